	.target	sm_90

	.elftype	@"ET_EXEC"


//--------------------- .note.nv.tkinfo           --------------------------
	.section	.note.nv.tkinfo,"",@"SHT_NOTE"
	.sectionflags	@"SHF_NOTE_NV_TKINFO"
	.tkinfo
        /*0018*/ 	.word	0x00000002
        /*0030*/ 	.string	""
        /*0030*/ 	.string	"ptxas"
        /*0030*/ 	.string	"Cuda compilation tools, release 13.0, V13.0.88"
        /*0030*/ 	.string	"Build cuda_13.0.r13.0/compiler.36424714_0"
        /*0030*/ 	.string	"-arch sm_90 -m 64 "



//--------------------- .note.nv.cuinfo           --------------------------
	.section	.note.nv.cuinfo,"",@"SHT_NOTE"
	.sectionflags	@"SHF_NOTE_NV_CUINFO"
        /*0018*/ 	.short	0x0002
        /*001a*/ 	.short	0x005a
        /*001c*/ 	.short	0x0082
	.zero		2


//--------------------- .nv.info                  --------------------------
	.section	.nv.info,"",@"SHT_CUDA_INFO"
	.align	4


	//----- nvinfo : EIATTR_REGCOUNT
	.align		4
        /*0000*/ 	.byte	0x04, 0x2f
        /*0002*/ 	.short	(.L_43 - .L_42)
	.align		4
.L_42:
        /*0004*/ 	.word	index@(_ZN2at6native29vectorized_elementwise_kernelILi8ENS0_13BinaryFunctorIhhhNS0_17BitwiseAndFunctorIhEEEESt5arrayIPcLm3EEEEviT0_T1_)
        /*0008*/ 	.word	0x00000020


	//----- nvinfo : EIATTR_FRAME_SIZE
	.align		4
.L_43:
        /*000c*/ 	.byte	0x04, 0x11
        /*000e*/ 	.short	(.L_45 - .L_44)
	.align		4
.L_44:
        /*0010*/ 	.word	index@(_ZN2at6native29vectorized_elementwise_kernelILi8ENS0_13BinaryFunctorIhhhNS0_17BitwiseAndFunctorIhEEEESt5arrayIPcLm3EEEEviT0_T1_)
        /*0014*/ 	.word	0x00000000


	//----- nvinfo : EIATTR_REGCOUNT
	.align		4
.L_45:
        /*0018*/ 	.byte	0x04, 0x2f
        /*001a*/ 	.short	(.L_47 - .L_46)
	.align		4
.L_46:
        /*001c*/ 	.word	index@(_ZN2at6native29vectorized_elementwise_kernelILi4ENS0_13BinaryFunctorIhhhNS0_17BitwiseAndFunctorIhEEEESt5arrayIPcLm3EEEEviT0_T1_)
        /*0020*/ 	.word	0x00000020


	//----- nvinfo : EIATTR_FRAME_SIZE
	.align		4
.L_47:
        /*0024*/ 	.byte	0x04, 0x11
        /*0026*/ 	.short	(.L_49 - .L_48)
	.align		4
.L_48:
        /*0028*/ 	.word	index@(_ZN2at6native29vectorized_elementwise_kernelILi4ENS0_13BinaryFunctorIhhhNS0_17BitwiseAndFunctorIhEEEESt5arrayIPcLm3EEEEviT0_T1_)
        /*002c*/ 	.word	0x00000000


	//----- nvinfo : EIATTR_REGCOUNT
	.align		4
.L_49:
        /*0030*/ 	.byte	0x04, 0x2f
        /*0032*/ 	.short	(.L_51 - .L_50)
	.align		4
.L_50:
        /*0034*/ 	.word	index@(_ZN2at6native29vectorized_elementwise_kernelILi2ENS0_13BinaryFunctorIhhhNS0_17BitwiseAndFunctorIhEEEESt5arrayIPcLm3EEEEviT0_T1_)
        /*0038*/ 	.word	0x00000020


	//----- nvinfo : EIATTR_FRAME_SIZE
	.align		4
.L_51:
        /*003c*/ 	.byte	0x04, 0x11
        /*003e*/ 	.short	(.L_53 - .L_52)
	.align		4
.L_52:
        /*0040*/ 	.word	index@(_ZN2at6native29vectorized_elementwise_kernelILi2ENS0_13BinaryFunctorIhhhNS0_17BitwiseAndFunctorIhEEEESt5arrayIPcLm3EEEEviT0_T1_)
        /*0044*/ 	.word	0x00000000


	//----- nvinfo : EIATTR_REGCOUNT
	.align		4
.L_53:
        /*0048*/ 	.byte	0x04, 0x2f
        /*004a*/ 	.short	(.L_55 - .L_54)
	.align		4
.L_54:
        /*004c*/ 	.word	index@(_ZN2at6native27unrolled_elementwise_kernelINS0_13BinaryFunctorIhhhNS0_17BitwiseAndFunctorIhEEEESt5arrayIPcLm3EELi4E23TrivialOffsetCalculatorILi2EjES9_ILi1EjENS0_6memory15LoadWithoutCastENSC_16StoreWithoutCastEEEviT_T0_T2_T3_T4_T5_)
        /*0050*/ 	.word	0x0000001a


	//----- nvinfo : EIATTR_FRAME_SIZE
	.align		4
.L_55:
        /*0054*/ 	.byte	0x04, 0x11
        /*0056*/ 	.short	(.L_57 - .L_56)
	.align		4
.L_56:
        /*0058*/ 	.word	index@(_ZN2at6native27unrolled_elementwise_kernelINS0_13BinaryFunctorIhhhNS0_17BitwiseAndFunctorIhEEEESt5arrayIPcLm3EELi4E23TrivialOffsetCalculatorILi2EjES9_ILi1EjENS0_6memory15LoadWithoutCastENSC_16StoreWithoutCastEEEviT_T0_T2_T3_T4_T5_)
        /*005c*/ 	.word	0x00000000


	//----- nvinfo : EIATTR_REGCOUNT
	.align		4
.L_57:
        /*0060*/ 	.byte	0x04, 0x2f
        /*0062*/ 	.short	(.L_59 - .L_58)
	.align		4
.L_58:
        /*0064*/ 	.word	index@(_ZN2at6native18elementwise_kernelILi128ELi4EZNS0_22gpu_kernel_impl_nocastINS0_13BinaryFunctorIhhhNS0_17BitwiseAndFunctorIhEEEEEEvRNS_18TensorIteratorBaseERKT_EUliE_EEviT1_)
        /*0068*/ 	.word	0x00000012


	//----- nvinfo : EIATTR_FRAME_SIZE
	.align		4
.L_59:
        /*006c*/ 	.byte	0x04, 0x11
        /*006e*/ 	.short	(.L_61 - .L_60)
	.align		4
.L_60:
        /*0070*/ 	.word	index@(_ZN2at6native18elementwise_kernelILi128ELi4EZNS0_22gpu_kernel_impl_nocastINS0_13BinaryFunctorIhhhNS0_17BitwiseAndFunctorIhEEEEEEvRNS_18TensorIteratorBaseERKT_EUliE_EEviT1_)
        /*0074*/ 	.word	0x00000000


	//----- nvinfo : EIATTR_REGCOUNT
	.align		4
.L_61:
        /*0078*/ 	.byte	0x04, 0x2f
        /*007a*/ 	.short	(.L_63 - .L_62)
	.align		4
.L_62:
        /*007c*/ 	.word	index@(_ZN2at6native27unrolled_elementwise_kernelINS0_13BinaryFunctorIhhhNS0_17BitwiseAndFunctorIhEEEESt5arrayIPcLm3EELi4E23TrivialOffsetCalculatorILi2EjES9_ILi1EjENS0_6memory12LoadWithCastILi2EEENSC_13StoreWithCastILi1EEEEEviT_T0_T2_T3_T4_T5_)
        /*0080*/ 	.word	0x00000020


	//----- nvinfo : EIATTR_FRAME_SIZE
	.align		4
.L_63:
        /*0084*/ 	.byte	0x04, 0x11
        /*0086*/ 	.short	(.L_65 - .L_64)
	.align		4
.L_64:
        /*0088*/ 	.word	index@(_ZN2at6native27unrolled_elementwise_kernelINS0_13BinaryFunctorIhhhNS0_17BitwiseAndFunctorIhEEEESt5arrayIPcLm3EELi4E23TrivialOffsetCalculatorILi2EjES9_ILi1EjENS0_6memory12LoadWithCastILi2EEENSC_13StoreWithCastILi1EEEEEviT_T0_T2_T3_T4_T5_)
        /*008c*/ 	.word	0x00000000


	//----- nvinfo : EIATTR_REGCOUNT
	.align		4
.L_65:
        /*0090*/ 	.byte	0x04, 0x2f
        /*0092*/ 	.short	(.L_67 - .L_66)
	.align		4
.L_66:
        /*0094*/ 	.word	index@(_ZN2at6native18elementwise_kernelILi128ELi4EZNS0_15gpu_kernel_implINS0_13BinaryFunctorIhhhNS0_17BitwiseAndFunctorIhEEEEEEvRNS_18TensorIteratorBaseERKT_EUliE_EEviT1_)
        /*0098*/ 	.word	0x0000001a


	//----- nvinfo : EIATTR_FRAME_SIZE
	.align		4
.L_67:
        /*009c*/ 	.byte	0x04, 0x11
        /*009e*/ 	.short	(.L_69 - .L_68)
	.align		4
.L_68:
        /*00a0*/ 	.word	index@(_ZN2at6native18elementwise_kernelILi128ELi4EZNS0_15gpu_kernel_implINS0_13BinaryFunctorIhhhNS0_17BitwiseAndFunctorIhEEEEEEvRNS_18TensorIteratorBaseERKT_EUliE_EEviT1_)
        /*00a4*/ 	.word	0x00000000


	//----- nvinfo : EIATTR_REGCOUNT
	.align		4
.L_69:
        /*00a8*/ 	.byte	0x04, 0x2f
        /*00aa*/ 	.short	(.L_71 - .L_70)
	.align		4
.L_70:
        /*00ac*/ 	.word	index@(_ZN2at6native29vectorized_elementwise_kernelILi8ENS0_13AUnaryFunctorIhhhNS0_17BitwiseAndFunctorIhEEEESt5arrayIPcLm2EEEEviT0_T1_)
        /*00b0*/ 	.word	0x00000020


	//----- nvinfo : EIATTR_FRAME_SIZE
	.align		4
.L_71:
        /*00b4*/ 	.byte	0x04, 0x11
        /*00b6*/ 	.short	(.L_73 - .L_72)
	.align		4
.L_72:
        /*00b8*/ 	.word	index@(_ZN2at6native29vectorized_elementwise_kernelILi8ENS0_13AUnaryFunctorIhhhNS0_17BitwiseAndFunctorIhEEEESt5arrayIPcLm2EEEEviT0_T1_)
        /*00bc*/ 	.word	0x00000000


	//----- nvinfo : EIATTR_REGCOUNT
	.align		4
.L_73:
        /*00c0*/ 	.byte	0x04, 0x2f
        /*00c2*/ 	.short	(.L_75 - .L_74)
	.align		4
.L_74:
        /*00c4*/ 	.word	index@(_ZN2at6native29vectorized_elementwise_kernelILi4ENS0_13AUnaryFunctorIhhhNS0_17BitwiseAndFunctorIhEEEESt5arrayIPcLm2EEEEviT0_T1_)
        /*00c8*/ 	.word	0x0000001e


	//----- nvinfo : EIATTR_FRAME_SIZE
	.align		4
.L_75:
        /*00cc*/ 	.byte	0x04, 0x11
        /*00ce*/ 	.short	(.L_77 - .L_76)
	.align		4
.L_76:
        /*00d0*/ 	.word	index@(_ZN2at6native29vectorized_elementwise_kernelILi4ENS0_13AUnaryFunctorIhhhNS0_17BitwiseAndFunctorIhEEEESt5arrayIPcLm2EEEEviT0_T1_)
        /*00d4*/ 	.word	0x00000000


	//----- nvinfo : EIATTR_REGCOUNT
	.align		4
.L_77:
        /*00d8*/ 	.byte	0x04, 0x2f
        /*00da*/ 	.short	(.L_79 - .L_78)
	.align		4
.L_78:
        /*00dc*/ 	.word	index@(_ZN2at6native29vectorized_elementwise_kernelILi2ENS0_13AUnaryFunctorIhhhNS0_17BitwiseAndFunctorIhEEEESt5arrayIPcLm2EEEEviT0_T1_)
        /*00e0*/ 	.word	0x0000001e


	//----- nvinfo : EIATTR_FRAME_SIZE
	.align		4
.L_79:
        /*00e4*/ 	.byte	0x04, 0x11
        /*00e6*/ 	.short	(.L_81 - .L_80)
	.align		4
.L_80:
        /*00e8*/ 	.word	index@(_ZN2at6native29vectorized_elementwise_kernelILi2ENS0_13AUnaryFunctorIhhhNS0_17BitwiseAndFunctorIhEEEESt5arrayIPcLm2EEEEviT0_T1_)
        /*00ec*/ 	.word	0x00000000


	//----- nvinfo : EIATTR_REGCOUNT
	.align		4
.L_81:
        /*00f0*/ 	.byte	0x04, 0x2f
        /*00f2*/ 	.short	(.L_83 - .L_82)
	.align		4
.L_82:
        /*00f4*/ 	.word	index@(_ZN2at6native27unrolled_elementwise_kernelINS0_13AUnaryFunctorIhhhNS0_17BitwiseAndFunctorIhEEEESt5arrayIPcLm2EELi4E23TrivialOffsetCalculatorILi1EjESA_NS0_6memory15LoadWithoutCastENSB_16StoreWithoutCastEEEviT_T0_T2_T3_T4_T5_)
        /*00f8*/ 	.word	0x00000016


	//----- nvinfo : EIATTR_FRAME_SIZE
	.align		4
.L_83:
        /*00fc*/ 	.byte	0x04, 0x11
        /*00fe*/ 	.short	(.L_85 - .L_84)
	.align		4
.L_84:
        /*0100*/ 	.word	index@(_ZN2at6native27unrolled_elementwise_kernelINS0_13AUnaryFunctorIhhhNS0_17BitwiseAndFunctorIhEEEESt5arrayIPcLm2EELi4E23TrivialOffsetCalculatorILi1EjESA_NS0_6memory15LoadWithoutCastENSB_16StoreWithoutCastEEEviT_T0_T2_T3_T4_T5_)
        /*0104*/ 	.word	0x00000000


	//----- nvinfo : EIATTR_REGCOUNT
	.align		4
.L_85:
        /*0108*/ 	.byte	0x04, 0x2f
        /*010a*/ 	.short	(.L_87 - .L_86)
	.align		4
.L_86:
        /*010c*/ 	.word	index@(_ZN2at6native18elementwise_kernelILi128ELi4EZNS0_22gpu_kernel_impl_nocastINS0_13AUnaryFunctorIhhhNS0_17BitwiseAndFunctorIhEEEEEEvRNS_18TensorIteratorBaseERKT_EUliE_EEviT1_)
        /*0110*/ 	.word	0x00000012


	//----- nvinfo : EIATTR_FRAME_SIZE
	.align		4
.L_87:
        /*0114*/ 	.byte	0x04, 0x11
        /*0116*/ 	.short	(.L_89 - .L_88)
	.align		4
.L_88:
        /*0118*/ 	.word	index@(_ZN2at6native18elementwise_kernelILi128ELi4EZNS0_22gpu_kernel_impl_nocastINS0_13AUnaryFunctorIhhhNS0_17BitwiseAndFunctorIhEEEEEEvRNS_18TensorIteratorBaseERKT_EUliE_EEviT1_)
        /*011c*/ 	.word	0x00000000


	//----- nvinfo : EIATTR_REGCOUNT
	.align		4
.L_89:
        /*0120*/ 	.byte	0x04, 0x2f
        /*0122*/ 	.short	(.L_91 - .L_90)
	.align		4
.L_90:
        /*0124*/ 	.word	index@(_ZN2at6native27unrolled_elementwise_kernelINS0_13AUnaryFunctorIhhhNS0_17BitwiseAndFunctorIhEEEESt5arrayIPcLm2EELi4E23TrivialOffsetCalculatorILi1EjESA_NS0_6memory12LoadWithCastILi1EEENSB_13StoreWithCastILi1EEEEEviT_T0_T2_T3_T4_T5_)
        /*0128*/ 	.word	0x0000001d


	//----- nvinfo : EIATTR_FRAME_SIZE
	.align		4
.L_91:
        /*012c*/ 	.byte	0x04, 0x11
        /*012e*/ 	.short	(.L_93 - .L_92)
	.align		4
.L_92:
        /*0130*/ 	.word	index@(_ZN2at6native27unrolled_elementwise_kernelINS0_13AUnaryFunctorIhhhNS0_17BitwiseAndFunctorIhEEEESt5arrayIPcLm2EELi4E23TrivialOffsetCalculatorILi1EjESA_NS0_6memory12LoadWithCastILi1EEENSB_13StoreWithCastILi1EEEEEviT_T0_T2_T3_T4_T5_)
        /*0134*/ 	.word	0x00000000


	//----- nvinfo : EIATTR_REGCOUNT
	.align		4
.L_93:
        /*0138*/ 	.byte	0x04, 0x2f
        /*013a*/ 	.short	(.L_95 - .L_94)
	.align		4
.L_94:
        /*013c*/ 	.word	index@(_ZN2at6native18elementwise_kernelILi128ELi4EZNS0_15gpu_kernel_implINS0_13AUnaryFunctorIhhhNS0_17BitwiseAndFunctorIhEEEEEEvRNS_18TensorIteratorBaseERKT_EUliE_EEviT1_)
        /*0140*/ 	.word	0x0000001a


	//----- nvinfo : EIATTR_FRAME_SIZE
	.align		4
.L_95:
        /*0144*/ 	.byte	0x04, 0x11
        /*0146*/ 	.short	(.L_97 - .L_96)
	.align		4
.L_96:
        /*0148*/ 	.word	index@(_ZN2at6native18elementwise_kernelILi128ELi4EZNS0_15gpu_kernel_implINS0_13AUnaryFunctorIhhhNS0_17BitwiseAndFunctorIhEEEEEEvRNS_18TensorIteratorBaseERKT_EUliE_EEviT1_)
        /*014c*/ 	.word	0x00000000


	//----- nvinfo : EIATTR_REGCOUNT
	.align		4
.L_97:
        /*0150*/ 	.byte	0x04, 0x2f
        /*0152*/ 	.short	(.L_99 - .L_98)
	.align		4
.L_98:
        /*0154*/ 	.word	index@(_ZN2at6native29vectorized_elementwise_kernelILi8ENS0_13BinaryFunctorIaaaNS0_17BitwiseAndFunctorIaEEEESt5arrayIPcLm3EEEEviT0_T1_)
        /*0158*/ 	.word	0x00000020


	//----- nvinfo : EIATTR_FRAME_SIZE
	.align		4
.L_99:
        /*015c*/ 	.byte	0x04, 0x11
        /*015e*/ 	.short	(.L_101 - .L_100)
	.align		4
.L_100:
        /*0160*/ 	.word	index@(_ZN2at6native29vectorized_elementwise_kernelILi8ENS0_13BinaryFunctorIaaaNS0_17BitwiseAndFunctorIaEEEESt5arrayIPcLm3EEEEviT0_T1_)
        /*0164*/ 	.word	0x00000000


	//----- nvinfo : EIATTR_REGCOUNT
	.align		4
.L_101:
        /*0168*/ 	.byte	0x04, 0x2f
        /*016a*/ 	.short	(.L_103 - .L_102)
	.align		4
.L_102:
        /*016c*/ 	.word	index@(_ZN2at6native29vectorized_elementwise_kernelILi4ENS0_13BinaryFunctorIaaaNS0_17BitwiseAndFunctorIaEEEESt5arrayIPcLm3EEEEviT0_T1_)
        /*0170*/ 	.word	0x00000020


	//----- nvinfo : EIATTR_FRAME_SIZE
	.align		4
.L_103:
        /*0174*/ 	.byte	0x04, 0x11
        /*0176*/ 	.short	(.L_105 - .L_104)
	.align		4
.L_104:
        /*0178*/ 	.word	index@(_ZN2at6native29vectorized_elementwise_kernelILi4ENS0_13BinaryFunctorIaaaNS0_17BitwiseAndFunctorIaEEEESt5arrayIPcLm3EEEEviT0_T1_)
        /*017c*/ 	.word	0x00000000


	//----- nvinfo : EIATTR_REGCOUNT
	.align		4
.L_105:
        /*0180*/ 	.byte	0x04, 0x2f
        /*0182*/ 	.short	(.L_107 - .L_106)
	.align		4
.L_106:
        /*0184*/ 	.word	index@(_ZN2at6native29vectorized_elementwise_kernelILi2ENS0_13BinaryFunctorIaaaNS0_17BitwiseAndFunctorIaEEEESt5arrayIPcLm3EEEEviT0_T1_)
        /*0188*/ 	.word	0x00000020


	//----- nvinfo : EIATTR_FRAME_SIZE
	.align		4
.L_107:
        /*018c*/ 	.byte	0x04, 0x11
        /*018e*/ 	.short	(.L_109 - .L_108)
	.align		4
.L_108:
        /*0190*/ 	.word	index@(_ZN2at6native29vectorized_elementwise_kernelILi2ENS0_13BinaryFunctorIaaaNS0_17BitwiseAndFunctorIaEEEESt5arrayIPcLm3EEEEviT0_T1_)
        /*0194*/ 	.word	0x00000000


	//----- nvinfo : EIATTR_REGCOUNT
	.align		4
.L_109:
        /*0198*/ 	.byte	0x04, 0x2f
        /*019a*/ 	.short	(.L_111 - .L_110)
	.align		4
.L_110:
        /*019c*/ 	.word	index@(_ZN2at6native27unrolled_elementwise_kernelINS0_13BinaryFunctorIaaaNS0_17BitwiseAndFunctorIaEEEESt5arrayIPcLm3EELi4E23TrivialOffsetCalculatorILi2EjES9_ILi1EjENS0_6memory15LoadWithoutCastENSC_16StoreWithoutCastEEEviT_T0_T2_T3_T4_T5_)
        /*01a0*/ 	.word	0x0000001a


	//----- nvinfo : EIATTR_FRAME_SIZE
	.align		4
.L_111:
        /*01a4*/ 	.byte	0x04, 0x11
        /*01a6*/ 	.short	(.L_113 - .L_112)
	.align		4
.L_112:
        /*01a8*/ 	.word	index@(_ZN2at6native27unrolled_elementwise_kernelINS0_13BinaryFunctorIaaaNS0_17BitwiseAndFunctorIaEEEESt5arrayIPcLm3EELi4E23TrivialOffsetCalculatorILi2EjES9_ILi1EjENS0_6memory15LoadWithoutCastENSC_16StoreWithoutCastEEEviT_T0_T2_T3_T4_T5_)
        /*01ac*/ 	.word	0x00000000


	//----- nvinfo : EIATTR_REGCOUNT
	.align		4
.L_113:
        /*01b0*/ 	.byte	0x04, 0x2f
        /*01b2*/ 	.short	(.L_115 - .L_114)
	.align		4
.L_114:
        /*01b4*/ 	.word	index@(_ZN2at6native18elementwise_kernelILi128ELi4EZNS0_22gpu_kernel_impl_nocastINS0_13BinaryFunctorIaaaNS0_17BitwiseAndFunctorIaEEEEEEvRNS_18TensorIteratorBaseERKT_EUliE_EEviT1_)
        /*01b8*/ 	.word	0x00000012


	//----- nvinfo : EIATTR_FRAME_SIZE
	.align		4
.L_115:
        /*01bc*/ 	.byte	0x04, 0x11
        /*01be*/ 	.short	(.L_117 - .L_116)
	.align		4
.L_116:
        /*01c0*/ 	.word	index@(_ZN2at6native18elementwise_kernelILi128ELi4EZNS0_22gpu_kernel_impl_nocastINS0_13BinaryFunctorIaaaNS0_17BitwiseAndFunctorIaEEEEEEvRNS_18TensorIteratorBaseERKT_EUliE_EEviT1_)
        /*01c4*/ 	.word	0x00000000


	//----- nvinfo : EIATTR_REGCOUNT
	.align		4
.L_117:
        /*01c8*/ 	.byte	0x04, 0x2f
        /*01ca*/ 	.short	(.L_119 - .L_118)
	.align		4
.L_118:
        /*01cc*/ 	.word	index@(_ZN2at6native27unrolled_elementwise_kernelINS0_13BinaryFunctorIaaaNS0_17BitwiseAndFunctorIaEEEESt5arrayIPcLm3EELi4E23TrivialOffsetCalculatorILi2EjES9_ILi1EjENS0_6memory12LoadWithCastILi2EEENSC_13StoreWithCastILi1EEEEEviT_T0_T2_T3_T4_T5_)
        /*01d0*/ 	.word	0x00000020


	//----- nvinfo : EIATTR_FRAME_SIZE
	.align		4
.L_119:
        /*01d4*/ 	.byte	0x04, 0x11
        /*01d6*/ 	.short	(.L_121 - .L_120)
	.align		4
.L_120:
        /*01d8*/ 	.word	index@(_ZN2at6native27unrolled_elementwise_kernelINS0_13BinaryFunctorIaaaNS0_17BitwiseAndFunctorIaEEEESt5arrayIPcLm3EELi4E23TrivialOffsetCalculatorILi2EjES9_ILi1EjENS0_6memory12LoadWithCastILi2EEENSC_13StoreWithCastILi1EEEEEviT_T0_T2_T3_T4_T5_)
        /*01dc*/ 	.word	0x00000000


	//----- nvinfo : EIATTR_REGCOUNT
	.align		4
.L_121:
        /*01e0*/ 	.byte	0x04, 0x2f
        /*01e2*/ 	.short	(.L_123 - .L_122)
	.align		4
.L_122:
        /*01e4*/ 	.word	index@(_ZN2at6native18elementwise_kernelILi128ELi4EZNS0_15gpu_kernel_implINS0_13BinaryFunctorIaaaNS0_17BitwiseAndFunctorIaEEEEEEvRNS_18TensorIteratorBaseERKT_EUliE_EEviT1_)
        /*01e8*/ 	.word	0x0000001a


	//----- nvinfo : EIATTR_FRAME_SIZE
	.align		4
.L_123:
        /*01ec*/ 	.byte	0x04, 0x11
        /*01ee*/ 	.short	(.L_125 - .L_124)
	.align		4
.L_124:
        /*01f0*/ 	.word	index@(_ZN2at6native18elementwise_kernelILi128ELi4EZNS0_15gpu_kernel_implINS0_13BinaryFunctorIaaaNS0_17BitwiseAndFunctorIaEEEEEEvRNS_18TensorIteratorBaseERKT_EUliE_EEviT1_)
        /*01f4*/ 	.word	0x00000000


	//----- nvinfo : EIATTR_REGCOUNT
	.align		4
.L_125:
        /*01f8*/ 	.byte	0x04, 0x2f
        /*01fa*/ 	.short	(.L_127 - .L_126)
	.align		4
.L_126:
        /*01fc*/ 	.word	index@(_ZN2at6native29vectorized_elementwise_kernelILi8ENS0_13AUnaryFunctorIaaaNS0_17BitwiseAndFunctorIaEEEESt5arrayIPcLm2EEEEviT0_T1_)
        /*0200*/ 	.word	0x00000020


	//----- nvinfo : EIATTR_FRAME_SIZE
	.align		4
.L_127:
        /*0204*/ 	.byte	0x04, 0x11
        /*0206*/ 	.short	(.L_129 - .L_128)
	.align		4
.L_128:
        /*0208*/ 	.word	index@(_ZN2at6native29vectorized_elementwise_kernelILi8ENS0_13AUnaryFunctorIaaaNS0_17BitwiseAndFunctorIaEEEESt5arrayIPcLm2EEEEviT0_T1_)
        /*020c*/ 	.word	0x00000000


	//----- nvinfo : EIATTR_REGCOUNT
	.align		4
.L_129:
        /*0210*/ 	.byte	0x04, 0x2f
        /*0212*/ 	.short	(.L_131 - .L_130)
	.align		4
.L_130:
        /*0214*/ 	.word	index@(_ZN2at6native29vectorized_elementwise_kernelILi4ENS0_13AUnaryFunctorIaaaNS0_17BitwiseAndFunctorIaEEEESt5arrayIPcLm2EEEEviT0_T1_)
        /*0218*/ 	.word	0x0000001e


	//----- nvinfo : EIATTR_FRAME_SIZE
	.align		4
.L_131:
        /*021c*/ 	.byte	0x04, 0x11
        /*021e*/ 	.short	(.L_133 - .L_132)
	.align		4
.L_132:
        /*0220*/ 	.word	index@(_ZN2at6native29vectorized_elementwise_kernelILi4ENS0_13AUnaryFunctorIaaaNS0_17BitwiseAndFunctorIaEEEESt5arrayIPcLm2EEEEviT0_T1_)
        /*0224*/ 	.word	0x00000000


	//----- nvinfo : EIATTR_REGCOUNT
	.align		4
.L_133:
        /*0228*/ 	.byte	0x04, 0x2f
        /*022a*/ 	.short	(.L_135 - .L_134)
	.align		4
.L_134:
        /*022c*/ 	.word	index@(_ZN2at6native29vectorized_elementwise_kernelILi2ENS0_13AUnaryFunctorIaaaNS0_17BitwiseAndFunctorIaEEEESt5arrayIPcLm2EEEEviT0_T1_)
        /*0230*/ 	.word	0x0000001e


	//----- nvinfo : EIATTR_FRAME_SIZE
	.align		4
.L_135:
        /*0234*/ 	.byte	0x04, 0x11
        /*0236*/ 	.short	(.L_137 - .L_136)
	.align		4
.L_136:
        /*0238*/ 	.word	index@(_ZN2at6native29vectorized_elementwise_kernelILi2ENS0_13AUnaryFunctorIaaaNS0_17BitwiseAndFunctorIaEEEESt5arrayIPcLm2EEEEviT0_T1_)
        /*023c*/ 	.word	0x00000000


	//----- nvinfo : EIATTR_REGCOUNT
	.align		4
.L_137:
        /*0240*/ 	.byte	0x04, 0x2f
        /*0242*/ 	.short	(.L_139 - .L_138)
	.align		4
.L_138:
        /*0244*/ 	.word	index@(_ZN2at6native27unrolled_elementwise_kernelINS0_13AUnaryFunctorIaaaNS0_17BitwiseAndFunctorIaEEEESt5arrayIPcLm2EELi4E23TrivialOffsetCalculatorILi1EjESA_NS0_6memory15LoadWithoutCastENSB_16StoreWithoutCastEEEviT_T0_T2_T3_T4_T5_)
        /*0248*/ 	.word	0x00000016


	//----- nvinfo : EIATTR_FRAME_SIZE
	.align		4
.L_139:
        /*024c*/ 	.byte	0x04, 0x11
        /*024e*/ 	.short	(.L_141 - .L_140)
	.align		4
.L_140:
        /*0250*/ 	.word	index@(_ZN2at6native27unrolled_elementwise_kernelINS0_13AUnaryFunctorIaaaNS0_17BitwiseAndFunctorIaEEEESt5arrayIPcLm2EELi4E23TrivialOffsetCalculatorILi1EjESA_NS0_6memory15LoadWithoutCastENSB_16StoreWithoutCastEEEviT_T0_T2_T3_T4_T5_)
        /*0254*/ 	.word	0x00000000


	//----- nvinfo : EIATTR_REGCOUNT
	.align		4
.L_141:
        /*0258*/ 	.byte	0x04, 0x2f
        /*025a*/ 	.short	(.L_143 - .L_142)
	.align		4
.L_142:
        /*025c*/ 	.word	index@(_ZN2at6native18elementwise_kernelILi128ELi4EZNS0_22gpu_kernel_impl_nocastINS0_13AUnaryFunctorIaaaNS0_17BitwiseAndFunctorIaEEEEEEvRNS_18TensorIteratorBaseERKT_EUliE_EEviT1_)
        /*0260*/ 	.word	0x00000012


	//----- nvinfo : EIATTR_FRAME_SIZE
	.align		4
.L_143:
        /*0264*/ 	.byte	0x04, 0x11
        /*0266*/ 	.short	(.L_145 - .L_144)
	.align		4
.L_144:
        /*0268*/ 	.word	index@(_ZN2at6native18elementwise_kernelILi128ELi4EZNS0_22gpu_kernel_impl_nocastINS0_13AUnaryFunctorIaaaNS0_17BitwiseAndFunctorIaEEEEEEvRNS_18TensorIteratorBaseERKT_EUliE_EEviT1_)
        /*026c*/ 	.word	0x00000000


	//----- nvinfo : EIATTR_REGCOUNT
	.align		4
.L_145:
        /*0270*/ 	.byte	0x04, 0x2f
        /*0272*/ 	.short	(.L_147 - .L_146)
	.align		4
.L_146:
        /*0274*/ 	.word	index@(_ZN2at6native27unrolled_elementwise_kernelINS0_13AUnaryFunctorIaaaNS0_17BitwiseAndFunctorIaEEEESt5arrayIPcLm2EELi4E23TrivialOffsetCalculatorILi1EjESA_NS0_6memory12LoadWithCastILi1EEENSB_13StoreWithCastILi1EEEEEviT_T0_T2_T3_T4_T5_)
        /*0278*/ 	.word	0x0000001d


	//----- nvinfo : EIATTR_FRAME_SIZE
	.align		4
.L_147:
        /*027c*/ 	.byte	0x04, 0x11
        /*027e*/ 	.short	(.L_149 - .L_148)
	.align		4
.L_148:
        /*0280*/ 	.word	index@(_ZN2at6native27unrolled_elementwise_kernelINS0_13AUnaryFunctorIaaaNS0_17BitwiseAndFunctorIaEEEESt5arrayIPcLm2EELi4E23TrivialOffsetCalculatorILi1EjESA_NS0_6memory12LoadWithCastILi1EEENSB_13StoreWithCastILi1EEEEEviT_T0_T2_T3_T4_T5_)
        /*0284*/ 	.word	0x00000000


	//----- nvinfo : EIATTR_REGCOUNT
	.align		4
.L_149:
        /*0288*/ 	.byte	0x04, 0x2f
        /*028a*/ 	.short	(.L_151 - .L_150)
	.align		4
.L_150:
        /*028c*/ 	.word	index@(_ZN2at6native18elementwise_kernelILi128ELi4EZNS0_15gpu_kernel_implINS0_13AUnaryFunctorIaaaNS0_17BitwiseAndFunctorIaEEEEEEvRNS_18TensorIteratorBaseERKT_EUliE_EEviT1_)
        /*0290*/ 	.word	0x0000001a


	//----- nvinfo : EIATTR_FRAME_SIZE
	.align		4
.L_151:
        /*0294*/ 	.byte	0x04, 0x11
        /*0296*/ 	.short	(.L_153 - .L_152)
	.align		4
.L_152:
        /*0298*/ 	.word	index@(_ZN2at6native18elementwise_kernelILi128ELi4EZNS0_15gpu_kernel_implINS0_13AUnaryFunctorIaaaNS0_17BitwiseAndFunctorIaEEEEEEvRNS_18TensorIteratorBaseERKT_EUliE_EEviT1_)
        /*029c*/ 	.word	0x00000000


	//----- nvinfo : EIATTR_REGCOUNT
	.align		4
.L_153:
        /*02a0*/ 	.byte	0x04, 0x2f
        /*02a2*/ 	.short	(.L_155 - .L_154)
	.align		4
.L_154:
        /*02a4*/ 	.word	index@(_ZN2at6native29vectorized_elementwise_kernelILi8ENS0_13BinaryFunctorIiiiNS0_17BitwiseAndFunctorIiEEEESt5arrayIPcLm3EEEEviT0_T1_)
        /*02a8*/ 	.word	0x00000020


	//----- nvinfo : EIATTR_FRAME_SIZE
	.align		4
.L_155:
        /*02ac*/ 	.byte	0x04, 0x11
        /*02ae*/ 	.short	(.L_157 - .L_156)
	.align		4
.L_156:
        /*02b0*/ 	.word	index@(_ZN2at6native29vectorized_elementwise_kernelILi8ENS0_13BinaryFunctorIiiiNS0_17BitwiseAndFunctorIiEEEESt5arrayIPcLm3EEEEviT0_T1_)
        /*02b4*/ 	.word	0x00000000


	//----- nvinfo : EIATTR_REGCOUNT
	.align		4
.L_157:
        /*02b8*/ 	.byte	0x04, 0x2f
        /*02ba*/ 	.short	(.L_159 - .L_158)
	.align		4
.L_158:
        /*02bc*/ 	.word	index@(_ZN2at6native29vectorized_elementwise_kernelILi4ENS0_13BinaryFunctorIiiiNS0_17BitwiseAndFunctorIiEEEESt5arrayIPcLm3EEEEviT0_T1_)
        /*02c0*/ 	.word	0x00000020


	//----- nvinfo : EIATTR_FRAME_SIZE
	.align		4
.L_159:
        /*02c4*/ 	.byte	0x04, 0x11
        /*02c6*/ 	.short	(.L_161 - .L_160)
	.align		4
.L_160:
        /*02c8*/ 	.word	index@(_ZN2at6native29vectorized_elementwise_kernelILi4ENS0_13BinaryFunctorIiiiNS0_17BitwiseAndFunctorIiEEEESt5arrayIPcLm3EEEEviT0_T1_)
        /*02cc*/ 	.word	0x00000000


	//----- nvinfo : EIATTR_REGCOUNT
	.align		4
.L_161:
        /*02d0*/ 	.byte	0x04, 0x2f
        /*02d2*/ 	.short	(.L_163 - .L_162)
	.align		4
.L_162:
        /*02d4*/ 	.word	index@(_ZN2at6native29vectorized_elementwise_kernelILi2ENS0_13BinaryFunctorIiiiNS0_17BitwiseAndFunctorIiEEEESt5arrayIPcLm3EEEEviT0_T1_)
        /*02d8*/ 	.word	0x00000020


	//----- nvinfo : EIATTR_FRAME_SIZE
	.align		4
.L_163:
        /*02dc*/ 	.byte	0x04, 0x11
        /*02de*/ 	.short	(.L_165 - .L_164)
	.align		4
.L_164:
        /*02e0*/ 	.word	index@(_ZN2at6native29vectorized_elementwise_kernelILi2ENS0_13BinaryFunctorIiiiNS0_17BitwiseAndFunctorIiEEEESt5arrayIPcLm3EEEEviT0_T1_)
        /*02e4*/ 	.word	0x00000000


	//----- nvinfo : EIATTR_REGCOUNT
	.align		4
.L_165:
        /*02e8*/ 	.byte	0x04, 0x2f
        /*02ea*/ 	.short	(.L_167 - .L_166)
	.align		4
.L_166:
        /*02ec*/ 	.word	index@(_ZN2at6native27unrolled_elementwise_kernelINS0_13BinaryFunctorIiiiNS0_17BitwiseAndFunctorIiEEEESt5arrayIPcLm3EELi4E23TrivialOffsetCalculatorILi2EjES9_ILi1EjENS0_6memory15LoadWithoutCastENSC_16StoreWithoutCastEEEviT_T0_T2_T3_T4_T5_)
        /*02f0*/ 	.word	0x0000001a


	//----- nvinfo : EIATTR_FRAME_SIZE
	.align		4
.L_167:
        /*02f4*/ 	.byte	0x04, 0x11
        /*02f6*/ 	.short	(.L_169 - .L_168)
	.align		4
.L_168:
        /*02f8*/ 	.word	index@(_ZN2at6native27unrolled_elementwise_kernelINS0_13BinaryFunctorIiiiNS0_17BitwiseAndFunctorIiEEEESt5arrayIPcLm3EELi4E23TrivialOffsetCalculatorILi2EjES9_ILi1EjENS0_6memory15LoadWithoutCastENSC_16StoreWithoutCastEEEviT_T0_T2_T3_T4_T5_)
        /*02fc*/ 	.word	0x00000000


	//----- nvinfo : EIATTR_REGCOUNT
	.align		4
.L_169:
        /*0300*/ 	.byte	0x04, 0x2f
        /*0302*/ 	.short	(.L_171 - .L_170)
	.align		4
.L_170:
        /*0304*/ 	.word	index@(_ZN2at6native18elementwise_kernelILi128ELi2EZNS0_22gpu_kernel_impl_nocastINS0_13BinaryFunctorIiiiNS0_17BitwiseAndFunctorIiEEEEEEvRNS_18TensorIteratorBaseERKT_EUliE_EEviT1_)
        /*0308*/ 	.word	0x00000012


	//----- nvinfo : EIATTR_FRAME_SIZE
	.align		4
.L_171:
        /*030c*/ 	.byte	0x04, 0x11
        /*030e*/ 	.short	(.L_173 - .L_172)
	.align		4
.L_172:
        /*0310*/ 	.word	index@(_ZN2at6native18elementwise_kernelILi128ELi2EZNS0_22gpu_kernel_impl_nocastINS0_13BinaryFunctorIiiiNS0_17BitwiseAndFunctorIiEEEEEEvRNS_18TensorIteratorBaseERKT_EUliE_EEviT1_)
        /*0314*/ 	.word	0x00000000


	//----- nvinfo : EIATTR_REGCOUNT
	.align		4
.L_173:
        /*0318*/ 	.byte	0x04, 0x2f
        /*031a*/ 	.short	(.L_175 - .L_174)
	.align		4
.L_174:
        /*031c*/ 	.word	index@(_ZN2at6native27unrolled_elementwise_kernelINS0_13BinaryFunctorIiiiNS0_17BitwiseAndFunctorIiEEEESt5arrayIPcLm3EELi4E23TrivialOffsetCalculatorILi2EjES9_ILi1EjENS0_6memory12LoadWithCastILi2EEENSC_13StoreWithCastILi1EEEEEviT_T0_T2_T3_T4_T5_)
        /*0320*/ 	.word	0x00000020


	//----- nvinfo : EIATTR_FRAME_SIZE
	.align		4
.L_175:
        /*0324*/ 	.byte	0x04, 0x11
        /*0326*/ 	.short	(.L_177 - .L_176)
	.align		4
.L_176:
        /*0328*/ 	.word	index@(_ZN2at6native27unrolled_elementwise_kernelINS0_13BinaryFunctorIiiiNS0_17BitwiseAndFunctorIiEEEESt5arrayIPcLm3EELi4E23TrivialOffsetCalculatorILi2EjES9_ILi1EjENS0_6memory12LoadWithCastILi2EEENSC_13StoreWithCastILi1EEEEEviT_T0_T2_T3_T4_T5_)
        /*032c*/ 	.word	0x00000000


	//----- nvinfo : EIATTR_REGCOUNT
	.align		4
.L_177:
        /*0330*/ 	.byte	0x04, 0x2f
        /*0332*/ 	.short	(.L_179 - .L_178)
	.align		4
.L_178:
        /*0334*/ 	.word	index@(_ZN2at6native18elementwise_kernelILi128ELi4EZNS0_15gpu_kernel_implINS0_13BinaryFunctorIiiiNS0_17BitwiseAndFunctorIiEEEEEEvRNS_18TensorIteratorBaseERKT_EUliE_EEviT1_)
        /*0338*/ 	.word	0x0000001a


	//----- nvinfo : EIATTR_FRAME_SIZE
	.align		4
.L_179:
        /*033c*/ 	.byte	0x04, 0x11
        /*033e*/ 	.short	(.L_181 - .L_180)
	.align		4
.L_180:
        /*0340*/ 	.word	index@(_ZN2at6native18elementwise_kernelILi128ELi4EZNS0_15gpu_kernel_implINS0_13BinaryFunctorIiiiNS0_17BitwiseAndFunctorIiEEEEEEvRNS_18TensorIteratorBaseERKT_EUliE_EEviT1_)
        /*0344*/ 	.word	0x00000000


	//----- nvinfo : EIATTR_REGCOUNT
	.align		4
.L_181:
        /*0348*/ 	.byte	0x04, 0x2f
        /*034a*/ 	.short	(.L_183 - .L_182)
	.align		4
.L_182:
        /*034c*/ 	.word	index@(_ZN2at6native29vectorized_elementwise_kernelILi8ENS0_13AUnaryFunctorIiiiNS0_17BitwiseAndFunctorIiEEEESt5arrayIPcLm2EEEEviT0_T1_)
        /*0350*/ 	.word	0x00000020


	//----- nvinfo : EIATTR_FRAME_SIZE
	.align		4
.L_183:
        /*0354*/ 	.byte	0x04, 0x11
        /*0356*/ 	.short	(.L_185 - .L_184)
	.align		4
.L_184:
        /*0358*/ 	.word	index@(_ZN2at6native29vectorized_elementwise_kernelILi8ENS0_13AUnaryFunctorIiiiNS0_17BitwiseAndFunctorIiEEEESt5arrayIPcLm2EEEEviT0_T1_)
        /*035c*/ 	.word	0x00000000


	//----- nvinfo : EIATTR_REGCOUNT
	.align		4
.L_185:
        /*0360*/ 	.byte	0x04, 0x2f
        /*0362*/ 	.short	(.L_187 - .L_186)
	.align		4
.L_186:
        /*0364*/ 	.word	index@(_ZN2at6native29vectorized_elementwise_kernelILi4ENS0_13AUnaryFunctorIiiiNS0_17BitwiseAndFunctorIiEEEESt5arrayIPcLm2EEEEviT0_T1_)
        /*0368*/ 	.word	0x00000020


	//----- nvinfo : EIATTR_FRAME_SIZE
	.align		4
.L_187:
        /*036c*/ 	.byte	0x04, 0x11
        /*036e*/ 	.short	(.L_189 - .L_188)
	.align		4
.L_188:
        /*0370*/ 	.word	index@(_ZN2at6native29vectorized_elementwise_kernelILi4ENS0_13AUnaryFunctorIiiiNS0_17BitwiseAndFunctorIiEEEESt5arrayIPcLm2EEEEviT0_T1_)
        /*0374*/ 	.word	0x00000000


	//----- nvinfo : EIATTR_REGCOUNT
	.align		4
.L_189:
        /*0378*/ 	.byte	0x04, 0x2f
        /*037a*/ 	.short	(.L_191 - .L_190)
	.align		4
.L_190:
        /*037c*/ 	.word	index@(_ZN2at6native29vectorized_elementwise_kernelILi2ENS0_13AUnaryFunctorIiiiNS0_17BitwiseAndFunctorIiEEEESt5arrayIPcLm2EEEEviT0_T1_)
        /*0380*/ 	.word	0x00000020


	//----- nvinfo : EIATTR_FRAME_SIZE
	.align		4
.L_191:
        /*0384*/ 	.byte	0x04, 0x11
        /*0386*/ 	.short	(.L_193 - .L_192)
	.align		4
.L_192:
        /*0388*/ 	.word	index@(_ZN2at6native29vectorized_elementwise_kernelILi2ENS0_13AUnaryFunctorIiiiNS0_17BitwiseAndFunctorIiEEEESt5arrayIPcLm2EEEEviT0_T1_)
        /*038c*/ 	.word	0x00000000


	//----- nvinfo : EIATTR_REGCOUNT
	.align		4
.L_193:
        /*0390*/ 	.byte	0x04, 0x2f
        /*0392*/ 	.short	(.L_195 - .L_194)
	.align		4
.L_194:
        /*0394*/ 	.word	index@(_ZN2at6native27unrolled_elementwise_kernelINS0_13AUnaryFunctorIiiiNS0_17BitwiseAndFunctorIiEEEESt5arrayIPcLm2EELi4E23TrivialOffsetCalculatorILi1EjESA_NS0_6memory15LoadWithoutCastENSB_16StoreWithoutCastEEEviT_T0_T2_T3_T4_T5_)
        /*0398*/ 	.word	0x00000018


	//----- nvinfo : EIATTR_FRAME_SIZE
	.align		4
.L_195:
        /*039c*/ 	.byte	0x04, 0x11
        /*039e*/ 	.short	(.L_197 - .L_196)
	.align		4
.L_196:
        /*03a0*/ 	.word	index@(_ZN2at6native27unrolled_elementwise_kernelINS0_13AUnaryFunctorIiiiNS0_17BitwiseAndFunctorIiEEEESt5arrayIPcLm2EELi4E23TrivialOffsetCalculatorILi1EjESA_NS0_6memory15LoadWithoutCastENSB_16StoreWithoutCastEEEviT_T0_T2_T3_T4_T5_)
        /*03a4*/ 	.word	0x00000000


	//----- nvinfo : EIATTR_REGCOUNT
	.align		4
.L_197:
        /*03a8*/ 	.byte	0x04, 0x2f
        /*03aa*/ 	.short	(.L_199 - .L_198)
	.align		4
.L_198:
        /*03ac*/ 	.word	index@(_ZN2at6native18elementwise_kernelILi128ELi2EZNS0_22gpu_kernel_impl_nocastINS0_13AUnaryFunctorIiiiNS0_17BitwiseAndFunctorIiEEEEEEvRNS_18TensorIteratorBaseERKT_EUliE_EEviT1_)
        /*03b0*/ 	.word	0x00000012


	//----- nvinfo : EIATTR_FRAME_SIZE
	.align		4
.L_199:
        /*03b4*/ 	.byte	0x04, 0x11
        /*03b6*/ 	.short	(.L_201 - .L_200)
	.align		4
.L_200:
        /*03b8*/ 	.word	index@(_ZN2at6native18elementwise_kernelILi128ELi2EZNS0_22gpu_kernel_impl_nocastINS0_13AUnaryFunctorIiiiNS0_17BitwiseAndFunctorIiEEEEEEvRNS_18TensorIteratorBaseERKT_EUliE_EEviT1_)
        /*03bc*/ 	.word	0x00000000


	//----- nvinfo : EIATTR_REGCOUNT
	.align		4
.L_201:
        /*03c0*/ 	.byte	0x04, 0x2f
        /*03c2*/ 	.short	(.L_203 - .L_202)
	.align		4
.L_202:
        /*03c4*/ 	.word	index@(_ZN2at6native27unrolled_elementwise_kernelINS0_13AUnaryFunctorIiiiNS0_17BitwiseAndFunctorIiEEEESt5arrayIPcLm2EELi4E23TrivialOffsetCalculatorILi1EjESA_NS0_6memory12LoadWithCastILi1EEENSB_13StoreWithCastILi1EEEEEviT_T0_T2_T3_T4_T5_)
        /*03c8*/ 	.word	0x0000001d


	//----- nvinfo : EIATTR_FRAME_SIZE
	.align		4
.L_203:
        /*03cc*/ 	.byte	0x04, 0x11
        /*03ce*/ 	.short	(.L_205 - .L_204)
	.align		4
.L_204:
        /*03d0*/ 	.word	index@(_ZN2at6native27unrolled_elementwise_kernelINS0_13AUnaryFunctorIiiiNS0_17BitwiseAndFunctorIiEEEESt5arrayIPcLm2EELi4E23TrivialOffsetCalculatorILi1EjESA_NS0_6memory12LoadWithCastILi1EEENSB_13StoreWithCastILi1EEEEEviT_T0_T2_T3_T4_T5_)
        /*03d4*/ 	.word	0x00000000


	//----- nvinfo : EIATTR_REGCOUNT
	.align		4
.L_205:
        /*03d8*/ 	.byte	0x04, 0x2f
        /*03da*/ 	.short	(.L_207 - .L_206)
	.align		4
.L_206:
        /*03dc*/ 	.word	index@(_ZN2at6native18elementwise_kernelILi128ELi4EZNS0_15gpu_kernel_implINS0_13AUnaryFunctorIiiiNS0_17BitwiseAndFunctorIiEEEEEEvRNS_18TensorIteratorBaseERKT_EUliE_EEviT1_)
        /*03e0*/ 	.word	0x0000001a


	//----- nvinfo : EIATTR_FRAME_SIZE
	.align		4
.L_207:
        /*03e4*/ 	.byte	0x04, 0x11
        /*03e6*/ 	.short	(.L_209 - .L_208)
	.align		4
.L_208:
        /*03e8*/ 	.word	index@(_ZN2at6native18elementwise_kernelILi128ELi4EZNS0_15gpu_kernel_implINS0_13AUnaryFunctorIiiiNS0_17BitwiseAndFunctorIiEEEEEEvRNS_18TensorIteratorBaseERKT_EUliE_EEviT1_)
        /*03ec*/ 	.word	0x00000000


	//----- nvinfo : EIATTR_REGCOUNT
	.align		4
.L_209:
        /*03f0*/ 	.byte	0x04, 0x2f
        /*03f2*/ 	.short	(.L_211 - .L_210)
	.align		4
.L_210:
        /*03f4*/ 	.word	index@(_ZN2at6native29vectorized_elementwise_kernelILi8ENS0_13BinaryFunctorIlllNS0_17BitwiseAndFunctorIlEEEESt5arrayIPcLm3EEEEviT0_T1_)
        /*03f8*/ 	.word	0x00000026


	//----- nvinfo : EIATTR_FRAME_SIZE
	.align		4
.L_211:
        /*03fc*/ 	.byte	0x04, 0x11
        /*03fe*/ 	.short	(.L_213 - .L_212)
	.align		4
.L_212:
        /*0400*/ 	.word	index@(_ZN2at6native29vectorized_elementwise_kernelILi8ENS0_13BinaryFunctorIlllNS0_17BitwiseAndFunctorIlEEEESt5arrayIPcLm3EEEEviT0_T1_)
        /*0404*/ 	.word	0x00000000


	//----- nvinfo : EIATTR_REGCOUNT
	.align		4
.L_213:
        /*0408*/ 	.byte	0x04, 0x2f
        /*040a*/ 	.short	(.L_215 - .L_214)
	.align		4
.L_214:
        /*040c*/ 	.word	index@(_ZN2at6native29vectorized_elementwise_kernelILi4ENS0_13BinaryFunctorIlllNS0_17BitwiseAndFunctorIlEEEESt5arrayIPcLm3EEEEviT0_T1_)
        /*0410*/ 	.word	0x00000026


	//----- nvinfo : EIATTR_FRAME_SIZE
	.align		4
.L_215:
        /*0414*/ 	.byte	0x04, 0x11
        /*0416*/ 	.short	(.L_217 - .L_216)
	.align		4
.L_216:
        /*0418*/ 	.word	index@(_ZN2at6native29vectorized_elementwise_kernelILi4ENS0_13BinaryFunctorIlllNS0_17BitwiseAndFunctorIlEEEESt5arrayIPcLm3EEEEviT0_T1_)
        /*041c*/ 	.word	0x00000000


	//----- nvinfo : EIATTR_REGCOUNT
	.align		4
.L_217:
        /*0420*/ 	.byte	0x04, 0x2f
        /*0422*/ 	.short	(.L_219 - .L_218)
	.align		4
.L_218:
        /*0424*/ 	.word	index@(_ZN2at6native29vectorized_elementwise_kernelILi2ENS0_13BinaryFunctorIlllNS0_17BitwiseAndFunctorIlEEEESt5arrayIPcLm3EEEEviT0_T1_)
        /*0428*/ 	.word	0x00000026


	//----- nvinfo : EIATTR_FRAME_SIZE
	.align		4
.L_219:
        /*042c*/ 	.byte	0x04, 0x11
        /*042e*/ 	.short	(.L_221 - .L_220)
	.align		4
.L_220:
        /*0430*/ 	.word	index@(_ZN2at6native29vectorized_elementwise_kernelILi2ENS0_13BinaryFunctorIlllNS0_17BitwiseAndFunctorIlEEEESt5arrayIPcLm3EEEEviT0_T1_)
        /*0434*/ 	.word	0x00000000


	//----- nvinfo : EIATTR_REGCOUNT
	.align		4
.L_221:
        /*0438*/ 	.byte	0x04, 0x2f
        /*043a*/ 	.short	(.L_223 - .L_222)
	.align		4
.L_222:
        /*043c*/ 	.word	index@(_ZN2at6native27unrolled_elementwise_kernelINS0_13BinaryFunctorIlllNS0_17BitwiseAndFunctorIlEEEESt5arrayIPcLm3EELi4E23TrivialOffsetCalculatorILi2EjES9_ILi1EjENS0_6memory15LoadWithoutCastENSC_16StoreWithoutCastEEEviT_T0_T2_T3_T4_T5_)
        /*0440*/ 	.word	0x00000020


	//----- nvinfo : EIATTR_FRAME_SIZE
	.align		4
.L_223:
        /*0444*/ 	.byte	0x04, 0x11
        /*0446*/ 	.short	(.L_225 - .L_224)
	.align		4
.L_224:
        /*0448*/ 	.word	index@(_ZN2at6native27unrolled_elementwise_kernelINS0_13BinaryFunctorIlllNS0_17BitwiseAndFunctorIlEEEESt5arrayIPcLm3EELi4E23TrivialOffsetCalculatorILi2EjES9_ILi1EjENS0_6memory15LoadWithoutCastENSC_16StoreWithoutCastEEEviT_T0_T2_T3_T4_T5_)
        /*044c*/ 	.word	0x00000000


	//----- nvinfo : EIATTR_REGCOUNT
	.align		4
.L_225:
        /*0450*/ 	.byte	0x04, 0x2f
        /*0452*/ 	.short	(.L_227 - .L_226)
	.align		4
.L_226:
        /*0454*/ 	.word	index@(_ZN2at6native18elementwise_kernelILi128ELi2EZNS0_22gpu_kernel_impl_nocastINS0_13BinaryFunctorIlllNS0_17BitwiseAndFunctorIlEEEEEEvRNS_18TensorIteratorBaseERKT_EUliE_EEviT1_)
        /*0458*/ 	.word	0x00000012


	//----- nvinfo : EIATTR_FRAME_SIZE
	.align		4
.L_227:
        /*045c*/ 	.byte	0x04, 0x11
        /*045e*/ 	.short	(.L_229 - .L_228)
	.align		4
.L_228:
        /*0460*/ 	.word	index@(_ZN2at6native18elementwise_kernelILi128ELi2EZNS0_22gpu_kernel_impl_nocastINS0_13BinaryFunctorIlllNS0_17BitwiseAndFunctorIlEEEEEEvRNS_18TensorIteratorBaseERKT_EUliE_EEviT1_)
        /*0464*/ 	.word	0x00000000


	//----- nvinfo : EIATTR_REGCOUNT
	.align		4
.L_229:
        /*0468*/ 	.byte	0x04, 0x2f
        /*046a*/ 	.short	(.L_231 - .L_230)
	.align		4
.L_230:
        /*046c*/ 	.word	index@(_ZN2at6native27unrolled_elementwise_kernelINS0_13BinaryFunctorIlllNS0_17BitwiseAndFunctorIlEEEESt5arrayIPcLm3EELi4E23TrivialOffsetCalculatorILi2EjES9_ILi1EjENS0_6memory12LoadWithCastILi2EEENSC_13StoreWithCastILi1EEEEEviT_T0_T2_T3_T4_T5_)
        /*0470*/ 	.word	0x00000028


	//----- nvinfo : EIATTR_FRAME_SIZE
	.align		4
.L_231:
        /*0474*/ 	.byte	0x04, 0x11
        /*0476*/ 	.short	(.L_233 - .L_232)
	.align		4
.L_232:
        /*0478*/ 	.word	index@(_ZN2at6native27unrolled_elementwise_kernelINS0_13BinaryFunctorIlllNS0_17BitwiseAndFunctorIlEEEESt5arrayIPcLm3EELi4E23TrivialOffsetCalculatorILi2EjES9_ILi1EjENS0_6memory12LoadWithCastILi2EEENSC_13StoreWithCastILi1EEEEEviT_T0_T2_T3_T4_T5_)
        /*047c*/ 	.word	0x00000000


	//----- nvinfo : EIATTR_REGCOUNT
	.align		4
.L_233:
        /*0480*/ 	.byte	0x04, 0x2f
        /*0482*/ 	.short	(.L_235 - .L_234)
	.align		4
.L_234:
        /*0484*/ 	.word	index@(_ZN2at6native18elementwise_kernelILi128ELi4EZNS0_15gpu_kernel_implINS0_13BinaryFunctorIlllNS0_17BitwiseAndFunctorIlEEEEEEvRNS_18TensorIteratorBaseERKT_EUliE_EEviT1_)
        /*0488*/ 	.word	0x0000001c


	//----- nvinfo : EIATTR_FRAME_SIZE
	.align		4
.L_235:
        /*048c*/ 	.byte	0x04, 0x11
        /*048e*/ 	.short	(.L_237 - .L_236)
	.align		4
.L_236:
        /*0490*/ 	.word	index@(_ZN2at6native18elementwise_kernelILi128ELi4EZNS0_15gpu_kernel_implINS0_13BinaryFunctorIlllNS0_17BitwiseAndFunctorIlEEEEEEvRNS_18TensorIteratorBaseERKT_EUliE_EEviT1_)
        /*0494*/ 	.word	0x00000000


	//----- nvinfo : EIATTR_REGCOUNT
	.align		4
.L_237:
        /*0498*/ 	.byte	0x04, 0x2f
        /*049a*/ 	.short	(.L_239 - .L_238)
	.align		4
.L_238:
        /*049c*/ 	.word	index@(_ZN2at6native29vectorized_elementwise_kernelILi8ENS0_13AUnaryFunctorIlllNS0_17BitwiseAndFunctorIlEEEESt5arrayIPcLm2EEEEviT0_T1_)
        /*04a0*/ 	.word	0x00000020


	//----- nvinfo : EIATTR_FRAME_SIZE
	.align		4
.L_239:
        /*04a4*/ 	.byte	0x04, 0x11
        /*04a6*/ 	.short	(.L_241 - .L_240)
	.align		4
.L_240:
        /*04a8*/ 	.word	index@(_ZN2at6native29vectorized_elementwise_kernelILi8ENS0_13AUnaryFunctorIlllNS0_17BitwiseAndFunctorIlEEEESt5arrayIPcLm2EEEEviT0_T1_)
        /*04ac*/ 	.word	0x00000000


	//----- nvinfo : EIATTR_REGCOUNT
	.align		4
.L_241:
        /*04b0*/ 	.byte	0x04, 0x2f
        /*04b2*/ 	.short	(.L_243 - .L_242)
	.align		4
.L_242:
        /*04b4*/ 	.word	index@(_ZN2at6native29vectorized_elementwise_kernelILi4ENS0_13AUnaryFunctorIlllNS0_17BitwiseAndFunctorIlEEEESt5arrayIPcLm2EEEEviT0_T1_)
        /*04b8*/ 	.word	0x00000020


	//----- nvinfo : EIATTR_FRAME_SIZE
	.align		4
.L_243:
        /*04bc*/ 	.byte	0x04, 0x11
        /*04be*/ 	.short	(.L_245 - .L_244)
	.align		4
.L_244:
        /*04c0*/ 	.word	index@(_ZN2at6native29vectorized_elementwise_kernelILi4ENS0_13AUnaryFunctorIlllNS0_17BitwiseAndFunctorIlEEEESt5arrayIPcLm2EEEEviT0_T1_)
        /*04c4*/ 	.word	0x00000000


	//----- nvinfo : EIATTR_REGCOUNT
	.align		4
.L_245:
        /*04c8*/ 	.byte	0x04, 0x2f
        /*04ca*/ 	.short	(.L_247 - .L_246)
	.align		4
.L_246:
        /*04cc*/ 	.word	index@(_ZN2at6native29vectorized_elementwise_kernelILi2ENS0_13AUnaryFunctorIlllNS0_17BitwiseAndFunctorIlEEEESt5arrayIPcLm2EEEEviT0_T1_)
        /*04d0*/ 	.word	0x00000020


	//----- nvinfo : EIATTR_FRAME_SIZE
	.align		4
.L_247:
        /*04d4*/ 	.byte	0x04, 0x11
        /*04d6*/ 	.short	(.L_249 - .L_248)
	.align		4
.L_248:
        /*04d8*/ 	.word	index@(_ZN2at6native29vectorized_elementwise_kernelILi2ENS0_13AUnaryFunctorIlllNS0_17BitwiseAndFunctorIlEEEESt5arrayIPcLm2EEEEviT0_T1_)
        /*04dc*/ 	.word	0x00000000


	//----- nvinfo : EIATTR_REGCOUNT
	.align		4
.L_249:
        /*04e0*/ 	.byte	0x04, 0x2f
        /*04e2*/ 	.short	(.L_251 - .L_250)
	.align		4
.L_250:
        /*04e4*/ 	.word	index@(_ZN2at6native27unrolled_elementwise_kernelINS0_13AUnaryFunctorIlllNS0_17BitwiseAndFunctorIlEEEESt5arrayIPcLm2EELi4E23TrivialOffsetCalculatorILi1EjESA_NS0_6memory15LoadWithoutCastENSB_16StoreWithoutCastEEEviT_T0_T2_T3_T4_T5_)
        /*04e8*/ 	.word	0x0000001a


	//----- nvinfo : EIATTR_FRAME_SIZE
	.align		4
.L_251:
        /*04ec*/ 	.byte	0x04, 0x11
        /*04ee*/ 	.short	(.L_253 - .L_252)
	.align		4
.L_252:
        /*04f0*/ 	.word	index@(_ZN2at6native27unrolled_elementwise_kernelINS0_13AUnaryFunctorIlllNS0_17BitwiseAndFunctorIlEEEESt5arrayIPcLm2EELi4E23TrivialOffsetCalculatorILi1EjESA_NS0_6memory15LoadWithoutCastENSB_16StoreWithoutCastEEEviT_T0_T2_T3_T4_T5_)
        /*04f4*/ 	.word	0x00000000


	//----- nvinfo : EIATTR_REGCOUNT
	.align		4
.L_253:
        /*04f8*/ 	.byte	0x04, 0x2f
        /*04fa*/ 	.short	(.L_255 - .L_254)
	.align		4
.L_254:
        /*04fc*/ 	.word	index@(_ZN2at6native18elementwise_kernelILi128ELi2EZNS0_22gpu_kernel_impl_nocastINS0_13AUnaryFunctorIlllNS0_17BitwiseAndFunctorIlEEEEEEvRNS_18TensorIteratorBaseERKT_EUliE_EEviT1_)
        /*0500*/ 	.word	0x00000012


	//----- nvinfo : EIATTR_FRAME_SIZE
	.align		4
.L_255:
        /*0504*/ 	.byte	0x04, 0x11
        /*0506*/ 	.short	(.L_257 - .L_256)
	.align		4
.L_256:
        /*0508*/ 	.word	index@(_ZN2at6native18elementwise_kernelILi128ELi2EZNS0_22gpu_kernel_impl_nocastINS0_13AUnaryFunctorIlllNS0_17BitwiseAndFunctorIlEEEEEEvRNS_18TensorIteratorBaseERKT_EUliE_EEviT1_)
        /*050c*/ 	.word	0x00000000


	//----- nvinfo : EIATTR_REGCOUNT
	.align		4
.L_257:
        /*0510*/ 	.byte	0x04, 0x2f
        /*0512*/ 	.short	(.L_259 - .L_258)
	.align		4
.L_258:
        /*0514*/ 	.word	index@(_ZN2at6native27unrolled_elementwise_kernelINS0_13AUnaryFunctorIlllNS0_17BitwiseAndFunctorIlEEEESt5arrayIPcLm2EELi4E23TrivialOffsetCalculatorILi1EjESA_NS0_6memory12LoadWithCastILi1EEENSB_13StoreWithCastILi1EEEEEviT_T0_T2_T3_T4_T5_)
        /*0518*/ 	.word	0x00000020


	//----- nvinfo : EIATTR_FRAME_SIZE
	.align		4
.L_259:
        /*051c*/ 	.byte	0x04, 0x11
        /*051e*/ 	.short	(.L_261 - .L_260)
	.align		4
.L_260:
        /*0520*/ 	.word	index@(_ZN2at6native27unrolled_elementwise_kernelINS0_13AUnaryFunctorIlllNS0_17BitwiseAndFunctorIlEEEESt5arrayIPcLm2EELi4E23TrivialOffsetCalculatorILi1EjESA_NS0_6memory12LoadWithCastILi1EEENSB_13StoreWithCastILi1EEEEEviT_T0_T2_T3_T4_T5_)
        /*0524*/ 	.word	0x00000000


	//----- nvinfo : EIATTR_REGCOUNT
	.align		4
.L_261:
        /*0528*/ 	.byte	0x04, 0x2f
        /*052a*/ 	.short	(.L_263 - .L_262)
	.align		4
.L_262:
        /*052c*/ 	.word	index@(_ZN2at6native18elementwise_kernelILi128ELi4EZNS0_15gpu_kernel_implINS0_13AUnaryFunctorIlllNS0_17BitwiseAndFunctorIlEEEEEEvRNS_18TensorIteratorBaseERKT_EUliE_EEviT1_)
        /*0530*/ 	.word	0x0000001a


	//----- nvinfo : EIATTR_FRAME_SIZE
	.align		4
.L_263:
        /*0534*/ 	.byte	0x04, 0x11
        /*0536*/ 	.short	(.L_265 - .L_264)
	.align		4
.L_264:
        /*0538*/ 	.word	index@(_ZN2at6native18elementwise_kernelILi128ELi4EZNS0_15gpu_kernel_implINS0_13AUnaryFunctorIlllNS0_17BitwiseAndFunctorIlEEEEEEvRNS_18TensorIteratorBaseERKT_EUliE_EEviT1_)
        /*053c*/ 	.word	0x00000000


	//----- nvinfo : EIATTR_REGCOUNT
	.align		4
.L_265:
        /*0540*/ 	.byte	0x04, 0x2f
        /*0542*/ 	.short	(.L_267 - .L_266)
	.align		4
.L_266:
        /*0544*/ 	.word	index@(_ZN2at6native29vectorized_elementwise_kernelILi8ENS0_13BinaryFunctorIsssNS0_17BitwiseAndFunctorIsEEEESt5arrayIPcLm3EEEEviT0_T1_)
        /*0548*/ 	.word	0x00000020


	//----- nvinfo : EIATTR_FRAME_SIZE
	.align		4
.L_267:
        /*054c*/ 	.byte	0x04, 0x11
        /*054e*/ 	.short	(.L_269 - .L_268)
	.align		4
.L_268:
        /*0550*/ 	.word	index@(_ZN2at6native29vectorized_elementwise_kernelILi8ENS0_13BinaryFunctorIsssNS0_17BitwiseAndFunctorIsEEEESt5arrayIPcLm3EEEEviT0_T1_)
        /*0554*/ 	.word	0x00000000


	//----- nvinfo : EIATTR_REGCOUNT
	.align		4
.L_269:
        /*0558*/ 	.byte	0x04, 0x2f
        /*055a*/ 	.short	(.L_271 - .L_270)
	.align		4
.L_270:
        /*055c*/ 	.word	index@(_ZN2at6native29vectorized_elementwise_kernelILi4ENS0_13BinaryFunctorIsssNS0_17BitwiseAndFunctorIsEEEESt5arrayIPcLm3EEEEviT0_T1_)
        /*0560*/ 	.word	0x00000020


	//----- nvinfo : EIATTR_FRAME_SIZE
	.align		4
.L_271:
        /*0564*/ 	.byte	0x04, 0x11
        /*0566*/ 	.short	(.L_273 - .L_272)
	.align		4
.L_272:
        /*0568*/ 	.word	index@(_ZN2at6native29vectorized_elementwise_kernelILi4ENS0_13BinaryFunctorIsssNS0_17BitwiseAndFunctorIsEEEESt5arrayIPcLm3EEEEviT0_T1_)
        /*056c*/ 	.word	0x00000000


	//----- nvinfo : EIATTR_REGCOUNT
	.align		4
.L_273:
        /*0570*/ 	.byte	0x04, 0x2f
        /*0572*/ 	.short	(.L_275 - .L_274)
	.align		4
.L_274:
        /*0574*/ 	.word	index@(_ZN2at6native29vectorized_elementwise_kernelILi2ENS0_13BinaryFunctorIsssNS0_17BitwiseAndFunctorIsEEEESt5arrayIPcLm3EEEEviT0_T1_)
        /*0578*/ 	.word	0x00000020


	//----- nvinfo : EIATTR_FRAME_SIZE
	.align		4
.L_275:
        /*057c*/ 	.byte	0x04, 0x11
        /*057e*/ 	.short	(.L_277 - .L_276)
	.align		4
.L_276:
        /*0580*/ 	.word	index@(_ZN2at6native29vectorized_elementwise_kernelILi2ENS0_13BinaryFunctorIsssNS0_17BitwiseAndFunctorIsEEEESt5arrayIPcLm3EEEEviT0_T1_)
        /*0584*/ 	.word	0x00000000


	//----- nvinfo : EIATTR_REGCOUNT
	.align		4
.L_277:
        /*0588*/ 	.byte	0x04, 0x2f
        /*058a*/ 	.short	(.L_279 - .L_278)
	.align		4
.L_278:
        /*058c*/ 	.word	index@(_ZN2at6native27unrolled_elementwise_kernelINS0_13BinaryFunctorIsssNS0_17BitwiseAndFunctorIsEEEESt5arrayIPcLm3EELi4E23TrivialOffsetCalculatorILi2EjES9_ILi1EjENS0_6memory15LoadWithoutCastENSC_16StoreWithoutCastEEEviT_T0_T2_T3_T4_T5_)
        /*0590*/ 	.word	0x0000001a


	//----- nvinfo : EIATTR_FRAME_SIZE
	.align		4
.L_279:
        /*0594*/ 	.byte	0x04, 0x11
        /*0596*/ 	.short	(.L_281 - .L_280)
	.align		4
.L_280:
        /*0598*/ 	.word	index@(_ZN2at6native27unrolled_elementwise_kernelINS0_13BinaryFunctorIsssNS0_17BitwiseAndFunctorIsEEEESt5arrayIPcLm3EELi4E23TrivialOffsetCalculatorILi2EjES9_ILi1EjENS0_6memory15LoadWithoutCastENSC_16StoreWithoutCastEEEviT_T0_T2_T3_T4_T5_)
        /*059c*/ 	.word	0x00000000


	//----- nvinfo : EIATTR_REGCOUNT
	.align		4
.L_281:
        /*05a0*/ 	.byte	0x04, 0x2f
        /*05a2*/ 	.short	(.L_283 - .L_282)
	.align		4
.L_282:
        /*05a4*/ 	.word	index@(_ZN2at6native18elementwise_kernelILi128ELi4EZNS0_22gpu_kernel_impl_nocastINS0_13BinaryFunctorIsssNS0_17BitwiseAndFunctorIsEEEEEEvRNS_18TensorIteratorBaseERKT_EUliE_EEviT1_)
        /*05a8*/ 	.word	0x00000012


	//----- nvinfo : EIATTR_FRAME_SIZE
	.align		4
.L_283:
        /*05ac*/ 	.byte	0x04, 0x11
        /*05ae*/ 	.short	(.L_285 - .L_284)
	.align		4
.L_284:
        /*05b0*/ 	.word	index@(_ZN2at6native18elementwise_kernelILi128ELi4EZNS0_22gpu_kernel_impl_nocastINS0_13BinaryFunctorIsssNS0_17BitwiseAndFunctorIsEEEEEEvRNS_18TensorIteratorBaseERKT_EUliE_EEviT1_)
        /*05b4*/ 	.word	0x00000000


	//----- nvinfo : EIATTR_REGCOUNT
	.align		4
.L_285:
        /*05b8*/ 	.byte	0x04, 0x2f
        /*05ba*/ 	.short	(.L_287 - .L_286)
	.align		4
.L_286:
        /*05bc*/ 	.word	index@(_ZN2at6native27unrolled_elementwise_kernelINS0_13BinaryFunctorIsssNS0_17BitwiseAndFunctorIsEEEESt5arrayIPcLm3EELi4E23TrivialOffsetCalculatorILi2EjES9_ILi1EjENS0_6memory12LoadWithCastILi2EEENSC_13StoreWithCastILi1EEEEEviT_T0_T2_T3_T4_T5_)
        /*05c0*/ 	.word	0x00000020


	//----- nvinfo : EIATTR_FRAME_SIZE
	.align		4
.L_287:
        /*05c4*/ 	.byte	0x04, 0x11
        /*05c6*/ 	.short	(.L_289 - .L_288)
	.align		4
.L_288:
        /*05c8*/ 	.word	index@(_ZN2at6native27unrolled_elementwise_kernelINS0_13BinaryFunctorIsssNS0_17BitwiseAndFunctorIsEEEESt5arrayIPcLm3EELi4E23TrivialOffsetCalculatorILi2EjES9_ILi1EjENS0_6memory12LoadWithCastILi2EEENSC_13StoreWithCastILi1EEEEEviT_T0_T2_T3_T4_T5_)
        /*05cc*/ 	.word	0x00000000


	//----- nvinfo : EIATTR_REGCOUNT
	.align		4
.L_289:
        /*05d0*/ 	.byte	0x04, 0x2f
        /*05d2*/ 	.short	(.L_291 - .L_290)
	.align		4
.L_290:
        /*05d4*/ 	.word	index@(_ZN2at6native18elementwise_kernelILi128ELi4EZNS0_15gpu_kernel_implINS0_13BinaryFunctorIsssNS0_17BitwiseAndFunctorIsEEEEEEvRNS_18TensorIteratorBaseERKT_EUliE_EEviT1_)
        /*05d8*/ 	.word	0x0000001a


	//----- nvinfo : EIATTR_FRAME_SIZE
	.align		4
.L_291:
        /*05dc*/ 	.byte	0x04, 0x11
        /*05de*/ 	.short	(.L_293 - .L_292)
	.align		4
.L_292:
        /*05e0*/ 	.word	index@(_ZN2at6native18elementwise_kernelILi128ELi4EZNS0_15gpu_kernel_implINS0_13BinaryFunctorIsssNS0_17BitwiseAndFunctorIsEEEEEEvRNS_18TensorIteratorBaseERKT_EUliE_EEviT1_)
        /*05e4*/ 	.word	0x00000000


	//----- nvinfo : EIATTR_REGCOUNT
	.align		4
.L_293:
        /*05e8*/ 	.byte	0x04, 0x2f
        /*05ea*/ 	.short	(.L_295 - .L_294)
	.align		4
.L_294:
        /*05ec*/ 	.word	index@(_ZN2at6native29vectorized_elementwise_kernelILi8ENS0_13AUnaryFunctorIsssNS0_17BitwiseAndFunctorIsEEEESt5arrayIPcLm2EEEEviT0_T1_)
        /*05f0*/ 	.word	0x00000020


	//----- nvinfo : EIATTR_FRAME_SIZE
	.align		4
.L_295:
        /*05f4*/ 	.byte	0x04, 0x11
        /*05f6*/ 	.short	(.L_297 - .L_296)
	.align		4
.L_296:
        /*05f8*/ 	.word	index@(_ZN2at6native29vectorized_elementwise_kernelILi8ENS0_13AUnaryFunctorIsssNS0_17BitwiseAndFunctorIsEEEESt5arrayIPcLm2EEEEviT0_T1_)
        /*05fc*/ 	.word	0x00000000


	//----- nvinfo : EIATTR_REGCOUNT
	.align		4
.L_297:
        /*0600*/ 	.byte	0x04, 0x2f
        /*0602*/ 	.short	(.L_299 - .L_298)
	.align		4
.L_298:
        /*0604*/ 	.word	index@(_ZN2at6native29vectorized_elementwise_kernelILi4ENS0_13AUnaryFunctorIsssNS0_17BitwiseAndFunctorIsEEEESt5arrayIPcLm2EEEEviT0_T1_)
        /*0608*/ 	.word	0x00000020


	//----- nvinfo : EIATTR_FRAME_SIZE
	.align		4
.L_299:
        /*060c*/ 	.byte	0x04, 0x11
        /*060e*/ 	.short	(.L_301 - .L_300)
	.align		4
.L_300:
        /*0610*/ 	.word	index@(_ZN2at6native29vectorized_elementwise_kernelILi4ENS0_13AUnaryFunctorIsssNS0_17BitwiseAndFunctorIsEEEESt5arrayIPcLm2EEEEviT0_T1_)
        /*0614*/ 	.word	0x00000000


	//----- nvinfo : EIATTR_REGCOUNT
	.align		4
.L_301:
        /*0618*/ 	.byte	0x04, 0x2f
        /*061a*/ 	.short	(.L_303 - .L_302)
	.align		4
.L_302:
        /*061c*/ 	.word	index@(_ZN2at6native29vectorized_elementwise_kernelILi2ENS0_13AUnaryFunctorIsssNS0_17BitwiseAndFunctorIsEEEESt5arrayIPcLm2EEEEviT0_T1_)
        /*0620*/ 	.word	0x00000020


	//----- nvinfo : EIATTR_FRAME_SIZE
	.align		4
.L_303:
        /*0624*/ 	.byte	0x04, 0x11
        /*0626*/ 	.short	(.L_305 - .L_304)
	.align		4
.L_304:
        /*0628*/ 	.word	index@(_ZN2at6native29vectorized_elementwise_kernelILi2ENS0_13AUnaryFunctorIsssNS0_17BitwiseAndFunctorIsEEEESt5arrayIPcLm2EEEEviT0_T1_)
        /*062c*/ 	.word	0x00000000


	//----- nvinfo : EIATTR_REGCOUNT
	.align		4
.L_305:
        /*0630*/ 	.byte	0x04, 0x2f
        /*0632*/ 	.short	(.L_307 - .L_306)
	.align		4
.L_306:
        /*0634*/ 	.word	index@(_ZN2at6native27unrolled_elementwise_kernelINS0_13AUnaryFunctorIsssNS0_17BitwiseAndFunctorIsEEEESt5arrayIPcLm2EELi4E23TrivialOffsetCalculatorILi1EjESA_NS0_6memory15LoadWithoutCastENSB_16StoreWithoutCastEEEviT_T0_T2_T3_T4_T5_)
        /*0638*/ 	.word	0x00000018


	//----- nvinfo : EIATTR_FRAME_SIZE
	.align		4
.L_307:
        /*063c*/ 	.byte	0x04, 0x11
        /*063e*/ 	.short	(.L_309 - .L_308)
	.align		4
.L_308:
        /*0640*/ 	.word	index@(_ZN2at6native27unrolled_elementwise_kernelINS0_13AUnaryFunctorIsssNS0_17BitwiseAndFunctorIsEEEESt5arrayIPcLm2EELi4E23TrivialOffsetCalculatorILi1EjESA_NS0_6memory15LoadWithoutCastENSB_16StoreWithoutCastEEEviT_T0_T2_T3_T4_T5_)
        /*0644*/ 	.word	0x00000000


	//----- nvinfo : EIATTR_REGCOUNT
	.align		4
.L_309:
        /*0648*/ 	.byte	0x04, 0x2f
        /*064a*/ 	.short	(.L_311 - .L_310)
	.align		4
.L_310:
        /*064c*/ 	.word	index@(_ZN2at6native18elementwise_kernelILi128ELi4EZNS0_22gpu_kernel_impl_nocastINS0_13AUnaryFunctorIsssNS0_17BitwiseAndFunctorIsEEEEEEvRNS_18TensorIteratorBaseERKT_EUliE_EEviT1_)
        /*0650*/ 	.word	0x00000012


	//----- nvinfo : EIATTR_FRAME_SIZE
	.align		4
.L_311:
        /*0654*/ 	.byte	0x04, 0x11
        /*0656*/ 	.short	(.L_313 - .L_312)
	.align		4
.L_312:
        /*0658*/ 	.word	index@(_ZN2at6native18elementwise_kernelILi128ELi4EZNS0_22gpu_kernel_impl_nocastINS0_13AUnaryFunctorIsssNS0_17BitwiseAndFunctorIsEEEEEEvRNS_18TensorIteratorBaseERKT_EUliE_EEviT1_)
        /*065c*/ 	.word	0x00000000


	//----- nvinfo : EIATTR_REGCOUNT
	.align		4
.L_313:
        /*0660*/ 	.byte	0x04, 0x2f
        /*0662*/ 	.short	(.L_315 - .L_314)
	.align		4
.L_314:
        /*0664*/ 	.word	index@(_ZN2at6native27unrolled_elementwise_kernelINS0_13AUnaryFunctorIsssNS0_17BitwiseAndFunctorIsEEEESt5arrayIPcLm2EELi4E23TrivialOffsetCalculatorILi1EjESA_NS0_6memory12LoadWithCastILi1EEENSB_13StoreWithCastILi1EEEEEviT_T0_T2_T3_T4_T5_)
        /*0668*/ 	.word	0x0000001d


	//----- nvinfo : EIATTR_FRAME_SIZE
	.align		4
.L_315:
        /*066c*/ 	.byte	0x04, 0x11
        /*066e*/ 	.short	(.L_317 - .L_316)
	.align		4
.L_316:
        /*0670*/ 	.word	index@(_ZN2at6native27unrolled_elementwise_kernelINS0_13AUnaryFunctorIsssNS0_17BitwiseAndFunctorIsEEEESt5arrayIPcLm2EELi4E23TrivialOffsetCalculatorILi1EjESA_NS0_6memory12LoadWithCastILi1EEENSB_13StoreWithCastILi1EEEEEviT_T0_T2_T3_T4_T5_)
        /*0674*/ 	.word	0x00000000


	//----- nvinfo : EIATTR_REGCOUNT
	.align		4
.L_317:
        /*0678*/ 	.byte	0x04, 0x2f
        /*067a*/ 	.short	(.L_319 - .L_318)
	.align		4
.L_318:
        /*067c*/ 	.word	index@(_ZN2at6native18elementwise_kernelILi128ELi4EZNS0_15gpu_kernel_implINS0_13AUnaryFunctorIsssNS0_17BitwiseAndFunctorIsEEEEEEvRNS_18TensorIteratorBaseERKT_EUliE_EEviT1_)
        /*0680*/ 	.word	0x0000001a


	//----- nvinfo : EIATTR_FRAME_SIZE
	.align		4
.L_319:
        /*0684*/ 	.byte	0x04, 0x11
        /*0686*/ 	.short	(.L_321 - .L_320)
	.align		4
.L_320:
        /*0688*/ 	.word	index@(_ZN2at6native18elementwise_kernelILi128ELi4EZNS0_15gpu_kernel_implINS0_13AUnaryFunctorIsssNS0_17BitwiseAndFunctorIsEEEEEEvRNS_18TensorIteratorBaseERKT_EUliE_EEviT1_)
        /*068c*/ 	.word	0x00000000


	//----- nvinfo : EIATTR_REGCOUNT
	.align		4
.L_321:
        /*0690*/ 	.byte	0x04, 0x2f
        /*0692*/ 	.short	(.L_323 - .L_322)
	.align		4
.L_322:
        /*0694*/ 	.word	index@(_ZN2at6native29vectorized_elementwise_kernelILi8ENS0_13BinaryFunctorIbbbNS0_17BitwiseAndFunctorIbEEEESt5arrayIPcLm3EEEEviT0_T1_)
        /*0698*/ 	.word	0x00000020


	//----- nvinfo : EIATTR_FRAME_SIZE
	.align		4
.L_323:
        /*069c*/ 	.byte	0x04, 0x11
        /*069e*/ 	.short	(.L_325 - .L_324)
	.align		4
.L_324:
        /*06a0*/ 	.word	index@(_ZN2at6native29vectorized_elementwise_kernelILi8ENS0_13BinaryFunctorIbbbNS0_17BitwiseAndFunctorIbEEEESt5arrayIPcLm3EEEEviT0_T1_)
        /*06a4*/ 	.word	0x00000000


	//----- nvinfo : EIATTR_REGCOUNT
	.align		4
.L_325:
        /*06a8*/ 	.byte	0x04, 0x2f
        /*06aa*/ 	.short	(.L_327 - .L_326)
	.align		4
.L_326:
        /*06ac*/ 	.word	index@(_ZN2at6native29vectorized_elementwise_kernelILi4ENS0_13BinaryFunctorIbbbNS0_17BitwiseAndFunctorIbEEEESt5arrayIPcLm3EEEEviT0_T1_)
        /*06b0*/ 	.word	0x00000020


	//----- nvinfo : EIATTR_FRAME_SIZE
	.align		4
.L_327:
        /*06b4*/ 	.byte	0x04, 0x11
        /*06b6*/ 	.short	(.L_329 - .L_328)
	.align		4
.L_328:
        /*06b8*/ 	.word	index@(_ZN2at6native29vectorized_elementwise_kernelILi4ENS0_13BinaryFunctorIbbbNS0_17BitwiseAndFunctorIbEEEESt5arrayIPcLm3EEEEviT0_T1_)
        /*06bc*/ 	.word	0x00000000


	//----- nvinfo : EIATTR_REGCOUNT
	.align		4
.L_329:
        /*06c0*/ 	.byte	0x04, 0x2f
        /*06c2*/ 	.short	(.L_331 - .L_330)
	.align		4
.L_330:
        /*06c4*/ 	.word	index@(_ZN2at6native29vectorized_elementwise_kernelILi2ENS0_13BinaryFunctorIbbbNS0_17BitwiseAndFunctorIbEEEESt5arrayIPcLm3EEEEviT0_T1_)
        /*06c8*/ 	.word	0x00000020


	//----- nvinfo : EIATTR_FRAME_SIZE
	.align		4
.L_331:
        /*06cc*/ 	.byte	0x04, 0x11
        /*06ce*/ 	.short	(.L_333 - .L_332)
	.align		4
.L_332:
        /*06d0*/ 	.word	index@(_ZN2at6native29vectorized_elementwise_kernelILi2ENS0_13BinaryFunctorIbbbNS0_17BitwiseAndFunctorIbEEEESt5arrayIPcLm3EEEEviT0_T1_)
        /*06d4*/ 	.word	0x00000000


	//----- nvinfo : EIATTR_REGCOUNT
	.align		4
.L_333:
        /*06d8*/ 	.byte	0x04, 0x2f
        /*06da*/ 	.short	(.L_335 - .L_334)
	.align		4
.L_334:
        /*06dc*/ 	.word	index@(_ZN2at6native27unrolled_elementwise_kernelINS0_13BinaryFunctorIbbbNS0_17BitwiseAndFunctorIbEEEESt5arrayIPcLm3EELi4E23TrivialOffsetCalculatorILi2EjES9_ILi1EjENS0_6memory15LoadWithoutCastENSC_16StoreWithoutCastEEEviT_T0_T2_T3_T4_T5_)
        /*06e0*/ 	.word	0x0000001a


	//----- nvinfo : EIATTR_FRAME_SIZE
	.align		4
.L_335:
        /*06e4*/ 	.byte	0x04, 0x11
        /*06e6*/ 	.short	(.L_337 - .L_336)
	.align		4
.L_336:
        /*06e8*/ 	.word	index@(_ZN2at6native27unrolled_elementwise_kernelINS0_13BinaryFunctorIbbbNS0_17BitwiseAndFunctorIbEEEESt5arrayIPcLm3EELi4E23TrivialOffsetCalculatorILi2EjES9_ILi1EjENS0_6memory15LoadWithoutCastENSC_16StoreWithoutCastEEEviT_T0_T2_T3_T4_T5_)
        /*06ec*/ 	.word	0x00000000


	//----- nvinfo : EIATTR_REGCOUNT
	.align		4
.L_337:
        /*06f0*/ 	.byte	0x04, 0x2f
        /*06f2*/ 	.short	(.L_339 - .L_338)
	.align		4
.L_338:
        /*06f4*/ 	.word	index@(_ZN2at6native18elementwise_kernelILi128ELi4EZNS0_22gpu_kernel_impl_nocastINS0_13BinaryFunctorIbbbNS0_17BitwiseAndFunctorIbEEEEEEvRNS_18TensorIteratorBaseERKT_EUliE_EEviT1_)
        /*06f8*/ 	.word	0x00000012


	//----- nvinfo : EIATTR_FRAME_SIZE
	.align		4
.L_339:
        /*06fc*/ 	.byte	0x04, 0x11
        /*06fe*/ 	.short	(.L_341 - .L_340)
	.align		4
.L_340:
        /*0700*/ 	.word	index@(_ZN2at6native18elementwise_kernelILi128ELi4EZNS0_22gpu_kernel_impl_nocastINS0_13BinaryFunctorIbbbNS0_17BitwiseAndFunctorIbEEEEEEvRNS_18TensorIteratorBaseERKT_EUliE_EEviT1_)
        /*0704*/ 	.word	0x00000000


	//----- nvinfo : EIATTR_REGCOUNT
	.align		4
.L_341:
        /*0708*/ 	.byte	0x04, 0x2f
        /*070a*/ 	.short	(.L_343 - .L_342)
	.align		4
.L_342:
        /*070c*/ 	.word	index@(_ZN2at6native27unrolled_elementwise_kernelINS0_13BinaryFunctorIbbbNS0_17BitwiseAndFunctorIbEEEESt5arrayIPcLm3EELi4E23TrivialOffsetCalculatorILi2EjES9_ILi1EjENS0_6memory12LoadWithCastILi2EEENSC_13StoreWithCastILi1EEEEEviT_T0_T2_T3_T4_T5_)
        /*0710*/ 	.word	0x0000001e


	//----- nvinfo : EIATTR_FRAME_SIZE
	.align		4
.L_343:
        /*0714*/ 	.byte	0x04, 0x11
        /*0716*/ 	.short	(.L_345 - .L_344)
	.align		4
.L_344:
        /*0718*/ 	.word	index@(_ZN2at6native27unrolled_elementwise_kernelINS0_13BinaryFunctorIbbbNS0_17BitwiseAndFunctorIbEEEESt5arrayIPcLm3EELi4E23TrivialOffsetCalculatorILi2EjES9_ILi1EjENS0_6memory12LoadWithCastILi2EEENSC_13StoreWithCastILi1EEEEEviT_T0_T2_T3_T4_T5_)
        /*071c*/ 	.word	0x00000000


	//----- nvinfo : EIATTR_REGCOUNT
	.align		4
.L_345:
        /*0720*/ 	.byte	0x04, 0x2f
        /*0722*/ 	.short	(.L_347 - .L_346)
	.align		4
.L_346:
        /*0724*/ 	.word	index@(_ZN2at6native18elementwise_kernelILi128ELi4EZNS0_15gpu_kernel_implINS0_13BinaryFunctorIbbbNS0_17BitwiseAndFunctorIbEEEEEEvRNS_18TensorIteratorBaseERKT_EUliE_EEviT1_)
        /*0728*/ 	.word	0x0000001a


	//----- nvinfo : EIATTR_FRAME_SIZE
	.align		4
.L_347:
        /*072c*/ 	.byte	0x04, 0x11
        /*072e*/ 	.short	(.L_349 - .L_348)
	.align		4
.L_348:
        /*0730*/ 	.word	index@(_ZN2at6native18elementwise_kernelILi128ELi4EZNS0_15gpu_kernel_implINS0_13BinaryFunctorIbbbNS0_17BitwiseAndFunctorIbEEEEEEvRNS_18TensorIteratorBaseERKT_EUliE_EEviT1_)
        /*0734*/ 	.word	0x00000000


	//----- nvinfo : EIATTR_REGCOUNT
	.align		4
.L_349:
        /*0738*/ 	.byte	0x04, 0x2f
        /*073a*/ 	.short	(.L_351 - .L_350)
	.align		4
.L_350:
        /*073c*/ 	.word	index@(_ZN2at6native29vectorized_elementwise_kernelILi8ENS0_13AUnaryFunctorIbbbNS0_17BitwiseAndFunctorIbEEEESt5arrayIPcLm2EEEEviT0_T1_)
        /*0740*/ 	.word	0x0000001a


	//----- nvinfo : EIATTR_FRAME_SIZE
	.align		4
.L_351:
        /*0744*/ 	.byte	0x04, 0x11
        /*0746*/ 	.short	(.L_353 - .L_352)
	.align		4
.L_352:
        /*0748*/ 	.word	index@(_ZN2at6native29vectorized_elementwise_kernelILi8ENS0_13AUnaryFunctorIbbbNS0_17BitwiseAndFunctorIbEEEESt5arrayIPcLm2EEEEviT0_T1_)
        /*074c*/ 	.word	0x00000000


	//----- nvinfo : EIATTR_REGCOUNT
	.align		4
.L_353:
        /*0750*/ 	.byte	0x04, 0x2f
        /*0752*/ 	.short	(.L_355 - .L_354)
	.align		4
.L_354:
        /*0754*/ 	.word	index@(_ZN2at6native29vectorized_elementwise_kernelILi4ENS0_13AUnaryFunctorIbbbNS0_17BitwiseAndFunctorIbEEEESt5arrayIPcLm2EEEEviT0_T1_)
        /*0758*/ 	.word	0x0000001a


	//----- nvinfo : EIATTR_FRAME_SIZE
	.align		4
.L_355:
        /*075c*/ 	.byte	0x04, 0x11
        /*075e*/ 	.short	(.L_357 - .L_356)
	.align		4
.L_356:
        /*0760*/ 	.word	index@(_ZN2at6native29vectorized_elementwise_kernelILi4ENS0_13AUnaryFunctorIbbbNS0_17BitwiseAndFunctorIbEEEESt5arrayIPcLm2EEEEviT0_T1_)
        /*0764*/ 	.word	0x00000000


	//----- nvinfo : EIATTR_REGCOUNT
	.align		4
.L_357:
        /*0768*/ 	.byte	0x04, 0x2f
        /*076a*/ 	.short	(.L_359 - .L_358)
	.align		4
.L_358:
        /*076c*/ 	.word	index@(_ZN2at6native29vectorized_elementwise_kernelILi2ENS0_13AUnaryFunctorIbbbNS0_17BitwiseAndFunctorIbEEEESt5arrayIPcLm2EEEEviT0_T1_)
        /*0770*/ 	.word	0x0000001a


	//----- nvinfo : EIATTR_FRAME_SIZE
	.align		4
.L_359:
        /*0774*/ 	.byte	0x04, 0x11
        /*0776*/ 	.short	(.L_361 - .L_360)
	.align		4
.L_360:
        /*0778*/ 	.word	index@(_ZN2at6native29vectorized_elementwise_kernelILi2ENS0_13AUnaryFunctorIbbbNS0_17BitwiseAndFunctorIbEEEESt5arrayIPcLm2EEEEviT0_T1_)
        /*077c*/ 	.word	0x00000000


	//----- nvinfo : EIATTR_REGCOUNT
	.align		4
.L_361:
        /*0780*/ 	.byte	0x04, 0x2f
        /*0782*/ 	.short	(.L_363 - .L_362)
	.align		4
.L_362:
        /*0784*/ 	.word	index@(_ZN2at6native27unrolled_elementwise_kernelINS0_13AUnaryFunctorIbbbNS0_17BitwiseAndFunctorIbEEEESt5arrayIPcLm2EELi4E23TrivialOffsetCalculatorILi1EjESA_NS0_6memory15LoadWithoutCastENSB_16StoreWithoutCastEEEviT_T0_T2_T3_T4_T5_)
        /*0788*/ 	.word	0x00000014


	//----- nvinfo : EIATTR_FRAME_SIZE
	.align		4
.L_363:
        /*078c*/ 	.byte	0x04, 0x11
        /*078e*/ 	.short	(.L_365 - .L_364)
	.align		4
.L_364:
        /*0790*/ 	.word	index@(_ZN2at6native27unrolled_elementwise_kernelINS0_13AUnaryFunctorIbbbNS0_17BitwiseAndFunctorIbEEEESt5arrayIPcLm2EELi4E23TrivialOffsetCalculatorILi1EjESA_NS0_6memory15LoadWithoutCastENSB_16StoreWithoutCastEEEviT_T0_T2_T3_T4_T5_)
        /*0794*/ 	.word	0x00000000


	//----- nvinfo : EIATTR_REGCOUNT
	.align		4
.L_365:
        /*0798*/ 	.byte	0x04, 0x2f
        /*079a*/ 	.short	(.L_367 - .L_366)
	.align		4
.L_366:
        /*079c*/ 	.word	index@(_ZN2at6native18elementwise_kernelILi128ELi4EZNS0_22gpu_kernel_impl_nocastINS0_13AUnaryFunctorIbbbNS0_17BitwiseAndFunctorIbEEEEEEvRNS_18TensorIteratorBaseERKT_EUliE_EEviT1_)
        /*07a0*/ 	.word	0x00000012


	//----- nvinfo : EIATTR_FRAME_SIZE
	.align		4
.L_367:
        /*07a4*/ 	.byte	0x04, 0x11
        /*07a6*/ 	.short	(.L_369 - .L_368)
	.align		4
.L_368:
        /*07a8*/ 	.word	index@(_ZN2at6native18elementwise_kernelILi128ELi4EZNS0_22gpu_kernel_impl_nocastINS0_13AUnaryFunctorIbbbNS0_17BitwiseAndFunctorIbEEEEEEvRNS_18TensorIteratorBaseERKT_EUliE_EEviT1_)
        /*07ac*/ 	.word	0x00000000


	//----- nvinfo : EIATTR_REGCOUNT
	.align		4
.L_369:
        /*07b0*/ 	.byte	0x04, 0x2f
        /*07b2*/ 	.short	(.L_371 - .L_370)
	.align		4
.L_370:
        /*07b4*/ 	.word	index@(_ZN2at6native27unrolled_elementwise_kernelINS0_13AUnaryFunctorIbbbNS0_17BitwiseAndFunctorIbEEEESt5arrayIPcLm2EELi4E23TrivialOffsetCalculatorILi1EjESA_NS0_6memory12LoadWithCastILi1EEENSB_13StoreWithCastILi1EEEEEviT_T0_T2_T3_T4_T5_)
        /*07b8*/ 	.word	0x0000001e


	//----- nvinfo : EIATTR_FRAME_SIZE
	.align		4
.L_371:
        /*07bc*/ 	.byte	0x04, 0x11
        /*07be*/ 	.short	(.L_373 - .L_372)
	.align		4
.L_372:
        /*07c0*/ 	.word	index@(_ZN2at6native27unrolled_elementwise_kernelINS0_13AUnaryFunctorIbbbNS0_17BitwiseAndFunctorIbEEEESt5arrayIPcLm2EELi4E23TrivialOffsetCalculatorILi1EjESA_NS0_6memory12LoadWithCastILi1EEENSB_13StoreWithCastILi1EEEEEviT_T0_T2_T3_T4_T5_)
        /*07c4*/ 	.word	0x00000000


	//----- nvinfo : EIATTR_REGCOUNT
	.align		4
.L_373:
        /*07c8*/ 	.byte	0x04, 0x2f
        /*07ca*/ 	.short	(.L_375 - .L_374)
	.align		4
.L_374:
        /*07cc*/ 	.word	index@(_ZN2at6native18elementwise_kernelILi128ELi4EZNS0_15gpu_kernel_implINS0_13AUnaryFunctorIbbbNS0_17BitwiseAndFunctorIbEEEEEEvRNS_18TensorIteratorBaseERKT_EUliE_EEviT1_)
        /*07d0*/ 	.word	0x0000001a


	//----- nvinfo : EIATTR_FRAME_SIZE
	.align		4
.L_375:
        /*07d4*/ 	.byte	0x04, 0x11
        /*07d6*/ 	.short	(.L_377 - .L_376)
	.align		4
.L_376:
        /*07d8*/ 	.word	index@(_ZN2at6native18elementwise_kernelILi128ELi4EZNS0_15gpu_kernel_implINS0_13AUnaryFunctorIbbbNS0_17BitwiseAndFunctorIbEEEEEEvRNS_18TensorIteratorBaseERKT_EUliE_EEviT1_)
        /*07dc*/ 	.word	0x00000000


	//----- nvinfo : EIATTR_REGCOUNT
	.align		4
.L_377:
        /*07e0*/ 	.byte	0x04, 0x2f
        /*07e2*/ 	.short	(.L_379 - .L_378)
	.align		4
.L_378:
        /*07e4*/ 	.word	index@(_ZN2at6native29vectorized_elementwise_kernelILi8ENS0_13BinaryFunctorIhhhNS0_16BitwiseOrFunctorIhEEEESt5arrayIPcLm3EEEEviT0_T1_)
        /*07e8*/ 	.word	0x00000020


	//----- nvinfo : EIATTR_FRAME_SIZE
	.align		4
.L_379:
        /*07ec*/ 	.byte	0x04, 0x11
        /*07ee*/ 	.short	(.L_381 - .L_380)
	.align		4
.L_380:
        /*07f0*/ 	.word	index@(_ZN2at6native29vectorized_elementwise_kernelILi8ENS0_13BinaryFunctorIhhhNS0_16BitwiseOrFunctorIhEEEESt5arrayIPcLm3EEEEviT0_T1_)
        /*07f4*/ 	.word	0x00000000


	//----- nvinfo : EIATTR_REGCOUNT
	.align		4
.L_381:
        /*07f8*/ 	.byte	0x04, 0x2f
        /*07fa*/ 	.short	(.L_383 - .L_382)
	.align		4
.L_382:
        /*07fc*/ 	.word	index@(_ZN2at6native29vectorized_elementwise_kernelILi4ENS0_13BinaryFunctorIhhhNS0_16BitwiseOrFunctorIhEEEESt5arrayIPcLm3EEEEviT0_T1_)
        /*0800*/ 	.word	0x00000020


	//----- nvinfo : EIATTR_FRAME_SIZE
	.align		4
.L_383:
        /*0804*/ 	.byte	0x04, 0x11
        /*0806*/ 	.short	(.L_385 - .L_384)
	.align		4
.L_384:
        /*0808*/ 	.word	index@(_ZN2at6native29vectorized_elementwise_kernelILi4ENS0_13BinaryFunctorIhhhNS0_16BitwiseOrFunctorIhEEEESt5arrayIPcLm3EEEEviT0_T1_)
        /*080c*/ 	.word	0x00000000


	//----- nvinfo : EIATTR_REGCOUNT
	.align		4
.L_385:
        /*0810*/ 	.byte	0x04, 0x2f
        /*0812*/ 	.short	(.L_387 - .L_386)
	.align		4
.L_386:
        /*0814*/ 	.word	index@(_ZN2at6native29vectorized_elementwise_kernelILi2ENS0_13BinaryFunctorIhhhNS0_16BitwiseOrFunctorIhEEEESt5arrayIPcLm3EEEEviT0_T1_)
        /*0818*/ 	.word	0x00000020


	//----- nvinfo : EIATTR_FRAME_SIZE
	.align		4
.L_387:
        /*081c*/ 	.byte	0x04, 0x11
        /*081e*/ 	.short	(.L_389 - .L_388)
	.align		4
.L_388:
        /*0820*/ 	.word	index@(_ZN2at6native29vectorized_elementwise_kernelILi2ENS0_13BinaryFunctorIhhhNS0_16BitwiseOrFunctorIhEEEESt5arrayIPcLm3EEEEviT0_T1_)
        /*0824*/ 	.word	0x00000000


	//----- nvinfo : EIATTR_REGCOUNT
	.align		4
.L_389:
        /*0828*/ 	.byte	0x04, 0x2f
        /*082a*/ 	.short	(.L_391 - .L_390)
	.align		4
.L_390:
        /*082c*/ 	.word	index@(_ZN2at6native27unrolled_elementwise_kernelINS0_13BinaryFunctorIhhhNS0_16BitwiseOrFunctorIhEEEESt5arrayIPcLm3EELi4E23TrivialOffsetCalculatorILi2EjES9_ILi1EjENS0_6memory15LoadWithoutCastENSC_16StoreWithoutCastEEEviT_T0_T2_T3_T4_T5_)
        /*0830*/ 	.word	0x0000001a


	//----- nvinfo : EIATTR_FRAME_SIZE
	.align		4
.L_391:
        /*0834*/ 	.byte	0x04, 0x11
        /*0836*/ 	.short	(.L_393 - .L_392)
	.align		4
.L_392:
        /*0838*/ 	.word	index@(_ZN2at6native27unrolled_elementwise_kernelINS0_13BinaryFunctorIhhhNS0_16BitwiseOrFunctorIhEEEESt5arrayIPcLm3EELi4E23TrivialOffsetCalculatorILi2EjES9_ILi1EjENS0_6memory15LoadWithoutCastENSC_16StoreWithoutCastEEEviT_T0_T2_T3_T4_T5_)
        /*083c*/ 	.word	0x00000000


	//----- nvinfo : EIATTR_REGCOUNT
	.align		4
.L_393:
        /*0840*/ 	.byte	0x04, 0x2f
        /*0842*/ 	.short	(.L_395 - .L_394)
	.align		4
.L_394:
        /*0844*/ 	.word	index@(_ZN2at6native18elementwise_kernelILi128ELi4EZNS0_22gpu_kernel_impl_nocastINS0_13BinaryFunctorIhhhNS0_16BitwiseOrFunctorIhEEEEEEvRNS_18TensorIteratorBaseERKT_EUliE_EEviT1_)
        /*0848*/ 	.word	0x00000012


	//----- nvinfo : EIATTR_FRAME_SIZE
	.align		4
.L_395:
        /*084c*/ 	.byte	0x04, 0x11
        /*084e*/ 	.short	(.L_397 - .L_396)
	.align		4
.L_396:
        /*0850*/ 	.word	index@(_ZN2at6native18elementwise_kernelILi128ELi4EZNS0_22gpu_kernel_impl_nocastINS0_13BinaryFunctorIhhhNS0_16BitwiseOrFunctorIhEEEEEEvRNS_18TensorIteratorBaseERKT_EUliE_EEviT1_)
        /*0854*/ 	.word	0x00000000


	//----- nvinfo : EIATTR_REGCOUNT
	.align		4
.L_397:
        /*0858*/ 	.byte	0x04, 0x2f
        /*085a*/ 	.short	(.L_399 - .L_398)
	.align		4
.L_398:
        /*085c*/ 	.word	index@(_ZN2at6native27unrolled_elementwise_kernelINS0_13BinaryFunctorIhhhNS0_16BitwiseOrFunctorIhEEEESt5arrayIPcLm3EELi4E23TrivialOffsetCalculatorILi2EjES9_ILi1EjENS0_6memory12LoadWithCastILi2EEENSC_13StoreWithCastILi1EEEEEviT_T0_T2_T3_T4_T5_)
        /*0860*/ 	.word	0x00000020


	//----- nvinfo : EIATTR_FRAME_SIZE
	.align		4
.L_399:
        /*0864*/ 	.byte	0x04, 0x11
        /*0866*/ 	.short	(.L_401 - .L_400)
	.align		4
.L_400:
        /*0868*/ 	.word	index@(_ZN2at6native27unrolled_elementwise_kernelINS0_13BinaryFunctorIhhhNS0_16BitwiseOrFunctorIhEEEESt5arrayIPcLm3EELi4E23TrivialOffsetCalculatorILi2EjES9_ILi1EjENS0_6memory12LoadWithCastILi2EEENSC_13StoreWithCastILi1EEEEEviT_T0_T2_T3_T4_T5_)
        /*086c*/ 	.word	0x00000000


	//----- nvinfo : EIATTR_REGCOUNT
	.align		4
.L_401:
        /*0870*/ 	.byte	0x04, 0x2f
        /*0872*/ 	.short	(.L_403 - .L_402)
	.align		4
.L_402:
        /*0874*/ 	.word	index@(_ZN2at6native18elementwise_kernelILi128ELi4EZNS0_15gpu_kernel_implINS0_13BinaryFunctorIhhhNS0_16BitwiseOrFunctorIhEEEEEEvRNS_18TensorIteratorBaseERKT_EUliE_EEviT1_)
        /*0878*/ 	.word	0x0000001a


	//----- nvinfo : EIATTR_FRAME_SIZE
	.align		4
.L_403:
        /*087c*/ 	.byte	0x04, 0x11
        /*087e*/ 	.short	(.L_405 - .L_404)
	.align		4
.L_404:
        /*0880*/ 	.word	index@(_ZN2at6native18elementwise_kernelILi128ELi4EZNS0_15gpu_kernel_implINS0_13BinaryFunctorIhhhNS0_16BitwiseOrFunctorIhEEEEEEvRNS_18TensorIteratorBaseERKT_EUliE_EEviT1_)
        /*0884*/ 	.word	0x00000000


	//----- nvinfo : EIATTR_REGCOUNT
	.align		4
.L_405:
        /*0888*/ 	.byte	0x04, 0x2f
        /*088a*/ 	.short	(.L_407 - .L_406)
	.align		4
.L_406:
        /*088c*/ 	.word	index@(_ZN2at6native29vectorized_elementwise_kernelILi8ENS0_13AUnaryFunctorIhhhNS0_16BitwiseOrFunctorIhEEEESt5arrayIPcLm2EEEEviT0_T1_)
        /*0890*/ 	.word	0x00000020


	//----- nvinfo : EIATTR_FRAME_SIZE
	.align		4
.L_407:
        /*0894*/ 	.byte	0x04, 0x11
        /*0896*/ 	.short	(.L_409 - .L_408)
	.align		4
.L_408:
        /*0898*/ 	.word	index@(_ZN2at6native29vectorized_elementwise_kernelILi8ENS0_13AUnaryFunctorIhhhNS0_16BitwiseOrFunctorIhEEEESt5arrayIPcLm2EEEEviT0_T1_)
        /*089c*/ 	.word	0x00000000


	//----- nvinfo : EIATTR_REGCOUNT
	.align		4
.L_409:
        /*08a0*/ 	.byte	0x04, 0x2f
        /*08a2*/ 	.short	(.L_411 - .L_410)
	.align		4
.L_410:
        /*08a4*/ 	.word	index@(_ZN2at6native29vectorized_elementwise_kernelILi4ENS0_13AUnaryFunctorIhhhNS0_16BitwiseOrFunctorIhEEEESt5arrayIPcLm2EEEEviT0_T1_)
        /*08a8*/ 	.word	0x0000001e


	//----- nvinfo : EIATTR_FRAME_SIZE
	.align		4
.L_411:
        /*08ac*/ 	.byte	0x04, 0x11
        /*08ae*/ 	.short	(.L_413 - .L_412)
	.align		4
.L_412:
        /*08b0*/ 	.word	index@(_ZN2at6native29vectorized_elementwise_kernelILi4ENS0_13AUnaryFunctorIhhhNS0_16BitwiseOrFunctorIhEEEESt5arrayIPcLm2EEEEviT0_T1_)
        /*08b4*/ 	.word	0x00000000


	//----- nvinfo : EIATTR_REGCOUNT
	.align		4
.L_413:
        /*08b8*/ 	.byte	0x04, 0x2f
        /*08ba*/ 	.short	(.L_415 - .L_414)
	.align		4
.L_414:
        /*08bc*/ 	.word	index@(_ZN2at6native29vectorized_elementwise_kernelILi2ENS0_13AUnaryFunctorIhhhNS0_16BitwiseOrFunctorIhEEEESt5arrayIPcLm2EEEEviT0_T1_)
        /*08c0*/ 	.word	0x0000001e


	//----- nvinfo : EIATTR_FRAME_SIZE
	.align		4
.L_415:
        /*08c4*/ 	.byte	0x04, 0x11
        /*08c6*/ 	.short	(.L_417 - .L_416)
	.align		4
.L_416:
        /*08c8*/ 	.word	index@(_ZN2at6native29vectorized_elementwise_kernelILi2ENS0_13AUnaryFunctorIhhhNS0_16BitwiseOrFunctorIhEEEESt5arrayIPcLm2EEEEviT0_T1_)
        /*08cc*/ 	.word	0x00000000


	//----- nvinfo : EIATTR_REGCOUNT
	.align		4
.L_417:
        /*08d0*/ 	.byte	0x04, 0x2f
        /*08d2*/ 	.short	(.L_419 - .L_418)
	.align		4
.L_418:
        /*08d4*/ 	.word	index@(_ZN2at6native27unrolled_elementwise_kernelINS0_13AUnaryFunctorIhhhNS0_16BitwiseOrFunctorIhEEEESt5arrayIPcLm2EELi4E23TrivialOffsetCalculatorILi1EjESA_NS0_6memory15LoadWithoutCastENSB_16StoreWithoutCastEEEviT_T0_T2_T3_T4_T5_)
        /*08d8*/ 	.word	0x00000016


	//----- nvinfo : EIATTR_FRAME_SIZE
	.align		4
.L_419:
        /*08dc*/ 	.byte	0x04, 0x11
        /*08de*/ 	.short	(.L_421 - .L_420)
	.align		4
.L_420:
        /*08e0*/ 	.word	index@(_ZN2at6native27unrolled_elementwise_kernelINS0_13AUnaryFunctorIhhhNS0_16BitwiseOrFunctorIhEEEESt5arrayIPcLm2EELi4E23TrivialOffsetCalculatorILi1EjESA_NS0_6memory15LoadWithoutCastENSB_16StoreWithoutCastEEEviT_T0_T2_T3_T4_T5_)
        /*08e4*/ 	.word	0x00000000


	//----- nvinfo : EIATTR_REGCOUNT
	.align		4
.L_421:
        /*08e8*/ 	.byte	0x04, 0x2f
        /*08ea*/ 	.short	(.L_423 - .L_422)
	.align		4
.L_422:
        /*08ec*/ 	.word	index@(_ZN2at6native18elementwise_kernelILi128ELi4EZNS0_22gpu_kernel_impl_nocastINS0_13AUnaryFunctorIhhhNS0_16BitwiseOrFunctorIhEEEEEEvRNS_18TensorIteratorBaseERKT_EUliE_EEviT1_)
        /*08f0*/ 	.word	0x00000012


	//----- nvinfo : EIATTR_FRAME_SIZE
	.align		4
.L_423:
        /*08f4*/ 	.byte	0x04, 0x11
        /*08f6*/ 	.short	(.L_425 - .L_424)
	.align		4
.L_424:
        /*08f8*/ 	.word	index@(_ZN2at6native18elementwise_kernelILi128ELi4EZNS0_22gpu_kernel_impl_nocastINS0_13AUnaryFunctorIhhhNS0_16BitwiseOrFunctorIhEEEEEEvRNS_18TensorIteratorBaseERKT_EUliE_EEviT1_)
        /*08fc*/ 	.word	0x00000000


	//----- nvinfo : EIATTR_REGCOUNT
	.align		4
.L_425:
        /*0900*/ 	.byte	0x04, 0x2f
        /*0902*/ 	.short	(.L_427 - .L_426)
	.align		4
.L_426:
        /*0904*/ 	.word	index@(_ZN2at6native27unrolled_elementwise_kernelINS0_13AUnaryFunctorIhhhNS0_16BitwiseOrFunctorIhEEEESt5arrayIPcLm2EELi4E23TrivialOffsetCalculatorILi1EjESA_NS0_6memory12LoadWithCastILi1EEENSB_13StoreWithCastILi1EEEEEviT_T0_T2_T3_T4_T5_)
        /*0908*/ 	.word	0x0000001d


	//----- nvinfo : EIATTR_FRAME_SIZE
	.align		4
.L_427:
        /*090c*/ 	.byte	0x04, 0x11
        /*090e*/ 	.short	(.L_429 - .L_428)
	.align		4
.L_428:
        /*0910*/ 	.word	index@(_ZN2at6native27unrolled_elementwise_kernelINS0_13AUnaryFunctorIhhhNS0_16BitwiseOrFunctorIhEEEESt5arrayIPcLm2EELi4E23TrivialOffsetCalculatorILi1EjESA_NS0_6memory12LoadWithCastILi1EEENSB_13StoreWithCastILi1EEEEEviT_T0_T2_T3_T4_T5_)
        /*0914*/ 	.word	0x00000000


	//----- nvinfo : EIATTR_REGCOUNT
	.align		4
.L_429:
        /*0918*/ 	.byte	0x04, 0x2f
        /*091a*/ 	.short	(.L_431 - .L_430)
	.align		4
.L_430:
        /*091c*/ 	.word	index@(_ZN2at6native18elementwise_kernelILi128ELi4EZNS0_15gpu_kernel_implINS0_13AUnaryFunctorIhhhNS0_16BitwiseOrFunctorIhEEEEEEvRNS_18TensorIteratorBaseERKT_EUliE_EEviT1_)
        /*0920*/ 	.word	0x0000001a


	//----- nvinfo : EIATTR_FRAME_SIZE
	.align		4
.L_431:
        /*0924*/ 	.byte	0x04, 0x11
        /*0926*/ 	.short	(.L_433 - .L_432)
	.align		4
.L_432:
        /*0928*/ 	.word	index@(_ZN2at6native18elementwise_kernelILi128ELi4EZNS0_15gpu_kernel_implINS0_13AUnaryFunctorIhhhNS0_16BitwiseOrFunctorIhEEEEEEvRNS_18TensorIteratorBaseERKT_EUliE_EEviT1_)
        /*092c*/ 	.word	0x00000000


	//----- nvinfo : EIATTR_REGCOUNT
	.align		4
.L_433:
        /*0930*/ 	.byte	0x04, 0x2f
        /*0932*/ 	.short	(.L_435 - .L_434)
	.align		4
.L_434:
        /*0934*/ 	.word	index@(_ZN2at6native29vectorized_elementwise_kernelILi8ENS0_13BinaryFunctorIaaaNS0_16BitwiseOrFunctorIaEEEESt5arrayIPcLm3EEEEviT0_T1_)
        /*0938*/ 	.word	0x00000020


	//----- nvinfo : EIATTR_FRAME_SIZE
	.align		4
.L_435:
        /*093c*/ 	.byte	0x04, 0x11
        /*093e*/ 	.short	(.L_437 - .L_436)
	.align		4
.L_436:
        /*0940*/ 	.word	index@(_ZN2at6native29vectorized_elementwise_kernelILi8ENS0_13BinaryFunctorIaaaNS0_16BitwiseOrFunctorIaEEEESt5arrayIPcLm3EEEEviT0_T1_)
        /*0944*/ 	.word	0x00000000


	//----- nvinfo : EIATTR_REGCOUNT
	.align		4
.L_437:
        /*0948*/ 	.byte	0x04, 0x2f
        /*094a*/ 	.short	(.L_439 - .L_438)
	.align		4
.L_438:
        /*094c*/ 	.word	index@(_ZN2at6native29vectorized_elementwise_kernelILi4ENS0_13BinaryFunctorIaaaNS0_16BitwiseOrFunctorIaEEEESt5arrayIPcLm3EEEEviT0_T1_)
        /*0950*/ 	.word	0x00000020


	//----- nvinfo : EIATTR_FRAME_SIZE
	.align		4
.L_439:
        /*0954*/ 	.byte	0x04, 0x11
        /*0956*/ 	.short	(.L_441 - .L_440)
	.align		4
.L_440:
        /*0958*/ 	.word	index@(_ZN2at6native29vectorized_elementwise_kernelILi4ENS0_13BinaryFunctorIaaaNS0_16BitwiseOrFunctorIaEEEESt5arrayIPcLm3EEEEviT0_T1_)
        /*095c*/ 	.word	0x00000000


	//----- nvinfo : EIATTR_REGCOUNT
	.align		4
.L_441:
        /*0960*/ 	.byte	0x04, 0x2f
        /*0962*/ 	.short	(.L_443 - .L_442)
	.align		4
.L_442:
        /*0964*/ 	.word	index@(_ZN2at6native29vectorized_elementwise_kernelILi2ENS0_13BinaryFunctorIaaaNS0_16BitwiseOrFunctorIaEEEESt5arrayIPcLm3EEEEviT0_T1_)
        /*0968*/ 	.word	0x00000020


	//----- nvinfo : EIATTR_FRAME_SIZE
	.align		4
.L_443:
        /*096c*/ 	.byte	0x04, 0x11
        /*096e*/ 	.short	(.L_445 - .L_444)
	.align		4
.L_444:
        /*0970*/ 	.word	index@(_ZN2at6native29vectorized_elementwise_kernelILi2ENS0_13BinaryFunctorIaaaNS0_16BitwiseOrFunctorIaEEEESt5arrayIPcLm3EEEEviT0_T1_)
        /*0974*/ 	.word	0x00000000


	//----- nvinfo : EIATTR_REGCOUNT
	.align		4
.L_445:
        /*0978*/ 	.byte	0x04, 0x2f
        /*097a*/ 	.short	(.L_447 - .L_446)
	.align		4
.L_446:
        /*097c*/ 	.word	index@(_ZN2at6native27unrolled_elementwise_kernelINS0_13BinaryFunctorIaaaNS0_16BitwiseOrFunctorIaEEEESt5arrayIPcLm3EELi4E23TrivialOffsetCalculatorILi2EjES9_ILi1EjENS0_6memory15LoadWithoutCastENSC_16StoreWithoutCastEEEviT_T0_T2_T3_T4_T5_)
        /*0980*/ 	.word	0x0000001a


	//----- nvinfo : EIATTR_FRAME_SIZE
	.align		4
.L_447:
        /*0984*/ 	.byte	0x04, 0x11
        /*0986*/ 	.short	(.L_449 - .L_448)
	.align		4
.L_448:
        /*0988*/ 	.word	index@(_ZN2at6native27unrolled_elementwise_kernelINS0_13BinaryFunctorIaaaNS0_16BitwiseOrFunctorIaEEEESt5arrayIPcLm3EELi4E23TrivialOffsetCalculatorILi2EjES9_ILi1EjENS0_6memory15LoadWithoutCastENSC_16StoreWithoutCastEEEviT_T0_T2_T3_T4_T5_)
        /*098c*/ 	.word	0x00000000


	//----- nvinfo : EIATTR_REGCOUNT
	.align		4
.L_449:
        /*0990*/ 	.byte	0x04, 0x2f
        /*0992*/ 	.short	(.L_451 - .L_450)
	.align		4
.L_450:
        /*0994*/ 	.word	index@(_ZN2at6native18elementwise_kernelILi128ELi4EZNS0_22gpu_kernel_impl_nocastINS0_13BinaryFunctorIaaaNS0_16BitwiseOrFunctorIaEEEEEEvRNS_18TensorIteratorBaseERKT_EUliE_EEviT1_)
        /*0998*/ 	.word	0x00000012


	//----- nvinfo : EIATTR_FRAME_SIZE
	.align		4
.L_451:
        /*099c*/ 	.byte	0x04, 0x11
        /*099e*/ 	.short	(.L_453 - .L_452)
	.align		4
.L_452:
        /*09a0*/ 	.word	index@(_ZN2at6native18elementwise_kernelILi128ELi4EZNS0_22gpu_kernel_impl_nocastINS0_13BinaryFunctorIaaaNS0_16BitwiseOrFunctorIaEEEEEEvRNS_18TensorIteratorBaseERKT_EUliE_EEviT1_)
        /*09a4*/ 	.word	0x00000000


	//----- nvinfo : EIATTR_REGCOUNT
	.align		4
.L_453:
        /*09a8*/ 	.byte	0x04, 0x2f
        /*09aa*/ 	.short	(.L_455 - .L_454)
	.align		4
.L_454:
        /*09ac*/ 	.word	index@(_ZN2at6native27unrolled_elementwise_kernelINS0_13BinaryFunctorIaaaNS0_16BitwiseOrFunctorIaEEEESt5arrayIPcLm3EELi4E23TrivialOffsetCalculatorILi2EjES9_ILi1EjENS0_6memory12LoadWithCastILi2EEENSC_13StoreWithCastILi1EEEEEviT_T0_T2_T3_T4_T5_)
        /*09b0*/ 	.word	0x00000020


	//----- nvinfo : EIATTR_FRAME_SIZE
	.align		4
.L_455:
        /*09b4*/ 	.byte	0x04, 0x11
        /*09b6*/ 	.short	(.L_457 - .L_456)
	.align		4
.L_456:
        /*09b8*/ 	.word	index@(_ZN2at6native27unrolled_elementwise_kernelINS0_13BinaryFunctorIaaaNS0_16BitwiseOrFunctorIaEEEESt5arrayIPcLm3EELi4E23TrivialOffsetCalculatorILi2EjES9_ILi1EjENS0_6memory12LoadWithCastILi2EEENSC_13StoreWithCastILi1EEEEEviT_T0_T2_T3_T4_T5_)
        /*09bc*/ 	.word	0x00000000


	//----- nvinfo : EIATTR_REGCOUNT
	.align		4
.L_457:
        /*09c0*/ 	.byte	0x04, 0x2f
        /*09c2*/ 	.short	(.L_459 - .L_458)
	.align		4
.L_458:
        /*09c4*/ 	.word	index@(_ZN2at6native18elementwise_kernelILi128ELi4EZNS0_15gpu_kernel_implINS0_13BinaryFunctorIaaaNS0_16BitwiseOrFunctorIaEEEEEEvRNS_18TensorIteratorBaseERKT_EUliE_EEviT1_)
        /*09c8*/ 	.word	0x0000001a


	//----- nvinfo : EIATTR_FRAME_SIZE
	.align		4
.L_459:
        /*09cc*/ 	.byte	0x04, 0x11
        /*09ce*/ 	.short	(.L_461 - .L_460)
	.align		4
.L_460:
        /*09d0*/ 	.word	index@(_ZN2at6native18elementwise_kernelILi128ELi4EZNS0_15gpu_kernel_implINS0_13BinaryFunctorIaaaNS0_16BitwiseOrFunctorIaEEEEEEvRNS_18TensorIteratorBaseERKT_EUliE_EEviT1_)
        /*09d4*/ 	.word	0x00000000


	//----- nvinfo : EIATTR_REGCOUNT
	.align		4
.L_461:
        /*09d8*/ 	.byte	0x04, 0x2f
        /*09da*/ 	.short	(.L_463 - .L_462)
	.align		4
.L_462:
        /*09dc*/ 	.word	index@(_ZN2at6native29vectorized_elementwise_kernelILi8ENS0_13AUnaryFunctorIaaaNS0_16BitwiseOrFunctorIaEEEESt5arrayIPcLm2EEEEviT0_T1_)
        /*09e0*/ 	.word	0x00000020


	//----- nvinfo : EIATTR_FRAME_SIZE
	.align		4
.L_463:
        /*09e4*/ 	.byte	0x04, 0x11
        /*09e6*/ 	.short	(.L_465 - .L_464)
	.align		4
.L_464:
        /*09e8*/ 	.word	index@(_ZN2at6native29vectorized_elementwise_kernelILi8ENS0_13AUnaryFunctorIaaaNS0_16BitwiseOrFunctorIaEEEESt5arrayIPcLm2EEEEviT0_T1_)
        /*09ec*/ 	.word	0x00000000


	//----- nvinfo : EIATTR_REGCOUNT
	.align		4
.L_465:
        /*09f0*/ 	.byte	0x04, 0x2f
        /*09f2*/ 	.short	(.L_467 - .L_466)
	.align		4
.L_466:
        /*09f4*/ 	.word	index@(_ZN2at6native29vectorized_elementwise_kernelILi4ENS0_13AUnaryFunctorIaaaNS0_16BitwiseOrFunctorIaEEEESt5arrayIPcLm2EEEEviT0_T1_)
        /*09f8*/ 	.word	0x0000001e


	//----- nvinfo : EIATTR_FRAME_SIZE
	.align		4
.L_467:
        /*09fc*/ 	.byte	0x04, 0x11
        /*09fe*/ 	.short	(.L_469 - .L_468)
	.align		4
.L_468:
        /*0a00*/ 	.word	index@(_ZN2at6native29vectorized_elementwise_kernelILi4ENS0_13AUnaryFunctorIaaaNS0_16BitwiseOrFunctorIaEEEESt5arrayIPcLm2EEEEviT0_T1_)
        /*0a04*/ 	.word	0x00000000


	//----- nvinfo : EIATTR_REGCOUNT
	.align		4
.L_469:
        /*0a08*/ 	.byte	0x04, 0x2f
        /*0a0a*/ 	.short	(.L_471 - .L_470)
	.align		4
.L_470:
        /*0a0c*/ 	.word	index@(_ZN2at6native29vectorized_elementwise_kernelILi2ENS0_13AUnaryFunctorIaaaNS0_16BitwiseOrFunctorIaEEEESt5arrayIPcLm2EEEEviT0_T1_)
        /*0a10*/ 	.word	0x0000001e


	//----- nvinfo : EIATTR_FRAME_SIZE
	.align		4
.L_471:
        /*0a14*/ 	.byte	0x04, 0x11
        /*0a16*/ 	.short	(.L_473 - .L_472)
	.align		4
.L_472:
        /*0a18*/ 	.word	index@(_ZN2at6native29vectorized_elementwise_kernelILi2ENS0_13AUnaryFunctorIaaaNS0_16BitwiseOrFunctorIaEEEESt5arrayIPcLm2EEEEviT0_T1_)
        /*0a1c*/ 	.word	0x00000000


	//----- nvinfo : EIATTR_REGCOUNT
	.align		4
.L_473:
        /*0a20*/ 	.byte	0x04, 0x2f
        /*0a22*/ 	.short	(.L_475 - .L_474)
	.align		4
.L_474:
        /*0a24*/ 	.word	index@(_ZN2at6native27unrolled_elementwise_kernelINS0_13AUnaryFunctorIaaaNS0_16BitwiseOrFunctorIaEEEESt5arrayIPcLm2EELi4E23TrivialOffsetCalculatorILi1EjESA_NS0_6memory15LoadWithoutCastENSB_16StoreWithoutCastEEEviT_T0_T2_T3_T4_T5_)
        /*0a28*/ 	.word	0x00000016


	//----- nvinfo : EIATTR_FRAME_SIZE
	.align		4
.L_475:
        /*0a2c*/ 	.byte	0x04, 0x11
        /*0a2e*/ 	.short	(.L_477 - .L_476)
	.align		4
.L_476:
        /*0a30*/ 	.word	index@(_ZN2at6native27unrolled_elementwise_kernelINS0_13AUnaryFunctorIaaaNS0_16BitwiseOrFunctorIaEEEESt5arrayIPcLm2EELi4E23TrivialOffsetCalculatorILi1EjESA_NS0_6memory15LoadWithoutCastENSB_16StoreWithoutCastEEEviT_T0_T2_T3_T4_T5_)
        /*0a34*/ 	.word	0x00000000


	//----- nvinfo : EIATTR_REGCOUNT
	.align		4
.L_477:
        /*0a38*/ 	.byte	0x04, 0x2f
        /*0a3a*/ 	.short	(.L_479 - .L_478)
	.align		4
.L_478:
        /*0a3c*/ 	.word	index@(_ZN2at6native18elementwise_kernelILi128ELi4EZNS0_22gpu_kernel_impl_nocastINS0_13AUnaryFunctorIaaaNS0_16BitwiseOrFunctorIaEEEEEEvRNS_18TensorIteratorBaseERKT_EUliE_EEviT1_)
        /*0a40*/ 	.word	0x00000012


	//----- nvinfo : EIATTR_FRAME_SIZE
	.align		4
.L_479:
        /*0a44*/ 	.byte	0x04, 0x11
        /*0a46*/ 	.short	(.L_481 - .L_480)
	.align		4
.L_480:
        /*0a48*/ 	.word	index@(_ZN2at6native18elementwise_kernelILi128ELi4EZNS0_22gpu_kernel_impl_nocastINS0_13AUnaryFunctorIaaaNS0_16BitwiseOrFunctorIaEEEEEEvRNS_18TensorIteratorBaseERKT_EUliE_EEviT1_)
        /*0a4c*/ 	.word	0x00000000


	//----- nvinfo : EIATTR_REGCOUNT
	.align		4
.L_481:
        /*0a50*/ 	.byte	0x04, 0x2f
        /*0a52*/ 	.short	(.L_483 - .L_482)
	.align		4
.L_482:
        /*0a54*/ 	.word	index@(_ZN2at6native27unrolled_elementwise_kernelINS0_13AUnaryFunctorIaaaNS0_16BitwiseOrFunctorIaEEEESt5arrayIPcLm2EELi4E23TrivialOffsetCalculatorILi1EjESA_NS0_6memory12LoadWithCastILi1EEENSB_13StoreWithCastILi1EEEEEviT_T0_T2_T3_T4_T5_)
        /*0a58*/ 	.word	0x0000001d


	//----- nvinfo : EIATTR_FRAME_SIZE
	.align		4
.L_483:
        /*0a5c*/ 	.byte	0x04, 0x11
        /*0a5e*/ 	.short	(.L_485 - .L_484)
	.align		4
.L_484:
        /*0a60*/ 	.word	index@(_ZN2at6native27unrolled_elementwise_kernelINS0_13AUnaryFunctorIaaaNS0_16BitwiseOrFunctorIaEEEESt5arrayIPcLm2EELi4E23TrivialOffsetCalculatorILi1EjESA_NS0_6memory12LoadWithCastILi1EEENSB_13StoreWithCastILi1EEEEEviT_T0_T2_T3_T4_T5_)
        /*0a64*/ 	.word	0x00000000


	//----- nvinfo : EIATTR_REGCOUNT
	.align		4
.L_485:
        /*0a68*/ 	.byte	0x04, 0x2f
        /*0a6a*/ 	.short	(.L_487 - .L_486)
	.align		4
.L_486:
        /*0a6c*/ 	.word	index@(_ZN2at6native18elementwise_kernelILi128ELi4EZNS0_15gpu_kernel_implINS0_13AUnaryFunctorIaaaNS0_16BitwiseOrFunctorIaEEEEEEvRNS_18TensorIteratorBaseERKT_EUliE_EEviT1_)
        /*0a70*/ 	.word	0x0000001a


	//----- nvinfo : EIATTR_FRAME_SIZE
	.align		4
.L_487:
        /*0a74*/ 	.byte	0x04, 0x11
        /*0a76*/ 	.short	(.L_489 - .L_488)
	.align		4
.L_488:
        /*0a78*/ 	.word	index@(_ZN2at6native18elementwise_kernelILi128ELi4EZNS0_15gpu_kernel_implINS0_13AUnaryFunctorIaaaNS0_16BitwiseOrFunctorIaEEEEEEvRNS_18TensorIteratorBaseERKT_EUliE_EEviT1_)
        /*0a7c*/ 	.word	0x00000000


	//----- nvinfo : EIATTR_REGCOUNT
	.align		4
.L_489:
        /*0a80*/ 	.byte	0x04, 0x2f
        /*0a82*/ 	.short	(.L_491 - .L_490)
	.align		4
.L_490:
        /*0a84*/ 	.word	index@(_ZN2at6native29vectorized_elementwise_kernelILi8ENS0_13BinaryFunctorIiiiNS0_16BitwiseOrFunctorIiEEEESt5arrayIPcLm3EEEEviT0_T1_)
        /*0a88*/ 	.word	0x00000020


	//----- nvinfo : EIATTR_FRAME_SIZE
	.align		4
.L_491:
        /*0a8c*/ 	.byte	0x04, 0x11
        /*0a8e*/ 	.short	(.L_493 - .L_492)
	.align		4
.L_492:
        /*0a90*/ 	.word	index@(_ZN2at6native29vectorized_elementwise_kernelILi8ENS0_13BinaryFunctorIiiiNS0_16BitwiseOrFunctorIiEEEESt5arrayIPcLm3EEEEviT0_T1_)
        /*0a94*/ 	.word	0x00000000


	//----- nvinfo : EIATTR_REGCOUNT
	.align		4
.L_493:
        /*0a98*/ 	.byte	0x04, 0x2f
        /*0a9a*/ 	.short	(.L_495 - .L_494)
	.align		4
.L_494:
        /*0a9c*/ 	.word	index@(_ZN2at6native29vectorized_elementwise_kernelILi4ENS0_13BinaryFunctorIiiiNS0_16BitwiseOrFunctorIiEEEESt5arrayIPcLm3EEEEviT0_T1_)
        /*0aa0*/ 	.word	0x00000020


	//----- nvinfo : EIATTR_FRAME_SIZE
	.align		4
.L_495:
        /*0aa4*/ 	.byte	0x04, 0x11
        /*0aa6*/ 	.short	(.L_497 - .L_496)
	.align		4
.L_496:
        /*0aa8*/ 	.word	index@(_ZN2at6native29vectorized_elementwise_kernelILi4ENS0_13BinaryFunctorIiiiNS0_16BitwiseOrFunctorIiEEEESt5arrayIPcLm3EEEEviT0_T1_)
        /*0aac*/ 	.word	0x00000000


	//----- nvinfo : EIATTR_REGCOUNT
	.align		4
.L_497:
        /*0ab0*/ 	.byte	0x04, 0x2f
        /*0ab2*/ 	.short	(.L_499 - .L_498)
	.align		4
.L_498:
        /*0ab4*/ 	.word	index@(_ZN2at6native29vectorized_elementwise_kernelILi2ENS0_13BinaryFunctorIiiiNS0_16BitwiseOrFunctorIiEEEESt5arrayIPcLm3EEEEviT0_T1_)
        /*0ab8*/ 	.word	0x00000020


	//----- nvinfo : EIATTR_FRAME_SIZE
	.align		4
.L_499:
        /*0abc*/ 	.byte	0x04, 0x11
        /*0abe*/ 	.short	(.L_501 - .L_500)
	.align		4
.L_500:
        /*0ac0*/ 	.word	index@(_ZN2at6native29vectorized_elementwise_kernelILi2ENS0_13BinaryFunctorIiiiNS0_16BitwiseOrFunctorIiEEEESt5arrayIPcLm3EEEEviT0_T1_)
        /*0ac4*/ 	.word	0x00000000


	//----- nvinfo : EIATTR_REGCOUNT
	.align		4
.L_501:
        /*0ac8*/ 	.byte	0x04, 0x2f
        /*0aca*/ 	.short	(.L_503 - .L_502)
	.align		4
.L_502:
        /*0acc*/ 	.word	index@(_ZN2at6native27unrolled_elementwise_kernelINS0_13BinaryFunctorIiiiNS0_16BitwiseOrFunctorIiEEEESt5arrayIPcLm3EELi4E23TrivialOffsetCalculatorILi2EjES9_ILi1EjENS0_6memory15LoadWithoutCastENSC_16StoreWithoutCastEEEviT_T0_T2_T3_T4_T5_)
        /*0ad0*/ 	.word	0x0000001a


	//----- nvinfo : EIATTR_FRAME_SIZE
	.align		4
.L_503:
        /*0ad4*/ 	.byte	0x04, 0x11
        /*0ad6*/ 	.short	(.L_505 - .L_504)
	.align		4
.L_504:
        /*0ad8*/ 	.word	index@(_ZN2at6native27unrolled_elementwise_kernelINS0_13BinaryFunctorIiiiNS0_16BitwiseOrFunctorIiEEEESt5arrayIPcLm3EELi4E23TrivialOffsetCalculatorILi2EjES9_ILi1EjENS0_6memory15LoadWithoutCastENSC_16StoreWithoutCastEEEviT_T0_T2_T3_T4_T5_)
        /*0adc*/ 	.word	0x00000000


	//----- nvinfo : EIATTR_REGCOUNT
	.align		4
.L_505:
        /*0ae0*/ 	.byte	0x04, 0x2f
        /*0ae2*/ 	.short	(.L_507 - .L_506)
	.align		4
.L_506:
        /*0ae4*/ 	.word	index@(_ZN2at6native18elementwise_kernelILi128ELi2EZNS0_22gpu_kernel_impl_nocastINS0_13BinaryFunctorIiiiNS0_16BitwiseOrFunctorIiEEEEEEvRNS_18TensorIteratorBaseERKT_EUliE_EEviT1_)
        /*0ae8*/ 	.word	0x00000012


	//----- nvinfo : EIATTR_FRAME_SIZE
	.align		4
.L_507:
        /*0aec*/ 	.byte	0x04, 0x11
        /*0aee*/ 	.short	(.L_509 - .L_508)
	.align		4
.L_508:
        /*0af0*/ 	.word	index@(_ZN2at6native18elementwise_kernelILi128ELi2EZNS0_22gpu_kernel_impl_nocastINS0_13BinaryFunctorIiiiNS0_16BitwiseOrFunctorIiEEEEEEvRNS_18TensorIteratorBaseERKT_EUliE_EEviT1_)
        /*0af4*/ 	.word	0x00000000


	//----- nvinfo : EIATTR_REGCOUNT
	.align		4
.L_509:
        /*0af8*/ 	.byte	0x04, 0x2f
        /*0afa*/ 	.short	(.L_511 - .L_510)
	.align		4
.L_510:
        /*0afc*/ 	.word	index@(_ZN2at6native27unrolled_elementwise_kernelINS0_13BinaryFunctorIiiiNS0_16BitwiseOrFunctorIiEEEESt5arrayIPcLm3EELi4E23TrivialOffsetCalculatorILi2EjES9_ILi1EjENS0_6memory12LoadWithCastILi2EEENSC_13StoreWithCastILi1EEEEEviT_T0_T2_T3_T4_T5_)
        /*0b00*/ 	.word	0x00000020


	//----- nvinfo : EIATTR_FRAME_SIZE
	.align		4
.L_511:
        /*0b04*/ 	.byte	0x04, 0x11
        /*0b06*/ 	.short	(.L_513 - .L_512)
	.align		4
.L_512:
        /*0b08*/ 	.word	index@(_ZN2at6native27unrolled_elementwise_kernelINS0_13BinaryFunctorIiiiNS0_16BitwiseOrFunctorIiEEEESt5arrayIPcLm3EELi4E23TrivialOffsetCalculatorILi2EjES9_ILi1EjENS0_6memory12LoadWithCastILi2EEENSC_13StoreWithCastILi1EEEEEviT_T0_T2_T3_T4_T5_)
        /*0b0c*/ 	.word	0x00000000


	//----- nvinfo : EIATTR_REGCOUNT
	.align		4
.L_513:
        /*0b10*/ 	.byte	0x04, 0x2f
        /*0b12*/ 	.short	(.L_515 - .L_514)
	.align		4
.L_514:
        /*0b14*/ 	.word	index@(_ZN2at6native18elementwise_kernelILi128ELi4EZNS0_15gpu_kernel_implINS0_13BinaryFunctorIiiiNS0_16BitwiseOrFunctorIiEEEEEEvRNS_18TensorIteratorBaseERKT_EUliE_EEviT1_)
        /*0b18*/ 	.word	0x0000001a


	//----- nvinfo : EIATTR_FRAME_SIZE
	.align		4
.L_515:
        /*0b1c*/ 	.byte	0x04, 0x11
        /*0b1e*/ 	.short	(.L_517 - .L_516)
	.align		4
.L_516:
        /*0b20*/ 	.word	index@(_ZN2at6native18elementwise_kernelILi128ELi4EZNS0_15gpu_kernel_implINS0_13BinaryFunctorIiiiNS0_16BitwiseOrFunctorIiEEEEEEvRNS_18TensorIteratorBaseERKT_EUliE_EEviT1_)
        /*0b24*/ 	.word	0x00000000


	//----- nvinfo : EIATTR_REGCOUNT
	.align		4
.L_517:
        /*0b28*/ 	.byte	0x04, 0x2f
        /*0b2a*/ 	.short	(.L_519 - .L_518)
	.align		4
.L_518:
        /*0b2c*/ 	.word	index@(_ZN2at6native29vectorized_elementwise_kernelILi8ENS0_13AUnaryFunctorIiiiNS0_16BitwiseOrFunctorIiEEEESt5arrayIPcLm2EEEEviT0_T1_)
        /*0b30*/ 	.word	0x00000020


	//----- nvinfo : EIATTR_FRAME_SIZE
	.align		4
.L_519:
        /*0b34*/ 	.byte	0x04, 0x11
        /*0b36*/ 	.short	(.L_521 - .L_520)
	.align		4
.L_520:
        /*0b38*/ 	.word	index@(_ZN2at6native29vectorized_elementwise_kernelILi8ENS0_13AUnaryFunctorIiiiNS0_16BitwiseOrFunctorIiEEEESt5arrayIPcLm2EEEEviT0_T1_)
        /*0b3c*/ 	.word	0x00000000


	//----- nvinfo : EIATTR_REGCOUNT
	.align		4
.L_521:
        /*0b40*/ 	.byte	0x04, 0x2f
        /*0b42*/ 	.short	(.L_523 - .L_522)
	.align		4
.L_522:
        /*0b44*/ 	.word	index@(_ZN2at6native29vectorized_elementwise_kernelILi4ENS0_13AUnaryFunctorIiiiNS0_16BitwiseOrFunctorIiEEEESt5arrayIPcLm2EEEEviT0_T1_)
        /*0b48*/ 	.word	0x00000020


	//----- nvinfo : EIATTR_FRAME_SIZE
	.align		4
.L_523:
        /*0b4c*/ 	.byte	0x04, 0x11
        /*0b4e*/ 	.short	(.L_525 - .L_524)
	.align		4
.L_524:
        /*0b50*/ 	.word	index@(_ZN2at6native29vectorized_elementwise_kernelILi4ENS0_13AUnaryFunctorIiiiNS0_16BitwiseOrFunctorIiEEEESt5arrayIPcLm2EEEEviT0_T1_)
        /*0b54*/ 	.word	0x00000000


	//----- nvinfo : EIATTR_REGCOUNT
	.align		4
.L_525:
        /*0b58*/ 	.byte	0x04, 0x2f
        /*0b5a*/ 	.short	(.L_527 - .L_526)
	.align		4
.L_526:
        /*0b5c*/ 	.word	index@(_ZN2at6native29vectorized_elementwise_kernelILi2ENS0_13AUnaryFunctorIiiiNS0_16BitwiseOrFunctorIiEEEESt5arrayIPcLm2EEEEviT0_T1_)
        /*0b60*/ 	.word	0x00000020


	//----- nvinfo : EIATTR_FRAME_SIZE
	.align		4
.L_527:
        /*0b64*/ 	.byte	0x04, 0x11
        /*0b66*/ 	.short	(.L_529 - .L_528)
	.align		4
.L_528:
        /*0b68*/ 	.word	index@(_ZN2at6native29vectorized_elementwise_kernelILi2ENS0_13AUnaryFunctorIiiiNS0_16BitwiseOrFunctorIiEEEESt5arrayIPcLm2EEEEviT0_T1_)
        /*0b6c*/ 	.word	0x00000000


	//----- nvinfo : EIATTR_REGCOUNT
	.align		4
.L_529:
        /*0b70*/ 	.byte	0x04, 0x2f
        /*0b72*/ 	.short	(.L_531 - .L_530)
	.align		4
.L_530:
        /*0b74*/ 	.word	index@(_ZN2at6native27unrolled_elementwise_kernelINS0_13AUnaryFunctorIiiiNS0_16BitwiseOrFunctorIiEEEESt5arrayIPcLm2EELi4E23TrivialOffsetCalculatorILi1EjESA_NS0_6memory15LoadWithoutCastENSB_16StoreWithoutCastEEEviT_T0_T2_T3_T4_T5_)
        /*0b78*/ 	.word	0x00000018


	//----- nvinfo : EIATTR_FRAME_SIZE
	.align		4
.L_531:
        /*0b7c*/ 	.byte	0x04, 0x11
        /*0b7e*/ 	.short	(.L_533 - .L_532)
	.align		4
.L_532:
        /*0b80*/ 	.word	index@(_ZN2at6native27unrolled_elementwise_kernelINS0_13AUnaryFunctorIiiiNS0_16BitwiseOrFunctorIiEEEESt5arrayIPcLm2EELi4E23TrivialOffsetCalculatorILi1EjESA_NS0_6memory15LoadWithoutCastENSB_16StoreWithoutCastEEEviT_T0_T2_T3_T4_T5_)
        /*0b84*/ 	.word	0x00000000


	//----- nvinfo : EIATTR_REGCOUNT
	.align		4
.L_533:
        /*0b88*/ 	.byte	0x04, 0x2f
        /*0b8a*/ 	.short	(.L_535 - .L_534)
	.align		4
.L_534:
        /*0b8c*/ 	.word	index@(_ZN2at6native18elementwise_kernelILi128ELi2EZNS0_22gpu_kernel_impl_nocastINS0_13AUnaryFunctorIiiiNS0_16BitwiseOrFunctorIiEEEEEEvRNS_18TensorIteratorBaseERKT_EUliE_EEviT1_)
        /*0b90*/ 	.word	0x00000012


	//----- nvinfo : EIATTR_FRAME_SIZE
	.align		4
.L_535:
        /*0b94*/ 	.byte	0x04, 0x11
        /*0b96*/ 	.short	(.L_537 - .L_536)
	.align		4
.L_536:
        /*0b98*/ 	.word	index@(_ZN2at6native18elementwise_kernelILi128ELi2EZNS0_22gpu_kernel_impl_nocastINS0_13AUnaryFunctorIiiiNS0_16BitwiseOrFunctorIiEEEEEEvRNS_18TensorIteratorBaseERKT_EUliE_EEviT1_)
        /*0b9c*/ 	.word	0x00000000


	//----- nvinfo : EIATTR_REGCOUNT
	.align		4
.L_537:
        /*0ba0*/ 	.byte	0x04, 0x2f
        /*0ba2*/ 	.short	(.L_539 - .L_538)
	.align		4
.L_538:
        /*0ba4*/ 	.word	index@(_ZN2at6native27unrolled_elementwise_kernelINS0_13AUnaryFunctorIiiiNS0_16BitwiseOrFunctorIiEEEESt5arrayIPcLm2EELi4E23TrivialOffsetCalculatorILi1EjESA_NS0_6memory12LoadWithCastILi1EEENSB_13StoreWithCastILi1EEEEEviT_T0_T2_T3_T4_T5_)
        /*0ba8*/ 	.word	0x0000001d


	//----- nvinfo : EIATTR_FRAME_SIZE
	.align		4
.L_539:
        /*0bac*/ 	.byte	0x04, 0x11
        /*0bae*/ 	.short	(.L_541 - .L_540)
	.align		4
.L_540:
        /*0bb0*/ 	.word	index@(_ZN2at6native27unrolled_elementwise_kernelINS0_13AUnaryFunctorIiiiNS0_16BitwiseOrFunctorIiEEEESt5arrayIPcLm2EELi4E23TrivialOffsetCalculatorILi1EjESA_NS0_6memory12LoadWithCastILi1EEENSB_13StoreWithCastILi1EEEEEviT_T0_T2_T3_T4_T5_)
        /*0bb4*/ 	.word	0x00000000


	//----- nvinfo : EIATTR_REGCOUNT
	.align		4
.L_541:
        /*0bb8*/ 	.byte	0x04, 0x2f
        /*0bba*/ 	.short	(.L_543 - .L_542)
	.align		4
.L_542:
        /*0bbc*/ 	.word	index@(_ZN2at6native18elementwise_kernelILi128ELi4EZNS0_15gpu_kernel_implINS0_13AUnaryFunctorIiiiNS0_16BitwiseOrFunctorIiEEEEEEvRNS_18TensorIteratorBaseERKT_EUliE_EEviT1_)
        /*0bc0*/ 	.word	0x0000001a


	//----- nvinfo : EIATTR_FRAME_SIZE
	.align		4
.L_543:
        /*0bc4*/ 	.byte	0x04, 0x11
        /*0bc6*/ 	.short	(.L_545 - .L_544)
	.align		4
.L_544:
        /*0bc8*/ 	.word	index@(_ZN2at6native18elementwise_kernelILi128ELi4EZNS0_15gpu_kernel_implINS0_13AUnaryFunctorIiiiNS0_16BitwiseOrFunctorIiEEEEEEvRNS_18TensorIteratorBaseERKT_EUliE_EEviT1_)
        /*0bcc*/ 	.word	0x00000000


	//----- nvinfo : EIATTR_REGCOUNT
	.align		4
.L_545:
        /*0bd0*/ 	.byte	0x04, 0x2f
        /*0bd2*/ 	.short	(.L_547 - .L_546)
	.align		4
.L_546:
        /*0bd4*/ 	.word	index@(_ZN2at6native29vectorized_elementwise_kernelILi8ENS0_13BinaryFunctorIlllNS0_16BitwiseOrFunctorIlEEEESt5arrayIPcLm3EEEEviT0_T1_)
        /*0bd8*/ 	.word	0x00000026


	//----- nvinfo : EIATTR_FRAME_SIZE
	.align		4
.L_547:
        /*0bdc*/ 	.byte	0x04, 0x11
        /*0bde*/ 	.short	(.L_549 - .L_548)
	.align		4
.L_548:
        /*0be0*/ 	.word	index@(_ZN2at6native29vectorized_elementwise_kernelILi8ENS0_13BinaryFunctorIlllNS0_16BitwiseOrFunctorIlEEEESt5arrayIPcLm3EEEEviT0_T1_)
        /*0be4*/ 	.word	0x00000000


	//----- nvinfo : EIATTR_REGCOUNT
	.align		4
.L_549:
        /*0be8*/ 	.byte	0x04, 0x2f
        /*0bea*/ 	.short	(.L_551 - .L_550)
	.align		4
.L_550:
        /*0bec*/ 	.word	index@(_ZN2at6native29vectorized_elementwise_kernelILi4ENS0_13BinaryFunctorIlllNS0_16BitwiseOrFunctorIlEEEESt5arrayIPcLm3EEEEviT0_T1_)
        /*0bf0*/ 	.word	0x00000026


	//----- nvinfo : EIATTR_FRAME_SIZE
	.align		4
.L_551:
        /*0bf4*/ 	.byte	0x04, 0x11
        /*0bf6*/ 	.short	(.L_553 - .L_552)
	.align		4
.L_552:
        /*0bf8*/ 	.word	index@(_ZN2at6native29vectorized_elementwise_kernelILi4ENS0_13BinaryFunctorIlllNS0_16BitwiseOrFunctorIlEEEESt5arrayIPcLm3EEEEviT0_T1_)
        /*0bfc*/ 	.word	0x00000000


	//----- nvinfo : EIATTR_REGCOUNT
	.align		4
.L_553:
        /*0c00*/ 	.byte	0x04, 0x2f
        /*0c02*/ 	.short	(.L_555 - .L_554)
	.align		4
.L_554:
        /*0c04*/ 	.word	index@(_ZN2at6native29vectorized_elementwise_kernelILi2ENS0_13BinaryFunctorIlllNS0_16BitwiseOrFunctorIlEEEESt5arrayIPcLm3EEEEviT0_T1_)
        /*0c08*/ 	.word	0x00000026


	//----- nvinfo : EIATTR_FRAME_SIZE
	.align		4
.L_555:
        /*0c0c*/ 	.byte	0x04, 0x11
        /*0c0e*/ 	.short	(.L_557 - .L_556)
	.align		4
.L_556:
        /*0c10*/ 	.word	index@(_ZN2at6native29vectorized_elementwise_kernelILi2ENS0_13BinaryFunctorIlllNS0_16BitwiseOrFunctorIlEEEESt5arrayIPcLm3EEEEviT0_T1_)
        /*0c14*/ 	.word	0x00000000


	//----- nvinfo : EIATTR_REGCOUNT
	.align		4
.L_557:
        /*0c18*/ 	.byte	0x04, 0x2f
        /*0c1a*/ 	.short	(.L_559 - .L_558)
	.align		4
.L_558:
        /*0c1c*/ 	.word	index@(_ZN2at6native27unrolled_elementwise_kernelINS0_13BinaryFunctorIlllNS0_16BitwiseOrFunctorIlEEEESt5arrayIPcLm3EELi4E23TrivialOffsetCalculatorILi2EjES9_ILi1EjENS0_6memory15LoadWithoutCastENSC_16StoreWithoutCastEEEviT_T0_T2_T3_T4_T5_)
        /*0c20*/ 	.word	0x00000020


	//----- nvinfo : EIATTR_FRAME_SIZE
	.align		4
.L_559:
        /*0c24*/ 	.byte	0x04, 0x11
        /*0c26*/ 	.short	(.L_561 - .L_560)
	.align		4
.L_560:
        /*0c28*/ 	.word	index@(_ZN2at6native27unrolled_elementwise_kernelINS0_13BinaryFunctorIlllNS0_16BitwiseOrFunctorIlEEEESt5arrayIPcLm3EELi4E23TrivialOffsetCalculatorILi2EjES9_ILi1EjENS0_6memory15LoadWithoutCastENSC_16StoreWithoutCastEEEviT_T0_T2_T3_T4_T5_)
        /*0c2c*/ 	.word	0x00000000


	//----- nvinfo : EIATTR_REGCOUNT
	.align		4
.L_561:
        /*0c30*/ 	.byte	0x04, 0x2f
        /*0c32*/ 	.short	(.L_563 - .L_562)
	.align		4
.L_562:
        /*0c34*/ 	.word	index@(_ZN2at6native18elementwise_kernelILi128ELi2EZNS0_22gpu_kernel_impl_nocastINS0_13BinaryFunctorIlllNS0_16BitwiseOrFunctorIlEEEEEEvRNS_18TensorIteratorBaseERKT_EUliE_EEviT1_)
        /*0c38*/ 	.word	0x00000012


	//----- nvinfo : EIATTR_FRAME_SIZE
	.align		4
.L_563:
        /*0c3c*/ 	.byte	0x04, 0x11
        /*0c3e*/ 	.short	(.L_565 - .L_564)
	.align		4
.L_564:
        /*0c40*/ 	.word	index@(_ZN2at6native18elementwise_kernelILi128ELi2EZNS0_22gpu_kernel_impl_nocastINS0_13BinaryFunctorIlllNS0_16BitwiseOrFunctorIlEEEEEEvRNS_18TensorIteratorBaseERKT_EUliE_EEviT1_)
        /*0c44*/ 	.word	0x00000000


	//----- nvinfo : EIATTR_REGCOUNT
	.align		4
.L_565:
        /*0c48*/ 	.byte	0x04, 0x2f
        /*0c4a*/ 	.short	(.L_567 - .L_566)
	.align		4
.L_566:
        /*0c4c*/ 	.word	index@(_ZN2at6native27unrolled_elementwise_kernelINS0_13BinaryFunctorIlllNS0_16BitwiseOrFunctorIlEEEESt5arrayIPcLm3EELi4E23TrivialOffsetCalculatorILi2EjES9_ILi1EjENS0_6memory12LoadWithCastILi2EEENSC_13StoreWithCastILi1EEEEEviT_T0_T2_T3_T4_T5_)
        /*0c50*/ 	.word	0x00000028


	//----- nvinfo : EIATTR_FRAME_SIZE
	.align		4
.L_567:
        /*0c54*/ 	.byte	0x04, 0x11
        /*0c56*/ 	.short	(.L_569 - .L_568)
	.align		4
.L_568:
        /*0c58*/ 	.word	index@(_ZN2at6native27unrolled_elementwise_kernelINS0_13BinaryFunctorIlllNS0_16BitwiseOrFunctorIlEEEESt5arrayIPcLm3EELi4E23TrivialOffsetCalculatorILi2EjES9_ILi1EjENS0_6memory12LoadWithCastILi2EEENSC_13StoreWithCastILi1EEEEEviT_T0_T2_T3_T4_T5_)
        /*0c5c*/ 	.word	0x00000000


	//----- nvinfo : EIATTR_REGCOUNT
	.align		4
.L_569:
        /*0c60*/ 	.byte	0x04, 0x2f
        /*0c62*/ 	.short	(.L_571 - .L_570)
	.align		4
.L_570:
        /*0c64*/ 	.word	index@(_ZN2at6native18elementwise_kernelILi128ELi4EZNS0_15gpu_kernel_implINS0_13BinaryFunctorIlllNS0_16BitwiseOrFunctorIlEEEEEEvRNS_18TensorIteratorBaseERKT_EUliE_EEviT1_)
        /*0c68*/ 	.word	0x0000001c


	//----- nvinfo : EIATTR_FRAME_SIZE
	.align		4
.L_571:
        /*0c6c*/ 	.byte	0x04, 0x11
        /*0c6e*/ 	.short	(.L_573 - .L_572)
	.align		4
.L_572:
        /*0c70*/ 	.word	index@(_ZN2at6native18elementwise_kernelILi128ELi4EZNS0_15gpu_kernel_implINS0_13BinaryFunctorIlllNS0_16BitwiseOrFunctorIlEEEEEEvRNS_18TensorIteratorBaseERKT_EUliE_EEviT1_)
        /*0c74*/ 	.word	0x00000000


	//----- nvinfo : EIATTR_REGCOUNT
	.align		4
.L_573:
        /*0c78*/ 	.byte	0x04, 0x2f
        /*0c7a*/ 	.short	(.L_575 - .L_574)
	.align		4
.L_574:
        /*0c7c*/ 	.word	index@(_ZN2at6native29vectorized_elementwise_kernelILi8ENS0_13AUnaryFunctorIlllNS0_16BitwiseOrFunctorIlEEEESt5arrayIPcLm2EEEEviT0_T1_)
        /*0c80*/ 	.word	0x00000020


	//----- nvinfo : EIATTR_FRAME_SIZE
	.align		4
.L_575:
        /*0c84*/ 	.byte	0x04, 0x11
        /*0c86*/ 	.short	(.L_577 - .L_576)
	.align		4
.L_576:
        /*0c88*/ 	.word	index@(_ZN2at6native29vectorized_elementwise_kernelILi8ENS0_13AUnaryFunctorIlllNS0_16BitwiseOrFunctorIlEEEESt5arrayIPcLm2EEEEviT0_T1_)
        /*0c8c*/ 	.word	0x00000000


	//----- nvinfo : EIATTR_REGCOUNT
	.align		4
.L_577:
        /*0c90*/ 	.byte	0x04, 0x2f
        /*0c92*/ 	.short	(.L_579 - .L_578)
	.align		4
.L_578:
        /*0c94*/ 	.word	index@(_ZN2at6native29vectorized_elementwise_kernelILi4ENS0_13AUnaryFunctorIlllNS0_16BitwiseOrFunctorIlEEEESt5arrayIPcLm2EEEEviT0_T1_)
        /*0c98*/ 	.word	0x00000020


	//----- nvinfo : EIATTR_FRAME_SIZE
	.align		4
.L_579:
        /*0c9c*/ 	.byte	0x04, 0x11
        /*0c9e*/ 	.short	(.L_581 - .L_580)
	.align		4
.L_580:
        /*0ca0*/ 	.word	index@(_ZN2at6native29vectorized_elementwise_kernelILi4ENS0_13AUnaryFunctorIlllNS0_16BitwiseOrFunctorIlEEEESt5arrayIPcLm2EEEEviT0_T1_)
        /*0ca4*/ 	.word	0x00000000


	//----- nvinfo : EIATTR_REGCOUNT
	.align		4
.L_581:
        /*0ca8*/ 	.byte	0x04, 0x2f
        /*0caa*/ 	.short	(.L_583 - .L_582)
	.align		4
.L_582:
        /*0cac*/ 	.word	index@(_ZN2at6native29vectorized_elementwise_kernelILi2ENS0_13AUnaryFunctorIlllNS0_16BitwiseOrFunctorIlEEEESt5arrayIPcLm2EEEEviT0_T1_)
        /*0cb0*/ 	.word	0x00000020


	//----- nvinfo : EIATTR_FRAME_SIZE
	.align		4
.L_583:
        /*0cb4*/ 	.byte	0x04, 0x11
        /*0cb6*/ 	.short	(.L_585 - .L_584)
	.align		4
.L_584:
        /*0cb8*/ 	.word	index@(_ZN2at6native29vectorized_elementwise_kernelILi2ENS0_13AUnaryFunctorIlllNS0_16BitwiseOrFunctorIlEEEESt5arrayIPcLm2EEEEviT0_T1_)
        /*0cbc*/ 	.word	0x00000000


	//----- nvinfo : EIATTR_REGCOUNT
	.align		4
.L_585:
        /*0cc0*/ 	.byte	0x04, 0x2f
        /*0cc2*/ 	.short	(.L_587 - .L_586)
	.align		4
.L_586:
        /*0cc4*/ 	.word	index@(_ZN2at6native27unrolled_elementwise_kernelINS0_13AUnaryFunctorIlllNS0_16BitwiseOrFunctorIlEEEESt5arrayIPcLm2EELi4E23TrivialOffsetCalculatorILi1EjESA_NS0_6memory15LoadWithoutCastENSB_16StoreWithoutCastEEEviT_T0_T2_T3_T4_T5_)
        /*0cc8*/ 	.word	0x0000001a


	//----- nvinfo : EIATTR_FRAME_SIZE
	.align		4
.L_587:
        /*0ccc*/ 	.byte	0x04, 0x11
        /*0cce*/ 	.short	(.L_589 - .L_588)
	.align		4
.L_588:
        /*0cd0*/ 	.word	index@(_ZN2at6native27unrolled_elementwise_kernelINS0_13AUnaryFunctorIlllNS0_16BitwiseOrFunctorIlEEEESt5arrayIPcLm2EELi4E23TrivialOffsetCalculatorILi1EjESA_NS0_6memory15LoadWithoutCastENSB_16StoreWithoutCastEEEviT_T0_T2_T3_T4_T5_)
        /*0cd4*/ 	.word	0x00000000


	//----- nvinfo : EIATTR_REGCOUNT
	.align		4
.L_589:
        /*0cd8*/ 	.byte	0x04, 0x2f
        /*0cda*/ 	.short	(.L_591 - .L_590)
	.align		4
.L_590:
        /*0cdc*/ 	.word	index@(_ZN2at6native18elementwise_kernelILi128ELi2EZNS0_22gpu_kernel_impl_nocastINS0_13AUnaryFunctorIlllNS0_16BitwiseOrFunctorIlEEEEEEvRNS_18TensorIteratorBaseERKT_EUliE_EEviT1_)
        /*0ce0*/ 	.word	0x00000012


	//----- nvinfo : EIATTR_FRAME_SIZE
	.align		4
.L_591:
        /*0ce4*/ 	.byte	0x04, 0x11
        /*0ce6*/ 	.short	(.L_593 - .L_592)
	.align		4
.L_592:
        /*0ce8*/ 	.word	index@(_ZN2at6native18elementwise_kernelILi128ELi2EZNS0_22gpu_kernel_impl_nocastINS0_13AUnaryFunctorIlllNS0_16BitwiseOrFunctorIlEEEEEEvRNS_18TensorIteratorBaseERKT_EUliE_EEviT1_)
        /*0cec*/ 	.word	0x00000000


	//----- nvinfo : EIATTR_REGCOUNT
	.align		4
.L_593:
        /*0cf0*/ 	.byte	0x04, 0x2f
        /*0cf2*/ 	.short	(.L_595 - .L_594)
	.align		4
.L_594:
        /*0cf4*/ 	.word	index@(_ZN2at6native27unrolled_elementwise_kernelINS0_13AUnaryFunctorIlllNS0_16BitwiseOrFunctorIlEEEESt5arrayIPcLm2EELi4E23TrivialOffsetCalculatorILi1EjESA_NS0_6memory12LoadWithCastILi1EEENSB_13StoreWithCastILi1EEEEEviT_T0_T2_T3_T4_T5_)
        /*0cf8*/ 	.word	0x00000020


	//----- nvinfo : EIATTR_FRAME_SIZE
	.align		4
.L_595:
        /*0cfc*/ 	.byte	0x04, 0x11
        /*0cfe*/ 	.short	(.L_597 - .L_596)
	.align		4
.L_596:
        /*0d00*/ 	.word	index@(_ZN2at6native27unrolled_elementwise_kernelINS0_13AUnaryFunctorIlllNS0_16BitwiseOrFunctorIlEEEESt5arrayIPcLm2EELi4E23TrivialOffsetCalculatorILi1EjESA_NS0_6memory12LoadWithCastILi1EEENSB_13StoreWithCastILi1EEEEEviT_T0_T2_T3_T4_T5_)
        /*0d04*/ 	.word	0x00000000


	//----- nvinfo : EIATTR_REGCOUNT
	.align		4
.L_597:
        /*0d08*/ 	.byte	0x04, 0x2f
        /*0d0a*/ 	.short	(.L_599 - .L_598)
	.align		4
.L_598:
        /*0d0c*/ 	.word	index@(_ZN2at6native18elementwise_kernelILi128ELi4EZNS0_15gpu_kernel_implINS0_13AUnaryFunctorIlllNS0_16BitwiseOrFunctorIlEEEEEEvRNS_18TensorIteratorBaseERKT_EUliE_EEviT1_)
        /*0d10*/ 	.word	0x0000001a


	//----- nvinfo : EIATTR_FRAME_SIZE
	.align		4
.L_599:
        /*0d14*/ 	.byte	0x04, 0x11
        /*0d16*/ 	.short	(.L_601 - .L_600)
	.align		4
.L_600:
        /*0d18*/ 	.word	index@(_ZN2at6native18elementwise_kernelILi128ELi4EZNS0_15gpu_kernel_implINS0_13AUnaryFunctorIlllNS0_16BitwiseOrFunctorIlEEEEEEvRNS_18TensorIteratorBaseERKT_EUliE_EEviT1_)
        /*0d1c*/ 	.word	0x00000000


	//----- nvinfo : EIATTR_REGCOUNT
	.align		4
.L_601:
        /*0d20*/ 	.byte	0x04, 0x2f
        /*0d22*/ 	.short	(.L_603 - .L_602)
	.align		4
.L_602:
        /*0d24*/ 	.word	index@(_ZN2at6native29vectorized_elementwise_kernelILi8ENS0_13BinaryFunctorIsssNS0_16BitwiseOrFunctorIsEEEESt5arrayIPcLm3EEEEviT0_T1_)
        /*0d28*/ 	.word	0x00000020


	//----- nvinfo : EIATTR_FRAME_SIZE
	.align		4
.L_603:
        /*0d2c*/ 	.byte	0x04, 0x11
        /*0d2e*/ 	.short	(.L_605 - .L_604)
	.align		4
.L_604:
        /*0d30*/ 	.word	index@(_ZN2at6native29vectorized_elementwise_kernelILi8ENS0_13BinaryFunctorIsssNS0_16BitwiseOrFunctorIsEEEESt5arrayIPcLm3EEEEviT0_T1_)
        /*0d34*/ 	.word	0x00000000


	//----- nvinfo : EIATTR_REGCOUNT
	.align		4
.L_605:
        /*0d38*/ 	.byte	0x04, 0x2f
        /*0d3a*/ 	.short	(.L_607 - .L_606)
	.align		4
.L_606:
        /*0d3c*/ 	.word	index@(_ZN2at6native29vectorized_elementwise_kernelILi4ENS0_13BinaryFunctorIsssNS0_16BitwiseOrFunctorIsEEEESt5arrayIPcLm3EEEEviT0_T1_)
        /*0d40*/ 	.word	0x00000020


	//----- nvinfo : EIATTR_FRAME_SIZE
	.align		4
.L_607:
        /*0d44*/ 	.byte	0x04, 0x11
        /*0d46*/ 	.short	(.L_609 - .L_608)
	.align		4
.L_608:
        /*0d48*/ 	.word	index@(_ZN2at6native29vectorized_elementwise_kernelILi4ENS0_13BinaryFunctorIsssNS0_16BitwiseOrFunctorIsEEEESt5arrayIPcLm3EEEEviT0_T1_)
        /*0d4c*/ 	.word	0x00000000


	//----- nvinfo : EIATTR_REGCOUNT
	.align		4
.L_609:
        /*0d50*/ 	.byte	0x04, 0x2f
        /*0d52*/ 	.short	(.L_611 - .L_610)
	.align		4
.L_610:
        /*0d54*/ 	.word	index@(_ZN2at6native29vectorized_elementwise_kernelILi2ENS0_13BinaryFunctorIsssNS0_16BitwiseOrFunctorIsEEEESt5arrayIPcLm3EEEEviT0_T1_)
        /*0d58*/ 	.word	0x00000020


	//----- nvinfo : EIATTR_FRAME_SIZE
	.align		4
.L_611:
        /*0d5c*/ 	.byte	0x04, 0x11
        /*0d5e*/ 	.short	(.L_613 - .L_612)
	.align		4
.L_612:
        /*0d60*/ 	.word	index@(_ZN2at6native29vectorized_elementwise_kernelILi2ENS0_13BinaryFunctorIsssNS0_16BitwiseOrFunctorIsEEEESt5arrayIPcLm3EEEEviT0_T1_)
        /*0d64*/ 	.word	0x00000000


	//----- nvinfo : EIATTR_REGCOUNT
	.align		4
.L_613:
        /*0d68*/ 	.byte	0x04, 0x2f
        /*0d6a*/ 	.short	(.L_615 - .L_614)
	.align		4
.L_614:
        /*0d6c*/ 	.word	index@(_ZN2at6native27unrolled_elementwise_kernelINS0_13BinaryFunctorIsssNS0_16BitwiseOrFunctorIsEEEESt5arrayIPcLm3EELi4E23TrivialOffsetCalculatorILi2EjES9_ILi1EjENS0_6memory15LoadWithoutCastENSC_16StoreWithoutCastEEEviT_T0_T2_T3_T4_T5_)
        /*0d70*/ 	.word	0x0000001a


	//----- nvinfo : EIATTR_FRAME_SIZE
	.align		4
.L_615:
        /*0d74*/ 	.byte	0x04, 0x11
        /*0d76*/ 	.short	(.L_617 - .L_616)
	.align		4
.L_616:
        /*0d78*/ 	.word	index@(_ZN2at6native27unrolled_elementwise_kernelINS0_13BinaryFunctorIsssNS0_16BitwiseOrFunctorIsEEEESt5arrayIPcLm3EELi4E23TrivialOffsetCalculatorILi2EjES9_ILi1EjENS0_6memory15LoadWithoutCastENSC_16StoreWithoutCastEEEviT_T0_T2_T3_T4_T5_)
        /*0d7c*/ 	.word	0x00000000


	//----- nvinfo : EIATTR_REGCOUNT
	.align		4
.L_617:
        /*0d80*/ 	.byte	0x04, 0x2f
        /*0d82*/ 	.short	(.L_619 - .L_618)
	.align		4
.L_618:
        /*0d84*/ 	.word	index@(_ZN2at6native18elementwise_kernelILi128ELi4EZNS0_22gpu_kernel_impl_nocastINS0_13BinaryFunctorIsssNS0_16BitwiseOrFunctorIsEEEEEEvRNS_18TensorIteratorBaseERKT_EUliE_EEviT1_)
        /*0d88*/ 	.word	0x00000012


	//----- nvinfo : EIATTR_FRAME_SIZE
	.align		4
.L_619:
        /*0d8c*/ 	.byte	0x04, 0x11
        /*0d8e*/ 	.short	(.L_621 - .L_620)
	.align		4
.L_620:
        /*0d90*/ 	.word	index@(_ZN2at6native18elementwise_kernelILi128ELi4EZNS0_22gpu_kernel_impl_nocastINS0_13BinaryFunctorIsssNS0_16BitwiseOrFunctorIsEEEEEEvRNS_18TensorIteratorBaseERKT_EUliE_EEviT1_)
        /*0d94*/ 	.word	0x00000000


	//----- nvinfo : EIATTR_REGCOUNT
	.align		4
.L_621:
        /*0d98*/ 	.byte	0x04, 0x2f
        /*0d9a*/ 	.short	(.L_623 - .L_622)
	.align		4
.L_622:
        /*0d9c*/ 	.word	index@(_ZN2at6native27unrolled_elementwise_kernelINS0_13BinaryFunctorIsssNS0_16BitwiseOrFunctorIsEEEESt5arrayIPcLm3EELi4E23TrivialOffsetCalculatorILi2EjES9_ILi1EjENS0_6memory12LoadWithCastILi2EEENSC_13StoreWithCastILi1EEEEEviT_T0_T2_T3_T4_T5_)
        /*0da0*/ 	.word	0x00000020


	//----- nvinfo : EIATTR_FRAME_SIZE
	.align		4
.L_623:
        /*0da4*/ 	.byte	0x04, 0x11
        /*0da6*/ 	.short	(.L_625 - .L_624)
	.align		4
.L_624:
        /*0da8*/ 	.word	index@(_ZN2at6native27unrolled_elementwise_kernelINS0_13BinaryFunctorIsssNS0_16BitwiseOrFunctorIsEEEESt5arrayIPcLm3EELi4E23TrivialOffsetCalculatorILi2EjES9_ILi1EjENS0_6memory12LoadWithCastILi2EEENSC_13StoreWithCastILi1EEEEEviT_T0_T2_T3_T4_T5_)
        /*0dac*/ 	.word	0x00000000


	//----- nvinfo : EIATTR_REGCOUNT
	.align		4
.L_625:
        /*0db0*/ 	.byte	0x04, 0x2f
        /*0db2*/ 	.short	(.L_627 - .L_626)
	.align		4
.L_626:
        /*0db4*/ 	.word	index@(_ZN2at6native18elementwise_kernelILi128ELi4EZNS0_15gpu_kernel_implINS0_13BinaryFunctorIsssNS0_16BitwiseOrFunctorIsEEEEEEvRNS_18TensorIteratorBaseERKT_EUliE_EEviT1_)
        /*0db8*/ 	.word	0x0000001a


	//----- nvinfo : EIATTR_FRAME_SIZE
	.align		4
.L_627:
        /*0dbc*/ 	.byte	0x04, 0x11
        /*0dbe*/ 	.short	(.L_629 - .L_628)
	.align		4
.L_628:
        /*0dc0*/ 	.word	index@(_ZN2at6native18elementwise_kernelILi128ELi4EZNS0_15gpu_kernel_implINS0_13BinaryFunctorIsssNS0_16BitwiseOrFunctorIsEEEEEEvRNS_18TensorIteratorBaseERKT_EUliE_EEviT1_)
        /*0dc4*/ 	.word	0x00000000


	//----- nvinfo : EIATTR_REGCOUNT
	.align		4
.L_629:
        /*0dc8*/ 	.byte	0x04, 0x2f
        /*0dca*/ 	.short	(.L_631 - .L_630)
	.align		4
.L_630:
        /*0dcc*/ 	.word	index@(_ZN2at6native29vectorized_elementwise_kernelILi8ENS0_13AUnaryFunctorIsssNS0_16BitwiseOrFunctorIsEEEESt5arrayIPcLm2EEEEviT0_T1_)
        /*0dd0*/ 	.word	0x00000020


	//----- nvinfo : EIATTR_FRAME_SIZE
	.align		4
.L_631:
        /*0dd4*/ 	.byte	0x04, 0x11
        /*0dd6*/ 	.short	(.L_633 - .L_632)
	.align		4
.L_632:
        /*0dd8*/ 	.word	index@(_ZN2at6native29vectorized_elementwise_kernelILi8ENS0_13AUnaryFunctorIsssNS0_16BitwiseOrFunctorIsEEEESt5arrayIPcLm2EEEEviT0_T1_)
        /*0ddc*/ 	.word	0x00000000


	//----- nvinfo : EIATTR_REGCOUNT
	.align		4
.L_633:
        /*0de0*/ 	.byte	0x04, 0x2f
        /*0de2*/ 	.short	(.L_635 - .L_634)
	.align		4
.L_634:
        /*0de4*/ 	.word	index@(_ZN2at6native29vectorized_elementwise_kernelILi4ENS0_13AUnaryFunctorIsssNS0_16BitwiseOrFunctorIsEEEESt5arrayIPcLm2EEEEviT0_T1_)
        /*0de8*/ 	.word	0x00000020


	//----- nvinfo : EIATTR_FRAME_SIZE
	.align		4
.L_635:
        /*0dec*/ 	.byte	0x04, 0x11
        /*0dee*/ 	.short	(.L_637 - .L_636)
	.align		4
.L_636:
        /*0df0*/ 	.word	index@(_ZN2at6native29vectorized_elementwise_kernelILi4ENS0_13AUnaryFunctorIsssNS0_16BitwiseOrFunctorIsEEEESt5arrayIPcLm2EEEEviT0_T1_)
        /*0df4*/ 	.word	0x00000000


	//----- nvinfo : EIATTR_REGCOUNT
	.align		4
.L_637:
        /*0df8*/ 	.byte	0x04, 0x2f
        /*0dfa*/ 	.short	(.L_639 - .L_638)
	.align		4
.L_638:
        /*0dfc*/ 	.word	index@(_ZN2at6native29vectorized_elementwise_kernelILi2ENS0_13AUnaryFunctorIsssNS0_16BitwiseOrFunctorIsEEEESt5arrayIPcLm2EEEEviT0_T1_)
        /*0e00*/ 	.word	0x00000020


	//----- nvinfo : EIATTR_FRAME_SIZE
	.align		4
.L_639:
        /*0e04*/ 	.byte	0x04, 0x11
        /*0e06*/ 	.short	(.L_641 - .L_640)
	.align		4
.L_640:
        /*0e08*/ 	.word	index@(_ZN2at6native29vectorized_elementwise_kernelILi2ENS0_13AUnaryFunctorIsssNS0_16BitwiseOrFunctorIsEEEESt5arrayIPcLm2EEEEviT0_T1_)
        /*0e0c*/ 	.word	0x00000000


	//----- nvinfo : EIATTR_REGCOUNT
	.align		4
.L_641:
        /*0e10*/ 	.byte	0x04, 0x2f
        /*0e12*/ 	.short	(.L_643 - .L_642)
	.align		4
.L_642:
        /*0e14*/ 	.word	index@(_ZN2at6native27unrolled_elementwise_kernelINS0_13AUnaryFunctorIsssNS0_16BitwiseOrFunctorIsEEEESt5arrayIPcLm2EELi4E23TrivialOffsetCalculatorILi1EjESA_NS0_6memory15LoadWithoutCastENSB_16StoreWithoutCastEEEviT_T0_T2_T3_T4_T5_)
        /*0e18*/ 	.word	0x00000018


	//----- nvinfo : EIATTR_FRAME_SIZE
	.align		4
.L_643:
        /*0e1c*/ 	.byte	0x04, 0x11
        /*0e1e*/ 	.short	(.L_645 - .L_644)
	.align		4
.L_644:
        /*0e20*/ 	.word	index@(_ZN2at6native27unrolled_elementwise_kernelINS0_13AUnaryFunctorIsssNS0_16BitwiseOrFunctorIsEEEESt5arrayIPcLm2EELi4E23TrivialOffsetCalculatorILi1EjESA_NS0_6memory15LoadWithoutCastENSB_16StoreWithoutCastEEEviT_T0_T2_T3_T4_T5_)
        /*0e24*/ 	.word	0x00000000


	//----- nvinfo : EIATTR_REGCOUNT
	.align		4
.L_645:
        /*0e28*/ 	.byte	0x04, 0x2f
        /*0e2a*/ 	.short	(.L_647 - .L_646)
	.align		4
.L_646:
        /*0e2c*/ 	.word	index@(_ZN2at6native18elementwise_kernelILi128ELi4EZNS0_22gpu_kernel_impl_nocastINS0_13AUnaryFunctorIsssNS0_16BitwiseOrFunctorIsEEEEEEvRNS_18TensorIteratorBaseERKT_EUliE_EEviT1_)
        /*0e30*/ 	.word	0x00000012


	//----- nvinfo : EIATTR_FRAME_SIZE
	.align		4
.L_647:
        /*0e34*/ 	.byte	0x04, 0x11
        /*0e36*/ 	.short	(.L_649 - .L_648)
	.align		4
.L_648:
        /*0e38*/ 	.word	index@(_ZN2at6native18elementwise_kernelILi128ELi4EZNS0_22gpu_kernel_impl_nocastINS0_13AUnaryFunctorIsssNS0_16BitwiseOrFunctorIsEEEEEEvRNS_18TensorIteratorBaseERKT_EUliE_EEviT1_)
        /*0e3c*/ 	.word	0x00000000


	//----- nvinfo : EIATTR_REGCOUNT
	.align		4
.L_649:
        /*0e40*/ 	.byte	0x04, 0x2f
        /*0e42*/ 	.short	(.L_651 - .L_650)
	.align		4
.L_650:
        /*0e44*/ 	.word	index@(_ZN2at6native27unrolled_elementwise_kernelINS0_13AUnaryFunctorIsssNS0_16BitwiseOrFunctorIsEEEESt5arrayIPcLm2EELi4E23TrivialOffsetCalculatorILi1EjESA_NS0_6memory12LoadWithCastILi1EEENSB_13StoreWithCastILi1EEEEEviT_T0_T2_T3_T4_T5_)
        /*0e48*/ 	.word	0x0000001d


	//----- nvinfo : EIATTR_FRAME_SIZE
	.align		4
.L_651:
        /*0e4c*/ 	.byte	0x04, 0x11
        /*0e4e*/ 	.short	(.L_653 - .L_652)
	.align		4
.L_652:
        /*0e50*/ 	.word	index@(_ZN2at6native27unrolled_elementwise_kernelINS0_13AUnaryFunctorIsssNS0_16BitwiseOrFunctorIsEEEESt5arrayIPcLm2EELi4E23TrivialOffsetCalculatorILi1EjESA_NS0_6memory12LoadWithCastILi1EEENSB_13StoreWithCastILi1EEEEEviT_T0_T2_T3_T4_T5_)
        /*0e54*/ 	.word	0x00000000


	//----- nvinfo : EIATTR_REGCOUNT
	.align		4
.L_653:
        /*0e58*/ 	.byte	0x04, 0x2f
        /*0e5a*/ 	.short	(.L_655 - .L_654)
	.align		4
.L_654:
        /*0e5c*/ 	.word	index@(_ZN2at6native18elementwise_kernelILi128ELi4EZNS0_15gpu_kernel_implINS0_13AUnaryFunctorIsssNS0_16BitwiseOrFunctorIsEEEEEEvRNS_18TensorIteratorBaseERKT_EUliE_EEviT1_)
        /*0e60*/ 	.word	0x0000001a


	//----- nvinfo : EIATTR_FRAME_SIZE
	.align		4
.L_655:
        /*0e64*/ 	.byte	0x04, 0x11
        /*0e66*/ 	.short	(.L_657 - .L_656)
	.align		4
.L_656:
        /*0e68*/ 	.word	index@(_ZN2at6native18elementwise_kernelILi128ELi4EZNS0_15gpu_kernel_implINS0_13AUnaryFunctorIsssNS0_16BitwiseOrFunctorIsEEEEEEvRNS_18TensorIteratorBaseERKT_EUliE_EEviT1_)
        /*0e6c*/ 	.word	0x00000000


	//----- nvinfo : EIATTR_REGCOUNT
	.align		4
.L_657:
        /*0e70*/ 	.byte	0x04, 0x2f
        /*0e72*/ 	.short	(.L_659 - .L_658)
	.align		4
.L_658:
        /*0e74*/ 	.word	index@(_ZN2at6native29vectorized_elementwise_kernelILi8ENS0_13BinaryFunctorIbbbNS0_16BitwiseOrFunctorIbEEEESt5arrayIPcLm3EEEEviT0_T1_)
        /*0e78*/ 	.word	0x00000020


	//----- nvinfo : EIATTR_FRAME_SIZE
	.align		4
.L_659:
        /*0e7c*/ 	.byte	0x04, 0x11
        /*0e7e*/ 	.short	(.L_661 - .L_660)
	.align		4
.L_660:
        /*0e80*/ 	.word	index@(_ZN2at6native29vectorized_elementwise_kernelILi8ENS0_13BinaryFunctorIbbbNS0_16BitwiseOrFunctorIbEEEESt5arrayIPcLm3EEEEviT0_T1_)
        /*0e84*/ 	.word	0x00000000


	//----- nvinfo : EIATTR_REGCOUNT
	.align		4
.L_661:
        /*0e88*/ 	.byte	0x04, 0x2f
        /*0e8a*/ 	.short	(.L_663 - .L_662)
	.align		4
.L_662:
        /*0e8c*/ 	.word	index@(_ZN2at6native29vectorized_elementwise_kernelILi4ENS0_13BinaryFunctorIbbbNS0_16BitwiseOrFunctorIbEEEESt5arrayIPcLm3EEEEviT0_T1_)
        /*0e90*/ 	.word	0x00000020


	//----- nvinfo : EIATTR_FRAME_SIZE
	.align		4
.L_663:
        /*0e94*/ 	.byte	0x04, 0x11
        /*0e96*/ 	.short	(.L_665 - .L_664)
	.align		4
.L_664:
        /*0e98*/ 	.word	index@(_ZN2at6native29vectorized_elementwise_kernelILi4ENS0_13BinaryFunctorIbbbNS0_16BitwiseOrFunctorIbEEEESt5arrayIPcLm3EEEEviT0_T1_)
        /*0e9c*/ 	.word	0x00000000


	//----- nvinfo : EIATTR_REGCOUNT
	.align		4
.L_665:
        /*0ea0*/ 	.byte	0x04, 0x2f
        /*0ea2*/ 	.short	(.L_667 - .L_666)
	.align		4
.L_666:
        /*0ea4*/ 	.word	index@(_ZN2at6native29vectorized_elementwise_kernelILi2ENS0_13BinaryFunctorIbbbNS0_16BitwiseOrFunctorIbEEEESt5arrayIPcLm3EEEEviT0_T1_)
        /*0ea8*/ 	.word	0x00000020


	//----- nvinfo : EIATTR_FRAME_SIZE
	.align		4
.L_667:
        /*0eac*/ 	.byte	0x04, 0x11
        /*0eae*/ 	.short	(.L_669 - .L_668)
	.align		4
.L_668:
        /*0eb0*/ 	.word	index@(_ZN2at6native29vectorized_elementwise_kernelILi2ENS0_13BinaryFunctorIbbbNS0_16BitwiseOrFunctorIbEEEESt5arrayIPcLm3EEEEviT0_T1_)
        /*0eb4*/ 	.word	0x00000000


	//----- nvinfo : EIATTR_REGCOUNT
	.align		4
.L_669:
        /*0eb8*/ 	.byte	0x04, 0x2f
        /*0eba*/ 	.short	(.L_671 - .L_670)
	.align		4
.L_670:
        /*0ebc*/ 	.word	index@(_ZN2at6native27unrolled_elementwise_kernelINS0_13BinaryFunctorIbbbNS0_16BitwiseOrFunctorIbEEEESt5arrayIPcLm3EELi4E23TrivialOffsetCalculatorILi2EjES9_ILi1EjENS0_6memory15LoadWithoutCastENSC_16StoreWithoutCastEEEviT_T0_T2_T3_T4_T5_)
        /*0ec0*/ 	.word	0x0000001e


	//----- nvinfo : EIATTR_FRAME_SIZE
	.align		4
.L_671:
        /*0ec4*/ 	.byte	0x04, 0x11
        /*0ec6*/ 	.short	(.L_673 - .L_672)
	.align		4
.L_672:
        /*0ec8*/ 	.word	index@(_ZN2at6native27unrolled_elementwise_kernelINS0_13BinaryFunctorIbbbNS0_16BitwiseOrFunctorIbEEEESt5arrayIPcLm3EELi4E23TrivialOffsetCalculatorILi2EjES9_ILi1EjENS0_6memory15LoadWithoutCastENSC_16StoreWithoutCastEEEviT_T0_T2_T3_T4_T5_)
        /*0ecc*/ 	.word	0x00000000


	//----- nvinfo : EIATTR_REGCOUNT
	.align		4
.L_673:
        /*0ed0*/ 	.byte	0x04, 0x2f
        /*0ed2*/ 	.short	(.L_675 - .L_674)
	.align		4
.L_674:
        /*0ed4*/ 	.word	index@(_ZN2at6native18elementwise_kernelILi128ELi4EZNS0_22gpu_kernel_impl_nocastINS0_13BinaryFunctorIbbbNS0_16BitwiseOrFunctorIbEEEEEEvRNS_18TensorIteratorBaseERKT_EUliE_EEviT1_)
        /*0ed8*/ 	.word	0x00000012


	//----- nvinfo : EIATTR_FRAME_SIZE
	.align		4
.L_675:
        /*0edc*/ 	.byte	0x04, 0x11
        /*0ede*/ 	.short	(.L_677 - .L_676)
	.align		4
.L_676:
        /*0ee0*/ 	.word	index@(_ZN2at6native18elementwise_kernelILi128ELi4EZNS0_22gpu_kernel_impl_nocastINS0_13BinaryFunctorIbbbNS0_16BitwiseOrFunctorIbEEEEEEvRNS_18TensorIteratorBaseERKT_EUliE_EEviT1_)
        /*0ee4*/ 	.word	0x00000000


	//----- nvinfo : EIATTR_REGCOUNT
	.align		4
.L_677:
        /*0ee8*/ 	.byte	0x04, 0x2f
        /*0eea*/ 	.short	(.L_679 - .L_678)
	.align		4
.L_678:
        /*0eec*/ 	.word	index@(_ZN2at6native27unrolled_elementwise_kernelINS0_13BinaryFunctorIbbbNS0_16BitwiseOrFunctorIbEEEESt5arrayIPcLm3EELi4E23TrivialOffsetCalculatorILi2EjES9_ILi1EjENS0_6memory12LoadWithCastILi2EEENSC_13StoreWithCastILi1EEEEEviT_T0_T2_T3_T4_T5_)
        /*0ef0*/ 	.word	0x0000001e


	//----- nvinfo : EIATTR_FRAME_SIZE
	.align		4
.L_679:
        /*0ef4*/ 	.byte	0x04, 0x11
        /*0ef6*/ 	.short	(.L_681 - .L_680)
	.align		4
.L_680:
        /*0ef8*/ 	.word	index@(_ZN2at6native27unrolled_elementwise_kernelINS0_13BinaryFunctorIbbbNS0_16BitwiseOrFunctorIbEEEESt5arrayIPcLm3EELi4E23TrivialOffsetCalculatorILi2EjES9_ILi1EjENS0_6memory12LoadWithCastILi2EEENSC_13StoreWithCastILi1EEEEEviT_T0_T2_T3_T4_T5_)
        /*0efc*/ 	.word	0x00000000


	//----- nvinfo : EIATTR_REGCOUNT
	.align		4
.L_681:
        /*0f00*/ 	.byte	0x04, 0x2f
        /*0f02*/ 	.short	(.L_683 - .L_682)
	.align		4
.L_682:
        /*0f04*/ 	.word	index@(_ZN2at6native18elementwise_kernelILi128ELi4EZNS0_15gpu_kernel_implINS0_13BinaryFunctorIbbbNS0_16BitwiseOrFunctorIbEEEEEEvRNS_18TensorIteratorBaseERKT_EUliE_EEviT1_)
        /*0f08*/ 	.word	0x0000001a


	//----- nvinfo : EIATTR_FRAME_SIZE
	.align		4
.L_683:
        /*0f0c*/ 	.byte	0x04, 0x11
        /*0f0e*/ 	.short	(.L_685 - .L_684)
	.align		4
.L_684:
        /*0f10*/ 	.word	index@(_ZN2at6native18elementwise_kernelILi128ELi4EZNS0_15gpu_kernel_implINS0_13BinaryFunctorIbbbNS0_16BitwiseOrFunctorIbEEEEEEvRNS_18TensorIteratorBaseERKT_EUliE_EEviT1_)
        /*0f14*/ 	.word	0x00000000


	//----- nvinfo : EIATTR_REGCOUNT
	.align		4
.L_685:
        /*0f18*/ 	.byte	0x04, 0x2f
        /*0f1a*/ 	.short	(.L_687 - .L_686)
	.align		4
.L_686:
        /*0f1c*/ 	.word	index@(_ZN2at6native29vectorized_elementwise_kernelILi8ENS0_13AUnaryFunctorIbbbNS0_16BitwiseOrFunctorIbEEEESt5arrayIPcLm2EEEEviT0_T1_)
        /*0f20*/ 	.word	0x00000020


	//----- nvinfo : EIATTR_FRAME_SIZE
	.align		4
.L_687:
        /*0f24*/ 	.byte	0x04, 0x11
        /*0f26*/ 	.short	(.L_689 - .L_688)
	.align		4
.L_688:
        /*0f28*/ 	.word	index@(_ZN2at6native29vectorized_elementwise_kernelILi8ENS0_13AUnaryFunctorIbbbNS0_16BitwiseOrFunctorIbEEEESt5arrayIPcLm2EEEEviT0_T1_)
        /*0f2c*/ 	.word	0x00000000


	//----- nvinfo : EIATTR_REGCOUNT
	.align		4
.L_689:
        /*0f30*/ 	.byte	0x04, 0x2f
        /*0f32*/ 	.short	(.L_691 - .L_690)
	.align		4
.L_690:
        /*0f34*/ 	.word	index@(_ZN2at6native29vectorized_elementwise_kernelILi4ENS0_13AUnaryFunctorIbbbNS0_16BitwiseOrFunctorIbEEEESt5arrayIPcLm2EEEEviT0_T1_)
        /*0f38*/ 	.word	0x00000020


	//----- nvinfo : EIATTR_FRAME_SIZE
	.align		4
.L_691:
        /*0f3c*/ 	.byte	0x04, 0x11
        /*0f3e*/ 	.short	(.L_693 - .L_692)
	.align		4
.L_692:
        /*0f40*/ 	.word	index@(_ZN2at6native29vectorized_elementwise_kernelILi4ENS0_13AUnaryFunctorIbbbNS0_16BitwiseOrFunctorIbEEEESt5arrayIPcLm2EEEEviT0_T1_)
        /*0f44*/ 	.word	0x00000000


	//----- nvinfo : EIATTR_REGCOUNT
	.align		4
.L_693:
        /*0f48*/ 	.byte	0x04, 0x2f
        /*0f4a*/ 	.short	(.L_695 - .L_694)
	.align		4
.L_694:
        /*0f4c*/ 	.word	index@(_ZN2at6native29vectorized_elementwise_kernelILi2ENS0_13AUnaryFunctorIbbbNS0_16BitwiseOrFunctorIbEEEESt5arrayIPcLm2EEEEviT0_T1_)
        /*0f50*/ 	.word	0x00000020


	//----- nvinfo : EIATTR_FRAME_SIZE
	.align		4
.L_695:
        /*0f54*/ 	.byte	0x04, 0x11
        /*0f56*/ 	.short	(.L_697 - .L_696)
	.align		4
.L_696:
        /*0f58*/ 	.word	index@(_ZN2at6native29vectorized_elementwise_kernelILi2ENS0_13AUnaryFunctorIbbbNS0_16BitwiseOrFunctorIbEEEESt5arrayIPcLm2EEEEviT0_T1_)
        /*0f5c*/ 	.word	0x00000000


	//----- nvinfo : EIATTR_REGCOUNT
	.align		4
.L_697:
        /*0f60*/ 	.byte	0x04, 0x2f
        /*0f62*/ 	.short	(.L_699 - .L_698)
	.align		4
.L_698:
        /*0f64*/ 	.word	index@(_ZN2at6native27unrolled_elementwise_kernelINS0_13AUnaryFunctorIbbbNS0_16BitwiseOrFunctorIbEEEESt5arrayIPcLm2EELi4E23TrivialOffsetCalculatorILi1EjESA_NS0_6memory15LoadWithoutCastENSB_16StoreWithoutCastEEEviT_T0_T2_T3_T4_T5_)
        /*0f68*/ 	.word	0x00000014


	//----- nvinfo : EIATTR_FRAME_SIZE
	.align		4
.L_699:
        /*0f6c*/ 	.byte	0x04, 0x11
        /*0f6e*/ 	.short	(.L_701 - .L_700)
	.align		4
.L_700:
        /*0f70*/ 	.word	index@(_ZN2at6native27unrolled_elementwise_kernelINS0_13AUnaryFunctorIbbbNS0_16BitwiseOrFunctorIbEEEESt5arrayIPcLm2EELi4E23TrivialOffsetCalculatorILi1EjESA_NS0_6memory15LoadWithoutCastENSB_16StoreWithoutCastEEEviT_T0_T2_T3_T4_T5_)
        /*0f74*/ 	.word	0x00000000


	//----- nvinfo : EIATTR_REGCOUNT
	.align		4
.L_701:
        /*0f78*/ 	.byte	0x04, 0x2f
        /*0f7a*/ 	.short	(.L_703 - .L_702)
	.align		4
.L_702:
        /*0f7c*/ 	.word	index@(_ZN2at6native18elementwise_kernelILi128ELi4EZNS0_22gpu_kernel_impl_nocastINS0_13AUnaryFunctorIbbbNS0_16BitwiseOrFunctorIbEEEEEEvRNS_18TensorIteratorBaseERKT_EUliE_EEviT1_)
        /*0f80*/ 	.word	0x00000012


	//----- nvinfo : EIATTR_FRAME_SIZE
	.align		4
.L_703:
        /*0f84*/ 	.byte	0x04, 0x11
        /*0f86*/ 	.short	(.L_705 - .L_704)
	.align		4
.L_704:
        /*0f88*/ 	.word	index@(_ZN2at6native18elementwise_kernelILi128ELi4EZNS0_22gpu_kernel_impl_nocastINS0_13AUnaryFunctorIbbbNS0_16BitwiseOrFunctorIbEEEEEEvRNS_18TensorIteratorBaseERKT_EUliE_EEviT1_)
        /*0f8c*/ 	.word	0x00000000


	//----- nvinfo : EIATTR_REGCOUNT
	.align		4
.L_705:
        /*0f90*/ 	.byte	0x04, 0x2f
        /*0f92*/ 	.short	(.L_707 - .L_706)
	.align		4
.L_706:
        /*0f94*/ 	.word	index@(_ZN2at6native27unrolled_elementwise_kernelINS0_13AUnaryFunctorIbbbNS0_16BitwiseOrFunctorIbEEEESt5arrayIPcLm2EELi4E23TrivialOffsetCalculatorILi1EjESA_NS0_6memory12LoadWithCastILi1EEENSB_13StoreWithCastILi1EEEEEviT_T0_T2_T3_T4_T5_)
        /*0f98*/ 	.word	0x0000001e


	//----- nvinfo : EIATTR_FRAME_SIZE
	.align		4
.L_707:
        /*0f9c*/ 	.byte	0x04, 0x11
        /*0f9e*/ 	.short	(.L_709 - .L_708)
	.align		4
.L_708:
        /*0fa0*/ 	.word	index@(_ZN2at6native27unrolled_elementwise_kernelINS0_13AUnaryFunctorIbbbNS0_16BitwiseOrFunctorIbEEEESt5arrayIPcLm2EELi4E23TrivialOffsetCalculatorILi1EjESA_NS0_6memory12LoadWithCastILi1EEENSB_13StoreWithCastILi1EEEEEviT_T0_T2_T3_T4_T5_)
        /*0fa4*/ 	.word	0x00000000


	//----- nvinfo : EIATTR_REGCOUNT
	.align		4
.L_709:
        /*0fa8*/ 	.byte	0x04, 0x2f
        /*0faa*/ 	.short	(.L_711 - .L_710)
	.align		4
.L_710:
        /*0fac*/ 	.word	index@(_ZN2at6native18elementwise_kernelILi128ELi4EZNS0_15gpu_kernel_implINS0_13AUnaryFunctorIbbbNS0_16BitwiseOrFunctorIbEEEEEEvRNS_18TensorIteratorBaseERKT_EUliE_EEviT1_)
        /*0fb0*/ 	.word	0x0000001a


	//----- nvinfo : EIATTR_FRAME_SIZE
	.align		4
.L_711:
        /*0fb4*/ 	.byte	0x04, 0x11
        /*0fb6*/ 	.short	(.L_713 - .L_712)
	.align		4
.L_712:
        /*0fb8*/ 	.word	index@(_ZN2at6native18elementwise_kernelILi128ELi4EZNS0_15gpu_kernel_implINS0_13AUnaryFunctorIbbbNS0_16BitwiseOrFunctorIbEEEEEEvRNS_18TensorIteratorBaseERKT_EUliE_EEviT1_)
        /*0fbc*/ 	.word	0x00000000


	//----- nvinfo : EIATTR_REGCOUNT
	.align		4
.L_713:
        /*0fc0*/ 	.byte	0x04, 0x2f
        /*0fc2*/ 	.short	(.L_715 - .L_714)
	.align		4
.L_714:
        /*0fc4*/ 	.word	index@(_ZN2at6native29vectorized_elementwise_kernelILi8ENS0_13BinaryFunctorIhhhNS0_17BitwiseXorFunctorIhEEEESt5arrayIPcLm3EEEEviT0_T1_)
        /*0fc8*/ 	.word	0x00000020


	//----- nvinfo : EIATTR_FRAME_SIZE
	.align		4
.L_715:
        /*0fcc*/ 	.byte	0x04, 0x11
        /*0fce*/ 	.short	(.L_717 - .L_716)
	.align		4
.L_716:
        /*0fd0*/ 	.word	index@(_ZN2at6native29vectorized_elementwise_kernelILi8ENS0_13BinaryFunctorIhhhNS0_17BitwiseXorFunctorIhEEEESt5arrayIPcLm3EEEEviT0_T1_)
        /*0fd4*/ 	.word	0x00000000


	//----- nvinfo : EIATTR_REGCOUNT
	.align		4
.L_717:
        /*0fd8*/ 	.byte	0x04, 0x2f
        /*0fda*/ 	.short	(.L_719 - .L_718)
	.align		4
.L_718:
        /*0fdc*/ 	.word	index@(_ZN2at6native29vectorized_elementwise_kernelILi4ENS0_13BinaryFunctorIhhhNS0_17BitwiseXorFunctorIhEEEESt5arrayIPcLm3EEEEviT0_T1_)
        /*0fe0*/ 	.word	0x00000020


	//----- nvinfo : EIATTR_FRAME_SIZE
	.align		4
.L_719:
        /*0fe4*/ 	.byte	0x04, 0x11
        /*0fe6*/ 	.short	(.L_721 - .L_720)
	.align		4
.L_720:
        /*0fe8*/ 	.word	index@(_ZN2at6native29vectorized_elementwise_kernelILi4ENS0_13BinaryFunctorIhhhNS0_17BitwiseXorFunctorIhEEEESt5arrayIPcLm3EEEEviT0_T1_)
        /*0fec*/ 	.word	0x00000000


	//----- nvinfo : EIATTR_REGCOUNT
	.align		4
.L_721:
        /*0ff0*/ 	.byte	0x04, 0x2f
        /*0ff2*/ 	.short	(.L_723 - .L_722)
	.align		4
.L_722:
        /*0ff4*/ 	.word	index@(_ZN2at6native29vectorized_elementwise_kernelILi2ENS0_13BinaryFunctorIhhhNS0_17BitwiseXorFunctorIhEEEESt5arrayIPcLm3EEEEviT0_T1_)
        /*0ff8*/ 	.word	0x00000020


	//----- nvinfo : EIATTR_FRAME_SIZE
	.align		4
.L_723:
        /*0ffc*/ 	.byte	0x04, 0x11
        /*0ffe*/ 	.short	(.L_725 - .L_724)
	.align		4
.L_724:
        /*1000*/ 	.word	index@(_ZN2at6native29vectorized_elementwise_kernelILi2ENS0_13BinaryFunctorIhhhNS0_17BitwiseXorFunctorIhEEEESt5arrayIPcLm3EEEEviT0_T1_)
        /*1004*/ 	.word	0x00000000


	//----- nvinfo : EIATTR_REGCOUNT
	.align		4
.L_725:
        /*1008*/ 	.byte	0x04, 0x2f
        /*100a*/ 	.short	(.L_727 - .L_726)
	.align		4
.L_726:
        /*100c*/ 	.word	index@(_ZN2at6native27unrolled_elementwise_kernelINS0_13BinaryFunctorIhhhNS0_17BitwiseXorFunctorIhEEEESt5arrayIPcLm3EELi4E23TrivialOffsetCalculatorILi2EjES9_ILi1EjENS0_6memory15LoadWithoutCastENSC_16StoreWithoutCastEEEviT_T0_T2_T3_T4_T5_)
        /*1010*/ 	.word	0x0000001a


	//----- nvinfo : EIATTR_FRAME_SIZE
	.align		4
.L_727:
        /*1014*/ 	.byte	0x04, 0x11
        /*1016*/ 	.short	(.L_729 - .L_728)
	.align		4
.L_728:
        /*1018*/ 	.word	index@(_ZN2at6native27unrolled_elementwise_kernelINS0_13BinaryFunctorIhhhNS0_17BitwiseXorFunctorIhEEEESt5arrayIPcLm3EELi4E23TrivialOffsetCalculatorILi2EjES9_ILi1EjENS0_6memory15LoadWithoutCastENSC_16StoreWithoutCastEEEviT_T0_T2_T3_T4_T5_)
        /*101c*/ 	.word	0x00000000


	//----- nvinfo : EIATTR_REGCOUNT
	.align		4
.L_729:
        /*1020*/ 	.byte	0x04, 0x2f
        /*1022*/ 	.short	(.L_731 - .L_730)
	.align		4
.L_730:
        /*1024*/ 	.word	index@(_ZN2at6native18elementwise_kernelILi128ELi4EZNS0_22gpu_kernel_impl_nocastINS0_13BinaryFunctorIhhhNS0_17BitwiseXorFunctorIhEEEEEEvRNS_18TensorIteratorBaseERKT_EUliE_EEviT1_)
        /*1028*/ 	.word	0x00000012


	//----- nvinfo : EIATTR_FRAME_SIZE
	.align		4
.L_731:
        /*102c*/ 	.byte	0x04, 0x11
        /*102e*/ 	.short	(.L_733 - .L_732)
	.align		4
.L_732:
        /*1030*/ 	.word	index@(_ZN2at6native18elementwise_kernelILi128ELi4EZNS0_22gpu_kernel_impl_nocastINS0_13BinaryFunctorIhhhNS0_17BitwiseXorFunctorIhEEEEEEvRNS_18TensorIteratorBaseERKT_EUliE_EEviT1_)
        /*1034*/ 	.word	0x00000000


	//----- nvinfo : EIATTR_REGCOUNT
	.align		4
.L_733:
        /*1038*/ 	.byte	0x04, 0x2f
        /*103a*/ 	.short	(.L_735 - .L_734)
	.align		4
.L_734:
        /*103c*/ 	.word	index@(_ZN2at6native27unrolled_elementwise_kernelINS0_13BinaryFunctorIhhhNS0_17BitwiseXorFunctorIhEEEESt5arrayIPcLm3EELi4E23TrivialOffsetCalculatorILi2EjES9_ILi1EjENS0_6memory12LoadWithCastILi2EEENSC_13StoreWithCastILi1EEEEEviT_T0_T2_T3_T4_T5_)
        /*1040*/ 	.word	0x00000020


	//----- nvinfo : EIATTR_FRAME_SIZE
	.align		4
.L_735:
        /*1044*/ 	.byte	0x04, 0x11
        /*1046*/ 	.short	(.L_737 - .L_736)
	.align		4
.L_736:
        /*1048*/ 	.word	index@(_ZN2at6native27unrolled_elementwise_kernelINS0_13BinaryFunctorIhhhNS0_17BitwiseXorFunctorIhEEEESt5arrayIPcLm3EELi4E23TrivialOffsetCalculatorILi2EjES9_ILi1EjENS0_6memory12LoadWithCastILi2EEENSC_13StoreWithCastILi1EEEEEviT_T0_T2_T3_T4_T5_)
        /*104c*/ 	.word	0x00000000


	//----- nvinfo : EIATTR_REGCOUNT
	.align		4
.L_737:
        /*1050*/ 	.byte	0x04, 0x2f
        /*1052*/ 	.short	(.L_739 - .L_738)
	.align		4
.L_738:
        /*1054*/ 	.word	index@(_ZN2at6native18elementwise_kernelILi128ELi4EZNS0_15gpu_kernel_implINS0_13BinaryFunctorIhhhNS0_17BitwiseXorFunctorIhEEEEEEvRNS_18TensorIteratorBaseERKT_EUliE_EEviT1_)
        /*1058*/ 	.word	0x0000001a


	//----- nvinfo : EIATTR_FRAME_SIZE
	.align		4
.L_739:
        /*105c*/ 	.byte	0x04, 0x11
        /*105e*/ 	.short	(.L_741 - .L_740)
	.align		4
.L_740:
        /*1060*/ 	.word	index@(_ZN2at6native18elementwise_kernelILi128ELi4EZNS0_15gpu_kernel_implINS0_13BinaryFunctorIhhhNS0_17BitwiseXorFunctorIhEEEEEEvRNS_18TensorIteratorBaseERKT_EUliE_EEviT1_)
        /*1064*/ 	.word	0x00000000


	//----- nvinfo : EIATTR_REGCOUNT
	.align		4
.L_741:
        /*1068*/ 	.byte	0x04, 0x2f
        /*106a*/ 	.short	(.L_743 - .L_742)
	.align		4
.L_742:
        /*106c*/ 	.word	index@(_ZN2at6native29vectorized_elementwise_kernelILi8ENS0_13AUnaryFunctorIhhhNS0_17BitwiseXorFunctorIhEEEESt5arrayIPcLm2EEEEviT0_T1_)
        /*1070*/ 	.word	0x00000020


	//----- nvinfo : EIATTR_FRAME_SIZE
	.align		4
.L_743:
        /*1074*/ 	.byte	0x04, 0x11
        /*1076*/ 	.short	(.L_745 - .L_744)
	.align		4
.L_744:
        /*1078*/ 	.word	index@(_ZN2at6native29vectorized_elementwise_kernelILi8ENS0_13AUnaryFunctorIhhhNS0_17BitwiseXorFunctorIhEEEESt5arrayIPcLm2EEEEviT0_T1_)
        /*107c*/ 	.word	0x00000000


	//----- nvinfo : EIATTR_REGCOUNT
	.align		4
.L_745:
        /*1080*/ 	.byte	0x04, 0x2f
        /*1082*/ 	.short	(.L_747 - .L_746)
	.align		4
.L_746:
        /*1084*/ 	.word	index@(_ZN2at6native29vectorized_elementwise_kernelILi4ENS0_13AUnaryFunctorIhhhNS0_17BitwiseXorFunctorIhEEEESt5arrayIPcLm2EEEEviT0_T1_)
        /*1088*/ 	.word	0x0000001e


	//----- nvinfo : EIATTR_FRAME_SIZE
	.align		4
.L_747:
        /*108c*/ 	.byte	0x04, 0x11
        /*108e*/ 	.short	(.L_749 - .L_748)
	.align		4
.L_748:
        /*1090*/ 	.word	index@(_ZN2at6native29vectorized_elementwise_kernelILi4ENS0_13AUnaryFunctorIhhhNS0_17BitwiseXorFunctorIhEEEESt5arrayIPcLm2EEEEviT0_T1_)
        /*1094*/ 	.word	0x00000000


	//----- nvinfo : EIATTR_REGCOUNT
	.align		4
.L_749:
        /*1098*/ 	.byte	0x04, 0x2f
        /*109a*/ 	.short	(.L_751 - .L_750)
	.align		4
.L_750:
        /*109c*/ 	.word	index@(_ZN2at6native29vectorized_elementwise_kernelILi2ENS0_13AUnaryFunctorIhhhNS0_17BitwiseXorFunctorIhEEEESt5arrayIPcLm2EEEEviT0_T1_)
        /*10a0*/ 	.word	0x0000001e


	//----- nvinfo : EIATTR_FRAME_SIZE
	.align		4
.L_751:
        /*10a4*/ 	.byte	0x04, 0x11
        /*10a6*/ 	.short	(.L_753 - .L_752)
	.align		4
.L_752:
        /*10a8*/ 	.word	index@(_ZN2at6native29vectorized_elementwise_kernelILi2ENS0_13AUnaryFunctorIhhhNS0_17BitwiseXorFunctorIhEEEESt5arrayIPcLm2EEEEviT0_T1_)
        /*10ac*/ 	.word	0x00000000


	//----- nvinfo : EIATTR_REGCOUNT
	.align		4
.L_753:
        /*10b0*/ 	.byte	0x04, 0x2f
        /*10b2*/ 	.short	(.L_755 - .L_754)
	.align		4
.L_754:
        /*10b4*/ 	.word	index@(_ZN2at6native27unrolled_elementwise_kernelINS0_13AUnaryFunctorIhhhNS0_17BitwiseXorFunctorIhEEEESt5arrayIPcLm2EELi4E23TrivialOffsetCalculatorILi1EjESA_NS0_6memory15LoadWithoutCastENSB_16StoreWithoutCastEEEviT_T0_T2_T3_T4_T5_)
        /*10b8*/ 	.word	0x00000016


	//----- nvinfo : EIATTR_FRAME_SIZE
	.align		4
.L_755:
        /*10bc*/ 	.byte	0x04, 0x11
        /*10be*/ 	.short	(.L_757 - .L_756)
	.align		4
.L_756:
        /*10c0*/ 	.word	index@(_ZN2at6native27unrolled_elementwise_kernelINS0_13AUnaryFunctorIhhhNS0_17BitwiseXorFunctorIhEEEESt5arrayIPcLm2EELi4E23TrivialOffsetCalculatorILi1EjESA_NS0_6memory15LoadWithoutCastENSB_16StoreWithoutCastEEEviT_T0_T2_T3_T4_T5_)
        /*10c4*/ 	.word	0x00000000


	//----- nvinfo : EIATTR_REGCOUNT
	.align		4
.L_757:
        /*10c8*/ 	.byte	0x04, 0x2f
        /*10ca*/ 	.short	(.L_759 - .L_758)
	.align		4
.L_758:
        /*10cc*/ 	.word	index@(_ZN2at6native18elementwise_kernelILi128ELi4EZNS0_22gpu_kernel_impl_nocastINS0_13AUnaryFunctorIhhhNS0_17BitwiseXorFunctorIhEEEEEEvRNS_18TensorIteratorBaseERKT_EUliE_EEviT1_)
        /*10d0*/ 	.word	0x00000012


	//----- nvinfo : EIATTR_FRAME_SIZE
	.align		4
.L_759:
        /*10d4*/ 	.byte	0x04, 0x11
        /*10d6*/ 	.short	(.L_761 - .L_760)
	.align		4
.L_760:
        /*10d8*/ 	.word	index@(_ZN2at6native18elementwise_kernelILi128ELi4EZNS0_22gpu_kernel_impl_nocastINS0_13AUnaryFunctorIhhhNS0_17BitwiseXorFunctorIhEEEEEEvRNS_18TensorIteratorBaseERKT_EUliE_EEviT1_)
        /*10dc*/ 	.word	0x00000000


	//----- nvinfo : EIATTR_REGCOUNT
	.align		4
.L_761:
        /*10e0*/ 	.byte	0x04, 0x2f
        /*10e2*/ 	.short	(.L_763 - .L_762)
	.align		4
.L_762:
        /*10e4*/ 	.word	index@(_ZN2at6native27unrolled_elementwise_kernelINS0_13AUnaryFunctorIhhhNS0_17BitwiseXorFunctorIhEEEESt5arrayIPcLm2EELi4E23TrivialOffsetCalculatorILi1EjESA_NS0_6memory12LoadWithCastILi1EEENSB_13StoreWithCastILi1EEEEEviT_T0_T2_T3_T4_T5_)
        /*10e8*/ 	.word	0x0000001d


	//----- nvinfo : EIATTR_FRAME_SIZE
	.align		4
.L_763:
        /*10ec*/ 	.byte	0x04, 0x11
        /*10ee*/ 	.short	(.L_765 - .L_764)
	.align		4
.L_764:
        /*10f0*/ 	.word	index@(_ZN2at6native27unrolled_elementwise_kernelINS0_13AUnaryFunctorIhhhNS0_17BitwiseXorFunctorIhEEEESt5arrayIPcLm2EELi4E23TrivialOffsetCalculatorILi1EjESA_NS0_6memory12LoadWithCastILi1EEENSB_13StoreWithCastILi1EEEEEviT_T0_T2_T3_T4_T5_)
        /*10f4*/ 	.word	0x00000000


	//----- nvinfo : EIATTR_REGCOUNT
	.align		4
.L_765:
        /*10f8*/ 	.byte	0x04, 0x2f
        /*10fa*/ 	.short	(.L_767 - .L_766)
	.align		4
.L_766:
        /*10fc*/ 	.word	index@(_ZN2at6native18elementwise_kernelILi128ELi4EZNS0_15gpu_kernel_implINS0_13AUnaryFunctorIhhhNS0_17BitwiseXorFunctorIhEEEEEEvRNS_18TensorIteratorBaseERKT_EUliE_EEviT1_)
        /*1100*/ 	.word	0x0000001a


	//----- nvinfo : EIATTR_FRAME_SIZE
	.align		4
.L_767:
        /*1104*/ 	.byte	0x04, 0x11
        /*1106*/ 	.short	(.L_769 - .L_768)
	.align		4
.L_768:
        /*1108*/ 	.word	index@(_ZN2at6native18elementwise_kernelILi128ELi4EZNS0_15gpu_kernel_implINS0_13AUnaryFunctorIhhhNS0_17BitwiseXorFunctorIhEEEEEEvRNS_18TensorIteratorBaseERKT_EUliE_EEviT1_)
        /*110c*/ 	.word	0x00000000


	//----- nvinfo : EIATTR_REGCOUNT
	.align		4
.L_769:
        /*1110*/ 	.byte	0x04, 0x2f
        /*1112*/ 	.short	(.L_771 - .L_770)
	.align		4
.L_770:
        /*1114*/ 	.word	index@(_ZN2at6native29vectorized_elementwise_kernelILi8ENS0_13BinaryFunctorIaaaNS0_17BitwiseXorFunctorIaEEEESt5arrayIPcLm3EEEEviT0_T1_)
        /*1118*/ 	.word	0x00000020


	//----- nvinfo : EIATTR_FRAME_SIZE
	.align		4
.L_771:
        /*111c*/ 	.byte	0x04, 0x11
        /*111e*/ 	.short	(.L_773 - .L_772)
	.align		4
.L_772:
        /*1120*/ 	.word	index@(_ZN2at6native29vectorized_elementwise_kernelILi8ENS0_13BinaryFunctorIaaaNS0_17BitwiseXorFunctorIaEEEESt5arrayIPcLm3EEEEviT0_T1_)
        /*1124*/ 	.word	0x00000000


	//----- nvinfo : EIATTR_REGCOUNT
	.align		4
.L_773:
        /*1128*/ 	.byte	0x04, 0x2f
        /*112a*/ 	.short	(.L_775 - .L_774)
	.align		4
.L_774:
        /*112c*/ 	.word	index@(_ZN2at6native29vectorized_elementwise_kernelILi4ENS0_13BinaryFunctorIaaaNS0_17BitwiseXorFunctorIaEEEESt5arrayIPcLm3EEEEviT0_T1_)
        /*1130*/ 	.word	0x00000020


	//----- nvinfo : EIATTR_FRAME_SIZE
	.align		4
.L_775:
        /*1134*/ 	.byte	0x04, 0x11
        /*1136*/ 	.short	(.L_777 - .L_776)
	.align		4
.L_776:
        /*1138*/ 	.word	index@(_ZN2at6native29vectorized_elementwise_kernelILi4ENS0_13BinaryFunctorIaaaNS0_17BitwiseXorFunctorIaEEEESt5arrayIPcLm3EEEEviT0_T1_)
        /*113c*/ 	.word	0x00000000


	//----- nvinfo : EIATTR_REGCOUNT
	.align		4
.L_777:
        /*1140*/ 	.byte	0x04, 0x2f
        /*1142*/ 	.short	(.L_779 - .L_778)
	.align		4
.L_778:
        /*1144*/ 	.word	index@(_ZN2at6native29vectorized_elementwise_kernelILi2ENS0_13BinaryFunctorIaaaNS0_17BitwiseXorFunctorIaEEEESt5arrayIPcLm3EEEEviT0_T1_)
        /*1148*/ 	.word	0x00000020


	//----- nvinfo : EIATTR_FRAME_SIZE
	.align		4
.L_779:
        /*114c*/ 	.byte	0x04, 0x11
        /*114e*/ 	.short	(.L_781 - .L_780)
	.align		4
.L_780:
        /*1150*/ 	.word	index@(_ZN2at6native29vectorized_elementwise_kernelILi2ENS0_13BinaryFunctorIaaaNS0_17BitwiseXorFunctorIaEEEESt5arrayIPcLm3EEEEviT0_T1_)
        /*1154*/ 	.word	0x00000000


	//----- nvinfo : EIATTR_REGCOUNT
	.align		4
.L_781:
        /*1158*/ 	.byte	0x04, 0x2f
        /*115a*/ 	.short	(.L_783 - .L_782)
	.align		4
.L_782:
        /*115c*/ 	.word	index@(_ZN2at6native27unrolled_elementwise_kernelINS0_13BinaryFunctorIaaaNS0_17BitwiseXorFunctorIaEEEESt5arrayIPcLm3EELi4E23TrivialOffsetCalculatorILi2EjES9_ILi1EjENS0_6memory15LoadWithoutCastENSC_16StoreWithoutCastEEEviT_T0_T2_T3_T4_T5_)
        /*1160*/ 	.word	0x0000001a


	//----- nvinfo : EIATTR_FRAME_SIZE
	.align		4
.L_783:
        /*1164*/ 	.byte	0x04, 0x11
        /*1166*/ 	.short	(.L_785 - .L_784)
	.align		4
.L_784:
        /*1168*/ 	.word	index@(_ZN2at6native27unrolled_elementwise_kernelINS0_13BinaryFunctorIaaaNS0_17BitwiseXorFunctorIaEEEESt5arrayIPcLm3EELi4E23TrivialOffsetCalculatorILi2EjES9_ILi1EjENS0_6memory15LoadWithoutCastENSC_16StoreWithoutCastEEEviT_T0_T2_T3_T4_T5_)
        /*116c*/ 	.word	0x00000000


	//----- nvinfo : EIATTR_REGCOUNT
	.align		4
.L_785:
        /*1170*/ 	.byte	0x04, 0x2f
        /*1172*/ 	.short	(.L_787 - .L_786)
	.align		4
.L_786:
        /*1174*/ 	.word	index@(_ZN2at6native18elementwise_kernelILi128ELi4EZNS0_22gpu_kernel_impl_nocastINS0_13BinaryFunctorIaaaNS0_17BitwiseXorFunctorIaEEEEEEvRNS_18TensorIteratorBaseERKT_EUliE_EEviT1_)
        /*1178*/ 	.word	0x00000012


	//----- nvinfo : EIATTR_FRAME_SIZE
	.align		4
.L_787:
        /*117c*/ 	.byte	0x04, 0x11
        /*117e*/ 	.short	(.L_789 - .L_788)
	.align		4
.L_788:
        /*1180*/ 	.word	index@(_ZN2at6native18elementwise_kernelILi128ELi4EZNS0_22gpu_kernel_impl_nocastINS0_13BinaryFunctorIaaaNS0_17BitwiseXorFunctorIaEEEEEEvRNS_18TensorIteratorBaseERKT_EUliE_EEviT1_)
        /*1184*/ 	.word	0x00000000


	//----- nvinfo : EIATTR_REGCOUNT
	.align		4
.L_789:
        /*1188*/ 	.byte	0x04, 0x2f
        /*118a*/ 	.short	(.L_791 - .L_790)
	.align		4
.L_790:
        /*118c*/ 	.word	index@(_ZN2at6native27unrolled_elementwise_kernelINS0_13BinaryFunctorIaaaNS0_17BitwiseXorFunctorIaEEEESt5arrayIPcLm3EELi4E23TrivialOffsetCalculatorILi2EjES9_ILi1EjENS0_6memory12LoadWithCastILi2EEENSC_13StoreWithCastILi1EEEEEviT_T0_T2_T3_T4_T5_)
        /*1190*/ 	.word	0x00000020


	//----- nvinfo : EIATTR_FRAME_SIZE
	.align		4
.L_791:
        /*1194*/ 	.byte	0x04, 0x11
        /*1196*/ 	.short	(.L_793 - .L_792)
	.align		4
.L_792:
        /*1198*/ 	.word	index@(_ZN2at6native27unrolled_elementwise_kernelINS0_13BinaryFunctorIaaaNS0_17BitwiseXorFunctorIaEEEESt5arrayIPcLm3EELi4E23TrivialOffsetCalculatorILi2EjES9_ILi1EjENS0_6memory12LoadWithCastILi2EEENSC_13StoreWithCastILi1EEEEEviT_T0_T2_T3_T4_T5_)
        /*119c*/ 	.word	0x00000000


	//----- nvinfo : EIATTR_REGCOUNT
	.align		4
.L_793:
        /*11a0*/ 	.byte	0x04, 0x2f
        /*11a2*/ 	.short	(.L_795 - .L_794)
	.align		4
.L_794:
        /*11a4*/ 	.word	index@(_ZN2at6native18elementwise_kernelILi128ELi4EZNS0_15gpu_kernel_implINS0_13BinaryFunctorIaaaNS0_17BitwiseXorFunctorIaEEEEEEvRNS_18TensorIteratorBaseERKT_EUliE_EEviT1_)
        /*11a8*/ 	.word	0x0000001a


	//----- nvinfo : EIATTR_FRAME_SIZE
	.align		4
.L_795:
        /*11ac*/ 	.byte	0x04, 0x11
        /*11ae*/ 	.short	(.L_797 - .L_796)
	.align		4
.L_796:
        /*11b0*/ 	.word	index@(_ZN2at6native18elementwise_kernelILi128ELi4EZNS0_15gpu_kernel_implINS0_13BinaryFunctorIaaaNS0_17BitwiseXorFunctorIaEEEEEEvRNS_18TensorIteratorBaseERKT_EUliE_EEviT1_)
        /*11b4*/ 	.word	0x00000000


	//----- nvinfo : EIATTR_REGCOUNT
	.align		4
.L_797:
        /*11b8*/ 	.byte	0x04, 0x2f
        /*11ba*/ 	.short	(.L_799 - .L_798)
	.align		4
.L_798:
        /*11bc*/ 	.word	index@(_ZN2at6native29vectorized_elementwise_kernelILi8ENS0_13AUnaryFunctorIaaaNS0_17BitwiseXorFunctorIaEEEESt5arrayIPcLm2EEEEviT0_T1_)
        /*11c0*/ 	.word	0x00000020


	//----- nvinfo : EIATTR_FRAME_SIZE
	.align		4
.L_799:
        /*11c4*/ 	.byte	0x04, 0x11
        /*11c6*/ 	.short	(.L_801 - .L_800)
	.align		4
.L_800:
        /*11c8*/ 	.word	index@(_ZN2at6native29vectorized_elementwise_kernelILi8ENS0_13AUnaryFunctorIaaaNS0_17BitwiseXorFunctorIaEEEESt5arrayIPcLm2EEEEviT0_T1_)
        /*11cc*/ 	.word	0x00000000


	//----- nvinfo : EIATTR_REGCOUNT
	.align		4
.L_801:
        /*11d0*/ 	.byte	0x04, 0x2f
        /*11d2*/ 	.short	(.L_803 - .L_802)
	.align		4
.L_802:
        /*11d4*/ 	.word	index@(_ZN2at6native29vectorized_elementwise_kernelILi4ENS0_13AUnaryFunctorIaaaNS0_17BitwiseXorFunctorIaEEEESt5arrayIPcLm2EEEEviT0_T1_)
        /*11d8*/ 	.word	0x0000001e


	//----- nvinfo : EIATTR_FRAME_SIZE
	.align		4
.L_803:
        /*11dc*/ 	.byte	0x04, 0x11
        /*11de*/ 	.short	(.L_805 - .L_804)
	.align		4
.L_804:
        /*11e0*/ 	.word	index@(_ZN2at6native29vectorized_elementwise_kernelILi4ENS0_13AUnaryFunctorIaaaNS0_17BitwiseXorFunctorIaEEEESt5arrayIPcLm2EEEEviT0_T1_)
        /*11e4*/ 	.word	0x00000000


	//----- nvinfo : EIATTR_REGCOUNT
	.align		4
.L_805:
        /*11e8*/ 	.byte	0x04, 0x2f
        /*11ea*/ 	.short	(.L_807 - .L_806)
	.align		4
.L_806:
        /*11ec*/ 	.word	index@(_ZN2at6native29vectorized_elementwise_kernelILi2ENS0_13AUnaryFunctorIaaaNS0_17BitwiseXorFunctorIaEEEESt5arrayIPcLm2EEEEviT0_T1_)
        /*11f0*/ 	.word	0x0000001e


	//----- nvinfo : EIATTR_FRAME_SIZE
	.align		4
.L_807:
        /*11f4*/ 	.byte	0x04, 0x11
        /*11f6*/ 	.short	(.L_809 - .L_808)
	.align		4
.L_808:
        /*11f8*/ 	.word	index@(_ZN2at6native29vectorized_elementwise_kernelILi2ENS0_13AUnaryFunctorIaaaNS0_17BitwiseXorFunctorIaEEEESt5arrayIPcLm2EEEEviT0_T1_)
        /*11fc*/ 	.word	0x00000000


	//----- nvinfo : EIATTR_REGCOUNT
	.align		4
.L_809:
        /*1200*/ 	.byte	0x04, 0x2f
        /*1202*/ 	.short	(.L_811 - .L_810)
	.align		4
.L_810:
        /*1204*/ 	.word	index@(_ZN2at6native27unrolled_elementwise_kernelINS0_13AUnaryFunctorIaaaNS0_17BitwiseXorFunctorIaEEEESt5arrayIPcLm2EELi4E23TrivialOffsetCalculatorILi1EjESA_NS0_6memory15LoadWithoutCastENSB_16StoreWithoutCastEEEviT_T0_T2_T3_T4_T5_)
        /*1208*/ 	.word	0x00000016


	//----- nvinfo : EIATTR_FRAME_SIZE
	.align		4
.L_811:
        /*120c*/ 	.byte	0x04, 0x11
        /*120e*/ 	.short	(.L_813 - .L_812)
	.align		4
.L_812:
        /*1210*/ 	.word	index@(_ZN2at6native27unrolled_elementwise_kernelINS0_13AUnaryFunctorIaaaNS0_17BitwiseXorFunctorIaEEEESt5arrayIPcLm2EELi4E23TrivialOffsetCalculatorILi1EjESA_NS0_6memory15LoadWithoutCastENSB_16StoreWithoutCastEEEviT_T0_T2_T3_T4_T5_)
        /*1214*/ 	.word	0x00000000


	//----- nvinfo : EIATTR_REGCOUNT
	.align		4
.L_813:
        /*1218*/ 	.byte	0x04, 0x2f
        /*121a*/ 	.short	(.L_815 - .L_814)
	.align		4
.L_814:
        /*121c*/ 	.word	index@(_ZN2at6native18elementwise_kernelILi128ELi4EZNS0_22gpu_kernel_impl_nocastINS0_13AUnaryFunctorIaaaNS0_17BitwiseXorFunctorIaEEEEEEvRNS_18TensorIteratorBaseERKT_EUliE_EEviT1_)
        /*1220*/ 	.word	0x00000012


	//----- nvinfo : EIATTR_FRAME_SIZE
	.align		4
.L_815:
        /*1224*/ 	.byte	0x04, 0x11
        /*1226*/ 	.short	(.L_817 - .L_816)
	.align		4
.L_816:
        /*1228*/ 	.word	index@(_ZN2at6native18elementwise_kernelILi128ELi4EZNS0_22gpu_kernel_impl_nocastINS0_13AUnaryFunctorIaaaNS0_17BitwiseXorFunctorIaEEEEEEvRNS_18TensorIteratorBaseERKT_EUliE_EEviT1_)
        /*122c*/ 	.word	0x00000000


	//----- nvinfo : EIATTR_REGCOUNT
	.align		4
.L_817:
        /*1230*/ 	.byte	0x04, 0x2f
        /*1232*/ 	.short	(.L_819 - .L_818)
	.align		4
.L_818:
        /*1234*/ 	.word	index@(_ZN2at6native27unrolled_elementwise_kernelINS0_13AUnaryFunctorIaaaNS0_17BitwiseXorFunctorIaEEEESt5arrayIPcLm2EELi4E23TrivialOffsetCalculatorILi1EjESA_NS0_6memory12LoadWithCastILi1EEENSB_13StoreWithCastILi1EEEEEviT_T0_T2_T3_T4_T5_)
        /*1238*/ 	.word	0x0000001d


	//----- nvinfo : EIATTR_FRAME_SIZE
	.align		4
.L_819:
        /*123c*/ 	.byte	0x04, 0x11
        /*123e*/ 	.short	(.L_821 - .L_820)
	.align		4
.L_820:
        /*1240*/ 	.word	index@(_ZN2at6native27unrolled_elementwise_kernelINS0_13AUnaryFunctorIaaaNS0_17BitwiseXorFunctorIaEEEESt5arrayIPcLm2EELi4E23TrivialOffsetCalculatorILi1EjESA_NS0_6memory12LoadWithCastILi1EEENSB_13StoreWithCastILi1EEEEEviT_T0_T2_T3_T4_T5_)
        /*1244*/ 	.word	0x00000000


	//----- nvinfo : EIATTR_REGCOUNT
	.align		4
.L_821:
        /*1248*/ 	.byte	0x04, 0x2f
        /*124a*/ 	.short	(.L_823 - .L_822)
	.align		4
.L_822:
        /*124c*/ 	.word	index@(_ZN2at6native18elementwise_kernelILi128ELi4EZNS0_15gpu_kernel_implINS0_13AUnaryFunctorIaaaNS0_17BitwiseXorFunctorIaEEEEEEvRNS_18TensorIteratorBaseERKT_EUliE_EEviT1_)
        /*1250*/ 	.word	0x0000001a


	//----- nvinfo : EIATTR_FRAME_SIZE
	.align		4
.L_823:
        /*1254*/ 	.byte	0x04, 0x11
        /*1256*/ 	.short	(.L_825 - .L_824)
	.align		4
.L_824:
        /*1258*/ 	.word	index@(_ZN2at6native18elementwise_kernelILi128ELi4EZNS0_15gpu_kernel_implINS0_13AUnaryFunctorIaaaNS0_17BitwiseXorFunctorIaEEEEEEvRNS_18TensorIteratorBaseERKT_EUliE_EEviT1_)
        /*125c*/ 	.word	0x00000000


	//----- nvinfo : EIATTR_REGCOUNT
	.align		4
.L_825:
        /*1260*/ 	.byte	0x04, 0x2f
        /*1262*/ 	.short	(.L_827 - .L_826)
	.align		4
.L_826:
        /*1264*/ 	.word	index@(_ZN2at6native29vectorized_elementwise_kernelILi8ENS0_13BinaryFunctorIiiiNS0_17BitwiseXorFunctorIiEEEESt5arrayIPcLm3EEEEviT0_T1_)
        /*1268*/ 	.word	0x00000020


	//----- nvinfo : EIATTR_FRAME_SIZE
	.align		4
.L_827:
        /*126c*/ 	.byte	0x04, 0x11
        /*126e*/ 	.short	(.L_829 - .L_828)
	.align		4
.L_828:
        /*1270*/ 	.word	index@(_ZN2at6native29vectorized_elementwise_kernelILi8ENS0_13BinaryFunctorIiiiNS0_17BitwiseXorFunctorIiEEEESt5arrayIPcLm3EEEEviT0_T1_)
        /*1274*/ 	.word	0x00000000


	//----- nvinfo : EIATTR_REGCOUNT
	.align		4
.L_829:
        /*1278*/ 	.byte	0x04, 0x2f
        /*127a*/ 	.short	(.L_831 - .L_830)
	.align		4
.L_830:
        /*127c*/ 	.word	index@(_ZN2at6native29vectorized_elementwise_kernelILi4ENS0_13BinaryFunctorIiiiNS0_17BitwiseXorFunctorIiEEEESt5arrayIPcLm3EEEEviT0_T1_)
        /*1280*/ 	.word	0x00000020


	//----- nvinfo : EIATTR_FRAME_SIZE
	.align		4
.L_831:
        /*1284*/ 	.byte	0x04, 0x11
        /*1286*/ 	.short	(.L_833 - .L_832)
	.align		4
.L_832:
        /*1288*/ 	.word	index@(_ZN2at6native29vectorized_elementwise_kernelILi4ENS0_13BinaryFunctorIiiiNS0_17BitwiseXorFunctorIiEEEESt5arrayIPcLm3EEEEviT0_T1_)
        /*128c*/ 	.word	0x00000000


	//----- nvinfo : EIATTR_REGCOUNT
	.align		4
.L_833:
        /*1290*/ 	.byte	0x04, 0x2f
        /*1292*/ 	.short	(.L_835 - .L_834)
	.align		4
.L_834:
        /*1294*/ 	.word	index@(_ZN2at6native29vectorized_elementwise_kernelILi2ENS0_13BinaryFunctorIiiiNS0_17BitwiseXorFunctorIiEEEESt5arrayIPcLm3EEEEviT0_T1_)
        /*1298*/ 	.word	0x00000020


	//----- nvinfo : EIATTR_FRAME_SIZE
	.align		4
.L_835:
        /*129c*/ 	.byte	0x04, 0x11
        /*129e*/ 	.short	(.L_837 - .L_836)
	.align		4
.L_836:
        /*12a0*/ 	.word	index@(_ZN2at6native29vectorized_elementwise_kernelILi2ENS0_13BinaryFunctorIiiiNS0_17BitwiseXorFunctorIiEEEESt5arrayIPcLm3EEEEviT0_T1_)
        /*12a4*/ 	.word	0x00000000


	//----- nvinfo : EIATTR_REGCOUNT
	.align		4
.L_837:
        /*12a8*/ 	.byte	0x04, 0x2f
        /*12aa*/ 	.short	(.L_839 - .L_838)
	.align		4
.L_838:
        /*12ac*/ 	.word	index@(_ZN2at6native27unrolled_elementwise_kernelINS0_13BinaryFunctorIiiiNS0_17BitwiseXorFunctorIiEEEESt5arrayIPcLm3EELi4E23TrivialOffsetCalculatorILi2EjES9_ILi1EjENS0_6memory15LoadWithoutCastENSC_16StoreWithoutCastEEEviT_T0_T2_T3_T4_T5_)
        /*12b0*/ 	.word	0x0000001a


	//----- nvinfo : EIATTR_FRAME_SIZE
	.align		4
.L_839:
        /*12b4*/ 	.byte	0x04, 0x11
        /*12b6*/ 	.short	(.L_841 - .L_840)
	.align		4
.L_840:
        /*12b8*/ 	.word	index@(_ZN2at6native27unrolled_elementwise_kernelINS0_13BinaryFunctorIiiiNS0_17BitwiseXorFunctorIiEEEESt5arrayIPcLm3EELi4E23TrivialOffsetCalculatorILi2EjES9_ILi1EjENS0_6memory15LoadWithoutCastENSC_16StoreWithoutCastEEEviT_T0_T2_T3_T4_T5_)
        /*12bc*/ 	.word	0x00000000


	//----- nvinfo : EIATTR_REGCOUNT
	.align		4
.L_841:
        /*12c0*/ 	.byte	0x04, 0x2f
        /*12c2*/ 	.short	(.L_843 - .L_842)
	.align		4
.L_842:
        /*12c4*/ 	.word	index@(_ZN2at6native18elementwise_kernelILi128ELi2EZNS0_22gpu_kernel_impl_nocastINS0_13BinaryFunctorIiiiNS0_17BitwiseXorFunctorIiEEEEEEvRNS_18TensorIteratorBaseERKT_EUliE_EEviT1_)
        /*12c8*/ 	.word	0x00000012


	//----- nvinfo : EIATTR_FRAME_SIZE
	.align		4
.L_843:
        /*12cc*/ 	.byte	0x04, 0x11
        /*12ce*/ 	.short	(.L_845 - .L_844)
	.align		4
.L_844:
        /*12d0*/ 	.word	index@(_ZN2at6native18elementwise_kernelILi128ELi2EZNS0_22gpu_kernel_impl_nocastINS0_13BinaryFunctorIiiiNS0_17BitwiseXorFunctorIiEEEEEEvRNS_18TensorIteratorBaseERKT_EUliE_EEviT1_)
        /*12d4*/ 	.word	0x00000000


	//----- nvinfo : EIATTR_REGCOUNT
	.align		4
.L_845:
        /*12d8*/ 	.byte	0x04, 0x2f
        /*12da*/ 	.short	(.L_847 - .L_846)
	.align		4
.L_846:
        /*12dc*/ 	.word	index@(_ZN2at6native27unrolled_elementwise_kernelINS0_13BinaryFunctorIiiiNS0_17BitwiseXorFunctorIiEEEESt5arrayIPcLm3EELi4E23TrivialOffsetCalculatorILi2EjES9_ILi1EjENS0_6memory12LoadWithCastILi2EEENSC_13StoreWithCastILi1EEEEEviT_T0_T2_T3_T4_T5_)
        /*12e0*/ 	.word	0x00000020


	//----- nvinfo : EIATTR_FRAME_SIZE
	.align		4
.L_847:
        /*12e4*/ 	.byte	0x04, 0x11
        /*12e6*/ 	.short	(.L_849 - .L_848)
	.align		4
.L_848:
        /*12e8*/ 	.word	index@(_ZN2at6native27unrolled_elementwise_kernelINS0_13BinaryFunctorIiiiNS0_17BitwiseXorFunctorIiEEEESt5arrayIPcLm3EELi4E23TrivialOffsetCalculatorILi2EjES9_ILi1EjENS0_6memory12LoadWithCastILi2EEENSC_13StoreWithCastILi1EEEEEviT_T0_T2_T3_T4_T5_)
        /*12ec*/ 	.word	0x00000000


	//----- nvinfo : EIATTR_REGCOUNT
	.align		4
.L_849:
        /*12f0*/ 	.byte	0x04, 0x2f
        /*12f2*/ 	.short	(.L_851 - .L_850)
	.align		4
.L_850:
        /*12f4*/ 	.word	index@(_ZN2at6native18elementwise_kernelILi128ELi4EZNS0_15gpu_kernel_implINS0_13BinaryFunctorIiiiNS0_17BitwiseXorFunctorIiEEEEEEvRNS_18TensorIteratorBaseERKT_EUliE_EEviT1_)
        /*12f8*/ 	.word	0x0000001a


	//----- nvinfo : EIATTR_FRAME_SIZE
	.align		4
.L_851:
        /*12fc*/ 	.byte	0x04, 0x11
        /*12fe*/ 	.short	(.L_853 - .L_852)
	.align		4
.L_852:
        /*1300*/ 	.word	index@(_ZN2at6native18elementwise_kernelILi128ELi4EZNS0_15gpu_kernel_implINS0_13BinaryFunctorIiiiNS0_17BitwiseXorFunctorIiEEEEEEvRNS_18TensorIteratorBaseERKT_EUliE_EEviT1_)
        /*1304*/ 	.word	0x00000000


	//----- nvinfo : EIATTR_REGCOUNT
	.align		4
.L_853:
        /*1308*/ 	.byte	0x04, 0x2f
        /*130a*/ 	.short	(.L_855 - .L_854)
	.align		4
.L_854:
        /*130c*/ 	.word	index@(_ZN2at6native29vectorized_elementwise_kernelILi8ENS0_13AUnaryFunctorIiiiNS0_17BitwiseXorFunctorIiEEEESt5arrayIPcLm2EEEEviT0_T1_)
        /*1310*/ 	.word	0x00000020


	//----- nvinfo : EIATTR_FRAME_SIZE
	.align		4
.L_855:
        /*1314*/ 	.byte	0x04, 0x11
        /*1316*/ 	.short	(.L_857 - .L_856)
	.align		4
.L_856:
        /*1318*/ 	.word	index@(_ZN2at6native29vectorized_elementwise_kernelILi8ENS0_13AUnaryFunctorIiiiNS0_17BitwiseXorFunctorIiEEEESt5arrayIPcLm2EEEEviT0_T1_)
        /*131c*/ 	.word	0x00000000


	//----- nvinfo : EIATTR_REGCOUNT
	.align		4
.L_857:
        /*1320*/ 	.byte	0x04, 0x2f
        /*1322*/ 	.short	(.L_859 - .L_858)
	.align		4
.L_858:
        /*1324*/ 	.word	index@(_ZN2at6native29vectorized_elementwise_kernelILi4ENS0_13AUnaryFunctorIiiiNS0_17BitwiseXorFunctorIiEEEESt5arrayIPcLm2EEEEviT0_T1_)
        /*1328*/ 	.word	0x00000020


	//----- nvinfo : EIATTR_FRAME_SIZE
	.align		4
.L_859:
        /*132c*/ 	.byte	0x04, 0x11
        /*132e*/ 	.short	(.L_861 - .L_860)
	.align		4
.L_860:
        /*1330*/ 	.word	index@(_ZN2at6native29vectorized_elementwise_kernelILi4ENS0_13AUnaryFunctorIiiiNS0_17BitwiseXorFunctorIiEEEESt5arrayIPcLm2EEEEviT0_T1_)
        /*1334*/ 	.word	0x00000000


	//----- nvinfo : EIATTR_REGCOUNT
	.align		4
.L_861:
        /*1338*/ 	.byte	0x04, 0x2f
        /*133a*/ 	.short	(.L_863 - .L_862)
	.align		4
.L_862:
        /*133c*/ 	.word	index@(_ZN2at6native29vectorized_elementwise_kernelILi2ENS0_13AUnaryFunctorIiiiNS0_17BitwiseXorFunctorIiEEEESt5arrayIPcLm2EEEEviT0_T1_)
        /*1340*/ 	.word	0x00000020


	//----- nvinfo : EIATTR_FRAME_SIZE
	.align		4
.L_863:
        /*1344*/ 	.byte	0x04, 0x11
        /*1346*/ 	.short	(.L_865 - .L_864)
	.align		4
.L_864:
        /*1348*/ 	.word	index@(_ZN2at6native29vectorized_elementwise_kernelILi2ENS0_13AUnaryFunctorIiiiNS0_17BitwiseXorFunctorIiEEEESt5arrayIPcLm2EEEEviT0_T1_)
        /*134c*/ 	.word	0x00000000


	//----- nvinfo : EIATTR_REGCOUNT
	.align		4
.L_865:
        /*1350*/ 	.byte	0x04, 0x2f
        /*1352*/ 	.short	(.L_867 - .L_866)
	.align		4
.L_866:
        /*1354*/ 	.word	index@(_ZN2at6native27unrolled_elementwise_kernelINS0_13AUnaryFunctorIiiiNS0_17BitwiseXorFunctorIiEEEESt5arrayIPcLm2EELi4E23TrivialOffsetCalculatorILi1EjESA_NS0_6memory15LoadWithoutCastENSB_16StoreWithoutCastEEEviT_T0_T2_T3_T4_T5_)
        /*1358*/ 	.word	0x00000018


	//----- nvinfo : EIATTR_FRAME_SIZE
	.align		4
.L_867:
        /*135c*/ 	.byte	0x04, 0x11
        /*135e*/ 	.short	(.L_869 - .L_868)
	.align		4
.L_868:
        /*1360*/ 	.word	index@(_ZN2at6native27unrolled_elementwise_kernelINS0_13AUnaryFunctorIiiiNS0_17BitwiseXorFunctorIiEEEESt5arrayIPcLm2EELi4E23TrivialOffsetCalculatorILi1EjESA_NS0_6memory15LoadWithoutCastENSB_16StoreWithoutCastEEEviT_T0_T2_T3_T4_T5_)
        /*1364*/ 	.word	0x00000000


	//----- nvinfo : EIATTR_REGCOUNT
	.align		4
.L_869:
        /*1368*/ 	.byte	0x04, 0x2f
        /*136a*/ 	.short	(.L_871 - .L_870)
	.align		4
.L_870:
        /*136c*/ 	.word	index@(_ZN2at6native18elementwise_kernelILi128ELi2EZNS0_22gpu_kernel_impl_nocastINS0_13AUnaryFunctorIiiiNS0_17BitwiseXorFunctorIiEEEEEEvRNS_18TensorIteratorBaseERKT_EUliE_EEviT1_)
        /*1370*/ 	.word	0x00000012


	//----- nvinfo : EIATTR_FRAME_SIZE
	.align		4
.L_871:
        /*1374*/ 	.byte	0x04, 0x11
        /*1376*/ 	.short	(.L_873 - .L_872)
	.align		4
.L_872:
        /*1378*/ 	.word	index@(_ZN2at6native18elementwise_kernelILi128ELi2EZNS0_22gpu_kernel_impl_nocastINS0_13AUnaryFunctorIiiiNS0_17BitwiseXorFunctorIiEEEEEEvRNS_18TensorIteratorBaseERKT_EUliE_EEviT1_)
        /*137c*/ 	.word	0x00000000


	//----- nvinfo : EIATTR_REGCOUNT
	.align		4
.L_873:
        /*1380*/ 	.byte	0x04, 0x2f
        /*1382*/ 	.short	(.L_875 - .L_874)
	.align		4
.L_874:
        /*1384*/ 	.word	index@(_ZN2at6native27unrolled_elementwise_kernelINS0_13AUnaryFunctorIiiiNS0_17BitwiseXorFunctorIiEEEESt5arrayIPcLm2EELi4E23TrivialOffsetCalculatorILi1EjESA_NS0_6memory12LoadWithCastILi1EEENSB_13StoreWithCastILi1EEEEEviT_T0_T2_T3_T4_T5_)
        /*1388*/ 	.word	0x0000001d


	//----- nvinfo : EIATTR_FRAME_SIZE
	.align		4
.L_875:
        /*138c*/ 	.byte	0x04, 0x11
        /*138e*/ 	.short	(.L_877 - .L_876)
	.align		4
.L_876:
        /*1390*/ 	.word	index@(_ZN2at6native27unrolled_elementwise_kernelINS0_13AUnaryFunctorIiiiNS0_17BitwiseXorFunctorIiEEEESt5arrayIPcLm2EELi4E23TrivialOffsetCalculatorILi1EjESA_NS0_6memory12LoadWithCastILi1EEENSB_13StoreWithCastILi1EEEEEviT_T0_T2_T3_T4_T5_)
        /*1394*/ 	.word	0x00000000


	//----- nvinfo : EIATTR_REGCOUNT
	.align		4
.L_877:
        /*1398*/ 	.byte	0x04, 0x2f
        /*139a*/ 	.short	(.L_879 - .L_878)
	.align		4
.L_878:
        /*139c*/ 	.word	index@(_ZN2at6native18elementwise_kernelILi128ELi4EZNS0_15gpu_kernel_implINS0_13AUnaryFunctorIiiiNS0_17BitwiseXorFunctorIiEEEEEEvRNS_18TensorIteratorBaseERKT_EUliE_EEviT1_)
        /*13a0*/ 	.word	0x0000001a


	//----- nvinfo : EIATTR_FRAME_SIZE
	.align		4
.L_879:
        /*13a4*/ 	.byte	0x04, 0x11
        /*13a6*/ 	.short	(.L_881 - .L_880)
	.align		4
.L_880:
        /*13a8*/ 	.word	index@(_ZN2at6native18elementwise_kernelILi128ELi4EZNS0_15gpu_kernel_implINS0_13AUnaryFunctorIiiiNS0_17BitwiseXorFunctorIiEEEEEEvRNS_18TensorIteratorBaseERKT_EUliE_EEviT1_)
        /*13ac*/ 	.word	0x00000000


	//----- nvinfo : EIATTR_REGCOUNT
	.align		4
.L_881:
        /*13b0*/ 	.byte	0x04, 0x2f
        /*13b2*/ 	.short	(.L_883 - .L_882)
	.align		4
.L_882:
        /*13b4*/ 	.word	index@(_ZN2at6native29vectorized_elementwise_kernelILi8ENS0_13BinaryFunctorIlllNS0_17BitwiseXorFunctorIlEEEESt5arrayIPcLm3EEEEviT0_T1_)
        /*13b8*/ 	.word	0x00000026


	//----- nvinfo : EIATTR_FRAME_SIZE
	.align		4
.L_883:
        /*13bc*/ 	.byte	0x04, 0x11
        /*13be*/ 	.short	(.L_885 - .L_884)
	.align		4
.L_884:
        /*13c0*/ 	.word	index@(_ZN2at6native29vectorized_elementwise_kernelILi8ENS0_13BinaryFunctorIlllNS0_17BitwiseXorFunctorIlEEEESt5arrayIPcLm3EEEEviT0_T1_)
        /*13c4*/ 	.word	0x00000000


	//----- nvinfo : EIATTR_REGCOUNT
	.align		4
.L_885:
        /*13c8*/ 	.byte	0x04, 0x2f
        /*13ca*/ 	.short	(.L_887 - .L_886)
	.align		4
.L_886:
        /*13cc*/ 	.word	index@(_ZN2at6native29vectorized_elementwise_kernelILi4ENS0_13BinaryFunctorIlllNS0_17BitwiseXorFunctorIlEEEESt5arrayIPcLm3EEEEviT0_T1_)
        /*13d0*/ 	.word	0x00000026


	//----- nvinfo : EIATTR_FRAME_SIZE
	.align		4
.L_887:
        /*13d4*/ 	.byte	0x04, 0x11
        /*13d6*/ 	.short	(.L_889 - .L_888)
	.align		4
.L_888:
        /*13d8*/ 	.word	index@(_ZN2at6native29vectorized_elementwise_kernelILi4ENS0_13BinaryFunctorIlllNS0_17BitwiseXorFunctorIlEEEESt5arrayIPcLm3EEEEviT0_T1_)
        /*13dc*/ 	.word	0x00000000


	//----- nvinfo : EIATTR_REGCOUNT
	.align		4
.L_889:
        /*13e0*/ 	.byte	0x04, 0x2f
        /*13e2*/ 	.short	(.L_891 - .L_890)
	.align		4
.L_890:
        /*13e4*/ 	.word	index@(_ZN2at6native29vectorized_elementwise_kernelILi2ENS0_13BinaryFunctorIlllNS0_17BitwiseXorFunctorIlEEEESt5arrayIPcLm3EEEEviT0_T1_)
        /*13e8*/ 	.word	0x00000026


	//----- nvinfo : EIATTR_FRAME_SIZE
	.align		4
.L_891:
        /*13ec*/ 	.byte	0x04, 0x11
        /*13ee*/ 	.short	(.L_893 - .L_892)
	.align		4
.L_892:
        /*13f0*/ 	.word	index@(_ZN2at6native29vectorized_elementwise_kernelILi2ENS0_13BinaryFunctorIlllNS0_17BitwiseXorFunctorIlEEEESt5arrayIPcLm3EEEEviT0_T1_)
        /*13f4*/ 	.word	0x00000000


	//----- nvinfo : EIATTR_REGCOUNT
	.align		4
.L_893:
        /*13f8*/ 	.byte	0x04, 0x2f
        /*13fa*/ 	.short	(.L_895 - .L_894)
	.align		4
.L_894:
        /*13fc*/ 	.word	index@(_ZN2at6native27unrolled_elementwise_kernelINS0_13BinaryFunctorIlllNS0_17BitwiseXorFunctorIlEEEESt5arrayIPcLm3EELi4E23TrivialOffsetCalculatorILi2EjES9_ILi1EjENS0_6memory15LoadWithoutCastENSC_16StoreWithoutCastEEEviT_T0_T2_T3_T4_T5_)
        /*1400*/ 	.word	0x00000020


	//----- nvinfo : EIATTR_FRAME_SIZE
	.align		4
.L_895:
        /*1404*/ 	.byte	0x04, 0x11
        /*1406*/ 	.short	(.L_897 - .L_896)
	.align		4
.L_896:
        /*1408*/ 	.word	index@(_ZN2at6native27unrolled_elementwise_kernelINS0_13BinaryFunctorIlllNS0_17BitwiseXorFunctorIlEEEESt5arrayIPcLm3EELi4E23TrivialOffsetCalculatorILi2EjES9_ILi1EjENS0_6memory15LoadWithoutCastENSC_16StoreWithoutCastEEEviT_T0_T2_T3_T4_T5_)
        /*140c*/ 	.word	0x00000000


	//----- nvinfo : EIATTR_REGCOUNT
	.align		4
.L_897:
        /*1410*/ 	.byte	0x04, 0x2f
        /*1412*/ 	.short	(.L_899 - .L_898)
	.align		4
.L_898:
        /*1414*/ 	.word	index@(_ZN2at6native18elementwise_kernelILi128ELi2EZNS0_22gpu_kernel_impl_nocastINS0_13BinaryFunctorIlllNS0_17BitwiseXorFunctorIlEEEEEEvRNS_18TensorIteratorBaseERKT_EUliE_EEviT1_)
        /*1418*/ 	.word	0x00000012


	//----- nvinfo : EIATTR_FRAME_SIZE
	.align		4
.L_899:
        /*141c*/ 	.byte	0x04, 0x11
        /*141e*/ 	.short	(.L_901 - .L_900)
	.align		4
.L_900:
        /*1420*/ 	.word	index@(_ZN2at6native18elementwise_kernelILi128ELi2EZNS0_22gpu_kernel_impl_nocastINS0_13BinaryFunctorIlllNS0_17BitwiseXorFunctorIlEEEEEEvRNS_18TensorIteratorBaseERKT_EUliE_EEviT1_)
        /*1424*/ 	.word	0x00000000


	//----- nvinfo : EIATTR_REGCOUNT
	.align		4
.L_901:
        /*1428*/ 	.byte	0x04, 0x2f
        /*142a*/ 	.short	(.L_903 - .L_902)
	.align		4
.L_902:
        /*142c*/ 	.word	index@(_ZN2at6native27unrolled_elementwise_kernelINS0_13BinaryFunctorIlllNS0_17BitwiseXorFunctorIlEEEESt5arrayIPcLm3EELi4E23TrivialOffsetCalculatorILi2EjES9_ILi1EjENS0_6memory12LoadWithCastILi2EEENSC_13StoreWithCastILi1EEEEEviT_T0_T2_T3_T4_T5_)
        /*1430*/ 	.word	0x00000028


	//----- nvinfo : EIATTR_FRAME_SIZE
	.align		4
.L_903:
        /*1434*/ 	.byte	0x04, 0x11
        /*1436*/ 	.short	(.L_905 - .L_904)
	.align		4
.L_904:
        /*1438*/ 	.word	index@(_ZN2at6native27unrolled_elementwise_kernelINS0_13BinaryFunctorIlllNS0_17BitwiseXorFunctorIlEEEESt5arrayIPcLm3EELi4E23TrivialOffsetCalculatorILi2EjES9_ILi1EjENS0_6memory12LoadWithCastILi2EEENSC_13StoreWithCastILi1EEEEEviT_T0_T2_T3_T4_T5_)
        /*143c*/ 	.word	0x00000000


	//----- nvinfo : EIATTR_REGCOUNT
	.align		4
.L_905:
        /*1440*/ 	.byte	0x04, 0x2f
        /*1442*/ 	.short	(.L_907 - .L_906)
	.align		4
.L_906:
        /*1444*/ 	.word	index@(_ZN2at6native18elementwise_kernelILi128ELi4EZNS0_15gpu_kernel_implINS0_13BinaryFunctorIlllNS0_17BitwiseXorFunctorIlEEEEEEvRNS_18TensorIteratorBaseERKT_EUliE_EEviT1_)
        /*1448*/ 	.word	0x0000001c


	//----- nvinfo : EIATTR_FRAME_SIZE
	.align		4
.L_907:
        /*144c*/ 	.byte	0x04, 0x11
        /*144e*/ 	.short	(.L_909 - .L_908)
	.align		4
.L_908:
        /*1450*/ 	.word	index@(_ZN2at6native18elementwise_kernelILi128ELi4EZNS0_15gpu_kernel_implINS0_13BinaryFunctorIlllNS0_17BitwiseXorFunctorIlEEEEEEvRNS_18TensorIteratorBaseERKT_EUliE_EEviT1_)
        /*1454*/ 	.word	0x00000000


	//----- nvinfo : EIATTR_REGCOUNT
	.align		4
.L_909:
        /*1458*/ 	.byte	0x04, 0x2f
        /*145a*/ 	.short	(.L_911 - .L_910)
	.align		4
.L_910:
        /*145c*/ 	.word	index@(_ZN2at6native29vectorized_elementwise_kernelILi8ENS0_13AUnaryFunctorIlllNS0_17BitwiseXorFunctorIlEEEESt5arrayIPcLm2EEEEviT0_T1_)
        /*1460*/ 	.word	0x00000020


	//----- nvinfo : EIATTR_FRAME_SIZE
	.align		4
.L_911:
        /*1464*/ 	.byte	0x04, 0x11
        /*1466*/ 	.short	(.L_913 - .L_912)
	.align		4
.L_912:
        /*1468*/ 	.word	index@(_ZN2at6native29vectorized_elementwise_kernelILi8ENS0_13AUnaryFunctorIlllNS0_17BitwiseXorFunctorIlEEEESt5arrayIPcLm2EEEEviT0_T1_)
        /*146c*/ 	.word	0x00000000


	//----- nvinfo : EIATTR_REGCOUNT
	.align		4
.L_913:
        /*1470*/ 	.byte	0x04, 0x2f
        /*1472*/ 	.short	(.L_915 - .L_914)
	.align		4
.L_914:
        /*1474*/ 	.word	index@(_ZN2at6native29vectorized_elementwise_kernelILi4ENS0_13AUnaryFunctorIlllNS0_17BitwiseXorFunctorIlEEEESt5arrayIPcLm2EEEEviT0_T1_)
        /*1478*/ 	.word	0x00000020


	//----- nvinfo : EIATTR_FRAME_SIZE
	.align		4
.L_915:
        /*147c*/ 	.byte	0x04, 0x11
        /*147e*/ 	.short	(.L_917 - .L_916)
	.align		4
.L_916:
        /*1480*/ 	.word	index@(_ZN2at6native29vectorized_elementwise_kernelILi4ENS0_13AUnaryFunctorIlllNS0_17BitwiseXorFunctorIlEEEESt5arrayIPcLm2EEEEviT0_T1_)
        /*1484*/ 	.word	0x00000000


	//----- nvinfo : EIATTR_REGCOUNT
	.align		4
.L_917:
        /*1488*/ 	.byte	0x04, 0x2f
        /*148a*/ 	.short	(.L_919 - .L_918)
	.align		4
.L_918:
        /*148c*/ 	.word	index@(_ZN2at6native29vectorized_elementwise_kernelILi2ENS0_13AUnaryFunctorIlllNS0_17BitwiseXorFunctorIlEEEESt5arrayIPcLm2EEEEviT0_T1_)
        /*1490*/ 	.word	0x00000020


	//----- nvinfo : EIATTR_FRAME_SIZE
	.align		4
.L_919:
        /*1494*/ 	.byte	0x04, 0x11
        /*1496*/ 	.short	(.L_921 - .L_920)
	.align		4
.L_920:
        /*1498*/ 	.word	index@(_ZN2at6native29vectorized_elementwise_kernelILi2ENS0_13AUnaryFunctorIlllNS0_17BitwiseXorFunctorIlEEEESt5arrayIPcLm2EEEEviT0_T1_)
        /*149c*/ 	.word	0x00000000


	//----- nvinfo : EIATTR_REGCOUNT
	.align		4
.L_921:
        /*14a0*/ 	.byte	0x04, 0x2f
        /*14a2*/ 	.short	(.L_923 - .L_922)
	.align		4
.L_922:
        /*14a4*/ 	.word	index@(_ZN2at6native27unrolled_elementwise_kernelINS0_13AUnaryFunctorIlllNS0_17BitwiseXorFunctorIlEEEESt5arrayIPcLm2EELi4E23TrivialOffsetCalculatorILi1EjESA_NS0_6memory15LoadWithoutCastENSB_16StoreWithoutCastEEEviT_T0_T2_T3_T4_T5_)
        /*14a8*/ 	.word	0x0000001a


	//----- nvinfo : EIATTR_FRAME_SIZE
	.align		4
.L_923:
        /*14ac*/ 	.byte	0x04, 0x11
        /*14ae*/ 	.short	(.L_925 - .L_924)
	.align		4
.L_924:
        /*14b0*/ 	.word	index@(_ZN2at6native27unrolled_elementwise_kernelINS0_13AUnaryFunctorIlllNS0_17BitwiseXorFunctorIlEEEESt5arrayIPcLm2EELi4E23TrivialOffsetCalculatorILi1EjESA_NS0_6memory15LoadWithoutCastENSB_16StoreWithoutCastEEEviT_T0_T2_T3_T4_T5_)
        /*14b4*/ 	.word	0x00000000


	//----- nvinfo : EIATTR_REGCOUNT
	.align		4
.L_925:
        /*14b8*/ 	.byte	0x04, 0x2f
        /*14ba*/ 	.short	(.L_927 - .L_926)
	.align		4
.L_926:
        /*14bc*/ 	.word	index@(_ZN2at6native18elementwise_kernelILi128ELi2EZNS0_22gpu_kernel_impl_nocastINS0_13AUnaryFunctorIlllNS0_17BitwiseXorFunctorIlEEEEEEvRNS_18TensorIteratorBaseERKT_EUliE_EEviT1_)
        /*14c0*/ 	.word	0x00000012


	//----- nvinfo : EIATTR_FRAME_SIZE
	.align		4
.L_927:
        /*14c4*/ 	.byte	0x04, 0x11
        /*14c6*/ 	.short	(.L_929 - .L_928)
	.align		4
.L_928:
        /*14c8*/ 	.word	index@(_ZN2at6native18elementwise_kernelILi128ELi2EZNS0_22gpu_kernel_impl_nocastINS0_13AUnaryFunctorIlllNS0_17BitwiseXorFunctorIlEEEEEEvRNS_18TensorIteratorBaseERKT_EUliE_EEviT1_)
        /*14cc*/ 	.word	0x00000000


	//----- nvinfo : EIATTR_REGCOUNT
	.align		4
.L_929:
        /*14d0*/ 	.byte	0x04, 0x2f
        /*14d2*/ 	.short	(.L_931 - .L_930)
	.align		4
.L_930:
        /*14d4*/ 	.word	index@(_ZN2at6native27unrolled_elementwise_kernelINS0_13AUnaryFunctorIlllNS0_17BitwiseXorFunctorIlEEEESt5arrayIPcLm2EELi4E23TrivialOffsetCalculatorILi1EjESA_NS0_6memory12LoadWithCastILi1EEENSB_13StoreWithCastILi1EEEEEviT_T0_T2_T3_T4_T5_)
        /*14d8*/ 	.word	0x00000020


	//----- nvinfo : EIATTR_FRAME_SIZE
	.align		4
.L_931:
        /*14dc*/ 	.byte	0x04, 0x11
        /*14de*/ 	.short	(.L_933 - .L_932)
	.align		4
.L_932:
        /*14e0*/ 	.word	index@(_ZN2at6native27unrolled_elementwise_kernelINS0_13AUnaryFunctorIlllNS0_17BitwiseXorFunctorIlEEEESt5arrayIPcLm2EELi4E23TrivialOffsetCalculatorILi1EjESA_NS0_6memory12LoadWithCastILi1EEENSB_13StoreWithCastILi1EEEEEviT_T0_T2_T3_T4_T5_)
        /*14e4*/ 	.word	0x00000000


	//----- nvinfo : EIATTR_REGCOUNT
	.align		4
.L_933:
        /*14e8*/ 	.byte	0x04, 0x2f
        /*14ea*/ 	.short	(.L_935 - .L_934)
	.align		4
.L_934:
        /*14ec*/ 	.word	index@(_ZN2at6native18elementwise_kernelILi128ELi4EZNS0_15gpu_kernel_implINS0_13AUnaryFunctorIlllNS0_17BitwiseXorFunctorIlEEEEEEvRNS_18TensorIteratorBaseERKT_EUliE_EEviT1_)
        /*14f0*/ 	.word	0x0000001a


	//----- nvinfo : EIATTR_FRAME_SIZE
	.align		4
.L_935:
        /*14f4*/ 	.byte	0x04, 0x11
        /*14f6*/ 	.short	(.L_937 - .L_936)
	.align		4
.L_936:
        /*14f8*/ 	.word	index@(_ZN2at6native18elementwise_kernelILi128ELi4EZNS0_15gpu_kernel_implINS0_13AUnaryFunctorIlllNS0_17BitwiseXorFunctorIlEEEEEEvRNS_18TensorIteratorBaseERKT_EUliE_EEviT1_)
        /*14fc*/ 	.word	0x00000000


	//----- nvinfo : EIATTR_REGCOUNT
	.align		4
.L_937:
        /*1500*/ 	.byte	0x04, 0x2f
        /*1502*/ 	.short	(.L_939 - .L_938)
	.align		4
.L_938:
        /*1504*/ 	.word	index@(_ZN2at6native29vectorized_elementwise_kernelILi8ENS0_13BinaryFunctorIsssNS0_17BitwiseXorFunctorIsEEEESt5arrayIPcLm3EEEEviT0_T1_)
        /*1508*/ 	.word	0x00000020


	//----- nvinfo : EIATTR_FRAME_SIZE
	.align		4
.L_939:
        /*150c*/ 	.byte	0x04, 0x11
        /*150e*/ 	.short	(.L_941 - .L_940)
	.align		4
.L_940:
        /*1510*/ 	.word	index@(_ZN2at6native29vectorized_elementwise_kernelILi8ENS0_13BinaryFunctorIsssNS0_17BitwiseXorFunctorIsEEEESt5arrayIPcLm3EEEEviT0_T1_)
        /*1514*/ 	.word	0x00000000


	//----- nvinfo : EIATTR_REGCOUNT
	.align		4
.L_941:
        /*1518*/ 	.byte	0x04, 0x2f
        /*151a*/ 	.short	(.L_943 - .L_942)
	.align		4
.L_942:
        /*151c*/ 	.word	index@(_ZN2at6native29vectorized_elementwise_kernelILi4ENS0_13BinaryFunctorIsssNS0_17BitwiseXorFunctorIsEEEESt5arrayIPcLm3EEEEviT0_T1_)
        /*1520*/ 	.word	0x00000020


	//----- nvinfo : EIATTR_FRAME_SIZE
	.align		4
.L_943:
        /*1524*/ 	.byte	0x04, 0x11
        /*1526*/ 	.short	(.L_945 - .L_944)
	.align		4
.L_944:
        /*1528*/ 	.word	index@(_ZN2at6native29vectorized_elementwise_kernelILi4ENS0_13BinaryFunctorIsssNS0_17BitwiseXorFunctorIsEEEESt5arrayIPcLm3EEEEviT0_T1_)
        /*152c*/ 	.word	0x00000000


	//----- nvinfo : EIATTR_REGCOUNT
	.align		4
.L_945:
        /*1530*/ 	.byte	0x04, 0x2f
        /*1532*/ 	.short	(.L_947 - .L_946)
	.align		4
.L_946:
        /*1534*/ 	.word	index@(_ZN2at6native29vectorized_elementwise_kernelILi2ENS0_13BinaryFunctorIsssNS0_17BitwiseXorFunctorIsEEEESt5arrayIPcLm3EEEEviT0_T1_)
        /*1538*/ 	.word	0x00000020


	//----- nvinfo : EIATTR_FRAME_SIZE
	.align		4
.L_947:
        /*153c*/ 	.byte	0x04, 0x11
        /*153e*/ 	.short	(.L_949 - .L_948)
	.align		4
.L_948:
        /*1540*/ 	.word	index@(_ZN2at6native29vectorized_elementwise_kernelILi2ENS0_13BinaryFunctorIsssNS0_17BitwiseXorFunctorIsEEEESt5arrayIPcLm3EEEEviT0_T1_)
        /*1544*/ 	.word	0x00000000


	//----- nvinfo : EIATTR_REGCOUNT
	.align		4
.L_949:
        /*1548*/ 	.byte	0x04, 0x2f
        /*154a*/ 	.short	(.L_951 - .L_950)
	.align		4
.L_950:
        /*154c*/ 	.word	index@(_ZN2at6native27unrolled_elementwise_kernelINS0_13BinaryFunctorIsssNS0_17BitwiseXorFunctorIsEEEESt5arrayIPcLm3EELi4E23TrivialOffsetCalculatorILi2EjES9_ILi1EjENS0_6memory15LoadWithoutCastENSC_16StoreWithoutCastEEEviT_T0_T2_T3_T4_T5_)
        /*1550*/ 	.word	0x0000001a


	//----- nvinfo : EIATTR_FRAME_SIZE
	.align		4
.L_951:
        /*1554*/ 	.byte	0x04, 0x11
        /*1556*/ 	.short	(.L_953 - .L_952)
	.align		4
.L_952:
        /*1558*/ 	.word	index@(_ZN2at6native27unrolled_elementwise_kernelINS0_13BinaryFunctorIsssNS0_17BitwiseXorFunctorIsEEEESt5arrayIPcLm3EELi4E23TrivialOffsetCalculatorILi2EjES9_ILi1EjENS0_6memory15LoadWithoutCastENSC_16StoreWithoutCastEEEviT_T0_T2_T3_T4_T5_)
        /*155c*/ 	.word	0x00000000


	//----- nvinfo : EIATTR_REGCOUNT
	.align		4
.L_953:
        /*1560*/ 	.byte	0x04, 0x2f
        /*1562*/ 	.short	(.L_955 - .L_954)
	.align		4
.L_954:
        /*1564*/ 	.word	index@(_ZN2at6native18elementwise_kernelILi128ELi4EZNS0_22gpu_kernel_impl_nocastINS0_13BinaryFunctorIsssNS0_17BitwiseXorFunctorIsEEEEEEvRNS_18TensorIteratorBaseERKT_EUliE_EEviT1_)
        /*1568*/ 	.word	0x00000012


	//----- nvinfo : EIATTR_FRAME_SIZE
	.align		4
.L_955:
        /*156c*/ 	.byte	0x04, 0x11
        /*156e*/ 	.short	(.L_957 - .L_956)
	.align		4
.L_956:
        /*1570*/ 	.word	index@(_ZN2at6native18elementwise_kernelILi128ELi4EZNS0_22gpu_kernel_impl_nocastINS0_13BinaryFunctorIsssNS0_17BitwiseXorFunctorIsEEEEEEvRNS_18TensorIteratorBaseERKT_EUliE_EEviT1_)
        /*1574*/ 	.word	0x00000000


	//----- nvinfo : EIATTR_REGCOUNT
	.align		4
.L_957:
        /*1578*/ 	.byte	0x04, 0x2f
        /*157a*/ 	.short	(.L_959 - .L_958)
	.align		4
.L_958:
        /*157c*/ 	.word	index@(_ZN2at6native27unrolled_elementwise_kernelINS0_13BinaryFunctorIsssNS0_17BitwiseXorFunctorIsEEEESt5arrayIPcLm3EELi4E23TrivialOffsetCalculatorILi2EjES9_ILi1EjENS0_6memory12LoadWithCastILi2EEENSC_13StoreWithCastILi1EEEEEviT_T0_T2_T3_T4_T5_)
        /*1580*/ 	.word	0x00000020


	//----- nvinfo : EIATTR_FRAME_SIZE
	.align		4
.L_959:
        /*1584*/ 	.byte	0x04, 0x11
        /*1586*/ 	.short	(.L_961 - .L_960)
	.align		4
.L_960:
        /*1588*/ 	.word	index@(_ZN2at6native27unrolled_elementwise_kernelINS0_13BinaryFunctorIsssNS0_17BitwiseXorFunctorIsEEEESt5arrayIPcLm3EELi4E23TrivialOffsetCalculatorILi2EjES9_ILi1EjENS0_6memory12LoadWithCastILi2EEENSC_13StoreWithCastILi1EEEEEviT_T0_T2_T3_T4_T5_)
        /*158c*/ 	.word	0x00000000


	//----- nvinfo : EIATTR_REGCOUNT
	.align		4
.L_961:
        /*1590*/ 	.byte	0x04, 0x2f
        /*1592*/ 	.short	(.L_963 - .L_962)
	.align		4
.L_962:
        /*1594*/ 	.word	index@(_ZN2at6native18elementwise_kernelILi128ELi4EZNS0_15gpu_kernel_implINS0_13BinaryFunctorIsssNS0_17BitwiseXorFunctorIsEEEEEEvRNS_18TensorIteratorBaseERKT_EUliE_EEviT1_)
        /*1598*/ 	.word	0x0000001a


	//----- nvinfo : EIATTR_FRAME_SIZE
	.align		4
.L_963:
        /*159c*/ 	.byte	0x04, 0x11
        /*159e*/ 	.short	(.L_965 - .L_964)
	.align		4
.L_964:
        /*15a0*/ 	.word	index@(_ZN2at6native18elementwise_kernelILi128ELi4EZNS0_15gpu_kernel_implINS0_13BinaryFunctorIsssNS0_17BitwiseXorFunctorIsEEEEEEvRNS_18TensorIteratorBaseERKT_EUliE_EEviT1_)
        /*15a4*/ 	.word	0x00000000


	//----- nvinfo : EIATTR_REGCOUNT
	.align		4
.L_965:
        /*15a8*/ 	.byte	0x04, 0x2f
        /*15aa*/ 	.short	(.L_967 - .L_966)
	.align		4
.L_966:
        /*15ac*/ 	.word	index@(_ZN2at6native29vectorized_elementwise_kernelILi8ENS0_13AUnaryFunctorIsssNS0_17BitwiseXorFunctorIsEEEESt5arrayIPcLm2EEEEviT0_T1_)
        /*15b0*/ 	.word	0x00000020


	//----- nvinfo : EIATTR_FRAME_SIZE
	.align		4
.L_967:
        /*15b4*/ 	.byte	0x04, 0x11
        /*15b6*/ 	.short	(.L_969 - .L_968)
	.align		4
.L_968:
        /*15b8*/ 	.word	index@(_ZN2at6native29vectorized_elementwise_kernelILi8ENS0_13AUnaryFunctorIsssNS0_17BitwiseXorFunctorIsEEEESt5arrayIPcLm2EEEEviT0_T1_)
        /*15bc*/ 	.word	0x00000000


	//----- nvinfo : EIATTR_REGCOUNT
	.align		4
.L_969:
        /*15c0*/ 	.byte	0x04, 0x2f
        /*15c2*/ 	.short	(.L_971 - .L_970)
	.align		4
.L_970:
        /*15c4*/ 	.word	index@(_ZN2at6native29vectorized_elementwise_kernelILi4ENS0_13AUnaryFunctorIsssNS0_17BitwiseXorFunctorIsEEEESt5arrayIPcLm2EEEEviT0_T1_)
        /*15c8*/ 	.word	0x00000020


	//----- nvinfo : EIATTR_FRAME_SIZE
	.align		4
.L_971:
        /*15cc*/ 	.byte	0x04, 0x11
        /*15ce*/ 	.short	(.L_973 - .L_972)
	.align		4
.L_972:
        /*15d0*/ 	.word	index@(_ZN2at6native29vectorized_elementwise_kernelILi4ENS0_13AUnaryFunctorIsssNS0_17BitwiseXorFunctorIsEEEESt5arrayIPcLm2EEEEviT0_T1_)
        /*15d4*/ 	.word	0x00000000


	//----- nvinfo : EIATTR_REGCOUNT
	.align		4
.L_973:
        /*15d8*/ 	.byte	0x04, 0x2f
        /*15da*/ 	.short	(.L_975 - .L_974)
	.align		4
.L_974:
        /*15dc*/ 	.word	index@(_ZN2at6native29vectorized_elementwise_kernelILi2ENS0_13AUnaryFunctorIsssNS0_17BitwiseXorFunctorIsEEEESt5arrayIPcLm2EEEEviT0_T1_)
        /*15e0*/ 	.word	0x00000020


	//----- nvinfo : EIATTR_FRAME_SIZE
	.align		4
.L_975:
        /*15e4*/ 	.byte	0x04, 0x11
        /*15e6*/ 	.short	(.L_977 - .L_976)
	.align		4
.L_976:
        /*15e8*/ 	.word	index@(_ZN2at6native29vectorized_elementwise_kernelILi2ENS0_13AUnaryFunctorIsssNS0_17BitwiseXorFunctorIsEEEESt5arrayIPcLm2EEEEviT0_T1_)
        /*15ec*/ 	.word	0x00000000


	//----- nvinfo : EIATTR_REGCOUNT
	.align		4
.L_977:
        /*15f0*/ 	.byte	0x04, 0x2f
        /*15f2*/ 	.short	(.L_979 - .L_978)
	.align		4
.L_978:
        /*15f4*/ 	.word	index@(_ZN2at6native27unrolled_elementwise_kernelINS0_13AUnaryFunctorIsssNS0_17BitwiseXorFunctorIsEEEESt5arrayIPcLm2EELi4E23TrivialOffsetCalculatorILi1EjESA_NS0_6memory15LoadWithoutCastENSB_16StoreWithoutCastEEEviT_T0_T2_T3_T4_T5_)
        /*15f8*/ 	.word	0x00000018


	//----- nvinfo : EIATTR_FRAME_SIZE
	.align		4
.L_979:
        /*15fc*/ 	.byte	0x04, 0x11
        /*15fe*/ 	.short	(.L_981 - .L_980)
	.align		4
.L_980:
        /*1600*/ 	.word	index@(_ZN2at6native27unrolled_elementwise_kernelINS0_13AUnaryFunctorIsssNS0_17BitwiseXorFunctorIsEEEESt5arrayIPcLm2EELi4E23TrivialOffsetCalculatorILi1EjESA_NS0_6memory15LoadWithoutCastENSB_16StoreWithoutCastEEEviT_T0_T2_T3_T4_T5_)
        /*1604*/ 	.word	0x00000000


	//----- nvinfo : EIATTR_REGCOUNT
	.align		4
.L_981:
        /*1608*/ 	.byte	0x04, 0x2f
        /*160a*/ 	.short	(.L_983 - .L_982)
	.align		4
.L_982:
        /*160c*/ 	.word	index@(_ZN2at6native18elementwise_kernelILi128ELi4EZNS0_22gpu_kernel_impl_nocastINS0_13AUnaryFunctorIsssNS0_17BitwiseXorFunctorIsEEEEEEvRNS_18TensorIteratorBaseERKT_EUliE_EEviT1_)
        /*1610*/ 	.word	0x00000012


	//----- nvinfo : EIATTR_FRAME_SIZE
	.align		4
.L_983:
        /*1614*/ 	.byte	0x04, 0x11
        /*1616*/ 	.short	(.L_985 - .L_984)
	.align		4
.L_984:
        /*1618*/ 	.word	index@(_ZN2at6native18elementwise_kernelILi128ELi4EZNS0_22gpu_kernel_impl_nocastINS0_13AUnaryFunctorIsssNS0_17BitwiseXorFunctorIsEEEEEEvRNS_18TensorIteratorBaseERKT_EUliE_EEviT1_)
        /*161c*/ 	.word	0x00000000


	//----- nvinfo : EIATTR_REGCOUNT
	.align		4
.L_985:
        /*1620*/ 	.byte	0x04, 0x2f
        /*1622*/ 	.short	(.L_987 - .L_986)
	.align		4
.L_986:
        /*1624*/ 	.word	index@(_ZN2at6native27unrolled_elementwise_kernelINS0_13AUnaryFunctorIsssNS0_17BitwiseXorFunctorIsEEEESt5arrayIPcLm2EELi4E23TrivialOffsetCalculatorILi1EjESA_NS0_6memory12LoadWithCastILi1EEENSB_13StoreWithCastILi1EEEEEviT_T0_T2_T3_T4_T5_)
        /*1628*/ 	.word	0x0000001d


	//----- nvinfo : EIATTR_FRAME_SIZE
	.align		4
.L_987:
        /*162c*/ 	.byte	0x04, 0x11
        /*162e*/ 	.short	(.L_989 - .L_988)
	.align		4
.L_988:
        /*1630*/ 	.word	index@(_ZN2at6native27unrolled_elementwise_kernelINS0_13AUnaryFunctorIsssNS0_17BitwiseXorFunctorIsEEEESt5arrayIPcLm2EELi4E23TrivialOffsetCalculatorILi1EjESA_NS0_6memory12LoadWithCastILi1EEENSB_13StoreWithCastILi1EEEEEviT_T0_T2_T3_T4_T5_)
        /*1634*/ 	.word	0x00000000


	//----- nvinfo : EIATTR_REGCOUNT
	.align		4
.L_989:
        /*1638*/ 	.byte	0x04, 0x2f
        /*163a*/ 	.short	(.L_991 - .L_990)
	.align		4
.L_990:
        /*163c*/ 	.word	index@(_ZN2at6native18elementwise_kernelILi128ELi4EZNS0_15gpu_kernel_implINS0_13AUnaryFunctorIsssNS0_17BitwiseXorFunctorIsEEEEEEvRNS_18TensorIteratorBaseERKT_EUliE_EEviT1_)
        /*1640*/ 	.word	0x0000001a


	//----- nvinfo : EIATTR_FRAME_SIZE
	.align		4
.L_991:
        /*1644*/ 	.byte	0x04, 0x11
        /*1646*/ 	.short	(.L_993 - .L_992)
	.align		4
.L_992:
        /*1648*/ 	.word	index@(_ZN2at6native18elementwise_kernelILi128ELi4EZNS0_15gpu_kernel_implINS0_13AUnaryFunctorIsssNS0_17BitwiseXorFunctorIsEEEEEEvRNS_18TensorIteratorBaseERKT_EUliE_EEviT1_)
        /*164c*/ 	.word	0x00000000


	//----- nvinfo : EIATTR_REGCOUNT
	.align		4
.L_993:
        /*1650*/ 	.byte	0x04, 0x2f
        /*1652*/ 	.short	(.L_995 - .L_994)
	.align		4
.L_994:
        /*1654*/ 	.word	index@(_ZN2at6native29vectorized_elementwise_kernelILi8ENS0_13BinaryFunctorIbbbNS0_17BitwiseXorFunctorIbEEEESt5arrayIPcLm3EEEEviT0_T1_)
        /*1658*/ 	.word	0x00000020


	//----- nvinfo : EIATTR_FRAME_SIZE
	.align		4
.L_995:
        /*165c*/ 	.byte	0x04, 0x11
        /*165e*/ 	.short	(.L_997 - .L_996)
	.align		4
.L_996:
        /*1660*/ 	.word	index@(_ZN2at6native29vectorized_elementwise_kernelILi8ENS0_13BinaryFunctorIbbbNS0_17BitwiseXorFunctorIbEEEESt5arrayIPcLm3EEEEviT0_T1_)
        /*1664*/ 	.word	0x00000000


	//----- nvinfo : EIATTR_REGCOUNT
	.align		4
.L_997:
        /*1668*/ 	.byte	0x04, 0x2f
        /*166a*/ 	.short	(.L_999 - .L_998)
	.align		4
.L_998:
        /*166c*/ 	.word	index@(_ZN2at6native29vectorized_elementwise_kernelILi4ENS0_13BinaryFunctorIbbbNS0_17BitwiseXorFunctorIbEEEESt5arrayIPcLm3EEEEviT0_T1_)
        /*1670*/ 	.word	0x00000020


	//----- nvinfo : EIATTR_FRAME_SIZE
	.align		4
.L_999:
        /*1674*/ 	.byte	0x04, 0x11
        /*1676*/ 	.short	(.L_1001 - .L_1000)
	.align		4
.L_1000:
        /*1678*/ 	.word	index@(_ZN2at6native29vectorized_elementwise_kernelILi4ENS0_13BinaryFunctorIbbbNS0_17BitwiseXorFunctorIbEEEESt5arrayIPcLm3EEEEviT0_T1_)
        /*167c*/ 	.word	0x00000000


	//----- nvinfo : EIATTR_REGCOUNT
	.align		4
.L_1001:
        /*1680*/ 	.byte	0x04, 0x2f
        /*1682*/ 	.short	(.L_1003 - .L_1002)
	.align		4
.L_1002:
        /*1684*/ 	.word	index@(_ZN2at6native29vectorized_elementwise_kernelILi2ENS0_13BinaryFunctorIbbbNS0_17BitwiseXorFunctorIbEEEESt5arrayIPcLm3EEEEviT0_T1_)
        /*1688*/ 	.word	0x00000020


	//----- nvinfo : EIATTR_FRAME_SIZE
	.align		4
.L_1003:
        /*168c*/ 	.byte	0x04, 0x11
        /*168e*/ 	.short	(.L_1005 - .L_1004)
	.align		4
.L_1004:
        /*1690*/ 	.word	index@(_ZN2at6native29vectorized_elementwise_kernelILi2ENS0_13BinaryFunctorIbbbNS0_17BitwiseXorFunctorIbEEEESt5arrayIPcLm3EEEEviT0_T1_)
        /*1694*/ 	.word	0x00000000


	//----- nvinfo : EIATTR_REGCOUNT
	.align		4
.L_1005:
        /*1698*/ 	.byte	0x04, 0x2f
        /*169a*/ 	.short	(.L_1007 - .L_1006)
	.align		4
.L_1006:
        /*169c*/ 	.word	index@(_ZN2at6native27unrolled_elementwise_kernelINS0_13BinaryFunctorIbbbNS0_17BitwiseXorFunctorIbEEEESt5arrayIPcLm3EELi4E23TrivialOffsetCalculatorILi2EjES9_ILi1EjENS0_6memory15LoadWithoutCastENSC_16StoreWithoutCastEEEviT_T0_T2_T3_T4_T5_)
        /*16a0*/ 	.word	0x0000001e


	//----- nvinfo : EIATTR_FRAME_SIZE
	.align		4
.L_1007:
        /*16a4*/ 	.byte	0x04, 0x11
        /*16a6*/ 	.short	(.L_1009 - .L_1008)
	.align		4
.L_1008:
        /*16a8*/ 	.word	index@(_ZN2at6native27unrolled_elementwise_kernelINS0_13BinaryFunctorIbbbNS0_17BitwiseXorFunctorIbEEEESt5arrayIPcLm3EELi4E23TrivialOffsetCalculatorILi2EjES9_ILi1EjENS0_6memory15LoadWithoutCastENSC_16StoreWithoutCastEEEviT_T0_T2_T3_T4_T5_)
        /*16ac*/ 	.word	0x00000000


	//----- nvinfo : EIATTR_REGCOUNT
	.align		4
.L_1009:
        /*16b0*/ 	.byte	0x04, 0x2f
        /*16b2*/ 	.short	(.L_1011 - .L_1010)
	.align		4
.L_1010:
        /*16b4*/ 	.word	index@(_ZN2at6native18elementwise_kernelILi128ELi4EZNS0_22gpu_kernel_impl_nocastINS0_13BinaryFunctorIbbbNS0_17BitwiseXorFunctorIbEEEEEEvRNS_18TensorIteratorBaseERKT_EUliE_EEviT1_)
        /*16b8*/ 	.word	0x00000012


	//----- nvinfo : EIATTR_FRAME_SIZE
	.align		4
.L_1011:
        /*16bc*/ 	.byte	0x04, 0x11
        /*16be*/ 	.short	(.L_1013 - .L_1012)
	.align		4
.L_1012:
        /*16c0*/ 	.word	index@(_ZN2at6native18elementwise_kernelILi128ELi4EZNS0_22gpu_kernel_impl_nocastINS0_13BinaryFunctorIbbbNS0_17BitwiseXorFunctorIbEEEEEEvRNS_18TensorIteratorBaseERKT_EUliE_EEviT1_)
        /*16c4*/ 	.word	0x00000000


	//----- nvinfo : EIATTR_REGCOUNT
	.align		4
.L_1013:
        /*16c8*/ 	.byte	0x04, 0x2f
        /*16ca*/ 	.short	(.L_1015 - .L_1014)
	.align		4
.L_1014:
        /*16cc*/ 	.word	index@(_ZN2at6native27unrolled_elementwise_kernelINS0_13BinaryFunctorIbbbNS0_17BitwiseXorFunctorIbEEEESt5arrayIPcLm3EELi4E23TrivialOffsetCalculatorILi2EjES9_ILi1EjENS0_6memory12LoadWithCastILi2EEENSC_13StoreWithCastILi1EEEEEviT_T0_T2_T3_T4_T5_)
        /*16d0*/ 	.word	0x0000001e


	//----- nvinfo : EIATTR_FRAME_SIZE
	.align		4
.L_1015:
        /*16d4*/ 	.byte	0x04, 0x11
        /*16d6*/ 	.short	(.L_1017 - .L_1016)
	.align		4
.L_1016:
        /*16d8*/ 	.word	index@(_ZN2at6native27unrolled_elementwise_kernelINS0_13BinaryFunctorIbbbNS0_17BitwiseXorFunctorIbEEEESt5arrayIPcLm3EELi4E23TrivialOffsetCalculatorILi2EjES9_ILi1EjENS0_6memory12LoadWithCastILi2EEENSC_13StoreWithCastILi1EEEEEviT_T0_T2_T3_T4_T5_)
        /*16dc*/ 	.word	0x00000000


	//----- nvinfo : EIATTR_REGCOUNT
	.align		4
.L_1017:
        /*16e0*/ 	.byte	0x04, 0x2f
        /*16e2*/ 	.short	(.L_1019 - .L_1018)
	.align		4
.L_1018:
        /*16e4*/ 	.word	index@(_ZN2at6native18elementwise_kernelILi128ELi4EZNS0_15gpu_kernel_implINS0_13BinaryFunctorIbbbNS0_17BitwiseXorFunctorIbEEEEEEvRNS_18TensorIteratorBaseERKT_EUliE_EEviT1_)
        /*16e8*/ 	.word	0x0000001a


	//----- nvinfo : EIATTR_FRAME_SIZE
	.align		4
.L_1019:
        /*16ec*/ 	.byte	0x04, 0x11
        /*16ee*/ 	.short	(.L_1021 - .L_1020)
	.align		4
.L_1020:
        /*16f0*/ 	.word	index@(_ZN2at6native18elementwise_kernelILi128ELi4EZNS0_15gpu_kernel_implINS0_13BinaryFunctorIbbbNS0_17BitwiseXorFunctorIbEEEEEEvRNS_18TensorIteratorBaseERKT_EUliE_EEviT1_)
        /*16f4*/ 	.word	0x00000000


	//----- nvinfo : EIATTR_REGCOUNT
	.align		4
.L_1021:
        /*16f8*/ 	.byte	0x04, 0x2f
        /*16fa*/ 	.short	(.L_1023 - .L_1022)
	.align		4
.L_1022:
        /*16fc*/ 	.word	index@(_ZN2at6native29vectorized_elementwise_kernelILi8ENS0_13AUnaryFunctorIbbbNS0_17BitwiseXorFunctorIbEEEESt5arrayIPcLm2EEEEviT0_T1_)
        /*1700*/ 	.word	0x0000001a


	//----- nvinfo : EIATTR_FRAME_SIZE
	.align		4
.L_1023:
        /*1704*/ 	.byte	0x04, 0x11
        /*1706*/ 	.short	(.L_1025 - .L_1024)
	.align		4
.L_1024:
        /*1708*/ 	.word	index@(_ZN2at6native29vectorized_elementwise_kernelILi8ENS0_13AUnaryFunctorIbbbNS0_17BitwiseXorFunctorIbEEEESt5arrayIPcLm2EEEEviT0_T1_)
        /*170c*/ 	.word	0x00000000


	//----- nvinfo : EIATTR_REGCOUNT
	.align		4
.L_1025:
        /*1710*/ 	.byte	0x04, 0x2f
        /*1712*/ 	.short	(.L_1027 - .L_1026)
	.align		4
.L_1026:
        /*1714*/ 	.word	index@(_ZN2at6native29vectorized_elementwise_kernelILi4ENS0_13AUnaryFunctorIbbbNS0_17BitwiseXorFunctorIbEEEESt5arrayIPcLm2EEEEviT0_T1_)
        /*1718*/ 	.word	0x0000001a


	//----- nvinfo : EIATTR_FRAME_SIZE
	.align		4
.L_1027:
        /*171c*/ 	.byte	0x04, 0x11
        /*171e*/ 	.short	(.L_1029 - .L_1028)
	.align		4
.L_1028:
        /*1720*/ 	.word	index@(_ZN2at6native29vectorized_elementwise_kernelILi4ENS0_13AUnaryFunctorIbbbNS0_17BitwiseXorFunctorIbEEEESt5arrayIPcLm2EEEEviT0_T1_)
        /*1724*/ 	.word	0x00000000


	//----- nvinfo : EIATTR_REGCOUNT
	.align		4
.L_1029:
        /*1728*/ 	.byte	0x04, 0x2f
        /*172a*/ 	.short	(.L_1031 - .L_1030)
	.align		4
.L_1030:
        /*172c*/ 	.word	index@(_ZN2at6native29vectorized_elementwise_kernelILi2ENS0_13AUnaryFunctorIbbbNS0_17BitwiseXorFunctorIbEEEESt5arrayIPcLm2EEEEviT0_T1_)
        /*1730*/ 	.word	0x0000001a


	//----- nvinfo : EIATTR_FRAME_SIZE
	.align		4
.L_1031:
        /*1734*/ 	.byte	0x04, 0x11
        /*1736*/ 	.short	(.L_1033 - .L_1032)
	.align		4
.L_1032:
        /*1738*/ 	.word	index@(_ZN2at6native29vectorized_elementwise_kernelILi2ENS0_13AUnaryFunctorIbbbNS0_17BitwiseXorFunctorIbEEEESt5arrayIPcLm2EEEEviT0_T1_)
        /*173c*/ 	.word	0x00000000


	//----- nvinfo : EIATTR_REGCOUNT
	.align		4
.L_1033:
        /*1740*/ 	.byte	0x04, 0x2f
        /*1742*/ 	.short	(.L_1035 - .L_1034)
	.align		4
.L_1034:
        /*1744*/ 	.word	index@(_ZN2at6native27unrolled_elementwise_kernelINS0_13AUnaryFunctorIbbbNS0_17BitwiseXorFunctorIbEEEESt5arrayIPcLm2EELi4E23TrivialOffsetCalculatorILi1EjESA_NS0_6memory15LoadWithoutCastENSB_16StoreWithoutCastEEEviT_T0_T2_T3_T4_T5_)
        /*1748*/ 	.word	0x00000016


	//----- nvinfo : EIATTR_FRAME_SIZE
	.align		4
.L_1035:
        /*174c*/ 	.byte	0x04, 0x11
        /*174e*/ 	.short	(.L_1037 - .L_1036)
	.align		4
.L_1036:
        /*1750*/ 	.word	index@(_ZN2at6native27unrolled_elementwise_kernelINS0_13AUnaryFunctorIbbbNS0_17BitwiseXorFunctorIbEEEESt5arrayIPcLm2EELi4E23TrivialOffsetCalculatorILi1EjESA_NS0_6memory15LoadWithoutCastENSB_16StoreWithoutCastEEEviT_T0_T2_T3_T4_T5_)
        /*1754*/ 	.word	0x00000000


	//----- nvinfo : EIATTR_REGCOUNT
	.align		4
.L_1037:
        /*1758*/ 	.byte	0x04, 0x2f
        /*175a*/ 	.short	(.L_1039 - .L_1038)
	.align		4
.L_1038:
        /*175c*/ 	.word	index@(_ZN2at6native18elementwise_kernelILi128ELi4EZNS0_22gpu_kernel_impl_nocastINS0_13AUnaryFunctorIbbbNS0_17BitwiseXorFunctorIbEEEEEEvRNS_18TensorIteratorBaseERKT_EUliE_EEviT1_)
        /*1760*/ 	.word	0x00000012


	//----- nvinfo : EIATTR_FRAME_SIZE
	.align		4
.L_1039:
        /*1764*/ 	.byte	0x04, 0x11
        /*1766*/ 	.short	(.L_1041 - .L_1040)
	.align		4
.L_1040:
        /*1768*/ 	.word	index@(_ZN2at6native18elementwise_kernelILi128ELi4EZNS0_22gpu_kernel_impl_nocastINS0_13AUnaryFunctorIbbbNS0_17BitwiseXorFunctorIbEEEEEEvRNS_18TensorIteratorBaseERKT_EUliE_EEviT1_)
        /*176c*/ 	.word	0x00000000


	//----- nvinfo : EIATTR_REGCOUNT
	.align		4
.L_1041:
        /*1770*/ 	.byte	0x04, 0x2f
        /*1772*/ 	.short	(.L_1043 - .L_1042)
	.align		4
.L_1042:
        /*1774*/ 	.word	index@(_ZN2at6native27unrolled_elementwise_kernelINS0_13AUnaryFunctorIbbbNS0_17BitwiseXorFunctorIbEEEESt5arrayIPcLm2EELi4E23TrivialOffsetCalculatorILi1EjESA_NS0_6memory12LoadWithCastILi1EEENSB_13StoreWithCastILi1EEEEEviT_T0_T2_T3_T4_T5_)
        /*1778*/ 	.word	0x0000001e


	//----- nvinfo : EIATTR_FRAME_SIZE
	.align		4
.L_1043:
        /*177c*/ 	.byte	0x04, 0x11
        /*177e*/ 	.short	(.L_1045 - .L_1044)
	.align		4
.L_1044:
        /*1780*/ 	.word	index@(_ZN2at6native27unrolled_elementwise_kernelINS0_13AUnaryFunctorIbbbNS0_17BitwiseXorFunctorIbEEEESt5arrayIPcLm2EELi4E23TrivialOffsetCalculatorILi1EjESA_NS0_6memory12LoadWithCastILi1EEENSB_13StoreWithCastILi1EEEEEviT_T0_T2_T3_T4_T5_)
        /*1784*/ 	.word	0x00000000


	//----- nvinfo : EIATTR_REGCOUNT
	.align		4
.L_1045:
        /*1788*/ 	.byte	0x04, 0x2f
        /*178a*/ 	.short	(.L_1047 - .L_1046)
	.align		4
.L_1046:
        /*178c*/ 	.word	index@(_ZN2at6native18elementwise_kernelILi128ELi4EZNS0_15gpu_kernel_implINS0_13AUnaryFunctorIbbbNS0_17BitwiseXorFunctorIbEEEEEEvRNS_18TensorIteratorBaseERKT_EUliE_EEviT1_)
        /*1790*/ 	.word	0x0000001a


	//----- nvinfo : EIATTR_FRAME_SIZE
	.align		4
.L_1047:
        /*1794*/ 	.byte	0x04, 0x11
        /*1796*/ 	.short	(.L_1049 - .L_1048)
	.align		4
.L_1048:
        /*1798*/ 	.word	index@(_ZN2at6native18elementwise_kernelILi128ELi4EZNS0_15gpu_kernel_implINS0_13AUnaryFunctorIbbbNS0_17BitwiseXorFunctorIbEEEEEEvRNS_18TensorIteratorBaseERKT_EUliE_EEviT1_)
        /*179c*/ 	.word	0x00000000


	//----- nvinfo : EIATTR_MIN_STACK_SIZE
	.align		4
.L_1049:
        /*17a0*/ 	.byte	0x04, 0x12
        /*17a2*/ 	.short	(.L_1051 - .L_1050)
	.align		4
.L_1050:
        /*17a4*/ 	.word	index@(_ZN2at6native18elementwise_kernelILi128ELi4EZNS0_15gpu_kernel_implINS0_13AUnaryFunctorIbbbNS0_17BitwiseXorFunctorIbEEEEEEvRNS_18TensorIteratorBaseERKT_EUliE_EEviT1_)
        /*17a8*/ 	.word	0x00000000


	//----- nvinfo : EIATTR_MIN_STACK_SIZE
	.align		4
.L_1051:
        /*17ac*/ 	.byte	0x04, 0x12
        /*17ae*/ 	.short	(.L_1053 - .L_1052)
	.align		4
.L_1052:
        /*17b0*/ 	.word	index@(_ZN2at6native27unrolled_elementwise_kernelINS0_13AUnaryFunctorIbbbNS0_17BitwiseXorFunctorIbEEEESt5arrayIPcLm2EELi4E23TrivialOffsetCalculatorILi1EjESA_NS0_6memory12LoadWithCastILi1EEENSB_13StoreWithCastILi1EEEEEviT_T0_T2_T3_T4_T5_)
        /*17b4*/ 	.word	0x00000000


	//----- nvinfo : EIATTR_MIN_STACK_SIZE
	.align		4
.L_1053:
        /*17b8*/ 	.byte	0x04, 0x12
        /*17ba*/ 	.short	(.L_1055 - .L_1054)
	.align		4
.L_1054:
        /*17bc*/ 	.word	index@(_ZN2at6native18elementwise_kernelILi128ELi4EZNS0_22gpu_kernel_impl_nocastINS0_13AUnaryFunctorIbbbNS0_17BitwiseXorFunctorIbEEEEEEvRNS_18TensorIteratorBaseERKT_EUliE_EEviT1_)
        /*17c0*/ 	.word	0x00000000


	//----- nvinfo : EIATTR_MIN_STACK_SIZE
	.align		4
.L_1055:
        /*17c4*/ 	.byte	0x04, 0x12
        /*17c6*/ 	.short	(.L_1057 - .L_1056)
	.align		4
.L_1056:
        /*17c8*/ 	.word	index@(_ZN2at6native27unrolled_elementwise_kernelINS0_13AUnaryFunctorIbbbNS0_17BitwiseXorFunctorIbEEEESt5arrayIPcLm2EELi4E23TrivialOffsetCalculatorILi1EjESA_NS0_6memory15LoadWithoutCastENSB_16StoreWithoutCastEEEviT_T0_T2_T3_T4_T5_)
        /*17cc*/ 	.word	0x00000000


	//----- nvinfo : EIATTR_MIN_STACK_SIZE
	.align		4
.L_1057:
        /*17d0*/ 	.byte	0x04, 0x12
        /*17d2*/ 	.short	(.L_1059 - .L_1058)
	.align		4
.L_1058:
        /*17d4*/ 	.word	index@(_ZN2at6native29vectorized_elementwise_kernelILi2ENS0_13AUnaryFunctorIbbbNS0_17BitwiseXorFunctorIbEEEESt5arrayIPcLm2EEEEviT0_T1_)
        /*17d8*/ 	.word	0x00000000


	//----- nvinfo : EIATTR_MIN_STACK_SIZE
	.align		4
.L_1059:
        /*17dc*/ 	.byte	0x04, 0x12
        /*17de*/ 	.short	(.L_1061 - .L_1060)
	.align		4
.L_1060:
        /*17e0*/ 	.word	index@(_ZN2at6native29vectorized_elementwise_kernelILi4ENS0_13AUnaryFunctorIbbbNS0_17BitwiseXorFunctorIbEEEESt5arrayIPcLm2EEEEviT0_T1_)
        /*17e4*/ 	.word	0x00000000


	//----- nvinfo : EIATTR_MIN_STACK_SIZE
	.align		4
.L_1061:
        /*17e8*/ 	.byte	0x04, 0x12
        /*17ea*/ 	.short	(.L_1063 - .L_1062)
	.align		4
.L_1062:
        /*17ec*/ 	.word	index@(_ZN2at6native29vectorized_elementwise_kernelILi8ENS0_13AUnaryFunctorIbbbNS0_17BitwiseXorFunctorIbEEEESt5arrayIPcLm2EEEEviT0_T1_)
        /*17f0*/ 	.word	0x00000000


	//----- nvinfo : EIATTR_MIN_STACK_SIZE
	.align		4
.L_1063:
        /*17f4*/ 	.byte	0x04, 0x12
        /*17f6*/ 	.short	(.L_1065 - .L_1064)
	.align		4
.L_1064:
        /*17f8*/ 	.word	index@(_ZN2at6native18elementwise_kernelILi128ELi4EZNS0_15gpu_kernel_implINS0_13BinaryFunctorIbbbNS0_17BitwiseXorFunctorIbEEEEEEvRNS_18TensorIteratorBaseERKT_EUliE_EEviT1_)
        /*17fc*/ 	.word	0x00000000


	//----- nvinfo : EIATTR_MIN_STACK_SIZE
	.align		4
.L_1065:
        /*1800*/ 	.byte	0x04, 0x12
        /*1802*/ 	.short	(.L_1067 - .L_1066)
	.align		4
.L_1066:
        /*1804*/ 	.word	index@(_ZN2at6native27unrolled_elementwise_kernelINS0_13BinaryFunctorIbbbNS0_17BitwiseXorFunctorIbEEEESt5arrayIPcLm3EELi4E23TrivialOffsetCalculatorILi2EjES9_ILi1EjENS0_6memory12LoadWithCastILi2EEENSC_13StoreWithCastILi1EEEEEviT_T0_T2_T3_T4_T5_)
        /*1808*/ 	.word	0x00000000


	//----- nvinfo : EIATTR_MIN_STACK_SIZE
	.align		4
.L_1067:
        /*180c*/ 	.byte	0x04, 0x12
        /*180e*/ 	.short	(.L_1069 - .L_1068)
	.align		4
.L_1068:
        /*1810*/ 	.word	index@(_ZN2at6native18elementwise_kernelILi128ELi4EZNS0_22gpu_kernel_impl_nocastINS0_13BinaryFunctorIbbbNS0_17BitwiseXorFunctorIbEEEEEEvRNS_18TensorIteratorBaseERKT_EUliE_EEviT1_)
        /*1814*/ 	.word	0x00000000


	//----- nvinfo : EIATTR_MIN_STACK_SIZE
	.align		4
.L_1069:
        /*1818*/ 	.byte	0x04, 0x12
        /*181a*/ 	.short	(.L_1071 - .L_1070)
	.align		4
.L_1070:
        /*181c*/ 	.word	index@(_ZN2at6native27unrolled_elementwise_kernelINS0_13BinaryFunctorIbbbNS0_17BitwiseXorFunctorIbEEEESt5arrayIPcLm3EELi4E23TrivialOffsetCalculatorILi2EjES9_ILi1EjENS0_6memory15LoadWithoutCastENSC_16StoreWithoutCastEEEviT_T0_T2_T3_T4_T5_)
        /*1820*/ 	.word	0x00000000


	//----- nvinfo : EIATTR_MIN_STACK_SIZE
	.align		4
.L_1071:
        /*1824*/ 	.byte	0x04, 0x12
        /*1826*/ 	.short	(.L_1073 - .L_1072)
	.align		4
.L_1072:
        /*1828*/ 	.word	index@(_ZN2at6native29vectorized_elementwise_kernelILi2ENS0_13BinaryFunctorIbbbNS0_17BitwiseXorFunctorIbEEEESt5arrayIPcLm3EEEEviT0_T1_)
        /*182c*/ 	.word	0x00000000


	//----- nvinfo : EIATTR_MIN_STACK_SIZE
	.align		4
.L_1073:
        /*1830*/ 	.byte	0x04, 0x12
        /*1832*/ 	.short	(.L_1075 - .L_1074)
	.align		4
.L_1074:
        /*1834*/ 	.word	index@(_ZN2at6native29vectorized_elementwise_kernelILi4ENS0_13BinaryFunctorIbbbNS0_17BitwiseXorFunctorIbEEEESt5arrayIPcLm3EEEEviT0_T1_)
        /*1838*/ 	.word	0x00000000


	//----- nvinfo : EIATTR_MIN_STACK_SIZE
	.align		4
.L_1075:
        /*183c*/ 	.byte	0x04, 0x12
        /*183e*/ 	.short	(.L_1077 - .L_1076)
	.align		4
.L_1076:
        /*1840*/ 	.word	index@(_ZN2at6native29vectorized_elementwise_kernelILi8ENS0_13BinaryFunctorIbbbNS0_17BitwiseXorFunctorIbEEEESt5arrayIPcLm3EEEEviT0_T1_)
        /*1844*/ 	.word	0x00000000


	//----- nvinfo : EIATTR_MIN_STACK_SIZE
	.align		4
.L_1077:
        /*1848*/ 	.byte	0x04, 0x12
        /*184a*/ 	.short	(.L_1079 - .L_1078)
	.align		4
.L_1078:
        /*184c*/ 	.word	index@(_ZN2at6native18elementwise_kernelILi128ELi4EZNS0_15gpu_kernel_implINS0_13AUnaryFunctorIsssNS0_17BitwiseXorFunctorIsEEEEEEvRNS_18TensorIteratorBaseERKT_EUliE_EEviT1_)
        /*1850*/ 	.word	0x00000000


	//----- nvinfo : EIATTR_MIN_STACK_SIZE
	.align		4
.L_1079:
        /*1854*/ 	.byte	0x04, 0x12
        /*1856*/ 	.short	(.L_1081 - .L_1080)
	.align		4
.L_1080:
        /*1858*/ 	.word	index@(_ZN2at6native27unrolled_elementwise_kernelINS0_13AUnaryFunctorIsssNS0_17BitwiseXorFunctorIsEEEESt5arrayIPcLm2EELi4E23TrivialOffsetCalculatorILi1EjESA_NS0_6memory12LoadWithCastILi1EEENSB_13StoreWithCastILi1EEEEEviT_T0_T2_T3_T4_T5_)
        /*185c*/ 	.word	0x00000000


	//----- nvinfo : EIATTR_MIN_STACK_SIZE
	.align		4
.L_1081:
        /*1860*/ 	.byte	0x04, 0x12
        /*1862*/ 	.short	(.L_1083 - .L_1082)
	.align		4
.L_1082:
        /*1864*/ 	.word	index@(_ZN2at6native18elementwise_kernelILi128ELi4EZNS0_22gpu_kernel_impl_nocastINS0_13AUnaryFunctorIsssNS0_17BitwiseXorFunctorIsEEEEEEvRNS_18TensorIteratorBaseERKT_EUliE_EEviT1_)
        /*1868*/ 	.word	0x00000000


	//----- nvinfo : EIATTR_MIN_STACK_SIZE
	.align		4
.L_1083:
        /*186c*/ 	.byte	0x04, 0x12
        /*186e*/ 	.short	(.L_1085 - .L_1084)
	.align		4
.L_1084:
        /*1870*/ 	.word	index@(_ZN2at6native27unrolled_elementwise_kernelINS0_13AUnaryFunctorIsssNS0_17BitwiseXorFunctorIsEEEESt5arrayIPcLm2EELi4E23TrivialOffsetCalculatorILi1EjESA_NS0_6memory15LoadWithoutCastENSB_16StoreWithoutCastEEEviT_T0_T2_T3_T4_T5_)
        /*1874*/ 	.word	0x00000000


	//----- nvinfo : EIATTR_MIN_STACK_SIZE
	.align		4
.L_1085:
        /*1878*/ 	.byte	0x04, 0x12
        /*187a*/ 	.short	(.L_1087 - .L_1086)
	.align		4
.L_1086:
        /*187c*/ 	.word	index@(_ZN2at6native29vectorized_elementwise_kernelILi2ENS0_13AUnaryFunctorIsssNS0_17BitwiseXorFunctorIsEEEESt5arrayIPcLm2EEEEviT0_T1_)
        /*1880*/ 	.word	0x00000000


	//----- nvinfo : EIATTR_MIN_STACK_SIZE
	.align		4
.L_1087:
        /*1884*/ 	.byte	0x04, 0x12
        /*1886*/ 	.short	(.L_1089 - .L_1088)
	.align		4
.L_1088:
        /*1888*/ 	.word	index@(_ZN2at6native29vectorized_elementwise_kernelILi4ENS0_13AUnaryFunctorIsssNS0_17BitwiseXorFunctorIsEEEESt5arrayIPcLm2EEEEviT0_T1_)
        /*188c*/ 	.word	0x00000000


	//----- nvinfo : EIATTR_MIN_STACK_SIZE
	.align		4
.L_1089:
        /*1890*/ 	.byte	0x04, 0x12
        /*1892*/ 	.short	(.L_1091 - .L_1090)
	.align		4
.L_1090:
        /*1894*/ 	.word	index@(_ZN2at6native29vectorized_elementwise_kernelILi8ENS0_13AUnaryFunctorIsssNS0_17BitwiseXorFunctorIsEEEESt5arrayIPcLm2EEEEviT0_T1_)
        /*1898*/ 	.word	0x00000000


	//----- nvinfo : EIATTR_MIN_STACK_SIZE
	.align		4
.L_1091:
        /*189c*/ 	.byte	0x04, 0x12
        /*189e*/ 	.short	(.L_1093 - .L_1092)
	.align		4
.L_1092:
        /*18a0*/ 	.word	index@(_ZN2at6native18elementwise_kernelILi128ELi4EZNS0_15gpu_kernel_implINS0_13BinaryFunctorIsssNS0_17BitwiseXorFunctorIsEEEEEEvRNS_18TensorIteratorBaseERKT_EUliE_EEviT1_)
        /*18a4*/ 	.word	0x00000000


	//----- nvinfo : EIATTR_MIN_STACK_SIZE
	.align		4
.L_1093:
        /*18a8*/ 	.byte	0x04, 0x12
        /*18aa*/ 	.short	(.L_1095 - .L_1094)
	.align		4
.L_1094:
        /*18ac*/ 	.word	index@(_ZN2at6native27unrolled_elementwise_kernelINS0_13BinaryFunctorIsssNS0_17BitwiseXorFunctorIsEEEESt5arrayIPcLm3EELi4E23TrivialOffsetCalculatorILi2EjES9_ILi1EjENS0_6memory12LoadWithCastILi2EEENSC_13StoreWithCastILi1EEEEEviT_T0_T2_T3_T4_T5_)
        /*18b0*/ 	.word	0x00000000


	//----- nvinfo : EIATTR_MIN_STACK_SIZE
	.align		4
.L_1095:
        /*18b4*/ 	.byte	0x04, 0x12
        /*18b6*/ 	.short	(.L_1097 - .L_1096)
	.align		4
.L_1096:
        /*18b8*/ 	.word	index@(_ZN2at6native18elementwise_kernelILi128ELi4EZNS0_22gpu_kernel_impl_nocastINS0_13BinaryFunctorIsssNS0_17BitwiseXorFunctorIsEEEEEEvRNS_18TensorIteratorBaseERKT_EUliE_EEviT1_)
        /*18bc*/ 	.word	0x00000000


	//----- nvinfo : EIATTR_MIN_STACK_SIZE
	.align		4
.L_1097:
        /*18c0*/ 	.byte	0x04, 0x12
        /*18c2*/ 	.short	(.L_1099 - .L_1098)
	.align		4
.L_1098:
        /*18c4*/ 	.word	index@(_ZN2at6native27unrolled_elementwise_kernelINS0_13BinaryFunctorIsssNS0_17BitwiseXorFunctorIsEEEESt5arrayIPcLm3EELi4E23TrivialOffsetCalculatorILi2EjES9_ILi1EjENS0_6memory15LoadWithoutCastENSC_16StoreWithoutCastEEEviT_T0_T2_T3_T4_T5_)
        /*18c8*/ 	.word	0x00000000


	//----- nvinfo : EIATTR_MIN_STACK_SIZE
	.align		4
.L_1099:
        /*18cc*/ 	.byte	0x04, 0x12
        /*18ce*/ 	.short	(.L_1101 - .L_1100)
	.align		4
.L_1100:
        /*18d0*/ 	.word	index@(_ZN2at6native29vectorized_elementwise_kernelILi2ENS0_13BinaryFunctorIsssNS0_17BitwiseXorFunctorIsEEEESt5arrayIPcLm3EEEEviT0_T1_)
        /*18d4*/ 	.word	0x00000000


	//----- nvinfo : EIATTR_MIN_STACK_SIZE
	.align		4
.L_1101:
        /*18d8*/ 	.byte	0x04, 0x12
        /*18da*/ 	.short	(.L_1103 - .L_1102)
	.align		4
.L_1102:
        /*18dc*/ 	.word	index@(_ZN2at6native29vectorized_elementwise_kernelILi4ENS0_13BinaryFunctorIsssNS0_17BitwiseXorFunctorIsEEEESt5arrayIPcLm3EEEEviT0_T1_)
        /*18e0*/ 	.word	0x00000000


	//----- nvinfo : EIATTR_MIN_STACK_SIZE
	.align		4
.L_1103:
        /*18e4*/ 	.byte	0x04, 0x12
        /*18e6*/ 	.short	(.L_1105 - .L_1104)
	.align		4
.L_1104:
        /*18e8*/ 	.word	index@(_ZN2at6native29vectorized_elementwise_kernelILi8ENS0_13BinaryFunctorIsssNS0_17BitwiseXorFunctorIsEEEESt5arrayIPcLm3EEEEviT0_T1_)
        /*18ec*/ 	.word	0x00000000


	//----- nvinfo : EIATTR_MIN_STACK_SIZE
	.align		4
.L_1105:
        /*18f0*/ 	.byte	0x04, 0x12
        /*18f2*/ 	.short	(.L_1107 - .L_1106)
	.align		4
.L_1106:
        /*18f4*/ 	.word	index@(_ZN2at6native18elementwise_kernelILi128ELi4EZNS0_15gpu_kernel_implINS0_13AUnaryFunctorIlllNS0_17BitwiseXorFunctorIlEEEEEEvRNS_18TensorIteratorBaseERKT_EUliE_EEviT1_)
        /*18f8*/ 	.word	0x00000000


	//----- nvinfo : EIATTR_MIN_STACK_SIZE
	.align		4
.L_1107:
        /*18fc*/ 	.byte	0x04, 0x12
        /*18fe*/ 	.short	(.L_1109 - .L_1108)
	.align		4
.L_1108:
        /*1900*/ 	.word	index@(_ZN2at6native27unrolled_elementwise_kernelINS0_13AUnaryFunctorIlllNS0_17BitwiseXorFunctorIlEEEESt5arrayIPcLm2EELi4E23TrivialOffsetCalculatorILi1EjESA_NS0_6memory12LoadWithCastILi1EEENSB_13StoreWithCastILi1EEEEEviT_T0_T2_T3_T4_T5_)
        /*1904*/ 	.word	0x00000000


	//----- nvinfo : EIATTR_MIN_STACK_SIZE
	.align		4
.L_1109:
        /*1908*/ 	.byte	0x04, 0x12
        /*190a*/ 	.short	(.L_1111 - .L_1110)
	.align		4
.L_1110:
        /*190c*/ 	.word	index@(_ZN2at6native18elementwise_kernelILi128ELi2EZNS0_22gpu_kernel_impl_nocastINS0_13AUnaryFunctorIlllNS0_17BitwiseXorFunctorIlEEEEEEvRNS_18TensorIteratorBaseERKT_EUliE_EEviT1_)
        /*1910*/ 	.word	0x00000000


	//----- nvinfo : EIATTR_MIN_STACK_SIZE
	.align		4
.L_1111:
        /*1914*/ 	.byte	0x04, 0x12
        /*1916*/ 	.short	(.L_1113 - .L_1112)
	.align		4
.L_1112:
        /*1918*/ 	.word	index@(_ZN2at6native27unrolled_elementwise_kernelINS0_13AUnaryFunctorIlllNS0_17BitwiseXorFunctorIlEEEESt5arrayIPcLm2EELi4E23TrivialOffsetCalculatorILi1EjESA_NS0_6memory15LoadWithoutCastENSB_16StoreWithoutCastEEEviT_T0_T2_T3_T4_T5_)
        /*191c*/ 	.word	0x00000000


	//----- nvinfo : EIATTR_MIN_STACK_SIZE
	.align		4
.L_1113:
        /*1920*/ 	.byte	0x04, 0x12
        /*1922*/ 	.short	(.L_1115 - .L_1114)
	.align		4
.L_1114:
        /*1924*/ 	.word	index@(_ZN2at6native29vectorized_elementwise_kernelILi2ENS0_13AUnaryFunctorIlllNS0_17BitwiseXorFunctorIlEEEESt5arrayIPcLm2EEEEviT0_T1_)
        /*1928*/ 	.word	0x00000000


	//----- nvinfo : EIATTR_MIN_STACK_SIZE
	.align		4
.L_1115:
        /*192c*/ 	.byte	0x04, 0x12
        /*192e*/ 	.short	(.L_1117 - .L_1116)
	.align		4
.L_1116:
        /*1930*/ 	.word	index@(_ZN2at6native29vectorized_elementwise_kernelILi4ENS0_13AUnaryFunctorIlllNS0_17BitwiseXorFunctorIlEEEESt5arrayIPcLm2EEEEviT0_T1_)
        /*1934*/ 	.word	0x00000000


	//----- nvinfo : EIATTR_MIN_STACK_SIZE
	.align		4
.L_1117:
        /*1938*/ 	.byte	0x04, 0x12
        /*193a*/ 	.short	(.L_1119 - .L_1118)
	.align		4
.L_1118:
        /*193c*/ 	.word	index@(_ZN2at6native29vectorized_elementwise_kernelILi8ENS0_13AUnaryFunctorIlllNS0_17BitwiseXorFunctorIlEEEESt5arrayIPcLm2EEEEviT0_T1_)
        /*1940*/ 	.word	0x00000000


	//----- nvinfo : EIATTR_MIN_STACK_SIZE
	.align		4
.L_1119:
        /*1944*/ 	.byte	0x04, 0x12
        /*1946*/ 	.short	(.L_1121 - .L_1120)
	.align		4
.L_1120:
        /*1948*/ 	.word	index@(_ZN2at6native18elementwise_kernelILi128ELi4EZNS0_15gpu_kernel_implINS0_13BinaryFunctorIlllNS0_17BitwiseXorFunctorIlEEEEEEvRNS_18TensorIteratorBaseERKT_EUliE_EEviT1_)
        /*194c*/ 	.word	0x00000000


	//----- nvinfo : EIATTR_MIN_STACK_SIZE
	.align		4
.L_1121:
        /*1950*/ 	.byte	0x04, 0x12
        /*1952*/ 	.short	(.L_1123 - .L_1122)
	.align		4
.L_1122:
        /*1954*/ 	.word	index@(_ZN2at6native27unrolled_elementwise_kernelINS0_13BinaryFunctorIlllNS0_17BitwiseXorFunctorIlEEEESt5arrayIPcLm3EELi4E23TrivialOffsetCalculatorILi2EjES9_ILi1EjENS0_6memory12LoadWithCastILi2EEENSC_13StoreWithCastILi1EEEEEviT_T0_T2_T3_T4_T5_)
        /*1958*/ 	.word	0x00000000


	//----- nvinfo : EIATTR_MIN_STACK_SIZE
	.align		4
.L_1123:
        /*195c*/ 	.byte	0x04, 0x12
        /*195e*/ 	.short	(.L_1125 - .L_1124)
	.align		4
.L_1124:
        /*1960*/ 	.word	index@(_ZN2at6native18elementwise_kernelILi128ELi2EZNS0_22gpu_kernel_impl_nocastINS0_13BinaryFunctorIlllNS0_17BitwiseXorFunctorIlEEEEEEvRNS_18TensorIteratorBaseERKT_EUliE_EEviT1_)
        /*1964*/ 	.word	0x00000000


	//----- nvinfo : EIATTR_MIN_STACK_SIZE
	.align		4
.L_1125:
        /*1968*/ 	.byte	0x04, 0x12
        /*196a*/ 	.short	(.L_1127 - .L_1126)
	.align		4
.L_1126:
        /*196c*/ 	.word	index@(_ZN2at6native27unrolled_elementwise_kernelINS0_13BinaryFunctorIlllNS0_17BitwiseXorFunctorIlEEEESt5arrayIPcLm3EELi4E23TrivialOffsetCalculatorILi2EjES9_ILi1EjENS0_6memory15LoadWithoutCastENSC_16StoreWithoutCastEEEviT_T0_T2_T3_T4_T5_)
        /*1970*/ 	.word	0x00000000


	//----- nvinfo : EIATTR_MIN_STACK_SIZE
	.align		4
.L_1127:
        /*1974*/ 	.byte	0x04, 0x12
        /*1976*/ 	.short	(.L_1129 - .L_1128)
	.align		4
.L_1128:
        /*1978*/ 	.word	index@(_ZN2at6native29vectorized_elementwise_kernelILi2ENS0_13BinaryFunctorIlllNS0_17BitwiseXorFunctorIlEEEESt5arrayIPcLm3EEEEviT0_T1_)
        /*197c*/ 	.word	0x00000000


	//----- nvinfo : EIATTR_MIN_STACK_SIZE
	.align		4
.L_1129:
        /*1980*/ 	.byte	0x04, 0x12
        /*1982*/ 	.short	(.L_1131 - .L_1130)
	.align		4
.L_1130:
        /*1984*/ 	.word	index@(_ZN2at6native29vectorized_elementwise_kernelILi4ENS0_13BinaryFunctorIlllNS0_17BitwiseXorFunctorIlEEEESt5arrayIPcLm3EEEEviT0_T1_)
        /*1988*/ 	.word	0x00000000


	//----- nvinfo : EIATTR_MIN_STACK_SIZE
	.align		4
.L_1131:
        /*198c*/ 	.byte	0x04, 0x12
        /*198e*/ 	.short	(.L_1133 - .L_1132)
	.align		4
.L_1132:
        /*1990*/ 	.word	index@(_ZN2at6native29vectorized_elementwise_kernelILi8ENS0_13BinaryFunctorIlllNS0_17BitwiseXorFunctorIlEEEESt5arrayIPcLm3EEEEviT0_T1_)
        /*1994*/ 	.word	0x00000000


	//----- nvinfo : EIATTR_MIN_STACK_SIZE
	.align		4
.L_1133:
        /*1998*/ 	.byte	0x04, 0x12
        /*199a*/ 	.short	(.L_1135 - .L_1134)
	.align		4
.L_1134:
        /*199c*/ 	.word	index@(_ZN2at6native18elementwise_kernelILi128ELi4EZNS0_15gpu_kernel_implINS0_13AUnaryFunctorIiiiNS0_17BitwiseXorFunctorIiEEEEEEvRNS_18TensorIteratorBaseERKT_EUliE_EEviT1_)
        /*19a0*/ 	.word	0x00000000


	//----- nvinfo : EIATTR_MIN_STACK_SIZE
	.align		4
.L_1135:
        /*19a4*/ 	.byte	0x04, 0x12
        /*19a6*/ 	.short	(.L_1137 - .L_1136)
	.align		4
.L_1136:
        /*19a8*/ 	.word	index@(_ZN2at6native27unrolled_elementwise_kernelINS0_13AUnaryFunctorIiiiNS0_17BitwiseXorFunctorIiEEEESt5arrayIPcLm2EELi4E23TrivialOffsetCalculatorILi1EjESA_NS0_6memory12LoadWithCastILi1EEENSB_13StoreWithCastILi1EEEEEviT_T0_T2_T3_T4_T5_)
        /*19ac*/ 	.word	0x00000000


	//----- nvinfo : EIATTR_MIN_STACK_SIZE
	.align		4
.L_1137:
        /*19b0*/ 	.byte	0x04, 0x12
        /*19b2*/ 	.short	(.L_1139 - .L_1138)
	.align		4
.L_1138:
        /*19b4*/ 	.word	index@(_ZN2at6native18elementwise_kernelILi128ELi2EZNS0_22gpu_kernel_impl_nocastINS0_13AUnaryFunctorIiiiNS0_17BitwiseXorFunctorIiEEEEEEvRNS_18TensorIteratorBaseERKT_EUliE_EEviT1_)
        /*19b8*/ 	.word	0x00000000


	//----- nvinfo : EIATTR_MIN_STACK_SIZE
	.align		4
.L_1139:
        /*19bc*/ 	.byte	0x04, 0x12
        /*19be*/ 	.short	(.L_1141 - .L_1140)
	.align		4
.L_1140:
        /*19c0*/ 	.word	index@(_ZN2at6native27unrolled_elementwise_kernelINS0_13AUnaryFunctorIiiiNS0_17BitwiseXorFunctorIiEEEESt5arrayIPcLm2EELi4E23TrivialOffsetCalculatorILi1EjESA_NS0_6memory15LoadWithoutCastENSB_16StoreWithoutCastEEEviT_T0_T2_T3_T4_T5_)
        /*19c4*/ 	.word	0x00000000


	//----- nvinfo : EIATTR_MIN_STACK_SIZE
	.align		4
.L_1141:
        /*19c8*/ 	.byte	0x04, 0x12
        /*19ca*/ 	.short	(.L_1143 - .L_1142)
	.align		4
.L_1142:
        /*19cc*/ 	.word	index@(_ZN2at6native29vectorized_elementwise_kernelILi2ENS0_13AUnaryFunctorIiiiNS0_17BitwiseXorFunctorIiEEEESt5arrayIPcLm2EEEEviT0_T1_)
        /*19d0*/ 	.word	0x00000000


	//----- nvinfo : EIATTR_MIN_STACK_SIZE
	.align		4
.L_1143:
        /*19d4*/ 	.byte	0x04, 0x12
        /*19d6*/ 	.short	(.L_1145 - .L_1144)
	.align		4
.L_1144:
        /*19d8*/ 	.word	index@(_ZN2at6native29vectorized_elementwise_kernelILi4ENS0_13AUnaryFunctorIiiiNS0_17BitwiseXorFunctorIiEEEESt5arrayIPcLm2EEEEviT0_T1_)
        /*19dc*/ 	.word	0x00000000


	//----- nvinfo : EIATTR_MIN_STACK_SIZE
	.align		4
.L_1145:
        /*19e0*/ 	.byte	0x04, 0x12
        /*19e2*/ 	.short	(.L_1147 - .L_1146)
	.align		4
.L_1146:
        /*19e4*/ 	.word	index@(_ZN2at6native29vectorized_elementwise_kernelILi8ENS0_13AUnaryFunctorIiiiNS0_17BitwiseXorFunctorIiEEEESt5arrayIPcLm2EEEEviT0_T1_)
        /*19e8*/ 	.word	0x00000000


	//----- nvinfo : EIATTR_MIN_STACK_SIZE
	.align		4
.L_1147:
        /*19ec*/ 	.byte	0x04, 0x12
        /*19ee*/ 	.short	(.L_1149 - .L_1148)
	.align		4
.L_1148:
        /*19f0*/ 	.word	index@(_ZN2at6native18elementwise_kernelILi128ELi4EZNS0_15gpu_kernel_implINS0_13BinaryFunctorIiiiNS0_17BitwiseXorFunctorIiEEEEEEvRNS_18TensorIteratorBaseERKT_EUliE_EEviT1_)
        /*19f4*/ 	.word	0x00000000


	//----- nvinfo : EIATTR_MIN_STACK_SIZE
	.align		4
.L_1149:
        /*19f8*/ 	.byte	0x04, 0x12
        /*19fa*/ 	.short	(.L_1151 - .L_1150)
	.align		4
.L_1150:
        /*19fc*/ 	.word	index@(_ZN2at6native27unrolled_elementwise_kernelINS0_13BinaryFunctorIiiiNS0_17BitwiseXorFunctorIiEEEESt5arrayIPcLm3EELi4E23TrivialOffsetCalculatorILi2EjES9_ILi1EjENS0_6memory12LoadWithCastILi2EEENSC_13StoreWithCastILi1EEEEEviT_T0_T2_T3_T4_T5_)
        /*1a00*/ 	.word	0x00000000


	//----- nvinfo : EIATTR_MIN_STACK_SIZE
	.align		4
.L_1151:
        /*1a04*/ 	.byte	0x04, 0x12
        /*1a06*/ 	.short	(.L_1153 - .L_1152)
	.align		4
.L_1152:
        /*1a08*/ 	.word	index@(_ZN2at6native18elementwise_kernelILi128ELi2EZNS0_22gpu_kernel_impl_nocastINS0_13BinaryFunctorIiiiNS0_17BitwiseXorFunctorIiEEEEEEvRNS_18TensorIteratorBaseERKT_EUliE_EEviT1_)
        /*1a0c*/ 	.word	0x00000000


	//----- nvinfo : EIATTR_MIN_STACK_SIZE
	.align		4
.L_1153:
        /*1a10*/ 	.byte	0x04, 0x12
        /*1a12*/ 	.short	(.L_1155 - .L_1154)
	.align		4
.L_1154:
        /*1a14*/ 	.word	index@(_ZN2at6native27unrolled_elementwise_kernelINS0_13BinaryFunctorIiiiNS0_17BitwiseXorFunctorIiEEEESt5arrayIPcLm3EELi4E23TrivialOffsetCalculatorILi2EjES9_ILi1EjENS0_6memory15LoadWithoutCastENSC_16StoreWithoutCastEEEviT_T0_T2_T3_T4_T5_)
        /*1a18*/ 	.word	0x00000000


	//----- nvinfo : EIATTR_MIN_STACK_SIZE
	.align		4
.L_1155:
        /*1a1c*/ 	.byte	0x04, 0x12
        /*1a1e*/ 	.short	(.L_1157 - .L_1156)
	.align		4
.L_1156:
        /*1a20*/ 	.word	index@(_ZN2at6native29vectorized_elementwise_kernelILi2ENS0_13BinaryFunctorIiiiNS0_17BitwiseXorFunctorIiEEEESt5arrayIPcLm3EEEEviT0_T1_)
        /*1a24*/ 	.word	0x00000000


	//----- nvinfo : EIATTR_MIN_STACK_SIZE
	.align		4
.L_1157:
        /*1a28*/ 	.byte	0x04, 0x12
        /*1a2a*/ 	.short	(.L_1159 - .L_1158)
	.align		4
.L_1158:
        /*1a2c*/ 	.word	index@(_ZN2at6native29vectorized_elementwise_kernelILi4ENS0_13BinaryFunctorIiiiNS0_17BitwiseXorFunctorIiEEEESt5arrayIPcLm3EEEEviT0_T1_)
        /*1a30*/ 	.word	0x00000000


	//----- nvinfo : EIATTR_MIN_STACK_SIZE
	.align		4
.L_1159:
        /*1a34*/ 	.byte	0x04, 0x12
        /*1a36*/ 	.short	(.L_1161 - .L_1160)
	.align		4
.L_1160:
        /*1a38*/ 	.word	index@(_ZN2at6native29vectorized_elementwise_kernelILi8ENS0_13BinaryFunctorIiiiNS0_17BitwiseXorFunctorIiEEEESt5arrayIPcLm3EEEEviT0_T1_)
        /*1a3c*/ 	.word	0x00000000


	//----- nvinfo : EIATTR_MIN_STACK_SIZE
	.align		4
.L_1161:
        /*1a40*/ 	.byte	0x04, 0x12
        /*1a42*/ 	.short	(.L_1163 - .L_1162)
	.align		4
.L_1162:
        /*1a44*/ 	.word	index@(_ZN2at6native18elementwise_kernelILi128ELi4EZNS0_15gpu_kernel_implINS0_13AUnaryFunctorIaaaNS0_17BitwiseXorFunctorIaEEEEEEvRNS_18TensorIteratorBaseERKT_EUliE_EEviT1_)
        /*1a48*/ 	.word	0x00000000


	//----- nvinfo : EIATTR_MIN_STACK_SIZE
	.align		4
.L_1163:
        /*1a4c*/ 	.byte	0x04, 0x12
        /*1a4e*/ 	.short	(.L_1165 - .L_1164)
	.align		4
.L_1164:
        /*1a50*/ 	.word	index@(_ZN2at6native27unrolled_elementwise_kernelINS0_13AUnaryFunctorIaaaNS0_17BitwiseXorFunctorIaEEEESt5arrayIPcLm2EELi4E23TrivialOffsetCalculatorILi1EjESA_NS0_6memory12LoadWithCastILi1EEENSB_13StoreWithCastILi1EEEEEviT_T0_T2_T3_T4_T5_)
        /*1a54*/ 	.word	0x00000000


	//----- nvinfo : EIATTR_MIN_STACK_SIZE
	.align		4
.L_1165:
        /*1a58*/ 	.byte	0x04, 0x12
        /*1a5a*/ 	.short	(.L_1167 - .L_1166)
	.align		4
.L_1166:
        /*1a5c*/ 	.word	index@(_ZN2at6native18elementwise_kernelILi128ELi4EZNS0_22gpu_kernel_impl_nocastINS0_13AUnaryFunctorIaaaNS0_17BitwiseXorFunctorIaEEEEEEvRNS_18TensorIteratorBaseERKT_EUliE_EEviT1_)
        /*1a60*/ 	.word	0x00000000


	//----- nvinfo : EIATTR_MIN_STACK_SIZE
	.align		4
.L_1167:
        /*1a64*/ 	.byte	0x04, 0x12
        /*1a66*/ 	.short	(.L_1169 - .L_1168)
	.align		4
.L_1168:
        /*1a68*/ 	.word	index@(_ZN2at6native27unrolled_elementwise_kernelINS0_13AUnaryFunctorIaaaNS0_17BitwiseXorFunctorIaEEEESt5arrayIPcLm2EELi4E23TrivialOffsetCalculatorILi1EjESA_NS0_6memory15LoadWithoutCastENSB_16StoreWithoutCastEEEviT_T0_T2_T3_T4_T5_)
        /*1a6c*/ 	.word	0x00000000


	//----- nvinfo : EIATTR_MIN_STACK_SIZE
	.align		4
.L_1169:
        /*1a70*/ 	.byte	0x04, 0x12
        /*1a72*/ 	.short	(.L_1171 - .L_1170)
	.align		4
.L_1170:
        /*1a74*/ 	.word	index@(_ZN2at6native29vectorized_elementwise_kernelILi2ENS0_13AUnaryFunctorIaaaNS0_17BitwiseXorFunctorIaEEEESt5arrayIPcLm2EEEEviT0_T1_)
        /*1a78*/ 	.word	0x00000000


	//----- nvinfo : EIATTR_MIN_STACK_SIZE
	.align		4
.L_1171:
        /*1a7c*/ 	.byte	0x04, 0x12
        /*1a7e*/ 	.short	(.L_1173 - .L_1172)
	.align		4
.L_1172:
        /*1a80*/ 	.word	index@(_ZN2at6native29vectorized_elementwise_kernelILi4ENS0_13AUnaryFunctorIaaaNS0_17BitwiseXorFunctorIaEEEESt5arrayIPcLm2EEEEviT0_T1_)
        /*1a84*/ 	.word	0x00000000


	//----- nvinfo : EIATTR_MIN_STACK_SIZE
	.align		4
.L_1173:
        /*1a88*/ 	.byte	0x04, 0x12
        /*1a8a*/ 	.short	(.L_1175 - .L_1174)
	.align		4
.L_1174:
        /*1a8c*/ 	.word	index@(_ZN2at6native29vectorized_elementwise_kernelILi8ENS0_13AUnaryFunctorIaaaNS0_17BitwiseXorFunctorIaEEEESt5arrayIPcLm2EEEEviT0_T1_)
        /*1a90*/ 	.word	0x00000000


	//----- nvinfo : EIATTR_MIN_STACK_SIZE
	.align		4
.L_1175:
        /*1a94*/ 	.byte	0x04, 0x12
        /*1a96*/ 	.short	(.L_1177 - .L_1176)
	.align		4
.L_1176:
        /*1a98*/ 	.word	index@(_ZN2at6native18elementwise_kernelILi128ELi4EZNS0_15gpu_kernel_implINS0_13BinaryFunctorIaaaNS0_17BitwiseXorFunctorIaEEEEEEvRNS_18TensorIteratorBaseERKT_EUliE_EEviT1_)
        /*1a9c*/ 	.word	0x00000000


	//----- nvinfo : EIATTR_MIN_STACK_SIZE
	.align		4
.L_1177:
        /*1aa0*/ 	.byte	0x04, 0x12
        /*1aa2*/ 	.short	(.L_1179 - .L_1178)
	.align		4
.L_1178:
        /*1aa4*/ 	.word	index@(_ZN2at6native27unrolled_elementwise_kernelINS0_13BinaryFunctorIaaaNS0_17BitwiseXorFunctorIaEEEESt5arrayIPcLm3EELi4E23TrivialOffsetCalculatorILi2EjES9_ILi1EjENS0_6memory12LoadWithCastILi2EEENSC_13StoreWithCastILi1EEEEEviT_T0_T2_T3_T4_T5_)
        /*1aa8*/ 	.word	0x00000000


	//----- nvinfo : EIATTR_MIN_STACK_SIZE
	.align		4
.L_1179:
        /*1aac*/ 	.byte	0x04, 0x12
        /*1aae*/ 	.short	(.L_1181 - .L_1180)
	.align		4
.L_1180:
        /*1ab0*/ 	.word	index@(_ZN2at6native18elementwise_kernelILi128ELi4EZNS0_22gpu_kernel_impl_nocastINS0_13BinaryFunctorIaaaNS0_17BitwiseXorFunctorIaEEEEEEvRNS_18TensorIteratorBaseERKT_EUliE_EEviT1_)
        /*1ab4*/ 	.word	0x00000000


	//----- nvinfo : EIATTR_MIN_STACK_SIZE
	.align		4
.L_1181:
        /*1ab8*/ 	.byte	0x04, 0x12
        /*1aba*/ 	.short	(.L_1183 - .L_1182)
	.align		4
.L_1182:
        /*1abc*/ 	.word	index@(_ZN2at6native27unrolled_elementwise_kernelINS0_13BinaryFunctorIaaaNS0_17BitwiseXorFunctorIaEEEESt5arrayIPcLm3EELi4E23TrivialOffsetCalculatorILi2EjES9_ILi1EjENS0_6memory15LoadWithoutCastENSC_16StoreWithoutCastEEEviT_T0_T2_T3_T4_T5_)
        /*1ac0*/ 	.word	0x00000000


	//----- nvinfo : EIATTR_MIN_STACK_SIZE
	.align		4
.L_1183:
        /*1ac4*/ 	.byte	0x04, 0x12
        /*1ac6*/ 	.short	(.L_1185 - .L_1184)
	.align		4
.L_1184:
        /*1ac8*/ 	.word	index@(_ZN2at6native29vectorized_elementwise_kernelILi2ENS0_13BinaryFunctorIaaaNS0_17BitwiseXorFunctorIaEEEESt5arrayIPcLm3EEEEviT0_T1_)
        /*1acc*/ 	.word	0x00000000


	//----- nvinfo : EIATTR_MIN_STACK_SIZE
	.align		4
.L_1185:
        /*1ad0*/ 	.byte	0x04, 0x12
        /*1ad2*/ 	.short	(.L_1187 - .L_1186)
	.align		4
.L_1186:
        /*1ad4*/ 	.word	index@(_ZN2at6native29vectorized_elementwise_kernelILi4ENS0_13BinaryFunctorIaaaNS0_17BitwiseXorFunctorIaEEEESt5arrayIPcLm3EEEEviT0_T1_)
        /*1ad8*/ 	.word	0x00000000


	//----- nvinfo : EIATTR_MIN_STACK_SIZE
	.align		4
.L_1187:
        /*1adc*/ 	.byte	0x04, 0x12
        /*1ade*/ 	.short	(.L_1189 - .L_1188)
	.align		4
.L_1188:
        /*1ae0*/ 	.word	index@(_ZN2at6native29vectorized_elementwise_kernelILi8ENS0_13BinaryFunctorIaaaNS0_17BitwiseXorFunctorIaEEEESt5arrayIPcLm3EEEEviT0_T1_)
        /*1ae4*/ 	.word	0x00000000


	//----- nvinfo : EIATTR_MIN_STACK_SIZE
	.align		4
.L_1189:
        /*1ae8*/ 	.byte	0x04, 0x12
        /*1aea*/ 	.short	(.L_1191 - .L_1190)
	.align		4
.L_1190:
        /*1aec*/ 	.word	index@(_ZN2at6native18elementwise_kernelILi128ELi4EZNS0_15gpu_kernel_implINS0_13AUnaryFunctorIhhhNS0_17BitwiseXorFunctorIhEEEEEEvRNS_18TensorIteratorBaseERKT_EUliE_EEviT1_)
        /*1af0*/ 	.word	0x00000000


	//----- nvinfo : EIATTR_MIN_STACK_SIZE
	.align		4
.L_1191:
        /*1af4*/ 	.byte	0x04, 0x12
        /*1af6*/ 	.short	(.L_1193 - .L_1192)
	.align		4
.L_1192:
        /*1af8*/ 	.word	index@(_ZN2at6native27unrolled_elementwise_kernelINS0_13AUnaryFunctorIhhhNS0_17BitwiseXorFunctorIhEEEESt5arrayIPcLm2EELi4E23TrivialOffsetCalculatorILi1EjESA_NS0_6memory12LoadWithCastILi1EEENSB_13StoreWithCastILi1EEEEEviT_T0_T2_T3_T4_T5_)
        /*1afc*/ 	.word	0x00000000


	//----- nvinfo : EIATTR_MIN_STACK_SIZE
	.align		4
.L_1193:
        /*1b00*/ 	.byte	0x04, 0x12
        /*1b02*/ 	.short	(.L_1195 - .L_1194)
	.align		4
.L_1194:
        /*1b04*/ 	.word	index@(_ZN2at6native18elementwise_kernelILi128ELi4EZNS0_22gpu_kernel_impl_nocastINS0_13AUnaryFunctorIhhhNS0_17BitwiseXorFunctorIhEEEEEEvRNS_18TensorIteratorBaseERKT_EUliE_EEviT1_)
        /*1b08*/ 	.word	0x00000000


	//----- nvinfo : EIATTR_MIN_STACK_SIZE
	.align		4
.L_1195:
        /*1b0c*/ 	.byte	0x04, 0x12
        /*1b0e*/ 	.short	(.L_1197 - .L_1196)
	.align		4
.L_1196:
        /*1b10*/ 	.word	index@(_ZN2at6native27unrolled_elementwise_kernelINS0_13AUnaryFunctorIhhhNS0_17BitwiseXorFunctorIhEEEESt5arrayIPcLm2EELi4E23TrivialOffsetCalculatorILi1EjESA_NS0_6memory15LoadWithoutCastENSB_16StoreWithoutCastEEEviT_T0_T2_T3_T4_T5_)
        /*1b14*/ 	.word	0x00000000


	//----- nvinfo : EIATTR_MIN_STACK_SIZE
	.align		4
.L_1197:
        /*1b18*/ 	.byte	0x04, 0x12
        /*1b1a*/ 	.short	(.L_1199 - .L_1198)
	.align		4
.L_1198:
        /*1b1c*/ 	.word	index@(_ZN2at6native29vectorized_elementwise_kernelILi2ENS0_13AUnaryFunctorIhhhNS0_17BitwiseXorFunctorIhEEEESt5arrayIPcLm2EEEEviT0_T1_)
        /*1b20*/ 	.word	0x00000000


	//----- nvinfo : EIATTR_MIN_STACK_SIZE
	.align		4
.L_1199:
        /*1b24*/ 	.byte	0x04, 0x12
        /*1b26*/ 	.short	(.L_1201 - .L_1200)
	.align		4
.L_1200:
        /*1b28*/ 	.word	index@(_ZN2at6native29vectorized_elementwise_kernelILi4ENS0_13AUnaryFunctorIhhhNS0_17BitwiseXorFunctorIhEEEESt5arrayIPcLm2EEEEviT0_T1_)
        /*1b2c*/ 	.word	0x00000000


	//----- nvinfo : EIATTR_MIN_STACK_SIZE
	.align		4
.L_1201:
        /*1b30*/ 	.byte	0x04, 0x12
        /*1b32*/ 	.short	(.L_1203 - .L_1202)
	.align		4
.L_1202:
        /*1b34*/ 	.word	index@(_ZN2at6native29vectorized_elementwise_kernelILi8ENS0_13AUnaryFunctorIhhhNS0_17BitwiseXorFunctorIhEEEESt5arrayIPcLm2EEEEviT0_T1_)
        /*1b38*/ 	.word	0x00000000


	//----- nvinfo : EIATTR_MIN_STACK_SIZE
	.align		4
.L_1203:
        /*1b3c*/ 	.byte	0x04, 0x12
        /*1b3e*/ 	.short	(.L_1205 - .L_1204)
	.align		4
.L_1204:
        /*1b40*/ 	.word	index@(_ZN2at6native18elementwise_kernelILi128ELi4EZNS0_15gpu_kernel_implINS0_13BinaryFunctorIhhhNS0_17BitwiseXorFunctorIhEEEEEEvRNS_18TensorIteratorBaseERKT_EUliE_EEviT1_)
        /*1b44*/ 	.word	0x00000000


	//----- nvinfo : EIATTR_MIN_STACK_SIZE
	.align		4
.L_1205:
        /*1b48*/ 	.byte	0x04, 0x12
        /*1b4a*/ 	.short	(.L_1207 - .L_1206)
	.align		4
.L_1206:
        /*1b4c*/ 	.word	index@(_ZN2at6native27unrolled_elementwise_kernelINS0_13BinaryFunctorIhhhNS0_17BitwiseXorFunctorIhEEEESt5arrayIPcLm3EELi4E23TrivialOffsetCalculatorILi2EjES9_ILi1EjENS0_6memory12LoadWithCastILi2EEENSC_13StoreWithCastILi1EEEEEviT_T0_T2_T3_T4_T5_)
        /*1b50*/ 	.word	0x00000000


	//----- nvinfo : EIATTR_MIN_STACK_SIZE
	.align		4
.L_1207:
        /*1b54*/ 	.byte	0x04, 0x12
        /*1b56*/ 	.short	(.L_1209 - .L_1208)
	.align		4
.L_1208:
        /*1b58*/ 	.word	index@(_ZN2at6native18elementwise_kernelILi128ELi4EZNS0_22gpu_kernel_impl_nocastINS0_13BinaryFunctorIhhhNS0_17BitwiseXorFunctorIhEEEEEEvRNS_18TensorIteratorBaseERKT_EUliE_EEviT1_)
        /*1b5c*/ 	.word	0x00000000


	//----- nvinfo : EIATTR_MIN_STACK_SIZE
	.align		4
.L_1209:
        /*1b60*/ 	.byte	0x04, 0x12
        /*1b62*/ 	.short	(.L_1211 - .L_1210)
	.align		4
.L_1210:
        /*1b64*/ 	.word	index@(_ZN2at6native27unrolled_elementwise_kernelINS0_13BinaryFunctorIhhhNS0_17BitwiseXorFunctorIhEEEESt5arrayIPcLm3EELi4E23TrivialOffsetCalculatorILi2EjES9_ILi1EjENS0_6memory15LoadWithoutCastENSC_16StoreWithoutCastEEEviT_T0_T2_T3_T4_T5_)
        /*1b68*/ 	.word	0x00000000


	//----- nvinfo : EIATTR_MIN_STACK_SIZE
	.align		4
.L_1211:
        /*1b6c*/ 	.byte	0x04, 0x12
        /*1b6e*/ 	.short	(.L_1213 - .L_1212)
	.align		4
.L_1212:
        /*1b70*/ 	.word	index@(_ZN2at6native29vectorized_elementwise_kernelILi2ENS0_13BinaryFunctorIhhhNS0_17BitwiseXorFunctorIhEEEESt5arrayIPcLm3EEEEviT0_T1_)
        /*1b74*/ 	.word	0x00000000


	//----- nvinfo : EIATTR_MIN_STACK_SIZE
	.align		4
.L_1213:
        /*1b78*/ 	.byte	0x04, 0x12
        /*1b7a*/ 	.short	(.L_1215 - .L_1214)
	.align		4
.L_1214:
        /*1b7c*/ 	.word	index@(_ZN2at6native29vectorized_elementwise_kernelILi4ENS0_13BinaryFunctorIhhhNS0_17BitwiseXorFunctorIhEEEESt5arrayIPcLm3EEEEviT0_T1_)
        /*1b80*/ 	.word	0x00000000


	//----- nvinfo : EIATTR_MIN_STACK_SIZE
	.align		4
.L_1215:
        /*1b84*/ 	.byte	0x04, 0x12
        /*1b86*/ 	.short	(.L_1217 - .L_1216)
	.align		4
.L_1216:
        /*1b88*/ 	.word	index@(_ZN2at6native29vectorized_elementwise_kernelILi8ENS0_13BinaryFunctorIhhhNS0_17BitwiseXorFunctorIhEEEESt5arrayIPcLm3EEEEviT0_T1_)
        /*1b8c*/ 	.word	0x00000000


	//----- nvinfo : EIATTR_MIN_STACK_SIZE
	.align		4
.L_1217:
        /*1b90*/ 	.byte	0x04, 0x12
        /*1b92*/ 	.short	(.L_1219 - .L_1218)
	.align		4
.L_1218:
        /*1b94*/ 	.word	index@(_ZN2at6native18elementwise_kernelILi128ELi4EZNS0_15gpu_kernel_implINS0_13AUnaryFunctorIbbbNS0_16BitwiseOrFunctorIbEEEEEEvRNS_18TensorIteratorBaseERKT_EUliE_EEviT1_)
        /*1b98*/ 	.word	0x00000000


	//----- nvinfo : EIATTR_MIN_STACK_SIZE
	.align		4
.L_1219:
        /*1b9c*/ 	.byte	0x04, 0x12
        /*1b9e*/ 	.short	(.L_1221 - .L_1220)
	.align		4
.L_1220:
        /*1ba0*/ 	.word	index@(_ZN2at6native27unrolled_elementwise_kernelINS0_13AUnaryFunctorIbbbNS0_16BitwiseOrFunctorIbEEEESt5arrayIPcLm2EELi4E23TrivialOffsetCalculatorILi1EjESA_NS0_6memory12LoadWithCastILi1EEENSB_13StoreWithCastILi1EEEEEviT_T0_T2_T3_T4_T5_)
        /*1ba4*/ 	.word	0x00000000


	//----- nvinfo : EIATTR_MIN_STACK_SIZE
	.align		4
.L_1221:
        /*1ba8*/ 	.byte	0x04, 0x12
        /*1baa*/ 	.short	(.L_1223 - .L_1222)
	.align		4
.L_1222:
        /*1bac*/ 	.word	index@(_ZN2at6native18elementwise_kernelILi128ELi4EZNS0_22gpu_kernel_impl_nocastINS0_13AUnaryFunctorIbbbNS0_16BitwiseOrFunctorIbEEEEEEvRNS_18TensorIteratorBaseERKT_EUliE_EEviT1_)
        /*1bb0*/ 	.word	0x00000000


	//----- nvinfo : EIATTR_MIN_STACK_SIZE
	.align		4
.L_1223:
        /*1bb4*/ 	.byte	0x04, 0x12
        /*1bb6*/ 	.short	(.L_1225 - .L_1224)
	.align		4
.L_1224:
        /*1bb8*/ 	.word	index@(_ZN2at6native27unrolled_elementwise_kernelINS0_13AUnaryFunctorIbbbNS0_16BitwiseOrFunctorIbEEEESt5arrayIPcLm2EELi4E23TrivialOffsetCalculatorILi1EjESA_NS0_6memory15LoadWithoutCastENSB_16StoreWithoutCastEEEviT_T0_T2_T3_T4_T5_)
        /*1bbc*/ 	.word	0x00000000


	//----- nvinfo : EIATTR_MIN_STACK_SIZE
	.align		4
.L_1225:
        /*1bc0*/ 	.byte	0x04, 0x12
        /*1bc2*/ 	.short	(.L_1227 - .L_1226)
	.align		4
.L_1226:
        /*1bc4*/ 	.word	index@(_ZN2at6native29vectorized_elementwise_kernelILi2ENS0_13AUnaryFunctorIbbbNS0_16BitwiseOrFunctorIbEEEESt5arrayIPcLm2EEEEviT0_T1_)
        /*1bc8*/ 	.word	0x00000000


	//----- nvinfo : EIATTR_MIN_STACK_SIZE
	.align		4
.L_1227:
        /*1bcc*/ 	.byte	0x04, 0x12
        /*1bce*/ 	.short	(.L_1229 - .L_1228)
	.align		4
.L_1228:
        /*1bd0*/ 	.word	index@(_ZN2at6native29vectorized_elementwise_kernelILi4ENS0_13AUnaryFunctorIbbbNS0_16BitwiseOrFunctorIbEEEESt5arrayIPcLm2EEEEviT0_T1_)
        /*1bd4*/ 	.word	0x00000000


	//----- nvinfo : EIATTR_MIN_STACK_SIZE
	.align		4
.L_1229:
        /*1bd8*/ 	.byte	0x04, 0x12
        /*1bda*/ 	.short	(.L_1231 - .L_1230)
	.align		4
.L_1230:
        /*1bdc*/ 	.word	index@(_ZN2at6native29vectorized_elementwise_kernelILi8ENS0_13AUnaryFunctorIbbbNS0_16BitwiseOrFunctorIbEEEESt5arrayIPcLm2EEEEviT0_T1_)
        /*1be0*/ 	.word	0x00000000


	//----- nvinfo : EIATTR_MIN_STACK_SIZE
	.align		4
.L_1231:
        /*1be4*/ 	.byte	0x04, 0x12
        /*1be6*/ 	.short	(.L_1233 - .L_1232)
	.align		4
.L_1232:
        /*1be8*/ 	.word	index@(_ZN2at6native18elementwise_kernelILi128ELi4EZNS0_15gpu_kernel_implINS0_13BinaryFunctorIbbbNS0_16BitwiseOrFunctorIbEEEEEEvRNS_18TensorIteratorBaseERKT_EUliE_EEviT1_)
        /*1bec*/ 	.word	0x00000000


	//----- nvinfo : EIATTR_MIN_STACK_SIZE
	.align		4
.L_1233:
        /*1bf0*/ 	.byte	0x04, 0x12
        /*1bf2*/ 	.short	(.L_1235 - .L_1234)
	.align		4
.L_1234:
        /*1bf4*/ 	.word	index@(_ZN2at6native27unrolled_elementwise_kernelINS0_13BinaryFunctorIbbbNS0_16BitwiseOrFunctorIbEEEESt5arrayIPcLm3EELi4E23TrivialOffsetCalculatorILi2EjES9_ILi1EjENS0_6memory12LoadWithCastILi2EEENSC_13StoreWithCastILi1EEEEEviT_T0_T2_T3_T4_T5_)
        /*1bf8*/ 	.word	0x00000000


	//----- nvinfo : EIATTR_MIN_STACK_SIZE
	.align		4
.L_1235:
        /*1bfc*/ 	.byte	0x04, 0x12
        /*1bfe*/ 	.short	(.L_1237 - .L_1236)
	.align		4
.L_1236:
        /*1c00*/ 	.word	index@(_ZN2at6native18elementwise_kernelILi128ELi4EZNS0_22gpu_kernel_impl_nocastINS0_13BinaryFunctorIbbbNS0_16BitwiseOrFunctorIbEEEEEEvRNS_18TensorIteratorBaseERKT_EUliE_EEviT1_)
        /*1c04*/ 	.word	0x00000000


	//----- nvinfo : EIATTR_MIN_STACK_SIZE
	.align		4
.L_1237:
        /*1c08*/ 	.byte	0x04, 0x12
        /*1c0a*/ 	.short	(.L_1239 - .L_1238)
	.align		4
.L_1238:
        /*1c0c*/ 	.word	index@(_ZN2at6native27unrolled_elementwise_kernelINS0_13BinaryFunctorIbbbNS0_16BitwiseOrFunctorIbEEEESt5arrayIPcLm3EELi4E23TrivialOffsetCalculatorILi2EjES9_ILi1EjENS0_6memory15LoadWithoutCastENSC_16StoreWithoutCastEEEviT_T0_T2_T3_T4_T5_)
        /*1c10*/ 	.word	0x00000000


	//----- nvinfo : EIATTR_MIN_STACK_SIZE
	.align		4
.L_1239:
        /*1c14*/ 	.byte	0x04, 0x12
        /*1c16*/ 	.short	(.L_1241 - .L_1240)
	.align		4
.L_1240:
        /*1c18*/ 	.word	index@(_ZN2at6native29vectorized_elementwise_kernelILi2ENS0_13BinaryFunctorIbbbNS0_16BitwiseOrFunctorIbEEEESt5arrayIPcLm3EEEEviT0_T1_)
        /*1c1c*/ 	.word	0x00000000


	//----- nvinfo : EIATTR_MIN_STACK_SIZE
	.align		4
.L_1241:
        /*1c20*/ 	.byte	0x04, 0x12
        /*1c22*/ 	.short	(.L_1243 - .L_1242)
	.align		4
.L_1242:
        /*1c24*/ 	.word	index@(_ZN2at6native29vectorized_elementwise_kernelILi4ENS0_13BinaryFunctorIbbbNS0_16BitwiseOrFunctorIbEEEESt5arrayIPcLm3EEEEviT0_T1_)
        /*1c28*/ 	.word	0x00000000


	//----- nvinfo : EIATTR_MIN_STACK_SIZE
	.align		4
.L_1243:
        /*1c2c*/ 	.byte	0x04, 0x12
        /*1c2e*/ 	.short	(.L_1245 - .L_1244)
	.align		4
.L_1244:
        /*1c30*/ 	.word	index@(_ZN2at6native29vectorized_elementwise_kernelILi8ENS0_13BinaryFunctorIbbbNS0_16BitwiseOrFunctorIbEEEESt5arrayIPcLm3EEEEviT0_T1_)
        /*1c34*/ 	.word	0x00000000


	//----- nvinfo : EIATTR_MIN_STACK_SIZE
	.align		4
.L_1245:
        /*1c38*/ 	.byte	0x04, 0x12
        /*1c3a*/ 	.short	(.L_1247 - .L_1246)
	.align		4
.L_1246:
        /*1c3c*/ 	.word	index@(_ZN2at6native18elementwise_kernelILi128ELi4EZNS0_15gpu_kernel_implINS0_13AUnaryFunctorIsssNS0_16BitwiseOrFunctorIsEEEEEEvRNS_18TensorIteratorBaseERKT_EUliE_EEviT1_)
        /*1c40*/ 	.word	0x00000000


	//----- nvinfo : EIATTR_MIN_STACK_SIZE
	.align		4
.L_1247:
        /*1c44*/ 	.byte	0x04, 0x12
        /*1c46*/ 	.short	(.L_1249 - .L_1248)
	.align		4
.L_1248:
        /*1c48*/ 	.word	index@(_ZN2at6native27unrolled_elementwise_kernelINS0_13AUnaryFunctorIsssNS0_16BitwiseOrFunctorIsEEEESt5arrayIPcLm2EELi4E23TrivialOffsetCalculatorILi1EjESA_NS0_6memory12LoadWithCastILi1EEENSB_13StoreWithCastILi1EEEEEviT_T0_T2_T3_T4_T5_)
        /*1c4c*/ 	.word	0x00000000


	//----- nvinfo : EIATTR_MIN_STACK_SIZE
	.align		4
.L_1249:
        /*1c50*/ 	.byte	0x04, 0x12
        /*1c52*/ 	.short	(.L_1251 - .L_1250)
	.align		4
.L_1250:
        /*1c54*/ 	.word	index@(_ZN2at6native18elementwise_kernelILi128ELi4EZNS0_22gpu_kernel_impl_nocastINS0_13AUnaryFunctorIsssNS0_16BitwiseOrFunctorIsEEEEEEvRNS_18TensorIteratorBaseERKT_EUliE_EEviT1_)
        /*1c58*/ 	.word	0x00000000


	//----- nvinfo : EIATTR_MIN_STACK_SIZE
	.align		4
.L_1251:
        /*1c5c*/ 	.byte	0x04, 0x12
        /*1c5e*/ 	.short	(.L_1253 - .L_1252)
	.align		4
.L_1252:
        /*1c60*/ 	.word	index@(_ZN2at6native27unrolled_elementwise_kernelINS0_13AUnaryFunctorIsssNS0_16BitwiseOrFunctorIsEEEESt5arrayIPcLm2EELi4E23TrivialOffsetCalculatorILi1EjESA_NS0_6memory15LoadWithoutCastENSB_16StoreWithoutCastEEEviT_T0_T2_T3_T4_T5_)
        /*1c64*/ 	.word	0x00000000


	//----- nvinfo : EIATTR_MIN_STACK_SIZE
	.align		4
.L_1253:
        /*1c68*/ 	.byte	0x04, 0x12
        /*1c6a*/ 	.short	(.L_1255 - .L_1254)
	.align		4
.L_1254:
        /*1c6c*/ 	.word	index@(_ZN2at6native29vectorized_elementwise_kernelILi2ENS0_13AUnaryFunctorIsssNS0_16BitwiseOrFunctorIsEEEESt5arrayIPcLm2EEEEviT0_T1_)
        /*1c70*/ 	.word	0x00000000


	//----- nvinfo : EIATTR_MIN_STACK_SIZE
	.align		4
.L_1255:
        /*1c74*/ 	.byte	0x04, 0x12
        /*1c76*/ 	.short	(.L_1257 - .L_1256)
	.align		4
.L_1256:
        /*1c78*/ 	.word	index@(_ZN2at6native29vectorized_elementwise_kernelILi4ENS0_13AUnaryFunctorIsssNS0_16BitwiseOrFunctorIsEEEESt5arrayIPcLm2EEEEviT0_T1_)
        /*1c7c*/ 	.word	0x00000000


	//----- nvinfo : EIATTR_MIN_STACK_SIZE
	.align		4
.L_1257:
        /*1c80*/ 	.byte	0x04, 0x12
        /*1c82*/ 	.short	(.L_1259 - .L_1258)
	.align		4
.L_1258:
        /*1c84*/ 	.word	index@(_ZN2at6native29vectorized_elementwise_kernelILi8ENS0_13AUnaryFunctorIsssNS0_16BitwiseOrFunctorIsEEEESt5arrayIPcLm2EEEEviT0_T1_)
        /*1c88*/ 	.word	0x00000000


	//----- nvinfo : EIATTR_MIN_STACK_SIZE
	.align		4
.L_1259:
        /*1c8c*/ 	.byte	0x04, 0x12
        /*1c8e*/ 	.short	(.L_1261 - .L_1260)
	.align		4
.L_1260:
        /*1c90*/ 	.word	index@(_ZN2at6native18elementwise_kernelILi128ELi4EZNS0_15gpu_kernel_implINS0_13BinaryFunctorIsssNS0_16BitwiseOrFunctorIsEEEEEEvRNS_18TensorIteratorBaseERKT_EUliE_EEviT1_)
        /*1c94*/ 	.word	0x00000000


	//----- nvinfo : EIATTR_MIN_STACK_SIZE
	.align		4
.L_1261:
        /*1c98*/ 	.byte	0x04, 0x12
        /*1c9a*/ 	.short	(.L_1263 - .L_1262)
	.align		4
.L_1262:
        /*1c9c*/ 	.word	index@(_ZN2at6native27unrolled_elementwise_kernelINS0_13BinaryFunctorIsssNS0_16BitwiseOrFunctorIsEEEESt5arrayIPcLm3EELi4E23TrivialOffsetCalculatorILi2EjES9_ILi1EjENS0_6memory12LoadWithCastILi2EEENSC_13StoreWithCastILi1EEEEEviT_T0_T2_T3_T4_T5_)
        /*1ca0*/ 	.word	0x00000000


	//----- nvinfo : EIATTR_MIN_STACK_SIZE
	.align		4
.L_1263:
        /*1ca4*/ 	.byte	0x04, 0x12
        /*1ca6*/ 	.short	(.L_1265 - .L_1264)
	.align		4
.L_1264:
        /*1ca8*/ 	.word	index@(_ZN2at6native18elementwise_kernelILi128ELi4EZNS0_22gpu_kernel_impl_nocastINS0_13BinaryFunctorIsssNS0_16BitwiseOrFunctorIsEEEEEEvRNS_18TensorIteratorBaseERKT_EUliE_EEviT1_)
        /*1cac*/ 	.word	0x00000000


	//----- nvinfo : EIATTR_MIN_STACK_SIZE
	.align		4
.L_1265:
        /*1cb0*/ 	.byte	0x04, 0x12
        /*1cb2*/ 	.short	(.L_1267 - .L_1266)
	.align		4
.L_1266:
        /*1cb4*/ 	.word	index@(_ZN2at6native27unrolled_elementwise_kernelINS0_13BinaryFunctorIsssNS0_16BitwiseOrFunctorIsEEEESt5arrayIPcLm3EELi4E23TrivialOffsetCalculatorILi2EjES9_ILi1EjENS0_6memory15LoadWithoutCastENSC_16StoreWithoutCastEEEviT_T0_T2_T3_T4_T5_)
        /*1cb8*/ 	.word	0x00000000


	//----- nvinfo : EIATTR_MIN_STACK_SIZE
	.align		4
.L_1267:
        /*1cbc*/ 	.byte	0x04, 0x12
        /*1cbe*/ 	.short	(.L_1269 - .L_1268)
	.align		4
.L_1268:
        /*1cc0*/ 	.word	index@(_ZN2at6native29vectorized_elementwise_kernelILi2ENS0_13BinaryFunctorIsssNS0_16BitwiseOrFunctorIsEEEESt5arrayIPcLm3EEEEviT0_T1_)
        /*1cc4*/ 	.word	0x00000000


	//----- nvinfo : EIATTR_MIN_STACK_SIZE
	.align		4
.L_1269:
        /*1cc8*/ 	.byte	0x04, 0x12
        /*1cca*/ 	.short	(.L_1271 - .L_1270)
	.align		4
.L_1270:
        /*1ccc*/ 	.word	index@(_ZN2at6native29vectorized_elementwise_kernelILi4ENS0_13BinaryFunctorIsssNS0_16BitwiseOrFunctorIsEEEESt5arrayIPcLm3EEEEviT0_T1_)
        /*1cd0*/ 	.word	0x00000000


	//----- nvinfo : EIATTR_MIN_STACK_SIZE
	.align		4
.L_1271:
        /*1cd4*/ 	.byte	0x04, 0x12
        /*1cd6*/ 	.short	(.L_1273 - .L_1272)
	.align		4
.L_1272:
        /*1cd8*/ 	.word	index@(_ZN2at6native29vectorized_elementwise_kernelILi8ENS0_13BinaryFunctorIsssNS0_16BitwiseOrFunctorIsEEEESt5arrayIPcLm3EEEEviT0_T1_)
        /*1cdc*/ 	.word	0x00000000


	//----- nvinfo : EIATTR_MIN_STACK_SIZE
	.align		4
.L_1273:
        /*1ce0*/ 	.byte	0x04, 0x12
        /*1ce2*/ 	.short	(.L_1275 - .L_1274)
	.align		4
.L_1274:
        /*1ce4*/ 	.word	index@(_ZN2at6native18elementwise_kernelILi128ELi4EZNS0_15gpu_kernel_implINS0_13AUnaryFunctorIlllNS0_16BitwiseOrFunctorIlEEEEEEvRNS_18TensorIteratorBaseERKT_EUliE_EEviT1_)
        /*1ce8*/ 	.word	0x00000000


	//----- nvinfo : EIATTR_MIN_STACK_SIZE
	.align		4
.L_1275:
        /*1cec*/ 	.byte	0x04, 0x12
        /*1cee*/ 	.short	(.L_1277 - .L_1276)
	.align		4
.L_1276:
        /*1cf0*/ 	.word	index@(_ZN2at6native27unrolled_elementwise_kernelINS0_13AUnaryFunctorIlllNS0_16BitwiseOrFunctorIlEEEESt5arrayIPcLm2EELi4E23TrivialOffsetCalculatorILi1EjESA_NS0_6memory12LoadWithCastILi1EEENSB_13StoreWithCastILi1EEEEEviT_T0_T2_T3_T4_T5_)
        /*1cf4*/ 	.word	0x00000000


	//----- nvinfo : EIATTR_MIN_STACK_SIZE
	.align		4
.L_1277:
        /*1cf8*/ 	.byte	0x04, 0x12
        /*1cfa*/ 	.short	(.L_1279 - .L_1278)
	.align		4
.L_1278:
        /*1cfc*/ 	.word	index@(_ZN2at6native18elementwise_kernelILi128ELi2EZNS0_22gpu_kernel_impl_nocastINS0_13AUnaryFunctorIlllNS0_16BitwiseOrFunctorIlEEEEEEvRNS_18TensorIteratorBaseERKT_EUliE_EEviT1_)
        /*1d00*/ 	.word	0x00000000


	//----- nvinfo : EIATTR_MIN_STACK_SIZE
	.align		4
.L_1279:
        /*1d04*/ 	.byte	0x04, 0x12
        /*1d06*/ 	.short	(.L_1281 - .L_1280)
	.align		4
.L_1280:
        /*1d08*/ 	.word	index@(_ZN2at6native27unrolled_elementwise_kernelINS0_13AUnaryFunctorIlllNS0_16BitwiseOrFunctorIlEEEESt5arrayIPcLm2EELi4E23TrivialOffsetCalculatorILi1EjESA_NS0_6memory15LoadWithoutCastENSB_16StoreWithoutCastEEEviT_T0_T2_T3_T4_T5_)
        /*1d0c*/ 	.word	0x00000000


	//----- nvinfo : EIATTR_MIN_STACK_SIZE
	.align		4
.L_1281:
        /*1d10*/ 	.byte	0x04, 0x12
        /*1d12*/ 	.short	(.L_1283 - .L_1282)
	.align		4
.L_1282:
        /*1d14*/ 	.word	index@(_ZN2at6native29vectorized_elementwise_kernelILi2ENS0_13AUnaryFunctorIlllNS0_16BitwiseOrFunctorIlEEEESt5arrayIPcLm2EEEEviT0_T1_)
        /*1d18*/ 	.word	0x00000000


	//----- nvinfo : EIATTR_MIN_STACK_SIZE
	.align		4
.L_1283:
        /*1d1c*/ 	.byte	0x04, 0x12
        /*1d1e*/ 	.short	(.L_1285 - .L_1284)
	.align		4
.L_1284:
        /*1d20*/ 	.word	index@(_ZN2at6native29vectorized_elementwise_kernelILi4ENS0_13AUnaryFunctorIlllNS0_16BitwiseOrFunctorIlEEEESt5arrayIPcLm2EEEEviT0_T1_)
        /*1d24*/ 	.word	0x00000000


	//----- nvinfo : EIATTR_MIN_STACK_SIZE
	.align		4
.L_1285:
        /*1d28*/ 	.byte	0x04, 0x12
        /*1d2a*/ 	.short	(.L_1287 - .L_1286)
	.align		4
.L_1286:
        /*1d2c*/ 	.word	index@(_ZN2at6native29vectorized_elementwise_kernelILi8ENS0_13AUnaryFunctorIlllNS0_16BitwiseOrFunctorIlEEEESt5arrayIPcLm2EEEEviT0_T1_)
        /*1d30*/ 	.word	0x00000000


	//----- nvinfo : EIATTR_MIN_STACK_SIZE
	.align		4
.L_1287:
        /*1d34*/ 	.byte	0x04, 0x12
        /*1d36*/ 	.short	(.L_1289 - .L_1288)
	.align		4
.L_1288:
        /*1d38*/ 	.word	index@(_ZN2at6native18elementwise_kernelILi128ELi4EZNS0_15gpu_kernel_implINS0_13BinaryFunctorIlllNS0_16BitwiseOrFunctorIlEEEEEEvRNS_18TensorIteratorBaseERKT_EUliE_EEviT1_)
        /*1d3c*/ 	.word	0x00000000


	//----- nvinfo : EIATTR_MIN_STACK_SIZE
	.align		4
.L_1289:
        /*1d40*/ 	.byte	0x04, 0x12
        /*1d42*/ 	.short	(.L_1291 - .L_1290)
	.align		4
.L_1290:
        /*1d44*/ 	.word	index@(_ZN2at6native27unrolled_elementwise_kernelINS0_13BinaryFunctorIlllNS0_16BitwiseOrFunctorIlEEEESt5arrayIPcLm3EELi4E23TrivialOffsetCalculatorILi2EjES9_ILi1EjENS0_6memory12LoadWithCastILi2EEENSC_13StoreWithCastILi1EEEEEviT_T0_T2_T3_T4_T5_)
        /*1d48*/ 	.word	0x00000000


	//----- nvinfo : EIATTR_MIN_STACK_SIZE
	.align		4
.L_1291:
        /*1d4c*/ 	.byte	0x04, 0x12
        /*1d4e*/ 	.short	(.L_1293 - .L_1292)
	.align		4
.L_1292:
        /*1d50*/ 	.word	index@(_ZN2at6native18elementwise_kernelILi128ELi2EZNS0_22gpu_kernel_impl_nocastINS0_13BinaryFunctorIlllNS0_16BitwiseOrFunctorIlEEEEEEvRNS_18TensorIteratorBaseERKT_EUliE_EEviT1_)
        /*1d54*/ 	.word	0x00000000


	//----- nvinfo : EIATTR_MIN_STACK_SIZE
	.align		4
.L_1293:
        /*1d58*/ 	.byte	0x04, 0x12
        /*1d5a*/ 	.short	(.L_1295 - .L_1294)
	.align		4
.L_1294:
        /*1d5c*/ 	.word	index@(_ZN2at6native27unrolled_elementwise_kernelINS0_13BinaryFunctorIlllNS0_16BitwiseOrFunctorIlEEEESt5arrayIPcLm3EELi4E23TrivialOffsetCalculatorILi2EjES9_ILi1EjENS0_6memory15LoadWithoutCastENSC_16StoreWithoutCastEEEviT_T0_T2_T3_T4_T5_)
        /*1d60*/ 	.word	0x00000000


	//----- nvinfo : EIATTR_MIN_STACK_SIZE
	.align		4
.L_1295:
        /*1d64*/ 	.byte	0x04, 0x12
        /*1d66*/ 	.short	(.L_1297 - .L_1296)
	.align		4
.L_1296:
        /*1d68*/ 	.word	index@(_ZN2at6native29vectorized_elementwise_kernelILi2ENS0_13BinaryFunctorIlllNS0_16BitwiseOrFunctorIlEEEESt5arrayIPcLm3EEEEviT0_T1_)
        /*1d6c*/ 	.word	0x00000000


	//----- nvinfo : EIATTR_MIN_STACK_SIZE
	.align		4
.L_1297:
        /*1d70*/ 	.byte	0x04, 0x12
        /*1d72*/ 	.short	(.L_1299 - .L_1298)
	.align		4
.L_1298:
        /*1d74*/ 	.word	index@(_ZN2at6native29vectorized_elementwise_kernelILi4ENS0_13BinaryFunctorIlllNS0_16BitwiseOrFunctorIlEEEESt5arrayIPcLm3EEEEviT0_T1_)
        /*1d78*/ 	.word	0x00000000


	//----- nvinfo : EIATTR_MIN_STACK_SIZE
	.align		4
.L_1299:
        /*1d7c*/ 	.byte	0x04, 0x12
        /*1d7e*/ 	.short	(.L_1301 - .L_1300)
	.align		4
.L_1300:
        /*1d80*/ 	.word	index@(_ZN2at6native29vectorized_elementwise_kernelILi8ENS0_13BinaryFunctorIlllNS0_16BitwiseOrFunctorIlEEEESt5arrayIPcLm3EEEEviT0_T1_)
        /*1d84*/ 	.word	0x00000000


	//----- nvinfo : EIATTR_MIN_STACK_SIZE
	.align		4
.L_1301:
        /*1d88*/ 	.byte	0x04, 0x12
        /*1d8a*/ 	.short	(.L_1303 - .L_1302)
	.align		4
.L_1302:
        /*1d8c*/ 	.word	index@(_ZN2at6native18elementwise_kernelILi128ELi4EZNS0_15gpu_kernel_implINS0_13AUnaryFunctorIiiiNS0_16BitwiseOrFunctorIiEEEEEEvRNS_18TensorIteratorBaseERKT_EUliE_EEviT1_)
        /*1d90*/ 	.word	0x00000000


	//----- nvinfo : EIATTR_MIN_STACK_SIZE
	.align		4
.L_1303:
        /*1d94*/ 	.byte	0x04, 0x12
        /*1d96*/ 	.short	(.L_1305 - .L_1304)
	.align		4
.L_1304:
        /*1d98*/ 	.word	index@(_ZN2at6native27unrolled_elementwise_kernelINS0_13AUnaryFunctorIiiiNS0_16BitwiseOrFunctorIiEEEESt5arrayIPcLm2EELi4E23TrivialOffsetCalculatorILi1EjESA_NS0_6memory12LoadWithCastILi1EEENSB_13StoreWithCastILi1EEEEEviT_T0_T2_T3_T4_T5_)
        /*1d9c*/ 	.word	0x00000000


	//----- nvinfo : EIATTR_MIN_STACK_SIZE
	.align		4
.L_1305:
        /*1da0*/ 	.byte	0x04, 0x12
        /*1da2*/ 	.short	(.L_1307 - .L_1306)
	.align		4
.L_1306:
        /*1da4*/ 	.word	index@(_ZN2at6native18elementwise_kernelILi128ELi2EZNS0_22gpu_kernel_impl_nocastINS0_13AUnaryFunctorIiiiNS0_16BitwiseOrFunctorIiEEEEEEvRNS_18TensorIteratorBaseERKT_EUliE_EEviT1_)
        /*1da8*/ 	.word	0x00000000


	//----- nvinfo : EIATTR_MIN_STACK_SIZE
	.align		4
.L_1307:
        /*1dac*/ 	.byte	0x04, 0x12
        /*1dae*/ 	.short	(.L_1309 - .L_1308)
	.align		4
.L_1308:
        /*1db0*/ 	.word	index@(_ZN2at6native27unrolled_elementwise_kernelINS0_13AUnaryFunctorIiiiNS0_16BitwiseOrFunctorIiEEEESt5arrayIPcLm2EELi4E23TrivialOffsetCalculatorILi1EjESA_NS0_6memory15LoadWithoutCastENSB_16StoreWithoutCastEEEviT_T0_T2_T3_T4_T5_)
        /*1db4*/ 	.word	0x00000000


	//----- nvinfo : EIATTR_MIN_STACK_SIZE
	.align		4
.L_1309:
        /*1db8*/ 	.byte	0x04, 0x12
        /*1dba*/ 	.short	(.L_1311 - .L_1310)
	.align		4
.L_1310:
        /*1dbc*/ 	.word	index@(_ZN2at6native29vectorized_elementwise_kernelILi2ENS0_13AUnaryFunctorIiiiNS0_16BitwiseOrFunctorIiEEEESt5arrayIPcLm2EEEEviT0_T1_)
        /*1dc0*/ 	.word	0x00000000


	//----- nvinfo : EIATTR_MIN_STACK_SIZE
	.align		4
.L_1311:
        /*1dc4*/ 	.byte	0x04, 0x12
        /*1dc6*/ 	.short	(.L_1313 - .L_1312)
	.align		4
.L_1312:
        /*1dc8*/ 	.word	index@(_ZN2at6native29vectorized_elementwise_kernelILi4ENS0_13AUnaryFunctorIiiiNS0_16BitwiseOrFunctorIiEEEESt5arrayIPcLm2EEEEviT0_T1_)
        /*1dcc*/ 	.word	0x00000000


	//----- nvinfo : EIATTR_MIN_STACK_SIZE
	.align		4
.L_1313:
        /*1dd0*/ 	.byte	0x04, 0x12
        /*1dd2*/ 	.short	(.L_1315 - .L_1314)
	.align		4
.L_1314:
        /*1dd4*/ 	.word	index@(_ZN2at6native29vectorized_elementwise_kernelILi8ENS0_13AUnaryFunctorIiiiNS0_16BitwiseOrFunctorIiEEEESt5arrayIPcLm2EEEEviT0_T1_)
        /*1dd8*/ 	.word	0x00000000


	//----- nvinfo : EIATTR_MIN_STACK_SIZE
	.align		4
.L_1315:
        /*1ddc*/ 	.byte	0x04, 0x12
        /*1dde*/ 	.short	(.L_1317 - .L_1316)
	.align		4
.L_1316:
        /*1de0*/ 	.word	index@(_ZN2at6native18elementwise_kernelILi128ELi4EZNS0_15gpu_kernel_implINS0_13BinaryFunctorIiiiNS0_16BitwiseOrFunctorIiEEEEEEvRNS_18TensorIteratorBaseERKT_EUliE_EEviT1_)
        /*1de4*/ 	.word	0x00000000


	//----- nvinfo : EIATTR_MIN_STACK_SIZE
	.align		4
.L_1317:
        /*1de8*/ 	.byte	0x04, 0x12
        /*1dea*/ 	.short	(.L_1319 - .L_1318)
	.align		4
.L_1318:
        /*1dec*/ 	.word	index@(_ZN2at6native27unrolled_elementwise_kernelINS0_13BinaryFunctorIiiiNS0_16BitwiseOrFunctorIiEEEESt5arrayIPcLm3EELi4E23TrivialOffsetCalculatorILi2EjES9_ILi1EjENS0_6memory12LoadWithCastILi2EEENSC_13StoreWithCastILi1EEEEEviT_T0_T2_T3_T4_T5_)
        /*1df0*/ 	.word	0x00000000


	//----- nvinfo : EIATTR_MIN_STACK_SIZE
	.align		4
.L_1319:
        /*1df4*/ 	.byte	0x04, 0x12
        /*1df6*/ 	.short	(.L_1321 - .L_1320)
	.align		4
.L_1320:
        /*1df8*/ 	.word	index@(_ZN2at6native18elementwise_kernelILi128ELi2EZNS0_22gpu_kernel_impl_nocastINS0_13BinaryFunctorIiiiNS0_16BitwiseOrFunctorIiEEEEEEvRNS_18TensorIteratorBaseERKT_EUliE_EEviT1_)
        /*1dfc*/ 	.word	0x00000000


	//----- nvinfo : EIATTR_MIN_STACK_SIZE
	.align		4
.L_1321:
        /*1e00*/ 	.byte	0x04, 0x12
        /*1e02*/ 	.short	(.L_1323 - .L_1322)
	.align		4
.L_1322:
        /*1e04*/ 	.word	index@(_ZN2at6native27unrolled_elementwise_kernelINS0_13BinaryFunctorIiiiNS0_16BitwiseOrFunctorIiEEEESt5arrayIPcLm3EELi4E23TrivialOffsetCalculatorILi2EjES9_ILi1EjENS0_6memory15LoadWithoutCastENSC_16StoreWithoutCastEEEviT_T0_T2_T3_T4_T5_)
        /*1e08*/ 	.word	0x00000000


	//----- nvinfo : EIATTR_MIN_STACK_SIZE
	.align		4
.L_1323:
        /*1e0c*/ 	.byte	0x04, 0x12
        /*1e0e*/ 	.short	(.L_1325 - .L_1324)
	.align		4
.L_1324:
        /*1e10*/ 	.word	index@(_ZN2at6native29vectorized_elementwise_kernelILi2ENS0_13BinaryFunctorIiiiNS0_16BitwiseOrFunctorIiEEEESt5arrayIPcLm3EEEEviT0_T1_)
        /*1e14*/ 	.word	0x00000000


	//----- nvinfo : EIATTR_MIN_STACK_SIZE
	.align		4
.L_1325:
        /*1e18*/ 	.byte	0x04, 0x12
        /*1e1a*/ 	.short	(.L_1327 - .L_1326)
	.align		4
.L_1326:
        /*1e1c*/ 	.word	index@(_ZN2at6native29vectorized_elementwise_kernelILi4ENS0_13BinaryFunctorIiiiNS0_16BitwiseOrFunctorIiEEEESt5arrayIPcLm3EEEEviT0_T1_)
        /*1e20*/ 	.word	0x00000000


	//----- nvinfo : EIATTR_MIN_STACK_SIZE
	.align		4
.L_1327:
        /*1e24*/ 	.byte	0x04, 0x12
        /*1e26*/ 	.short	(.L_1329 - .L_1328)
	.align		4
.L_1328:
        /*1e28*/ 	.word	index@(_ZN2at6native29vectorized_elementwise_kernelILi8ENS0_13BinaryFunctorIiiiNS0_16BitwiseOrFunctorIiEEEESt5arrayIPcLm3EEEEviT0_T1_)
        /*1e2c*/ 	.word	0x00000000


	//----- nvinfo : EIATTR_MIN_STACK_SIZE
	.align		4
.L_1329:
        /*1e30*/ 	.byte	0x04, 0x12
        /*1e32*/ 	.short	(.L_1331 - .L_1330)
	.align		4
.L_1330:
        /*1e34*/ 	.word	index@(_ZN2at6native18elementwise_kernelILi128ELi4EZNS0_15gpu_kernel_implINS0_13AUnaryFunctorIaaaNS0_16BitwiseOrFunctorIaEEEEEEvRNS_18TensorIteratorBaseERKT_EUliE_EEviT1_)
        /*1e38*/ 	.word	0x00000000


	//----- nvinfo : EIATTR_MIN_STACK_SIZE
	.align		4
.L_1331:
        /*1e3c*/ 	.byte	0x04, 0x12
        /*1e3e*/ 	.short	(.L_1333 - .L_1332)
	.align		4
.L_1332:
        /*1e40*/ 	.word	index@(_ZN2at6native27unrolled_elementwise_kernelINS0_13AUnaryFunctorIaaaNS0_16BitwiseOrFunctorIaEEEESt5arrayIPcLm2EELi4E23TrivialOffsetCalculatorILi1EjESA_NS0_6memory12LoadWithCastILi1EEENSB_13StoreWithCastILi1EEEEEviT_T0_T2_T3_T4_T5_)
        /*1e44*/ 	.word	0x00000000


	//----- nvinfo : EIATTR_MIN_STACK_SIZE
	.align		4
.L_1333:
        /*1e48*/ 	.byte	0x04, 0x12
        /*1e4a*/ 	.short	(.L_1335 - .L_1334)
	.align		4
.L_1334:
        /*1e4c*/ 	.word	index@(_ZN2at6native18elementwise_kernelILi128ELi4EZNS0_22gpu_kernel_impl_nocastINS0_13AUnaryFunctorIaaaNS0_16BitwiseOrFunctorIaEEEEEEvRNS_18TensorIteratorBaseERKT_EUliE_EEviT1_)
        /*1e50*/ 	.word	0x00000000


	//----- nvinfo : EIATTR_MIN_STACK_SIZE
	.align		4
.L_1335:
        /*1e54*/ 	.byte	0x04, 0x12
        /*1e56*/ 	.short	(.L_1337 - .L_1336)
	.align		4
.L_1336:
        /*1e58*/ 	.word	index@(_ZN2at6native27unrolled_elementwise_kernelINS0_13AUnaryFunctorIaaaNS0_16BitwiseOrFunctorIaEEEESt5arrayIPcLm2EELi4E23TrivialOffsetCalculatorILi1EjESA_NS0_6memory15LoadWithoutCastENSB_16StoreWithoutCastEEEviT_T0_T2_T3_T4_T5_)
        /*1e5c*/ 	.word	0x00000000


	//----- nvinfo : EIATTR_MIN_STACK_SIZE
	.align		4
.L_1337:
        /*1e60*/ 	.byte	0x04, 0x12
        /*1e62*/ 	.short	(.L_1339 - .L_1338)
	.align		4
.L_1338:
        /*1e64*/ 	.word	index@(_ZN2at6native29vectorized_elementwise_kernelILi2ENS0_13AUnaryFunctorIaaaNS0_16BitwiseOrFunctorIaEEEESt5arrayIPcLm2EEEEviT0_T1_)
        /*1e68*/ 	.word	0x00000000


	//----- nvinfo : EIATTR_MIN_STACK_SIZE
	.align		4
.L_1339:
        /*1e6c*/ 	.byte	0x04, 0x12
        /*1e6e*/ 	.short	(.L_1341 - .L_1340)
	.align		4
.L_1340:
        /*1e70*/ 	.word	index@(_ZN2at6native29vectorized_elementwise_kernelILi4ENS0_13AUnaryFunctorIaaaNS0_16BitwiseOrFunctorIaEEEESt5arrayIPcLm2EEEEviT0_T1_)
        /*1e74*/ 	.word	0x00000000


	//----- nvinfo : EIATTR_MIN_STACK_SIZE
	.align		4
.L_1341:
        /*1e78*/ 	.byte	0x04, 0x12
        /*1e7a*/ 	.short	(.L_1343 - .L_1342)
	.align		4
.L_1342:
        /*1e7c*/ 	.word	index@(_ZN2at6native29vectorized_elementwise_kernelILi8ENS0_13AUnaryFunctorIaaaNS0_16BitwiseOrFunctorIaEEEESt5arrayIPcLm2EEEEviT0_T1_)
        /*1e80*/ 	.word	0x00000000


	//----- nvinfo : EIATTR_MIN_STACK_SIZE
	.align		4
.L_1343:
        /*1e84*/ 	.byte	0x04, 0x12
        /*1e86*/ 	.short	(.L_1345 - .L_1344)
	.align		4
.L_1344:
        /*1e88*/ 	.word	index@(_ZN2at6native18elementwise_kernelILi128ELi4EZNS0_15gpu_kernel_implINS0_13BinaryFunctorIaaaNS0_16BitwiseOrFunctorIaEEEEEEvRNS_18TensorIteratorBaseERKT_EUliE_EEviT1_)
        /*1e8c*/ 	.word	0x00000000


	//----- nvinfo : EIATTR_MIN_STACK_SIZE
	.align		4
.L_1345:
        /*1e90*/ 	.byte	0x04, 0x12
        /*1e92*/ 	.short	(.L_1347 - .L_1346)
	.align		4
.L_1346:
        /*1e94*/ 	.word	index@(_ZN2at6native27unrolled_elementwise_kernelINS0_13BinaryFunctorIaaaNS0_16BitwiseOrFunctorIaEEEESt5arrayIPcLm3EELi4E23TrivialOffsetCalculatorILi2EjES9_ILi1EjENS0_6memory12LoadWithCastILi2EEENSC_13StoreWithCastILi1EEEEEviT_T0_T2_T3_T4_T5_)
        /*1e98*/ 	.word	0x00000000


	//----- nvinfo : EIATTR_MIN_STACK_SIZE
	.align		4
.L_1347:
        /*1e9c*/ 	.byte	0x04, 0x12
        /*1e9e*/ 	.short	(.L_1349 - .L_1348)
	.align		4
.L_1348:
        /*1ea0*/ 	.word	index@(_ZN2at6native18elementwise_kernelILi128ELi4EZNS0_22gpu_kernel_impl_nocastINS0_13BinaryFunctorIaaaNS0_16BitwiseOrFunctorIaEEEEEEvRNS_18TensorIteratorBaseERKT_EUliE_EEviT1_)
        /*1ea4*/ 	.word	0x00000000


	//----- nvinfo : EIATTR_MIN_STACK_SIZE
	.align		4
.L_1349:
        /*1ea8*/ 	.byte	0x04, 0x12
        /*1eaa*/ 	.short	(.L_1351 - .L_1350)
	.align		4
.L_1350:
        /*1eac*/ 	.word	index@(_ZN2at6native27unrolled_elementwise_kernelINS0_13BinaryFunctorIaaaNS0_16BitwiseOrFunctorIaEEEESt5arrayIPcLm3EELi4E23TrivialOffsetCalculatorILi2EjES9_ILi1EjENS0_6memory15LoadWithoutCastENSC_16StoreWithoutCastEEEviT_T0_T2_T3_T4_T5_)
        /*1eb0*/ 	.word	0x00000000


	//----- nvinfo : EIATTR_MIN_STACK_SIZE
	.align		4
.L_1351:
        /*1eb4*/ 	.byte	0x04, 0x12
        /*1eb6*/ 	.short	(.L_1353 - .L_1352)
	.align		4
.L_1352:
        /*1eb8*/ 	.word	index@(_ZN2at6native29vectorized_elementwise_kernelILi2ENS0_13BinaryFunctorIaaaNS0_16BitwiseOrFunctorIaEEEESt5arrayIPcLm3EEEEviT0_T1_)
        /*1ebc*/ 	.word	0x00000000


	//----- nvinfo : EIATTR_MIN_STACK_SIZE
	.align		4
.L_1353:
        /*1ec0*/ 	.byte	0x04, 0x12
        /*1ec2*/ 	.short	(.L_1355 - .L_1354)
	.align		4
.L_1354:
        /*1ec4*/ 	.word	index@(_ZN2at6native29vectorized_elementwise_kernelILi4ENS0_13BinaryFunctorIaaaNS0_16BitwiseOrFunctorIaEEEESt5arrayIPcLm3EEEEviT0_T1_)
        /*1ec8*/ 	.word	0x00000000


	//----- nvinfo : EIATTR_MIN_STACK_SIZE
	.align		4
.L_1355:
        /*1ecc*/ 	.byte	0x04, 0x12
        /*1ece*/ 	.short	(.L_1357 - .L_1356)
	.align		4
.L_1356:
        /*1ed0*/ 	.word	index@(_ZN2at6native29vectorized_elementwise_kernelILi8ENS0_13BinaryFunctorIaaaNS0_16BitwiseOrFunctorIaEEEESt5arrayIPcLm3EEEEviT0_T1_)
        /*1ed4*/ 	.word	0x00000000


	//----- nvinfo : EIATTR_MIN_STACK_SIZE
	.align		4
.L_1357:
        /*1ed8*/ 	.byte	0x04, 0x12
        /*1eda*/ 	.short	(.L_1359 - .L_1358)
	.align		4
.L_1358:
        /*1edc*/ 	.word	index@(_ZN2at6native18elementwise_kernelILi128ELi4EZNS0_15gpu_kernel_implINS0_13AUnaryFunctorIhhhNS0_16BitwiseOrFunctorIhEEEEEEvRNS_18TensorIteratorBaseERKT_EUliE_EEviT1_)
        /*1ee0*/ 	.word	0x00000000


	//----- nvinfo : EIATTR_MIN_STACK_SIZE
	.align		4
.L_1359:
        /*1ee4*/ 	.byte	0x04, 0x12
        /*1ee6*/ 	.short	(.L_1361 - .L_1360)
	.align		4
.L_1360:
        /*1ee8*/ 	.word	index@(_ZN2at6native27unrolled_elementwise_kernelINS0_13AUnaryFunctorIhhhNS0_16BitwiseOrFunctorIhEEEESt5arrayIPcLm2EELi4E23TrivialOffsetCalculatorILi1EjESA_NS0_6memory12LoadWithCastILi1EEENSB_13StoreWithCastILi1EEEEEviT_T0_T2_T3_T4_T5_)
        /*1eec*/ 	.word	0x00000000


	//----- nvinfo : EIATTR_MIN_STACK_SIZE
	.align		4
.L_1361:
        /*1ef0*/ 	.byte	0x04, 0x12
        /*1ef2*/ 	.short	(.L_1363 - .L_1362)
	.align		4
.L_1362:
        /*1ef4*/ 	.word	index@(_ZN2at6native18elementwise_kernelILi128ELi4EZNS0_22gpu_kernel_impl_nocastINS0_13AUnaryFunctorIhhhNS0_16BitwiseOrFunctorIhEEEEEEvRNS_18TensorIteratorBaseERKT_EUliE_EEviT1_)
        /*1ef8*/ 	.word	0x00000000


	//----- nvinfo : EIATTR_MIN_STACK_SIZE
	.align		4
.L_1363:
        /*1efc*/ 	.byte	0x04, 0x12
        /*1efe*/ 	.short	(.L_1365 - .L_1364)
	.align		4
.L_1364:
        /*1f00*/ 	.word	index@(_ZN2at6native27unrolled_elementwise_kernelINS0_13AUnaryFunctorIhhhNS0_16BitwiseOrFunctorIhEEEESt5arrayIPcLm2EELi4E23TrivialOffsetCalculatorILi1EjESA_NS0_6memory15LoadWithoutCastENSB_16StoreWithoutCastEEEviT_T0_T2_T3_T4_T5_)
        /*1f04*/ 	.word	0x00000000


	//----- nvinfo : EIATTR_MIN_STACK_SIZE
	.align		4
.L_1365:
        /*1f08*/ 	.byte	0x04, 0x12
        /*1f0a*/ 	.short	(.L_1367 - .L_1366)
	.align		4
.L_1366:
        /*1f0c*/ 	.word	index@(_ZN2at6native29vectorized_elementwise_kernelILi2ENS0_13AUnaryFunctorIhhhNS0_16BitwiseOrFunctorIhEEEESt5arrayIPcLm2EEEEviT0_T1_)
        /*1f10*/ 	.word	0x00000000


	//----- nvinfo : EIATTR_MIN_STACK_SIZE
	.align		4
.L_1367:
        /*1f14*/ 	.byte	0x04, 0x12
        /*1f16*/ 	.short	(.L_1369 - .L_1368)
	.align		4
.L_1368:
        /*1f18*/ 	.word	index@(_ZN2at6native29vectorized_elementwise_kernelILi4ENS0_13AUnaryFunctorIhhhNS0_16BitwiseOrFunctorIhEEEESt5arrayIPcLm2EEEEviT0_T1_)
        /*1f1c*/ 	.word	0x00000000


	//----- nvinfo : EIATTR_MIN_STACK_SIZE
	.align		4
.L_1369:
        /*1f20*/ 	.byte	0x04, 0x12
        /*1f22*/ 	.short	(.L_1371 - .L_1370)
	.align		4
.L_1370:
        /*1f24*/ 	.word	index@(_ZN2at6native29vectorized_elementwise_kernelILi8ENS0_13AUnaryFunctorIhhhNS0_16BitwiseOrFunctorIhEEEESt5arrayIPcLm2EEEEviT0_T1_)
        /*1f28*/ 	.word	0x00000000


	//----- nvinfo : EIATTR_MIN_STACK_SIZE
	.align		4
.L_1371:
        /*1f2c*/ 	.byte	0x04, 0x12
        /*1f2e*/ 	.short	(.L_1373 - .L_1372)
	.align		4
.L_1372:
        /*1f30*/ 	.word	index@(_ZN2at6native18elementwise_kernelILi128ELi4EZNS0_15gpu_kernel_implINS0_13BinaryFunctorIhhhNS0_16BitwiseOrFunctorIhEEEEEEvRNS_18TensorIteratorBaseERKT_EUliE_EEviT1_)
        /*1f34*/ 	.word	0x00000000


	//----- nvinfo : EIATTR_MIN_STACK_SIZE
	.align		4
.L_1373:
        /*1f38*/ 	.byte	0x04, 0x12
        /*1f3a*/ 	.short	(.L_1375 - .L_1374)
	.align		4
.L_1374:
        /*1f3c*/ 	.word	index@(_ZN2at6native27unrolled_elementwise_kernelINS0_13BinaryFunctorIhhhNS0_16BitwiseOrFunctorIhEEEESt5arrayIPcLm3EELi4E23TrivialOffsetCalculatorILi2EjES9_ILi1EjENS0_6memory12LoadWithCastILi2EEENSC_13StoreWithCastILi1EEEEEviT_T0_T2_T3_T4_T5_)
        /*1f40*/ 	.word	0x00000000


	//----- nvinfo : EIATTR_MIN_STACK_SIZE
	.align		4
.L_1375:
        /*1f44*/ 	.byte	0x04, 0x12
        /*1f46*/ 	.short	(.L_1377 - .L_1376)
	.align		4
.L_1376:
        /*1f48*/ 	.word	index@(_ZN2at6native18elementwise_kernelILi128ELi4EZNS0_22gpu_kernel_impl_nocastINS0_13BinaryFunctorIhhhNS0_16BitwiseOrFunctorIhEEEEEEvRNS_18TensorIteratorBaseERKT_EUliE_EEviT1_)
        /*1f4c*/ 	.word	0x00000000


	//----- nvinfo : EIATTR_MIN_STACK_SIZE
	.align		4
.L_1377:
        /*1f50*/ 	.byte	0x04, 0x12
        /*1f52*/ 	.short	(.L_1379 - .L_1378)
	.align		4
.L_1378:
        /*1f54*/ 	.word	index@(_ZN2at6native27unrolled_elementwise_kernelINS0_13BinaryFunctorIhhhNS0_16BitwiseOrFunctorIhEEEESt5arrayIPcLm3EELi4E23TrivialOffsetCalculatorILi2EjES9_ILi1EjENS0_6memory15LoadWithoutCastENSC_16StoreWithoutCastEEEviT_T0_T2_T3_T4_T5_)
        /*1f58*/ 	.word	0x00000000


	//----- nvinfo : EIATTR_MIN_STACK_SIZE
	.align		4
.L_1379:
        /*1f5c*/ 	.byte	0x04, 0x12
        /*1f5e*/ 	.short	(.L_1381 - .L_1380)
	.align		4
.L_1380:
        /*1f60*/ 	.word	index@(_ZN2at6native29vectorized_elementwise_kernelILi2ENS0_13BinaryFunctorIhhhNS0_16BitwiseOrFunctorIhEEEESt5arrayIPcLm3EEEEviT0_T1_)
        /*1f64*/ 	.word	0x00000000


	//----- nvinfo : EIATTR_MIN_STACK_SIZE
	.align		4
.L_1381:
        /*1f68*/ 	.byte	0x04, 0x12
        /*1f6a*/ 	.short	(.L_1383 - .L_1382)
	.align		4
.L_1382:
        /*1f6c*/ 	.word	index@(_ZN2at6native29vectorized_elementwise_kernelILi4ENS0_13BinaryFunctorIhhhNS0_16BitwiseOrFunctorIhEEEESt5arrayIPcLm3EEEEviT0_T1_)
        /*1f70*/ 	.word	0x00000000


	//----- nvinfo : EIATTR_MIN_STACK_SIZE
	.align		4
.L_1383:
        /*1f74*/ 	.byte	0x04, 0x12
        /*1f76*/ 	.short	(.L_1385 - .L_1384)
	.align		4
.L_1384:
        /*1f78*/ 	.word	index@(_ZN2at6native29vectorized_elementwise_kernelILi8ENS0_13BinaryFunctorIhhhNS0_16BitwiseOrFunctorIhEEEESt5arrayIPcLm3EEEEviT0_T1_)
        /*1f7c*/ 	.word	0x00000000


	//----- nvinfo : EIATTR_MIN_STACK_SIZE
	.align		4
.L_1385:
        /*1f80*/ 	.byte	0x04, 0x12
        /*1f82*/ 	.short	(.L_1387 - .L_1386)
	.align		4
.L_1386:
        /*1f84*/ 	.word	index@(_ZN2at6native18elementwise_kernelILi128ELi4EZNS0_15gpu_kernel_implINS0_13AUnaryFunctorIbbbNS0_17BitwiseAndFunctorIbEEEEEEvRNS_18TensorIteratorBaseERKT_EUliE_EEviT1_)
        /*1f88*/ 	.word	0x00000000


	//----- nvinfo : EIATTR_MIN_STACK_SIZE
	.align		4
.L_1387:
        /*1f8c*/ 	.byte	0x04, 0x12
        /*1f8e*/ 	.short	(.L_1389 - .L_1388)
	.align		4
.L_1388:
        /*1f90*/ 	.word	index@(_ZN2at6native27unrolled_elementwise_kernelINS0_13AUnaryFunctorIbbbNS0_17BitwiseAndFunctorIbEEEESt5arrayIPcLm2EELi4E23TrivialOffsetCalculatorILi1EjESA_NS0_6memory12LoadWithCastILi1EEENSB_13StoreWithCastILi1EEEEEviT_T0_T2_T3_T4_T5_)
        /*1f94*/ 	.word	0x00000000


	//----- nvinfo : EIATTR_MIN_STACK_SIZE
	.align		4
.L_1389:
        /*1f98*/ 	.byte	0x04, 0x12
        /*1f9a*/ 	.short	(.L_1391 - .L_1390)
	.align		4
.L_1390:
        /*1f9c*/ 	.word	index@(_ZN2at6native18elementwise_kernelILi128ELi4EZNS0_22gpu_kernel_impl_nocastINS0_13AUnaryFunctorIbbbNS0_17BitwiseAndFunctorIbEEEEEEvRNS_18TensorIteratorBaseERKT_EUliE_EEviT1_)
        /*1fa0*/ 	.word	0x00000000


	//----- nvinfo : EIATTR_MIN_STACK_SIZE
	.align		4
.L_1391:
        /*1fa4*/ 	.byte	0x04, 0x12
        /*1fa6*/ 	.short	(.L_1393 - .L_1392)
	.align		4
.L_1392:
        /*1fa8*/ 	.word	index@(_ZN2at6native27unrolled_elementwise_kernelINS0_13AUnaryFunctorIbbbNS0_17BitwiseAndFunctorIbEEEESt5arrayIPcLm2EELi4E23TrivialOffsetCalculatorILi1EjESA_NS0_6memory15LoadWithoutCastENSB_16StoreWithoutCastEEEviT_T0_T2_T3_T4_T5_)
        /*1fac*/ 	.word	0x00000000


	//----- nvinfo : EIATTR_MIN_STACK_SIZE
	.align		4
.L_1393:
        /*1fb0*/ 	.byte	0x04, 0x12
        /*1fb2*/ 	.short	(.L_1395 - .L_1394)
	.align		4
.L_1394:
        /*1fb4*/ 	.word	index@(_ZN2at6native29vectorized_elementwise_kernelILi2ENS0_13AUnaryFunctorIbbbNS0_17BitwiseAndFunctorIbEEEESt5arrayIPcLm2EEEEviT0_T1_)
        /*1fb8*/ 	.word	0x00000000


	//----- nvinfo : EIATTR_MIN_STACK_SIZE
	.align		4
.L_1395:
        /*1fbc*/ 	.byte	0x04, 0x12
        /*1fbe*/ 	.short	(.L_1397 - .L_1396)
	.align		4
.L_1396:
        /*1fc0*/ 	.word	index@(_ZN2at6native29vectorized_elementwise_kernelILi4ENS0_13AUnaryFunctorIbbbNS0_17BitwiseAndFunctorIbEEEESt5arrayIPcLm2EEEEviT0_T1_)
        /*1fc4*/ 	.word	0x00000000


	//----- nvinfo : EIATTR_MIN_STACK_SIZE
	.align		4
.L_1397:
        /*1fc8*/ 	.byte	0x04, 0x12
        /*1fca*/ 	.short	(.L_1399 - .L_1398)
	.align		4
.L_1398:
        /*1fcc*/ 	.word	index@(_ZN2at6native29vectorized_elementwise_kernelILi8ENS0_13AUnaryFunctorIbbbNS0_17BitwiseAndFunctorIbEEEESt5arrayIPcLm2EEEEviT0_T1_)
        /*1fd0*/ 	.word	0x00000000


	//----- nvinfo : EIATTR_MIN_STACK_SIZE
	.align		4
.L_1399:
        /*1fd4*/ 	.byte	0x04, 0x12
        /*1fd6*/ 	.short	(.L_1401 - .L_1400)
	.align		4
.L_1400:
        /*1fd8*/ 	.word	index@(_ZN2at6native18elementwise_kernelILi128ELi4EZNS0_15gpu_kernel_implINS0_13BinaryFunctorIbbbNS0_17BitwiseAndFunctorIbEEEEEEvRNS_18TensorIteratorBaseERKT_EUliE_EEviT1_)
        /*1fdc*/ 	.word	0x00000000


	//----- nvinfo : EIATTR_MIN_STACK_SIZE
	.align		4
.L_1401:
        /*1fe0*/ 	.byte	0x04, 0x12
        /*1fe2*/ 	.short	(.L_1403 - .L_1402)
	.align		4
.L_1402:
        /*1fe4*/ 	.word	index@(_ZN2at6native27unrolled_elementwise_kernelINS0_13BinaryFunctorIbbbNS0_17BitwiseAndFunctorIbEEEESt5arrayIPcLm3EELi4E23TrivialOffsetCalculatorILi2EjES9_ILi1EjENS0_6memory12LoadWithCastILi2EEENSC_13StoreWithCastILi1EEEEEviT_T0_T2_T3_T4_T5_)
        /*1fe8*/ 	.word	0x00000000


	//----- nvinfo : EIATTR_MIN_STACK_SIZE
	.align		4
.L_1403:
        /*1fec*/ 	.byte	0x04, 0x12
        /*1fee*/ 	.short	(.L_1405 - .L_1404)
	.align		4
.L_1404:
        /*1ff0*/ 	.word	index@(_ZN2at6native18elementwise_kernelILi128ELi4EZNS0_22gpu_kernel_impl_nocastINS0_13BinaryFunctorIbbbNS0_17BitwiseAndFunctorIbEEEEEEvRNS_18TensorIteratorBaseERKT_EUliE_EEviT1_)
        /*1ff4*/ 	.word	0x00000000


	//----- nvinfo : EIATTR_MIN_STACK_SIZE
	.align		4
.L_1405:
        /*1ff8*/ 	.byte	0x04, 0x12
        /*1ffa*/ 	.short	(.L_1407 - .L_1406)
	.align		4
.L_1406:
        /*1ffc*/ 	.word	index@(_ZN2at6native27unrolled_elementwise_kernelINS0_13BinaryFunctorIbbbNS0_17BitwiseAndFunctorIbEEEESt5arrayIPcLm3EELi4E23TrivialOffsetCalculatorILi2EjES9_ILi1EjENS0_6memory15LoadWithoutCastENSC_16StoreWithoutCastEEEviT_T0_T2_T3_T4_T5_)
        /*2000*/ 	.word	0x00000000


	//----- nvinfo : EIATTR_MIN_STACK_SIZE
	.align		4
.L_1407:
        /*2004*/ 	.byte	0x04, 0x12
        /*2006*/ 	.short	(.L_1409 - .L_1408)
	.align		4
.L_1408:
        /*2008*/ 	.word	index@(_ZN2at6native29vectorized_elementwise_kernelILi2ENS0_13BinaryFunctorIbbbNS0_17BitwiseAndFunctorIbEEEESt5arrayIPcLm3EEEEviT0_T1_)
        /*200c*/ 	.word	0x00000000


	//----- nvinfo : EIATTR_MIN_STACK_SIZE
	.align		4
.L_1409:
        /*2010*/ 	.byte	0x04, 0x12
        /*2012*/ 	.short	(.L_1411 - .L_1410)
	.align		4
.L_1410:
        /*2014*/ 	.word	index@(_ZN2at6native29vectorized_elementwise_kernelILi4ENS0_13BinaryFunctorIbbbNS0_17BitwiseAndFunctorIbEEEESt5arrayIPcLm3EEEEviT0_T1_)
        /*2018*/ 	.word	0x00000000


	//----- nvinfo : EIATTR_MIN_STACK_SIZE
	.align		4
.L_1411:
        /*201c*/ 	.byte	0x04, 0x12
        /*201e*/ 	.short	(.L_1413 - .L_1412)
	.align		4
.L_1412:
        /*2020*/ 	.word	index@(_ZN2at6native29vectorized_elementwise_kernelILi8ENS0_13BinaryFunctorIbbbNS0_17BitwiseAndFunctorIbEEEESt5arrayIPcLm3EEEEviT0_T1_)
        /*2024*/ 	.word	0x00000000


	//----- nvinfo : EIATTR_MIN_STACK_SIZE
	.align		4
.L_1413:
        /*2028*/ 	.byte	0x04, 0x12
        /*202a*/ 	.short	(.L_1415 - .L_1414)
	.align		4
.L_1414:
        /*202c*/ 	.word	index@(_ZN2at6native18elementwise_kernelILi128ELi4EZNS0_15gpu_kernel_implINS0_13AUnaryFunctorIsssNS0_17BitwiseAndFunctorIsEEEEEEvRNS_18TensorIteratorBaseERKT_EUliE_EEviT1_)
        /*2030*/ 	.word	0x00000000


	//----- nvinfo : EIATTR_MIN_STACK_SIZE
	.align		4
.L_1415:
        /*2034*/ 	.byte	0x04, 0x12
        /*2036*/ 	.short	(.L_1417 - .L_1416)
	.align		4
.L_1416:
        /*2038*/ 	.word	index@(_ZN2at6native27unrolled_elementwise_kernelINS0_13AUnaryFunctorIsssNS0_17BitwiseAndFunctorIsEEEESt5arrayIPcLm2EELi4E23TrivialOffsetCalculatorILi1EjESA_NS0_6memory12LoadWithCastILi1EEENSB_13StoreWithCastILi1EEEEEviT_T0_T2_T3_T4_T5_)
        /*203c*/ 	.word	0x00000000


	//----- nvinfo : EIATTR_MIN_STACK_SIZE
	.align		4
.L_1417:
        /*2040*/ 	.byte	0x04, 0x12
        /*2042*/ 	.short	(.L_1419 - .L_1418)
	.align		4
.L_1418:
        /*2044*/ 	.word	index@(_ZN2at6native18elementwise_kernelILi128ELi4EZNS0_22gpu_kernel_impl_nocastINS0_13AUnaryFunctorIsssNS0_17BitwiseAndFunctorIsEEEEEEvRNS_18TensorIteratorBaseERKT_EUliE_EEviT1_)
        /*2048*/ 	.word	0x00000000


	//----- nvinfo : EIATTR_MIN_STACK_SIZE
	.align		4
.L_1419:
        /*204c*/ 	.byte	0x04, 0x12
        /*204e*/ 	.short	(.L_1421 - .L_1420)
	.align		4
.L_1420:
        /*2050*/ 	.word	index@(_ZN2at6native27unrolled_elementwise_kernelINS0_13AUnaryFunctorIsssNS0_17BitwiseAndFunctorIsEEEESt5arrayIPcLm2EELi4E23TrivialOffsetCalculatorILi1EjESA_NS0_6memory15LoadWithoutCastENSB_16StoreWithoutCastEEEviT_T0_T2_T3_T4_T5_)
        /*2054*/ 	.word	0x00000000


	//----- nvinfo : EIATTR_MIN_STACK_SIZE
	.align		4
.L_1421:
        /*2058*/ 	.byte	0x04, 0x12
        /*205a*/ 	.short	(.L_1423 - .L_1422)
	.align		4
.L_1422:
        /*205c*/ 	.word	index@(_ZN2at6native29vectorized_elementwise_kernelILi2ENS0_13AUnaryFunctorIsssNS0_17BitwiseAndFunctorIsEEEESt5arrayIPcLm2EEEEviT0_T1_)
        /*2060*/ 	.word	0x00000000


	//----- nvinfo : EIATTR_MIN_STACK_SIZE
	.align		4
.L_1423:
        /*2064*/ 	.byte	0x04, 0x12
        /*2066*/ 	.short	(.L_1425 - .L_1424)
	.align		4
.L_1424:
        /*2068*/ 	.word	index@(_ZN2at6native29vectorized_elementwise_kernelILi4ENS0_13AUnaryFunctorIsssNS0_17BitwiseAndFunctorIsEEEESt5arrayIPcLm2EEEEviT0_T1_)
        /*206c*/ 	.word	0x00000000


	//----- nvinfo : EIATTR_MIN_STACK_SIZE
	.align		4
.L_1425:
        /*2070*/ 	.byte	0x04, 0x12
        /*2072*/ 	.short	(.L_1427 - .L_1426)
	.align		4
.L_1426:
        /*2074*/ 	.word	index@(_ZN2at6native29vectorized_elementwise_kernelILi8ENS0_13AUnaryFunctorIsssNS0_17BitwiseAndFunctorIsEEEESt5arrayIPcLm2EEEEviT0_T1_)
        /*2078*/ 	.word	0x00000000


	//----- nvinfo : EIATTR_MIN_STACK_SIZE
	.align		4
.L_1427:
        /*207c*/ 	.byte	0x04, 0x12
        /*207e*/ 	.short	(.L_1429 - .L_1428)
	.align		4
.L_1428:
        /*2080*/ 	.word	index@(_ZN2at6native18elementwise_kernelILi128ELi4EZNS0_15gpu_kernel_implINS0_13BinaryFunctorIsssNS0_17BitwiseAndFunctorIsEEEEEEvRNS_18TensorIteratorBaseERKT_EUliE_EEviT1_)
        /*2084*/ 	.word	0x00000000


	//----- nvinfo : EIATTR_MIN_STACK_SIZE
	.align		4
.L_1429:
        /*2088*/ 	.byte	0x04, 0x12
        /*208a*/ 	.short	(.L_1431 - .L_1430)
	.align		4
.L_1430:
        /*208c*/ 	.word	index@(_ZN2at6native27unrolled_elementwise_kernelINS0_13BinaryFunctorIsssNS0_17BitwiseAndFunctorIsEEEESt5arrayIPcLm3EELi4E23TrivialOffsetCalculatorILi2EjES9_ILi1EjENS0_6memory12LoadWithCastILi2EEENSC_13StoreWithCastILi1EEEEEviT_T0_T2_T3_T4_T5_)
        /*2090*/ 	.word	0x00000000


	//----- nvinfo : EIATTR_MIN_STACK_SIZE
	.align		4
.L_1431:
        /*2094*/ 	.byte	0x04, 0x12
        /*2096*/ 	.short	(.L_1433 - .L_1432)
	.align		4
.L_1432:
        /*2098*/ 	.word	index@(_ZN2at6native18elementwise_kernelILi128ELi4EZNS0_22gpu_kernel_impl_nocastINS0_13BinaryFunctorIsssNS0_17BitwiseAndFunctorIsEEEEEEvRNS_18TensorIteratorBaseERKT_EUliE_EEviT1_)
        /*209c*/ 	.word	0x00000000


	//----- nvinfo : EIATTR_MIN_STACK_SIZE
	.align		4
.L_1433:
        /*20a0*/ 	.byte	0x04, 0x12
        /*20a2*/ 	.short	(.L_1435 - .L_1434)
	.align		4
.L_1434:
        /*20a4*/ 	.word	index@(_ZN2at6native27unrolled_elementwise_kernelINS0_13BinaryFunctorIsssNS0_17BitwiseAndFunctorIsEEEESt5arrayIPcLm3EELi4E23TrivialOffsetCalculatorILi2EjES9_ILi1EjENS0_6memory15LoadWithoutCastENSC_16StoreWithoutCastEEEviT_T0_T2_T3_T4_T5_)
        /*20a8*/ 	.word	0x00000000


	//----- nvinfo : EIATTR_MIN_STACK_SIZE
	.align		4
.L_1435:
        /*20ac*/ 	.byte	0x04, 0x12
        /*20ae*/ 	.short	(.L_1437 - .L_1436)
	.align		4
.L_1436:
        /*20b0*/ 	.word	index@(_ZN2at6native29vectorized_elementwise_kernelILi2ENS0_13BinaryFunctorIsssNS0_17BitwiseAndFunctorIsEEEESt5arrayIPcLm3EEEEviT0_T1_)
        /*20b4*/ 	.word	0x00000000


	//----- nvinfo : EIATTR_MIN_STACK_SIZE
	.align		4
.L_1437:
        /*20b8*/ 	.byte	0x04, 0x12
        /*20ba*/ 	.short	(.L_1439 - .L_1438)
	.align		4
.L_1438:
        /*20bc*/ 	.word	index@(_ZN2at6native29vectorized_elementwise_kernelILi4ENS0_13BinaryFunctorIsssNS0_17BitwiseAndFunctorIsEEEESt5arrayIPcLm3EEEEviT0_T1_)
        /*20c0*/ 	.word	0x00000000


	//----- nvinfo : EIATTR_MIN_STACK_SIZE
	.align		4
.L_1439:
        /*20c4*/ 	.byte	0x04, 0x12
        /*20c6*/ 	.short	(.L_1441 - .L_1440)
	.align		4
.L_1440:
        /*20c8*/ 	.word	index@(_ZN2at6native29vectorized_elementwise_kernelILi8ENS0_13BinaryFunctorIsssNS0_17BitwiseAndFunctorIsEEEESt5arrayIPcLm3EEEEviT0_T1_)
        /*20cc*/ 	.word	0x00000000


	//----- nvinfo : EIATTR_MIN_STACK_SIZE
	.align		4
.L_1441:
        /*20d0*/ 	.byte	0x04, 0x12
        /*20d2*/ 	.short	(.L_1443 - .L_1442)
	.align		4
.L_1442:
        /*20d4*/ 	.word	index@(_ZN2at6native18elementwise_kernelILi128ELi4EZNS0_15gpu_kernel_implINS0_13AUnaryFunctorIlllNS0_17BitwiseAndFunctorIlEEEEEEvRNS_18TensorIteratorBaseERKT_EUliE_EEviT1_)
        /*20d8*/ 	.word	0x00000000


	//----- nvinfo : EIATTR_MIN_STACK_SIZE
	.align		4
.L_1443:
        /*20dc*/ 	.byte	0x04, 0x12
        /*20de*/ 	.short	(.L_1445 - .L_1444)
	.align		4
.L_1444:
        /*20e0*/ 	.word	index@(_ZN2at6native27unrolled_elementwise_kernelINS0_13AUnaryFunctorIlllNS0_17BitwiseAndFunctorIlEEEESt5arrayIPcLm2EELi4E23TrivialOffsetCalculatorILi1EjESA_NS0_6memory12LoadWithCastILi1EEENSB_13StoreWithCastILi1EEEEEviT_T0_T2_T3_T4_T5_)
        /*20e4*/ 	.word	0x00000000


	//----- nvinfo : EIATTR_MIN_STACK_SIZE
	.align		4
.L_1445:
        /*20e8*/ 	.byte	0x04, 0x12
        /*20ea*/ 	.short	(.L_1447 - .L_1446)
	.align		4
.L_1446:
        /*20ec*/ 	.word	index@(_ZN2at6native18elementwise_kernelILi128ELi2EZNS0_22gpu_kernel_impl_nocastINS0_13AUnaryFunctorIlllNS0_17BitwiseAndFunctorIlEEEEEEvRNS_18TensorIteratorBaseERKT_EUliE_EEviT1_)
        /*20f0*/ 	.word	0x00000000


	//----- nvinfo : EIATTR_MIN_STACK_SIZE
	.align		4
.L_1447:
        /*20f4*/ 	.byte	0x04, 0x12
        /*20f6*/ 	.short	(.L_1449 - .L_1448)
	.align		4
.L_1448:
        /*20f8*/ 	.word	index@(_ZN2at6native27unrolled_elementwise_kernelINS0_13AUnaryFunctorIlllNS0_17BitwiseAndFunctorIlEEEESt5arrayIPcLm2EELi4E23TrivialOffsetCalculatorILi1EjESA_NS0_6memory15LoadWithoutCastENSB_16StoreWithoutCastEEEviT_T0_T2_T3_T4_T5_)
        /*20fc*/ 	.word	0x00000000


	//----- nvinfo : EIATTR_MIN_STACK_SIZE
	.align		4
.L_1449:
        /*2100*/ 	.byte	0x04, 0x12
        /*2102*/ 	.short	(.L_1451 - .L_1450)
	.align		4
.L_1450:
        /*2104*/ 	.word	index@(_ZN2at6native29vectorized_elementwise_kernelILi2ENS0_13AUnaryFunctorIlllNS0_17BitwiseAndFunctorIlEEEESt5arrayIPcLm2EEEEviT0_T1_)
        /*2108*/ 	.word	0x00000000


	//----- nvinfo : EIATTR_MIN_STACK_SIZE
	.align		4
.L_1451:
        /*210c*/ 	.byte	0x04, 0x12
        /*210e*/ 	.short	(.L_1453 - .L_1452)
	.align		4
.L_1452:
        /*2110*/ 	.word	index@(_ZN2at6native29vectorized_elementwise_kernelILi4ENS0_13AUnaryFunctorIlllNS0_17BitwiseAndFunctorIlEEEESt5arrayIPcLm2EEEEviT0_T1_)
        /*2114*/ 	.word	0x00000000


	//----- nvinfo : EIATTR_MIN_STACK_SIZE
	.align		4
.L_1453:
        /*2118*/ 	.byte	0x04, 0x12
        /*211a*/ 	.short	(.L_1455 - .L_1454)
	.align		4
.L_1454:
        /*211c*/ 	.word	index@(_ZN2at6native29vectorized_elementwise_kernelILi8ENS0_13AUnaryFunctorIlllNS0_17BitwiseAndFunctorIlEEEESt5arrayIPcLm2EEEEviT0_T1_)
        /*2120*/ 	.word	0x00000000


	//----- nvinfo : EIATTR_MIN_STACK_SIZE
	.align		4
.L_1455:
        /*2124*/ 	.byte	0x04, 0x12
        /*2126*/ 	.short	(.L_1457 - .L_1456)
	.align		4
.L_1456:
        /*2128*/ 	.word	index@(_ZN2at6native18elementwise_kernelILi128ELi4EZNS0_15gpu_kernel_implINS0_13BinaryFunctorIlllNS0_17BitwiseAndFunctorIlEEEEEEvRNS_18TensorIteratorBaseERKT_EUliE_EEviT1_)
        /*212c*/ 	.word	0x00000000


	//----- nvinfo : EIATTR_MIN_STACK_SIZE
	.align		4
.L_1457:
        /*2130*/ 	.byte	0x04, 0x12
        /*2132*/ 	.short	(.L_1459 - .L_1458)
	.align		4
.L_1458:
        /*2134*/ 	.word	index@(_ZN2at6native27unrolled_elementwise_kernelINS0_13BinaryFunctorIlllNS0_17BitwiseAndFunctorIlEEEESt5arrayIPcLm3EELi4E23TrivialOffsetCalculatorILi2EjES9_ILi1EjENS0_6memory12LoadWithCastILi2EEENSC_13StoreWithCastILi1EEEEEviT_T0_T2_T3_T4_T5_)
        /*2138*/ 	.word	0x00000000


	//----- nvinfo : EIATTR_MIN_STACK_SIZE
	.align		4
.L_1459:
        /*213c*/ 	.byte	0x04, 0x12
        /*213e*/ 	.short	(.L_1461 - .L_1460)
	.align		4
.L_1460:
        /*2140*/ 	.word	index@(_ZN2at6native18elementwise_kernelILi128ELi2EZNS0_22gpu_kernel_impl_nocastINS0_13BinaryFunctorIlllNS0_17BitwiseAndFunctorIlEEEEEEvRNS_18TensorIteratorBaseERKT_EUliE_EEviT1_)
        /*2144*/ 	.word	0x00000000


	//----- nvinfo : EIATTR_MIN_STACK_SIZE
	.align		4
.L_1461:
        /*2148*/ 	.byte	0x04, 0x12
        /*214a*/ 	.short	(.L_1463 - .L_1462)
	.align		4
.L_1462:
        /*214c*/ 	.word	index@(_ZN2at6native27unrolled_elementwise_kernelINS0_13BinaryFunctorIlllNS0_17BitwiseAndFunctorIlEEEESt5arrayIPcLm3EELi4E23TrivialOffsetCalculatorILi2EjES9_ILi1EjENS0_6memory15LoadWithoutCastENSC_16StoreWithoutCastEEEviT_T0_T2_T3_T4_T5_)
        /*2150*/ 	.word	0x00000000


	//----- nvinfo : EIATTR_MIN_STACK_SIZE
	.align		4
.L_1463:
        /*2154*/ 	.byte	0x04, 0x12
        /*2156*/ 	.short	(.L_1465 - .L_1464)
	.align		4
.L_1464:
        /*2158*/ 	.word	index@(_ZN2at6native29vectorized_elementwise_kernelILi2ENS0_13BinaryFunctorIlllNS0_17BitwiseAndFunctorIlEEEESt5arrayIPcLm3EEEEviT0_T1_)
        /*215c*/ 	.word	0x00000000


	//----- nvinfo : EIATTR_MIN_STACK_SIZE
	.align		4
.L_1465:
        /*2160*/ 	.byte	0x04, 0x12
        /*2162*/ 	.short	(.L_1467 - .L_1466)
	.align		4
.L_1466:
        /*2164*/ 	.word	index@(_ZN2at6native29vectorized_elementwise_kernelILi4ENS0_13BinaryFunctorIlllNS0_17BitwiseAndFunctorIlEEEESt5arrayIPcLm3EEEEviT0_T1_)
        /*2168*/ 	.word	0x00000000


	//----- nvinfo : EIATTR_MIN_STACK_SIZE
	.align		4
.L_1467:
        /*216c*/ 	.byte	0x04, 0x12
        /*216e*/ 	.short	(.L_1469 - .L_1468)
	.align		4
.L_1468:
        /*2170*/ 	.word	index@(_ZN2at6native29vectorized_elementwise_kernelILi8ENS0_13BinaryFunctorIlllNS0_17BitwiseAndFunctorIlEEEESt5arrayIPcLm3EEEEviT0_T1_)
        /*2174*/ 	.word	0x00000000


	//----- nvinfo : EIATTR_MIN_STACK_SIZE
	.align		4
.L_1469:
        /*2178*/ 	.byte	0x04, 0x12
        /*217a*/ 	.short	(.L_1471 - .L_1470)
	.align		4
.L_1470:
        /*217c*/ 	.word	index@(_ZN2at6native18elementwise_kernelILi128ELi4EZNS0_15gpu_kernel_implINS0_13AUnaryFunctorIiiiNS0_17BitwiseAndFunctorIiEEEEEEvRNS_18TensorIteratorBaseERKT_EUliE_EEviT1_)
        /*2180*/ 	.word	0x00000000


	//----- nvinfo : EIATTR_MIN_STACK_SIZE
	.align		4
.L_1471:
        /*2184*/ 	.byte	0x04, 0x12
        /*2186*/ 	.short	(.L_1473 - .L_1472)
	.align		4
.L_1472:
        /*2188*/ 	.word	index@(_ZN2at6native27unrolled_elementwise_kernelINS0_13AUnaryFunctorIiiiNS0_17BitwiseAndFunctorIiEEEESt5arrayIPcLm2EELi4E23TrivialOffsetCalculatorILi1EjESA_NS0_6memory12LoadWithCastILi1EEENSB_13StoreWithCastILi1EEEEEviT_T0_T2_T3_T4_T5_)
        /*218c*/ 	.word	0x00000000


	//----- nvinfo : EIATTR_MIN_STACK_SIZE
	.align		4
.L_1473:
        /*2190*/ 	.byte	0x04, 0x12
        /*2192*/ 	.short	(.L_1475 - .L_1474)
	.align		4
.L_1474:
        /*2194*/ 	.word	index@(_ZN2at6native18elementwise_kernelILi128ELi2EZNS0_22gpu_kernel_impl_nocastINS0_13AUnaryFunctorIiiiNS0_17BitwiseAndFunctorIiEEEEEEvRNS_18TensorIteratorBaseERKT_EUliE_EEviT1_)
        /*2198*/ 	.word	0x00000000


	//----- nvinfo : EIATTR_MIN_STACK_SIZE
	.align		4
.L_1475:
        /*219c*/ 	.byte	0x04, 0x12
        /*219e*/ 	.short	(.L_1477 - .L_1476)
	.align		4
.L_1476:
        /*21a0*/ 	.word	index@(_ZN2at6native27unrolled_elementwise_kernelINS0_13AUnaryFunctorIiiiNS0_17BitwiseAndFunctorIiEEEESt5arrayIPcLm2EELi4E23TrivialOffsetCalculatorILi1EjESA_NS0_6memory15LoadWithoutCastENSB_16StoreWithoutCastEEEviT_T0_T2_T3_T4_T5_)
        /*21a4*/ 	.word	0x00000000


	//----- nvinfo : EIATTR_MIN_STACK_SIZE
	.align		4
.L_1477:
        /*21a8*/ 	.byte	0x04, 0x12
        /*21aa*/ 	.short	(.L_1479 - .L_1478)
	.align		4
.L_1478:
        /*21ac*/ 	.word	index@(_ZN2at6native29vectorized_elementwise_kernelILi2ENS0_13AUnaryFunctorIiiiNS0_17BitwiseAndFunctorIiEEEESt5arrayIPcLm2EEEEviT0_T1_)
        /*21b0*/ 	.word	0x00000000


	//----- nvinfo : EIATTR_MIN_STACK_SIZE
	.align		4
.L_1479:
        /*21b4*/ 	.byte	0x04, 0x12
        /*21b6*/ 	.short	(.L_1481 - .L_1480)
	.align		4
.L_1480:
        /*21b8*/ 	.word	index@(_ZN2at6native29vectorized_elementwise_kernelILi4ENS0_13AUnaryFunctorIiiiNS0_17BitwiseAndFunctorIiEEEESt5arrayIPcLm2EEEEviT0_T1_)
        /*21bc*/ 	.word	0x00000000


	//----- nvinfo : EIATTR_MIN_STACK_SIZE
	.align		4
.L_1481:
        /*21c0*/ 	.byte	0x04, 0x12
        /*21c2*/ 	.short	(.L_1483 - .L_1482)
	.align		4
.L_1482:
        /*21c4*/ 	.word	index@(_ZN2at6native29vectorized_elementwise_kernelILi8ENS0_13AUnaryFunctorIiiiNS0_17BitwiseAndFunctorIiEEEESt5arrayIPcLm2EEEEviT0_T1_)
        /*21c8*/ 	.word	0x00000000


	//----- nvinfo : EIATTR_MIN_STACK_SIZE
	.align		4
.L_1483:
        /*21cc*/ 	.byte	0x04, 0x12
        /*21ce*/ 	.short	(.L_1485 - .L_1484)
	.align		4
.L_1484:
        /*21d0*/ 	.word	index@(_ZN2at6native18elementwise_kernelILi128ELi4EZNS0_15gpu_kernel_implINS0_13BinaryFunctorIiiiNS0_17BitwiseAndFunctorIiEEEEEEvRNS_18TensorIteratorBaseERKT_EUliE_EEviT1_)
        /*21d4*/ 	.word	0x00000000


	//----- nvinfo : EIATTR_MIN_STACK_SIZE
	.align		4
.L_1485:
        /*21d8*/ 	.byte	0x04, 0x12
        /*21da*/ 	.short	(.L_1487 - .L_1486)
	.align		4
.L_1486:
        /*21dc*/ 	.word	index@(_ZN2at6native27unrolled_elementwise_kernelINS0_13BinaryFunctorIiiiNS0_17BitwiseAndFunctorIiEEEESt5arrayIPcLm3EELi4E23TrivialOffsetCalculatorILi2EjES9_ILi1EjENS0_6memory12LoadWithCastILi2EEENSC_13StoreWithCastILi1EEEEEviT_T0_T2_T3_T4_T5_)
        /*21e0*/ 	.word	0x00000000


	//----- nvinfo : EIATTR_MIN_STACK_SIZE
	.align		4
.L_1487:
        /*21e4*/ 	.byte	0x04, 0x12
        /*21e6*/ 	.short	(.L_1489 - .L_1488)
	.align		4
.L_1488:
        /*21e8*/ 	.word	index@(_ZN2at6native18elementwise_kernelILi128ELi2EZNS0_22gpu_kernel_impl_nocastINS0_13BinaryFunctorIiiiNS0_17BitwiseAndFunctorIiEEEEEEvRNS_18TensorIteratorBaseERKT_EUliE_EEviT1_)
        /*21ec*/ 	.word	0x00000000


	//----- nvinfo : EIATTR_MIN_STACK_SIZE
	.align		4
.L_1489:
        /*21f0*/ 	.byte	0x04, 0x12
        /*21f2*/ 	.short	(.L_1491 - .L_1490)
	.align		4
.L_1490:
        /*21f4*/ 	.word	index@(_ZN2at6native27unrolled_elementwise_kernelINS0_13BinaryFunctorIiiiNS0_17BitwiseAndFunctorIiEEEESt5arrayIPcLm3EELi4E23TrivialOffsetCalculatorILi2EjES9_ILi1EjENS0_6memory15LoadWithoutCastENSC_16StoreWithoutCastEEEviT_T0_T2_T3_T4_T5_)
        /*21f8*/ 	.word	0x00000000


	//----- nvinfo : EIATTR_MIN_STACK_SIZE
	.align		4
.L_1491:
        /*21fc*/ 	.byte	0x04, 0x12
        /*21fe*/ 	.short	(.L_1493 - .L_1492)
	.align		4
.L_1492:
        /*2200*/ 	.word	index@(_ZN2at6native29vectorized_elementwise_kernelILi2ENS0_13BinaryFunctorIiiiNS0_17BitwiseAndFunctorIiEEEESt5arrayIPcLm3EEEEviT0_T1_)
        /*2204*/ 	.word	0x00000000


	//----- nvinfo : EIATTR_MIN_STACK_SIZE
	.align		4
.L_1493:
        /*2208*/ 	.byte	0x04, 0x12
        /*220a*/ 	.short	(.L_1495 - .L_1494)
	.align		4
.L_1494:
        /*220c*/ 	.word	index@(_ZN2at6native29vectorized_elementwise_kernelILi4ENS0_13BinaryFunctorIiiiNS0_17BitwiseAndFunctorIiEEEESt5arrayIPcLm3EEEEviT0_T1_)
        /*2210*/ 	.word	0x00000000


	//----- nvinfo : EIATTR_MIN_STACK_SIZE
	.align		4
.L_1495:
        /*2214*/ 	.byte	0x04, 0x12
        /*2216*/ 	.short	(.L_1497 - .L_1496)
	.align		4
.L_1496:
        /*2218*/ 	.word	index@(_ZN2at6native29vectorized_elementwise_kernelILi8ENS0_13BinaryFunctorIiiiNS0_17BitwiseAndFunctorIiEEEESt5arrayIPcLm3EEEEviT0_T1_)
        /*221c*/ 	.word	0x00000000


	//----- nvinfo : EIATTR_MIN_STACK_SIZE
	.align		4
.L_1497:
        /*2220*/ 	.byte	0x04, 0x12
        /*2222*/ 	.short	(.L_1499 - .L_1498)
	.align		4
.L_1498:
        /*2224*/ 	.word	index@(_ZN2at6native18elementwise_kernelILi128ELi4EZNS0_15gpu_kernel_implINS0_13AUnaryFunctorIaaaNS0_17BitwiseAndFunctorIaEEEEEEvRNS_18TensorIteratorBaseERKT_EUliE_EEviT1_)
        /*2228*/ 	.word	0x00000000


	//----- nvinfo : EIATTR_MIN_STACK_SIZE
	.align		4
.L_1499:
        /*222c*/ 	.byte	0x04, 0x12
        /*222e*/ 	.short	(.L_1501 - .L_1500)
	.align		4
.L_1500:
        /*2230*/ 	.word	index@(_ZN2at6native27unrolled_elementwise_kernelINS0_13AUnaryFunctorIaaaNS0_17BitwiseAndFunctorIaEEEESt5arrayIPcLm2EELi4E23TrivialOffsetCalculatorILi1EjESA_NS0_6memory12LoadWithCastILi1EEENSB_13StoreWithCastILi1EEEEEviT_T0_T2_T3_T4_T5_)
        /*2234*/ 	.word	0x00000000


	//----- nvinfo : EIATTR_MIN_STACK_SIZE
	.align		4
.L_1501:
        /*2238*/ 	.byte	0x04, 0x12
        /*223a*/ 	.short	(.L_1503 - .L_1502)
	.align		4
.L_1502:
        /*223c*/ 	.word	index@(_ZN2at6native18elementwise_kernelILi128ELi4EZNS0_22gpu_kernel_impl_nocastINS0_13AUnaryFunctorIaaaNS0_17BitwiseAndFunctorIaEEEEEEvRNS_18TensorIteratorBaseERKT_EUliE_EEviT1_)
        /*2240*/ 	.word	0x00000000


	//----- nvinfo : EIATTR_MIN_STACK_SIZE
	.align		4
.L_1503:
        /*2244*/ 	.byte	0x04, 0x12
        /*2246*/ 	.short	(.L_1505 - .L_1504)
	.align		4
.L_1504:
        /*2248*/ 	.word	index@(_ZN2at6native27unrolled_elementwise_kernelINS0_13AUnaryFunctorIaaaNS0_17BitwiseAndFunctorIaEEEESt5arrayIPcLm2EELi4E23TrivialOffsetCalculatorILi1EjESA_NS0_6memory15LoadWithoutCastENSB_16StoreWithoutCastEEEviT_T0_T2_T3_T4_T5_)
        /*224c*/ 	.word	0x00000000


	//----- nvinfo : EIATTR_MIN_STACK_SIZE
	.align		4
.L_1505:
        /*2250*/ 	.byte	0x04, 0x12
        /*2252*/ 	.short	(.L_1507 - .L_1506)
	.align		4
.L_1506:
        /*2254*/ 	.word	index@(_ZN2at6native29vectorized_elementwise_kernelILi2ENS0_13AUnaryFunctorIaaaNS0_17BitwiseAndFunctorIaEEEESt5arrayIPcLm2EEEEviT0_T1_)
        /*2258*/ 	.word	0x00000000


	//----- nvinfo : EIATTR_MIN_STACK_SIZE
	.align		4
.L_1507:
        /*225c*/ 	.byte	0x04, 0x12
        /*225e*/ 	.short	(.L_1509 - .L_1508)
	.align		4
.L_1508:
        /*2260*/ 	.word	index@(_ZN2at6native29vectorized_elementwise_kernelILi4ENS0_13AUnaryFunctorIaaaNS0_17BitwiseAndFunctorIaEEEESt5arrayIPcLm2EEEEviT0_T1_)
        /*2264*/ 	.word	0x00000000


	//----- nvinfo : EIATTR_MIN_STACK_SIZE
	.align		4
.L_1509:
        /*2268*/ 	.byte	0x04, 0x12
        /*226a*/ 	.short	(.L_1511 - .L_1510)
	.align		4
.L_1510:
        /*226c*/ 	.word	index@(_ZN2at6native29vectorized_elementwise_kernelILi8ENS0_13AUnaryFunctorIaaaNS0_17BitwiseAndFunctorIaEEEESt5arrayIPcLm2EEEEviT0_T1_)
        /*2270*/ 	.word	0x00000000


	//----- nvinfo : EIATTR_MIN_STACK_SIZE
	.align		4
.L_1511:
        /*2274*/ 	.byte	0x04, 0x12
        /*2276*/ 	.short	(.L_1513 - .L_1512)
	.align		4
.L_1512:
        /*2278*/ 	.word	index@(_ZN2at6native18elementwise_kernelILi128ELi4EZNS0_15gpu_kernel_implINS0_13BinaryFunctorIaaaNS0_17BitwiseAndFunctorIaEEEEEEvRNS_18TensorIteratorBaseERKT_EUliE_EEviT1_)
        /*227c*/ 	.word	0x00000000


	//----- nvinfo : EIATTR_MIN_STACK_SIZE
	.align		4
.L_1513:
        /*2280*/ 	.byte	0x04, 0x12
        /*2282*/ 	.short	(.L_1515 - .L_1514)
	.align		4
.L_1514:
        /*2284*/ 	.word	index@(_ZN2at6native27unrolled_elementwise_kernelINS0_13BinaryFunctorIaaaNS0_17BitwiseAndFunctorIaEEEESt5arrayIPcLm3EELi4E23TrivialOffsetCalculatorILi2EjES9_ILi1EjENS0_6memory12LoadWithCastILi2EEENSC_13StoreWithCastILi1EEEEEviT_T0_T2_T3_T4_T5_)
        /*2288*/ 	.word	0x00000000


	//----- nvinfo : EIATTR_MIN_STACK_SIZE
	.align		4
.L_1515:
        /*228c*/ 	.byte	0x04, 0x12
        /*228e*/ 	.short	(.L_1517 - .L_1516)
	.align		4
.L_1516:
        /*2290*/ 	.word	index@(_ZN2at6native18elementwise_kernelILi128ELi4EZNS0_22gpu_kernel_impl_nocastINS0_13BinaryFunctorIaaaNS0_17BitwiseAndFunctorIaEEEEEEvRNS_18TensorIteratorBaseERKT_EUliE_EEviT1_)
        /*2294*/ 	.word	0x00000000


	//----- nvinfo : EIATTR_MIN_STACK_SIZE
	.align		4
.L_1517:
        /*2298*/ 	.byte	0x04, 0x12
        /*229a*/ 	.short	(.L_1519 - .L_1518)
	.align		4
.L_1518:
        /*229c*/ 	.word	index@(_ZN2at6native27unrolled_elementwise_kernelINS0_13BinaryFunctorIaaaNS0_17BitwiseAndFunctorIaEEEESt5arrayIPcLm3EELi4E23TrivialOffsetCalculatorILi2EjES9_ILi1EjENS0_6memory15LoadWithoutCastENSC_16StoreWithoutCastEEEviT_T0_T2_T3_T4_T5_)
        /*22a0*/ 	.word	0x00000000


	//----- nvinfo : EIATTR_MIN_STACK_SIZE
	.align		4
.L_1519:
        /*22a4*/ 	.byte	0x04, 0x12
        /*22a6*/ 	.short	(.L_1521 - .L_1520)
	.align		4
.L_1520:
        /*22a8*/ 	.word	index@(_ZN2at6native29vectorized_elementwise_kernelILi2ENS0_13BinaryFunctorIaaaNS0_17BitwiseAndFunctorIaEEEESt5arrayIPcLm3EEEEviT0_T1_)
        /*22ac*/ 	.word	0x00000000


	//----- nvinfo : EIATTR_MIN_STACK_SIZE
	.align		4
.L_1521:
        /*22b0*/ 	.byte	0x04, 0x12
        /*22b2*/ 	.short	(.L_1523 - .L_1522)
	.align		4
.L_1522:
        /*22b4*/ 	.word	index@(_ZN2at6native29vectorized_elementwise_kernelILi4ENS0_13BinaryFunctorIaaaNS0_17BitwiseAndFunctorIaEEEESt5arrayIPcLm3EEEEviT0_T1_)
        /*22b8*/ 	.word	0x00000000


	//----- nvinfo : EIATTR_MIN_STACK_SIZE
	.align		4
.L_1523:
        /*22bc*/ 	.byte	0x04, 0x12
        /*22be*/ 	.short	(.L_1525 - .L_1524)
	.align		4
.L_1524:
        /*22c0*/ 	.word	index@(_ZN2at6native29vectorized_elementwise_kernelILi8ENS0_13BinaryFunctorIaaaNS0_17BitwiseAndFunctorIaEEEESt5arrayIPcLm3EEEEviT0_T1_)
        /*22c4*/ 	.word	0x00000000


	//----- nvinfo : EIATTR_MIN_STACK_SIZE
	.align		4
.L_1525:
        /*22c8*/ 	.byte	0x04, 0x12
        /*22ca*/ 	.short	(.L_1527 - .L_1526)
	.align		4
.L_1526:
        /*22cc*/ 	.word	index@(_ZN2at6native18elementwise_kernelILi128ELi4EZNS0_15gpu_kernel_implINS0_13AUnaryFunctorIhhhNS0_17BitwiseAndFunctorIhEEEEEEvRNS_18TensorIteratorBaseERKT_EUliE_EEviT1_)
        /*22d0*/ 	.word	0x00000000


	//----- nvinfo : EIATTR_MIN_STACK_SIZE
	.align		4
.L_1527:
        /*22d4*/ 	.byte	0x04, 0x12
        /*22d6*/ 	.short	(.L_1529 - .L_1528)
	.align		4
.L_1528:
        /*22d8*/ 	.word	index@(_ZN2at6native27unrolled_elementwise_kernelINS0_13AUnaryFunctorIhhhNS0_17BitwiseAndFunctorIhEEEESt5arrayIPcLm2EELi4E23TrivialOffsetCalculatorILi1EjESA_NS0_6memory12LoadWithCastILi1EEENSB_13StoreWithCastILi1EEEEEviT_T0_T2_T3_T4_T5_)
        /*22dc*/ 	.word	0x00000000


	//----- nvinfo : EIATTR_MIN_STACK_SIZE
	.align		4
.L_1529:
        /*22e0*/ 	.byte	0x04, 0x12
        /*22e2*/ 	.short	(.L_1531 - .L_1530)
	.align		4
.L_1530:
        /*22e4*/ 	.word	index@(_ZN2at6native18elementwise_kernelILi128ELi4EZNS0_22gpu_kernel_impl_nocastINS0_13AUnaryFunctorIhhhNS0_17BitwiseAndFunctorIhEEEEEEvRNS_18TensorIteratorBaseERKT_EUliE_EEviT1_)
        /*22e8*/ 	.word	0x00000000


	//----- nvinfo : EIATTR_MIN_STACK_SIZE
	.align		4
.L_1531:
        /*22ec*/ 	.byte	0x04, 0x12
        /*22ee*/ 	.short	(.L_1533 - .L_1532)
	.align		4
.L_1532:
        /*22f0*/ 	.word	index@(_ZN2at6native27unrolled_elementwise_kernelINS0_13AUnaryFunctorIhhhNS0_17BitwiseAndFunctorIhEEEESt5arrayIPcLm2EELi4E23TrivialOffsetCalculatorILi1EjESA_NS0_6memory15LoadWithoutCastENSB_16StoreWithoutCastEEEviT_T0_T2_T3_T4_T5_)
        /*22f4*/ 	.word	0x00000000


	//----- nvinfo : EIATTR_MIN_STACK_SIZE
	.align		4
.L_1533:
        /*22f8*/ 	.byte	0x04, 0x12
        /*22fa*/ 	.short	(.L_1535 - .L_1534)
	.align		4
.L_1534:
        /*22fc*/ 	.word	index@(_ZN2at6native29vectorized_elementwise_kernelILi2ENS0_13AUnaryFunctorIhhhNS0_17BitwiseAndFunctorIhEEEESt5arrayIPcLm2EEEEviT0_T1_)
        /*2300*/ 	.word	0x00000000


	//----- nvinfo : EIATTR_MIN_STACK_SIZE
	.align		4
.L_1535:
        /*2304*/ 	.byte	0x04, 0x12
        /*2306*/ 	.short	(.L_1537 - .L_1536)
	.align		4
.L_1536:
        /*2308*/ 	.word	index@(_ZN2at6native29vectorized_elementwise_kernelILi4ENS0_13AUnaryFunctorIhhhNS0_17BitwiseAndFunctorIhEEEESt5arrayIPcLm2EEEEviT0_T1_)
        /*230c*/ 	.word	0x00000000


	//----- nvinfo : EIATTR_MIN_STACK_SIZE
	.align		4
.L_1537:
        /*2310*/ 	.byte	0x04, 0x12
        /*2312*/ 	.short	(.L_1539 - .L_1538)
	.align		4
.L_1538:
        /*2314*/ 	.word	index@(_ZN2at6native29vectorized_elementwise_kernelILi8ENS0_13AUnaryFunctorIhhhNS0_17BitwiseAndFunctorIhEEEESt5arrayIPcLm2EEEEviT0_T1_)
        /*2318*/ 	.word	0x00000000


	//----- nvinfo : EIATTR_MIN_STACK_SIZE
	.align		4
.L_1539:
        /*231c*/ 	.byte	0x04, 0x12
        /*231e*/ 	.short	(.L_1541 - .L_1540)
	.align		4
.L_1540:
        /*2320*/ 	.word	index@(_ZN2at6native18elementwise_kernelILi128ELi4EZNS0_15gpu_kernel_implINS0_13BinaryFunctorIhhhNS0_17BitwiseAndFunctorIhEEEEEEvRNS_18TensorIteratorBaseERKT_EUliE_EEviT1_)
        /*2324*/ 	.word	0x00000000


	//----- nvinfo : EIATTR_MIN_STACK_SIZE
	.align		4
.L_1541:
        /*2328*/ 	.byte	0x04, 0x12
        /*232a*/ 	.short	(.L_1543 - .L_1542)
	.align		4
.L_1542:
        /*232c*/ 	.word	index@(_ZN2at6native27unrolled_elementwise_kernelINS0_13BinaryFunctorIhhhNS0_17BitwiseAndFunctorIhEEEESt5arrayIPcLm3EELi4E23TrivialOffsetCalculatorILi2EjES9_ILi1EjENS0_6memory12LoadWithCastILi2EEENSC_13StoreWithCastILi1EEEEEviT_T0_T2_T3_T4_T5_)
        /*2330*/ 	.word	0x00000000


	//----- nvinfo : EIATTR_MIN_STACK_SIZE
	.align		4
.L_1543:
        /*2334*/ 	.byte	0x04, 0x12
        /*2336*/ 	.short	(.L_1545 - .L_1544)
	.align		4
.L_1544:
        /*2338*/ 	.word	index@(_ZN2at6native18elementwise_kernelILi128ELi4EZNS0_22gpu_kernel_impl_nocastINS0_13BinaryFunctorIhhhNS0_17BitwiseAndFunctorIhEEEEEEvRNS_18TensorIteratorBaseERKT_EUliE_EEviT1_)
        /*233c*/ 	.word	0x00000000


	//----- nvinfo : EIATTR_MIN_STACK_SIZE
	.align		4
.L_1545:
        /*2340*/ 	.byte	0x04, 0x12
        /*2342*/ 	.short	(.L_1547 - .L_1546)
	.align		4
.L_1546:
        /*2344*/ 	.word	index@(_ZN2at6native27unrolled_elementwise_kernelINS0_13BinaryFunctorIhhhNS0_17BitwiseAndFunctorIhEEEESt5arrayIPcLm3EELi4E23TrivialOffsetCalculatorILi2EjES9_ILi1EjENS0_6memory15LoadWithoutCastENSC_16StoreWithoutCastEEEviT_T0_T2_T3_T4_T5_)
        /*2348*/ 	.word	0x00000000


	//----- nvinfo : EIATTR_MIN_STACK_SIZE
	.align		4
.L_1547:
        /*234c*/ 	.byte	0x04, 0x12
        /*234e*/ 	.short	(.L_1549 - .L_1548)
	.align		4
.L_1548:
        /*2350*/ 	.word	index@(_ZN2at6native29vectorized_elementwise_kernelILi2ENS0_13BinaryFunctorIhhhNS0_17BitwiseAndFunctorIhEEEESt5arrayIPcLm3EEEEviT0_T1_)
        /*2354*/ 	.word	0x00000000


	//----- nvinfo : EIATTR_MIN_STACK_SIZE
	.align		4
.L_1549:
        /*2358*/ 	.byte	0x04, 0x12
        /*235a*/ 	.short	(.L_1551 - .L_1550)
	.align		4
.L_1550:
        /*235c*/ 	.word	index@(_ZN2at6native29vectorized_elementwise_kernelILi4ENS0_13BinaryFunctorIhhhNS0_17BitwiseAndFunctorIhEEEESt5arrayIPcLm3EEEEviT0_T1_)
        /*2360*/ 	.word	0x00000000


	//----- nvinfo : EIATTR_MIN_STACK_SIZE
	.align		4
.L_1551:
        /*2364*/ 	.byte	0x04, 0x12
        /*2366*/ 	.short	(.L_1553 - .L_1552)
	.align		4
.L_1552:
        /*2368*/ 	.word	index@(_ZN2at6native29vectorized_elementwise_kernelILi8ENS0_13BinaryFunctorIhhhNS0_17BitwiseAndFunctorIhEEEESt5arrayIPcLm3EEEEviT0_T1_)
        /*236c*/ 	.word	0x00000000
.L_1553:


//--------------------- .nv.compat                --------------------------
	.section	.nv.compat,"",@"SHT_CUDA_COMPAT_INFO"
	.align	4
        /*0000*/ 	.byte	0x02, 0x09, 0x00, 0x00, 0x02, 0x02, 0x01, 0x00, 0x02, 0x05, 0x05, 0x00, 0x03, 0x07, 0x01, 0x01
        /*0010*/ 	.byte	0x02, 0x03, 0x00, 0x00, 0x02, 0x06, 0x01, 0x00, 0x04, 0x0b, 0x08, 0x00, 0x00, 0x00, 0x00, 0x00
        /*0020*/ 	.byte	0x00, 0x00, 0x00, 0x00


//--------------------- .nv.info._ZN2at6native18elementwise_kernelILi128ELi4EZNS0_15gpu_kernel_implINS0_13AUnaryFunctorIbbbNS0_17BitwiseXorFunctorIbEEEEEEvRNS_18TensorIteratorBaseERKT_EUliE_EEviT1_ --------------------------
	.section	.nv.info._ZN2at6native18elementwise_kernelILi128ELi4EZNS0_15gpu_kernel_implINS0_13AUnaryFunctorIbbbNS0_17BitwiseXorFunctorIbEEEEEEvRNS_18TensorIteratorBaseERKT_EUliE_EEviT1_,"",@"SHT_CUDA_INFO"
	.sectionflags	@""
	.align	4


	//----- nvinfo : EIATTR_CUDA_API_VERSION
	.align		4
        /*0000*/ 	.byte	0x04, 0x37
        /*0002*/ 	.short	(.L_1555 - .L_1554)
.L_1554:
        /*0004*/ 	.word	0x00000082


	//----- nvinfo : EIATTR_KPARAM_INFO
	.align		4
.L_1555:
        /*0008*/ 	.byte	0x04, 0x17
        /*000a*/ 	.short	(.L_1557 - .L_1556)
.L_1556:
        /*000c*/ 	.word	0x00000000
        /*0010*/ 	.short	0x0001
        /*0012*/ 	.short	0x0008
        /*0014*/ 	.byte	0x00, 0xf0, 0x61, 0x08


	//----- nvinfo : EIATTR_KPARAM_INFO
	.align		4
.L_1557:
        /*0018*/ 	.byte	0x04, 0x17
        /*001a*/ 	.short	(.L_1559 - .L_1558)
.L_1558:
        /*001c*/ 	.word	0x00000000
        /*0020*/ 	.short	0x0000
        /*0022*/ 	.short	0x0000
        /*0024*/ 	.byte	0x00, 0xf0, 0x11, 0x00


	//----- nvinfo : EIATTR_SPARSE_MMA_MASK
	.align		4
.L_1559:
        /*0028*/ 	.byte	0x03, 0x50
        /*002a*/ 	.short	0x0000


	//----- nvinfo : EIATTR_MAXREG_COUNT
	.align		4
        /*002c*/ 	.byte	0x03, 0x1b
        /*002e*/ 	.short	0x0080


	//----- nvinfo : EIATTR_EXTERNS
	.align		4
        /*0030*/ 	.byte	0x04, 0x0f
        /*0032*/ 	.short	(.L_1561 - .L_1560)


	//   ....[0]....
	.align		4
.L_1560:
        /*0034*/ 	.word	index@(__assertfail)


	//----- nvinfo : EIATTR_MERCURY_ISA_VERSION
	.align		4
.L_1561:
        /*0038*/ 	.byte	0x03, 0x5f
        /*003a*/ 	.short	0x0101


	//----- nvinfo : EIATTR_SYSCALL_OFFSETS
	.align		4
        /*003c*/ 	.byte	0x04, 0x46
        /*003e*/ 	.short	(.L_1563 - .L_1562)


	//   ....[0]....
.L_1562:
        /*0040*/ 	.word	0x00002260


	//   ....[1]....
        /*0044*/ 	.word	0x00003020


	//   ....[2]....
        /*0048*/ 	.word	0x000052b0


	//   ....[3]....
        /*004c*/ 	.word	0x00006070


	//   ....[4]....
        /*0050*/ 	.word	0x000082f0


	//   ....[5]....
        /*0054*/ 	.word	0x000090b0


	//   ....[6]....
        /*0058*/ 	.word	0x0000b320


	//   ....[7]....
        /*005c*/ 	.word	0x0000c0e0


	//----- nvinfo : EIATTR_EXIT_INSTR_OFFSETS
	.align		4
.L_1563:
        /*0060*/ 	.byte	0x04, 0x1c
        /*0062*/ 	.short	(.L_1565 - .L_1564)


	//   ....[0]....
.L_1564:
        /*0064*/ 	.word	0x00009160


	//   ....[1]....
        /*0068*/ 	.word	0x0000b4d0


	//   ....[2]....
        /*006c*/ 	.word	0x0000b4f0


	//   ....[3]....
        /*0070*/ 	.word	0x0000b580


	//   ....[4]....
        /*0074*/ 	.word	0x0000b5a0


	//   ....[5]....
        /*0078*/ 	.word	0x0000b5c0


	//   ....[6]....
        /*007c*/ 	.word	0x0000b650


	//   ....[7]....
        /*0080*/ 	.word	0x0000b690


	//   ....[8]....
        /*0084*/ 	.word	0x0000b730


	//   ....[9]....
        /*0088*/ 	.word	0x0000b780


	//   ....[10]....
        /*008c*/ 	.word	0x0000b7c0


	//   ....[11]....
        /*0090*/ 	.word	0x0000b860


	//   ....[12]....
        /*0094*/ 	.word	0x0000b8b0


	//   ....[13]....
        /*0098*/ 	.word	0x0000ba00


	//   ....[14]....
        /*009c*/ 	.word	0x0000baa0


	//   ....[15]....
        /*00a0*/ 	.word	0x0000bae0


	//   ....[16]....
        /*00a4*/ 	.word	0x0000bb30


	//   ....[17]....
        /*00a8*/ 	.word	0x0000bb70


	//   ....[18]....
        /*00ac*/ 	.word	0x0000bc10


	//   ....[19]....
        /*00b0*/ 	.word	0x0000bd50


	//   ....[20]....
        /*00b4*/ 	.word	0x0000be90


	//   ....[21]....
        /*00b8*/ 	.word	0x0000bfe0


	//   ....[22]....
        /*00bc*/ 	.word	0x0000c0f0


	//   ....[23]....
        /*00c0*/ 	.word	0x0000c120


	//   ....[24]....
        /*00c4*/ 	.word	0x0000c140


	//----- nvinfo : EIATTR_MAX_THREADS
	.align		4
.L_1565:
        /*00c8*/ 	.byte	0x04, 0x05
        /*00ca*/ 	.short	(.L_1567 - .L_1566)
.L_1566:
        /*00cc*/ 	.word	0x00000080
        /*00d0*/ 	.word	0x00000001
        /*00d4*/ 	.word	0x00000001


	//----- nvinfo : EIATTR_CRS_STACK_SIZE
	.align		4
.L_1567:
        /*00d8*/ 	.byte	0x04, 0x1e
        /*00da*/ 	.short	(.L_1569 - .L_1568)
.L_1568:
        /*00dc*/ 	.word	0x00000000


	//----- nvinfo : EIATTR_CBANK_PARAM_SIZE
	.align		4
.L_1569:
        /*00e0*/ 	.byte	0x03, 0x19
        /*00e2*/ 	.short	0x0220


	//----- nvinfo : EIATTR_PARAM_CBANK
	.align		4
        /*00e4*/ 	.byte	0x04, 0x0a
        /*00e6*/ 	.short	(.L_1571 - .L_1570)
	.align		4
.L_1570:
        /*00e8*/ 	.word	index@(.nv.constant0._ZN2at6native18elementwise_kernelILi128ELi4EZNS0_15gpu_kernel_implINS0_13AUnaryFunctorIbbbNS0_17BitwiseXorFunctorIbEEEEEEvRNS_18TensorIteratorBaseERKT_EUliE_EEviT1_)
        /*00ec*/ 	.short	0x0210
        /*00ee*/ 	.short	0x0220


	//----- nvinfo : EIATTR_SW_WAR
	.align		4
.L_1571:
        /*00f0*/ 	.byte	0x04, 0x36
        /*00f2*/ 	.short	(.L_1573 - .L_1572)
.L_1572:
        /*00f4*/ 	.word	0x00000008
.L_1573:


//--------------------- .nv.info._ZN2at6native27unrolled_elementwise_kernelINS0_13AUnaryFunctorIbbbNS0_17BitwiseXorFunctorIbEEEESt5arrayIPcLm2EELi4E23TrivialOffsetCalculatorILi1EjESA_NS0_6memory12LoadWithCastILi1EEENSB_13StoreWithCastILi1EEEEEviT_T0_T2_T3_T4_T5_ --------------------------
	.section	.nv.info._ZN2at6native27unrolled_elementwise_kernelINS0_13AUnaryFunctorIbbbNS0_17BitwiseXorFunctorIbEEEESt5arrayIPcLm2EELi4E23TrivialOffsetCalculatorILi1EjESA_NS0_6memory12LoadWithCastILi1EEENSB_13StoreWithCastILi1EEEEEviT_T0_T2_T3_T4_T5_,"",@"SHT_CUDA_INFO"
	.sectionflags	@""
	.align	4


	//----- nvinfo : EIATTR_CUDA_API_VERSION
	.align		4
        /*0000*/ 	.byte	0x04, 0x37
        /*0002*/ 	.short	(.L_1575 - .L_1574)
.L_1574:
        /*0004*/ 	.word	0x00000082


	//----- nvinfo : EIATTR_KPARAM_INFO
	.align		4
.L_1575:
        /*0008*/ 	.byte	0x04, 0x17
        /*000a*/ 	.short	(.L_1577 - .L_1576)
.L_1576:
        /*000c*/ 	.word	0x00000000
        /*0010*/ 	.short	0x0006
        /*0012*/ 	.short	0x0024
        /*0014*/ 	.byte	0x00, 0xf0, 0x21, 0x00


	//----- nvinfo : EIATTR_KPARAM_INFO
	.align		4
.L_1577:
        /*0018*/ 	.byte	0x04, 0x17
        /*001a*/ 	.short	(.L_1579 - .L_1578)
.L_1578:
        /*001c*/ 	.word	0x00000000
        /*0020*/ 	.short	0x0005
        /*0022*/ 	.short	0x001c
        /*0024*/ 	.byte	0x00, 0xf0, 0x21, 0x00


	//----- nvinfo : EIATTR_KPARAM_INFO
	.align		4
.L_1579:
        /*0028*/ 	.byte	0x04, 0x17
        /*002a*/ 	.short	(.L_1581 - .L_1580)
.L_1580:
        /*002c*/ 	.word	0x00000000
        /*0030*/ 	.short	0x0004
        /*0032*/ 	.short	0x0019
        /*0034*/ 	.byte	0x00, 0xf0, 0x05, 0x00


	//----- nvinfo : EIATTR_KPARAM_INFO
	.align		4
.L_1581:
        /*0038*/ 	.byte	0x04, 0x17
        /*003a*/ 	.short	(.L_1583 - .L_1582)
.L_1582:
        /*003c*/ 	.word	0x00000000
        /*0040*/ 	.short	0x0003
        /*0042*/ 	.short	0x0018
        /*0044*/ 	.byte	0x00, 0xf0, 0x05, 0x00


	//----- nvinfo : EIATTR_KPARAM_INFO
	.align		4
.L_1583:
        /*0048*/ 	.byte	0x04, 0x17
        /*004a*/ 	.short	(.L_1585 - .L_1584)
.L_1584:
        /*004c*/ 	.word	0x00000000
        /*0050*/ 	.short	0x0002
        /*0052*/ 	.short	0x0008
        /*0054*/ 	.byte	0x00, 0xf0, 0x41, 0x00


	//----- nvinfo : EIATTR_KPARAM_INFO
	.align		4
.L_1585:
        /*0058*/ 	.byte	0x04, 0x17
        /*005a*/ 	.short	(.L_1587 - .L_1586)
.L_1586:
        /*005c*/ 	.word	0x00000000
        /*0060*/ 	.short	0x0001
        /*0062*/ 	.short	0x0004
        /*0064*/ 	.byte	0x00, 0xf0, 0x09, 0x00


	//----- nvinfo : EIATTR_KPARAM_INFO
	.align		4
.L_1587:
        /*0068*/ 	.byte	0x04, 0x17
        /*006a*/ 	.short	(.L_1589 - .L_1588)
.L_1588:
        /*006c*/ 	.word	0x00000000
        /*0070*/ 	.short	0x0000
        /*0072*/ 	.short	0x0000
        /*0074*/ 	.byte	0x00, 0xf0, 0x11, 0x00


	//----- nvinfo : EIATTR_SPARSE_MMA_MASK
	.align		4
.L_1589:
        /*0078*/ 	.byte	0x03, 0x50
        /*007a*/ 	.short	0x0000


	//----- nvinfo : EIATTR_MAXREG_COUNT
	.align		4
        /*007c*/ 	.byte	0x03, 0x1b
        /*007e*/ 	.short	0x00ff


	//----- nvinfo : EIATTR_EXTERNS
	.align		4
        /*0080*/ 	.byte	0x04, 0x0f
        /*0082*/ 	.short	(.L_1591 - .L_1590)


	//   ....[0]....
	.align		4
.L_1590:
        /*0084*/ 	.word	index@(__assertfail)


	//----- nvinfo : EIATTR_MERCURY_ISA_VERSION
	.align		4
.L_1591:
        /*0088*/ 	.byte	0x03, 0x5f
        /*008a*/ 	.short	0x0101


	//----- nvinfo : EIATTR_SYSCALL_OFFSETS
	.align		4
        /*008c*/ 	.byte	0x04, 0x46
        /*008e*/ 	.short	(.L_1593 - .L_1592)


	//   ....[0]....
.L_1592:
        /*0090*/ 	.word	0x00000f80


	//   ....[1]....
        /*0094*/ 	.word	0x00001f40


	//   ....[2]....
        /*0098*/ 	.word	0x00002f10


	//   ....[3]....
        /*009c*/ 	.word	0x00003ec0


	//   ....[4]....
        /*00a0*/ 	.word	0x00004ee0


	//   ....[5]....
        /*00a4*/ 	.word	0x00005db0


	//   ....[6]....
        /*00a8*/ 	.word	0x00006c60


	//   ....[7]....
        /*00ac*/ 	.word	0x00007b10


	//----- nvinfo : EIATTR_EXIT_INSTR_OFFSETS
	.align		4
.L_1593:
        /*00b0*/ 	.byte	0x04, 0x1c
        /*00b2*/ 	.short	(.L_1595 - .L_1594)


	//   ....[0]....
.L_1594:
        /*00b4*/ 	.word	0x00006cf0


	//   ....[1]....
        /*00b8*/ 	.word	0x00006e20


	//   ....[2]....
        /*00bc*/ 	.word	0x00006e40


	//   ....[3]....
        /*00c0*/ 	.word	0x00006ed0


	//   ....[4]....
        /*00c4*/ 	.word	0x00006ef0


	//   ....[5]....
        /*00c8*/ 	.word	0x00006f10


	//   ....[6]....
        /*00cc*/ 	.word	0x00006fa0


	//   ....[7]....
        /*00d0*/ 	.word	0x00006fe0


	//   ....[8]....
        /*00d4*/ 	.word	0x00007080


	//   ....[9]....
        /*00d8*/ 	.word	0x000070d0


	//   ....[10]....
        /*00dc*/ 	.word	0x00007100


	//   ....[11]....
        /*00e0*/ 	.word	0x000071a0


	//   ....[12]....
        /*00e4*/ 	.word	0x000071e0


	//   ....[13]....
        /*00e8*/ 	.word	0x00007370


	//   ....[14]....
        /*00ec*/ 	.word	0x000074d0


	//   ....[15]....
        /*00f0*/ 	.word	0x00007510


	//   ....[16]....
        /*00f4*/ 	.word	0x000075b0


	//   ....[17]....
        /*00f8*/ 	.word	0x00007730


	//   ....[18]....
        /*00fc*/ 	.word	0x000078b0


	//   ....[19]....
        /*0100*/ 	.word	0x00007a10


	//   ....[20]....
        /*0104*/ 	.word	0x00007b20


	//   ....[21]....
        /*0108*/ 	.word	0x00007b50


	//   ....[22]....
        /*010c*/ 	.word	0x00007b70


	//----- nvinfo : EIATTR_MAX_THREADS
	.align		4
.L_1595:
        /*0110*/ 	.byte	0x04, 0x05
        /*0112*/ 	.short	(.L_1597 - .L_1596)
.L_1596:
        /*0114*/ 	.word	0x00000080
        /*0118*/ 	.word	0x00000001
        /*011c*/ 	.word	0x00000001


	//----- nvinfo : EIATTR_CRS_STACK_SIZE
	.align		4
.L_1597:
        /*0120*/ 	.byte	0x04, 0x1e
        /*0122*/ 	.short	(.L_1599 - .L_1598)
.L_1598:
        /*0124*/ 	.word	0x00000000


	//----- nvinfo : EIATTR_CBANK_PARAM_SIZE
	.align		4
.L_1599:
        /*0128*/ 	.byte	0x03, 0x19
        /*012a*/ 	.short	0x002c


	//----- nvinfo : EIATTR_PARAM_CBANK
	.align		4
        /*012c*/ 	.byte	0x04, 0x0a
        /*012e*/ 	.short	(.L_1601 - .L_1600)
	.align		4
.L_1600:
        /*0130*/ 	.word	index@(.nv.constant0._ZN2at6native27unrolled_elementwise_kernelINS0_13AUnaryFunctorIbbbNS0_17BitwiseXorFunctorIbEEEESt5arrayIPcLm2EELi4E23TrivialOffsetCalculatorILi1EjESA_NS0_6memory12LoadWithCastILi1EEENSB_13StoreWithCastILi1EEEEEviT_T0_T2_T3_T4_T5_)
        /*0134*/ 	.short	0x0210
        /*0136*/ 	.short	0x002c


	//----- nvinfo : EIATTR_SW_WAR
	.align		4
.L_1601:
        /*0138*/ 	.byte	0x04, 0x36
        /*013a*/ 	.short	(.L_1603 - .L_1602)
.L_1602:
        /*013c*/ 	.word	0x00000008
.L_1603:


//--------------------- .nv.info._ZN2at6native18elementwise_kernelILi128ELi4EZNS0_22gpu_kernel_impl_nocastINS0_13AUnaryFunctorIbbbNS0_17BitwiseXorFunctorIbEEEEEEvRNS_18TensorIteratorBaseERKT_EUliE_EEviT1_ --------------------------
	.section	.nv.info._ZN2at6native18elementwise_kernelILi128ELi4EZNS0_22gpu_kernel_impl_nocastINS0_13AUnaryFunctorIbbbNS0_17BitwiseXorFunctorIbEEEEEEvRNS_18TensorIteratorBaseERKT_EUliE_EEviT1_,"",@"SHT_CUDA_INFO"
	.sectionflags	@""
	.align	4


	//----- nvinfo : EIATTR_CUDA_API_VERSION
	.align		4
        /*0000*/ 	.byte	0x04, 0x37
        /*0002*/ 	.short	(.L_1605 - .L_1604)
.L_1604:
        /*0004*/ 	.word	0x00000082


	//----- nvinfo : EIATTR_KPARAM_INFO
	.align		4
.L_1605:
        /*0008*/ 	.byte	0x04, 0x17
        /*000a*/ 	.short	(.L_1607 - .L_1606)
.L_1606:
        /*000c*/ 	.word	0x00000000
        /*0010*/ 	.short	0x0001
        /*0012*/ 	.short	0x0008
        /*0014*/ 	.byte	0x00, 0xf0, 0x61, 0x08


	//----- nvinfo : EIATTR_KPARAM_INFO
	.align		4
.L_1607:
        /*0018*/ 	.byte	0x04, 0x17
        /*001a*/ 	.short	(.L_1609 - .L_1608)
.L_1608:
        /*001c*/ 	.word	0x00000000
        /*0020*/ 	.short	0x0000
        /*0022*/ 	.short	0x0000
        /*0024*/ 	.byte	0x00, 0xf0, 0x11, 0x00


	//----- nvinfo : EIATTR_SPARSE_MMA_MASK
	.align		4
.L_1609:
        /*0028*/ 	.byte	0x03, 0x50
        /*002a*/ 	.short	0x0000


	//----- nvinfo : EIATTR_MAXREG_COUNT
	.align		4
        /*002c*/ 	.byte	0x03, 0x1b
        /*002e*/ 	.short	0x0080


	//----- nvinfo : EIATTR_MERCURY_ISA_VERSION
	.align		4
        /*0030*/ 	.byte	0x03, 0x5f
        /*0032*/ 	.short	0x0101


	//----- nvinfo : EIATTR_EXIT_INSTR_OFFSETS
	.align		4
        /*0034*/ 	.byte	0x04, 0x1c
        /*0036*/ 	.short	(.L_1611 - .L_1610)


	//   ....[0]....
.L_1610:
        /*0038*/ 	.word	0x00003c60


	//   ....[1]....
        /*003c*/ 	.word	0x00005020


	//----- nvinfo : EIATTR_MAX_THREADS
	.align		4
.L_1611:
        /*0040*/ 	.byte	0x04, 0x05
        /*0042*/ 	.short	(.L_1613 - .L_1612)
.L_1612:
        /*0044*/ 	.word	0x00000080
        /*0048*/ 	.word	0x00000001
        /*004c*/ 	.word	0x00000001


	//----- nvinfo : EIATTR_CRS_STACK_SIZE
	.align		4
.L_1613:
        /*0050*/ 	.byte	0x04, 0x1e
        /*0052*/ 	.short	(.L_1615 - .L_1614)
.L_1614:
        /*0054*/ 	.word	0x00000000


	//----- nvinfo : EIATTR_CBANK_PARAM_SIZE
	.align		4
.L_1615:
        /*0058*/ 	.byte	0x03, 0x19
        /*005a*/ 	.short	0x0220


	//----- nvinfo : EIATTR_PARAM_CBANK
	.align		4
        /*005c*/ 	.byte	0x04, 0x0a
        /*005e*/ 	.short	(.L_1617 - .L_1616)
	.align		4
.L_1616:
        /*0060*/ 	.word	index@(.nv.constant0._ZN2at6native18elementwise_kernelILi128ELi4EZNS0_22gpu_kernel_impl_nocastINS0_13AUnaryFunctorIbbbNS0_17BitwiseXorFunctorIbEEEEEEvRNS_18TensorIteratorBaseERKT_EUliE_EEviT1_)
        /*0064*/ 	.short	0x0210
        /*0066*/ 	.short	0x0220


	//----- nvinfo : EIATTR_SW_WAR
	.align		4
.L_1617:
        /*0068*/ 	.byte	0x04, 0x36
        /*006a*/ 	.short	(.L_1619 - .L_1618)
.L_1618:
        /*006c*/ 	.word	0x00000008
.L_1619:


//--------------------- .nv.info._ZN2at6native27unrolled_elementwise_kernelINS0_13AUnaryFunctorIbbbNS0_17BitwiseXorFunctorIbEEEESt5arrayIPcLm2EELi4E23TrivialOffsetCalculatorILi1EjESA_NS0_6memory15LoadWithoutCastENSB_16StoreWithoutCastEEEviT_T0_T2_T3_T4_T5_ --------------------------
	.section	.nv.info._ZN2at6native27unrolled_elementwise_kernelINS0_13AUnaryFunctorIbbbNS0_17BitwiseXorFunctorIbEEEESt5arrayIPcLm2EELi4E23TrivialOffsetCalculatorILi1EjESA_NS0_6memory15LoadWithoutCastENSB_16StoreWithoutCastEEEviT_T0_T2_T3_T4_T5_,"",@"SHT_CUDA_INFO"
	.sectionflags	@""
	.align	4


	//----- nvinfo : EIATTR_CUDA_API_VERSION
	.align		4
        /*0000*/ 	.byte	0x04, 0x37
        /*0002*/ 	.short	(.L_1621 - .L_1620)
.L_1620:
        /*0004*/ 	.word	0x00000082


	//----- nvinfo : EIATTR_KPARAM_INFO
	.align		4
.L_1621:
        /*0008*/ 	.byte	0x04, 0x17
        /*000a*/ 	.short	(.L_1623 - .L_1622)
.L_1622:
        /*000c*/ 	.word	0x00000000
        /*0010*/ 	.short	0x0006
        /*0012*/ 	.short	0x001b
        /*0014*/ 	.byte	0x00, 0xf0, 0x05, 0x00


	//----- nvinfo : EIATTR_KPARAM_INFO
	.align		4
.L_1623:
        /*0018*/ 	.byte	0x04, 0x17
        /*001a*/ 	.short	(.L_1625 - .L_1624)
.L_1624:
        /*001c*/ 	.word	0x00000000
        /*0020*/ 	.short	0x0005
        /*0022*/ 	.short	0x001a
        /*0024*/ 	.byte	0x00, 0xf0, 0x05, 0x00


	//----- nvinfo : EIATTR_KPARAM_INFO
	.align		4
.L_1625:
        /*0028*/ 	.byte	0x04, 0x17
        /*002a*/ 	.short	(.L_1627 - .L_1626)
.L_1626:
        /*002c*/ 	.word	0x00000000
        /*0030*/ 	.short	0x0004
        /*0032*/ 	.short	0x0019
        /*0034*/ 	.byte	0x00, 0xf0, 0x05, 0x00


	//----- nvinfo : EIATTR_KPARAM_INFO
	.align		4
.L_1627:
        /*0038*/ 	.byte	0x04, 0x17
        /*003a*/ 	.short	(.L_1629 - .L_1628)
.L_1628:
        /*003c*/ 	.word	0x00000000
        /*0040*/ 	.short	0x0003
        /*0042*/ 	.short	0x0018
        /*0044*/ 	.byte	0x00, 0xf0, 0x05, 0x00


	//----- nvinfo : EIATTR_KPARAM_INFO
	.align		4
.L_1629:
        /*0048*/ 	.byte	0x04, 0x17
        /*004a*/ 	.short	(.L_1631 - .L_1630)
.L_1630:
        /*004c*/ 	.word	0x00000000
        /*0050*/ 	.short	0x0002
        /*0052*/ 	.short	0x0008
        /*0054*/ 	.byte	0x00, 0xf0, 0x41, 0x00


	//----- nvinfo : EIATTR_KPARAM_INFO
	.align		4
.L_1631:
        /*0058*/ 	.byte	0x04, 0x17
        /*005a*/ 	.short	(.L_1633 - .L_1632)
.L_1632:
        /*005c*/ 	.word	0x00000000
        /*0060*/ 	.short	0x0001
        /*0062*/ 	.short	0x0004
        /*0064*/ 	.byte	0x00, 0xf0, 0x09, 0x00


	//----- nvinfo : EIATTR_KPARAM_INFO
	.align		4
.L_1633:
        /*0068*/ 	.byte	0x04, 0x17
        /*006a*/ 	.short	(.L_1635 - .L_1634)
.L_1634:
        /*006c*/ 	.word	0x00000000
        /*0070*/ 	.short	0x0000
        /*0072*/ 	.short	0x0000
        /*0074*/ 	.byte	0x00, 0xf0, 0x11, 0x00


	//----- nvinfo : EIATTR_SPARSE_MMA_MASK
	.align		4
.L_1635:
        /*0078*/ 	.byte	0x03, 0x50
        /*007a*/ 	.short	0x0000


	//----- nvinfo : EIATTR_MAXREG_COUNT
	.align		4
        /*007c*/ 	.byte	0x03, 0x1b
        /*007e*/ 	.short	0x00ff


	//----- nvinfo : EIATTR_MERCURY_ISA_VERSION
	.align		4
        /*0080*/ 	.byte	0x03, 0x5f
        /*0082*/ 	.short	0x0101


	//----- nvinfo : EIATTR_EXIT_INSTR_OFFSETS
	.align		4
        /*0084*/ 	.byte	0x04, 0x1c
        /*0086*/ 	.short	(.L_1637 - .L_1636)


	//   ....[0]....
.L_1636:
        /*0088*/ 	.word	0x00000550


	//   ....[1]....
        /*008c*/ 	.word	0x000005c0


	//----- nvinfo : EIATTR_MAX_THREADS
	.align		4
.L_1637:
        /*0090*/ 	.byte	0x04, 0x05
        /*0092*/ 	.short	(.L_1639 - .L_1638)
.L_1638:
        /*0094*/ 	.word	0x00000080
        /*0098*/ 	.word	0x00000001
        /*009c*/ 	.word	0x00000001


	//----- nvinfo : EIATTR_CRS_STACK_SIZE
	.align		4
.L_1639:
        /*00a0*/ 	.byte	0x04, 0x1e
        /*00a2*/ 	.short	(.L_1641 - .L_1640)
.L_1640:
        /*00a4*/ 	.word	0x00000000


	//----- nvinfo : EIATTR_CBANK_PARAM_SIZE
	.align		4
.L_1641:
        /*00a8*/ 	.byte	0x03, 0x19
        /*00aa*/ 	.short	0x001c


	//----- nvinfo : EIATTR_PARAM_CBANK
	.align		4
        /*00ac*/ 	.byte	0x04, 0x0a
        /*00ae*/ 	.short	(.L_1643 - .L_1642)
	.align		4
.L_1642:
        /*00b0*/ 	.word	index@(.nv.constant0._ZN2at6native27unrolled_elementwise_kernelINS0_13AUnaryFunctorIbbbNS0_17BitwiseXorFunctorIbEEEESt5arrayIPcLm2EELi4E23TrivialOffsetCalculatorILi1EjESA_NS0_6memory15LoadWithoutCastENSB_16StoreWithoutCastEEEviT_T0_T2_T3_T4_T5_)
        /*00b4*/ 	.short	0x0210
        /*00b6*/ 	.short	0x001c


	//----- nvinfo : EIATTR_SW_WAR
	.align		4
.L_1643:
        /*00b8*/ 	.byte	0x04, 0x36
        /*00ba*/ 	.short	(.L_1645 - .L_1644)
.L_1644:
        /*00bc*/ 	.word	0x00000008
.L_1645:


//--------------------- .nv.info._ZN2at6native29vectorized_elementwise_kernelILi2ENS0_13AUnaryFunctorIbbbNS0_17BitwiseXorFunctorIbEEEESt5arrayIPcLm2EEEEviT0_T1_ --------------------------
	.section	.nv.info._ZN2at6native29vectorized_elementwise_kernelILi2ENS0_13AUnaryFunctorIbbbNS0_17BitwiseXorFunctorIbEEEESt5arrayIPcLm2EEEEviT0_T1_,"",@"SHT_CUDA_INFO"
	.sectionflags	@""
	.align	4


	//----- nvinfo : EIATTR_CUDA_API_VERSION
	.align		4
        /*0000*/ 	.byte	0x04, 0x37
        /*0002*/ 	.short	(.L_1647 - .L_1646)
.L_1646:
        /*0004*/ 	.word	0x00000082


	//----- nvinfo : EIATTR_KPARAM_INFO
	.align		4
.L_1647:
        /*0008*/ 	.byte	0x04, 0x17
        /*000a*/ 	.short	(.L_1649 - .L_1648)
.L_1648:
        /*000c*/ 	.word	0x00000000
        /*0010*/ 	.short	0x0002
        /*0012*/ 	.short	0x0008
        /*0014*/ 	.byte	0x00, 0xf0, 0x41, 0x00


	//----- nvinfo : EIATTR_KPARAM_INFO
	.align		4
.L_1649:
        /*0018*/ 	.byte	0x04, 0x17
        /*001a*/ 	.short	(.L_1651 - .L_1650)
.L_1650:
        /*001c*/ 	.word	0x00000000
        /*0020*/ 	.short	0x0001
        /*0022*/ 	.short	0x0004
        /*0024*/ 	.byte	0x00, 0xf0, 0x09, 0x00


	//----- nvinfo : EIATTR_KPARAM_INFO
	.align		4
.L_1651:
        /*0028*/ 	.byte	0x04, 0x17
        /*002a*/ 	.short	(.L_1653 - .L_1652)
.L_1652:
        /*002c*/ 	.word	0x00000000
        /*0030*/ 	.short	0x0000
        /*0032*/ 	.short	0x0000
        /*0034*/ 	.byte	0x00, 0xf0, 0x11, 0x00


	//----- nvinfo : EIATTR_SPARSE_MMA_MASK
	.align		4
.L_1653:
        /*0038*/ 	.byte	0x03, 0x50
        /*003a*/ 	.short	0x0000


	//----- nvinfo : EIATTR_MAXREG_COUNT
	.align		4
        /*003c*/ 	.byte	0x03, 0x1b
        /*003e*/ 	.short	0x00ff


	//----- nvinfo : EIATTR_MERCURY_ISA_VERSION
	.align		4
        /*0040*/ 	.byte	0x03, 0x5f
        /*0042*/ 	.short	0x0101


	//----- nvinfo : EIATTR_EXIT_INSTR_OFFSETS
	.align		4
        /*0044*/ 	.byte	0x04, 0x1c
        /*0046*/ 	.short	(.L_1655 - .L_1654)


	//   ....[0]....
.L_1654:
        /*0048*/ 	.word	0x000004b0


	//   ....[1]....
        /*004c*/ 	.word	0x00000f80


	//   ....[2]....
        /*0050*/ 	.word	0x00000ff0


	//----- nvinfo : EIATTR_MAX_THREADS
	.align		4
.L_1655:
        /*0054*/ 	.byte	0x04, 0x05
        /*0056*/ 	.short	(.L_1657 - .L_1656)
.L_1656:
        /*0058*/ 	.word	0x00000080
        /*005c*/ 	.word	0x00000001
        /*0060*/ 	.word	0x00000001


	//----- nvinfo : EIATTR_CRS_STACK_SIZE
	.align		4
.L_1657:
        /*0064*/ 	.byte	0x04, 0x1e
        /*0066*/ 	.short	(.L_1659 - .L_1658)
.L_1658:
        /*0068*/ 	.word	0x00000000


	//----- nvinfo : EIATTR_CBANK_PARAM_SIZE
	.align		4
.L_1659:
        /*006c*/ 	.byte	0x03, 0x19
        /*006e*/ 	.short	0x0018


	//----- nvinfo : EIATTR_PARAM_CBANK
	.align		4
        /*0070*/ 	.byte	0x04, 0x0a
        /*0072*/ 	.short	(.L_1661 - .L_1660)
	.align		4
.L_1660:
        /*0074*/ 	.word	index@(.nv.constant0._ZN2at6native29vectorized_elementwise_kernelILi2ENS0_13AUnaryFunctorIbbbNS0_17BitwiseXorFunctorIbEEEESt5arrayIPcLm2EEEEviT0_T1_)
        /*0078*/ 	.short	0x0210
        /*007a*/ 	.short	0x0018


	//----- nvinfo : EIATTR_SW_WAR
	.align		4
.L_1661:
        /*007c*/ 	.byte	0x04, 0x36
        /*007e*/ 	.short	(.L_1663 - .L_1662)
.L_1662:
        /*0080*/ 	.word	0x00000008
.L_1663:


//--------------------- .nv.info._ZN2at6native29vectorized_elementwise_kernelILi4ENS0_13AUnaryFunctorIbbbNS0_17BitwiseXorFunctorIbEEEESt5arrayIPcLm2EEEEviT0_T1_ --------------------------
	.section	.nv.info._ZN2at6native29vectorized_elementwise_kernelILi4ENS0_13AUnaryFunctorIbbbNS0_17BitwiseXorFunctorIbEEEESt5arrayIPcLm2EEEEviT0_T1_,"",@"SHT_CUDA_INFO"
	.sectionflags	@""
	.align	4


	//----- nvinfo : EIATTR_CUDA_API_VERSION
	.align		4
        /*0000*/ 	.byte	0x04, 0x37
        /*0002*/ 	.short	(.L_1665 - .L_1664)
.L_1664:
        /*0004*/ 	.word	0x00000082


	//----- nvinfo : EIATTR_KPARAM_INFO
	.align		4
.L_1665:
        /*0008*/ 	.byte	0x04, 0x17
        /*000a*/ 	.short	(.L_1667 - .L_1666)
.L_1666:
        /*000c*/ 	.word	0x00000000
        /*0010*/ 	.short	0x0002
        /*0012*/ 	.short	0x0008
        /*0014*/ 	.byte	0x00, 0xf0, 0x41, 0x00


	//----- nvinfo : EIATTR_KPARAM_INFO
	.align		4
.L_1667:
        /*0018*/ 	.byte	0x04, 0x17
        /*001a*/ 	.short	(.L_1669 - .L_1668)
.L_1668:
        /*001c*/ 	.word	0x00000000
        /*0020*/ 	.short	0x0001
        /*0022*/ 	.short	0x0004
        /*0024*/ 	.byte	0x00, 0xf0, 0x09, 0x00


	//----- nvinfo : EIATTR_KPARAM_INFO
	.align		4
.L_1669:
        /*0028*/ 	.byte	0x04, 0x17
        /*002a*/ 	.short	(.L_1671 - .L_1670)
.L_1670:
        /*002c*/ 	.word	0x00000000
        /*0030*/ 	.short	0x0000
        /*0032*/ 	.short	0x0000
        /*0034*/ 	.byte	0x00, 0xf0, 0x11, 0x00


	//----- nvinfo : EIATTR_SPARSE_MMA_MASK
	.align		4
.L_1671:
        /*0038*/ 	.byte	0x03, 0x50
        /*003a*/ 	.short	0x0000


	//----- nvinfo : EIATTR_MAXREG_COUNT
	.align		4
        /*003c*/ 	.byte	0x03, 0x1b
        /*003e*/ 	.short	0x00ff


	//----- nvinfo : EIATTR_MERCURY_ISA_VERSION
	.align		4
        /*0040*/ 	.byte	0x03, 0x5f
        /*0042*/ 	.short	0x0101


	//----- nvinfo : EIATTR_EXIT_INSTR_OFFSETS
	.align		4
        /*0044*/ 	.byte	0x04, 0x1c
        /*0046*/ 	.short	(.L_1673 - .L_1672)


	//   ....[0]....
.L_1672:
        /*0048*/ 	.word	0x00000490


	//   ....[1]....
        /*004c*/ 	.word	0x00000f60


	//   ....[2]....
        /*0050*/ 	.word	0x00000fd0


	//----- nvinfo : EIATTR_MAX_THREADS
	.align		4
.L_1673:
        /*0054*/ 	.byte	0x04, 0x05
        /*0056*/ 	.short	(.L_1675 - .L_1674)
.L_1674:
        /*0058*/ 	.word	0x00000080
        /*005c*/ 	.word	0x00000001
        /*0060*/ 	.word	0x00000001


	//----- nvinfo : EIATTR_CRS_STACK_SIZE
	.align		4
.L_1675:
        /*0064*/ 	.byte	0x04, 0x1e
        /*0066*/ 	.short	(.L_1677 - .L_1676)
.L_1676:
        /*0068*/ 	.word	0x00000000


	//----- nvinfo : EIATTR_CBANK_PARAM_SIZE
	.align		4
.L_1677:
        /*006c*/ 	.byte	0x03, 0x19
        /*006e*/ 	.short	0x0018


	//----- nvinfo : EIATTR_PARAM_CBANK
	.align		4
        /*0070*/ 	.byte	0x04, 0x0a
        /*0072*/ 	.short	(.L_1679 - .L_1678)
	.align		4
.L_1678:
        /*0074*/ 	.word	index@(.nv.constant0._ZN2at6native29vectorized_elementwise_kernelILi4ENS0_13AUnaryFunctorIbbbNS0_17BitwiseXorFunctorIbEEEESt5arrayIPcLm2EEEEviT0_T1_)
        /*0078*/ 	.short	0x0210
        /*007a*/ 	.short	0x0018


	//----- nvinfo : EIATTR_SW_WAR
	.align		4
.L_1679:
        /*007c*/ 	.byte	0x04, 0x36
        /*007e*/ 	.short	(.L_1681 - .L_1680)
.L_1680:
        /*0080*/ 	.word	0x00000008
.L_1681:


//--------------------- .nv.info._ZN2at6native29vectorized_elementwise_kernelILi8ENS0_13AUnaryFunctorIbbbNS0_17BitwiseXorFunctorIbEEEESt5arrayIPcLm2EEEEviT0_T1_ --------------------------
	.section	.nv.info._ZN2at6native29vectorized_elementwise_kernelILi8ENS0_13AUnaryFunctorIbbbNS0_17BitwiseXorFunctorIbEEEESt5arrayIPcLm2EEEEviT0_T1_,"",@"SHT_CUDA_INFO"
	.sectionflags	@""
	.align	4


	//----- nvinfo : EIATTR_CUDA_API_VERSION
	.align		4
        /*0000*/ 	.byte	0x04, 0x37
        /*0002*/ 	.short	(.L_1683 - .L_1682)
.L_1682:
        /*0004*/ 	.word	0x00000082


	//----- nvinfo : EIATTR_KPARAM_INFO
	.align		4
.L_1683:
        /*0008*/ 	.byte	0x04, 0x17
        /*000a*/ 	.short	(.L_1685 - .L_1684)
.L_1684:
        /*000c*/ 	.word	0x00000000
        /*0010*/ 	.short	0x0002
        /*0012*/ 	.short	0x0008
        /*0014*/ 	.byte	0x00, 0xf0, 0x41, 0x00


	//----- nvinfo : EIATTR_KPARAM_INFO
	.align		4
.L_1685:
        /*0018*/ 	.byte	0x04, 0x17
        /*001a*/ 	.short	(.L_1687 - .L_1686)
.L_1686:
        /*001c*/ 	.word	0x00000000
        /*0020*/ 	.short	0x0001
        /*0022*/ 	.short	0x0004
        /*0024*/ 	.byte	0x00, 0xf0, 0x09, 0x00


	//----- nvinfo : EIATTR_KPARAM_INFO
	.align		4
.L_1687:
        /*0028*/ 	.byte	0x04, 0x17
        /*002a*/ 	.short	(.L_1689 - .L_1688)
.L_1688:
        /*002c*/ 	.word	0x00000000
        /*0030*/ 	.short	0x0000
        /*0032*/ 	.short	0x0000
        /*0034*/ 	.byte	0x00, 0xf0, 0x11, 0x00


	//----- nvinfo : EIATTR_SPARSE_MMA_MASK
	.align		4
.L_1689:
        /*0038*/ 	.byte	0x03, 0x50
        /*003a*/ 	.short	0x0000


	//----- nvinfo : EIATTR_MAXREG_COUNT
	.align		4
        /*003c*/ 	.byte	0x03, 0x1b
        /*003e*/ 	.short	0x00ff


	//----- nvinfo : EIATTR_MERCURY_ISA_VERSION
	.align		4
        /*0040*/ 	.byte	0x03, 0x5f
        /*0042*/ 	.short	0x0101


	//----- nvinfo : EIATTR_EXIT_INSTR_OFFSETS
	.align		4
        /*0044*/ 	.byte	0x04, 0x1c
        /*0046*/ 	.short	(.L_1691 - .L_1690)


	//   ....[0]....
.L_1690:
        /*0048*/ 	.word	0x00000560


	//   ....[1]....
        /*004c*/ 	.word	0x00001030


	//   ....[2]....
        /*0050*/ 	.word	0x000010a0


	//----- nvinfo : EIATTR_MAX_THREADS
	.align		4
.L_1691:
        /*0054*/ 	.byte	0x04, 0x05
        /*0056*/ 	.short	(.L_1693 - .L_1692)
.L_1692:
        /*0058*/ 	.word	0x00000080
        /*005c*/ 	.word	0x00000001
        /*0060*/ 	.word	0x00000001


	//----- nvinfo : EIATTR_CRS_STACK_SIZE
	.align		4
.L_1693:
        /*0064*/ 	.byte	0x04, 0x1e
        /*0066*/ 	.short	(.L_1695 - .L_1694)
.L_1694:
        /*0068*/ 	.word	0x00000000


	//----- nvinfo : EIATTR_CBANK_PARAM_SIZE
	.align		4
.L_1695:
        /*006c*/ 	.byte	0x03, 0x19
        /*006e*/ 	.short	0x0018


	//----- nvinfo : EIATTR_PARAM_CBANK
	.align		4
        /*0070*/ 	.byte	0x04, 0x0a
        /*0072*/ 	.short	(.L_1697 - .L_1696)
	.align		4
.L_1696:
        /*0074*/ 	.word	index@(.nv.constant0._ZN2at6native29vectorized_elementwise_kernelILi8ENS0_13AUnaryFunctorIbbbNS0_17BitwiseXorFunctorIbEEEESt5arrayIPcLm2EEEEviT0_T1_)
        /*0078*/ 	.short	0x0210
        /*007a*/ 	.short	0x0018


	//----- nvinfo : EIATTR_SW_WAR
	.align		4
.L_1697:
        /*007c*/ 	.byte	0x04, 0x36
        /*007e*/ 	.short	(.L_1699 - .L_1698)
.L_1698:
        /*0080*/ 	.word	0x00000008
.L_1699:


//--------------------- .nv.info._ZN2at6native18elementwise_kernelILi128ELi4EZNS0_15gpu_kernel_implINS0_13BinaryFunctorIbbbNS0_17BitwiseXorFunctorIbEEEEEEvRNS_18TensorIteratorBaseERKT_EUliE_EEviT1_ --------------------------
	.section	.nv.info._ZN2at6native18elementwise_kernelILi128ELi4EZNS0_15gpu_kernel_implINS0_13BinaryFunctorIbbbNS0_17BitwiseXorFunctorIbEEEEEEvRNS_18TensorIteratorBaseERKT_EUliE_EEviT1_,"",@"SHT_CUDA_INFO"
	.sectionflags	@""
	.align	4


	//----- nvinfo : EIATTR_CUDA_API_VERSION
	.align		4
        /*0000*/ 	.byte	0x04, 0x37
        /*0002*/ 	.short	(.L_1701 - .L_1700)
.L_1700:
        /*0004*/ 	.word	0x00000082


	//----- nvinfo : EIATTR_KPARAM_INFO
	.align		4
.L_1701:
        /*0008*/ 	.byte	0x04, 0x17
        /*000a*/ 	.short	(.L_1703 - .L_1702)
.L_1702:
        /*000c*/ 	.word	0x00000000
        /*0010*/ 	.short	0x0001
        /*0012*/ 	.short	0x0008
        /*0014*/ 	.byte	0x00, 0xf0, 0x21, 0x0a


	//----- nvinfo : EIATTR_KPARAM_INFO
	.align		4
.L_1703:
        /*0018*/ 	.byte	0x04, 0x17
        /*001a*/ 	.short	(.L_1705 - .L_1704)
.L_1704:
        /*001c*/ 	.word	0x00000000
        /*0020*/ 	.short	0x0000
        /*0022*/ 	.short	0x0000
        /*0024*/ 	.byte	0x00, 0xf0, 0x11, 0x00


	//----- nvinfo : EIATTR_SPARSE_MMA_MASK
	.align		4
.L_1705:
        /*0028*/ 	.byte	0x03, 0x50
        /*002a*/ 	.short	0x0000


	//----- nvinfo : EIATTR_MAXREG_COUNT
	.align		4
        /*002c*/ 	.byte	0x03, 0x1b
        /*002e*/ 	.short	0x0080


	//----- nvinfo : EIATTR_EXTERNS
	.align		4
        /*0030*/ 	.byte	0x04, 0x0f
        /*0032*/ 	.short	(.L_1707 - .L_1706)


	//   ....[0]....
	.align		4
.L_1706:
        /*0034*/ 	.word	index@(__assertfail)


	//----- nvinfo : EIATTR_MERCURY_ISA_VERSION
	.align		4
.L_1707:
        /*0038*/ 	.byte	0x03, 0x5f
        /*003a*/ 	.short	0x0101


	//----- nvinfo : EIATTR_SYSCALL_OFFSETS
	.align		4
        /*003c*/ 	.byte	0x04, 0x46
        /*003e*/ 	.short	(.L_1709 - .L_1708)


	//   ....[0]....
.L_1708:
        /*0040*/ 	.word	0x000026c0


	//   ....[1]....
        /*0044*/ 	.word	0x00003610


	//   ....[2]....
        /*0048*/ 	.word	0x00004490


	//   ....[3]....
        /*004c*/ 	.word	0x00006b70


	//   ....[4]....
        /*0050*/ 	.word	0x00007ac0


	//   ....[5]....
        /*0054*/ 	.word	0x00008940


	//   ....[6]....
        /*0058*/ 	.word	0x0000b010


	//   ....[7]....
        /*005c*/ 	.word	0x0000bf60


	//   ....[8]....
        /*0060*/ 	.word	0x0000cde0


	//   ....[9]....
        /*0064*/ 	.word	0x0000f4a0


	//   ....[10]....
        /*0068*/ 	.word	0x000103f0


	//   ....[11]....
        /*006c*/ 	.word	0x00011270


	//----- nvinfo : EIATTR_EXIT_INSTR_OFFSETS
	.align		4
.L_1709:
        /*0070*/ 	.byte	0x04, 0x1c
        /*0072*/ 	.short	(.L_1711 - .L_1710)


	//   ....[0]....
.L_1710:
        /*0074*/ 	.word	0x0000ce80


	//   ....[1]....
        /*0078*/ 	.word	0x00010580


	//   ....[2]....
        /*007c*/ 	.word	0x000105a0


	//   ....[3]....
        /*0080*/ 	.word	0x00010630


	//   ....[4]....
        /*0084*/ 	.word	0x00010650


	//   ....[5]....
        /*0088*/ 	.word	0x00010670


	//   ....[6]....
        /*008c*/ 	.word	0x00010700


	//   ....[7]....
        /*0090*/ 	.word	0x00010740


	//   ....[8]....
        /*0094*/ 	.word	0x000107e0


	//   ....[9]....
        /*0098*/ 	.word	0x00010830


	//   ....[10]....
        /*009c*/ 	.word	0x00010860


	//   ....[11]....
        /*00a0*/ 	.word	0x00010900


	//   ....[12]....
        /*00a4*/ 	.word	0x00010940


	//   ....[13]....
        /*00a8*/ 	.word	0x00010ad0


	//   ....[14]....
        /*00ac*/ 	.word	0x00010c30


	//   ....[15]....
        /*00b0*/ 	.word	0x00010c70


	//   ....[16]....
        /*00b4*/ 	.word	0x00010d10


	//   ....[17]....
        /*00b8*/ 	.word	0x00010e90


	//   ....[18]....
        /*00bc*/ 	.word	0x00011010


	//   ....[19]....
        /*00c0*/ 	.word	0x00011170


	//   ....[20]....
        /*00c4*/ 	.word	0x00011280


	//   ....[21]....
        /*00c8*/ 	.word	0x000112b0


	//   ....[22]....
        /*00cc*/ 	.word	0x000112d0


	//----- nvinfo : EIATTR_MAX_THREADS
	.align		4
.L_1711:
        /*00d0*/ 	.byte	0x04, 0x05
        /*00d2*/ 	.short	(.L_1713 - .L_1712)
.L_1712:
        /*00d4*/ 	.word	0x00000080
        /*00d8*/ 	.word	0x00000001
        /*00dc*/ 	.word	0x00000001


	//----- nvinfo : EIATTR_CRS_STACK_SIZE
	.align		4
.L_1713:
        /*00e0*/ 	.byte	0x04, 0x1e
        /*00e2*/ 	.short	(.L_1715 - .L_1714)
.L_1714:
        /*00e4*/ 	.word	0x00000000


	//----- nvinfo : EIATTR_CBANK_PARAM_SIZE
	.align		4
.L_1715:
        /*00e8*/ 	.byte	0x03, 0x19
        /*00ea*/ 	.short	0x0290


	//----- nvinfo : EIATTR_PARAM_CBANK
	.align		4
        /*00ec*/ 	.byte	0x04, 0x0a
        /*00ee*/ 	.short	(.L_1717 - .L_1716)
	.align		4
.L_1716:
        /*00f0*/ 	.word	index@(.nv.constant0._ZN2at6native18elementwise_kernelILi128ELi4EZNS0_15gpu_kernel_implINS0_13BinaryFunctorIbbbNS0_17BitwiseXorFunctorIbEEEEEEvRNS_18TensorIteratorBaseERKT_EUliE_EEviT1_)
        /*00f4*/ 	.short	0x0210
        /*00f6*/ 	.short	0x0290


	//----- nvinfo : EIATTR_SW_WAR
	.align		4
.L_1717:
        /*00f8*/ 	.byte	0x04, 0x36
        /*00fa*/ 	.short	(.L_1719 - .L_1718)
.L_1718:
        /*00fc*/ 	.word	0x00000008
.L_1719:


//--------------------- .nv.info._ZN2at6native27unrolled_elementwise_kernelINS0_13BinaryFunctorIbbbNS0_17BitwiseXorFunctorIbEEEESt5arrayIPcLm3EELi4E23TrivialOffsetCalculatorILi2EjES9_ILi1EjENS0_6memory12LoadWithCastILi2EEENSC_13StoreWithCastILi1EEEEEviT_T0_T2_T3_T4_T5_ --------------------------
	.section	.nv.info._ZN2at6native27unrolled_elementwise_kernelINS0_13BinaryFunctorIbbbNS0_17BitwiseXorFunctorIbEEEESt5arrayIPcLm3EELi4E23TrivialOffsetCalculatorILi2EjES9_ILi1EjENS0_6memory12LoadWithCastILi2EEENSC_13StoreWithCastILi1EEEEEviT_T0_T2_T3_T4_T5_,"",@"SHT_CUDA_INFO"
	.sectionflags	@""
	.align	4


	//----- nvinfo : EIATTR_CUDA_API_VERSION
	.align		4
        /*0000*/ 	.byte	0x04, 0x37
        /*0002*/ 	.short	(.L_1721 - .L_1720)
.L_1720:
        /*0004*/ 	.word	0x00000082


	//----- nvinfo : EIATTR_KPARAM_INFO
	.align		4
.L_1721:
        /*0008*/ 	.byte	0x04, 0x17
        /*000a*/ 	.short	(.L_1723 - .L_1722)
.L_1722:
        /*000c*/ 	.word	0x00000000
        /*0010*/ 	.short	0x0006
        /*0012*/ 	.short	0x0030
        /*0014*/ 	.byte	0x00, 0xf0, 0x21, 0x00


	//----- nvinfo : EIATTR_KPARAM_INFO
	.align		4
.L_1723:
        /*0018*/ 	.byte	0x04, 0x17
        /*001a*/ 	.short	(.L_1725 - .L_1724)
.L_1724:
        /*001c*/ 	.word	0x00000000
        /*0020*/ 	.short	0x0005
        /*0022*/ 	.short	0x0024
        /*0024*/ 	.byte	0x00, 0xf0, 0x31, 0x00


	//----- nvinfo : EIATTR_KPARAM_INFO
	.align		4
.L_1725:
        /*0028*/ 	.byte	0x04, 0x17
        /*002a*/ 	.short	(.L_1727 - .L_1726)
.L_1726:
        /*002c*/ 	.word	0x00000000
        /*0030*/ 	.short	0x0004
        /*0032*/ 	.short	0x0021
        /*0034*/ 	.byte	0x00, 0xf0, 0x05, 0x00


	//----- nvinfo : EIATTR_KPARAM_INFO
	.align		4
.L_1727:
        /*0038*/ 	.byte	0x04, 0x17
        /*003a*/ 	.short	(.L_1729 - .L_1728)
.L_1728:
        /*003c*/ 	.word	0x00000000
        /*0040*/ 	.short	0x0003
        /*0042*/ 	.short	0x0020
        /*0044*/ 	.byte	0x00, 0xf0, 0x05, 0x00


	//----- nvinfo : EIATTR_KPARAM_INFO
	.align		4
.L_1729:
        /*0048*/ 	.byte	0x04, 0x17
        /*004a*/ 	.short	(.L_1731 - .L_1730)
.L_1730:
        /*004c*/ 	.word	0x00000000
        /*0050*/ 	.short	0x0002
        /*0052*/ 	.short	0x0008
        /*0054*/ 	.byte	0x00, 0xf0, 0x61, 0x00


	//----- nvinfo : EIATTR_KPARAM_INFO
	.align		4
.L_1731:
        /*0058*/ 	.byte	0x04, 0x17
        /*005a*/ 	.short	(.L_1733 - .L_1732)
.L_1732:
        /*005c*/ 	.word	0x00000000
        /*0060*/ 	.short	0x0001
        /*0062*/ 	.short	0x0004
        /*0064*/ 	.byte	0x00, 0xf0, 0x05, 0x00


	//----- nvinfo : EIATTR_KPARAM_INFO
	.align		4
.L_1733:
        /*0068*/ 	.byte	0x04, 0x17
        /*006a*/ 	.short	(.L_1735 - .L_1734)
.L_1734:
        /*006c*/ 	.word	0x00000000
        /*0070*/ 	.short	0x0000
        /*0072*/ 	.short	0x0000
        /*0074*/ 	.byte	0x00, 0xf0, 0x11, 0x00


	//----- nvinfo : EIATTR_SPARSE_MMA_MASK
	.align		4
.L_1735:
        /*0078*/ 	.byte	0x03, 0x50
        /*007a*/ 	.short	0x0000


	//----- nvinfo : EIATTR_MAXREG_COUNT
	.align		4
        /*007c*/ 	.byte	0x03, 0x1b
        /*007e*/ 	.short	0x00ff


	//----- nvinfo : EIATTR_EXTERNS
	.align		4
        /*0080*/ 	.byte	0x04, 0x0f
        /*0082*/ 	.short	(.L_1737 - .L_1736)


	//   ....[0]....
	.align		4
.L_1736:
        /*0084*/ 	.word	index@(__assertfail)


	//----- nvinfo : EIATTR_MERCURY_ISA_VERSION
	.align		4
.L_1737:
        /*0088*/ 	.byte	0x03, 0x5f
        /*008a*/ 	.short	0x0101


	//----- nvinfo : EIATTR_SYSCALL_OFFSETS
	.align		4
        /*008c*/ 	.byte	0x04, 0x46
        /*008e*/ 	.short	(.L_1739 - .L_1738)


	//   ....[0]....
.L_1738:
        /*0090*/ 	.word	0x000010c0


	//   ....[1]....
        /*0094*/ 	.word	0x00002020


	//   ....[2]....
        /*0098*/ 	.word	0x00003130


	//   ....[3]....
        /*009c*/ 	.word	0x00004090


	//   ....[4]....
        /*00a0*/ 	.word	0x000051b0


	//   ....[5]....
        /*00a4*/ 	.word	0x00006120


	//   ....[6]....
        /*00a8*/ 	.word	0x00007220


	//   ....[7]....
        /*00ac*/ 	.word	0x00008190


	//   ....[8]....
        /*00b0*/ 	.word	0x00009150


	//   ....[9]....
        /*00b4*/ 	.word	0x0000a050


	//   ....[10]....
        /*00b8*/ 	.word	0x0000af40


	//   ....[11]....
        /*00bc*/ 	.word	0x0000be30


	//----- nvinfo : EIATTR_EXIT_INSTR_OFFSETS
	.align		4
.L_1739:
        /*00c0*/ 	.byte	0x04, 0x1c
        /*00c2*/ 	.short	(.L_1741 - .L_1740)


	//   ....[0]....
.L_1740:
        /*00c4*/ 	.word	0x0000aff0


	//   ....[1]....
        /*00c8*/ 	.word	0x0000b120


	//   ....[2]....
        /*00cc*/ 	.word	0x0000b140


	//   ....[3]....
        /*00d0*/ 	.word	0x0000b1e0


	//   ....[4]....
        /*00d4*/ 	.word	0x0000b210


	//   ....[5]....
        /*00d8*/ 	.word	0x0000b230


	//   ....[6]....
        /*00dc*/ 	.word	0x0000b2c0


	//   ....[7]....
        /*00e0*/ 	.word	0x0000b300


	//   ....[8]....
        /*00e4*/ 	.word	0x0000b3a0


	//   ....[9]....
        /*00e8*/ 	.word	0x0000b3f0


	//   ....[10]....
        /*00ec*/ 	.word	0x0000b420


	//   ....[11]....
        /*00f0*/ 	.word	0x0000b4c0


	//   ....[12]....
        /*00f4*/ 	.word	0x0000b500


	//   ....[13]....
        /*00f8*/ 	.word	0x0000b690


	//   ....[14]....
        /*00fc*/ 	.word	0x0000b7f0


	//   ....[15]....
        /*0100*/ 	.word	0x0000b830


	//   ....[16]....
        /*0104*/ 	.word	0x0000b8d0


	//   ....[17]....
        /*0108*/ 	.word	0x0000ba50


	//   ....[18]....
        /*010c*/ 	.word	0x0000bbd0


	//   ....[19]....
        /*0110*/ 	.word	0x0000bd30


	//   ....[20]....
        /*0114*/ 	.word	0x0000be40


	//   ....[21]....
        /*0118*/ 	.word	0x0000be80


	//   ....[22]....
        /*011c*/ 	.word	0x0000beb0


	//----- nvinfo : EIATTR_MAX_THREADS
	.align		4
.L_1741:
        /*0120*/ 	.byte	0x04, 0x05
        /*0122*/ 	.short	(.L_1743 - .L_1742)
.L_1742:
        /*0124*/ 	.word	0x00000080
        /*0128*/ 	.word	0x00000001
        /*012c*/ 	.word	0x00000001


	//----- nvinfo : EIATTR_CRS_STACK_SIZE
	.align		4
.L_1743:
        /*0130*/ 	.byte	0x04, 0x1e
        /*0132*/ 	.short	(.L_1745 - .L_1744)
.L_1744:
        /*0134*/ 	.word	0x00000000


	//----- nvinfo : EIATTR_CBANK_PARAM_SIZE
	.align		4
.L_1745:
        /*0138*/ 	.byte	0x03, 0x19
        /*013a*/ 	.short	0x0038


	//----- nvinfo : EIATTR_PARAM_CBANK
	.align		4
        /*013c*/ 	.byte	0x04, 0x0a
        /*013e*/ 	.short	(.L_1747 - .L_1746)
	.align		4
.L_1746:
        /*0140*/ 	.word	index@(.nv.constant0._ZN2at6native27unrolled_elementwise_kernelINS0_13BinaryFunctorIbbbNS0_17BitwiseXorFunctorIbEEEESt5arrayIPcLm3EELi4E23TrivialOffsetCalculatorILi2EjES9_ILi1EjENS0_6memory12LoadWithCastILi2EEENSC_13StoreWithCastILi1EEEEEviT_T0_T2_T3_T4_T5_)
        /*0144*/ 	.short	0x0210
        /*0146*/ 	.short	0x0038


	//----- nvinfo : EIATTR_SW_WAR
	.align		4
.L_1747:
        /*0148*/ 	.byte	0x04, 0x36
        /*014a*/ 	.short	(.L_1749 - .L_1748)
.L_1748:
        /*014c*/ 	.word	0x00000008
.L_1749:


//--------------------- .nv.info._ZN2at6native18elementwise_kernelILi128ELi4EZNS0_22gpu_kernel_impl_nocastINS0_13BinaryFunctorIbbbNS0_17BitwiseXorFunctorIbEEEEEEvRNS_18TensorIteratorBaseERKT_EUliE_EEviT1_ --------------------------
	.section	.nv.info._ZN2at6native18elementwise_kernelILi128ELi4EZNS0_22gpu_kernel_impl_nocastINS0_13BinaryFunctorIbbbNS0_17BitwiseXorFunctorIbEEEEEEvRNS_18TensorIteratorBaseERKT_EUliE_EEviT1_,"",@"SHT_CUDA_INFO"
	.sectionflags	@""
	.align	4


	//----- nvinfo : EIATTR_CUDA_API_VERSION
	.align		4
        /*0000*/ 	.byte	0x04, 0x37
        /*0002*/ 	.short	(.L_1751 - .L_1750)
.L_1750:
        /*0004*/ 	.word	0x00000082


	//----- nvinfo : EIATTR_KPARAM_INFO
	.align		4
.L_1751:
        /*0008*/ 	.byte	0x04, 0x17
        /*000a*/ 	.short	(.L_1753 - .L_1752)
.L_1752:
        /*000c*/ 	.word	0x00000000
        /*0010*/ 	.short	0x0001
        /*0012*/ 	.short	0x0008
        /*0014*/ 	.byte	0x00, 0xf0, 0x21, 0x0a


	//----- nvinfo : EIATTR_KPARAM_INFO
	.align		4
.L_1753:
        /*0018*/ 	.byte	0x04, 0x17
        /*001a*/ 	.short	(.L_1755 - .L_1754)
.L_1754:
        /*001c*/ 	.word	0x00000000
        /*0020*/ 	.short	0x0000
        /*0022*/ 	.short	0x0000
        /*0024*/ 	.byte	0x00, 0xf0, 0x11, 0x00


	//----- nvinfo : EIATTR_SPARSE_MMA_MASK
	.align		4
.L_1755:
        /*0028*/ 	.byte	0x03, 0x50
        /*002a*/ 	.short	0x0000


	//----- nvinfo : EIATTR_MAXREG_COUNT
	.align		4
        /*002c*/ 	.byte	0x03, 0x1b
        /*002e*/ 	.short	0x0080


	//----- nvinfo : EIATTR_MERCURY_ISA_VERSION
	.align		4
        /*0030*/ 	.byte	0x03, 0x5f
        /*0032*/ 	.short	0x0101


	//----- nvinfo : EIATTR_EXIT_INSTR_OFFSETS
	.align		4
        /*0034*/ 	.byte	0x04, 0x1c
        /*0036*/ 	.short	(.L_1757 - .L_1756)


	//   ....[0]....
.L_1756:
        /*0038*/ 	.word	0x00004650


	//   ....[1]....
        /*003c*/ 	.word	0x00005d60


	//----- nvinfo : EIATTR_MAX_THREADS
	.align		4
.L_1757:
        /*0040*/ 	.byte	0x04, 0x05
        /*0042*/ 	.short	(.L_1759 - .L_1758)
.L_1758:
        /*0044*/ 	.word	0x00000080
        /*0048*/ 	.word	0x00000001
        /*004c*/ 	.word	0x00000001


	//----- nvinfo : EIATTR_CRS_STACK_SIZE
	.align		4
.L_1759:
        /*0050*/ 	.byte	0x04, 0x1e
        /*0052*/ 	.short	(.L_1761 - .L_1760)
.L_1760:
        /*0054*/ 	.word	0x00000000


	//----- nvinfo : EIATTR_CBANK_PARAM_SIZE
	.align		4
.L_1761:
        /*0058*/ 	.byte	0x03, 0x19
        /*005a*/ 	.short	0x0290


	//----- nvinfo : EIATTR_PARAM_CBANK
	.align		4
        /*005c*/ 	.byte	0x04, 0x0a
        /*005e*/ 	.short	(.L_1763 - .L_1762)
	.align		4
.L_1762:
        /*0060*/ 	.word	index@(.nv.constant0._ZN2at6native18elementwise_kernelILi128ELi4EZNS0_22gpu_kernel_impl_nocastINS0_13BinaryFunctorIbbbNS0_17BitwiseXorFunctorIbEEEEEEvRNS_18TensorIteratorBaseERKT_EUliE_EEviT1_)
        /*0064*/ 	.short	0x0210
        /*0066*/ 	.short	0x0290


	//----- nvinfo : EIATTR_SW_WAR
	.align		4
.L_1763:
        /*0068*/ 	.byte	0x04, 0x36
        /*006a*/ 	.short	(.L_1765 - .L_1764)
.L_1764:
        /*006c*/ 	.word	0x00000008
.L_1765:


//--------------------- .nv.info._ZN2at6native27unrolled_elementwise_kernelINS0_13BinaryFunctorIbbbNS0_17BitwiseXorFunctorIbEEEESt5arrayIPcLm3EELi4E23TrivialOffsetCalculatorILi2EjES9_ILi1EjENS0_6memory15LoadWithoutCastENSC_16StoreWithoutCastEEEviT_T0_T2_T3_T4_T5_ --------------------------
	.section	.nv.info._ZN2at6native27unrolled_elementwise_kernelINS0_13BinaryFunctorIbbbNS0_17BitwiseXorFunctorIbEEEESt5arrayIPcLm3EELi4E23TrivialOffsetCalculatorILi2EjES9_ILi1EjENS0_6memory15LoadWithoutCastENSC_16StoreWithoutCastEEEviT_T0_T2_T3_T4_T5_,"",@"SHT_CUDA_INFO"
	.sectionflags	@""
	.align	4


	//----- nvinfo : EIATTR_CUDA_API_VERSION
	.align		4
        /*0000*/ 	.byte	0x04, 0x37
        /*0002*/ 	.short	(.L_1767 - .L_1766)
.L_1766:
        /*0004*/ 	.word	0x00000082


	//----- nvinfo : EIATTR_KPARAM_INFO
	.align		4
.L_1767:
        /*0008*/ 	.byte	0x04, 0x17
        /*000a*/ 	.short	(.L_1769 - .L_1768)
.L_1768:
        /*000c*/ 	.word	0x00000000
        /*0010*/ 	.short	0x0006
        /*0012*/ 	.short	0x0023
        /*0014*/ 	.byte	0x00, 0xf0, 0x05, 0x00


	//----- nvinfo : EIATTR_KPARAM_INFO
	.align		4
.L_1769:
        /*0018*/ 	.byte	0x04, 0x17
        /*001a*/ 	.short	(.L_1771 - .L_1770)
.L_1770:
        /*001c*/ 	.word	0x00000000
        /*0020*/ 	.short	0x0005
        /*0022*/ 	.short	0x0022
        /*0024*/ 	.byte	0x00, 0xf0, 0x05, 0x00


	//----- nvinfo : EIATTR_KPARAM_INFO
	.align		4
.L_1771:
        /*0028*/ 	.byte	0x04, 0x17
        /*002a*/ 	.short	(.L_1773 - .L_1772)
.L_1772:
        /*002c*/ 	.word	0x00000000
        /*0030*/ 	.short	0x0004
        /*0032*/ 	.short	0x0021
        /*0034*/ 	.byte	0x00, 0xf0, 0x05, 0x00


	//----- nvinfo : EIATTR_KPARAM_INFO
	.align		4
.L_1773:
        /*0038*/ 	.byte	0x04, 0x17
        /*003a*/ 	.short	(.L_1775 - .L_1774)
.L_1774:
        /*003c*/ 	.word	0x00000000
        /*0040*/ 	.short	0x0003
        /*0042*/ 	.short	0x0020
        /*0044*/ 	.byte	0x00, 0xf0, 0x05, 0x00


	//----- nvinfo : EIATTR_KPARAM_INFO
	.align		4
.L_1775:
        /*0048*/ 	.byte	0x04, 0x17
        /*004a*/ 	.short	(.L_1777 - .L_1776)
.L_1776:
        /*004c*/ 	.word	0x00000000
        /*0050*/ 	.short	0x0002
        /*0052*/ 	.short	0x0008
        /*0054*/ 	.byte	0x00, 0xf0, 0x61, 0x00


	//----- nvinfo : EIATTR_KPARAM_INFO
	.align		4
.L_1777:
        /*0058*/ 	.byte	0x04, 0x17
        /*005a*/ 	.short	(.L_1779 - .L_1778)
.L_1778:
        /*005c*/ 	.word	0x00000000
        /*0060*/ 	.short	0x0001
        /*0062*/ 	.short	0x0004
        /*0064*/ 	.byte	0x00, 0xf0, 0x05, 0x00


	//----- nvinfo : EIATTR_KPARAM_INFO
	.align		4
.L_1779:
        /*0068*/ 	.byte	0x04, 0x17
        /*006a*/ 	.short	(.L_1781 - .L_1780)
.L_1780:
        /*006c*/ 	.word	0x00000000
        /*0070*/ 	.short	0x0000
        /*0072*/ 	.short	0x0000
        /*0074*/ 	.byte	0x00, 0xf0, 0x11, 0x00


	//----- nvinfo : EIATTR_SPARSE_MMA_MASK
	.align		4
.L_1781:
        /*0078*/ 	.byte	0x03, 0x50
        /*007a*/ 	.short	0x0000


	//----- nvinfo : EIATTR_MAXREG_COUNT
	.align		4
        /*007c*/ 	.byte	0x03, 0x1b
        /*007e*/ 	.short	0x00ff


	//----- nvinfo : EIATTR_MERCURY_ISA_VERSION
	.align		4
        /*0080*/ 	.byte	0x03, 0x5f
        /*0082*/ 	.short	0x0101


	//----- nvinfo : EIATTR_EXIT_INSTR_OFFSETS
	.align		4
        /*0084*/ 	.byte	0x04, 0x1c
        /*0086*/ 	.short	(.L_1783 - .L_1782)


	//   ....[0]....
.L_1782:
        /*0088*/ 	.word	0x00000630


	//   ....[1]....
        /*008c*/ 	.word	0x000006d0


	//----- nvinfo : EIATTR_MAX_THREADS
	.align		4
.L_1783:
        /*0090*/ 	.byte	0x04, 0x05
        /*0092*/ 	.short	(.L_1785 - .L_1784)
.L_1784:
        /*0094*/ 	.word	0x00000080
        /*0098*/ 	.word	0x00000001
        /*009c*/ 	.word	0x00000001


	//----- nvinfo : EIATTR_CRS_STACK_SIZE
	.align		4
.L_1785:
        /*00a0*/ 	.byte	0x04, 0x1e
        /*00a2*/ 	.short	(.L_1787 - .L_1786)
.L_1786:
        /*00a4*/ 	.word	0x00000000


	//----- nvinfo : EIATTR_CBANK_PARAM_SIZE
	.align		4
.L_1787:
        /*00a8*/ 	.byte	0x03, 0x19
        /*00aa*/ 	.short	0x0024


	//----- nvinfo : EIATTR_PARAM_CBANK
	.align		4
        /*00ac*/ 	.byte	0x04, 0x0a
        /*00ae*/ 	.short	(.L_1789 - .L_1788)
	.align		4
.L_1788:
        /*00b0*/ 	.word	index@(.nv.constant0._ZN2at6native27unrolled_elementwise_kernelINS0_13BinaryFunctorIbbbNS0_17BitwiseXorFunctorIbEEEESt5arrayIPcLm3EELi4E23TrivialOffsetCalculatorILi2EjES9_ILi1EjENS0_6memory15LoadWithoutCastENSC_16StoreWithoutCastEEEviT_T0_T2_T3_T4_T5_)
        /*00b4*/ 	.short	0x0210
        /*00b6*/ 	.short	0x0024


	//----- nvinfo : EIATTR_SW_WAR
	.align		4
.L_1789:
        /*00b8*/ 	.byte	0x04, 0x36
        /*00ba*/ 	.short	(.L_1791 - .L_1790)
.L_1790:
        /*00bc*/ 	.word	0x00000008
.L_1791:


//--------------------- .nv.info._ZN2at6native29vectorized_elementwise_kernelILi2ENS0_13BinaryFunctorIbbbNS0_17BitwiseXorFunctorIbEEEESt5arrayIPcLm3EEEEviT0_T1_ --------------------------
	.section	.nv.info._ZN2at6native29vectorized_elementwise_kernelILi2ENS0_13BinaryFunctorIbbbNS0_17BitwiseXorFunctorIbEEEESt5arrayIPcLm3EEEEviT0_T1_,"",@"SHT_CUDA_INFO"
	.sectionflags	@""
	.align	4


	//----- nvinfo : EIATTR_CUDA_API_VERSION
	.align		4
        /*0000*/ 	.byte	0x04, 0x37
        /*0002*/ 	.short	(.L_1793 - .L_1792)
.L_1792:
        /*0004*/ 	.word	0x00000082


	//----- nvinfo : EIATTR_KPARAM_INFO
	.align		4
.L_1793:
        /*0008*/ 	.byte	0x04, 0x17
        /*000a*/ 	.short	(.L_1795 - .L_1794)
.L_1794:
        /*000c*/ 	.word	0x00000000
        /*0010*/ 	.short	0x0002
        /*0012*/ 	.short	0x0008
        /*0014*/ 	.byte	0x00, 0xf0, 0x61, 0x00


	//----- nvinfo : EIATTR_KPARAM_INFO
	.align		4
.L_1795:
        /*0018*/ 	.byte	0x04, 0x17
        /*001a*/ 	.short	(.L_1797 - .L_1796)
.L_1796:
        /*001c*/ 	.word	0x00000000
        /*0020*/ 	.short	0x0001
        /*0022*/ 	.short	0x0004
        /*0024*/ 	.byte	0x00, 0xf0, 0x05, 0x00


	//----- nvinfo : EIATTR_KPARAM_INFO
	.align		4
.L_1797:
        /*0028*/ 	.byte	0x04, 0x17
        /*002a*/ 	.short	(.L_1799 - .L_1798)
.L_1798:
        /*002c*/ 	.word	0x00000000
        /*0030*/ 	.short	0x0000
        /*0032*/ 	.short	0x0000
        /*0034*/ 	.byte	0x00, 0xf0, 0x11, 0x00


	//----- nvinfo : EIATTR_SPARSE_MMA_MASK
	.align		4
.L_1799:
        /*0038*/ 	.byte	0x03, 0x50
        /*003a*/ 	.short	0x0000


	//----- nvinfo : EIATTR_MAXREG_COUNT
	.align		4
        /*003c*/ 	.byte	0x03, 0x1b
        /*003e*/ 	.short	0x00ff


	//----- nvinfo : EIATTR_MERCURY_ISA_VERSION
	.align		4
        /*0040*/ 	.byte	0x03, 0x5f
        /*0042*/ 	.short	0x0101


	//----- nvinfo : EIATTR_EXIT_INSTR_OFFSETS
	.align		4
        /*0044*/ 	.byte	0x04, 0x1c
        /*0046*/ 	.short	(.L_1801 - .L_1800)


	//   ....[0]....
.L_1800:
        /*0048*/ 	.word	0x00000540


	//   ....[1]....
        /*004c*/ 	.word	0x00001230


	//   ....[2]....
        /*0050*/ 	.word	0x00001290


	//----- nvinfo : EIATTR_MAX_THREADS
	.align		4
.L_1801:
        /*0054*/ 	.byte	0x04, 0x05
        /*0056*/ 	.short	(.L_1803 - .L_1802)
.L_1802:
        /*0058*/ 	.word	0x00000080
        /*005c*/ 	.word	0x00000001
        /*0060*/ 	.word	0x00000001


	//----- nvinfo : EIATTR_CRS_STACK_SIZE
	.align		4
.L_1803:
        /*0064*/ 	.byte	0x04, 0x1e
        /*0066*/ 	.short	(.L_1805 - .L_1804)
.L_1804:
        /*0068*/ 	.word	0x00000000


	//----- nvinfo : EIATTR_CBANK_PARAM_SIZE
	.align		4
.L_1805:
        /*006c*/ 	.byte	0x03, 0x19
        /*006e*/ 	.short	0x0020


	//----- nvinfo : EIATTR_PARAM_CBANK
	.align		4
        /*0070*/ 	.byte	0x04, 0x0a
        /*0072*/ 	.short	(.L_1807 - .L_1806)
	.align		4
.L_1806:
        /*0074*/ 	.word	index@(.nv.constant0._ZN2at6native29vectorized_elementwise_kernelILi2ENS0_13BinaryFunctorIbbbNS0_17BitwiseXorFunctorIbEEEESt5arrayIPcLm3EEEEviT0_T1_)
        /*0078*/ 	.short	0x0210
        /*007a*/ 	.short	0x0020


	//----- nvinfo : EIATTR_SW_WAR
	.align		4
.L_1807:
        /*007c*/ 	.byte	0x04, 0x36
        /*007e*/ 	.short	(.L_1809 - .L_1808)
.L_1808:
        /*0080*/ 	.word	0x00000008
.L_1809:


//--------------------- .nv.info._ZN2at6native29vectorized_elementwise_kernelILi4ENS0_13BinaryFunctorIbbbNS0_17BitwiseXorFunctorIbEEEESt5arrayIPcLm3EEEEviT0_T1_ --------------------------
	.section	.nv.info._ZN2at6native29vectorized_elementwise_kernelILi4ENS0_13BinaryFunctorIbbbNS0_17BitwiseXorFunctorIbEEEESt5arrayIPcLm3EEEEviT0_T1_,"",@"SHT_CUDA_INFO"
	.sectionflags	@""
	.align	4


	//----- nvinfo : EIATTR_CUDA_API_VERSION
	.align		4
        /*0000*/ 	.byte	0x04, 0x37
        /*0002*/ 	.short	(.L_1811 - .L_1810)
.L_1810:
        /*0004*/ 	.word	0x00000082


	//----- nvinfo : EIATTR_KPARAM_INFO
	.align		4
.L_1811:
        /*0008*/ 	.byte	0x04, 0x17
        /*000a*/ 	.short	(.L_1813 - .L_1812)
.L_1812:
        /*000c*/ 	.word	0x00000000
        /*0010*/ 	.short	0x0002
        /*0012*/ 	.short	0x0008
        /*0014*/ 	.byte	0x00, 0xf0, 0x61, 0x00


	//----- nvinfo : EIATTR_KPARAM_INFO
	.align		4
.L_1813:
        /*0018*/ 	.byte	0x04, 0x17
        /*001a*/ 	.short	(.L_1815 - .L_1814)
.L_1814:
        /*001c*/ 	.word	0x00000000
        /*0020*/ 	.short	0x0001
        /*0022*/ 	.short	0x0004
        /*0024*/ 	.byte	0x00, 0xf0, 0x05, 0x00


	//----- nvinfo : EIATTR_KPARAM_INFO
	.align		4
.L_1815:
        /*0028*/ 	.byte	0x04, 0x17
        /*002a*/ 	.short	(.L_1817 - .L_1816)
.L_1816:
        /*002c*/ 	.word	0x00000000
        /*0030*/ 	.short	0x0000
        /*0032*/ 	.short	0x0000
        /*0034*/ 	.byte	0x00, 0xf0, 0x11, 0x00


	//----- nvinfo : EIATTR_SPARSE_MMA_MASK
	.align		4
.L_1817:
        /*0038*/ 	.byte	0x03, 0x50
        /*003a*/ 	.short	0x0000


	//----- nvinfo : EIATTR_MAXREG_COUNT
	.align		4
        /*003c*/ 	.byte	0x03, 0x1b
        /*003e*/ 	.short	0x00ff


	//----- nvinfo : EIATTR_MERCURY_ISA_VERSION
	.align		4
        /*0040*/ 	.byte	0x03, 0x5f
        /*0042*/ 	.short	0x0101


	//----- nvinfo : EIATTR_EXIT_INSTR_OFFSETS
	.align		4
        /*0044*/ 	.byte	0x04, 0x1c
        /*0046*/ 	.short	(.L_1819 - .L_1818)


	//   ....[0]....
.L_1818:
        /*0048*/ 	.word	0x00000500


	//   ....[1]....
        /*004c*/ 	.word	0x000011f0


	//   ....[2]....
        /*0050*/ 	.word	0x00001250


	//----- nvinfo : EIATTR_MAX_THREADS
	.align		4
.L_1819:
        /*0054*/ 	.byte	0x04, 0x05
        /*0056*/ 	.short	(.L_1821 - .L_1820)
.L_1820:
        /*0058*/ 	.word	0x00000080
        /*005c*/ 	.word	0x00000001
        /*0060*/ 	.word	0x00000001


	//----- nvinfo : EIATTR_CRS_STACK_SIZE
	.align		4
.L_1821:
        /*0064*/ 	.byte	0x04, 0x1e
        /*0066*/ 	.short	(.L_1823 - .L_1822)
.L_1822:
        /*0068*/ 	.word	0x00000000


	//----- nvinfo : EIATTR_CBANK_PARAM_SIZE
	.align		4
.L_1823:
        /*006c*/ 	.byte	0x03, 0x19
        /*006e*/ 	.short	0x0020


	//----- nvinfo : EIATTR_PARAM_CBANK
	.align		4
        /*0070*/ 	.byte	0x04, 0x0a
        /*0072*/ 	.short	(.L_1825 - .L_1824)
	.align		4
.L_1824:
        /*0074*/ 	.word	index@(.nv.constant0._ZN2at6native29vectorized_elementwise_kernelILi4ENS0_13BinaryFunctorIbbbNS0_17BitwiseXorFunctorIbEEEESt5arrayIPcLm3EEEEviT0_T1_)
        /*0078*/ 	.short	0x0210
        /*007a*/ 	.short	0x0020


	//----- nvinfo : EIATTR_SW_WAR
	.align		4
.L_1825:
        /*007c*/ 	.byte	0x04, 0x36
        /*007e*/ 	.short	(.L_1827 - .L_1826)
.L_1826:
        /*0080*/ 	.word	0x00000008
.L_1827:


//--------------------- .nv.info._ZN2at6native29vectorized_elementwise_kernelILi8ENS0_13BinaryFunctorIbbbNS0_17BitwiseXorFunctorIbEEEESt5arrayIPcLm3EEEEviT0_T1_ --------------------------
	.section	.nv.info._ZN2at6native29vectorized_elementwise_kernelILi8ENS0_13BinaryFunctorIbbbNS0_17BitwiseXorFunctorIbEEEESt5arrayIPcLm3EEEEviT0_T1_,"",@"SHT_CUDA_INFO"
	.sectionflags	@""
	.align	4


	//----- nvinfo : EIATTR_CUDA_API_VERSION
	.align		4
        /*0000*/ 	.byte	0x04, 0x37
        /*0002*/ 	.short	(.L_1829 - .L_1828)
.L_1828:
        /*0004*/ 	.word	0x00000082


	//----- nvinfo : EIATTR_KPARAM_INFO
	.align		4
.L_1829:
        /*0008*/ 	.byte	0x04, 0x17
        /*000a*/ 	.short	(.L_1831 - .L_1830)
.L_1830:
        /*000c*/ 	.word	0x00000000
        /*0010*/ 	.short	0x0002
        /*0012*/ 	.short	0x0008
        /*0014*/ 	.byte	0x00, 0xf0, 0x61, 0x00


	//----- nvinfo : EIATTR_KPARAM_INFO
	.align		4
.L_1831:
        /*0018*/ 	.byte	0x04, 0x17
        /*001a*/ 	.short	(.L_1833 - .L_1832)
.L_1832:
        /*001c*/ 	.word	0x00000000
        /*0020*/ 	.short	0x0001
        /*0022*/ 	.short	0x0004
        /*0024*/ 	.byte	0x00, 0xf0, 0x05, 0x00


	//----- nvinfo : EIATTR_KPARAM_INFO
	.align		4
.L_1833:
        /*0028*/ 	.byte	0x04, 0x17
        /*002a*/ 	.short	(.L_1835 - .L_1834)
.L_1834:
        /*002c*/ 	.word	0x00000000
        /*0030*/ 	.short	0x0000
        /*0032*/ 	.short	0x0000
        /*0034*/ 	.byte	0x00, 0xf0, 0x11, 0x00


	//----- nvinfo : EIATTR_SPARSE_MMA_MASK
	.align		4
.L_1835:
        /*0038*/ 	.byte	0x03, 0x50
        /*003a*/ 	.short	0x0000


	//----- nvinfo : EIATTR_MAXREG_COUNT
	.align		4
        /*003c*/ 	.byte	0x03, 0x1b
        /*003e*/ 	.short	0x00ff


	//----- nvinfo : EIATTR_MERCURY_ISA_VERSION
	.align		4
        /*0040*/ 	.byte	0x03, 0x5f
        /*0042*/ 	.short	0x0101


	//----- nvinfo : EIATTR_EXIT_INSTR_OFFSETS
	.align		4
        /*0044*/ 	.byte	0x04, 0x1c
        /*0046*/ 	.short	(.L_1837 - .L_1836)


	//   ....[0]....
.L_1836:
        /*0048*/ 	.word	0x00000620


	//   ....[1]....
        /*004c*/ 	.word	0x00001310


	//   ....[2]....
        /*0050*/ 	.word	0x00001370


	//----- nvinfo : EIATTR_MAX_THREADS
	.align		4
.L_1837:
        /*0054*/ 	.byte	0x04, 0x05
        /*0056*/ 	.short	(.L_1839 - .L_1838)
.L_1838:
        /*0058*/ 	.word	0x00000080
        /*005c*/ 	.word	0x00000001
        /*0060*/ 	.word	0x00000001


	//----- nvinfo : EIATTR_CRS_STACK_SIZE
	.align		4
.L_1839:
        /*0064*/ 	.byte	0x04, 0x1e
        /*0066*/ 	.short	(.L_1841 - .L_1840)
.L_1840:
        /*0068*/ 	.word	0x00000000


	//----- nvinfo : EIATTR_CBANK_PARAM_SIZE
	.align		4
.L_1841:
        /*006c*/ 	.byte	0x03, 0x19
        /*006e*/ 	.short	0x0020


	//----- nvinfo : EIATTR_PARAM_CBANK
	.align		4
        /*0070*/ 	.byte	0x04, 0x0a
        /*0072*/ 	.short	(.L_1843 - .L_1842)
	.align		4
.L_1842:
        /*0074*/ 	.word	index@(.nv.constant0._ZN2at6native29vectorized_elementwise_kernelILi8ENS0_13BinaryFunctorIbbbNS0_17BitwiseXorFunctorIbEEEESt5arrayIPcLm3EEEEviT0_T1_)
        /*0078*/ 	.short	0x0210
        /*007a*/ 	.short	0x0020


	//----- nvinfo : EIATTR_SW_WAR
	.align		4
.L_1843:
        /*007c*/ 	.byte	0x04, 0x36
        /*007e*/ 	.short	(.L_1845 - .L_1844)
.L_1844:
        /*0080*/ 	.word	0x00000008
.L_1845:


//--------------------- .nv.info._ZN2at6native18elementwise_kernelILi128ELi4EZNS0_15gpu_kernel_implINS0_13AUnaryFunctorIsssNS0_17BitwiseXorFunctorIsEEEEEEvRNS_18TensorIteratorBaseERKT_EUliE_EEviT1_ --------------------------
	.section	.nv.info._ZN2at6native18elementwise_kernelILi128ELi4EZNS0_15gpu_kernel_implINS0_13AUnaryFunctorIsssNS0_17BitwiseXorFunctorIsEEEEEEvRNS_18TensorIteratorBaseERKT_EUliE_EEviT1_,"",@"SHT_CUDA_INFO"
	.sectionflags	@""
	.align	4


	//----- nvinfo : EIATTR_CUDA_API_VERSION
	.align		4
        /*0000*/ 	.byte	0x04, 0x37
        /*0002*/ 	.short	(.L_1847 - .L_1846)
.L_1846:
        /*0004*/ 	.word	0x00000082


	//----- nvinfo : EIATTR_KPARAM_INFO
	.align		4
.L_1847:
        /*0008*/ 	.byte	0x04, 0x17
        /*000a*/ 	.short	(.L_1849 - .L_1848)
.L_1848:
        /*000c*/ 	.word	0x00000000
        /*0010*/ 	.short	0x0001
        /*0012*/ 	.short	0x0008
        /*0014*/ 	.byte	0x00, 0xf0, 0x61, 0x08


	//----- nvinfo : EIATTR_KPARAM_INFO
	.align		4
.L_1849:
        /*0018*/ 	.byte	0x04, 0x17
        /*001a*/ 	.short	(.L_1851 - .L_1850)
.L_1850:
        /*001c*/ 	.word	0x00000000
        /*0020*/ 	.short	0x0000
        /*0022*/ 	.short	0x0000
        /*0024*/ 	.byte	0x00, 0xf0, 0x11, 0x00


	//----- nvinfo : EIATTR_SPARSE_MMA_MASK
	.align		4
.L_1851:
        /*0028*/ 	.byte	0x03, 0x50
        /*002a*/ 	.short	0x0000


	//----- nvinfo : EIATTR_MAXREG_COUNT
	.align		4
        /*002c*/ 	.byte	0x03, 0x1b
        /*002e*/ 	.short	0x0080


	//----- nvinfo : EIATTR_EXTERNS
	.align		4
        /*0030*/ 	.byte	0x04, 0x0f
        /*0032*/ 	.short	(.L_1853 - .L_1852)


	//   ....[0]....
	.align		4
.L_1852:
        /*0034*/ 	.word	index@(__assertfail)


	//----- nvinfo : EIATTR_MERCURY_ISA_VERSION
	.align		4
.L_1853:
        /*0038*/ 	.byte	0x03, 0x5f
        /*003a*/ 	.short	0x0101


	//----- nvinfo : EIATTR_SYSCALL_OFFSETS
	.align		4
        /*003c*/ 	.byte	0x04, 0x46
        /*003e*/ 	.short	(.L_1855 - .L_1854)


	//   ....[0]....
.L_1854:
        /*0040*/ 	.word	0x000021f0


	//   ....[1]....
        /*0044*/ 	.word	0x00003080


	//   ....[2]....
        /*0048*/ 	.word	0x000052b0


	//   ....[3]....
        /*004c*/ 	.word	0x00006140


	//   ....[4]....
        /*0050*/ 	.word	0x00008360


	//   ....[5]....
        /*0054*/ 	.word	0x000091f0


	//   ....[6]....
        /*0058*/ 	.word	0x0000b400


	//   ....[7]....
        /*005c*/ 	.word	0x0000c290


	//----- nvinfo : EIATTR_EXIT_INSTR_OFFSETS
	.align		4
.L_1855:
        /*0060*/ 	.byte	0x04, 0x1c
        /*0062*/ 	.short	(.L_1857 - .L_1856)


	//   ....[0]....
.L_1856:
        /*0064*/ 	.word	0x000092b0


	//   ....[1]....
        /*0068*/ 	.word	0x0000b550


	//   ....[2]....
        /*006c*/ 	.word	0x0000b570


	//   ....[3]....
        /*0070*/ 	.word	0x0000b610


	//   ....[4]....
        /*0074*/ 	.word	0x0000b640


	//   ....[5]....
        /*0078*/ 	.word	0x0000b660


	//   ....[6]....
        /*007c*/ 	.word	0x0000b6f0


	//   ....[7]....
        /*0080*/ 	.word	0x0000b730


	//   ....[8]....
        /*0084*/ 	.word	0x0000b7d0


	//   ....[9]....
        /*0088*/ 	.word	0x0000b820


	//   ....[10]....
        /*008c*/ 	.word	0x0000b850


	//   ....[11]....
        /*0090*/ 	.word	0x0000b920


	//   ....[12]....
        /*0094*/ 	.word	0x0000b960


	//   ....[13]....
        /*0098*/ 	.word	0x0000baf0


	//   ....[14]....
        /*009c*/ 	.word	0x0000bc50


	//   ....[15]....
        /*00a0*/ 	.word	0x0000bc90


	//   ....[16]....
        /*00a4*/ 	.word	0x0000bd30


	//   ....[17]....
        /*00a8*/ 	.word	0x0000beb0


	//   ....[18]....
        /*00ac*/ 	.word	0x0000c030


	//   ....[19]....
        /*00b0*/ 	.word	0x0000c190


	//   ....[20]....
        /*00b4*/ 	.word	0x0000c2a0


	//   ....[21]....
        /*00b8*/ 	.word	0x0000c2e0


	//   ....[22]....
        /*00bc*/ 	.word	0x0000c310


	//----- nvinfo : EIATTR_MAX_THREADS
	.align		4
.L_1857:
        /*00c0*/ 	.byte	0x04, 0x05
        /*00c2*/ 	.short	(.L_1859 - .L_1858)
.L_1858:
        /*00c4*/ 	.word	0x00000080
        /*00c8*/ 	.word	0x00000001
        /*00cc*/ 	.word	0x00000001


	//----- nvinfo : EIATTR_CRS_STACK_SIZE
	.align		4
.L_1859:
        /*00d0*/ 	.byte	0x04, 0x1e
        /*00d2*/ 	.short	(.L_1861 - .L_1860)
.L_1860:
        /*00d4*/ 	.word	0x00000000


	//----- nvinfo : EIATTR_CBANK_PARAM_SIZE
	.align		4
.L_1861:
        /*00d8*/ 	.byte	0x03, 0x19
        /*00da*/ 	.short	0x0220


	//----- nvinfo : EIATTR_PARAM_CBANK
	.align		4
        /*00dc*/ 	.byte	0x04, 0x0a
        /*00de*/ 	.short	(.L_1863 - .L_1862)
	.align		4
.L_1862:
        /*00e0*/ 	.word	index@(.nv.constant0._ZN2at6native18elementwise_kernelILi128ELi4EZNS0_15gpu_kernel_implINS0_13AUnaryFunctorIsssNS0_17BitwiseXorFunctorIsEEEEEEvRNS_18TensorIteratorBaseERKT_EUliE_EEviT1_)
        /*00e4*/ 	.short	0x0210
        /*00e6*/ 	.short	0x0220


	//----- nvinfo : EIATTR_SW_WAR
	.align		4
.L_1863:
        /*00e8*/ 	.byte	0x04, 0x36
        /*00ea*/ 	.short	(.L_1865 - .L_1864)
.L_1864:
        /*00ec*/ 	.word	0x00000008
.L_1865:


//--------------------- .nv.info._ZN2at6native27unrolled_elementwise_kernelINS0_13AUnaryFunctorIsssNS0_17BitwiseXorFunctorIsEEEESt5arrayIPcLm2EELi4E23TrivialOffsetCalculatorILi1EjESA_NS0_6memory12LoadWithCastILi1EEENSB_13StoreWithCastILi1EEEEEviT_T0_T2_T3_T4_T5_ --------------------------
	.section	.nv.info._ZN2at6native27unrolled_elementwise_kernelINS0_13AUnaryFunctorIsssNS0_17BitwiseXorFunctorIsEEEESt5arrayIPcLm2EELi4E23TrivialOffsetCalculatorILi1EjESA_NS0_6memory12LoadWithCastILi1EEENSB_13StoreWithCastILi1EEEEEviT_T0_T2_T3_T4_T5_,"",@"SHT_CUDA_INFO"
	.sectionflags	@""
	.align	4


	//----- nvinfo : EIATTR_CUDA_API_VERSION
	.align		4
        /*0000*/ 	.byte	0x04, 0x37
        /*0002*/ 	.short	(.L_1867 - .L_1866)
.L_1866:
        /*0004*/ 	.word	0x00000082


	//----- nvinfo : EIATTR_KPARAM_INFO
	.align		4
.L_1867:
        /*0008*/ 	.byte	0x04, 0x17
        /*000a*/ 	.short	(.L_1869 - .L_1868)
.L_1868:
        /*000c*/ 	.word	0x00000000
        /*0010*/ 	.short	0x0006
        /*0012*/ 	.short	0x0024
        /*0014*/ 	.byte	0x00, 0xf0, 0x21, 0x00


	//----- nvinfo : EIATTR_KPARAM_INFO
	.align		4
.L_1869:
        /*0018*/ 	.byte	0x04, 0x17
        /*001a*/ 	.short	(.L_1871 - .L_1870)
.L_1870:
        /*001c*/ 	.word	0x00000000
        /*0020*/ 	.short	0x0005
        /*0022*/ 	.short	0x001c
        /*0024*/ 	.byte	0x00, 0xf0, 0x21, 0x00


	//----- nvinfo : EIATTR_KPARAM_INFO
	.align		4
.L_1871:
        /*0028*/ 	.byte	0x04, 0x17
        /*002a*/ 	.short	(.L_1873 - .L_1872)
.L_1872:
        /*002c*/ 	.word	0x00000000
        /*0030*/ 	.short	0x0004
        /*0032*/ 	.short	0x0019
        /*0034*/ 	.byte	0x00, 0xf0, 0x05, 0x00


	//----- nvinfo : EIATTR_KPARAM_INFO
	.align		4
.L_1873:
        /*0038*/ 	.byte	0x04, 0x17
        /*003a*/ 	.short	(.L_1875 - .L_1874)
.L_1874:
        /*003c*/ 	.word	0x00000000
        /*0040*/ 	.short	0x0003
        /*0042*/ 	.short	0x0018
        /*0044*/ 	.byte	0x00, 0xf0, 0x05, 0x00


	//----- nvinfo : EIATTR_KPARAM_INFO
	.align		4
.L_1875:
        /*0048*/ 	.byte	0x04, 0x17
        /*004a*/ 	.short	(.L_1877 - .L_1876)
.L_1876:
        /*004c*/ 	.word	0x00000000
        /*0050*/ 	.short	0x0002
        /*0052*/ 	.short	0x0008
        /*0054*/ 	.byte	0x00, 0xf0, 0x41, 0x00


	//----- nvinfo : EIATTR_KPARAM_INFO
	.align		4
.L_1877:
        /*0058*/ 	.byte	0x04, 0x17
        /*005a*/ 	.short	(.L_1879 - .L_1878)
.L_1878:
        /*005c*/ 	.word	0x00000000
        /*0060*/ 	.short	0x0001
        /*0062*/ 	.short	0x0004
        /*0064*/ 	.byte	0x00, 0xf0, 0x11, 0x00


	//----- nvinfo : EIATTR_KPARAM_INFO
	.align		4
.L_1879:
        /*0068*/ 	.byte	0x04, 0x17
        /*006a*/ 	.short	(.L_1881 - .L_1880)
.L_1880:
        /*006c*/ 	.word	0x00000000
        /*0070*/ 	.short	0x0000
        /*0072*/ 	.short	0x0000
        /*0074*/ 	.byte	0x00, 0xf0, 0x11, 0x00


	//----- nvinfo : EIATTR_SPARSE_MMA_MASK
	.align		4
.L_1881:
        /*0078*/ 	.byte	0x03, 0x50
        /*007a*/ 	.short	0x0000


	//----- nvinfo : EIATTR_MAXREG_COUNT
	.align		4
        /*007c*/ 	.byte	0x03, 0x1b
        /*007e*/ 	.short	0x00ff


	//----- nvinfo : EIATTR_EXTERNS
	.align		4
        /*0080*/ 	.byte	0x04, 0x0f
        /*0082*/ 	.short	(.L_1883 - .L_1882)


	//   ....[0]....
	.align		4
.L_1882:
        /*0084*/ 	.word	index@(__assertfail)


	//----- nvinfo : EIATTR_MERCURY_ISA_VERSION
	.align		4
.L_1883:
        /*0088*/ 	.byte	0x03, 0x5f
        /*008a*/ 	.short	0x0101


	//----- nvinfo : EIATTR_SYSCALL_OFFSETS
	.align		4
        /*008c*/ 	.byte	0x04, 0x46
        /*008e*/ 	.short	(.L_1885 - .L_1884)


	//   ....[0]....
.L_1884:
        /*0090*/ 	.word	0x00000f10


	//   ....[1]....
        /*0094*/ 	.word	0x00001e20


	//   ....[2]....
        /*0098*/ 	.word	0x00002d40


	//   ....[3]....
        /*009c*/ 	.word	0x00003c40


	//   ....[4]....
        /*00a0*/ 	.word	0x00004bd0


	//   ....[5]....
        /*00a4*/ 	.word	0x00005b10


	//   ....[6]....
        /*00a8*/ 	.word	0x00006a30


	//   ....[7]....
        /*00ac*/ 	.word	0x00007950


	//----- nvinfo : EIATTR_EXIT_INSTR_OFFSETS
	.align		4
.L_1885:
        /*00b0*/ 	.byte	0x04, 0x1c
        /*00b2*/ 	.short	(.L_1887 - .L_1886)


	//   ....[0]....
.L_1886:
        /*00b4*/ 	.word	0x00006ae0


	//   ....[1]....
        /*00b8*/ 	.word	0x00006c10


	//   ....[2]....
        /*00bc*/ 	.word	0x00006c30


	//   ....[3]....
        /*00c0*/ 	.word	0x00006cd0


	//   ....[4]....
        /*00c4*/ 	.word	0x00006d00


	//   ....[5]....
        /*00c8*/ 	.word	0x00006d20


	//   ....[6]....
        /*00cc*/ 	.word	0x00006db0


	//   ....[7]....
        /*00d0*/ 	.word	0x00006df0


	//   ....[8]....
        /*00d4*/ 	.word	0x00006e90


	//   ....[9]....
        /*00d8*/ 	.word	0x00006ee0


	//   ....[10]....
        /*00dc*/ 	.word	0x00006f10


	//   ....[11]....
        /*00e0*/ 	.word	0x00006fe0


	//   ....[12]....
        /*00e4*/ 	.word	0x00007020


	//   ....[13]....
        /*00e8*/ 	.word	0x000071b0


	//   ....[14]....
        /*00ec*/ 	.word	0x00007310


	//   ....[15]....
        /*00f0*/ 	.word	0x00007350


	//   ....[16]....
        /*00f4*/ 	.word	0x000073f0


	//   ....[17]....
        /*00f8*/ 	.word	0x00007570


	//   ....[18]....
        /*00fc*/ 	.word	0x000076f0


	//   ....[19]....
        /*0100*/ 	.word	0x00007850


	//   ....[20]....
        /*0104*/ 	.word	0x00007960


	//   ....[21]....
        /*0108*/ 	.word	0x000079a0


	//   ....[22]....
        /*010c*/ 	.word	0x000079d0


	//----- nvinfo : EIATTR_MAX_THREADS
	.align		4
.L_1887:
        /*0110*/ 	.byte	0x04, 0x05
        /*0112*/ 	.short	(.L_1889 - .L_1888)
.L_1888:
        /*0114*/ 	.word	0x00000080
        /*0118*/ 	.word	0x00000001
        /*011c*/ 	.word	0x00000001


	//----- nvinfo : EIATTR_CRS_STACK_SIZE
	.align		4
.L_1889:
        /*0120*/ 	.byte	0x04, 0x1e
        /*0122*/ 	.short	(.L_1891 - .L_1890)
.L_1890:
        /*0124*/ 	.word	0x00000000


	//----- nvinfo : EIATTR_CBANK_PARAM_SIZE
	.align		4
.L_1891:
        /*0128*/ 	.byte	0x03, 0x19
        /*012a*/ 	.short	0x002c


	//----- nvinfo : EIATTR_PARAM_CBANK
	.align		4
        /*012c*/ 	.byte	0x04, 0x0a
        /*012e*/ 	.short	(.L_1893 - .L_1892)
	.align		4
.L_1892:
        /*0130*/ 	.word	index@(.nv.constant0._ZN2at6native27unrolled_elementwise_kernelINS0_13AUnaryFunctorIsssNS0_17BitwiseXorFunctorIsEEEESt5arrayIPcLm2EELi4E23TrivialOffsetCalculatorILi1EjESA_NS0_6memory12LoadWithCastILi1EEENSB_13StoreWithCastILi1EEEEEviT_T0_T2_T3_T4_T5_)
        /*0134*/ 	.short	0x0210
        /*0136*/ 	.short	0x002c


	//----- nvinfo : EIATTR_SW_WAR
	.align		4
.L_1893:
        /*0138*/ 	.byte	0x04, 0x36
        /*013a*/ 	.short	(.L_1895 - .L_1894)
.L_1894:
        /*013c*/ 	.word	0x00000008
.L_1895:


//--------------------- .nv.info._ZN2at6native18elementwise_kernelILi128ELi4EZNS0_22gpu_kernel_impl_nocastINS0_13AUnaryFunctorIsssNS0_17BitwiseXorFunctorIsEEEEEEvRNS_18TensorIteratorBaseERKT_EUliE_EEviT1_ --------------------------
	.section	.nv.info._ZN2at6native18elementwise_kernelILi128ELi4EZNS0_22gpu_kernel_impl_nocastINS0_13AUnaryFunctorIsssNS0_17BitwiseXorFunctorIsEEEEEEvRNS_18TensorIteratorBaseERKT_EUliE_EEviT1_,"",@"SHT_CUDA_INFO"
	.sectionflags	@""
	.align	4


	//----- nvinfo : EIATTR_CUDA_API_VERSION
	.align		4
        /*0000*/ 	.byte	0x04, 0x37
        /*0002*/ 	.short	(.L_1897 - .L_1896)
.L_1896:
        /*0004*/ 	.word	0x00000082


	//----- nvinfo : EIATTR_KPARAM_INFO
	.align		4
.L_1897:
        /*0008*/ 	.byte	0x04, 0x17
        /*000a*/ 	.short	(.L_1899 - .L_1898)
.L_1898:
        /*000c*/ 	.word	0x00000000
        /*0010*/ 	.short	0x0001
        /*0012*/ 	.short	0x0008
        /*0014*/ 	.byte	0x00, 0xf0, 0x61, 0x08


	//----- nvinfo : EIATTR_KPARAM_INFO
	.align		4
.L_1899:
        /*0018*/ 	.byte	0x04, 0x17
        /*001a*/ 	.short	(.L_1901 - .L_1900)
.L_1900:
        /*001c*/ 	.word	0x00000000
        /*0020*/ 	.short	0x0000
        /*0022*/ 	.short	0x0000
        /*0024*/ 	.byte	0x00, 0xf0, 0x11, 0x00


	//----- nvinfo : EIATTR_SPARSE_MMA_MASK
	.align		4
.L_1901:
        /*0028*/ 	.byte	0x03, 0x50
        /*002a*/ 	.short	0x0000


	//----- nvinfo : EIATTR_MAXREG_COUNT
	.align		4
        /*002c*/ 	.byte	0x03, 0x1b
        /*002e*/ 	.short	0x0080


	//----- nvinfo : EIATTR_MERCURY_ISA_VERSION
	.align		4
        /*0030*/ 	.byte	0x03, 0x5f
        /*0032*/ 	.short	0x0101


	//----- nvinfo : EIATTR_EXIT_INSTR_OFFSETS
	.align		4
        /*0034*/ 	.byte	0x04, 0x1c
        /*0036*/ 	.short	(.L_1903 - .L_1902)


	//   ....[0]....
.L_1902:
        /*0038*/ 	.word	0x00003ba0


	//   ....[1]....
        /*003c*/ 	.word	0x00004f20


	//----- nvinfo : EIATTR_MAX_THREADS
	.align		4
.L_1903:
        /*0040*/ 	.byte	0x04, 0x05
        /*0042*/ 	.short	(.L_1905 - .L_1904)
.L_1904:
        /*0044*/ 	.word	0x00000080
        /*0048*/ 	.word	0x00000001
        /*004c*/ 	.word	0x00000001


	//----- nvinfo : EIATTR_CRS_STACK_SIZE
	.align		4
.L_1905:
        /*0050*/ 	.byte	0x04, 0x1e
        /*0052*/ 	.short	(.L_1907 - .L_1906)
.L_1906:
        /*0054*/ 	.word	0x00000000


	//----- nvinfo : EIATTR_CBANK_PARAM_SIZE
	.align		4
.L_1907:
        /*0058*/ 	.byte	0x03, 0x19
        /*005a*/ 	.short	0x0220


	//----- nvinfo : EIATTR_PARAM_CBANK
	.align		4
        /*005c*/ 	.byte	0x04, 0x0a
        /*005e*/ 	.short	(.L_1909 - .L_1908)
	.align		4
.L_1908:
        /*0060*/ 	.word	index@(.nv.constant0._ZN2at6native18elementwise_kernelILi128ELi4EZNS0_22gpu_kernel_impl_nocastINS0_13AUnaryFunctorIsssNS0_17BitwiseXorFunctorIsEEEEEEvRNS_18TensorIteratorBaseERKT_EUliE_EEviT1_)
        /*0064*/ 	.short	0x0210
        /*0066*/ 	.short	0x0220


	//----- nvinfo : EIATTR_SW_WAR
	.align		4
.L_1909:
        /*0068*/ 	.byte	0x04, 0x36
        /*006a*/ 	.short	(.L_1911 - .L_1910)
.L_1910:
        /*006c*/ 	.word	0x00000008
.L_1911:


//--------------------- .nv.info._ZN2at6native27unrolled_elementwise_kernelINS0_13AUnaryFunctorIsssNS0_17BitwiseXorFunctorIsEEEESt5arrayIPcLm2EELi4E23TrivialOffsetCalculatorILi1EjESA_NS0_6memory15LoadWithoutCastENSB_16StoreWithoutCastEEEviT_T0_T2_T3_T4_T5_ --------------------------
	.section	.nv.info._ZN2at6native27unrolled_elementwise_kernelINS0_13AUnaryFunctorIsssNS0_17BitwiseXorFunctorIsEEEESt5arrayIPcLm2EELi4E23TrivialOffsetCalculatorILi1EjESA_NS0_6memory15LoadWithoutCastENSB_16StoreWithoutCastEEEviT_T0_T2_T3_T4_T5_,"",@"SHT_CUDA_INFO"
	.sectionflags	@""
	.align	4


	//----- nvinfo : EIATTR_CUDA_API_VERSION
	.align		4
        /*0000*/ 	.byte	0x04, 0x37
        /*0002*/ 	.short	(.L_1913 - .L_1912)
.L_1912:
        /*0004*/ 	.word	0x00000082


	//----- nvinfo : EIATTR_KPARAM_INFO
	.align		4
.L_1913:
        /*0008*/ 	.byte	0x04, 0x17
        /*000a*/ 	.short	(.L_1915 - .L_1914)
.L_1914:
        /*000c*/ 	.word	0x00000000
        /*0010*/ 	.short	0x0006
        /*0012*/ 	.short	0x001b
        /*0014*/ 	.byte	0x00, 0xf0, 0x05, 0x00


	//----- nvinfo : EIATTR_KPARAM_INFO
	.align		4
.L_1915:
        /*0018*/ 	.byte	0x04, 0x17
        /*001a*/ 	.short	(.L_1917 - .L_1916)
.L_1916:
        /*001c*/ 	.word	0x00000000
        /*0020*/ 	.short	0x0005
        /*0022*/ 	.short	0x001a
        /*0024*/ 	.byte	0x00, 0xf0, 0x05, 0x00


	//----- nvinfo : EIATTR_KPARAM_INFO
	.align		4
.L_1917:
        /*0028*/ 	.byte	0x04, 0x17
        /*002a*/ 	.short	(.L_1919 - .L_1918)
.L_1918:
        /*002c*/ 	.word	0x00000000
        /*0030*/ 	.short	0x0004
        /*0032*/ 	.short	0x0019
        /*0034*/ 	.byte	0x00, 0xf0, 0x05, 0x00


	//----- nvinfo : EIATTR_KPARAM_INFO
	.align		4
.L_1919:
        /*0038*/ 	.byte	0x04, 0x17
        /*003a*/ 	.short	(.L_1921 - .L_1920)
.L_1920:
        /*003c*/ 	.word	0x00000000
        /*0040*/ 	.short	0x0003
        /*0042*/ 	.short	0x0018
        /*0044*/ 	.byte	0x00, 0xf0, 0x05, 0x00


	//----- nvinfo : EIATTR_KPARAM_INFO
	.align		4
.L_1921:
        /*0048*/ 	.byte	0x04, 0x17
        /*004a*/ 	.short	(.L_1923 - .L_1922)
.L_1922:
        /*004c*/ 	.word	0x00000000
        /*0050*/ 	.short	0x0002
        /*0052*/ 	.short	0x0008
        /*0054*/ 	.byte	0x00, 0xf0, 0x41, 0x00


	//----- nvinfo : EIATTR_KPARAM_INFO
	.align		4
.L_1923:
        /*0058*/ 	.byte	0x04, 0x17
        /*005a*/ 	.short	(.L_1925 - .L_1924)
.L_1924:
        /*005c*/ 	.word	0x00000000
        /*0060*/ 	.short	0x0001
        /*0062*/ 	.short	0x0004
        /*0064*/ 	.byte	0x00, 0xf0, 0x11, 0x00


	//----- nvinfo : EIATTR_KPARAM_INFO
	.align		4
.L_1925:
        /*0068*/ 	.byte	0x04, 0x17
        /*006a*/ 	.short	(.L_1927 - .L_1926)
.L_1926:
        /*006c*/ 	.word	0x00000000
        /*0070*/ 	.short	0x0000
        /*0072*/ 	.short	0x0000
        /*0074*/ 	.byte	0x00, 0xf0, 0x11, 0x00


	//----- nvinfo : EIATTR_SPARSE_MMA_MASK
	.align		4
.L_1927:
        /*0078*/ 	.byte	0x03, 0x50
        /*007a*/ 	.short	0x0000


	//----- nvinfo : EIATTR_MAXREG_COUNT
	.align		4
        /*007c*/ 	.byte	0x03, 0x1b
        /*007e*/ 	.short	0x00ff


	//----- nvinfo : EIATTR_MERCURY_ISA_VERSION
	.align		4
        /*0080*/ 	.byte	0x03, 0x5f
        /*0082*/ 	.short	0x0101


	//----- nvinfo : EIATTR_EXIT_INSTR_OFFSETS
	.align		4
        /*0084*/ 	.byte	0x04, 0x1c
        /*0086*/ 	.short	(.L_1929 - .L_1928)


	//   ....[0]....
.L_1928:
        /*0088*/ 	.word	0x000003d0


	//   ....[1]....
        /*008c*/ 	.word	0x00000420


	//----- nvinfo : EIATTR_MAX_THREADS
	.align		4
.L_1929:
        /*0090*/ 	.byte	0x04, 0x05
        /*0092*/ 	.short	(.L_1931 - .L_1930)
.L_1930:
        /*0094*/ 	.word	0x00000080
        /*0098*/ 	.word	0x00000001
        /*009c*/ 	.word	0x00000001


	//----- nvinfo : EIATTR_CRS_STACK_SIZE
	.align		4
.L_1931:
        /*00a0*/ 	.byte	0x04, 0x1e
        /*00a2*/ 	.short	(.L_1933 - .L_1932)
.L_1932:
        /*00a4*/ 	.word	0x00000000


	//----- nvinfo : EIATTR_CBANK_PARAM_SIZE
	.align		4
.L_1933:
        /*00a8*/ 	.byte	0x03, 0x19
        /*00aa*/ 	.short	0x001c


	//----- nvinfo : EIATTR_PARAM_CBANK
	.align		4
        /*00ac*/ 	.byte	0x04, 0x0a
        /*00ae*/ 	.short	(.L_1935 - .L_1934)
	.align		4
.L_1934:
        /*00b0*/ 	.word	index@(.nv.constant0._ZN2at6native27unrolled_elementwise_kernelINS0_13AUnaryFunctorIsssNS0_17BitwiseXorFunctorIsEEEESt5arrayIPcLm2EELi4E23TrivialOffsetCalculatorILi1EjESA_NS0_6memory15LoadWithoutCastENSB_16StoreWithoutCastEEEviT_T0_T2_T3_T4_T5_)
        /*00b4*/ 	.short	0x0210
        /*00b6*/ 	.short	0x001c


	//----- nvinfo : EIATTR_SW_WAR
	.align		4
.L_1935:
        /*00b8*/ 	.byte	0x04, 0x36
        /*00ba*/ 	.short	(.L_1937 - .L_1936)
.L_1936:
        /*00bc*/ 	.word	0x00000008
.L_1937:


//--------------------- .nv.info._ZN2at6native29vectorized_elementwise_kernelILi2ENS0_13AUnaryFunctorIsssNS0_17BitwiseXorFunctorIsEEEESt5arrayIPcLm2EEEEviT0_T1_ --------------------------
	.section	.nv.info._ZN2at6native29vectorized_elementwise_kernelILi2ENS0_13AUnaryFunctorIsssNS0_17BitwiseXorFunctorIsEEEESt5arrayIPcLm2EEEEviT0_T1_,"",@"SHT_CUDA_INFO"
	.sectionflags	@""
	.align	4


	//----- nvinfo : EIATTR_CUDA_API_VERSION
	.align		4
        /*0000*/ 	.byte	0x04, 0x37
        /*0002*/ 	.short	(.L_1939 - .L_1938)
.L_1938:
        /*0004*/ 	.word	0x00000082


	//----- nvinfo : EIATTR_KPARAM_INFO
	.align		4
.L_1939:
        /*0008*/ 	.byte	0x04, 0x17
        /*000a*/ 	.short	(.L_1941 - .L_1940)
.L_1940:
        /*000c*/ 	.word	0x00000000
        /*0010*/ 	.short	0x0002
        /*0012*/ 	.short	0x0008
        /*0014*/ 	.byte	0x00, 0xf0, 0x41, 0x00


	//----- nvinfo : EIATTR_KPARAM_INFO
	.align		4
.L_1941:
        /*0018*/ 	.byte	0x04, 0x17
        /*001a*/ 	.short	(.L_1943 - .L_1942)
.L_1942:
        /*001c*/ 	.word	0x00000000
        /*0020*/ 	.short	0x0001
        /*0022*/ 	.short	0x0004
        /*0024*/ 	.byte	0x00, 0xf0, 0x11, 0x00


	//----- nvinfo : EIATTR_KPARAM_INFO
	.align		4
.L_1943:
        /*0028*/ 	.byte	0x04, 0x17
        /*002a*/ 	.short	(.L_1945 - .L_1944)
.L_1944:
        /*002c*/ 	.word	0x00000000
        /*0030*/ 	.short	0x0000
        /*0032*/ 	.short	0x0000
        /*0034*/ 	.byte	0x00, 0xf0, 0x11, 0x00


	//----- nvinfo : EIATTR_SPARSE_MMA_MASK
	.align		4
.L_1945:
        /*0038*/ 	.byte	0x03, 0x50
        /*003a*/ 	.short	0x0000


	//----- nvinfo : EIATTR_MAXREG_COUNT
	.align		4
        /*003c*/ 	.byte	0x03, 0x1b
        /*003e*/ 	.short	0x00ff


	//----- nvinfo : EIATTR_MERCURY_ISA_VERSION
	.align		4
        /*0040*/ 	.byte	0x03, 0x5f
        /*0042*/ 	.short	0x0101


	//----- nvinfo : EIATTR_EXIT_INSTR_OFFSETS
	.align		4
        /*0044*/ 	.byte	0x04, 0x1c
        /*0046*/ 	.short	(.L_1947 - .L_1946)


	//   ....[0]....
.L_1946:
        /*0048*/ 	.word	0x00000280


	//   ....[1]....
        /*004c*/ 	.word	0x00000a00


	//   ....[2]....
        /*0050*/ 	.word	0x00000a50


	//----- nvinfo : EIATTR_MAX_THREADS
	.align		4
.L_1947:
        /*0054*/ 	.byte	0x04, 0x05
        /*0056*/ 	.short	(.L_1949 - .L_1948)
.L_1948:
        /*0058*/ 	.word	0x00000080
        /*005c*/ 	.word	0x00000001
        /*0060*/ 	.word	0x00000001


	//----- nvinfo : EIATTR_CRS_STACK_SIZE
	.align		4
.L_1949:
        /*0064*/ 	.byte	0x04, 0x1e
        /*0066*/ 	.short	(.L_1951 - .L_1950)
.L_1950:
        /*0068*/ 	.word	0x00000000


	//----- nvinfo : EIATTR_CBANK_PARAM_SIZE
	.align		4
.L_1951:
        /*006c*/ 	.byte	0x03, 0x19
        /*006e*/ 	.short	0x0018


	//----- nvinfo : EIATTR_PARAM_CBANK
	.align		4
        /*0070*/ 	.byte	0x04, 0x0a
        /*0072*/ 	.short	(.L_1953 - .L_1952)
	.align		4
.L_1952:
        /*0074*/ 	.word	index@(.nv.constant0._ZN2at6native29vectorized_elementwise_kernelILi2ENS0_13AUnaryFunctorIsssNS0_17BitwiseXorFunctorIsEEEESt5arrayIPcLm2EEEEviT0_T1_)
        /*0078*/ 	.short	0x0210
        /*007a*/ 	.short	0x0018


	//----- nvinfo : EIATTR_SW_WAR
	.align		4
.L_1953:
        /*007c*/ 	.byte	0x04, 0x36
        /*007e*/ 	.short	(.L_1955 - .L_1954)
.L_1954:
        /*0080*/ 	.word	0x00000008
.L_1955:


//--------------------- .nv.info._ZN2at6native29vectorized_elementwise_kernelILi4ENS0_13AUnaryFunctorIsssNS0_17BitwiseXorFunctorIsEEEESt5arrayIPcLm2EEEEviT0_T1_ --------------------------
	.section	.nv.info._ZN2at6native29vectorized_elementwise_kernelILi4ENS0_13AUnaryFunctorIsssNS0_17BitwiseXorFunctorIsEEEESt5arrayIPcLm2EEEEviT0_T1_,"",@"SHT_CUDA_INFO"
	.sectionflags	@""
	.align	4


	//----- nvinfo : EIATTR_CUDA_API_VERSION
	.align		4
        /*0000*/ 	.byte	0x04, 0x37
        /*0002*/ 	.short	(.L_1957 - .L_1956)
.L_1956:
        /*0004*/ 	.word	0x00000082


	//----- nvinfo : EIATTR_KPARAM_INFO
	.align		4
.L_1957:
        /*0008*/ 	.byte	0x04, 0x17
        /*000a*/ 	.short	(.L_1959 - .L_1958)
.L_1958:
        /*000c*/ 	.word	0x00000000
        /*0010*/ 	.short	0x0002
        /*0012*/ 	.short	0x0008
        /*0014*/ 	.byte	0x00, 0xf0, 0x41, 0x00


	//----- nvinfo : EIATTR_KPARAM_INFO
	.align		4
.L_1959:
        /*0018*/ 	.byte	0x04, 0x17
        /*001a*/ 	.short	(.L_1961 - .L_1960)
.L_1960:
        /*001c*/ 	.word	0x00000000
        /*0020*/ 	.short	0x0001
        /*0022*/ 	.short	0x0004
        /*0024*/ 	.byte	0x00, 0xf0, 0x11, 0x00


	//----- nvinfo : EIATTR_KPARAM_INFO
	.align		4
.L_1961:
        /*0028*/ 	.byte	0x04, 0x17
        /*002a*/ 	.short	(.L_1963 - .L_1962)
.L_1962:
        /*002c*/ 	.word	0x00000000
        /*0030*/ 	.short	0x0000
        /*0032*/ 	.short	0x0000
        /*0034*/ 	.byte	0x00, 0xf0, 0x11, 0x00


	//----- nvinfo : EIATTR_SPARSE_MMA_MASK
	.align		4
.L_1963:
        /*0038*/ 	.byte	0x03, 0x50
        /*003a*/ 	.short	0x0000


	//----- nvinfo : EIATTR_MAXREG_COUNT
	.align		4
        /*003c*/ 	.byte	0x03, 0x1b
        /*003e*/ 	.short	0x00ff


	//----- nvinfo : EIATTR_MERCURY_ISA_VERSION
	.align		4
        /*0040*/ 	.byte	0x03, 0x5f
        /*0042*/ 	.short	0x0101


	//----- nvinfo : EIATTR_EXIT_INSTR_OFFSETS
	.align		4
        /*0044*/ 	.byte	0x04, 0x1c
        /*0046*/ 	.short	(.L_1965 - .L_1964)


	//   ....[0]....
.L_1964:
        /*0048*/ 	.word	0x00000240


	//   ....[1]....
        /*004c*/ 	.word	0x000009c0


	//   ....[2]....
        /*0050*/ 	.word	0x00000a10


	//----- nvinfo : EIATTR_MAX_THREADS
	.align		4
.L_1965:
        /*0054*/ 	.byte	0x04, 0x05
        /*0056*/ 	.short	(.L_1967 - .L_1966)
.L_1966:
        /*0058*/ 	.word	0x00000080
        /*005c*/ 	.word	0x00000001
        /*0060*/ 	.word	0x00000001


	//----- nvinfo : EIATTR_CRS_STACK_SIZE
	.align		4
.L_1967:
        /*0064*/ 	.byte	0x04, 0x1e
        /*0066*/ 	.short	(.L_1969 - .L_1968)
.L_1968:
        /*0068*/ 	.word	0x00000000


	//----- nvinfo : EIATTR_CBANK_PARAM_SIZE
	.align		4
.L_1969:
        /*006c*/ 	.byte	0x03, 0x19
        /*006e*/ 	.short	0x0018


	//----- nvinfo : EIATTR_PARAM_CBANK
	.align		4
        /*0070*/ 	.byte	0x04, 0x0a
        /*0072*/ 	.short	(.L_1971 - .L_1970)
	.align		4
.L_1970:
        /*0074*/ 	.word	index@(.nv.constant0._ZN2at6native29vectorized_elementwise_kernelILi4ENS0_13AUnaryFunctorIsssNS0_17BitwiseXorFunctorIsEEEESt5arrayIPcLm2EEEEviT0_T1_)
        /*0078*/ 	.short	0x0210
        /*007a*/ 	.short	0x0018


	//----- nvinfo : EIATTR_SW_WAR
	.align		4
.L_1971:
        /*007c*/ 	.byte	0x04, 0x36
        /*007e*/ 	.short	(.L_1973 - .L_1972)
.L_1972:
        /*0080*/ 	.word	0x00000008
.L_1973:


//--------------------- .nv.info._ZN2at6native29vectorized_elementwise_kernelILi8ENS0_13AUnaryFunctorIsssNS0_17BitwiseXorFunctorIsEEEESt5arrayIPcLm2EEEEviT0_T1_ --------------------------
	.section	.nv.info._ZN2at6native29vectorized_elementwise_kernelILi8ENS0_13AUnaryFunctorIsssNS0_17BitwiseXorFunctorIsEEEESt5arrayIPcLm2EEEEviT0_T1_,"",@"SHT_CUDA_INFO"
	.sectionflags	@""
	.align	4


	//----- nvinfo : EIATTR_CUDA_API_VERSION
	.align		4
        /*0000*/ 	.byte	0x04, 0x37
        /*0002*/ 	.short	(.L_1975 - .L_1974)
.L_1974:
        /*0004*/ 	.word	0x00000082


	//----- nvinfo : EIATTR_KPARAM_INFO
	.align		4
.L_1975:
        /*0008*/ 	.byte	0x04, 0x17
        /*000a*/ 	.short	(.L_1977 - .L_1976)
.L_1976:
        /*000c*/ 	.word	0x00000000
        /*0010*/ 	.short	0x0002
        /*0012*/ 	.short	0x0008
        /*0014*/ 	.byte	0x00, 0xf0, 0x41, 0x00


	//----- nvinfo : EIATTR_KPARAM_INFO
	.align		4
.L_1977:
        /*0018*/ 	.byte	0x04, 0x17
        /*001a*/ 	.short	(.L_1979 - .L_1978)
.L_1978:
        /*001c*/ 	.word	0x00000000
        /*0020*/ 	.short	0x0001
        /*0022*/ 	.short	0x0004
        /*0024*/ 	.byte	0x00, 0xf0, 0x11, 0x00


	//----- nvinfo : EIATTR_KPARAM_INFO
	.align		4
.L_1979:
        /*0028*/ 	.byte	0x04, 0x17
        /*002a*/ 	.short	(.L_1981 - .L_1980)
.L_1980:
        /*002c*/ 	.word	0x00000000
        /*0030*/ 	.short	0x0000
        /*0032*/ 	.short	0x0000
        /*0034*/ 	.byte	0x00, 0xf0, 0x11, 0x00


	//----- nvinfo : EIATTR_SPARSE_MMA_MASK
	.align		4
.L_1981:
        /*0038*/ 	.byte	0x03, 0x50
        /*003a*/ 	.short	0x0000


	//----- nvinfo : EIATTR_MAXREG_COUNT
	.align		4
        /*003c*/ 	.byte	0x03, 0x1b
        /*003e*/ 	.short	0x00ff


	//----- nvinfo : EIATTR_MERCURY_ISA_VERSION
	.align		4
        /*0040*/ 	.byte	0x03, 0x5f
        /*0042*/ 	.short	0x0101


	//----- nvinfo : EIATTR_EXIT_INSTR_OFFSETS
	.align		4
        /*0044*/ 	.byte	0x04, 0x1c
        /*0046*/ 	.short	(.L_1983 - .L_1982)


	//   ....[0]....
.L_1982:
        /*0048*/ 	.word	0x00000220


	//   ....[1]....
        /*004c*/ 	.word	0x000009a0


	//   ....[2]....
        /*0050*/ 	.word	0x000009f0


	//----- nvinfo : EIATTR_MAX_THREADS
	.align		4
.L_1983:
        /*0054*/ 	.byte	0x04, 0x05
        /*0056*/ 	.short	(.L_1985 - .L_1984)
.L_1984:
        /*0058*/ 	.word	0x00000080
        /*005c*/ 	.word	0x00000001
        /*0060*/ 	.word	0x00000001


	//----- nvinfo : EIATTR_CRS_STACK_SIZE
	.align		4
.L_1985:
        /*0064*/ 	.byte	0x04, 0x1e
        /*0066*/ 	.short	(.L_1987 - .L_1986)
.L_1986:
        /*0068*/ 	.word	0x00000000


	//----- nvinfo : EIATTR_CBANK_PARAM_SIZE
	.align		4
.L_1987:
        /*006c*/ 	.byte	0x03, 0x19
        /*006e*/ 	.short	0x0018


	//----- nvinfo : EIATTR_PARAM_CBANK
	.align		4
        /*0070*/ 	.byte	0x04, 0x0a
        /*0072*/ 	.short	(.L_1989 - .L_1988)
	.align		4
.L_1988:
        /*0074*/ 	.word	index@(.nv.constant0._ZN2at6native29vectorized_elementwise_kernelILi8ENS0_13AUnaryFunctorIsssNS0_17BitwiseXorFunctorIsEEEESt5arrayIPcLm2EEEEviT0_T1_)
        /*0078*/ 	.short	0x0210
        /*007a*/ 	.short	0x0018


	//----- nvinfo : EIATTR_SW_WAR
	.align		4
.L_1989:
        /*007c*/ 	.byte	0x04, 0x36
        /*007e*/ 	.short	(.L_1991 - .L_1990)
.L_1990:
        /*0080*/ 	.word	0x00000008
.L_1991:


//--------------------- .nv.info._ZN2at6native18elementwise_kernelILi128ELi4EZNS0_15gpu_kernel_implINS0_13BinaryFunctorIsssNS0_17BitwiseXorFunctorIsEEEEEEvRNS_18TensorIteratorBaseERKT_EUliE_EEviT1_ --------------------------
	.section	.nv.info._ZN2at6native18elementwise_kernelILi128ELi4EZNS0_15gpu_kernel_implINS0_13BinaryFunctorIsssNS0_17BitwiseXorFunctorIsEEEEEEvRNS_18TensorIteratorBaseERKT_EUliE_EEviT1_,"",@"SHT_CUDA_INFO"
	.sectionflags	@""
	.align	4


	//----- nvinfo : EIATTR_CUDA_API_VERSION
	.align		4
        /*0000*/ 	.byte	0x04, 0x37
        /*0002*/ 	.short	(.L_1993 - .L_1992)
.L_1992:
        /*0004*/ 	.word	0x00000082


	//----- nvinfo : EIATTR_KPARAM_INFO
	.align		4
.L_1993:
        /*0008*/ 	.byte	0x04, 0x17
        /*000a*/ 	.short	(.L_1995 - .L_1994)
.L_1994:
        /*000c*/ 	.word	0x00000000
        /*0010*/ 	.short	0x0001
        /*0012*/ 	.short	0x0008
        /*0014*/ 	.byte	0x00, 0xf0, 0x21, 0x0a


	//----- nvinfo : EIATTR_KPARAM_INFO
	.align		4
.L_1995:
        /*0018*/ 	.byte	0x04, 0x17
        /*001a*/ 	.short	(.L_1997 - .L_1996)
.L_1996:
        /*001c*/ 	.word	0x00000000
        /*0020*/ 	.short	0x0000
        /*0022*/ 	.short	0x0000
        /*0024*/ 	.byte	0x00, 0xf0, 0x11, 0x00


	//----- nvinfo : EIATTR_SPARSE_MMA_MASK
	.align		4
.L_1997:
        /*0028*/ 	.byte	0x03, 0x50
        /*002a*/ 	.short	0x0000


	//----- nvinfo : EIATTR_MAXREG_COUNT
	.align		4
        /*002c*/ 	.byte	0x03, 0x1b
        /*002e*/ 	.short	0x0080


	//----- nvinfo : EIATTR_EXTERNS
	.align		4
        /*0030*/ 	.byte	0x04, 0x0f
        /*0032*/ 	.short	(.L_1999 - .L_1998)


	//   ....[0]....
	.align		4
.L_1998:
        /*0034*/ 	.word	index@(__assertfail)


	//----- nvinfo : EIATTR_MERCURY_ISA_VERSION
	.align		4
.L_1999:
        /*0038*/ 	.byte	0x03, 0x5f
        /*003a*/ 	.short	0x0101


	//----- nvinfo : EIATTR_SYSCALL_OFFSETS
	.align		4
        /*003c*/ 	.byte	0x04, 0x46
        /*003e*/ 	.short	(.L_2001 - .L_2000)


	//   ....[0]....
.L_2000:
        /*0040*/ 	.word	0x00002520


	//   ....[1]....
        /*0044*/ 	.word	0x000033a0


	//   ....[2]....
        /*0048*/ 	.word	0x00004220


	//   ....[3]....
        /*004c*/ 	.word	0x00006780


	//   ....[4]....
        /*0050*/ 	.word	0x00007600


	//   ....[5]....
        /*0054*/ 	.word	0x00008480


	//   ....[6]....
        /*0058*/ 	.word	0x0000a9d0


	//   ....[7]....
        /*005c*/ 	.word	0x0000b850


	//   ....[8]....
        /*0060*/ 	.word	0x0000c6d0


	//   ....[9]....
        /*0064*/ 	.word	0x0000ec10


	//   ....[10]....
        /*0068*/ 	.word	0x0000fa90


	//   ....[11]....
        /*006c*/ 	.word	0x00010910


	//----- nvinfo : EIATTR_EXIT_INSTR_OFFSETS
	.align		4
.L_2001:
        /*0070*/ 	.byte	0x04, 0x1c
        /*0072*/ 	.short	(.L_2003 - .L_2002)


	//   ....[0]....
.L_2002:
        /*0074*/ 	.word	0x0000c790


	//   ....[1]....
        /*0078*/ 	.word	0x0000fbd0


	//   ....[2]....
        /*007c*/ 	.word	0x0000fbf0


	//   ....[3]....
        /*0080*/ 	.word	0x0000fc90


	//   ....[4]....
        /*0084*/ 	.word	0x0000fcc0


	//   ....[5]....
        /*0088*/ 	.word	0x0000fce0


	//   ....[6]....
        /*008c*/ 	.word	0x0000fd70


	//   ....[7]....
        /*0090*/ 	.word	0x0000fdb0


	//   ....[8]....
        /*0094*/ 	.word	0x0000fe50


	//   ....[9]....
        /*0098*/ 	.word	0x0000fea0


	//   ....[10]....
        /*009c*/ 	.word	0x0000fed0


	//   ....[11]....
        /*00a0*/ 	.word	0x0000ffa0


	//   ....[12]....
        /*00a4*/ 	.word	0x0000ffe0


	//   ....[13]....
        /*00a8*/ 	.word	0x00010170


	//   ....[14]....
        /*00ac*/ 	.word	0x000102d0


	//   ....[15]....
        /*00b0*/ 	.word	0x00010310


	//   ....[16]....
        /*00b4*/ 	.word	0x000103b0


	//   ....[17]....
        /*00b8*/ 	.word	0x00010530


	//   ....[18]....
        /*00bc*/ 	.word	0x000106b0


	//   ....[19]....
        /*00c0*/ 	.word	0x00010810


	//   ....[20]....
        /*00c4*/ 	.word	0x00010920


	//   ....[21]....
        /*00c8*/ 	.word	0x00010960


	//   ....[22]....
        /*00cc*/ 	.word	0x00010990


	//----- nvinfo : EIATTR_MAX_THREADS
	.align		4
.L_2003:
        /*00d0*/ 	.byte	0x04, 0x05
        /*00d2*/ 	.short	(.L_2005 - .L_2004)
.L_2004:
        /*00d4*/ 	.word	0x00000080
        /*00d8*/ 	.word	0x00000001
        /*00dc*/ 	.word	0x00000001


	//----- nvinfo : EIATTR_CRS_STACK_SIZE
	.align		4
.L_2005:
        /*00e0*/ 	.byte	0x04, 0x1e
        /*00e2*/ 	.short	(.L_2007 - .L_2006)
.L_2006:
        /*00e4*/ 	.word	0x00000000


	//----- nvinfo : EIATTR_CBANK_PARAM_SIZE
	.align		4
.L_2007:
        /*00e8*/ 	.byte	0x03, 0x19
        /*00ea*/ 	.short	0x0290


	//----- nvinfo : EIATTR_PARAM_CBANK
	.align		4
        /*00ec*/ 	.byte	0x04, 0x0a
        /*00ee*/ 	.short	(.L_2009 - .L_2008)
	.align		4
.L_2008:
        /*00f0*/ 	.word	index@(.nv.constant0._ZN2at6native18elementwise_kernelILi128ELi4EZNS0_15gpu_kernel_implINS0_13BinaryFunctorIsssNS0_17BitwiseXorFunctorIsEEEEEEvRNS_18TensorIteratorBaseERKT_EUliE_EEviT1_)
        /*00f4*/ 	.short	0x0210
        /*00f6*/ 	.short	0x0290


	//----- nvinfo : EIATTR_SW_WAR
	.align		4
.L_2009:
        /*00f8*/ 	.byte	0x04, 0x36
        /*00fa*/ 	.short	(.L_2011 - .L_2010)
.L_2010:
        /*00fc*/ 	.word	0x00000008
.L_2011:


//--------------------- .nv.info._ZN2at6native27unrolled_elementwise_kernelINS0_13BinaryFunctorIsssNS0_17BitwiseXorFunctorIsEEEESt5arrayIPcLm3EELi4E23TrivialOffsetCalculatorILi2EjES9_ILi1EjENS0_6memory12LoadWithCastILi2EEENSC_13StoreWithCastILi1EEEEEviT_T0_T2_T3_T4_T5_ --------------------------
	.section	.nv.info._ZN2at6native27unrolled_elementwise_kernelINS0_13BinaryFunctorIsssNS0_17BitwiseXorFunctorIsEEEESt5arrayIPcLm3EELi4E23TrivialOffsetCalculatorILi2EjES9_ILi1EjENS0_6memory12LoadWithCastILi2EEENSC_13StoreWithCastILi1EEEEEviT_T0_T2_T3_T4_T5_,"",@"SHT_CUDA_INFO"
	.sectionflags	@""
	.align	4


	//----- nvinfo : EIATTR_CUDA_API_VERSION
	.align		4
        /*0000*/ 	.byte	0x04, 0x37
        /*0002*/ 	.short	(.L_2013 - .L_2012)
.L_2012:
        /*0004*/ 	.word	0x00000082


	//----- nvinfo : EIATTR_KPARAM_INFO
	.align		4
.L_2013:
        /*0008*/ 	.byte	0x04, 0x17
        /*000a*/ 	.short	(.L_2015 - .L_2014)
.L_2014:
        /*000c*/ 	.word	0x00000000
        /*0010*/ 	.short	0x0006
        /*0012*/ 	.short	0x0030
        /*0014*/ 	.byte	0x00, 0xf0, 0x21, 0x00


	//----- nvinfo : EIATTR_KPARAM_INFO
	.align		4
.L_2015:
        /*0018*/ 	.byte	0x04, 0x17
        /*001a*/ 	.short	(.L_2017 - .L_2016)
.L_2016:
        /*001c*/ 	.word	0x00000000
        /*0020*/ 	.short	0x0005
        /*0022*/ 	.short	0x0024
        /*0024*/ 	.byte	0x00, 0xf0, 0x31, 0x00


	//----- nvinfo : EIATTR_KPARAM_INFO
	.align		4
.L_2017:
        /*0028*/ 	.byte	0x04, 0x17
        /*002a*/ 	.short	(.L_2019 - .L_2018)
.L_2018:
        /*002c*/ 	.word	0x00000000
        /*0030*/ 	.short	0x0004
        /*0032*/ 	.short	0x0021
        /*0034*/ 	.byte	0x00, 0xf0, 0x05, 0x00


	//----- nvinfo : EIATTR_KPARAM_INFO
	.align		4
.L_2019:
        /*0038*/ 	.byte	0x04, 0x17
        /*003a*/ 	.short	(.L_2021 - .L_2020)
.L_2020:
        /*003c*/ 	.word	0x00000000
        /*0040*/ 	.short	0x0003
        /*0042*/ 	.short	0x0020
        /*0044*/ 	.byte	0x00, 0xf0, 0x05, 0x00


	//----- nvinfo : EIATTR_KPARAM_INFO
	.align		4
.L_2021:
        /*0048*/ 	.byte	0x04, 0x17
        /*004a*/ 	.short	(.L_2023 - .L_2022)
.L_2022:
        /*004c*/ 	.word	0x00000000
        /*0050*/ 	.short	0x0002
        /*0052*/ 	.short	0x0008
        /*0054*/ 	.byte	0x00, 0xf0, 0x61, 0x00


	//----- nvinfo : EIATTR_KPARAM_INFO
	.align		4
.L_2023:
        /*0058*/ 	.byte	0x04, 0x17
        /*005a*/ 	.short	(.L_2025 - .L_2024)
.L_2024:
        /*005c*/ 	.word	0x00000000
        /*0060*/ 	.short	0x0001
        /*0062*/ 	.short	0x0004
        /*0064*/ 	.byte	0x00, 0xf0, 0x05, 0x00


	//----- nvinfo : EIATTR_KPARAM_INFO
	.align		4
.L_2025:
        /*0068*/ 	.byte	0x04, 0x17
        /*006a*/ 	.short	(.L_2027 - .L_2026)
.L_2026:
        /*006c*/ 	.word	0x00000000
        /*0070*/ 	.short	0x0000
        /*0072*/ 	.short	0x0000
        /*0074*/ 	.byte	0x00, 0xf0, 0x11, 0x00


	//----- nvinfo : EIATTR_SPARSE_MMA_MASK
	.align		4
.L_2027:
        /*0078*/ 	.byte	0x03, 0x50
        /*007a*/ 	.short	0x0000


	//----- nvinfo : EIATTR_MAXREG_COUNT
	.align		4
        /*007c*/ 	.byte	0x03, 0x1b
        /*007e*/ 	.short	0x00ff


	//----- nvinfo : EIATTR_EXTERNS
	.align		4
        /*0080*/ 	.byte	0x04, 0x0f
        /*0082*/ 	.short	(.L_2029 - .L_2028)


	//   ....[0]....
	.align		4
.L_2028:
        /*0084*/ 	.word	index@(__assertfail)


	//----- nvinfo : EIATTR_MERCURY_ISA_VERSION
	.align		4
.L_2029:
        /*0088*/ 	.byte	0x03, 0x5f
        /*008a*/ 	.short	0x0101


	//----- nvinfo : EIATTR_SYSCALL_OFFSETS
	.align		4
        /*008c*/ 	.byte	0x04, 0x46
        /*008e*/ 	.short	(.L_2031 - .L_2030)


	//   ....[0]....
.L_2030:
        /*0090*/ 	.word	0x00000f30


	//   ....[1]....
        /*0094*/ 	.word	0x00001dc0


	//   ....[2]....
        /*0098*/ 	.word	0x00002cd0


	//   ....[3]....
        /*009c*/ 	.word	0x00003b60


	//   ....[4]....
        /*00a0*/ 	.word	0x00004a80


	//   ....[5]....
        /*00a4*/ 	.word	0x00005920


	//   ....[6]....
        /*00a8*/ 	.word	0x00006820


	//   ....[7]....
        /*00ac*/ 	.word	0x000076c0


	//   ....[8]....
        /*00b0*/ 	.word	0x00008630


	//   ....[9]....
        /*00b4*/ 	.word	0x00009560


	//   ....[10]....
        /*00b8*/ 	.word	0x0000a480


	//   ....[11]....
        /*00bc*/ 	.word	0x0000b3a0


	//----- nvinfo : EIATTR_EXIT_INSTR_OFFSETS
	.align		4
.L_2031:
        /*00c0*/ 	.byte	0x04, 0x1c
        /*00c2*/ 	.short	(.L_2033 - .L_2032)


	//   ....[0]....
.L_2032:
        /*00c4*/ 	.word	0x0000a530


	//   ....[1]....
        /*00c8*/ 	.word	0x0000a660


	//   ....[2]....
        /*00cc*/ 	.word	0x0000a680


	//   ....[3]....
        /*00d0*/ 	.word	0x0000a720


	//   ....[4]....
        /*00d4*/ 	.word	0x0000a750


	//   ....[5]....
        /*00d8*/ 	.word	0x0000a770


	//   ....[6]....
        /*00dc*/ 	.word	0x0000a800


	//   ....[7]....
        /*00e0*/ 	.word	0x0000a840


	//   ....[8]....
        /*00e4*/ 	.word	0x0000a8e0


	//   ....[9]....
        /*00e8*/ 	.word	0x0000a930


	//   ....[10]....
        /*00ec*/ 	.word	0x0000a960


	//   ....[11]....
        /*00f0*/ 	.word	0x0000aa30


	//   ....[12]....
        /*00f4*/ 	.word	0x0000aa70


	//   ....[13]....
        /*00f8*/ 	.word	0x0000ac00


	//   ....[14]....
        /*00fc*/ 	.word	0x0000ad60


	//   ....[15]....
        /*0100*/ 	.word	0x0000ada0


	//   ....[16]....
        /*0104*/ 	.word	0x0000ae40


	//   ....[17]....
        /*0108*/ 	.word	0x0000afc0


	//   ....[18]....
        /*010c*/ 	.word	0x0000b140


	//   ....[19]....
        /*0110*/ 	.word	0x0000b2a0


	//   ....[20]....
        /*0114*/ 	.word	0x0000b3b0


	//   ....[21]....
        /*0118*/ 	.word	0x0000b3f0


	//   ....[22]....
        /*011c*/ 	.word	0x0000b420


	//----- nvinfo : EIATTR_MAX_THREADS
	.align		4
.L_2033:
        /*0120*/ 	.byte	0x04, 0x05
        /*0122*/ 	.short	(.L_2035 - .L_2034)
.L_2034:
        /*0124*/ 	.word	0x00000080
        /*0128*/ 	.word	0x00000001
        /*012c*/ 	.word	0x00000001


	//----- nvinfo : EIATTR_CRS_STACK_SIZE
	.align		4
.L_2035:
        /*0130*/ 	.byte	0x04, 0x1e
        /*0132*/ 	.short	(.L_2037 - .L_2036)
.L_2036:
        /*0134*/ 	.word	0x00000000


	//----- nvinfo : EIATTR_CBANK_PARAM_SIZE
	.align		4
.L_2037:
        /*0138*/ 	.byte	0x03, 0x19
        /*013a*/ 	.short	0x0038


	//----- nvinfo : EIATTR_PARAM_CBANK
	.align		4
        /*013c*/ 	.byte	0x04, 0x0a
        /*013e*/ 	.short	(.L_2039 - .L_2038)
	.align		4
.L_2038:
        /*0140*/ 	.word	index@(.nv.constant0._ZN2at6native27unrolled_elementwise_kernelINS0_13BinaryFunctorIsssNS0_17BitwiseXorFunctorIsEEEESt5arrayIPcLm3EELi4E23TrivialOffsetCalculatorILi2EjES9_ILi1EjENS0_6memory12LoadWithCastILi2EEENSC_13StoreWithCastILi1EEEEEviT_T0_T2_T3_T4_T5_)
        /*0144*/ 	.short	0x0210
        /*0146*/ 	.short	0x0038


	//----- nvinfo : EIATTR_SW_WAR
	.align		4
.L_2039:
        /*0148*/ 	.byte	0x04, 0x36
        /*014a*/ 	.short	(.L_2041 - .L_2040)
.L_2040:
        /*014c*/ 	.word	0x00000008
.L_2041:


//--------------------- .nv.info._ZN2at6native18elementwise_kernelILi128ELi4EZNS0_22gpu_kernel_impl_nocastINS0_13BinaryFunctorIsssNS0_17BitwiseXorFunctorIsEEEEEEvRNS_18TensorIteratorBaseERKT_EUliE_EEviT1_ --------------------------
	.section	.nv.info._ZN2at6native18elementwise_kernelILi128ELi4EZNS0_22gpu_kernel_impl_nocastINS0_13BinaryFunctorIsssNS0_17BitwiseXorFunctorIsEEEEEEvRNS_18TensorIteratorBaseERKT_EUliE_EEviT1_,"",@"SHT_CUDA_INFO"
	.sectionflags	@""
	.align	4


	//----- nvinfo : EIATTR_CUDA_API_VERSION
	.align		4
        /*0000*/ 	.byte	0x04, 0x37
        /*0002*/ 	.short	(.L_2043 - .L_2042)
.L_2042:
        /*0004*/ 	.word	0x00000082


	//----- nvinfo : EIATTR_KPARAM_INFO
	.align		4
.L_2043:
        /*0008*/ 	.byte	0x04, 0x17
        /*000a*/ 	.short	(.L_2045 - .L_2044)
.L_2044:
        /*000c*/ 	.word	0x00000000
        /*0010*/ 	.short	0x0001
        /*0012*/ 	.short	0x0008
        /*0014*/ 	.byte	0x00, 0xf0, 0x21, 0x0a


	//----- nvinfo : EIATTR_KPARAM_INFO
	.align		4
.L_2045:
        /*0018*/ 	.byte	0x04, 0x17
        /*001a*/ 	.short	(.L_2047 - .L_2046)
.L_2046:
        /*001c*/ 	.word	0x00000000
        /*0020*/ 	.short	0x0000
        /*0022*/ 	.short	0x0000
        /*0024*/ 	.byte	0x00, 0xf0, 0x11, 0x00


	//----- nvinfo : EIATTR_SPARSE_MMA_MASK
	.align		4
.L_2047:
        /*0028*/ 	.byte	0x03, 0x50
        /*002a*/ 	.short	0x0000


	//----- nvinfo : EIATTR_MAXREG_COUNT
	.align		4
        /*002c*/ 	.byte	0x03, 0x1b
        /*002e*/ 	.short	0x0080


	//----- nvinfo : EIATTR_MERCURY_ISA_VERSION
	.align		4
        /*0030*/ 	.byte	0x03, 0x5f
        /*0032*/ 	.short	0x0101


	//----- nvinfo : EIATTR_EXIT_INSTR_OFFSETS
	.align		4
        /*0034*/ 	.byte	0x04, 0x1c
        /*0036*/ 	.short	(.L_2049 - .L_2048)


	//   ....[0]....
.L_2048:
        /*0038*/ 	.word	0x000045f0


	//   ....[1]....
        /*003c*/ 	.word	0x00005ce0


	//----- nvinfo : EIATTR_MAX_THREADS
	.align		4
.L_2049:
        /*0040*/ 	.byte	0x04, 0x05
        /*0042*/ 	.short	(.L_2051 - .L_2050)
.L_2050:
        /*0044*/ 	.word	0x00000080
        /*0048*/ 	.word	0x00000001
        /*004c*/ 	.word	0x00000001


	//----- nvinfo : EIATTR_CRS_STACK_SIZE
	.align		4
.L_2051:
        /*0050*/ 	.byte	0x04, 0x1e
        /*0052*/ 	.short	(.L_2053 - .L_2052)
.L_2052:
        /*0054*/ 	.word	0x00000000


	//----- nvinfo : EIATTR_CBANK_PARAM_SIZE
	.align		4
.L_2053:
        /*0058*/ 	.byte	0x03, 0x19
        /*005a*/ 	.short	0x0290


	//----- nvinfo : EIATTR_PARAM_CBANK
	.align		4
        /*005c*/ 	.byte	0x04, 0x0a
        /*005e*/ 	.short	(.L_2055 - .L_2054)
	.align		4
.L_2054:
        /*0060*/ 	.word	index@(.nv.constant0._ZN2at6native18elementwise_kernelILi128ELi4EZNS0_22gpu_kernel_impl_nocastINS0_13BinaryFunctorIsssNS0_17BitwiseXorFunctorIsEEEEEEvRNS_18TensorIteratorBaseERKT_EUliE_EEviT1_)
        /*0064*/ 	.short	0x0210
        /*0066*/ 	.short	0x0290


	//----- nvinfo : EIATTR_SW_WAR
	.align		4
.L_2055:
        /*0068*/ 	.byte	0x04, 0x36
        /*006a*/ 	.short	(.L_2057 - .L_2056)
.L_2056:
        /*006c*/ 	.word	0x00000008
.L_2057:


//--------------------- .nv.info._ZN2at6native27unrolled_elementwise_kernelINS0_13BinaryFunctorIsssNS0_17BitwiseXorFunctorIsEEEESt5arrayIPcLm3EELi4E23TrivialOffsetCalculatorILi2EjES9_ILi1EjENS0_6memory15LoadWithoutCastENSC_16StoreWithoutCastEEEviT_T0_T2_T3_T4_T5_ --------------------------
	.section	.nv.info._ZN2at6native27unrolled_elementwise_kernelINS0_13BinaryFunctorIsssNS0_17BitwiseXorFunctorIsEEEESt5arrayIPcLm3EELi4E23TrivialOffsetCalculatorILi2EjES9_ILi1EjENS0_6memory15LoadWithoutCastENSC_16StoreWithoutCastEEEviT_T0_T2_T3_T4_T5_,"",@"SHT_CUDA_INFO"
	.sectionflags	@""
	.align	4


	//----- nvinfo : EIATTR_CUDA_API_VERSION
	.align		4
        /*0000*/ 	.byte	0x04, 0x37
        /*0002*/ 	.short	(.L_2059 - .L_2058)
.L_2058:
        /*0004*/ 	.word	0x00000082


	//----- nvinfo : EIATTR_KPARAM_INFO
	.align		4
.L_2059:
        /*0008*/ 	.byte	0x04, 0x17
        /*000a*/ 	.short	(.L_2061 - .L_2060)
.L_2060:
        /*000c*/ 	.word	0x00000000
        /*0010*/ 	.short	0x0006
        /*0012*/ 	.short	0x0023
        /*0014*/ 	.byte	0x00, 0xf0, 0x05, 0x00


	//----- nvinfo : EIATTR_KPARAM_INFO
	.align		4
.L_2061:
        /*0018*/ 	.byte	0x04, 0x17
        /*001a*/ 	.short	(.L_2063 - .L_2062)
.L_2062:
        /*001c*/ 	.word	0x00000000
        /*0020*/ 	.short	0x0005
        /*0022*/ 	.short	0x0022
        /*0024*/ 	.byte	0x00, 0xf0, 0x05, 0x00


	//----- nvinfo : EIATTR_KPARAM_INFO
	.align		4
.L_2063:
        /*0028*/ 	.byte	0x04, 0x17
        /*002a*/ 	.short	(.L_2065 - .L_2064)
.L_2064:
        /*002c*/ 	.word	0x00000000
        /*0030*/ 	.short	0x0004
        /*0032*/ 	.short	0x0021
        /*0034*/ 	.byte	0x00, 0xf0, 0x05, 0x00


	//----- nvinfo : EIATTR_KPARAM_INFO
	.align		4
.L_2065:
        /*0038*/ 	.byte	0x04, 0x17
        /*003a*/ 	.short	(.L_2067 - .L_2066)
.L_2066:
        /*003c*/ 	.word	0x00000000
        /*0040*/ 	.short	0x0003
        /*0042*/ 	.short	0x0020
        /*0044*/ 	.byte	0x00, 0xf0, 0x05, 0x00


	//----- nvinfo : EIATTR_KPARAM_INFO
	.align		4
.L_2067:
        /*0048*/ 	.byte	0x04, 0x17
        /*004a*/ 	.short	(.L_2069 - .L_2068)
.L_2068:
        /*004c*/ 	.word	0x00000000
        /*0050*/ 	.short	0x0002
        /*0052*/ 	.short	0x0008
        /*0054*/ 	.byte	0x00, 0xf0, 0x61, 0x00


	//----- nvinfo : EIATTR_KPARAM_INFO
	.align		4
.L_2069:
        /*0058*/ 	.byte	0x04, 0x17
        /*005a*/ 	.short	(.L_2071 - .L_2070)
.L_2070:
        /*005c*/ 	.word	0x00000000
        /*0060*/ 	.short	0x0001
        /*0062*/ 	.short	0x0004
        /*0064*/ 	.byte	0x00, 0xf0, 0x05, 0x00


	//----- nvinfo : EIATTR_KPARAM_INFO
	.align		4
.L_2071:
        /*0068*/ 	.byte	0x04, 0x17
        /*006a*/ 	.short	(.L_2073 - .L_2072)
.L_2072:
        /*006c*/ 	.word	0x00000000
        /*0070*/ 	.short	0x0000
        /*0072*/ 	.short	0x0000
        /*0074*/ 	.byte	0x00, 0xf0, 0x11, 0x00


	//----- nvinfo : EIATTR_SPARSE_MMA_MASK
	.align		4
.L_2073:
        /*0078*/ 	.byte	0x03, 0x50
        /*007a*/ 	.short	0x0000


	//----- nvinfo : EIATTR_MAXREG_COUNT
	.align		4
        /*007c*/ 	.byte	0x03, 0x1b
        /*007e*/ 	.short	0x00ff


	//----- nvinfo : EIATTR_MERCURY_ISA_VERSION
	.align		4
        /*0080*/ 	.byte	0x03, 0x5f
        /*0082*/ 	.short	0x0101


	//----- nvinfo : EIATTR_EXIT_INSTR_OFFSETS
	.align		4
        /*0084*/ 	.byte	0x04, 0x1c
        /*0086*/ 	.short	(.L_2075 - .L_2074)


	//   ....[0]....
.L_2074:
        /*0088*/ 	.word	0x000004b0


	//   ....[1]....
        /*008c*/ 	.word	0x00000510


	//----- nvinfo : EIATTR_MAX_THREADS
	.align		4
.L_2075:
        /*0090*/ 	.byte	0x04, 0x05
        /*0092*/ 	.short	(.L_2077 - .L_2076)
.L_2076:
        /*0094*/ 	.word	0x00000080
        /*0098*/ 	.word	0x00000001
        /*009c*/ 	.word	0x00000001


	//----- nvinfo : EIATTR_CRS_STACK_SIZE
	.align		4
.L_2077:
        /*00a0*/ 	.byte	0x04, 0x1e
        /*00a2*/ 	.short	(.L_2079 - .L_2078)
.L_2078:
        /*00a4*/ 	.word	0x00000000


	//----- nvinfo : EIATTR_CBANK_PARAM_SIZE
	.align		4
.L_2079:
        /*00a8*/ 	.byte	0x03, 0x19
        /*00aa*/ 	.short	0x0024


	//----- nvinfo : EIATTR_PARAM_CBANK
	.align		4
        /*00ac*/ 	.byte	0x04, 0x0a
        /*00ae*/ 	.short	(.L_2081 - .L_2080)
	.align		4
.L_2080:
        /*00b0*/ 	.word	index@(.nv.constant0._ZN2at6native27unrolled_elementwise_kernelINS0_13BinaryFunctorIsssNS0_17BitwiseXorFunctorIsEEEESt5arrayIPcLm3EELi4E23TrivialOffsetCalculatorILi2EjES9_ILi1EjENS0_6memory15LoadWithoutCastENSC_16StoreWithoutCastEEEviT_T0_T2_T3_T4_T5_)
        /*00b4*/ 	.short	0x0210
        /*00b6*/ 	.short	0x0024


	//----- nvinfo : EIATTR_SW_WAR
	.align		4
.L_2081:
        /*00b8*/ 	.byte	0x04, 0x36
        /*00ba*/ 	.short	(.L_2083 - .L_2082)
.L_2082:
        /*00bc*/ 	.word	0x00000008
.L_2083:


//--------------------- .nv.info._ZN2at6native29vectorized_elementwise_kernelILi2ENS0_13BinaryFunctorIsssNS0_17BitwiseXorFunctorIsEEEESt5arrayIPcLm3EEEEviT0_T1_ --------------------------
	.section	.nv.info._ZN2at6native29vectorized_elementwise_kernelILi2ENS0_13BinaryFunctorIsssNS0_17BitwiseXorFunctorIsEEEESt5arrayIPcLm3EEEEviT0_T1_,"",@"SHT_CUDA_INFO"
	.sectionflags	@""
	.align	4


	//----- nvinfo : EIATTR_CUDA_API_VERSION
	.align		4
        /*0000*/ 	.byte	0x04, 0x37
        /*0002*/ 	.short	(.L_2085 - .L_2084)
.L_2084:
        /*0004*/ 	.word	0x00000082


	//----- nvinfo : EIATTR_KPARAM_INFO
	.align		4
.L_2085:
        /*0008*/ 	.byte	0x04, 0x17
        /*000a*/ 	.short	(.L_2087 - .L_2086)
.L_2086:
        /*000c*/ 	.word	0x00000000
        /*0010*/ 	.short	0x0002
        /*0012*/ 	.short	0x0008
        /*0014*/ 	.byte	0x00, 0xf0, 0x61, 0x00


	//----- nvinfo : EIATTR_KPARAM_INFO
	.align		4
.L_2087:
        /*0018*/ 	.byte	0x04, 0x17
        /*001a*/ 	.short	(.L_2089 - .L_2088)
.L_2088:
        /*001c*/ 	.word	0x00000000
        /*0020*/ 	.short	0x0001
        /*0022*/ 	.short	0x0004
        /*0024*/ 	.byte	0x00, 0xf0, 0x05, 0x00


	//----- nvinfo : EIATTR_KPARAM_INFO
	.align		4
.L_2089:
        /*0028*/ 	.byte	0x04, 0x17
        /*002a*/ 	.short	(.L_2091 - .L_2090)
.L_2090:
        /*002c*/ 	.word	0x00000000
        /*0030*/ 	.short	0x0000
        /*0032*/ 	.short	0x0000
        /*0034*/ 	.byte	0x00, 0xf0, 0x11, 0x00


	//----- nvinfo : EIATTR_SPARSE_MMA_MASK
	.align		4
.L_2091:
        /*0038*/ 	.byte	0x03, 0x50
        /*003a*/ 	.short	0x0000


	//----- nvinfo : EIATTR_MAXREG_COUNT
	.align		4
        /*003c*/ 	.byte	0x03, 0x1b
        /*003e*/ 	.short	0x00ff


	//----- nvinfo : EIATTR_MERCURY_ISA_VERSION
	.align		4
        /*0040*/ 	.byte	0x03, 0x5f
        /*0042*/ 	.short	0x0101


	//----- nvinfo : EIATTR_EXIT_INSTR_OFFSETS
	.align		4
        /*0044*/ 	.byte	0x04, 0x1c
        /*0046*/ 	.short	(.L_2093 - .L_2092)


	//   ....[0]....
.L_2092:
        /*0048*/ 	.word	0x00000320


	//   ....[1]....
        /*004c*/ 	.word	0x00000ca0


	//   ....[2]....
        /*0050*/ 	.word	0x00000cf0


	//----- nvinfo : EIATTR_MAX_THREADS
	.align		4
.L_2093:
        /*0054*/ 	.byte	0x04, 0x05
        /*0056*/ 	.short	(.L_2095 - .L_2094)
.L_2094:
        /*0058*/ 	.word	0x00000080
        /*005c*/ 	.word	0x00000001
        /*0060*/ 	.word	0x00000001


	//----- nvinfo : EIATTR_CRS_STACK_SIZE
	.align		4
.L_2095:
        /*0064*/ 	.byte	0x04, 0x1e
        /*0066*/ 	.short	(.L_2097 - .L_2096)
.L_2096:
        /*0068*/ 	.word	0x00000000


	//----- nvinfo : EIATTR_CBANK_PARAM_SIZE
	.align		4
.L_2097:
        /*006c*/ 	.byte	0x03, 0x19
        /*006e*/ 	.short	0x0020


	//----- nvinfo : EIATTR_PARAM_CBANK
	.align		4
        /*0070*/ 	.byte	0x04, 0x0a
        /*0072*/ 	.short	(.L_2099 - .L_2098)
	.align		4
.L_2098:
        /*0074*/ 	.word	index@(.nv.constant0._ZN2at6native29vectorized_elementwise_kernelILi2ENS0_13BinaryFunctorIsssNS0_17BitwiseXorFunctorIsEEEESt5arrayIPcLm3EEEEviT0_T1_)
        /*0078*/ 	.short	0x0210
        /*007a*/ 	.short	0x0020


	//----- nvinfo : EIATTR_SW_WAR
	.align		4
.L_2099:
        /*007c*/ 	.byte	0x04, 0x36
        /*007e*/ 	.short	(.L_2101 - .L_2100)
.L_2100:
        /*0080*/ 	.word	0x00000008
.L_2101:


//--------------------- .nv.info._ZN2at6native29vectorized_elementwise_kernelILi4ENS0_13BinaryFunctorIsssNS0_17BitwiseXorFunctorIsEEEESt5arrayIPcLm3EEEEviT0_T1_ --------------------------
	.section	.nv.info._ZN2at6native29vectorized_elementwise_kernelILi4ENS0_13BinaryFunctorIsssNS0_17BitwiseXorFunctorIsEEEESt5arrayIPcLm3EEEEviT0_T1_,"",@"SHT_CUDA_INFO"
	.sectionflags	@""
	.align	4


	//----- nvinfo : EIATTR_CUDA_API_VERSION
	.align		4
        /*0000*/ 	.byte	0x04, 0x37
        /*0002*/ 	.short	(.L_2103 - .L_2102)
.L_2102:
        /*0004*/ 	.word	0x00000082


	//----- nvinfo : EIATTR_KPARAM_INFO
	.align		4
.L_2103:
        /*0008*/ 	.byte	0x04, 0x17
        /*000a*/ 	.short	(.L_2105 - .L_2104)
.L_2104:
        /*000c*/ 	.word	0x00000000
        /*0010*/ 	.short	0x0002
        /*0012*/ 	.short	0x0008
        /*0014*/ 	.byte	0x00, 0xf0, 0x61, 0x00


	//----- nvinfo : EIATTR_KPARAM_INFO
	.align		4
.L_2105:
        /*0018*/ 	.byte	0x04, 0x17
        /*001a*/ 	.short	(.L_2107 - .L_2106)
.L_2106:
        /*001c*/ 	.word	0x00000000
        /*0020*/ 	.short	0x0001
        /*0022*/ 	.short	0x0004
        /*0024*/ 	.byte	0x00, 0xf0, 0x05, 0x00


	//----- nvinfo : EIATTR_KPARAM_INFO
	.align		4
.L_2107:
        /*0028*/ 	.byte	0x04, 0x17
        /*002a*/ 	.short	(.L_2109 - .L_2108)
.L_2108:
        /*002c*/ 	.word	0x00000000
        /*0030*/ 	.short	0x0000
        /*0032*/ 	.short	0x0000
        /*0034*/ 	.byte	0x00, 0xf0, 0x11, 0x00


	//----- nvinfo : EIATTR_SPARSE_MMA_MASK
	.align		4
.L_2109:
        /*0038*/ 	.byte	0x03, 0x50
        /*003a*/ 	.short	0x0000


	//----- nvinfo : EIATTR_MAXREG_COUNT
	.align		4
        /*003c*/ 	.byte	0x03, 0x1b
        /*003e*/ 	.short	0x00ff


	//----- nvinfo : EIATTR_MERCURY_ISA_VERSION
	.align		4
        /*0040*/ 	.byte	0x03, 0x5f
        /*0042*/ 	.short	0x0101


	//----- nvinfo : EIATTR_EXIT_INSTR_OFFSETS
	.align		4
        /*0044*/ 	.byte	0x04, 0x1c
        /*0046*/ 	.short	(.L_2111 - .L_2110)


	//   ....[0]....
.L_2110:
        /*0048*/ 	.word	0x000002c0


	//   ....[1]....
        /*004c*/ 	.word	0x00000c40


	//   ....[2]....
        /*0050*/ 	.word	0x00000c90


	//----- nvinfo : EIATTR_MAX_THREADS
	.align		4
.L_2111:
        /*0054*/ 	.byte	0x04, 0x05
        /*0056*/ 	.short	(.L_2113 - .L_2112)
.L_2112:
        /*0058*/ 	.word	0x00000080
        /*005c*/ 	.word	0x00000001
        /*0060*/ 	.word	0x00000001


	//----- nvinfo : EIATTR_CRS_STACK_SIZE
	.align		4
.L_2113:
        /*0064*/ 	.byte	0x04, 0x1e
        /*0066*/ 	.short	(.L_2115 - .L_2114)
.L_2114:
        /*0068*/ 	.word	0x00000000


	//----- nvinfo : EIATTR_CBANK_PARAM_SIZE
	.align		4
.L_2115:
        /*006c*/ 	.byte	0x03, 0x19
        /*006e*/ 	.short	0x0020


	//----- nvinfo : EIATTR_PARAM_CBANK
	.align		4
        /*0070*/ 	.byte	0x04, 0x0a
        /*0072*/ 	.short	(.L_2117 - .L_2116)
	.align		4
.L_2116:
        /*0074*/ 	.word	index@(.nv.constant0._ZN2at6native29vectorized_elementwise_kernelILi4ENS0_13BinaryFunctorIsssNS0_17BitwiseXorFunctorIsEEEESt5arrayIPcLm3EEEEviT0_T1_)
        /*0078*/ 	.short	0x0210
        /*007a*/ 	.short	0x0020


	//----- nvinfo : EIATTR_SW_WAR
	.align		4
.L_2117:
        /*007c*/ 	.byte	0x04, 0x36
        /*007e*/ 	.short	(.L_2119 - .L_2118)
.L_2118:
        /*0080*/ 	.word	0x00000008
.L_2119:


//--------------------- .nv.info._ZN2at6native29vectorized_elementwise_kernelILi8ENS0_13BinaryFunctorIsssNS0_17BitwiseXorFunctorIsEEEESt5arrayIPcLm3EEEEviT0_T1_ --------------------------
	.section	.nv.info._ZN2at6native29vectorized_elementwise_kernelILi8ENS0_13BinaryFunctorIsssNS0_17BitwiseXorFunctorIsEEEESt5arrayIPcLm3EEEEviT0_T1_,"",@"SHT_CUDA_INFO"
	.sectionflags	@""
	.align	4


	//----- nvinfo : EIATTR_CUDA_API_VERSION
	.align		4
        /*0000*/ 	.byte	0x04, 0x37
        /*0002*/ 	.short	(.L_2121 - .L_2120)
.L_2120:
        /*0004*/ 	.word	0x00000082


	//----- nvinfo : EIATTR_KPARAM_INFO
	.align		4
.L_2121:
        /*0008*/ 	.byte	0x04, 0x17
        /*000a*/ 	.short	(.L_2123 - .L_2122)
.L_2122:
        /*000c*/ 	.word	0x00000000
        /*0010*/ 	.short	0x0002
        /*0012*/ 	.short	0x0008
        /*0014*/ 	.byte	0x00, 0xf0, 0x61, 0x00


	//----- nvinfo : EIATTR_KPARAM_INFO
	.align		4
.L_2123:
        /*0018*/ 	.byte	0x04, 0x17
        /*001a*/ 	.short	(.L_2125 - .L_2124)
.L_2124:
        /*001c*/ 	.word	0x00000000
        /*0020*/ 	.short	0x0001
        /*0022*/ 	.short	0x0004
        /*0024*/ 	.byte	0x00, 0xf0, 0x05, 0x00


	//----- nvinfo : EIATTR_KPARAM_INFO
	.align		4
.L_2125:
        /*0028*/ 	.byte	0x04, 0x17
        /*002a*/ 	.short	(.L_2127 - .L_2126)
.L_2126:
        /*002c*/ 	.word	0x00000000
        /*0030*/ 	.short	0x0000
        /*0032*/ 	.short	0x0000
        /*0034*/ 	.byte	0x00, 0xf0, 0x11, 0x00


	//----- nvinfo : EIATTR_SPARSE_MMA_MASK
	.align		4
.L_2127:
        /*0038*/ 	.byte	0x03, 0x50
        /*003a*/ 	.short	0x0000


	//----- nvinfo : EIATTR_MAXREG_COUNT
	.align		4
        /*003c*/ 	.byte	0x03, 0x1b
        /*003e*/ 	.short	0x00ff


	//----- nvinfo : EIATTR_MERCURY_ISA_VERSION
	.align		4
        /*0040*/ 	.byte	0x03, 0x5f
        /*0042*/ 	.short	0x0101


	//----- nvinfo : EIATTR_EXIT_INSTR_OFFSETS
	.align		4
        /*0044*/ 	.byte	0x04, 0x1c
        /*0046*/ 	.short	(.L_2129 - .L_2128)


	//   ....[0]....
.L_2128:
        /*0048*/ 	.word	0x00000290


	//   ....[1]....
        /*004c*/ 	.word	0x00000c10


	//   ....[2]....
        /*0050*/ 	.word	0x00000c60


	//----- nvinfo : EIATTR_MAX_THREADS
	.align		4
.L_2129:
        /*0054*/ 	.byte	0x04, 0x05
        /*0056*/ 	.short	(.L_2131 - .L_2130)
.L_2130:
        /*0058*/ 	.word	0x00000080
        /*005c*/ 	.word	0x00000001
        /*0060*/ 	.word	0x00000001


	//----- nvinfo : EIATTR_CRS_STACK_SIZE
	.align		4
.L_2131:
        /*0064*/ 	.byte	0x04, 0x1e
        /*0066*/ 	.short	(.L_2133 - .L_2132)
.L_2132:
        /*0068*/ 	.word	0x00000000


	//----- nvinfo : EIATTR_CBANK_PARAM_SIZE
	.align		4
.L_2133:
        /*006c*/ 	.byte	0x03, 0x19
        /*006e*/ 	.short	0x0020


	//----- nvinfo : EIATTR_PARAM_CBANK
	.align		4
        /*0070*/ 	.byte	0x04, 0x0a
        /*0072*/ 	.short	(.L_2135 - .L_2134)
	.align		4
.L_2134:
        /*0074*/ 	.word	index@(.nv.constant0._ZN2at6native29vectorized_elementwise_kernelILi8ENS0_13BinaryFunctorIsssNS0_17BitwiseXorFunctorIsEEEESt5arrayIPcLm3EEEEviT0_T1_)
        /*0078*/ 	.short	0x0210
        /*007a*/ 	.short	0x0020


	//----- nvinfo : EIATTR_SW_WAR
	.align		4
.L_2135:
        /*007c*/ 	.byte	0x04, 0x36
        /*007e*/ 	.short	(.L_2137 - .L_2136)
.L_2136:
        /*0080*/ 	.word	0x00000008
.L_2137:


//--------------------- .nv.info._ZN2at6native18elementwise_kernelILi128ELi4EZNS0_15gpu_kernel_implINS0_13AUnaryFunctorIlllNS0_17BitwiseXorFunctorIlEEEEEEvRNS_18TensorIteratorBaseERKT_EUliE_EEviT1_ --------------------------
	.section	.nv.info._ZN2at6native18elementwise_kernelILi128ELi4EZNS0_15gpu_kernel_implINS0_13AUnaryFunctorIlllNS0_17BitwiseXorFunctorIlEEEEEEvRNS_18TensorIteratorBaseERKT_EUliE_EEviT1_,"",@"SHT_CUDA_INFO"
	.sectionflags	@""
	.align	4


	//----- nvinfo : EIATTR_CUDA_API_VERSION
	.align		4
        /*0000*/ 	.byte	0x04, 0x37
        /*0002*/ 	.short	(.L_2139 - .L_2138)
.L_2138:
        /*0004*/ 	.word	0x00000082


	//----- nvinfo : EIATTR_KPARAM_INFO
	.align		4
.L_2139:
        /*0008*/ 	.byte	0x04, 0x17
        /*000a*/ 	.short	(.L_2141 - .L_2140)
.L_2140:
        /*000c*/ 	.word	0x00000000
        /*0010*/ 	.short	0x0001
        /*0012*/ 	.short	0x0008
        /*0014*/ 	.byte	0x00, 0xf0, 0xa1, 0x08


	//----- nvinfo : EIATTR_KPARAM_INFO
	.align		4
.L_2141:
        /*0018*/ 	.byte	0x04, 0x17
        /*001a*/ 	.short	(.L_2143 - .L_2142)
.L_2142:
        /*001c*/ 	.word	0x00000000
        /*0020*/ 	.short	0x0000
        /*0022*/ 	.short	0x0000
        /*0024*/ 	.byte	0x00, 0xf0, 0x11, 0x00


	//----- nvinfo : EIATTR_SPARSE_MMA_MASK
	.align		4
.L_2143:
        /*0028*/ 	.byte	0x03, 0x50
        /*002a*/ 	.short	0x0000


	//----- nvinfo : EIATTR_MAXREG_COUNT
	.align		4
        /*002c*/ 	.byte	0x03, 0x1b
        /*002e*/ 	.short	0x0080


	//----- nvinfo : EIATTR_EXTERNS
	.align		4
        /*0030*/ 	.byte	0x04, 0x0f
        /*0032*/ 	.short	(.L_2145 - .L_2144)


	//   ....[0]....
	.align		4
.L_2144:
        /*0034*/ 	.word	index@(__assertfail)


	//----- nvinfo : EIATTR_MERCURY_ISA_VERSION
	.align		4
.L_2145:
        /*0038*/ 	.byte	0x03, 0x5f
        /*003a*/ 	.short	0x0101


	//----- nvinfo : EIATTR_SYSCALL_OFFSETS
	.align		4
        /*003c*/ 	.byte	0x04, 0x46
        /*003e*/ 	.short	(.L_2147 - .L_2146)


	//   ....[0]....
.L_2146:
        /*0040*/ 	.word	0x000021d0


	//   ....[1]....
        /*0044*/ 	.word	0x00003070


	//   ....[2]....
        /*0048*/ 	.word	0x00005250


	//   ....[3]....
        /*004c*/ 	.word	0x000060f0


	//   ....[4]....
        /*0050*/ 	.word	0x000082c0


	//   ....[5]....
        /*0054*/ 	.word	0x00009160


	//   ....[6]....
        /*0058*/ 	.word	0x0000b320


	//   ....[7]....
        /*005c*/ 	.word	0x0000c1c0


	//----- nvinfo : EIATTR_EXIT_INSTR_OFFSETS
	.align		4
.L_2147:
        /*0060*/ 	.byte	0x04, 0x1c
        /*0062*/ 	.short	(.L_2149 - .L_2148)


	//   ....[0]....
.L_2148:
        /*0064*/ 	.word	0x000091f0


	//   ....[1]....
        /*0068*/ 	.word	0x0000b4a0


	//   ....[2]....
        /*006c*/ 	.word	0x0000b4c0


	//   ....[3]....
        /*0070*/ 	.word	0x0000b540


	//   ....[4]....
        /*0074*/ 	.word	0x0000b560


	//   ....[5]....
        /*0078*/ 	.word	0x0000b580


	//   ....[6]....
        /*007c*/ 	.word	0x0000b610


	//   ....[7]....
        /*0080*/ 	.word	0x0000b650


	//   ....[8]....
        /*0084*/ 	.word	0x0000b6f0


	//   ....[9]....
        /*0088*/ 	.word	0x0000b740


	//   ....[10]....
        /*008c*/ 	.word	0x0000b770


	//   ....[11]....
        /*0090*/ 	.word	0x0000b840


	//   ....[12]....
        /*0094*/ 	.word	0x0000b880


	//   ....[13]....
        /*0098*/ 	.word	0x0000ba10


	//   ....[14]....
        /*009c*/ 	.word	0x0000bb70


	//   ....[15]....
        /*00a0*/ 	.word	0x0000bbb0


	//   ....[16]....
        /*00a4*/ 	.word	0x0000bc50


	//   ....[17]....
        /*00a8*/ 	.word	0x0000bdd0


	//   ....[18]....
        /*00ac*/ 	.word	0x0000bf50


	//   ....[19]....
        /*00b0*/ 	.word	0x0000c0c0


	//   ....[20]....
        /*00b4*/ 	.word	0x0000c1d0


	//   ....[21]....
        /*00b8*/ 	.word	0x0000c1f0


	//   ....[22]....
        /*00bc*/ 	.word	0x0000c210


	//----- nvinfo : EIATTR_MAX_THREADS
	.align		4
.L_2149:
        /*00c0*/ 	.byte	0x04, 0x05
        /*00c2*/ 	.short	(.L_2151 - .L_2150)
.L_2150:
        /*00c4*/ 	.word	0x00000080
        /*00c8*/ 	.word	0x00000001
        /*00cc*/ 	.word	0x00000001


	//----- nvinfo : EIATTR_CRS_STACK_SIZE
	.align		4
.L_2151:
        /*00d0*/ 	.byte	0x04, 0x1e
        /*00d2*/ 	.short	(.L_2153 - .L_2152)
.L_2152:
        /*00d4*/ 	.word	0x00000000


	//----- nvinfo : EIATTR_CBANK_PARAM_SIZE
	.align		4
.L_2153:
        /*00d8*/ 	.byte	0x03, 0x19
        /*00da*/ 	.short	0x0230


	//----- nvinfo : EIATTR_PARAM_CBANK
	.align		4
        /*00dc*/ 	.byte	0x04, 0x0a
        /*00de*/ 	.short	(.L_2155 - .L_2154)
	.align		4
.L_2154:
        /*00e0*/ 	.word	index@(.nv.constant0._ZN2at6native18elementwise_kernelILi128ELi4EZNS0_15gpu_kernel_implINS0_13AUnaryFunctorIlllNS0_17BitwiseXorFunctorIlEEEEEEvRNS_18TensorIteratorBaseERKT_EUliE_EEviT1_)
        /*00e4*/ 	.short	0x0210
        /*00e6*/ 	.short	0x0230


	//----- nvinfo : EIATTR_SW_WAR
	.align		4
.L_2155:
        /*00e8*/ 	.byte	0x04, 0x36
        /*00ea*/ 	.short	(.L_2157 - .L_2156)
.L_2156:
        /*00ec*/ 	.word	0x00000008
.L_2157:


//--------------------- .nv.info._ZN2at6native27unrolled_elementwise_kernelINS0_13AUnaryFunctorIlllNS0_17BitwiseXorFunctorIlEEEESt5arrayIPcLm2EELi4E23TrivialOffsetCalculatorILi1EjESA_NS0_6memory12LoadWithCastILi1EEENSB_13StoreWithCastILi1EEEEEviT_T0_T2_T3_T4_T5_ --------------------------
	.section	.nv.info._ZN2at6native27unrolled_elementwise_kernelINS0_13AUnaryFunctorIlllNS0_17BitwiseXorFunctorIlEEEESt5arrayIPcLm2EELi4E23TrivialOffsetCalculatorILi1EjESA_NS0_6memory12LoadWithCastILi1EEENSB_13StoreWithCastILi1EEEEEviT_T0_T2_T3_T4_T5_,"",@"SHT_CUDA_INFO"
	.sectionflags	@""
	.align	4


	//----- nvinfo : EIATTR_CUDA_API_VERSION
	.align		4
        /*0000*/ 	.byte	0x04, 0x37
        /*0002*/ 	.short	(.L_2159 - .L_2158)
.L_2158:
        /*0004*/ 	.word	0x00000082


	//----- nvinfo : EIATTR_KPARAM_INFO
	.align		4
.L_2159:
        /*0008*/ 	.byte	0x04, 0x17
        /*000a*/ 	.short	(.L_2161 - .L_2160)
.L_2160:
        /*000c*/ 	.word	0x00000000
        /*0010*/ 	.short	0x0006
        /*0012*/ 	.short	0x0034
        /*0014*/ 	.byte	0x00, 0xf0, 0x21, 0x00


	//----- nvinfo : EIATTR_KPARAM_INFO
	.align		4
.L_2161:
        /*0018*/ 	.byte	0x04, 0x17
        /*001a*/ 	.short	(.L_2163 - .L_2162)
.L_2162:
        /*001c*/ 	.word	0x00000000
        /*0020*/ 	.short	0x0005
        /*0022*/ 	.short	0x002c
        /*0024*/ 	.byte	0x00, 0xf0, 0x21, 0x00


	//----- nvinfo : EIATTR_KPARAM_INFO
	.align		4
.L_2163:
        /*0028*/ 	.byte	0x04, 0x17
        /*002a*/ 	.short	(.L_2165 - .L_2164)
.L_2164:
        /*002c*/ 	.word	0x00000000
        /*0030*/ 	.short	0x0004
        /*0032*/ 	.short	0x0029
        /*0034*/ 	.byte	0x00, 0xf0, 0x05, 0x00


	//----- nvinfo : EIATTR_KPARAM_INFO
	.align		4
.L_2165:
        /*0038*/ 	.byte	0x04, 0x17
        /*003a*/ 	.short	(.L_2167 - .L_2166)
.L_2166:
        /*003c*/ 	.word	0x00000000
        /*0040*/ 	.short	0x0003
        /*0042*/ 	.short	0x0028
        /*0044*/ 	.byte	0x00, 0xf0, 0x05, 0x00


	//----- nvinfo : EIATTR_KPARAM_INFO
	.align		4
.L_2167:
        /*0048*/ 	.byte	0x04, 0x17
        /*004a*/ 	.short	(.L_2169 - .L_2168)
.L_2168:
        /*004c*/ 	.word	0x00000000
        /*0050*/ 	.short	0x0002
        /*0052*/ 	.short	0x0018
        /*0054*/ 	.byte	0x00, 0xf0, 0x41, 0x00


	//----- nvinfo : EIATTR_KPARAM_INFO
	.align		4
.L_2169:
        /*0058*/ 	.byte	0x04, 0x17
        /*005a*/ 	.short	(.L_2171 - .L_2170)
.L_2170:
        /*005c*/ 	.word	0x00000000
        /*0060*/ 	.short	0x0001
        /*0062*/ 	.short	0x0008
        /*0064*/ 	.byte	0x00, 0xf0, 0x41, 0x00


	//----- nvinfo : EIATTR_KPARAM_INFO
	.align		4
.L_2171:
        /*0068*/ 	.byte	0x04, 0x17
        /*006a*/ 	.short	(.L_2173 - .L_2172)
.L_2172:
        /*006c*/ 	.word	0x00000000
        /*0070*/ 	.short	0x0000
        /*0072*/ 	.short	0x0000
        /*0074*/ 	.byte	0x00, 0xf0, 0x11, 0x00


	//----- nvinfo : EIATTR_SPARSE_MMA_MASK
	.align		4
.L_2173:
        /*0078*/ 	.byte	0x03, 0x50
        /*007a*/ 	.short	0x0000


	//----- nvinfo : EIATTR_MAXREG_COUNT
	.align		4
        /*007c*/ 	.byte	0x03, 0x1b
        /*007e*/ 	.short	0x00ff


	//----- nvinfo : EIATTR_EXTERNS
	.align		4
        /*0080*/ 	.byte	0x04, 0x0f
        /*0082*/ 	.short	(.L_2175 - .L_2174)


	//   ....[0]....
	.align		4
.L_2174:
        /*0084*/ 	.word	index@(__assertfail)


	//----- nvinfo : EIATTR_MERCURY_ISA_VERSION
	.align		4
.L_2175:
        /*0088*/ 	.byte	0x03, 0x5f
        /*008a*/ 	.short	0x0101


	//----- nvinfo : EIATTR_SYSCALL_OFFSETS
	.align		4
        /*008c*/ 	.byte	0x04, 0x46
        /*008e*/ 	.short	(.L_2177 - .L_2176)


	//   ....[0]....
.L_2176:
        /*0090*/ 	.word	0x00000ef0


	//   ....[1]....
        /*0094*/ 	.word	0x00001df0


	//   ....[2]....
        /*0098*/ 	.word	0x00002d00


	//   ....[3]....
        /*009c*/ 	.word	0x00003be0


	//   ....[4]....
        /*00a0*/ 	.word	0x00004b80


	//   ....[5]....
        /*00a4*/ 	.word	0x00005a50


	//   ....[6]....
        /*00a8*/ 	.word	0x00006910


	//   ....[7]....
        /*00ac*/ 	.word	0x000077d0


	//----- nvinfo : EIATTR_EXIT_INSTR_OFFSETS
	.align		4
.L_2177:
        /*00b0*/ 	.byte	0x04, 0x1c
        /*00b2*/ 	.short	(.L_2179 - .L_2178)


	//   ....[0]....
.L_2178:
        /*00b4*/ 	.word	0x00006990


	//   ....[1]....
        /*00b8*/ 	.word	0x00006ac0


	//   ....[2]....
        /*00bc*/ 	.word	0x00006ae0


	//   ....[3]....
        /*00c0*/ 	.word	0x00006b60


	//   ....[4]....
        /*00c4*/ 	.word	0x00006b80


	//   ....[5]....
        /*00c8*/ 	.word	0x00006ba0


	//   ....[6]....
        /*00cc*/ 	.word	0x00006c30


	//   ....[7]....
        /*00d0*/ 	.word	0x00006c70


	//   ....[8]....
        /*00d4*/ 	.word	0x00006d10


	//   ....[9]....
        /*00d8*/ 	.word	0x00006d60


	//   ....[10]....
        /*00dc*/ 	.word	0x00006d90


	//   ....[11]....
        /*00e0*/ 	.word	0x00006e60


	//   ....[12]....
        /*00e4*/ 	.word	0x00006ea0


	//   ....[13]....
        /*00e8*/ 	.word	0x00007030


	//   ....[14]....
        /*00ec*/ 	.word	0x00007190


	//   ....[15]....
        /*00f0*/ 	.word	0x000071d0


	//   ....[16]....
        /*00f4*/ 	.word	0x00007270


	//   ....[17]....
        /*00f8*/ 	.word	0x000073f0


	//   ....[18]....
        /*00fc*/ 	.word	0x00007570


	//   ....[19]....
        /*0100*/ 	.word	0x000076d0


	//   ....[20]....
        /*0104*/ 	.word	0x000077e0


	//   ....[21]....
        /*0108*/ 	.word	0x00007800


	//   ....[22]....
        /*010c*/ 	.word	0x00007820


	//----- nvinfo : EIATTR_MAX_THREADS
	.align		4
.L_2179:
        /*0110*/ 	.byte	0x04, 0x05
        /*0112*/ 	.short	(.L_2181 - .L_2180)
.L_2180:
        /*0114*/ 	.word	0x00000080
        /*0118*/ 	.word	0x00000001
        /*011c*/ 	.word	0x00000001


	//----- nvinfo : EIATTR_CRS_STACK_SIZE
	.align		4
.L_2181:
        /*0120*/ 	.byte	0x04, 0x1e
        /*0122*/ 	.short	(.L_2183 - .L_2182)
.L_2182:
        /*0124*/ 	.word	0x00000000


	//----- nvinfo : EIATTR_CBANK_PARAM_SIZE
	.align		4
.L_2183:
        /*0128*/ 	.byte	0x03, 0x19
        /*012a*/ 	.short	0x003c


	//----- nvinfo : EIATTR_PARAM_CBANK
	.align		4
        /*012c*/ 	.byte	0x04, 0x0a
        /*012e*/ 	.short	(.L_2185 - .L_2184)
	.align		4
.L_2184:
        /*0130*/ 	.word	index@(.nv.constant0._ZN2at6native27unrolled_elementwise_kernelINS0_13AUnaryFunctorIlllNS0_17BitwiseXorFunctorIlEEEESt5arrayIPcLm2EELi4E23TrivialOffsetCalculatorILi1EjESA_NS0_6memory12LoadWithCastILi1EEENSB_13StoreWithCastILi1EEEEEviT_T0_T2_T3_T4_T5_)
        /*0134*/ 	.short	0x0210
        /*0136*/ 	.short	0x003c


	//----- nvinfo : EIATTR_SW_WAR
	.align		4
.L_2185:
        /*0138*/ 	.byte	0x04, 0x36
        /*013a*/ 	.short	(.L_2187 - .L_2186)
.L_2186:
        /*013c*/ 	.word	0x00000008
.L_2187:


//--------------------- .nv.info._ZN2at6native18elementwise_kernelILi128ELi2EZNS0_22gpu_kernel_impl_nocastINS0_13AUnaryFunctorIlllNS0_17BitwiseXorFunctorIlEEEEEEvRNS_18TensorIteratorBaseERKT_EUliE_EEviT1_ --------------------------
	.section	.nv.info._ZN2at6native18elementwise_kernelILi128ELi2EZNS0_22gpu_kernel_impl_nocastINS0_13AUnaryFunctorIlllNS0_17BitwiseXorFunctorIlEEEEEEvRNS_18TensorIteratorBaseERKT_EUliE_EEviT1_,"",@"SHT_CUDA_INFO"
	.sectionflags	@""
	.align	4


	//----- nvinfo : EIATTR_CUDA_API_VERSION
	.align		4
        /*0000*/ 	.byte	0x04, 0x37
        /*0002*/ 	.short	(.L_2189 - .L_2188)
.L_2188:
        /*0004*/ 	.word	0x00000082


	//----- nvinfo : EIATTR_KPARAM_INFO
	.align		4
.L_2189:
        /*0008*/ 	.byte	0x04, 0x17
        /*000a*/ 	.short	(.L_2191 - .L_2190)
.L_2190:
        /*000c*/ 	.word	0x00000000
        /*0010*/ 	.short	0x0001
        /*0012*/ 	.short	0x0008
        /*0014*/ 	.byte	0x00, 0xf0, 0x81, 0x08


	//----- nvinfo : EIATTR_KPARAM_INFO
	.align		4
.L_2191:
        /*0018*/ 	.byte	0x04, 0x17
        /*001a*/ 	.short	(.L_2193 - .L_2192)
.L_2192:
        /*001c*/ 	.word	0x00000000
        /*0020*/ 	.short	0x0000
        /*0022*/ 	.short	0x0000
        /*0024*/ 	.byte	0x00, 0xf0, 0x11, 0x00


	//----- nvinfo : EIATTR_SPARSE_MMA_MASK
	.align		4
.L_2193:
        /*0028*/ 	.byte	0x03, 0x50
        /*002a*/ 	.short	0x0000


	//----- nvinfo : EIATTR_MAXREG_COUNT
	.align		4
        /*002c*/ 	.byte	0x03, 0x1b
        /*002e*/ 	.short	0x0080


	//----- nvinfo : EIATTR_MERCURY_ISA_VERSION
	.align		4
        /*0030*/ 	.byte	0x03, 0x5f
        /*0032*/ 	.short	0x0101


	//----- nvinfo : EIATTR_EXIT_INSTR_OFFSETS
	.align		4
        /*0034*/ 	.byte	0x04, 0x1c
        /*0036*/ 	.short	(.L_2195 - .L_2194)


	//   ....[0]....
.L_2194:
        /*0038*/ 	.word	0x00001460


	//   ....[1]....
        /*003c*/ 	.word	0x00002810


	//----- nvinfo : EIATTR_MAX_THREADS
	.align		4
.L_2195:
        /*0040*/ 	.byte	0x04, 0x05
        /*0042*/ 	.short	(.L_2197 - .L_2196)
.L_2196:
        /*0044*/ 	.word	0x00000080
        /*0048*/ 	.word	0x00000001
        /*004c*/ 	.word	0x00000001


	//----- nvinfo : EIATTR_CRS_STACK_SIZE
	.align		4
.L_2197:
        /*0050*/ 	.byte	0x04, 0x1e
        /*0052*/ 	.short	(.L_2199 - .L_2198)
.L_2198:
        /*0054*/ 	.word	0x00000000


	//----- nvinfo : EIATTR_CBANK_PARAM_SIZE
	.align		4
.L_2199:
        /*0058*/ 	.byte	0x03, 0x19
        /*005a*/ 	.short	0x0228


	//----- nvinfo : EIATTR_PARAM_CBANK
	.align		4
        /*005c*/ 	.byte	0x04, 0x0a
        /*005e*/ 	.short	(.L_2201 - .L_2200)
	.align		4
.L_2200:
        /*0060*/ 	.word	index@(.nv.constant0._ZN2at6native18elementwise_kernelILi128ELi2EZNS0_22gpu_kernel_impl_nocastINS0_13AUnaryFunctorIlllNS0_17BitwiseXorFunctorIlEEEEEEvRNS_18TensorIteratorBaseERKT_EUliE_EEviT1_)
        /*0064*/ 	.short	0x0210
        /*0066*/ 	.short	0x0228


	//----- nvinfo : EIATTR_SW_WAR
	.align		4
.L_2201:
        /*0068*/ 	.byte	0x04, 0x36
        /*006a*/ 	.short	(.L_2203 - .L_2202)
.L_2202:
        /*006c*/ 	.word	0x00000008
.L_2203:


//--------------------- .nv.info._ZN2at6native27unrolled_elementwise_kernelINS0_13AUnaryFunctorIlllNS0_17BitwiseXorFunctorIlEEEESt5arrayIPcLm2EELi4E23TrivialOffsetCalculatorILi1EjESA_NS0_6memory15LoadWithoutCastENSB_16StoreWithoutCastEEEviT_T0_T2_T3_T4_T5_ --------------------------
	.section	.nv.info._ZN2at6native27unrolled_elementwise_kernelINS0_13AUnaryFunctorIlllNS0_17BitwiseXorFunctorIlEEEESt5arrayIPcLm2EELi4E23TrivialOffsetCalculatorILi1EjESA_NS0_6memory15LoadWithoutCastENSB_16StoreWithoutCastEEEviT_T0_T2_T3_T4_T5_,"",@"SHT_CUDA_INFO"
	.sectionflags	@""
	.align	4


	//----- nvinfo : EIATTR_CUDA_API_VERSION
	.align		4
        /*0000*/ 	.byte	0x04, 0x37
        /*0002*/ 	.short	(.L_2205 - .L_2204)
.L_2204:
        /*0004*/ 	.word	0x00000082


	//----- nvinfo : EIATTR_KPARAM_INFO
	.align		4
.L_2205:
        /*0008*/ 	.byte	0x04, 0x17
        /*000a*/ 	.short	(.L_2207 - .L_2206)
.L_2206:
        /*000c*/ 	.word	0x00000000
        /*0010*/ 	.short	0x0006
        /*0012*/ 	.short	0x002b
        /*0014*/ 	.byte	0x00, 0xf0, 0x05, 0x00


	//----- nvinfo : EIATTR_KPARAM_INFO
	.align		4
.L_2207:
        /*0018*/ 	.byte	0x04, 0x17
        /*001a*/ 	.short	(.L_2209 - .L_2208)
.L_2208:
        /*001c*/ 	.word	0x00000000
        /*0020*/ 	.short	0x0005
        /*0022*/ 	.short	0x002a
        /*0024*/ 	.byte	0x00, 0xf0, 0x05, 0x00


	//----- nvinfo : EIATTR_KPARAM_INFO
	.align		4
.L_2209:
        /*0028*/ 	.byte	0x04, 0x17
        /*002a*/ 	.short	(.L_2211 - .L_2210)
.L_2210:
        /*002c*/ 	.word	0x00000000
        /*0030*/ 	.short	0x0004
        /*0032*/ 	.short	0x0029
        /*0034*/ 	.byte	0x00, 0xf0, 0x05, 0x00


	//----- nvinfo : EIATTR_KPARAM_INFO
	.align		4
.L_2211:
        /*0038*/ 	.byte	0x04, 0x17
        /*003a*/ 	.short	(.L_2213 - .L_2212)
.L_2212:
        /*003c*/ 	.word	0x00000000
        /*0040*/ 	.short	0x0003
        /*0042*/ 	.short	0x0028
        /*0044*/ 	.byte	0x00, 0xf0, 0x05, 0x00


	//----- nvinfo : EIATTR_KPARAM_INFO
	.align		4
.L_2213:
        /*0048*/ 	.byte	0x04, 0x17
        /*004a*/ 	.short	(.L_2215 - .L_2214)
.L_2214:
        /*004c*/ 	.word	0x00000000
        /*0050*/ 	.short	0x0002
        /*0052*/ 	.short	0x0018
        /*0054*/ 	.byte	0x00, 0xf0, 0x41, 0x00


	//----- nvinfo : EIATTR_KPARAM_INFO
	.align		4
.L_2215:
        /*0058*/ 	.byte	0x04, 0x17
        /*005a*/ 	.short	(.L_2217 - .L_2216)
.L_2216:
        /*005c*/ 	.word	0x00000000
        /*0060*/ 	.short	0x0001
        /*0062*/ 	.short	0x0008
        /*0064*/ 	.byte	0x00, 0xf0, 0x41, 0x00


	//----- nvinfo : EIATTR_KPARAM_INFO
	.align		4
.L_2217:
        /*0068*/ 	.byte	0x04, 0x17
        /*006a*/ 	.short	(.L_2219 - .L_2218)
.L_2218:
        /*006c*/ 	.word	0x00000000
        /*0070*/ 	.short	0x0000
        /*0072*/ 	.short	0x0000
        /*0074*/ 	.byte	0x00, 0xf0, 0x11, 0x00


	//----- nvinfo : EIATTR_SPARSE_MMA_MASK
	.align		4
.L_2219:
        /*0078*/ 	.byte	0x03, 0x50
        /*007a*/ 	.short	0x0000


	//----- nvinfo : EIATTR_MAXREG_COUNT
	.align		4
        /*007c*/ 	.byte	0x03, 0x1b
        /*007e*/ 	.short	0x00ff


	//----- nvinfo : EIATTR_MERCURY_ISA_VERSION
	.align		4
        /*0080*/ 	.byte	0x03, 0x5f
        /*0082*/ 	.short	0x0101


	//----- nvinfo : EIATTR_EXIT_INSTR_OFFSETS
	.align		4
        /*0084*/ 	.byte	0x04, 0x1c
        /*0086*/ 	.short	(.L_2221 - .L_2220)


	//   ....[0]....
.L_2220:
        /*0088*/ 	.word	0x00000410


	//   ....[1]....
        /*008c*/ 	.word	0x00000460


	//----- nvinfo : EIATTR_MAX_THREADS
	.align		4
.L_2221:
        /*0090*/ 	.byte	0x04, 0x05
        /*0092*/ 	.short	(.L_2223 - .L_2222)
.L_2222:
        /*0094*/ 	.word	0x00000080
        /*0098*/ 	.word	0x00000001
        /*009c*/ 	.word	0x00000001


	//----- nvinfo : EIATTR_CRS_STACK_SIZE
	.align		4
.L_2223:
        /*00a0*/ 	.byte	0x04, 0x1e
        /*00a2*/ 	.short	(.L_2225 - .L_2224)
.L_2224:
        /*00a4*/ 	.word	0x00000000


	//----- nvinfo : EIATTR_CBANK_PARAM_SIZE
	.align		4
.L_2225:
        /*00a8*/ 	.byte	0x03, 0x19
        /*00aa*/ 	.short	0x002c


	//----- nvinfo : EIATTR_PARAM_CBANK
	.align		4
        /*00ac*/ 	.byte	0x04, 0x0a
        /*00ae*/ 	.short	(.L_2227 - .L_2226)
	.align		4
.L_2226:
        /*00b0*/ 	.word	index@(.nv.constant0._ZN2at6native27unrolled_elementwise_kernelINS0_13AUnaryFunctorIlllNS0_17BitwiseXorFunctorIlEEEESt5arrayIPcLm2EELi4E23TrivialOffsetCalculatorILi1EjESA_NS0_6memory15LoadWithoutCastENSB_16StoreWithoutCastEEEviT_T0_T2_T3_T4_T5_)
        /*00b4*/ 	.short	0x0210
        /*00b6*/ 	.short	0x002c


	//----- nvinfo : EIATTR_SW_WAR
	.align		4
.L_2227:
        /*00b8*/ 	.byte	0x04, 0x36
        /*00ba*/ 	.short	(.L_2229 - .L_2228)
.L_2228:
        /*00bc*/ 	.word	0x00000008
.L_2229:


//--------------------- .nv.info._ZN2at6native29vectorized_elementwise_kernelILi2ENS0_13AUnaryFunctorIlllNS0_17BitwiseXorFunctorIlEEEESt5arrayIPcLm2EEEEviT0_T1_ --------------------------
	.section	.nv.info._ZN2at6native29vectorized_elementwise_kernelILi2ENS0_13AUnaryFunctorIlllNS0_17BitwiseXorFunctorIlEEEESt5arrayIPcLm2EEEEviT0_T1_,"",@"SHT_CUDA_INFO"
	.sectionflags	@""
	.align	4


	//----- nvinfo : EIATTR_CUDA_API_VERSION
	.align		4
        /*0000*/ 	.byte	0x04, 0x37
        /*0002*/ 	.short	(.L_2231 - .L_2230)
.L_2230:
        /*0004*/ 	.word	0x00000082


	//----- nvinfo : EIATTR_KPARAM_INFO
	.align		4
.L_2231:
        /*0008*/ 	.byte	0x04, 0x17
        /*000a*/ 	.short	(.L_2233 - .L_2232)
.L_2232:
        /*000c*/ 	.word	0x00000000
        /*0010*/ 	.short	0x0002
        /*0012*/ 	.short	0x0018
        /*0014*/ 	.byte	0x00, 0xf0, 0x41, 0x00


	//----- nvinfo : EIATTR_KPARAM_INFO
	.align		4
.L_2233:
        /*0018*/ 	.byte	0x04, 0x17
        /*001a*/ 	.short	(.L_2235 - .L_2234)
.L_2234:
        /*001c*/ 	.word	0x00000000
        /*0020*/ 	.short	0x0001
        /*0022*/ 	.short	0x0008
        /*0024*/ 	.byte	0x00, 0xf0, 0x41, 0x00


	//----- nvinfo : EIATTR_KPARAM_INFO
	.align		4
.L_2235:
        /*0028*/ 	.byte	0x04, 0x17
        /*002a*/ 	.short	(.L_2237 - .L_2236)
.L_2236:
        /*002c*/ 	.word	0x00000000
        /*0030*/ 	.short	0x0000
        /*0032*/ 	.short	0x0000
        /*0034*/ 	.byte	0x00, 0xf0, 0x11, 0x00


	//----- nvinfo : EIATTR_SPARSE_MMA_MASK
	.align		4
.L_2237:
        /*0038*/ 	.byte	0x03, 0x50
        /*003a*/ 	.short	0x0000


	//----- nvinfo : EIATTR_MAXREG_COUNT
	.align		4
        /*003c*/ 	.byte	0x03, 0x1b
        /*003e*/ 	.short	0x00ff


	//----- nvinfo : EIATTR_MERCURY_ISA_VERSION
	.align		4
        /*0040*/ 	.byte	0x03, 0x5f
        /*0042*/ 	.short	0x0101


	//----- nvinfo : EIATTR_EXIT_INSTR_OFFSETS
	.align		4
        /*0044*/ 	.byte	0x04, 0x1c
        /*0046*/ 	.short	(.L_2239 - .L_2238)


	//   ....[0]....
.L_2238:
        /*0048*/ 	.word	0x00000330


	//   ....[1]....
        /*004c*/ 	.word	0x00000b40


	//   ....[2]....
        /*0050*/ 	.word	0x00000b90


	//----- nvinfo : EIATTR_MAX_THREADS
	.align		4
.L_2239:
        /*0054*/ 	.byte	0x04, 0x05
        /*0056*/ 	.short	(.L_2241 - .L_2240)
.L_2240:
        /*0058*/ 	.word	0x00000080
        /*005c*/ 	.word	0x00000001
        /*0060*/ 	.word	0x00000001


	//----- nvinfo : EIATTR_CRS_STACK_SIZE
	.align		4
.L_2241:
        /*0064*/ 	.byte	0x04, 0x1e
        /*0066*/ 	.short	(.L_2243 - .L_2242)
.L_2242:
        /*0068*/ 	.word	0x00000000


	//----- nvinfo : EIATTR_CBANK_PARAM_SIZE
	.align		4
.L_2243:
        /*006c*/ 	.byte	0x03, 0x19
        /*006e*/ 	.short	0x0028


	//----- nvinfo : EIATTR_PARAM_CBANK
	.align		4
        /*0070*/ 	.byte	0x04, 0x0a
        /*0072*/ 	.short	(.L_2245 - .L_2244)
	.align		4
.L_2244:
        /*0074*/ 	.word	index@(.nv.constant0._ZN2at6native29vectorized_elementwise_kernelILi2ENS0_13AUnaryFunctorIlllNS0_17BitwiseXorFunctorIlEEEESt5arrayIPcLm2EEEEviT0_T1_)
        /*0078*/ 	.short	0x0210
        /*007a*/ 	.short	0x0028


	//----- nvinfo : EIATTR_SW_WAR
	.align		4
.L_2245:
        /*007c*/ 	.byte	0x04, 0x36
        /*007e*/ 	.short	(.L_2247 - .L_2246)
.L_2246:
        /*0080*/ 	.word	0x00000008
.L_2247:


//--------------------- .nv.info._ZN2at6native29vectorized_elementwise_kernelILi4ENS0_13AUnaryFunctorIlllNS0_17BitwiseXorFunctorIlEEEESt5arrayIPcLm2EEEEviT0_T1_ --------------------------
	.section	.nv.info._ZN2at6native29vectorized_elementwise_kernelILi4ENS0_13AUnaryFunctorIlllNS0_17BitwiseXorFunctorIlEEEESt5arrayIPcLm2EEEEviT0_T1_,"",@"SHT_CUDA_INFO"
	.sectionflags	@""
	.align	4


	//----- nvinfo : EIATTR_CUDA_API_VERSION
	.align		4
        /*0000*/ 	.byte	0x04, 0x37
        /*0002*/ 	.short	(.L_2249 - .L_2248)
.L_2248:
        /*0004*/ 	.word	0x00000082


	//----- nvinfo : EIATTR_KPARAM_INFO
	.align		4
.L_2249:
        /*0008*/ 	.byte	0x04, 0x17
        /*000a*/ 	.short	(.L_2251 - .L_2250)
.L_2250:
        /*000c*/ 	.word	0x00000000
        /*0010*/ 	.short	0x0002
        /*0012*/ 	.short	0x0018
        /*0014*/ 	.byte	0x00, 0xf0, 0x41, 0x00


	//----- nvinfo : EIATTR_KPARAM_INFO
	.align		4
.L_2251:
        /*0018*/ 	.byte	0x04, 0x17
        /*001a*/ 	.short	(.L_2253 - .L_2252)
.L_2252:
        /*001c*/ 	.word	0x00000000
        /*0020*/ 	.short	0x0001
        /*0022*/ 	.short	0x0008
        /*0024*/ 	.byte	0x00, 0xf0, 0x41, 0x00


	//----- nvinfo : EIATTR_KPARAM_INFO
	.align		4
.L_2253:
        /*0028*/ 	.byte	0x04, 0x17
        /*002a*/ 	.short	(.L_2255 - .L_2254)
.L_2254:
        /*002c*/ 	.word	0x00000000
        /*0030*/ 	.short	0x0000
        /*0032*/ 	.short	0x0000
        /*0034*/ 	.byte	0x00, 0xf0, 0x11, 0x00


	//----- nvinfo : EIATTR_SPARSE_MMA_MASK
	.align		4
.L_2255:
        /*0038*/ 	.byte	0x03, 0x50
        /*003a*/ 	.short	0x0000


	//----- nvinfo : EIATTR_MAXREG_COUNT
	.align		4
        /*003c*/ 	.byte	0x03, 0x1b
        /*003e*/ 	.short	0x00ff


	//----- nvinfo : EIATTR_MERCURY_ISA_VERSION
	.align		4
        /*0040*/ 	.byte	0x03, 0x5f
        /*0042*/ 	.short	0x0101


	//----- nvinfo : EIATTR_EXIT_INSTR_OFFSETS
	.align		4
        /*0044*/ 	.byte	0x04, 0x1c
        /*0046*/ 	.short	(.L_2257 - .L_2256)


	//   ....[0]....
.L_2256:
        /*0048*/ 	.word	0x00000330


	//   ....[1]....
        /*004c*/ 	.word	0x00000b40


	//   ....[2]....
        /*0050*/ 	.word	0x00000b90


	//----- nvinfo : EIATTR_MAX_THREADS
	.align		4
.L_2257:
        /*0054*/ 	.byte	0x04, 0x05
        /*0056*/ 	.short	(.L_2259 - .L_2258)
.L_2258:
        /*0058*/ 	.word	0x00000080
        /*005c*/ 	.word	0x00000001
        /*0060*/ 	.word	0x00000001


	//----- nvinfo : EIATTR_CRS_STACK_SIZE
	.align		4
.L_2259:
        /*0064*/ 	.byte	0x04, 0x1e
        /*0066*/ 	.short	(.L_2261 - .L_2260)
.L_2260:
        /*0068*/ 	.word	0x00000000


	//----- nvinfo : EIATTR_CBANK_PARAM_SIZE
	.align		4
.L_2261:
        /*006c*/ 	.byte	0x03, 0x19
        /*006e*/ 	.short	0x0028


	//----- nvinfo : EIATTR_PARAM_CBANK
	.align		4
        /*0070*/ 	.byte	0x04, 0x0a
        /*0072*/ 	.short	(.L_2263 - .L_2262)
	.align		4
.L_2262:
        /*0074*/ 	.word	index@(.nv.constant0._ZN2at6native29vectorized_elementwise_kernelILi4ENS0_13AUnaryFunctorIlllNS0_17BitwiseXorFunctorIlEEEESt5arrayIPcLm2EEEEviT0_T1_)
        /*0078*/ 	.short	0x0210
        /*007a*/ 	.short	0x0028


	//----- nvinfo : EIATTR_SW_WAR
	.align		4
.L_2263:
        /*007c*/ 	.byte	0x04, 0x36
        /*007e*/ 	.short	(.L_2265 - .L_2264)
.L_2264:
        /*0080*/ 	.word	0x00000008
.L_2265:


//--------------------- .nv.info._ZN2at6native29vectorized_elementwise_kernelILi8ENS0_13AUnaryFunctorIlllNS0_17BitwiseXorFunctorIlEEEESt5arrayIPcLm2EEEEviT0_T1_ --------------------------
	.section	.nv.info._ZN2at6native29vectorized_elementwise_kernelILi8ENS0_13AUnaryFunctorIlllNS0_17BitwiseXorFunctorIlEEEESt5arrayIPcLm2EEEEviT0_T1_,"",@"SHT_CUDA_INFO"
	.sectionflags	@""
	.align	4


	//----- nvinfo : EIATTR_CUDA_API_VERSION
	.align		4
        /*0000*/ 	.byte	0x04, 0x37
        /*0002*/ 	.short	(.L_2267 - .L_2266)
.L_2266:
        /*0004*/ 	.word	0x00000082


	//----- nvinfo : EIATTR_KPARAM_INFO
	.align		4
.L_2267:
        /*0008*/ 	.byte	0x04, 0x17
        /*000a*/ 	.short	(.L_2269 - .L_2268)
.L_2268:
        /*000c*/ 	.word	0x00000000
        /*0010*/ 	.short	0x0002
        /*0012*/ 	.short	0x0018
        /*0014*/ 	.byte	0x00, 0xf0, 0x41, 0x00


	//----- nvinfo : EIATTR_KPARAM_INFO
	.align		4
.L_2269:
        /*0018*/ 	.byte	0x04, 0x17
        /*001a*/ 	.short	(.L_2271 - .L_2270)
.L_2270:
        /*001c*/ 	.word	0x00000000
        /*0020*/ 	.short	0x0001
        /*0022*/ 	.short	0x0008
        /*0024*/ 	.byte	0x00, 0xf0, 0x41, 0x00


	//----- nvinfo : EIATTR_KPARAM_INFO
	.align		4
.L_2271:
        /*0028*/ 	.byte	0x04, 0x17
        /*002a*/ 	.short	(.L_2273 - .L_2272)
.L_2272:
        /*002c*/ 	.word	0x00000000
        /*0030*/ 	.short	0x0000
        /*0032*/ 	.short	0x0000
        /*0034*/ 	.byte	0x00, 0xf0, 0x11, 0x00


	//----- nvinfo : EIATTR_SPARSE_MMA_MASK
	.align		4
.L_2273:
        /*0038*/ 	.byte	0x03, 0x50
        /*003a*/ 	.short	0x0000


	//----- nvinfo : EIATTR_MAXREG_COUNT
	.align		4
        /*003c*/ 	.byte	0x03, 0x1b
        /*003e*/ 	.short	0x00ff


	//----- nvinfo : EIATTR_MERCURY_ISA_VERSION
	.align		4
        /*0040*/ 	.byte	0x03, 0x5f
        /*0042*/ 	.short	0x0101


	//----- nvinfo : EIATTR_EXIT_INSTR_OFFSETS
	.align		4
        /*0044*/ 	.byte	0x04, 0x1c
        /*0046*/ 	.short	(.L_2275 - .L_2274)


	//   ....[0]....
.L_2274:
        /*0048*/ 	.word	0x00000330


	//   ....[1]....
        /*004c*/ 	.word	0x00000b40


	//   ....[2]....
        /*0050*/ 	.word	0x00000b90


	//----- nvinfo : EIATTR_MAX_THREADS
	.align		4
.L_2275:
        /*0054*/ 	.byte	0x04, 0x05
        /*0056*/ 	.short	(.L_2277 - .L_2276)
.L_2276:
        /*0058*/ 	.word	0x00000080
        /*005c*/ 	.word	0x00000001
        /*0060*/ 	.word	0x00000001


	//----- nvinfo : EIATTR_CRS_STACK_SIZE
	.align		4
.L_2277:
        /*0064*/ 	.byte	0x04, 0x1e
        /*0066*/ 	.short	(.L_2279 - .L_2278)
.L_2278:
        /*0068*/ 	.word	0x00000000


	//----- nvinfo : EIATTR_CBANK_PARAM_SIZE
	.align		4
.L_2279:
        /*006c*/ 	.byte	0x03, 0x19
        /*006e*/ 	.short	0x0028


	//----- nvinfo : EIATTR_PARAM_CBANK
	.align		4
        /*0070*/ 	.byte	0x04, 0x0a
        /*0072*/ 	.short	(.L_2281 - .L_2280)
	.align		4
.L_2280:
        /*0074*/ 	.word	index@(.nv.constant0._ZN2at6native29vectorized_elementwise_kernelILi8ENS0_13AUnaryFunctorIlllNS0_17BitwiseXorFunctorIlEEEESt5arrayIPcLm2EEEEviT0_T1_)
        /*0078*/ 	.short	0x0210
        /*007a*/ 	.short	0x0028


	//----- nvinfo : EIATTR_SW_WAR
	.align		4
.L_2281:
        /*007c*/ 	.byte	0x04, 0x36
        /*007e*/ 	.short	(.L_2283 - .L_2282)
.L_2282:
        /*0080*/ 	.word	0x00000008
.L_2283:


//--------------------- .nv.info._ZN2at6native18elementwise_kernelILi128ELi4EZNS0_15gpu_kernel_implINS0_13BinaryFunctorIlllNS0_17BitwiseXorFunctorIlEEEEEEvRNS_18TensorIteratorBaseERKT_EUliE_EEviT1_ --------------------------
	.section	.nv.info._ZN2at6native18elementwise_kernelILi128ELi4EZNS0_15gpu_kernel_implINS0_13BinaryFunctorIlllNS0_17BitwiseXorFunctorIlEEEEEEvRNS_18TensorIteratorBaseERKT_EUliE_EEviT1_,"",@"SHT_CUDA_INFO"
	.sectionflags	@""
	.align	4


	//----- nvinfo : EIATTR_CUDA_API_VERSION
	.align		4
        /*0000*/ 	.byte	0x04, 0x37
        /*0002*/ 	.short	(.L_2285 - .L_2284)
.L_2284:
        /*0004*/ 	.word	0x00000082


	//----- nvinfo : EIATTR_KPARAM_INFO
	.align		4
.L_2285:
        /*0008*/ 	.byte	0x04, 0x17
        /*000a*/ 	.short	(.L_2287 - .L_2286)
.L_2286:
        /*000c*/ 	.word	0x00000000
        /*0010*/ 	.short	0x0001
        /*0012*/ 	.short	0x0008
        /*0014*/ 	.byte	0x00, 0xf0, 0x21, 0x0a


	//----- nvinfo : EIATTR_KPARAM_INFO
	.align		4
.L_2287:
        /*0018*/ 	.byte	0x04, 0x17
        /*001a*/ 	.short	(.L_2289 - .L_2288)
.L_2288:
        /*001c*/ 	.word	0x00000000
        /*0020*/ 	.short	0x0000
        /*0022*/ 	.short	0x0000
        /*0024*/ 	.byte	0x00, 0xf0, 0x11, 0x00


	//----- nvinfo : EIATTR_SPARSE_MMA_MASK
	.align		4
.L_2289:
        /*0028*/ 	.byte	0x03, 0x50
        /*002a*/ 	.short	0x0000


	//----- nvinfo : EIATTR_MAXREG_COUNT
	.align		4
        /*002c*/ 	.byte	0x03, 0x1b
        /*002e*/ 	.short	0x0080


	//----- nvinfo : EIATTR_EXTERNS
	.align		4
        /*0030*/ 	.byte	0x04, 0x0f
        /*0032*/ 	.short	(.L_2291 - .L_2290)


	//   ....[0]....
	.align		4
.L_2290:
        /*0034*/ 	.word	index@(__assertfail)


	//----- nvinfo : EIATTR_MERCURY_ISA_VERSION
	.align		4
.L_2291:
        /*0038*/ 	.byte	0x03, 0x5f
        /*003a*/ 	.short	0x0101


	//----- nvinfo : EIATTR_SYSCALL_OFFSETS
	.align		4
        /*003c*/ 	.byte	0x04, 0x46
        /*003e*/ 	.short	(.L_2293 - .L_2292)


	//   ....[0]....
.L_2292:
        /*0040*/ 	.word	0x00002500


	//   ....[1]....
        /*0044*/ 	.word	0x00003370


	//   ....[2]....
        /*0048*/ 	.word	0x00004200


	//   ....[3]....
        /*004c*/ 	.word	0x00006710


	//   ....[4]....
        /*0050*/ 	.word	0x00007580


	//   ....[5]....
        /*0054*/ 	.word	0x00008410


	//   ....[6]....
        /*0058*/ 	.word	0x0000a910


	//   ....[7]....
        /*005c*/ 	.word	0x0000b780


	//   ....[8]....
        /*0060*/ 	.word	0x0000c610


	//   ....[9]....
        /*0064*/ 	.word	0x0000eb00


	//   ....[10]....
        /*0068*/ 	.word	0x0000f970


	//   ....[11]....
        /*006c*/ 	.word	0x00010800


	//----- nvinfo : EIATTR_EXIT_INSTR_OFFSETS
	.align		4
.L_2293:
        /*0070*/ 	.byte	0x04, 0x1c
        /*0072*/ 	.short	(.L_2295 - .L_2294)


	//   ....[0]....
.L_2294:
        /*0074*/ 	.word	0x0000c6a0


	//   ....[1]....
        /*0078*/ 	.word	0x0000fae0


	//   ....[2]....
        /*007c*/ 	.word	0x0000fb00


	//   ....[3]....
        /*0080*/ 	.word	0x0000fb80


	//   ....[4]....
        /*0084*/ 	.word	0x0000fba0


	//   ....[5]....
        /*0088*/ 	.word	0x0000fbc0


	//   ....[6]....
        /*008c*/ 	.word	0x0000fc50


	//   ....[7]....
        /*0090*/ 	.word	0x0000fc90


	//   ....[8]....
        /*0094*/ 	.word	0x0000fd30


	//   ....[9]....
        /*0098*/ 	.word	0x0000fd80


	//   ....[10]....
        /*009c*/ 	.word	0x0000fdb0


	//   ....[11]....
        /*00a0*/ 	.word	0x0000fe80


	//   ....[12]....
        /*00a4*/ 	.word	0x0000fec0


	//   ....[13]....
        /*00a8*/ 	.word	0x00010050


	//   ....[14]....
        /*00ac*/ 	.word	0x000101b0


	//   ....[15]....
        /*00b0*/ 	.word	0x000101f0


	//   ....[16]....
        /*00b4*/ 	.word	0x00010290


	//   ....[17]....
        /*00b8*/ 	.word	0x00010410


	//   ....[18]....
        /*00bc*/ 	.word	0x00010590


	//   ....[19]....
        /*00c0*/ 	.word	0x00010700


	//   ....[20]....
        /*00c4*/ 	.word	0x00010810


	//   ....[21]....
        /*00c8*/ 	.word	0x00010830


	//   ....[22]....
        /*00cc*/ 	.word	0x00010850


	//----- nvinfo : EIATTR_MAX_THREADS
	.align		4
.L_2295:
        /*00d0*/ 	.byte	0x04, 0x05
        /*00d2*/ 	.short	(.L_2297 - .L_2296)
.L_2296:
        /*00d4*/ 	.word	0x00000080
        /*00d8*/ 	.word	0x00000001
        /*00dc*/ 	.word	0x00000001


	//----- nvinfo : EIATTR_CRS_STACK_SIZE
	.align		4
.L_2297:
        /*00e0*/ 	.byte	0x04, 0x1e
        /*00e2*/ 	.short	(.L_2299 - .L_2298)
.L_2298:
        /*00e4*/ 	.word	0x00000000


	//----- nvinfo : EIATTR_CBANK_PARAM_SIZE
	.align		4
.L_2299:
        /*00e8*/ 	.byte	0x03, 0x19
        /*00ea*/ 	.short	0x0290


	//----- nvinfo : EIATTR_PARAM_CBANK
	.align		4
        /*00ec*/ 	.byte	0x04, 0x0a
        /*00ee*/ 	.short	(.L_2301 - .L_2300)
	.align		4
.L_2300:
        /*00f0*/ 	.word	index@(.nv.constant0._ZN2at6native18elementwise_kernelILi128ELi4EZNS0_15gpu_kernel_implINS0_13BinaryFunctorIlllNS0_17BitwiseXorFunctorIlEEEEEEvRNS_18TensorIteratorBaseERKT_EUliE_EEviT1_)
        /*00f4*/ 	.short	0x0210
        /*00f6*/ 	.short	0x0290


	//----- nvinfo : EIATTR_SW_WAR
	.align		4
.L_2301:
        /*00f8*/ 	.byte	0x04, 0x36
        /*00fa*/ 	.short	(.L_2303 - .L_2302)
.L_2302:
        /*00fc*/ 	.word	0x00000008
.L_2303:


//--------------------- .nv.info._ZN2at6native27unrolled_elementwise_kernelINS0_13BinaryFunctorIlllNS0_17BitwiseXorFunctorIlEEEESt5arrayIPcLm3EELi4E23TrivialOffsetCalculatorILi2EjES9_ILi1EjENS0_6memory12LoadWithCastILi2EEENSC_13StoreWithCastILi1EEEEEviT_T0_T2_T3_T4_T5_ --------------------------
	.section	.nv.info._ZN2at6native27unrolled_elementwise_kernelINS0_13BinaryFunctorIlllNS0_17BitwiseXorFunctorIlEEEESt5arrayIPcLm3EELi4E23TrivialOffsetCalculatorILi2EjES9_ILi1EjENS0_6memory12LoadWithCastILi2EEENSC_13StoreWithCastILi1EEEEEviT_T0_T2_T3_T4_T5_,"",@"SHT_CUDA_INFO"
	.sectionflags	@""
	.align	4


	//----- nvinfo : EIATTR_CUDA_API_VERSION
	.align		4
        /*0000*/ 	.byte	0x04, 0x37
        /*0002*/ 	.short	(.L_2305 - .L_2304)
.L_2304:
        /*0004*/ 	.word	0x00000082


	//----- nvinfo : EIATTR_KPARAM_INFO
	.align		4
.L_2305:
        /*0008*/ 	.byte	0x04, 0x17
        /*000a*/ 	.short	(.L_2307 - .L_2306)
.L_2306:
        /*000c*/ 	.word	0x00000000
        /*0010*/ 	.short	0x0006
        /*0012*/ 	.short	0x0030
        /*0014*/ 	.byte	0x00, 0xf0, 0x21, 0x00


	//----- nvinfo : EIATTR_KPARAM_INFO
	.align		4
.L_2307:
        /*0018*/ 	.byte	0x04, 0x17
        /*001a*/ 	.short	(.L_2309 - .L_2308)
.L_2308:
        /*001c*/ 	.word	0x00000000
        /*0020*/ 	.short	0x0005
        /*0022*/ 	.short	0x0024
        /*0024*/ 	.byte	0x00, 0xf0, 0x31, 0x00


	//----- nvinfo : EIATTR_KPARAM_INFO
	.align		4
.L_2309:
        /*0028*/ 	.byte	0x04, 0x17
        /*002a*/ 	.short	(.L_2311 - .L_2310)
.L_2310:
        /*002c*/ 	.word	0x00000000
        /*0030*/ 	.short	0x0004
        /*0032*/ 	.short	0x0021
        /*0034*/ 	.byte	0x00, 0xf0, 0x05, 0x00


	//----- nvinfo : EIATTR_KPARAM_INFO
	.align		4
.L_2311:
        /*0038*/ 	.byte	0x04, 0x17
        /*003a*/ 	.short	(.L_2313 - .L_2312)
.L_2312:
        /*003c*/ 	.word	0x00000000
        /*0040*/ 	.short	0x0003
        /*0042*/ 	.short	0x0020
        /*0044*/ 	.byte	0x00, 0xf0, 0x05, 0x00


	//----- nvinfo : EIATTR_KPARAM_INFO
	.align		4
.L_2313:
        /*0048*/ 	.byte	0x04, 0x17
        /*004a*/ 	.short	(.L_2315 - .L_2314)
.L_2314:
        /*004c*/ 	.word	0x00000000
        /*0050*/ 	.short	0x0002
        /*0052*/ 	.short	0x0008
        /*0054*/ 	.byte	0x00, 0xf0, 0x61, 0x00


	//----- nvinfo : EIATTR_KPARAM_INFO
	.align		4
.L_2315:
        /*0058*/ 	.byte	0x04, 0x17
        /*005a*/ 	.short	(.L_2317 - .L_2316)
.L_2316:
        /*005c*/ 	.word	0x00000000
        /*0060*/ 	.short	0x0001
        /*0062*/ 	.short	0x0004
        /*0064*/ 	.byte	0x00, 0xf0, 0x05, 0x00


	//----- nvinfo : EIATTR_KPARAM_INFO
	.align		4
.L_2317:
        /*0068*/ 	.byte	0x04, 0x17
        /*006a*/ 	.short	(.L_2319 - .L_2318)
.L_2318:
        /*006c*/ 	.word	0x00000000
        /*0070*/ 	.short	0x0000
        /*0072*/ 	.short	0x0000
        /*0074*/ 	.byte	0x00, 0xf0, 0x11, 0x00


	//----- nvinfo : EIATTR_SPARSE_MMA_MASK
	.align		4
.L_2319:
        /*0078*/ 	.byte	0x03, 0x50
        /*007a*/ 	.short	0x0000


	//----- nvinfo : EIATTR_MAXREG_COUNT
	.align		4
        /*007c*/ 	.byte	0x03, 0x1b
        /*007e*/ 	.short	0x00ff


	//----- nvinfo : EIATTR_EXTERNS
	.align		4
        /*0080*/ 	.byte	0x04, 0x0f
        /*0082*/ 	.short	(.L_2321 - .L_2320)


	//   ....[0]....
	.align		4
.L_2320:
        /*0084*/ 	.word	index@(__assertfail)


	//----- nvinfo : EIATTR_MERCURY_ISA_VERSION
	.align		4
.L_2321:
        /*0088*/ 	.byte	0x03, 0x5f
        /*008a*/ 	.short	0x0101


	//----- nvinfo : EIATTR_SYSCALL_OFFSETS
	.align		4
        /*008c*/ 	.byte	0x04, 0x46
        /*008e*/ 	.short	(.L_2323 - .L_2322)


	//   ....[0]....
.L_2322:
        /*0090*/ 	.word	0x00000f10


	//   ....[1]....
        /*0094*/ 	.word	0x00001d90


	//   ....[2]....
        /*0098*/ 	.word	0x00002c90


	//   ....[3]....
        /*009c*/ 	.word	0x00003b10


	//   ....[4]....
        /*00a0*/ 	.word	0x00004a20


	//   ....[5]....
        /*00a4*/ 	.word	0x000058a0


	//   ....[6]....
        /*00a8*/ 	.word	0x00006790


	//   ....[7]....
        /*00ac*/ 	.word	0x00007610


	//   ....[8]....
        /*00b0*/ 	.word	0x00008590


	//   ....[9]....
        /*00b4*/ 	.word	0x00009460


	//   ....[10]....
        /*00b8*/ 	.word	0x0000a300


	//   ....[11]....
        /*00bc*/ 	.word	0x0000b1c0


	//----- nvinfo : EIATTR_EXIT_INSTR_OFFSETS
	.align		4
.L_2323:
        /*00c0*/ 	.byte	0x04, 0x1c
        /*00c2*/ 	.short	(.L_2325 - .L_2324)


	//   ....[0]....
.L_2324:
        /*00c4*/ 	.word	0x0000a380


	//   ....[1]....
        /*00c8*/ 	.word	0x0000a4b0


	//   ....[2]....
        /*00cc*/ 	.word	0x0000a4d0


	//   ....[3]....
        /*00d0*/ 	.word	0x0000a550


	//   ....[4]....
        /*00d4*/ 	.word	0x0000a570


	//   ....[5]....
        /*00d8*/ 	.word	0x0000a590


	//   ....[6]....
        /*00dc*/ 	.word	0x0000a620


	//   ....[7]....
        /*00e0*/ 	.word	0x0000a660


	//   ....[8]....
        /*00e4*/ 	.word	0x0000a700


	//   ....[9]....
        /*00e8*/ 	.word	0x0000a750


	//   ....[10]....
        /*00ec*/ 	.word	0x0000a780


	//   ....[11]....
        /*00f0*/ 	.word	0x0000a850


	//   ....[12]....
        /*00f4*/ 	.word	0x0000a890


	//   ....[13]....
        /*00f8*/ 	.word	0x0000aa20


	//   ....[14]....
        /*00fc*/ 	.word	0x0000ab80


	//   ....[15]....
        /*0100*/ 	.word	0x0000abc0


	//   ....[16]....
        /*0104*/ 	.word	0x0000ac60


	//   ....[17]....
        /*0108*/ 	.word	0x0000ade0


	//   ....[18]....
        /*010c*/ 	.word	0x0000af60


	//   ....[19]....
        /*0110*/ 	.word	0x0000b0c0


	//   ....[20]....
        /*0114*/ 	.word	0x0000b1d0


	//   ....[21]....
        /*0118*/ 	.word	0x0000b1f0


	//   ....[22]....
        /*011c*/ 	.word	0x0000b210


	//----- nvinfo : EIATTR_MAX_THREADS
	.align		4
.L_2325:
        /*0120*/ 	.byte	0x04, 0x05
        /*0122*/ 	.short	(.L_2327 - .L_2326)
.L_2326:
        /*0124*/ 	.word	0x00000080
        /*0128*/ 	.word	0x00000001
        /*012c*/ 	.word	0x00000001


	//----- nvinfo : EIATTR_CRS_STACK_SIZE
	.align		4
.L_2327:
        /*0130*/ 	.byte	0x04, 0x1e
        /*0132*/ 	.short	(.L_2329 - .L_2328)
.L_2328:
        /*0134*/ 	.word	0x00000000


	//----- nvinfo : EIATTR_CBANK_PARAM_SIZE
	.align		4
.L_2329:
        /*0138*/ 	.byte	0x03, 0x19
        /*013a*/ 	.short	0x0038


	//----- nvinfo : EIATTR_PARAM_CBANK
	.align		4
        /*013c*/ 	.byte	0x04, 0x0a
        /*013e*/ 	.short	(.L_2331 - .L_2330)
	.align		4
.L_2330:
        /*0140*/ 	.word	index@(.nv.constant0._ZN2at6native27unrolled_elementwise_kernelINS0_13BinaryFunctorIlllNS0_17BitwiseXorFunctorIlEEEESt5arrayIPcLm3EELi4E23TrivialOffsetCalculatorILi2EjES9_ILi1EjENS0_6memory12LoadWithCastILi2EEENSC_13StoreWithCastILi1EEEEEviT_T0_T2_T3_T4_T5_)
        /*0144*/ 	.short	0x0210
        /*0146*/ 	.short	0x0038


	//----- nvinfo : EIATTR_SW_WAR
	.align		4
.L_2331:
        /*0148*/ 	.byte	0x04, 0x36
        /*014a*/ 	.short	(.L_2333 - .L_2332)
.L_2332:
        /*014c*/ 	.word	0x00000008
.L_2333:


//--------------------- .nv.info._ZN2at6native18elementwise_kernelILi128ELi2EZNS0_22gpu_kernel_impl_nocastINS0_13BinaryFunctorIlllNS0_17BitwiseXorFunctorIlEEEEEEvRNS_18TensorIteratorBaseERKT_EUliE_EEviT1_ --------------------------
	.section	.nv.info._ZN2at6native18elementwise_kernelILi128ELi2EZNS0_22gpu_kernel_impl_nocastINS0_13BinaryFunctorIlllNS0_17BitwiseXorFunctorIlEEEEEEvRNS_18TensorIteratorBaseERKT_EUliE_EEviT1_,"",@"SHT_CUDA_INFO"
	.sectionflags	@""
	.align	4


	//----- nvinfo : EIATTR_CUDA_API_VERSION
	.align		4
        /*0000*/ 	.byte	0x04, 0x37
        /*0002*/ 	.short	(.L_2335 - .L_2334)
.L_2334:
        /*0004*/ 	.word	0x00000082


	//----- nvinfo : EIATTR_KPARAM_INFO
	.align		4
.L_2335:
        /*0008*/ 	.byte	0x04, 0x17
        /*000a*/ 	.short	(.L_2337 - .L_2336)
.L_2336:
        /*000c*/ 	.word	0x00000000
        /*0010*/ 	.short	0x0001
        /*0012*/ 	.short	0x0008
        /*0014*/ 	.byte	0x00, 0xf0, 0x21, 0x0a


	//----- nvinfo : EIATTR_KPARAM_INFO
	.align		4
.L_2337:
        /*0018*/ 	.byte	0x04, 0x17
        /*001a*/ 	.short	(.L_2339 - .L_2338)
.L_2338:
        /*001c*/ 	.word	0x00000000
        /*0020*/ 	.short	0x0000
        /*0022*/ 	.short	0x0000
        /*0024*/ 	.byte	0x00, 0xf0, 0x11, 0x00


	//----- nvinfo : EIATTR_SPARSE_MMA_MASK
	.align		4
.L_2339:
        /*0028*/ 	.byte	0x03, 0x50
        /*002a*/ 	.short	0x0000


	//----- nvinfo : EIATTR_MAXREG_COUNT
	.align		4
        /*002c*/ 	.byte	0x03, 0x1b
        /*002e*/ 	.short	0x0080


	//----- nvinfo : EIATTR_MERCURY_ISA_VERSION
	.align		4
        /*0030*/ 	.byte	0x03, 0x5f
        /*0032*/ 	.short	0x0101


	//----- nvinfo : EIATTR_EXIT_INSTR_OFFSETS
	.align		4
        /*0034*/ 	.byte	0x04, 0x1c
        /*0036*/ 	.short	(.L_2341 - .L_2340)


	//   ....[0]....
.L_2340:
        /*0038*/ 	.word	0x000017c0


	//   ....[1]....
        /*003c*/ 	.word	0x00002ec0


	//----- nvinfo : EIATTR_MAX_THREADS
	.align		4
.L_2341:
        /*0040*/ 	.byte	0x04, 0x05
        /*0042*/ 	.short	(.L_2343 - .L_2342)
.L_2342:
        /*0044*/ 	.word	0x00000080
        /*0048*/ 	.word	0x00000001
        /*004c*/ 	.word	0x00000001


	//----- nvinfo : EIATTR_CRS_STACK_SIZE
	.align		4
.L_2343:
        /*0050*/ 	.byte	0x04, 0x1e
        /*0052*/ 	.short	(.L_2345 - .L_2344)
.L_2344:
        /*0054*/ 	.word	0x00000000


	//----- nvinfo : EIATTR_CBANK_PARAM_SIZE
	.align		4
.L_2345:
        /*0058*/ 	.byte	0x03, 0x19
        /*005a*/ 	.short	0x0290


	//----- nvinfo : EIATTR_PARAM_CBANK
	.align		4
        /*005c*/ 	.byte	0x04, 0x0a
        /*005e*/ 	.short	(.L_2347 - .L_2346)
	.align		4
.L_2346:
        /*0060*/ 	.word	index@(.nv.constant0._ZN2at6native18elementwise_kernelILi128ELi2EZNS0_22gpu_kernel_impl_nocastINS0_13BinaryFunctorIlllNS0_17BitwiseXorFunctorIlEEEEEEvRNS_18TensorIteratorBaseERKT_EUliE_EEviT1_)
        /*0064*/ 	.short	0x0210
        /*0066*/ 	.short	0x0290


	//----- nvinfo : EIATTR_SW_WAR
	.align		4
.L_2347:
        /*0068*/ 	.byte	0x04, 0x36
        /*006a*/ 	.short	(.L_2349 - .L_2348)
.L_2348:
        /*006c*/ 	.word	0x00000008
.L_2349:


//--------------------- .nv.info._ZN2at6native27unrolled_elementwise_kernelINS0_13BinaryFunctorIlllNS0_17BitwiseXorFunctorIlEEEESt5arrayIPcLm3EELi4E23TrivialOffsetCalculatorILi2EjES9_ILi1EjENS0_6memory15LoadWithoutCastENSC_16StoreWithoutCastEEEviT_T0_T2_T3_T4_T5_ --------------------------
	.section	.nv.info._ZN2at6native27unrolled_elementwise_kernelINS0_13BinaryFunctorIlllNS0_17BitwiseXorFunctorIlEEEESt5arrayIPcLm3EELi4E23TrivialOffsetCalculatorILi2EjES9_ILi1EjENS0_6memory15LoadWithoutCastENSC_16StoreWithoutCastEEEviT_T0_T2_T3_T4_T5_,"",@"SHT_CUDA_INFO"
	.sectionflags	@""
	.align	4


	//----- nvinfo : EIATTR_CUDA_API_VERSION
	.align		4
        /*0000*/ 	.byte	0x04, 0x37
        /*0002*/ 	.short	(.L_2351 - .L_2350)
.L_2350:
        /*0004*/ 	.word	0x00000082


	//----- nvinfo : EIATTR_KPARAM_INFO
	.align		4
.L_2351:
        /*0008*/ 	.byte	0x04, 0x17
        /*000a*/ 	.short	(.L_2353 - .L_2352)
.L_2352:
        /*000c*/ 	.word	0x00000000
        /*0010*/ 	.short	0x0006
        /*0012*/ 	.short	0x0023
        /*0014*/ 	.byte	0x00, 0xf0, 0x05, 0x00


	//----- nvinfo : EIATTR_KPARAM_INFO
	.align		4
.L_2353:
        /*0018*/ 	.byte	0x04, 0x17
        /*001a*/ 	.short	(.L_2355 - .L_2354)
.L_2354:
        /*001c*/ 	.word	0x00000000
        /*0020*/ 	.short	0x0005
        /*0022*/ 	.short	0x0022
        /*0024*/ 	.byte	0x00, 0xf0, 0x05, 0x00


	//----- nvinfo : EIATTR_KPARAM_INFO
	.align		4
.L_2355:
        /*0028*/ 	.byte	0x04, 0x17
        /*002a*/ 	.short	(.L_2357 - .L_2356)
.L_2356:
        /*002c*/ 	.word	0x00000000
        /*0030*/ 	.short	0x0004
        /*0032*/ 	.short	0x0021
        /*0034*/ 	.byte	0x00, 0xf0, 0x05, 0x00


	//----- nvinfo : EIATTR_KPARAM_INFO
	.align		4
.L_2357:
        /*0038*/ 	.byte	0x04, 0x17
        /*003a*/ 	.short	(.L_2359 - .L_2358)
.L_2358:
        /*003c*/ 	.word	0x00000000
        /*0040*/ 	.short	0x0003
        /*0042*/ 	.short	0x0020
        /*0044*/ 	.byte	0x00, 0xf0, 0x05, 0x00


	//----- nvinfo : EIATTR_KPARAM_INFO
	.align		4
.L_2359:
        /*0048*/ 	.byte	0x04, 0x17
        /*004a*/ 	.short	(.L_2361 - .L_2360)
.L_2360:
        /*004c*/ 	.word	0x00000000
        /*0050*/ 	.short	0x0002
        /*0052*/ 	.short	0x0008
        /*0054*/ 	.byte	0x00, 0xf0, 0x61, 0x00


	//----- nvinfo : EIATTR_KPARAM_INFO
	.align		4
.L_2361:
        /*0058*/ 	.byte	0x04, 0x17
        /*005a*/ 	.short	(.L_2363 - .L_2362)
.L_2362:
        /*005c*/ 	.word	0x00000000
        /*0060*/ 	.short	0x0001
        /*0062*/ 	.short	0x0004
        /*0064*/ 	.byte	0x00, 0xf0, 0x05, 0x00


	//----- nvinfo : EIATTR_KPARAM_INFO
	.align		4
.L_2363:
        /*0068*/ 	.byte	0x04, 0x17
        /*006a*/ 	.short	(.L_2365 - .L_2364)
.L_2364:
        /*006c*/ 	.word	0x00000000
        /*0070*/ 	.short	0x0000
        /*0072*/ 	.short	0x0000
        /*0074*/ 	.byte	0x00, 0xf0, 0x11, 0x00


	//----- nvinfo : EIATTR_SPARSE_MMA_MASK
	.align		4
.L_2365:
        /*0078*/ 	.byte	0x03, 0x50
        /*007a*/ 	.short	0x0000


	//----- nvinfo : EIATTR_MAXREG_COUNT
	.align		4
        /*007c*/ 	.byte	0x03, 0x1b
        /*007e*/ 	.short	0x00ff


	//----- nvinfo : EIATTR_MERCURY_ISA_VERSION
	.align		4
        /*0080*/ 	.byte	0x03, 0x5f
        /*0082*/ 	.short	0x0101


	//----- nvinfo : EIATTR_EXIT_INSTR_OFFSETS
	.align		4
        /*0084*/ 	.byte	0x04, 0x1c
        /*0086*/ 	.short	(.L_2367 - .L_2366)


	//   ....[0]....
.L_2366:
        /*0088*/ 	.word	0x000004e0


	//   ....[1]....
        /*008c*/ 	.word	0x00000550


	//----- nvinfo : EIATTR_MAX_THREADS
	.align		4
.L_2367:
        /*0090*/ 	.byte	0x04, 0x05
        /*0092*/ 	.short	(.L_2369 - .L_2368)
.L_2368:
        /*0094*/ 	.word	0x00000080
        /*0098*/ 	.word	0x00000001
        /*009c*/ 	.word	0x00000001


	//----- nvinfo : EIATTR_CRS_STACK_SIZE
	.align		4
.L_2369:
        /*00a0*/ 	.byte	0x04, 0x1e
        /*00a2*/ 	.short	(.L_2371 - .L_2370)
.L_2370:
        /*00a4*/ 	.word	0x00000000


	//----- nvinfo : EIATTR_CBANK_PARAM_SIZE
	.align		4
.L_2371:
        /*00a8*/ 	.byte	0x03, 0x19
        /*00aa*/ 	.short	0x0024


	//----- nvinfo : EIATTR_PARAM_CBANK
	.align		4
        /*00ac*/ 	.byte	0x04, 0x0a
        /*00ae*/ 	.short	(.L_2373 - .L_2372)
	.align		4
.L_2372:
        /*00b0*/ 	.word	index@(.nv.constant0._ZN2at6native27unrolled_elementwise_kernelINS0_13BinaryFunctorIlllNS0_17BitwiseXorFunctorIlEEEESt5arrayIPcLm3EELi4E23TrivialOffsetCalculatorILi2EjES9_ILi1EjENS0_6memory15LoadWithoutCastENSC_16StoreWithoutCastEEEviT_T0_T2_T3_T4_T5_)
        /*00b4*/ 	.short	0x0210
        /*00b6*/ 	.short	0x0024


	//----- nvinfo : EIATTR_SW_WAR
	.align		4
.L_2373:
        /*00b8*/ 	.byte	0x04, 0x36
        /*00ba*/ 	.short	(.L_2375 - .L_2374)
.L_2374:
        /*00bc*/ 	.word	0x00000008
.L_2375:


//--------------------- .nv.info._ZN2at6native29vectorized_elementwise_kernelILi2ENS0_13BinaryFunctorIlllNS0_17BitwiseXorFunctorIlEEEESt5arrayIPcLm3EEEEviT0_T1_ --------------------------
	.section	.nv.info._ZN2at6native29vectorized_elementwise_kernelILi2ENS0_13BinaryFunctorIlllNS0_17BitwiseXorFunctorIlEEEESt5arrayIPcLm3EEEEviT0_T1_,"",@"SHT_CUDA_INFO"
	.sectionflags	@""
	.align	4


	//----- nvinfo : EIATTR_CUDA_API_VERSION
	.align		4
        /*0000*/ 	.byte	0x04, 0x37
        /*0002*/ 	.short	(.L_2377 - .L_2376)
.L_2376:
        /*0004*/ 	.word	0x00000082


	//----- nvinfo : EIATTR_KPARAM_INFO
	.align		4
.L_2377:
        /*0008*/ 	.byte	0x04, 0x17
        /*000a*/ 	.short	(.L_2379 - .L_2378)
.L_2378:
        /*000c*/ 	.word	0x00000000
        /*0010*/ 	.short	0x0002
        /*0012*/ 	.short	0x0008
        /*0014*/ 	.byte	0x00, 0xf0, 0x61, 0x00


	//----- nvinfo : EIATTR_KPARAM_INFO
	.align		4
.L_2379:
        /*0018*/ 	.byte	0x04, 0x17
        /*001a*/ 	.short	(.L_2381 - .L_2380)
.L_2380:
        /*001c*/ 	.word	0x00000000
        /*0020*/ 	.short	0x0001
        /*0022*/ 	.short	0x0004
        /*0024*/ 	.byte	0x00, 0xf0, 0x05, 0x00


	//----- nvinfo : EIATTR_KPARAM_INFO
	.align		4
.L_2381:
        /*0028*/ 	.byte	0x04, 0x17
        /*002a*/ 	.short	(.L_2383 - .L_2382)
.L_2382:
        /*002c*/ 	.word	0x00000000
        /*0030*/ 	.short	0x0000
        /*0032*/ 	.short	0x0000
        /*0034*/ 	.byte	0x00, 0xf0, 0x11, 0x00


	//----- nvinfo : EIATTR_SPARSE_MMA_MASK
	.align		4
.L_2383:
        /*0038*/ 	.byte	0x03, 0x50
        /*003a*/ 	.short	0x0000


	//----- nvinfo : EIATTR_MAXREG_COUNT
	.align		4
        /*003c*/ 	.byte	0x03, 0x1b
        /*003e*/ 	.short	0x00ff


	//----- nvinfo : EIATTR_MERCURY_ISA_VERSION
	.align		4
        /*0040*/ 	.byte	0x03, 0x5f
        /*0042*/ 	.short	0x0101


	//----- nvinfo : EIATTR_EXIT_INSTR_OFFSETS
	.align		4
        /*0044*/ 	.byte	0x04, 0x1c
        /*0046*/ 	.short	(.L_2385 - .L_2384)


	//   ....[0]....
.L_2384:
        /*0048*/ 	.word	0x000003e0


	//   ....[1]....
        /*004c*/ 	.word	0x00000df0


	//   ....[2]....
        /*0050*/ 	.word	0x00000e40


	//----- nvinfo : EIATTR_MAX_THREADS
	.align		4
.L_2385:
        /*0054*/ 	.byte	0x04, 0x05
        /*0056*/ 	.short	(.L_2387 - .L_2386)
.L_2386:
        /*0058*/ 	.word	0x00000080
        /*005c*/ 	.word	0x00000001
        /*0060*/ 	.word	0x00000001


	//----- nvinfo : EIATTR_CRS_STACK_SIZE
	.align		4
.L_2387:
        /*0064*/ 	.byte	0x04, 0x1e
        /*0066*/ 	.short	(.L_2389 - .L_2388)
.L_2388:
        /*0068*/ 	.word	0x00000000


	//----- nvinfo : EIATTR_CBANK_PARAM_SIZE
	.align		4
.L_2389:
        /*006c*/ 	.byte	0x03, 0x19
        /*006e*/ 	.short	0x0020


	//----- nvinfo : EIATTR_PARAM_CBANK
	.align		4
        /*0070*/ 	.byte	0x04, 0x0a
        /*0072*/ 	.short	(.L_2391 - .L_2390)
	.align		4
.L_2390:
        /*0074*/ 	.word	index@(.nv.constant0._ZN2at6native29vectorized_elementwise_kernelILi2ENS0_13BinaryFunctorIlllNS0_17BitwiseXorFunctorIlEEEESt5arrayIPcLm3EEEEviT0_T1_)
        /*0078*/ 	.short	0x0210
        /*007a*/ 	.short	0x0020


	//----- nvinfo : EIATTR_SW_WAR
	.align		4
.L_2391:
        /*007c*/ 	.byte	0x04, 0x36
        /*007e*/ 	.short	(.L_2393 - .L_2392)
.L_2392:
        /*0080*/ 	.word	0x00000008
.L_2393:


//--------------------- .nv.info._ZN2at6native29vectorized_elementwise_kernelILi4ENS0_13BinaryFunctorIlllNS0_17BitwiseXorFunctorIlEEEESt5arrayIPcLm3EEEEviT0_T1_ --------------------------
	.section	.nv.info._ZN2at6native29vectorized_elementwise_kernelILi4ENS0_13BinaryFunctorIlllNS0_17BitwiseXorFunctorIlEEEESt5arrayIPcLm3EEEEviT0_T1_,"",@"SHT_CUDA_INFO"
	.sectionflags	@""
	.align	4


	//----- nvinfo : EIATTR_CUDA_API_VERSION
	.align		4
        /*0000*/ 	.byte	0x04, 0x37
        /*0002*/ 	.short	(.L_2395 - .L_2394)
.L_2394:
        /*0004*/ 	.word	0x00000082


	//----- nvinfo : EIATTR_KPARAM_INFO
	.align		4
.L_2395:
        /*0008*/ 	.byte	0x04, 0x17
        /*000a*/ 	.short	(.L_2397 - .L_2396)
.L_2396:
        /*000c*/ 	.word	0x00000000
        /*0010*/ 	.short	0x0002
        /*0012*/ 	.short	0x0008
        /*0014*/ 	.byte	0x00, 0xf0, 0x61, 0x00


	//----- nvinfo : EIATTR_KPARAM_INFO
	.align		4
.L_2397:
        /*0018*/ 	.byte	0x04, 0x17
        /*001a*/ 	.short	(.L_2399 - .L_2398)
.L_2398:
        /*001c*/ 	.word	0x00000000
        /*0020*/ 	.short	0x0001
        /*0022*/ 	.short	0x0004
        /*0024*/ 	.byte	0x00, 0xf0, 0x05, 0x00


	//----- nvinfo : EIATTR_KPARAM_INFO
	.align		4
.L_2399:
        /*0028*/ 	.byte	0x04, 0x17
        /*002a*/ 	.short	(.L_2401 - .L_2400)
.L_2400:
        /*002c*/ 	.word	0x00000000
        /*0030*/ 	.short	0x0000
        /*0032*/ 	.short	0x0000
        /*0034*/ 	.byte	0x00, 0xf0, 0x11, 0x00


	//----- nvinfo : EIATTR_SPARSE_MMA_MASK
	.align		4
.L_2401:
        /*0038*/ 	.byte	0x03, 0x50
        /*003a*/ 	.short	0x0000


	//----- nvinfo : EIATTR_MAXREG_COUNT
	.align		4
        /*003c*/ 	.byte	0x03, 0x1b
        /*003e*/ 	.short	0x00ff


	//----- nvinfo : EIATTR_MERCURY_ISA_VERSION
	.align		4
        /*0040*/ 	.byte	0x03, 0x5f
        /*0042*/ 	.short	0x0101


	//----- nvinfo : EIATTR_EXIT_INSTR_OFFSETS
	.align		4
        /*0044*/ 	.byte	0x04, 0x1c
        /*0046*/ 	.short	(.L_2403 - .L_2402)


	//   ....[0]....
.L_2402:
        /*0048*/ 	.word	0x000003e0


	//   ....[1]....
        /*004c*/ 	.word	0x00000df0


	//   ....[2]....
        /*0050*/ 	.word	0x00000e40


	//----- nvinfo : EIATTR_MAX_THREADS
	.align		4
.L_2403:
        /*0054*/ 	.byte	0x04, 0x05
        /*0056*/ 	.short	(.L_2405 - .L_2404)
.L_2404:
        /*0058*/ 	.word	0x00000080
        /*005c*/ 	.word	0x00000001
        /*0060*/ 	.word	0x00000001


	//----- nvinfo : EIATTR_CRS_STACK_SIZE
	.align		4
.L_2405:
        /*0064*/ 	.byte	0x04, 0x1e
        /*0066*/ 	.short	(.L_2407 - .L_2406)
.L_2406:
        /*0068*/ 	.word	0x00000000


	//----- nvinfo : EIATTR_CBANK_PARAM_SIZE
	.align		4
.L_2407:
        /*006c*/ 	.byte	0x03, 0x19
        /*006e*/ 	.short	0x0020


	//----- nvinfo : EIATTR_PARAM_CBANK
	.align		4
        /*0070*/ 	.byte	0x04, 0x0a
        /*0072*/ 	.short	(.L_2409 - .L_2408)
	.align		4
.L_2408:
        /*0074*/ 	.word	index@(.nv.constant0._ZN2at6native29vectorized_elementwise_kernelILi4ENS0_13BinaryFunctorIlllNS0_17BitwiseXorFunctorIlEEEESt5arrayIPcLm3EEEEviT0_T1_)
        /*0078*/ 	.short	0x0210
        /*007a*/ 	.short	0x0020


	//----- nvinfo : EIATTR_SW_WAR
	.align		4
.L_2409:
        /*007c*/ 	.byte	0x04, 0x36
        /*007e*/ 	.short	(.L_2411 - .L_2410)
.L_2410:
        /*0080*/ 	.word	0x00000008
.L_2411:


//--------------------- .nv.info._ZN2at6native29vectorized_elementwise_kernelILi8ENS0_13BinaryFunctorIlllNS0_17BitwiseXorFunctorIlEEEESt5arrayIPcLm3EEEEviT0_T1_ --------------------------
	.section	.nv.info._ZN2at6native29vectorized_elementwise_kernelILi8ENS0_13BinaryFunctorIlllNS0_17BitwiseXorFunctorIlEEEESt5arrayIPcLm3EEEEviT0_T1_,"",@"SHT_CUDA_INFO"
	.sectionflags	@""
	.align	4


	//----- nvinfo : EIATTR_CUDA_API_VERSION
	.align		4
        /*0000*/ 	.byte	0x04, 0x37
        /*0002*/ 	.short	(.L_2413 - .L_2412)
.L_2412:
        /*0004*/ 	.word	0x00000082


	//----- nvinfo : EIATTR_KPARAM_INFO
	.align		4
.L_2413:
        /*0008*/ 	.byte	0x04, 0x17
        /*000a*/ 	.short	(.L_2415 - .L_2414)
.L_2414:
        /*000c*/ 	.word	0x00000000
        /*0010*/ 	.short	0x0002
        /*0012*/ 	.short	0x0008
        /*0014*/ 	.byte	0x00, 0xf0, 0x61, 0x00


	//----- nvinfo : EIATTR_KPARAM_INFO
	.align		4
.L_2415:
        /*0018*/ 	.byte	0x04, 0x17
        /*001a*/ 	.short	(.L_2417 - .L_2416)
.L_2416:
        /*001c*/ 	.word	0x00000000
        /*0020*/ 	.short	0x0001
        /*0022*/ 	.short	0x0004
        /*0024*/ 	.byte	0x00, 0xf0, 0x05, 0x00


	//----- nvinfo : EIATTR_KPARAM_INFO
	.align		4
.L_2417:
        /*0028*/ 	.byte	0x04, 0x17
        /*002a*/ 	.short	(.L_2419 - .L_2418)
.L_2418:
        /*002c*/ 	.word	0x00000000
        /*0030*/ 	.short	0x0000
        /*0032*/ 	.short	0x0000
        /*0034*/ 	.byte	0x00, 0xf0, 0x11, 0x00


	//----- nvinfo : EIATTR_SPARSE_MMA_MASK
	.align		4
.L_2419:
        /*0038*/ 	.byte	0x03, 0x50
        /*003a*/ 	.short	0x0000


	//----- nvinfo : EIATTR_MAXREG_COUNT
	.align		4
        /*003c*/ 	.byte	0x03, 0x1b
        /*003e*/ 	.short	0x00ff


	//----- nvinfo : EIATTR_MERCURY_ISA_VERSION
	.align		4
        /*0040*/ 	.byte	0x03, 0x5f
        /*0042*/ 	.short	0x0101


	//----- nvinfo : EIATTR_EXIT_INSTR_OFFSETS
	.align		4
        /*0044*/ 	.byte	0x04, 0x1c
        /*0046*/ 	.short	(.L_2421 - .L_2420)


	//   ....[0]....
.L_2420:
        /*0048*/ 	.word	0x000003e0


	//   ....[1]....
        /*004c*/ 	.word	0x00000df0


	//   ....[2]....
        /*0050*/ 	.word	0x00000e40


	//----- nvinfo : EIATTR_MAX_THREADS
	.align		4
.L_2421:
        /*0054*/ 	.byte	0x04, 0x05
        /*0056*/ 	.short	(.L_2423 - .L_2422)
.L_2422:
        /*0058*/ 	.word	0x00000080
        /*005c*/ 	.word	0x00000001
        /*0060*/ 	.word	0x00000001


	//----- nvinfo : EIATTR_CRS_STACK_SIZE
	.align		4
.L_2423:
        /*0064*/ 	.byte	0x04, 0x1e
        /*0066*/ 	.short	(.L_2425 - .L_2424)
.L_2424:
        /*0068*/ 	.word	0x00000000


	//----- nvinfo : EIATTR_CBANK_PARAM_SIZE
	.align		4
.L_2425:
        /*006c*/ 	.byte	0x03, 0x19
        /*006e*/ 	.short	0x0020


	//----- nvinfo : EIATTR_PARAM_CBANK
	.align		4
        /*0070*/ 	.byte	0x04, 0x0a
        /*0072*/ 	.short	(.L_2427 - .L_2426)
	.align		4
.L_2426:
        /*0074*/ 	.word	index@(.nv.constant0._ZN2at6native29vectorized_elementwise_kernelILi8ENS0_13BinaryFunctorIlllNS0_17BitwiseXorFunctorIlEEEESt5arrayIPcLm3EEEEviT0_T1_)
        /*0078*/ 	.short	0x0210
        /*007a*/ 	.short	0x0020


	//----- nvinfo : EIATTR_SW_WAR
	.align		4
.L_2427:
        /*007c*/ 	.byte	0x04, 0x36
        /*007e*/ 	.short	(.L_2429 - .L_2428)
.L_2428:
        /*0080*/ 	.word	0x00000008
.L_2429:


//--------------------- .nv.info._ZN2at6native18elementwise_kernelILi128ELi4EZNS0_15gpu_kernel_implINS0_13AUnaryFunctorIiiiNS0_17BitwiseXorFunctorIiEEEEEEvRNS_18TensorIteratorBaseERKT_EUliE_EEviT1_ --------------------------
	.section	.nv.info._ZN2at6native18elementwise_kernelILi128ELi4EZNS0_15gpu_kernel_implINS0_13AUnaryFunctorIiiiNS0_17BitwiseXorFunctorIiEEEEEEvRNS_18TensorIteratorBaseERKT_EUliE_EEviT1_,"",@"SHT_CUDA_INFO"
	.sectionflags	@""
	.align	4


	//----- nvinfo : EIATTR_CUDA_API_VERSION
	.align		4
        /*0000*/ 	.byte	0x04, 0x37
        /*0002*/ 	.short	(.L_2431 - .L_2430)
.L_2430:
        /*0004*/ 	.word	0x00000082


	//----- nvinfo : EIATTR_KPARAM_INFO
	.align		4
.L_2431:
        /*0008*/ 	.byte	0x04, 0x17
        /*000a*/ 	.short	(.L_2433 - .L_2432)
.L_2432:
        /*000c*/ 	.word	0x00000000
        /*0010*/ 	.short	0x0001
        /*0012*/ 	.short	0x0008
        /*0014*/ 	.byte	0x00, 0xf0, 0x81, 0x08


	//----- nvinfo : EIATTR_KPARAM_INFO
	.align		4
.L_2433:
        /*0018*/ 	.byte	0x04, 0x17
        /*001a*/ 	.short	(.L_2435 - .L_2434)
.L_2434:
        /*001c*/ 	.word	0x00000000
        /*0020*/ 	.short	0x0000
        /*0022*/ 	.short	0x0000
        /*0024*/ 	.byte	0x00, 0xf0, 0x11, 0x00


	//----- nvinfo : EIATTR_SPARSE_MMA_MASK
	.align		4
.L_2435:
        /*0028*/ 	.byte	0x03, 0x50
        /*002a*/ 	.short	0x0000


	//----- nvinfo : EIATTR_MAXREG_COUNT
	.align		4
        /*002c*/ 	.byte	0x03, 0x1b
        /*002e*/ 	.short	0x0080


	//----- nvinfo : EIATTR_EXTERNS
	.align		4
        /*0030*/ 	.byte	0x04, 0x0f
        /*0032*/ 	.short	(.L_2437 - .L_2436)


	//   ....[0]....
	.align		4
.L_2436:
        /*0034*/ 	.word	index@(__assertfail)


	//----- nvinfo : EIATTR_MERCURY_ISA_VERSION
	.align		4
.L_2437:
        /*0038*/ 	.byte	0x03, 0x5f
        /*003a*/ 	.short	0x0101


	//----- nvinfo : EIATTR_SYSCALL_OFFSETS
	.align		4
        /*003c*/ 	.byte	0x04, 0x46
        /*003e*/ 	.short	(.L_2439 - .L_2438)


	//   ....[0]....
.L_2438:
        /*0040*/ 	.word	0x00002180


	//   ....[1]....
        /*0044*/ 	.word	0x00002fd0


	//   ....[2]....
        /*0048*/ 	.word	0x00005170


	//   ....[3]....
        /*004c*/ 	.word	0x00005fc0


	//   ....[4]....
        /*0050*/ 	.word	0x00008150


	//   ....[5]....
        /*0054*/ 	.word	0x00008fa0


	//   ....[6]....
        /*0058*/ 	.word	0x0000b120


	//   ....[7]....
        /*005c*/ 	.word	0x0000bf70


	//----- nvinfo : EIATTR_EXIT_INSTR_OFFSETS
	.align		4
.L_2439:
        /*0060*/ 	.byte	0x04, 0x1c
        /*0062*/ 	.short	(.L_2441 - .L_2440)


	//   ....[0]....
.L_2440:
        /*0064*/ 	.word	0x00009040


	//   ....[1]....
        /*0068*/ 	.word	0x0000b260


	//   ....[2]....
        /*006c*/ 	.word	0x0000b280


	//   ....[3]....
        /*0070*/ 	.word	0x0000b310


	//   ....[4]....
        /*0074*/ 	.word	0x0000b330


	//   ....[5]....
        /*0078*/ 	.word	0x0000b350


	//   ....[6]....
        /*007c*/ 	.word	0x0000b3e0


	//   ....[7]....
        /*0080*/ 	.word	0x0000b420


	//   ....[8]....
        /*0084*/ 	.word	0x0000b4c0


	//   ....[9]....
        /*0088*/ 	.word	0x0000b510


	//   ....[10]....
        /*008c*/ 	.word	0x0000b540


	//   ....[11]....
        /*0090*/ 	.word	0x0000b600


	//   ....[12]....
        /*0094*/ 	.word	0x0000b640


	//   ....[13]....
        /*0098*/ 	.word	0x0000b7d0


	//   ....[14]....
        /*009c*/ 	.word	0x0000b930


	//   ....[15]....
        /*00a0*/ 	.word	0x0000b970


	//   ....[16]....
        /*00a4*/ 	.word	0x0000ba10


	//   ....[17]....
        /*00a8*/ 	.word	0x0000bb90


	//   ....[18]....
        /*00ac*/ 	.word	0x0000bd10


	//   ....[19]....
        /*00b0*/ 	.word	0x0000be70


	//   ....[20]....
        /*00b4*/ 	.word	0x0000bf80


	//   ....[21]....
        /*00b8*/ 	.word	0x0000bfb0


	//   ....[22]....
        /*00bc*/ 	.word	0x0000bfd0


	//----- nvinfo : EIATTR_MAX_THREADS
	.align		4
.L_2441:
        /*00c0*/ 	.byte	0x04, 0x05
        /*00c2*/ 	.short	(.L_2443 - .L_2442)
.L_2442:
        /*00c4*/ 	.word	0x00000080
        /*00c8*/ 	.word	0x00000001
        /*00cc*/ 	.word	0x00000001


	//----- nvinfo : EIATTR_CRS_STACK_SIZE
	.align		4
.L_2443:
        /*00d0*/ 	.byte	0x04, 0x1e
        /*00d2*/ 	.short	(.L_2445 - .L_2444)
.L_2444:
        /*00d4*/ 	.word	0x00000000


	//----- nvinfo : EIATTR_CBANK_PARAM_SIZE
	.align		4
.L_2445:
        /*00d8*/ 	.byte	0x03, 0x19
        /*00da*/ 	.short	0x0228


	//----- nvinfo : EIATTR_PARAM_CBANK
	.align		4
        /*00dc*/ 	.byte	0x04, 0x0a
        /*00de*/ 	.short	(.L_2447 - .L_2446)
	.align		4
.L_2446:
        /*00e0*/ 	.word	index@(.nv.constant0._ZN2at6native18elementwise_kernelILi128ELi4EZNS0_15gpu_kernel_implINS0_13AUnaryFunctorIiiiNS0_17BitwiseXorFunctorIiEEEEEEvRNS_18TensorIteratorBaseERKT_EUliE_EEviT1_)
        /*00e4*/ 	.short	0x0210
        /*00e6*/ 	.short	0x0228


	//----- nvinfo : EIATTR_SW_WAR
	.align		4
.L_2447:
        /*00e8*/ 	.byte	0x04, 0x36
        /*00ea*/ 	.short	(.L_2449 - .L_2448)
.L_2448:
        /*00ec*/ 	.word	0x00000008
.L_2449:


//--------------------- .nv.info._ZN2at6native27unrolled_elementwise_kernelINS0_13AUnaryFunctorIiiiNS0_17BitwiseXorFunctorIiEEEESt5arrayIPcLm2EELi4E23TrivialOffsetCalculatorILi1EjESA_NS0_6memory12LoadWithCastILi1EEENSB_13StoreWithCastILi1EEEEEviT_T0_T2_T3_T4_T5_ --------------------------
	.section	.nv.info._ZN2at6native27unrolled_elementwise_kernelINS0_13AUnaryFunctorIiiiNS0_17BitwiseXorFunctorIiEEEESt5arrayIPcLm2EELi4E23TrivialOffsetCalculatorILi1EjESA_NS0_6memory12LoadWithCastILi1EEENSB_13StoreWithCastILi1EEEEEviT_T0_T2_T3_T4_T5_,"",@"SHT_CUDA_INFO"
	.sectionflags	@""
	.align	4


	//----- nvinfo : EIATTR_CUDA_API_VERSION
	.align		4
        /*0000*/ 	.byte	0x04, 0x37
        /*0002*/ 	.short	(.L_2451 - .L_2450)
.L_2450:
        /*0004*/ 	.word	0x00000082


	//----- nvinfo : EIATTR_KPARAM_INFO
	.align		4
.L_2451:
        /*0008*/ 	.byte	0x04, 0x17
        /*000a*/ 	.short	(.L_2453 - .L_2452)
.L_2452:
        /*000c*/ 	.word	0x00000000
        /*0010*/ 	.short	0x0006
        /*0012*/ 	.short	0x002c
        /*0014*/ 	.byte	0x00, 0xf0, 0x21, 0x00


	//----- nvinfo : EIATTR_KPARAM_INFO
	.align		4
.L_2453:
        /*0018*/ 	.byte	0x04, 0x17
        /*001a*/ 	.short	(.L_2455 - .L_2454)
.L_2454:
        /*001c*/ 	.word	0x00000000
        /*0020*/ 	.short	0x0005
        /*0022*/ 	.short	0x0024
        /*0024*/ 	.byte	0x00, 0xf0, 0x21, 0x00


	//----- nvinfo : EIATTR_KPARAM_INFO
	.align		4
.L_2455:
        /*0028*/ 	.byte	0x04, 0x17
        /*002a*/ 	.short	(.L_2457 - .L_2456)
.L_2456:
        /*002c*/ 	.word	0x00000000
        /*0030*/ 	.short	0x0004
        /*0032*/ 	.short	0x0021
        /*0034*/ 	.byte	0x00, 0xf0, 0x05, 0x00


	//----- nvinfo : EIATTR_KPARAM_INFO
	.align		4
.L_2457:
        /*0038*/ 	.byte	0x04, 0x17
        /*003a*/ 	.short	(.L_2459 - .L_2458)
.L_2458:
        /*003c*/ 	.word	0x00000000
        /*0040*/ 	.short	0x0003
        /*0042*/ 	.short	0x0020
        /*0044*/ 	.byte	0x00, 0xf0, 0x05, 0x00


	//----- nvinfo : EIATTR_KPARAM_INFO
	.align		4
.L_2459:
        /*0048*/ 	.byte	0x04, 0x17
        /*004a*/ 	.short	(.L_2461 - .L_2460)
.L_2460:
        /*004c*/ 	.word	0x00000000
        /*0050*/ 	.short	0x0002
        /*0052*/ 	.short	0x0010
        /*0054*/ 	.byte	0x00, 0xf0, 0x41, 0x00


	//----- nvinfo : EIATTR_KPARAM_INFO
	.align		4
.L_2461:
        /*0058*/ 	.byte	0x04, 0x17
        /*005a*/ 	.short	(.L_2463 - .L_2462)
.L_2462:
        /*005c*/ 	.word	0x00000000
        /*0060*/ 	.short	0x0001
        /*0062*/ 	.short	0x0004
        /*0064*/ 	.byte	0x00, 0xf0, 0x21, 0x00


	//----- nvinfo : EIATTR_KPARAM_INFO
	.align		4
.L_2463:
        /*0068*/ 	.byte	0x04, 0x17
        /*006a*/ 	.short	(.L_2465 - .L_2464)
.L_2464:
        /*006c*/ 	.word	0x00000000
        /*0070*/ 	.short	0x0000
        /*0072*/ 	.short	0x0000
        /*0074*/ 	.byte	0x00, 0xf0, 0x11, 0x00


	//----- nvinfo : EIATTR_SPARSE_MMA_MASK
	.align		4
.L_2465:
        /*0078*/ 	.byte	0x03, 0x50
        /*007a*/ 	.short	0x0000


	//----- nvinfo : EIATTR_MAXREG_COUNT
	.align		4
        /*007c*/ 	.byte	0x03, 0x1b
        /*007e*/ 	.short	0x00ff


	//----- nvinfo : EIATTR_EXTERNS
	.align		4
        /*0080*/ 	.byte	0x04, 0x0f
        /*0082*/ 	.short	(.L_2467 - .L_2466)


	//   ....[0]....
	.align		4
.L_2466:
        /*0084*/ 	.word	index@(__assertfail)


	//----- nvinfo : EIATTR_MERCURY_ISA_VERSION
	.align		4
.L_2467:
        /*0088*/ 	.byte	0x03, 0x5f
        /*008a*/ 	.short	0x0101


	//----- nvinfo : EIATTR_SYSCALL_OFFSETS
	.align		4
        /*008c*/ 	.byte	0x04, 0x46
        /*008e*/ 	.short	(.L_2469 - .L_2468)


	//   ....[0]....
.L_2468:
        /*0090*/ 	.word	0x00000ea0


	//   ....[1]....
        /*0094*/ 	.word	0x00001d30


	//   ....[2]....
        /*0098*/ 	.word	0x00002bd0


	//   ....[3]....
        /*009c*/ 	.word	0x00003a30


	//   ....[4]....
        /*00a0*/ 	.word	0x00004980


	//   ....[5]....
        /*00a4*/ 	.word	0x00005870


	//   ....[6]....
        /*00a8*/ 	.word	0x00006760


	//   ....[7]....
        /*00ac*/ 	.word	0x00007640


	//----- nvinfo : EIATTR_EXIT_INSTR_OFFSETS
	.align		4
.L_2469:
        /*00b0*/ 	.byte	0x04, 0x1c
        /*00b2*/ 	.short	(.L_2471 - .L_2470)


	//   ....[0]....
.L_2470:
        /*00b4*/ 	.word	0x00006800


	//   ....[1]....
        /*00b8*/ 	.word	0x00006930


	//   ....[2]....
        /*00bc*/ 	.word	0x00006950


	//   ....[3]....
        /*00c0*/ 	.word	0x000069e0


	//   ....[4]....
        /*00c4*/ 	.word	0x00006a00


	//   ....[5]....
        /*00c8*/ 	.word	0x00006a20


	//   ....[6]....
        /*00cc*/ 	.word	0x00006ab0


	//   ....[7]....
        /*00d0*/ 	.word	0x00006af0


	//   ....[8]....
        /*00d4*/ 	.word	0x00006b90


	//   ....[9]....
        /*00d8*/ 	.word	0x00006be0


	//   ....[10]....
        /*00dc*/ 	.word	0x00006c10


	//   ....[11]....
        /*00e0*/ 	.word	0x00006cd0


	//   ....[12]....
        /*00e4*/ 	.word	0x00006d10


	//   ....[13]....
        /*00e8*/ 	.word	0x00006ea0


	//   ....[14]....
        /*00ec*/ 	.word	0x00007000


	//   ....[15]....
        /*00f0*/ 	.word	0x00007040


	//   ....[16]....
        /*00f4*/ 	.word	0x000070e0


	//   ....[17]....
        /*00f8*/ 	.word	0x00007260


	//   ....[18]....
        /*00fc*/ 	.word	0x000073e0


	//   ....[19]....
        /*0100*/ 	.word	0x00007540


	//   ....[20]....
        /*0104*/ 	.word	0x00007650


	//   ....[21]....
        /*0108*/ 	.word	0x00007680


	//   ....[22]....
        /*010c*/ 	.word	0x000076a0


	//----- nvinfo : EIATTR_MAX_THREADS
	.align		4
.L_2471:
        /*0110*/ 	.byte	0x04, 0x05
        /*0112*/ 	.short	(.L_2473 - .L_2472)
.L_2472:
        /*0114*/ 	.word	0x00000080
        /*0118*/ 	.word	0x00000001
        /*011c*/ 	.word	0x00000001


	//----- nvinfo : EIATTR_CRS_STACK_SIZE
	.align		4
.L_2473:
        /*0120*/ 	.byte	0x04, 0x1e
        /*0122*/ 	.short	(.L_2475 - .L_2474)
.L_2474:
        /*0124*/ 	.word	0x00000000


	//----- nvinfo : EIATTR_CBANK_PARAM_SIZE
	.align		4
.L_2475:
        /*0128*/ 	.byte	0x03, 0x19
        /*012a*/ 	.short	0x0034


	//----- nvinfo : EIATTR_PARAM_CBANK
	.align		4
        /*012c*/ 	.byte	0x04, 0x0a
        /*012e*/ 	.short	(.L_2477 - .L_2476)
	.align		4
.L_2476:
        /*0130*/ 	.word	index@(.nv.constant0._ZN2at6native27unrolled_elementwise_kernelINS0_13AUnaryFunctorIiiiNS0_17BitwiseXorFunctorIiEEEESt5arrayIPcLm2EELi4E23TrivialOffsetCalculatorILi1EjESA_NS0_6memory12LoadWithCastILi1EEENSB_13StoreWithCastILi1EEEEEviT_T0_T2_T3_T4_T5_)
        /*0134*/ 	.short	0x0210
        /*0136*/ 	.short	0x0034


	//----- nvinfo : EIATTR_SW_WAR
	.align		4
.L_2477:
        /*0138*/ 	.byte	0x04, 0x36
        /*013a*/ 	.short	(.L_2479 - .L_2478)
.L_2478:
        /*013c*/ 	.word	0x00000008
.L_2479:


//--------------------- .nv.info._ZN2at6native18elementwise_kernelILi128ELi2EZNS0_22gpu_kernel_impl_nocastINS0_13AUnaryFunctorIiiiNS0_17BitwiseXorFunctorIiEEEEEEvRNS_18TensorIteratorBaseERKT_EUliE_EEviT1_ --------------------------
	.section	.nv.info._ZN2at6native18elementwise_kernelILi128ELi2EZNS0_22gpu_kernel_impl_nocastINS0_13AUnaryFunctorIiiiNS0_17BitwiseXorFunctorIiEEEEEEvRNS_18TensorIteratorBaseERKT_EUliE_EEviT1_,"",@"SHT_CUDA_INFO"
	.sectionflags	@""
	.align	4


	//----- nvinfo : EIATTR_CUDA_API_VERSION
	.align		4
        /*0000*/ 	.byte	0x04, 0x37
        /*0002*/ 	.short	(.L_2481 - .L_2480)
.L_2480:
        /*0004*/ 	.word	0x00000082


	//----- nvinfo : EIATTR_KPARAM_INFO
	.align		4
.L_2481:
        /*0008*/ 	.byte	0x04, 0x17
        /*000a*/ 	.short	(.L_2483 - .L_2482)
.L_2482:
        /*000c*/ 	.word	0x00000000
        /*0010*/ 	.short	0x0001
        /*0012*/ 	.short	0x0008
        /*0014*/ 	.byte	0x00, 0xf0, 0x61, 0x08


	//----- nvinfo : EIATTR_KPARAM_INFO
	.align		4
.L_2483:
        /*0018*/ 	.byte	0x04, 0x17
        /*001a*/ 	.short	(.L_2485 - .L_2484)
.L_2484:
        /*001c*/ 	.word	0x00000000
        /*0020*/ 	.short	0x0000
        /*0022*/ 	.short	0x0000
        /*0024*/ 	.byte	0x00, 0xf0, 0x11, 0x00


	//----- nvinfo : EIATTR_SPARSE_MMA_MASK
	.align		4
.L_2485:
        /*0028*/ 	.byte	0x03, 0x50
        /*002a*/ 	.short	0x0000


	//----- nvinfo : EIATTR_MAXREG_COUNT
	.align		4
        /*002c*/ 	.byte	0x03, 0x1b
        /*002e*/ 	.short	0x0080


	//----- nvinfo : EIATTR_MERCURY_ISA_VERSION
	.align		4
        /*0030*/ 	.byte	0x03, 0x5f
        /*0032*/ 	.short	0x0101


	//----- nvinfo : EIATTR_EXIT_INSTR_OFFSETS
	.align		4
        /*0034*/ 	.byte	0x04, 0x1c
        /*0036*/ 	.short	(.L_2487 - .L_2486)


	//   ....[0]....
.L_2486:
        /*0038*/ 	.word	0x00001450


	//   ....[1]....
        /*003c*/ 	.word	0x000027f0


	//----- nvinfo : EIATTR_MAX_THREADS
	.align		4
.L_2487:
        /*0040*/ 	.byte	0x04, 0x05
        /*0042*/ 	.short	(.L_2489 - .L_2488)
.L_2488:
        /*0044*/ 	.word	0x00000080
        /*0048*/ 	.word	0x00000001
        /*004c*/ 	.word	0x00000001


	//----- nvinfo : EIATTR_CRS_STACK_SIZE
	.align		4
.L_2489:
        /*0050*/ 	.byte	0x04, 0x1e
        /*0052*/ 	.short	(.L_2491 - .L_2490)
.L_2490:
        /*0054*/ 	.word	0x00000000


	//----- nvinfo : EIATTR_CBANK_PARAM_SIZE
	.align		4
.L_2491:
        /*0058*/ 	.byte	0x03, 0x19
        /*005a*/ 	.short	0x0220


	//----- nvinfo : EIATTR_PARAM_CBANK
	.align		4
        /*005c*/ 	.byte	0x04, 0x0a
        /*005e*/ 	.short	(.L_2493 - .L_2492)
	.align		4
.L_2492:
        /*0060*/ 	.word	index@(.nv.constant0._ZN2at6native18elementwise_kernelILi128ELi2EZNS0_22gpu_kernel_impl_nocastINS0_13AUnaryFunctorIiiiNS0_17BitwiseXorFunctorIiEEEEEEvRNS_18TensorIteratorBaseERKT_EUliE_EEviT1_)
        /*0064*/ 	.short	0x0210
        /*0066*/ 	.short	0x0220


	//----- nvinfo : EIATTR_SW_WAR
	.align		4
.L_2493:
        /*0068*/ 	.byte	0x04, 0x36
        /*006a*/ 	.short	(.L_2495 - .L_2494)
.L_2494:
        /*006c*/ 	.word	0x00000008
.L_2495:


//--------------------- .nv.info._ZN2at6native27unrolled_elementwise_kernelINS0_13AUnaryFunctorIiiiNS0_17BitwiseXorFunctorIiEEEESt5arrayIPcLm2EELi4E23TrivialOffsetCalculatorILi1EjESA_NS0_6memory15LoadWithoutCastENSB_16StoreWithoutCastEEEviT_T0_T2_T3_T4_T5_ --------------------------
	.section	.nv.info._ZN2at6native27unrolled_elementwise_kernelINS0_13AUnaryFunctorIiiiNS0_17BitwiseXorFunctorIiEEEESt5arrayIPcLm2EELi4E23TrivialOffsetCalculatorILi1EjESA_NS0_6memory15LoadWithoutCastENSB_16StoreWithoutCastEEEviT_T0_T2_T3_T4_T5_,"",@"SHT_CUDA_INFO"
	.sectionflags	@""
	.align	4


	//----- nvinfo : EIATTR_CUDA_API_VERSION
	.align		4
        /*0000*/ 	.byte	0x04, 0x37
        /*0002*/ 	.short	(.L_2497 - .L_2496)
.L_2496:
        /*0004*/ 	.word	0x00000082


	//----- nvinfo : EIATTR_KPARAM_INFO
	.align		4
.L_2497:
        /*0008*/ 	.byte	0x04, 0x17
        /*000a*/ 	.short	(.L_2499 - .L_2498)
.L_2498:
        /*000c*/ 	.word	0x00000000
        /*0010*/ 	.short	0x0006
        /*0012*/ 	.short	0x0023
        /*0014*/ 	.byte	0x00, 0xf0, 0x05, 0x00


	//----- nvinfo : EIATTR_KPARAM_INFO
	.align		4
.L_2499:
        /*0018*/ 	.byte	0x04, 0x17
        /*001a*/ 	.short	(.L_2501 - .L_2500)
.L_2500:
        /*001c*/ 	.word	0x00000000
        /*0020*/ 	.short	0x0005
        /*0022*/ 	.short	0x0022
        /*0024*/ 	.byte	0x00, 0xf0, 0x05, 0x00


	//----- nvinfo : EIATTR_KPARAM_INFO
	.align		4
.L_2501:
        /*0028*/ 	.byte	0x04, 0x17
        /*002a*/ 	.short	(.L_2503 - .L_2502)
.L_2502:
        /*002c*/ 	.word	0x00000000
        /*0030*/ 	.short	0x0004
        /*0032*/ 	.short	0x0021
        /*0034*/ 	.byte	0x00, 0xf0, 0x05, 0x00


	//----- nvinfo : EIATTR_KPARAM_INFO
	.align		4
.L_2503:
        /*0038*/ 	.byte	0x04, 0x17
        /*003a*/ 	.short	(.L_2505 - .L_2504)
.L_2504:
        /*003c*/ 	.word	0x00000000
        /*0040*/ 	.short	0x0003
        /*0042*/ 	.short	0x0020
        /*0044*/ 	.byte	0x00, 0xf0, 0x05, 0x00


	//----- nvinfo : EIATTR_KPARAM_INFO
	.align		4
.L_2505:
        /*0048*/ 	.byte	0x04, 0x17
        /*004a*/ 	.short	(.L_2507 - .L_2506)
.L_2506:
        /*004c*/ 	.word	0x00000000
        /*0050*/ 	.short	0x0002
        /*0052*/ 	.short	0x0010
        /*0054*/ 	.byte	0x00, 0xf0, 0x41, 0x00


	//----- nvinfo : EIATTR_KPARAM_INFO
	.align		4
.L_2507:
        /*0058*/ 	.byte	0x04, 0x17
        /*005a*/ 	.short	(.L_2509 - .L_2508)
.L_2508:
        /*005c*/ 	.word	0x00000000
        /*0060*/ 	.short	0x0001
        /*0062*/ 	.short	0x0004
        /*0064*/ 	.byte	0x00, 0xf0, 0x21, 0x00


	//----- nvinfo : EIATTR_KPARAM_INFO
	.align		4
.L_2509:
        /*0068*/ 	.byte	0x04, 0x17
        /*006a*/ 	.short	(.L_2511 - .L_2510)
.L_2510:
        /*006c*/ 	.word	0x00000000
        /*0070*/ 	.short	0x0000
        /*0072*/ 	.short	0x0000
        /*0074*/ 	.byte	0x00, 0xf0, 0x11, 0x00


	//----- nvinfo : EIATTR_SPARSE_MMA_MASK
	.align		4
.L_2511:
        /*0078*/ 	.byte	0x03, 0x50
        /*007a*/ 	.short	0x0000


	//----- nvinfo : EIATTR_MAXREG_COUNT
	.align		4
        /*007c*/ 	.byte	0x03, 0x1b
        /*007e*/ 	.short	0x00ff


	//----- nvinfo : EIATTR_MERCURY_ISA_VERSION
	.align		4
        /*0080*/ 	.byte	0x03, 0x5f
        /*0082*/ 	.short	0x0101


	//----- nvinfo : EIATTR_EXIT_INSTR_OFFSETS
	.align		4
        /*0084*/ 	.byte	0x04, 0x1c
        /*0086*/ 	.short	(.L_2513 - .L_2512)


	//   ....[0]....
.L_2512:
        /*0088*/ 	.word	0x000003b0


	//   ....[1]....
        /*008c*/ 	.word	0x00000400


	//----- nvinfo : EIATTR_MAX_THREADS
	.align		4
.L_2513:
        /*0090*/ 	.byte	0x04, 0x05
        /*0092*/ 	.short	(.L_2515 - .L_2514)
.L_2514:
        /*0094*/ 	.word	0x00000080
        /*0098*/ 	.word	0x00000001
        /*009c*/ 	.word	0x00000001


	//----- nvinfo : EIATTR_CRS_STACK_SIZE
	.align		4
.L_2515:
        /*00a0*/ 	.byte	0x04, 0x1e
        /*00a2*/ 	.short	(.L_2517 - .L_2516)
.L_2516:
        /*00a4*/ 	.word	0x00000000


	//----- nvinfo : EIATTR_CBANK_PARAM_SIZE
	.align		4
.L_2517:
        /*00a8*/ 	.byte	0x03, 0x19
        /*00aa*/ 	.short	0x0024


	//----- nvinfo : EIATTR_PARAM_CBANK
	.align		4
        /*00ac*/ 	.byte	0x04, 0x0a
        /*00ae*/ 	.short	(.L_2519 - .L_2518)
	.align		4
.L_2518:
        /*00b0*/ 	.word	index@(.nv.constant0._ZN2at6native27unrolled_elementwise_kernelINS0_13AUnaryFunctorIiiiNS0_17BitwiseXorFunctorIiEEEESt5arrayIPcLm2EELi4E23TrivialOffsetCalculatorILi1EjESA_NS0_6memory15LoadWithoutCastENSB_16StoreWithoutCastEEEviT_T0_T2_T3_T4_T5_)
        /*00b4*/ 	.short	0x0210
        /*00b6*/ 	.short	0x0024


	//----- nvinfo : EIATTR_SW_WAR
	.align		4
.L_2519:
        /*00b8*/ 	.byte	0x04, 0x36
        /*00ba*/ 	.short	(.L_2521 - .L_2520)
.L_2520:
        /*00bc*/ 	.word	0x00000008
.L_2521:


//--------------------- .nv.info._ZN2at6native29vectorized_elementwise_kernelILi2ENS0_13AUnaryFunctorIiiiNS0_17BitwiseXorFunctorIiEEEESt5arrayIPcLm2EEEEviT0_T1_ --------------------------
	.section	.nv.info._ZN2at6native29vectorized_elementwise_kernelILi2ENS0_13AUnaryFunctorIiiiNS0_17BitwiseXorFunctorIiEEEESt5arrayIPcLm2EEEEviT0_T1_,"",@"SHT_CUDA_INFO"
	.sectionflags	@""
	.align	4


	//----- nvinfo : EIATTR_CUDA_API_VERSION
	.align		4
        /*0000*/ 	.byte	0x04, 0x37
        /*0002*/ 	.short	(.L_2523 - .L_2522)
.L_2522:
        /*0004*/ 	.word	0x00000082


	//----- nvinfo : EIATTR_KPARAM_INFO
	.align		4
.L_2523:
        /*0008*/ 	.byte	0x04, 0x17
        /*000a*/ 	.short	(.L_2525 - .L_2524)
.L_2524:
        /*000c*/ 	.word	0x00000000
        /*0010*/ 	.short	0x0002
        /*0012*/ 	.short	0x0010
        /*0014*/ 	.byte	0x00, 0xf0, 0x41, 0x00


	//----- nvinfo : EIATTR_KPARAM_INFO
	.align		4
.L_2525:
        /*0018*/ 	.byte	0x04, 0x17
        /*001a*/ 	.short	(.L_2527 - .L_2526)
.L_2526:
        /*001c*/ 	.word	0x00000000
        /*0020*/ 	.short	0x0001
        /*0022*/ 	.short	0x0004
        /*0024*/ 	.byte	0x00, 0xf0, 0x21, 0x00


	//----- nvinfo : EIATTR_KPARAM_INFO
	.align		4
.L_2527:
        /*0028*/ 	.byte	0x04, 0x17
        /*002a*/ 	.short	(.L_2529 - .L_2528)
.L_2528:
        /*002c*/ 	.word	0x00000000
        /*0030*/ 	.short	0x0000
        /*0032*/ 	.short	0x0000
        /*0034*/ 	.byte	0x00, 0xf0, 0x11, 0x00


	//----- nvinfo : EIATTR_SPARSE_MMA_MASK
	.align		4
.L_2529:
        /*0038*/ 	.byte	0x03, 0x50
        /*003a*/ 	.short	0x0000


	//----- nvinfo : EIATTR_MAXREG_COUNT
	.align		4
        /*003c*/ 	.byte	0x03, 0x1b
        /*003e*/ 	.short	0x00ff


	//----- nvinfo : EIATTR_MERCURY_ISA_VERSION
	.align		4
        /*0040*/ 	.byte	0x03, 0x5f
        /*0042*/ 	.short	0x0101


	//----- nvinfo : EIATTR_EXIT_INSTR_OFFSETS
	.align		4
        /*0044*/ 	.byte	0x04, 0x1c
        /*0046*/ 	.short	(.L_2531 - .L_2530)


	//   ....[0]....
.L_2530:
        /*0048*/ 	.word	0x00000200


	//   ....[1]....
        /*004c*/ 	.word	0x00000980


	//   ....[2]....
        /*0050*/ 	.word	0x000009d0


	//----- nvinfo : EIATTR_MAX_THREADS
	.align		4
.L_2531:
        /*0054*/ 	.byte	0x04, 0x05
        /*0056*/ 	.short	(.L_2533 - .L_2532)
.L_2532:
        /*0058*/ 	.word	0x00000080
        /*005c*/ 	.word	0x00000001
        /*0060*/ 	.word	0x00000001


	//----- nvinfo : EIATTR_CRS_STACK_SIZE
	.align		4
.L_2533:
        /*0064*/ 	.byte	0x04, 0x1e
        /*0066*/ 	.short	(.L_2535 - .L_2534)
.L_2534:
        /*0068*/ 	.word	0x00000000


	//----- nvinfo : EIATTR_CBANK_PARAM_SIZE
	.align		4
.L_2535:
        /*006c*/ 	.byte	0x03, 0x19
        /*006e*/ 	.short	0x0020


	//----- nvinfo : EIATTR_PARAM_CBANK
	.align		4
        /*0070*/ 	.byte	0x04, 0x0a
        /*0072*/ 	.short	(.L_2537 - .L_2536)
	.align		4
.L_2536:
        /*0074*/ 	.word	index@(.nv.constant0._ZN2at6native29vectorized_elementwise_kernelILi2ENS0_13AUnaryFunctorIiiiNS0_17BitwiseXorFunctorIiEEEESt5arrayIPcLm2EEEEviT0_T1_)
        /*0078*/ 	.short	0x0210
        /*007a*/ 	.short	0x0020


	//----- nvinfo : EIATTR_SW_WAR
	.align		4
.L_2537:
        /*007c*/ 	.byte	0x04, 0x36
        /*007e*/ 	.short	(.L_2539 - .L_2538)
.L_2538:
        /*0080*/ 	.word	0x00000008
.L_2539:


//--------------------- .nv.info._ZN2at6native29vectorized_elementwise_kernelILi4ENS0_13AUnaryFunctorIiiiNS0_17BitwiseXorFunctorIiEEEESt5arrayIPcLm2EEEEviT0_T1_ --------------------------
	.section	.nv.info._ZN2at6native29vectorized_elementwise_kernelILi4ENS0_13AUnaryFunctorIiiiNS0_17BitwiseXorFunctorIiEEEESt5arrayIPcLm2EEEEviT0_T1_,"",@"SHT_CUDA_INFO"
	.sectionflags	@""
	.align	4


	//----- nvinfo : EIATTR_CUDA_API_VERSION
	.align		4
        /*0000*/ 	.byte	0x04, 0x37
        /*0002*/ 	.short	(.L_2541 - .L_2540)
.L_2540:
        /*0004*/ 	.word	0x00000082


	//----- nvinfo : EIATTR_KPARAM_INFO
	.align		4
.L_2541:
        /*0008*/ 	.byte	0x04, 0x17
        /*000a*/ 	.short	(.L_2543 - .L_2542)
.L_2542:
        /*000c*/ 	.word	0x00000000
        /*0010*/ 	.short	0x0002
        /*0012*/ 	.short	0x0010
        /*0014*/ 	.byte	0x00, 0xf0, 0x41, 0x00


	//----- nvinfo : EIATTR_KPARAM_INFO
	.align		4
.L_2543:
        /*0018*/ 	.byte	0x04, 0x17
        /*001a*/ 	.short	(.L_2545 - .L_2544)
.L_2544:
        /*001c*/ 	.word	0x00000000
        /*0020*/ 	.short	0x0001
        /*0022*/ 	.short	0x0004
        /*0024*/ 	.byte	0x00, 0xf0, 0x21, 0x00


	//----- nvinfo : EIATTR_KPARAM_INFO
	.align		4
.L_2545:
        /*0028*/ 	.byte	0x04, 0x17
        /*002a*/ 	.short	(.L_2547 - .L_2546)
.L_2546:
        /*002c*/ 	.word	0x00000000
        /*0030*/ 	.short	0x0000
        /*0032*/ 	.short	0x0000
        /*0034*/ 	.byte	0x00, 0xf0, 0x11, 0x00


	//----- nvinfo : EIATTR_SPARSE_MMA_MASK
	.align		4
.L_2547:
        /*0038*/ 	.byte	0x03, 0x50
        /*003a*/ 	.short	0x0000


	//----- nvinfo : EIATTR_MAXREG_COUNT
	.align		4
        /*003c*/ 	.byte	0x03, 0x1b
        /*003e*/ 	.short	0x00ff


	//----- nvinfo : EIATTR_MERCURY_ISA_VERSION
	.align		4
        /*0040*/ 	.byte	0x03, 0x5f
        /*0042*/ 	.short	0x0101


	//----- nvinfo : EIATTR_EXIT_INSTR_OFFSETS
	.align		4
        /*0044*/ 	.byte	0x04, 0x1c
        /*0046*/ 	.short	(.L_2549 - .L_2548)


	//   ....[0]....
.L_2548:
        /*0048*/ 	.word	0x000001c0


	//   ....[1]....
        /*004c*/ 	.word	0x00000940


	//   ....[2]....
        /*0050*/ 	.word	0x00000990


	//----- nvinfo : EIATTR_MAX_THREADS
	.align		4
.L_2549:
        /*0054*/ 	.byte	0x04, 0x05
        /*0056*/ 	.short	(.L_2551 - .L_2550)
.L_2550:
        /*0058*/ 	.word	0x00000080
        /*005c*/ 	.word	0x00000001
        /*0060*/ 	.word	0x00000001


	//----- nvinfo : EIATTR_CRS_STACK_SIZE
	.align		4
.L_2551:
        /*0064*/ 	.byte	0x04, 0x1e
        /*0066*/ 	.short	(.L_2553 - .L_2552)
.L_2552:
        /*0068*/ 	.word	0x00000000


	//----- nvinfo : EIATTR_CBANK_PARAM_SIZE
	.align		4
.L_2553:
        /*006c*/ 	.byte	0x03, 0x19
        /*006e*/ 	.short	0x0020


	//----- nvinfo : EIATTR_PARAM_CBANK
	.align		4
        /*0070*/ 	.byte	0x04, 0x0a
        /*0072*/ 	.short	(.L_2555 - .L_2554)
	.align		4
.L_2554:
        /*0074*/ 	.word	index@(.nv.constant0._ZN2at6native29vectorized_elementwise_kernelILi4ENS0_13AUnaryFunctorIiiiNS0_17BitwiseXorFunctorIiEEEESt5arrayIPcLm2EEEEviT0_T1_)
        /*0078*/ 	.short	0x0210
        /*007a*/ 	.short	0x0020


	//----- nvinfo : EIATTR_SW_WAR
	.align		4
.L_2555:
        /*007c*/ 	.byte	0x04, 0x36
        /*007e*/ 	.short	(.L_2557 - .L_2556)
.L_2556:
        /*0080*/ 	.word	0x00000008
.L_2557:


//--------------------- .nv.info._ZN2at6native29vectorized_elementwise_kernelILi8ENS0_13AUnaryFunctorIiiiNS0_17BitwiseXorFunctorIiEEEESt5arrayIPcLm2EEEEviT0_T1_ --------------------------
	.section	.nv.info._ZN2at6native29vectorized_elementwise_kernelILi8ENS0_13AUnaryFunctorIiiiNS0_17BitwiseXorFunctorIiEEEESt5arrayIPcLm2EEEEviT0_T1_,"",@"SHT_CUDA_INFO"
	.sectionflags	@""
	.align	4


	//----- nvinfo : EIATTR_CUDA_API_VERSION
	.align		4
        /*0000*/ 	.byte	0x04, 0x37
        /*0002*/ 	.short	(.L_2559 - .L_2558)
.L_2558:
        /*0004*/ 	.word	0x00000082


	//----- nvinfo : EIATTR_KPARAM_INFO
	.align		4
.L_2559:
        /*0008*/ 	.byte	0x04, 0x17
        /*000a*/ 	.short	(.L_2561 - .L_2560)
.L_2560:
        /*000c*/ 	.word	0x00000000
        /*0010*/ 	.short	0x0002
        /*0012*/ 	.short	0x0010
        /*0014*/ 	.byte	0x00, 0xf0, 0x41, 0x00


	//----- nvinfo : EIATTR_KPARAM_INFO
	.align		4
.L_2561:
        /*0018*/ 	.byte	0x04, 0x17
        /*001a*/ 	.short	(.L_2563 - .L_2562)
.L_2562:
        /*001c*/ 	.word	0x00000000
        /*0020*/ 	.short	0x0001
        /*0022*/ 	.short	0x0004
        /*0024*/ 	.byte	0x00, 0xf0, 0x21, 0x00


	//----- nvinfo : EIATTR_KPARAM_INFO
	.align		4
.L_2563:
        /*0028*/ 	.byte	0x04, 0x17
        /*002a*/ 	.short	(.L_2565 - .L_2564)
.L_2564:
        /*002c*/ 	.word	0x00000000
        /*0030*/ 	.short	0x0000
        /*0032*/ 	.short	0x0000
        /*0034*/ 	.byte	0x00, 0xf0, 0x11, 0x00


	//----- nvinfo : EIATTR_SPARSE_MMA_MASK
	.align		4
.L_2565:
        /*0038*/ 	.byte	0x03, 0x50
        /*003a*/ 	.short	0x0000


	//----- nvinfo : EIATTR_MAXREG_COUNT
	.align		4
        /*003c*/ 	.byte	0x03, 0x1b
        /*003e*/ 	.short	0x00ff


	//----- nvinfo : EIATTR_MERCURY_ISA_VERSION
	.align		4
        /*0040*/ 	.byte	0x03, 0x5f
        /*0042*/ 	.short	0x0101


	//----- nvinfo : EIATTR_EXIT_INSTR_OFFSETS
	.align		4
        /*0044*/ 	.byte	0x04, 0x1c
        /*0046*/ 	.short	(.L_2567 - .L_2566)


	//   ....[0]....
.L_2566:
        /*0048*/ 	.word	0x000001c0


	//   ....[1]....
        /*004c*/ 	.word	0x00000940


	//   ....[2]....
        /*0050*/ 	.word	0x00000990


	//----- nvinfo : EIATTR_MAX_THREADS
	.align		4
.L_2567:
        /*0054*/ 	.byte	0x04, 0x05
        /*0056*/ 	.short	(.L_2569 - .L_2568)
.L_2568:
        /*0058*/ 	.word	0x00000080
        /*005c*/ 	.word	0x00000001
        /*0060*/ 	.word	0x00000001


	//----- nvinfo : EIATTR_CRS_STACK_SIZE
	.align		4
.L_2569:
        /*0064*/ 	.byte	0x04, 0x1e
        /*0066*/ 	.short	(.L_2571 - .L_2570)
.L_2570:
        /*0068*/ 	.word	0x00000000


	//----- nvinfo : EIATTR_CBANK_PARAM_SIZE
	.align		4
.L_2571:
        /*006c*/ 	.byte	0x03, 0x19
        /*006e*/ 	.short	0x0020


	//----- nvinfo : EIATTR_PARAM_CBANK
	.align		4
        /*0070*/ 	.byte	0x04, 0x0a
        /*0072*/ 	.short	(.L_2573 - .L_2572)
	.align		4
.L_2572:
        /*0074*/ 	.word	index@(.nv.constant0._ZN2at6native29vectorized_elementwise_kernelILi8ENS0_13AUnaryFunctorIiiiNS0_17BitwiseXorFunctorIiEEEESt5arrayIPcLm2EEEEviT0_T1_)
        /*0078*/ 	.short	0x0210
        /*007a*/ 	.short	0x0020


	//----- nvinfo : EIATTR_SW_WAR
	.align		4
.L_2573:
        /*007c*/ 	.byte	0x04, 0x36
        /*007e*/ 	.short	(.L_2575 - .L_2574)
.L_2574:
        /*0080*/ 	.word	0x00000008
.L_2575:


//--------------------- .nv.info._ZN2at6native18elementwise_kernelILi128ELi4EZNS0_15gpu_kernel_implINS0_13BinaryFunctorIiiiNS0_17BitwiseXorFunctorIiEEEEEEvRNS_18TensorIteratorBaseERKT_EUliE_EEviT1_ --------------------------
	.section	.nv.info._ZN2at6native18elementwise_kernelILi128ELi4EZNS0_15gpu_kernel_implINS0_13BinaryFunctorIiiiNS0_17BitwiseXorFunctorIiEEEEEEvRNS_18TensorIteratorBaseERKT_EUliE_EEviT1_,"",@"SHT_CUDA_INFO"
	.sectionflags	@""
	.align	4


	//----- nvinfo : EIATTR_CUDA_API_VERSION
	.align		4
        /*0000*/ 	.byte	0x04, 0x37
        /*0002*/ 	.short	(.L_2577 - .L_2576)
.L_2576:
        /*0004*/ 	.word	0x00000082


	//----- nvinfo : EIATTR_KPARAM_INFO
	.align		4
.L_2577:
        /*0008*/ 	.byte	0x04, 0x17
        /*000a*/ 	.short	(.L_2579 - .L_2578)
.L_2578:
        /*000c*/ 	.word	0x00000000
        /*0010*/ 	.short	0x0001
        /*0012*/ 	.short	0x0008
        /*0014*/ 	.byte	0x00, 0xf0, 0x21, 0x0a


	//----- nvinfo : EIATTR_KPARAM_INFO
	.align		4
.L_2579:
        /*0018*/ 	.byte	0x04, 0x17
        /*001a*/ 	.short	(.L_2581 - .L_2580)
.L_2580:
        /*001c*/ 	.word	0x00000000
        /*0020*/ 	.short	0x0000
        /*0022*/ 	.short	0x0000
        /*0024*/ 	.byte	0x00, 0xf0, 0x11, 0x00


	//----- nvinfo : EIATTR_SPARSE_MMA_MASK
	.align		4
.L_2581:
        /*0028*/ 	.byte	0x03, 0x50
        /*002a*/ 	.short	0x0000


	//----- nvinfo : EIATTR_MAXREG_COUNT
	.align		4
        /*002c*/ 	.byte	0x03, 0x1b
        /*002e*/ 	.short	0x0080


	//----- nvinfo : EIATTR_EXTERNS
	.align		4
        /*0030*/ 	.byte	0x04, 0x0f
        /*0032*/ 	.short	(.L_2583 - .L_2582)


	//   ....[0]....
	.align		4
.L_2582:
        /*0034*/ 	.word	index@(__assertfail)


	//----- nvinfo : EIATTR_MERCURY_ISA_VERSION
	.align		4
.L_2583:
        /*0038*/ 	.byte	0x03, 0x5f
        /*003a*/ 	.short	0x0101


	//----- nvinfo : EIATTR_SYSCALL_OFFSETS
	.align		4
        /*003c*/ 	.byte	0x04, 0x46
        /*003e*/ 	.short	(.L_2585 - .L_2584)


	//   ....[0]....
.L_2584:
        /*0040*/ 	.word	0x000024b0


	//   ....[1]....
        /*0044*/ 	.word	0x000032b0


	//   ....[2]....
        /*0048*/ 	.word	0x000040f0


	//   ....[3]....
        /*004c*/ 	.word	0x000065c0


	//   ....[4]....
        /*0050*/ 	.word	0x000073c0


	//   ....[5]....
        /*0054*/ 	.word	0x00008200


	//   ....[6]....
        /*0058*/ 	.word	0x0000a6c0


	//   ....[7]....
        /*005c*/ 	.word	0x0000b4c0


	//   ....[8]....
        /*0060*/ 	.word	0x0000c300


	//   ....[9]....
        /*0064*/ 	.word	0x0000e7b0


	//   ....[10]....
        /*0068*/ 	.word	0x0000f5b0


	//   ....[11]....
        /*006c*/ 	.word	0x000103f0


	//----- nvinfo : EIATTR_EXIT_INSTR_OFFSETS
	.align		4
.L_2585:
        /*0070*/ 	.byte	0x04, 0x1c
        /*0072*/ 	.short	(.L_2587 - .L_2586)


	//   ....[0]....
.L_2586:
        /*0074*/ 	.word	0x0000c3a0


	//   ....[1]....
        /*0078*/ 	.word	0x0000f6e0


	//   ....[2]....
        /*007c*/ 	.word	0x0000f700


	//   ....[3]....
        /*0080*/ 	.word	0x0000f790


	//   ....[4]....
        /*0084*/ 	.word	0x0000f7b0


	//   ....[5]....
        /*0088*/ 	.word	0x0000f7d0


	//   ....[6]....
        /*008c*/ 	.word	0x0000f860


	//   ....[7]....
        /*0090*/ 	.word	0x0000f8a0


	//   ....[8]....
        /*0094*/ 	.word	0x0000f940


	//   ....[9]....
        /*0098*/ 	.word	0x0000f990


	//   ....[10]....
        /*009c*/ 	.word	0x0000f9c0


	//   ....[11]....
        /*00a0*/ 	.word	0x0000fa80


	//   ....[12]....
        /*00a4*/ 	.word	0x0000fac0


	//   ....[13]....
        /*00a8*/ 	.word	0x0000fc50


	//   ....[14]....
        /*00ac*/ 	.word	0x0000fdb0


	//   ....[15]....
        /*00b0*/ 	.word	0x0000fdf0


	//   ....[16]....
        /*00b4*/ 	.word	0x0000fe90


	//   ....[17]....
        /*00b8*/ 	.word	0x00010010


	//   ....[18]....
        /*00bc*/ 	.word	0x00010190


	//   ....[19]....
        /*00c0*/ 	.word	0x000102f0


	//   ....[20]....
        /*00c4*/ 	.word	0x00010400


	//   ....[21]....
        /*00c8*/ 	.word	0x00010430


	//   ....[22]....
        /*00cc*/ 	.word	0x00010450


	//----- nvinfo : EIATTR_MAX_THREADS
	.align		4
.L_2587:
        /*00d0*/ 	.byte	0x04, 0x05
        /*00d2*/ 	.short	(.L_2589 - .L_2588)
.L_2588:
        /*00d4*/ 	.word	0x00000080
        /*00d8*/ 	.word	0x00000001
        /*00dc*/ 	.word	0x00000001


	//----- nvinfo : EIATTR_CRS_STACK_SIZE
	.align		4
.L_2589:
        /*00e0*/ 	.byte	0x04, 0x1e
        /*00e2*/ 	.short	(.L_2591 - .L_2590)
.L_2590:
        /*00e4*/ 	.word	0x00000000


	//----- nvinfo : EIATTR_CBANK_PARAM_SIZE
	.align		4
.L_2591:
        /*00e8*/ 	.byte	0x03, 0x19
        /*00ea*/ 	.short	0x0290


	//----- nvinfo : EIATTR_PARAM_CBANK
	.align		4
        /*00ec*/ 	.byte	0x04, 0x0a
        /*00ee*/ 	.short	(.L_2593 - .L_2592)
	.align		4
.L_2592:
        /*00f0*/ 	.word	index@(.nv.constant0._ZN2at6native18elementwise_kernelILi128ELi4EZNS0_15gpu_kernel_implINS0_13BinaryFunctorIiiiNS0_17BitwiseXorFunctorIiEEEEEEvRNS_18TensorIteratorBaseERKT_EUliE_EEviT1_)
        /*00f4*/ 	.short	0x0210
        /*00f6*/ 	.short	0x0290


	//----- nvinfo : EIATTR_SW_WAR
	.align		4
.L_2593:
        /*00f8*/ 	.byte	0x04, 0x36
        /*00fa*/ 	.short	(.L_2595 - .L_2594)
.L_2594:
        /*00fc*/ 	.word	0x00000008
.L_2595:


//--------------------- .nv.info._ZN2at6native27unrolled_elementwise_kernelINS0_13BinaryFunctorIiiiNS0_17BitwiseXorFunctorIiEEEESt5arrayIPcLm3EELi4E23TrivialOffsetCalculatorILi2EjES9_ILi1EjENS0_6memory12LoadWithCastILi2EEENSC_13StoreWithCastILi1EEEEEviT_T0_T2_T3_T4_T5_ --------------------------
	.section	.nv.info._ZN2at6native27unrolled_elementwise_kernelINS0_13BinaryFunctorIiiiNS0_17BitwiseXorFunctorIiEEEESt5arrayIPcLm3EELi4E23TrivialOffsetCalculatorILi2EjES9_ILi1EjENS0_6memory12LoadWithCastILi2EEENSC_13StoreWithCastILi1EEEEEviT_T0_T2_T3_T4_T5_,"",@"SHT_CUDA_INFO"
	.sectionflags	@""
	.align	4


	//----- nvinfo : EIATTR_CUDA_API_VERSION
	.align		4
        /*0000*/ 	.byte	0x04, 0x37
        /*0002*/ 	.short	(.L_2597 - .L_2596)
.L_2596:
        /*0004*/ 	.word	0x00000082


	//----- nvinfo : EIATTR_KPARAM_INFO
	.align		4
.L_2597:
        /*0008*/ 	.byte	0x04, 0x17
        /*000a*/ 	.short	(.L_2599 - .L_2598)
.L_2598:
        /*000c*/ 	.word	0x00000000
        /*0010*/ 	.short	0x0006
        /*0012*/ 	.short	0x0030
        /*0014*/ 	.byte	0x00, 0xf0, 0x21, 0x00


	//----- nvinfo : EIATTR_KPARAM_INFO
	.align		4
.L_2599:
        /*0018*/ 	.byte	0x04, 0x17
        /*001a*/ 	.short	(.L_2601 - .L_2600)
.L_2600:
        /*001c*/ 	.word	0x00000000
        /*0020*/ 	.short	0x0005
        /*0022*/ 	.short	0x0024
        /*0024*/ 	.byte	0x00, 0xf0, 0x31, 0x00


	//----- nvinfo : EIATTR_KPARAM_INFO
	.align		4
.L_2601:
        /*0028*/ 	.byte	0x04, 0x17
        /*002a*/ 	.short	(.L_2603 - .L_2602)
.L_2602:
        /*002c*/ 	.word	0x00000000
        /*0030*/ 	.short	0x0004
        /*0032*/ 	.short	0x0021
        /*0034*/ 	.byte	0x00, 0xf0, 0x05, 0x00


	//----- nvinfo : EIATTR_KPARAM_INFO
	.align		4
.L_2603:
        /*0038*/ 	.byte	0x04, 0x17
        /*003a*/ 	.short	(.L_2605 - .L_2604)
.L_2604:
        /*003c*/ 	.word	0x00000000
        /*0040*/ 	.short	0x0003
        /*0042*/ 	.short	0x0020
        /*0044*/ 	.byte	0x00, 0xf0, 0x05, 0x00


	//----- nvinfo : EIATTR_KPARAM_INFO
	.align		4
.L_2605:
        /*0048*/ 	.byte	0x04, 0x17
        /*004a*/ 	.short	(.L_2607 - .L_2606)
.L_2606:
        /*004c*/ 	.word	0x00000000
        /*0050*/ 	.short	0x0002
        /*0052*/ 	.short	0x0008
        /*0054*/ 	.byte	0x00, 0xf0, 0x61, 0x00


	//----- nvinfo : EIATTR_KPARAM_INFO
	.align		4
.L_2607:
        /*0058*/ 	.byte	0x04, 0x17
        /*005a*/ 	.short	(.L_2609 - .L_2608)
.L_2608:
        /*005c*/ 	.word	0x00000000
        /*0060*/ 	.short	0x0001
        /*0062*/ 	.short	0x0004
        /*0064*/ 	.byte	0x00, 0xf0, 0x05, 0x00


	//----- nvinfo : EIATTR_KPARAM_INFO
	.align		4
.L_2609:
        /*0068*/ 	.byte	0x04, 0x17
        /*006a*/ 	.short	(.L_2611 - .L_2610)
.L_2610:
        /*006c*/ 	.word	0x00000000
        /*0070*/ 	.short	0x0000
        /*0072*/ 	.short	0x0000
        /*0074*/ 	.byte	0x00, 0xf0, 0x11, 0x00


	//----- nvinfo : EIATTR_SPARSE_MMA_MASK
	.align		4
.L_2611:
        /*0078*/ 	.byte	0x03, 0x50
        /*007a*/ 	.short	0x0000


	//----- nvinfo : EIATTR_MAXREG_COUNT
	.align		4
        /*007c*/ 	.byte	0x03, 0x1b
        /*007e*/ 	.short	0x00ff


	//----- nvinfo : EIATTR_EXTERNS
	.align		4
        /*0080*/ 	.byte	0x04, 0x0f
        /*0082*/ 	.short	(.L_2613 - .L_2612)


	//   ....[0]....
	.align		4
.L_2612:
        /*0084*/ 	.word	index@(__assertfail)


	//----- nvinfo : EIATTR_MERCURY_ISA_VERSION
	.align		4
.L_2613:
        /*0088*/ 	.byte	0x03, 0x5f
        /*008a*/ 	.short	0x0101


	//----- nvinfo : EIATTR_SYSCALL_OFFSETS
	.align		4
        /*008c*/ 	.byte	0x04, 0x46
        /*008e*/ 	.short	(.L_2615 - .L_2614)


	//   ....[0]....
.L_2614:
        /*0090*/ 	.word	0x00000ec0


	//   ....[1]....
        /*0094*/ 	.word	0x00001cd0


	//   ....[2]....
        /*0098*/ 	.word	0x00002b60


	//   ....[3]....
        /*009c*/ 	.word	0x00003970


	//   ....[4]....
        /*00a0*/ 	.word	0x00004810


	//   ....[5]....
        /*00a4*/ 	.word	0x00005630


	//   ....[6]....
        /*00a8*/ 	.word	0x000064b0


	//   ....[7]....
        /*00ac*/ 	.word	0x000072c0


	//   ....[8]....
        /*00b0*/ 	.word	0x00008200


	//   ....[9]....
        /*00b4*/ 	.word	0x000090e0


	//   ....[10]....
        /*00b8*/ 	.word	0x00009fb0


	//   ....[11]....
        /*00bc*/ 	.word	0x0000ae80


	//----- nvinfo : EIATTR_EXIT_INSTR_OFFSETS
	.align		4
.L_2615:
        /*00c0*/ 	.byte	0x04, 0x1c
        /*00c2*/ 	.short	(.L_2617 - .L_2616)


	//   ....[0]....
.L_2616:
        /*00c4*/ 	.word	0x0000a040


	//   ....[1]....
        /*00c8*/ 	.word	0x0000a170


	//   ....[2]....
        /*00cc*/ 	.word	0x0000a190


	//   ....[3]....
        /*00d0*/ 	.word	0x0000a220


	//   ....[4]....
        /*00d4*/ 	.word	0x0000a240


	//   ....[5]....
        /*00d8*/ 	.word	0x0000a260


	//   ....[6]....
        /*00dc*/ 	.word	0x0000a2f0


	//   ....[7]....
        /*00e0*/ 	.word	0x0000a330


	//   ....[8]....
        /*00e4*/ 	.word	0x0000a3d0


	//   ....[9]....
        /*00e8*/ 	.word	0x0000a420


	//   ....[10]....
        /*00ec*/ 	.word	0x0000a450


	//   ....[11]....
        /*00f0*/ 	.word	0x0000a510


	//   ....[12]....
        /*00f4*/ 	.word	0x0000a550


	//   ....[13]....
        /*00f8*/ 	.word	0x0000a6e0


	//   ....[14]....
        /*00fc*/ 	.word	0x0000a840


	//   ....[15]....
        /*0100*/ 	.word	0x0000a880


	//   ....[16]....
        /*0104*/ 	.word	0x0000a920


	//   ....[17]....
        /*0108*/ 	.word	0x0000aaa0


	//   ....[18]....
        /*010c*/ 	.word	0x0000ac20


	//   ....[19]....
        /*0110*/ 	.word	0x0000ad80


	//   ....[20]....
        /*0114*/ 	.word	0x0000ae90


	//   ....[21]....
        /*0118*/ 	.word	0x0000aec0


	//   ....[22]....
        /*011c*/ 	.word	0x0000aee0


	//----- nvinfo : EIATTR_MAX_THREADS
	.align		4
.L_2617:
        /*0120*/ 	.byte	0x04, 0x05
        /*0122*/ 	.short	(.L_2619 - .L_2618)
.L_2618:
        /*0124*/ 	.word	0x00000080
        /*0128*/ 	.word	0x00000001
        /*012c*/ 	.word	0x00000001


	//----- nvinfo : EIATTR_CRS_STACK_SIZE
	.align		4
.L_2619:
        /*0130*/ 	.byte	0x04, 0x1e
        /*0132*/ 	.short	(.L_2621 - .L_2620)
.L_2620:
        /*0134*/ 	.word	0x00000000


	//----- nvinfo : EIATTR_CBANK_PARAM_SIZE
	.align		4
.L_2621:
        /*0138*/ 	.byte	0x03, 0x19
        /*013a*/ 	.short	0x0038


	//----- nvinfo : EIATTR_PARAM_CBANK
	.align		4
        /*013c*/ 	.byte	0x04, 0x0a
        /*013e*/ 	.short	(.L_2623 - .L_2622)
	.align		4
.L_2622:
        /*0140*/ 	.word	index@(.nv.constant0._ZN2at6native27unrolled_elementwise_kernelINS0_13BinaryFunctorIiiiNS0_17BitwiseXorFunctorIiEEEESt5arrayIPcLm3EELi4E23TrivialOffsetCalculatorILi2EjES9_ILi1EjENS0_6memory12LoadWithCastILi2EEENSC_13StoreWithCastILi1EEEEEviT_T0_T2_T3_T4_T5_)
        /*0144*/ 	.short	0x0210
        /*0146*/ 	.short	0x0038


	//----- nvinfo : EIATTR_SW_WAR
	.align		4
.L_2623:
        /*0148*/ 	.byte	0x04, 0x36
        /*014a*/ 	.short	(.L_2625 - .L_2624)
.L_2624:
        /*014c*/ 	.word	0x00000008
.L_2625:


//--------------------- .nv.info._ZN2at6native18elementwise_kernelILi128ELi2EZNS0_22gpu_kernel_impl_nocastINS0_13BinaryFunctorIiiiNS0_17BitwiseXorFunctorIiEEEEEEvRNS_18TensorIteratorBaseERKT_EUliE_EEviT1_ --------------------------
	.section	.nv.info._ZN2at6native18elementwise_kernelILi128ELi2EZNS0_22gpu_kernel_impl_nocastINS0_13BinaryFunctorIiiiNS0_17BitwiseXorFunctorIiEEEEEEvRNS_18TensorIteratorBaseERKT_EUliE_EEviT1_,"",@"SHT_CUDA_INFO"
	.sectionflags	@""
	.align	4


	//----- nvinfo : EIATTR_CUDA_API_VERSION
	.align		4
        /*0000*/ 	.byte	0x04, 0x37
        /*0002*/ 	.short	(.L_2627 - .L_2626)
.L_2626:
        /*0004*/ 	.word	0x00000082


	//----- nvinfo : EIATTR_KPARAM_INFO
	.align		4
.L_2627:
        /*0008*/ 	.byte	0x04, 0x17
        /*000a*/ 	.short	(.L_2629 - .L_2628)
.L_2628:
        /*000c*/ 	.word	0x00000000
        /*0010*/ 	.short	0x0001
        /*0012*/ 	.short	0x0008
        /*0014*/ 	.byte	0x00, 0xf0, 0x21, 0x0a


	//----- nvinfo : EIATTR_KPARAM_INFO
	.align		4
.L_2629:
        /*0018*/ 	.byte	0x04, 0x17
        /*001a*/ 	.short	(.L_2631 - .L_2630)
.L_2630:
        /*001c*/ 	.word	0x00000000
        /*0020*/ 	.short	0x0000
        /*0022*/ 	.short	0x0000
        /*0024*/ 	.byte	0x00, 0xf0, 0x11, 0x00


	//----- nvinfo : EIATTR_SPARSE_MMA_MASK
	.align		4
.L_2631:
        /*0028*/ 	.byte	0x03, 0x50
        /*002a*/ 	.short	0x0000


	//----- nvinfo : EIATTR_MAXREG_COUNT
	.align		4
        /*002c*/ 	.byte	0x03, 0x1b
        /*002e*/ 	.short	0x0080


	//----- nvinfo : EIATTR_MERCURY_ISA_VERSION
	.align		4
        /*0030*/ 	.byte	0x03, 0x5f
        /*0032*/ 	.short	0x0101


	//----- nvinfo : EIATTR_EXIT_INSTR_OFFSETS
	.align		4
        /*0034*/ 	.byte	0x04, 0x1c
        /*0036*/ 	.short	(.L_2633 - .L_2632)


	//   ....[0]....
.L_2632:
        /*0038*/ 	.word	0x000017b0


	//   ....[1]....
        /*003c*/ 	.word	0x00002ea0


	//----- nvinfo : EIATTR_MAX_THREADS
	.align		4
.L_2633:
        /*0040*/ 	.byte	0x04, 0x05
        /*0042*/ 	.short	(.L_2635 - .L_2634)
.L_2634:
        /*0044*/ 	.word	0x00000080
        /*0048*/ 	.word	0x00000001
        /*004c*/ 	.word	0x00000001


	//----- nvinfo : EIATTR_CRS_STACK_SIZE
	.align		4
.L_2635:
        /*0050*/ 	.byte	0x04, 0x1e
        /*0052*/ 	.short	(.L_2637 - .L_2636)
.L_2636:
        /*0054*/ 	.word	0x00000000


	//----- nvinfo : EIATTR_CBANK_PARAM_SIZE
	.align		4
.L_2637:
        /*0058*/ 	.byte	0x03, 0x19
        /*005a*/ 	.short	0x0290


	//----- nvinfo : EIATTR_PARAM_CBANK
	.align		4
        /*005c*/ 	.byte	0x04, 0x0a
        /*005e*/ 	.short	(.L_2639 - .L_2638)
	.align		4
.L_2638:
        /*0060*/ 	.word	index@(.nv.constant0._ZN2at6native18elementwise_kernelILi128ELi2EZNS0_22gpu_kernel_impl_nocastINS0_13BinaryFunctorIiiiNS0_17BitwiseXorFunctorIiEEEEEEvRNS_18TensorIteratorBaseERKT_EUliE_EEviT1_)
        /*0064*/ 	.short	0x0210
        /*0066*/ 	.short	0x0290


	//----- nvinfo : EIATTR_SW_WAR
	.align		4
.L_2639:
        /*0068*/ 	.byte	0x04, 0x36
        /*006a*/ 	.short	(.L_2641 - .L_2640)
.L_2640:
        /*006c*/ 	.word	0x00000008
.L_2641:


//--------------------- .nv.info._ZN2at6native27unrolled_elementwise_kernelINS0_13BinaryFunctorIiiiNS0_17BitwiseXorFunctorIiEEEESt5arrayIPcLm3EELi4E23TrivialOffsetCalculatorILi2EjES9_ILi1EjENS0_6memory15LoadWithoutCastENSC_16StoreWithoutCastEEEviT_T0_T2_T3_T4_T5_ --------------------------
	.section	.nv.info._ZN2at6native27unrolled_elementwise_kernelINS0_13BinaryFunctorIiiiNS0_17BitwiseXorFunctorIiEEEESt5arrayIPcLm3EELi4E23TrivialOffsetCalculatorILi2EjES9_ILi1EjENS0_6memory15LoadWithoutCastENSC_16StoreWithoutCastEEEviT_T0_T2_T3_T4_T5_,"",@"SHT_CUDA_INFO"
	.sectionflags	@""
	.align	4


	//----- nvinfo : EIATTR_CUDA_API_VERSION
	.align		4
        /*0000*/ 	.byte	0x04, 0x37
        /*0002*/ 	.short	(.L_2643 - .L_2642)
.L_2642:
        /*0004*/ 	.word	0x00000082


	//----- nvinfo : EIATTR_KPARAM_INFO
	.align		4
.L_2643:
        /*0008*/ 	.byte	0x04, 0x17
        /*000a*/ 	.short	(.L_2645 - .L_2644)
.L_2644:
        /*000c*/ 	.word	0x00000000
        /*0010*/ 	.short	0x0006
        /*0012*/ 	.short	0x0023
        /*0014*/ 	.byte	0x00, 0xf0, 0x05, 0x00


	//----- nvinfo : EIATTR_KPARAM_INFO
	.align		4
.L_2645:
        /*0018*/ 	.byte	0x04, 0x17
        /*001a*/ 	.short	(.L_2647 - .L_2646)
.L_2646:
        /*001c*/ 	.word	0x00000000
        /*0020*/ 	.short	0x0005
        /*0022*/ 	.short	0x0022
        /*0024*/ 	.byte	0x00, 0xf0, 0x05, 0x00


	//----- nvinfo : EIATTR_KPARAM_INFO
	.align		4
.L_2647:
        /*0028*/ 	.byte	0x04, 0x17
        /*002a*/ 	.short	(.L_2649 - .L_2648)
.L_2648:
        /*002c*/ 	.word	0x00000000
        /*0030*/ 	.short	0x0004
        /*0032*/ 	.short	0x0021
        /*0034*/ 	.byte	0x00, 0xf0, 0x05, 0x00


	//----- nvinfo : EIATTR_KPARAM_INFO
	.align		4
.L_2649:
        /*0038*/ 	.byte	0x04, 0x17
        /*003a*/ 	.short	(.L_2651 - .L_2650)
.L_2650:
        /*003c*/ 	.word	0x00000000
        /*0040*/ 	.short	0x0003
        /*0042*/ 	.short	0x0020
        /*0044*/ 	.byte	0x00, 0xf0, 0x05, 0x00


	//----- nvinfo : EIATTR_KPARAM_INFO
	.align		4
.L_2651:
        /*0048*/ 	.byte	0x04, 0x17
        /*004a*/ 	.short	(.L_2653 - .L_2652)
.L_2652:
        /*004c*/ 	.word	0x00000000
        /*0050*/ 	.short	0x0002
        /*0052*/ 	.short	0x0008
        /*0054*/ 	.byte	0x00, 0xf0, 0x61, 0x00


	//----- nvinfo : EIATTR_KPARAM_INFO
	.align		4
.L_2653:
        /*0058*/ 	.byte	0x04, 0x17
        /*005a*/ 	.short	(.L_2655 - .L_2654)
.L_2654:
        /*005c*/ 	.word	0x00000000
        /*0060*/ 	.short	0x0001
        /*0062*/ 	.short	0x0004
        /*0064*/ 	.byte	0x00, 0xf0, 0x05, 0x00


	//----- nvinfo : EIATTR_KPARAM_INFO
	.align		4
.L_2655:
        /*0068*/ 	.byte	0x04, 0x17
        /*006a*/ 	.short	(.L_2657 - .L_2656)
.L_2656:
        /*006c*/ 	.word	0x00000000
        /*0070*/ 	.short	0x0000
        /*0072*/ 	.short	0x0000
        /*0074*/ 	.byte	0x00, 0xf0, 0x11, 0x00


	//----- nvinfo : EIATTR_SPARSE_MMA_MASK
	.align		4
.L_2657:
        /*0078*/ 	.byte	0x03, 0x50
        /*007a*/ 	.short	0x0000


	//----- nvinfo : EIATTR_MAXREG_COUNT
	.align		4
        /*007c*/ 	.byte	0x03, 0x1b
        /*007e*/ 	.short	0x00ff


	//----- nvinfo : EIATTR_MERCURY_ISA_VERSION
	.align		4
        /*0080*/ 	.byte	0x03, 0x5f
        /*0082*/ 	.short	0x0101


	//----- nvinfo : EIATTR_EXIT_INSTR_OFFSETS
	.align		4
        /*0084*/ 	.byte	0x04, 0x1c
        /*0086*/ 	.short	(.L_2659 - .L_2658)


	//   ....[0]....
.L_2658:
        /*0088*/ 	.word	0x00000480


	//   ....[1]....
        /*008c*/ 	.word	0x000004e0


	//----- nvinfo : EIATTR_MAX_THREADS
	.align		4
.L_2659:
        /*0090*/ 	.byte	0x04, 0x05
        /*0092*/ 	.short	(.L_2661 - .L_2660)
.L_2660:
        /*0094*/ 	.word	0x00000080
        /*0098*/ 	.word	0x00000001
        /*009c*/ 	.word	0x00000001


	//----- nvinfo : EIATTR_CRS_STACK_SIZE
	.align		4
.L_2661:
        /*00a0*/ 	.byte	0x04, 0x1e
        /*00a2*/ 	.short	(.L_2663 - .L_2662)
.L_2662:
        /*00a4*/ 	.word	0x00000000


	//----- nvinfo : EIATTR_CBANK_PARAM_SIZE
	.align		4
.L_2663:
        /*00a8*/ 	.byte	0x03, 0x19
        /*00aa*/ 	.short	0x0024


	//----- nvinfo : EIATTR_PARAM_CBANK
	.align		4
        /*00ac*/ 	.byte	0x04, 0x0a
        /*00ae*/ 	.short	(.L_2665 - .L_2664)
	.align		4
.L_2664:
        /*00b0*/ 	.word	index@(.nv.constant0._ZN2at6native27unrolled_elementwise_kernelINS0_13BinaryFunctorIiiiNS0_17BitwiseXorFunctorIiEEEESt5arrayIPcLm3EELi4E23TrivialOffsetCalculatorILi2EjES9_ILi1EjENS0_6memory15LoadWithoutCastENSC_16StoreWithoutCastEEEviT_T0_T2_T3_T4_T5_)
        /*00b4*/ 	.short	0x0210
        /*00b6*/ 	.short	0x0024


	//----- nvinfo : EIATTR_SW_WAR
	.align		4
.L_2665:
        /*00b8*/ 	.byte	0x04, 0x36
        /*00ba*/ 	.short	(.L_2667 - .L_2666)
.L_2666:
        /*00bc*/ 	.word	0x00000008
.L_2667:


//--------------------- .nv.info._ZN2at6native29vectorized_elementwise_kernelILi2ENS0_13BinaryFunctorIiiiNS0_17BitwiseXorFunctorIiEEEESt5arrayIPcLm3EEEEviT0_T1_ --------------------------
	.section	.nv.info._ZN2at6native29vectorized_elementwise_kernelILi2ENS0_13BinaryFunctorIiiiNS0_17BitwiseXorFunctorIiEEEESt5arrayIPcLm3EEEEviT0_T1_,"",@"SHT_CUDA_INFO"
	.sectionflags	@""
	.align	4


	//----- nvinfo : EIATTR_CUDA_API_VERSION
	.align		4
        /*0000*/ 	.byte	0x04, 0x37
        /*0002*/ 	.short	(.L_2669 - .L_2668)
.L_2668:
        /*0004*/ 	.word	0x00000082


	//----- nvinfo : EIATTR_KPARAM_INFO
	.align		4
.L_2669:
        /*0008*/ 	.byte	0x04, 0x17
        /*000a*/ 	.short	(.L_2671 - .L_2670)
.L_2670:
        /*000c*/ 	.word	0x00000000
        /*0010*/ 	.short	0x0002
        /*0012*/ 	.short	0x0008
        /*0014*/ 	.byte	0x00, 0xf0, 0x61, 0x00


	//----- nvinfo : EIATTR_KPARAM_INFO
	.align		4
.L_2671:
        /*0018*/ 	.byte	0x04, 0x17
        /*001a*/ 	.short	(.L_2673 - .L_2672)
.L_2672:
        /*001c*/ 	.word	0x00000000
        /*0020*/ 	.short	0x0001
        /*0022*/ 	.short	0x0004
        /*0024*/ 	.byte	0x00, 0xf0, 0x05, 0x00


	//----- nvinfo : EIATTR_KPARAM_INFO
	.align		4
.L_2673:
        /*0028*/ 	.byte	0x04, 0x17
        /*002a*/ 	.short	(.L_2675 - .L_2674)
.L_2674:
        /*002c*/ 	.word	0x00000000
        /*0030*/ 	.short	0x0000
        /*0032*/ 	.short	0x0000
        /*0034*/ 	.byte	0x00, 0xf0, 0x11, 0x00


	//----- nvinfo : EIATTR_SPARSE_MMA_MASK
	.align		4
.L_2675:
        /*0038*/ 	.byte	0x03, 0x50
        /*003a*/ 	.short	0x0000


	//----- nvinfo : EIATTR_MAXREG_COUNT
	.align		4
        /*003c*/ 	.byte	0x03, 0x1b
        /*003e*/ 	.short	0x00ff


	//----- nvinfo : EIATTR_MERCURY_ISA_VERSION
	.align		4
        /*0040*/ 	.byte	0x03, 0x5f
        /*0042*/ 	.short	0x0101


	//----- nvinfo : EIATTR_EXIT_INSTR_OFFSETS
	.align		4
        /*0044*/ 	.byte	0x04, 0x1c
        /*0046*/ 	.short	(.L_2677 - .L_2676)


	//   ....[0]....
.L_2676:
        /*0048*/ 	.word	0x00000260


	//   ....[1]....
        /*004c*/ 	.word	0x00000bb0


	//   ....[2]....
        /*0050*/ 	.word	0x00000c00


	//----- nvinfo : EIATTR_MAX_THREADS
	.align		4
.L_2677:
        /*0054*/ 	.byte	0x04, 0x05
        /*0056*/ 	.short	(.L_2679 - .L_2678)
.L_2678:
        /*0058*/ 	.word	0x00000080
        /*005c*/ 	.word	0x00000001
        /*0060*/ 	.word	0x00000001


	//----- nvinfo : EIATTR_CRS_STACK_SIZE
	.align		4
.L_2679:
        /*0064*/ 	.byte	0x04, 0x1e
        /*0066*/ 	.short	(.L_2681 - .L_2680)
.L_2680:
        /*0068*/ 	.word	0x00000000


	//----- nvinfo : EIATTR_CBANK_PARAM_SIZE
	.align		4
.L_2681:
        /*006c*/ 	.byte	0x03, 0x19
        /*006e*/ 	.short	0x0020


	//----- nvinfo : EIATTR_PARAM_CBANK
	.align		4
        /*0070*/ 	.byte	0x04, 0x0a
        /*0072*/ 	.short	(.L_2683 - .L_2682)
	.align		4
.L_2682:
        /*0074*/ 	.word	index@(.nv.constant0._ZN2at6native29vectorized_elementwise_kernelILi2ENS0_13BinaryFunctorIiiiNS0_17BitwiseXorFunctorIiEEEESt5arrayIPcLm3EEEEviT0_T1_)
        /*0078*/ 	.short	0x0210
        /*007a*/ 	.short	0x0020


	//----- nvinfo : EIATTR_SW_WAR
	.align		4
.L_2683:
        /*007c*/ 	.byte	0x04, 0x36
        /*007e*/ 	.short	(.L_2685 - .L_2684)
.L_2684:
        /*0080*/ 	.word	0x00000008
.L_2685:


//--------------------- .nv.info._ZN2at6native29vectorized_elementwise_kernelILi4ENS0_13BinaryFunctorIiiiNS0_17BitwiseXorFunctorIiEEEESt5arrayIPcLm3EEEEviT0_T1_ --------------------------
	.section	.nv.info._ZN2at6native29vectorized_elementwise_kernelILi4ENS0_13BinaryFunctorIiiiNS0_17BitwiseXorFunctorIiEEEESt5arrayIPcLm3EEEEviT0_T1_,"",@"SHT_CUDA_INFO"
	.sectionflags	@""
	.align	4


	//----- nvinfo : EIATTR_CUDA_API_VERSION
	.align		4
        /*0000*/ 	.byte	0x04, 0x37
        /*0002*/ 	.short	(.L_2687 - .L_2686)
.L_2686:
        /*0004*/ 	.word	0x00000082


	//----- nvinfo : EIATTR_KPARAM_INFO
	.align		4
.L_2687:
        /*0008*/ 	.byte	0x04, 0x17
        /*000a*/ 	.short	(.L_2689 - .L_2688)
.L_2688:
        /*000c*/ 	.word	0x00000000
        /*0010*/ 	.short	0x0002
        /*0012*/ 	.short	0x0008
        /*0014*/ 	.byte	0x00, 0xf0, 0x61, 0x00


	//----- nvinfo : EIATTR_KPARAM_INFO
	.align		4
.L_2689:
        /*0018*/ 	.byte	0x04, 0x17
        /*001a*/ 	.short	(.L_2691 - .L_2690)
.L_2690:
        /*001c*/ 	.word	0x00000000
        /*0020*/ 	.short	0x0001
        /*0022*/ 	.short	0x0004
        /*0024*/ 	.byte	0x00, 0xf0, 0x05, 0x00


	//----- nvinfo : EIATTR_KPARAM_INFO
	.align		4
.L_2691:
        /*0028*/ 	.byte	0x04, 0x17
        /*002a*/ 	.short	(.L_2693 - .L_2692)
.L_2692:
        /*002c*/ 	.word	0x00000000
        /*0030*/ 	.short	0x0000
        /*0032*/ 	.short	0x0000
        /*0034*/ 	.byte	0x00, 0xf0, 0x11, 0x00


	//----- nvinfo : EIATTR_SPARSE_MMA_MASK
	.align		4
.L_2693:
        /*0038*/ 	.byte	0x03, 0x50
        /*003a*/ 	.short	0x0000


	//----- nvinfo : EIATTR_MAXREG_COUNT
	.align		4
        /*003c*/ 	.byte	0x03, 0x1b
        /*003e*/ 	.short	0x00ff


	//----- nvinfo : EIATTR_MERCURY_ISA_VERSION
	.align		4
        /*0040*/ 	.byte	0x03, 0x5f
        /*0042*/ 	.short	0x0101


	//----- nvinfo : EIATTR_EXIT_INSTR_OFFSETS
	.align		4
        /*0044*/ 	.byte	0x04, 0x1c
        /*0046*/ 	.short	(.L_2695 - .L_2694)


	//   ....[0]....
.L_2694:
        /*0048*/ 	.word	0x00000200


	//   ....[1]....
        /*004c*/ 	.word	0x00000b50


	//   ....[2]....
        /*0050*/ 	.word	0x00000ba0


	//----- nvinfo : EIATTR_MAX_THREADS
	.align		4
.L_2695:
        /*0054*/ 	.byte	0x04, 0x05
        /*0056*/ 	.short	(.L_2697 - .L_2696)
.L_2696:
        /*0058*/ 	.word	0x00000080
        /*005c*/ 	.word	0x00000001
        /*0060*/ 	.word	0x00000001


	//----- nvinfo : EIATTR_CRS_STACK_SIZE
	.align		4
.L_2697:
        /*0064*/ 	.byte	0x04, 0x1e
        /*0066*/ 	.short	(.L_2699 - .L_2698)
.L_2698:
        /*0068*/ 	.word	0x00000000


	//----- nvinfo : EIATTR_CBANK_PARAM_SIZE
	.align		4
.L_2699:
        /*006c*/ 	.byte	0x03, 0x19
        /*006e*/ 	.short	0x0020


	//----- nvinfo : EIATTR_PARAM_CBANK
	.align		4
        /*0070*/ 	.byte	0x04, 0x0a
        /*0072*/ 	.short	(.L_2701 - .L_2700)
	.align		4
.L_2700:
        /*0074*/ 	.word	index@(.nv.constant0._ZN2at6native29vectorized_elementwise_kernelILi4ENS0_13BinaryFunctorIiiiNS0_17BitwiseXorFunctorIiEEEESt5arrayIPcLm3EEEEviT0_T1_)
        /*0078*/ 	.short	0x0210
        /*007a*/ 	.short	0x0020


	//----- nvinfo : EIATTR_SW_WAR
	.align		4
.L_2701:
        /*007c*/ 	.byte	0x04, 0x36
        /*007e*/ 	.short	(.L_2703 - .L_2702)
.L_2702:
        /*0080*/ 	.word	0x00000008
.L_2703:


//--------------------- .nv.info._ZN2at6native29vectorized_elementwise_kernelILi8ENS0_13BinaryFunctorIiiiNS0_17BitwiseXorFunctorIiEEEESt5arrayIPcLm3EEEEviT0_T1_ --------------------------
	.section	.nv.info._ZN2at6native29vectorized_elementwise_kernelILi8ENS0_13BinaryFunctorIiiiNS0_17BitwiseXorFunctorIiEEEESt5arrayIPcLm3EEEEviT0_T1_,"",@"SHT_CUDA_INFO"
	.sectionflags	@""
	.align	4


	//----- nvinfo : EIATTR_CUDA_API_VERSION
	.align		4
        /*0000*/ 	.byte	0x04, 0x37
        /*0002*/ 	.short	(.L_2705 - .L_2704)
.L_2704:
        /*0004*/ 	.word	0x00000082


	//----- nvinfo : EIATTR_KPARAM_INFO
	.align		4
.L_2705:
        /*0008*/ 	.byte	0x04, 0x17
        /*000a*/ 	.short	(.L_2707 - .L_2706)
.L_2706:
        /*000c*/ 	.word	0x00000000
        /*0010*/ 	.short	0x0002
        /*0012*/ 	.short	0x0008
        /*0014*/ 	.byte	0x00, 0xf0, 0x61, 0x00


	//----- nvinfo : EIATTR_KPARAM_INFO
	.align		4
.L_2707:
        /*0018*/ 	.byte	0x04, 0x17
        /*001a*/ 	.short	(.L_2709 - .L_2708)
.L_2708:
        /*001c*/ 	.word	0x00000000
        /*0020*/ 	.short	0x0001
        /*0022*/ 	.short	0x0004
        /*0024*/ 	.byte	0x00, 0xf0, 0x05, 0x00


	//----- nvinfo : EIATTR_KPARAM_INFO
	.align		4
.L_2709:
        /*0028*/ 	.byte	0x04, 0x17
        /*002a*/ 	.short	(.L_2711 - .L_2710)
.L_2710:
        /*002c*/ 	.word	0x00000000
        /*0030*/ 	.short	0x0000
        /*0032*/ 	.short	0x0000
        /*0034*/ 	.byte	0x00, 0xf0, 0x11, 0x00


	//----- nvinfo : EIATTR_SPARSE_MMA_MASK
	.align		4
.L_2711:
        /*0038*/ 	.byte	0x03, 0x50
        /*003a*/ 	.short	0x0000


	//----- nvinfo : EIATTR_MAXREG_COUNT
	.align		4
        /*003c*/ 	.byte	0x03, 0x1b
        /*003e*/ 	.short	0x00ff


	//----- nvinfo : EIATTR_MERCURY_ISA_VERSION
	.align		4
        /*0040*/ 	.byte	0x03, 0x5f
        /*0042*/ 	.short	0x0101


	//----- nvinfo : EIATTR_EXIT_INSTR_OFFSETS
	.align		4
        /*0044*/ 	.byte	0x04, 0x1c
        /*0046*/ 	.short	(.L_2713 - .L_2712)


	//   ....[0]....
.L_2712:
        /*0048*/ 	.word	0x00000200


	//   ....[1]....
        /*004c*/ 	.word	0x00000b50


	//   ....[2]....
        /*0050*/ 	.word	0x00000ba0


	//----- nvinfo : EIATTR_MAX_THREADS
	.align		4
.L_2713:
        /*0054*/ 	.byte	0x04, 0x05
        /*0056*/ 	.short	(.L_2715 - .L_2714)
.L_2714:
        /*0058*/ 	.word	0x00000080
        /*005c*/ 	.word	0x00000001
        /*0060*/ 	.word	0x00000001


	//----- nvinfo : EIATTR_CRS_STACK_SIZE
	.align		4
.L_2715:
        /*0064*/ 	.byte	0x04, 0x1e
        /*0066*/ 	.short	(.L_2717 - .L_2716)
.L_2716:
        /*0068*/ 	.word	0x00000000


	//----- nvinfo : EIATTR_CBANK_PARAM_SIZE
	.align		4
.L_2717:
        /*006c*/ 	.byte	0x03, 0x19
        /*006e*/ 	.short	0x0020


	//----- nvinfo : EIATTR_PARAM_CBANK
	.align		4
        /*0070*/ 	.byte	0x04, 0x0a
        /*0072*/ 	.short	(.L_2719 - .L_2718)
	.align		4
.L_2718:
        /*0074*/ 	.word	index@(.nv.constant0._ZN2at6native29vectorized_elementwise_kernelILi8ENS0_13BinaryFunctorIiiiNS0_17BitwiseXorFunctorIiEEEESt5arrayIPcLm3EEEEviT0_T1_)
        /*0078*/ 	.short	0x0210
        /*007a*/ 	.short	0x0020


	//----- nvinfo : EIATTR_SW_WAR
	.align		4
.L_2719:
        /*007c*/ 	.byte	0x04, 0x36
        /*007e*/ 	.short	(.L_2721 - .L_2720)
.L_2720:
        /*0080*/ 	.word	0x00000008
.L_2721:


//--------------------- .nv.info._ZN2at6native18elementwise_kernelILi128ELi4EZNS0_15gpu_kernel_implINS0_13AUnaryFunctorIaaaNS0_17BitwiseXorFunctorIaEEEEEEvRNS_18TensorIteratorBaseERKT_EUliE_EEviT1_ --------------------------
	.section	.nv.info._ZN2at6native18elementwise_kernelILi128ELi4EZNS0_15gpu_kernel_implINS0_13AUnaryFunctorIaaaNS0_17BitwiseXorFunctorIaEEEEEEvRNS_18TensorIteratorBaseERKT_EUliE_EEviT1_,"",@"SHT_CUDA_INFO"
	.sectionflags	@""
	.align	4


	//----- nvinfo : EIATTR_CUDA_API_VERSION
	.align		4
        /*0000*/ 	.byte	0x04, 0x37
        /*0002*/ 	.short	(.L_2723 - .L_2722)
.L_2722:
        /*0004*/ 	.word	0x00000082


	//----- nvinfo : EIATTR_KPARAM_INFO
	.align		4
.L_2723:
        /*0008*/ 	.byte	0x04, 0x17
        /*000a*/ 	.short	(.L_2725 - .L_2724)
.L_2724:
        /*000c*/ 	.word	0x00000000
        /*0010*/ 	.short	0x0001
        /*0012*/ 	.short	0x0008
        /*0014*/ 	.byte	0x00, 0xf0, 0x61, 0x08


	//----- nvinfo : EIATTR_KPARAM_INFO
	.align		4
.L_2725:
        /*0018*/ 	.byte	0x04, 0x17
        /*001a*/ 	.short	(.L_2727 - .L_2726)
.L_2726:
        /*001c*/ 	.word	0x00000000
        /*0020*/ 	.short	0x0000
        /*0022*/ 	.short	0x0000
        /*0024*/ 	.byte	0x00, 0xf0, 0x11, 0x00


	//----- nvinfo : EIATTR_SPARSE_MMA_MASK
	.align		4
.L_2727:
        /*0028*/ 	.byte	0x03, 0x50
        /*002a*/ 	.short	0x0000


	//----- nvinfo : EIATTR_MAXREG_COUNT
	.align		4
        /*002c*/ 	.byte	0x03, 0x1b
        /*002e*/ 	.short	0x0080


	//----- nvinfo : EIATTR_EXTERNS
	.align		4
        /*0030*/ 	.byte	0x04, 0x0f
        /*0032*/ 	.short	(.L_2729 - .L_2728)


	//   ....[0]....
	.align		4
.L_2728:
        /*0034*/ 	.word	index@(__assertfail)


	//----- nvinfo : EIATTR_MERCURY_ISA_VERSION
	.align		4
.L_2729:
        /*0038*/ 	.byte	0x03, 0x5f
        /*003a*/ 	.short	0x0101


	//----- nvinfo : EIATTR_SYSCALL_OFFSETS
	.align		4
        /*003c*/ 	.byte	0x04, 0x46
        /*003e*/ 	.short	(.L_2731 - .L_2730)


	//   ....[0]....
.L_2730:
        /*0040*/ 	.word	0x000021f0


	//   ....[1]....
        /*0044*/ 	.word	0x00003120


	//   ....[2]....
        /*0048*/ 	.word	0x00005380


	//   ....[3]....
        /*004c*/ 	.word	0x000062b0


	//   ....[4]....
        /*0050*/ 	.word	0x00008500


	//   ....[5]....
        /*0054*/ 	.word	0x00009430


	//   ....[6]....
        /*0058*/ 	.word	0x0000b670


	//   ....[7]....
        /*005c*/ 	.word	0x0000c5a0


	//----- nvinfo : EIATTR_EXIT_INSTR_OFFSETS
	.align		4
.L_2731:
        /*0060*/ 	.byte	0x04, 0x1c
        /*0062*/ 	.short	(.L_2733 - .L_2732)


	//   ....[0]....
.L_2732:
        /*0064*/ 	.word	0x00009520


	//   ....[1]....
        /*0068*/ 	.word	0x0000b7c0


	//   ....[2]....
        /*006c*/ 	.word	0x0000b7e0


	//   ....[3]....
        /*0070*/ 	.word	0x0000b8a0


	//   ....[4]....
        /*0074*/ 	.word	0x0000b8e0


	//   ....[5]....
        /*0078*/ 	.word	0x0000b920


	//   ....[6]....
        /*007c*/ 	.word	0x0000b9b0


	//   ....[7]....
        /*0080*/ 	.word	0x0000b9f0


	//   ....[8]....
        /*0084*/ 	.word	0x0000ba90


	//   ....[9]....
        /*0088*/ 	.word	0x0000bae0


	//   ....[10]....
        /*008c*/ 	.word	0x0000bb30


	//   ....[11]....
        /*0090*/ 	.word	0x0000bbf0


	//   ....[12]....
        /*0094*/ 	.word	0x0000bc50


	//   ....[13]....
        /*0098*/ 	.word	0x0000bde0


	//   ....[14]....
        /*009c*/ 	.word	0x0000bf40


	//   ....[15]....
        /*00a0*/ 	.word	0x0000bf80


	//   ....[16]....
        /*00a4*/ 	.word	0x0000c040


	//   ....[17]....
        /*00a8*/ 	.word	0x0000c1c0


	//   ....[18]....
        /*00ac*/ 	.word	0x0000c340


	//   ....[19]....
        /*00b0*/ 	.word	0x0000c4a0


	//   ....[20]....
        /*00b4*/ 	.word	0x0000c5b0


	//   ....[21]....
        /*00b8*/ 	.word	0x0000c610


	//   ....[22]....
        /*00bc*/ 	.word	0x0000c650


	//----- nvinfo : EIATTR_MAX_THREADS
	.align		4
.L_2733:
        /*00c0*/ 	.byte	0x04, 0x05
        /*00c2*/ 	.short	(.L_2735 - .L_2734)
.L_2734:
        /*00c4*/ 	.word	0x00000080
        /*00c8*/ 	.word	0x00000001
        /*00cc*/ 	.word	0x00000001


	//----- nvinfo : EIATTR_CRS_STACK_SIZE
	.align		4
.L_2735:
        /*00d0*/ 	.byte	0x04, 0x1e
        /*00d2*/ 	.short	(.L_2737 - .L_2736)
.L_2736:
        /*00d4*/ 	.word	0x00000000


	//----- nvinfo : EIATTR_CBANK_PARAM_SIZE
	.align		4
.L_2737:
        /*00d8*/ 	.byte	0x03, 0x19
        /*00da*/ 	.short	0x0220


	//----- nvinfo : EIATTR_PARAM_CBANK
	.align		4
        /*00dc*/ 	.byte	0x04, 0x0a
        /*00de*/ 	.short	(.L_2739 - .L_2738)
	.align		4
.L_2738:
        /*00e0*/ 	.word	index@(.nv.constant0._ZN2at6native18elementwise_kernelILi128ELi4EZNS0_15gpu_kernel_implINS0_13AUnaryFunctorIaaaNS0_17BitwiseXorFunctorIaEEEEEEvRNS_18TensorIteratorBaseERKT_EUliE_EEviT1_)
        /*00e4*/ 	.short	0x0210
        /*00e6*/ 	.short	0x0220


	//----- nvinfo : EIATTR_SW_WAR
	.align		4
.L_2739:
        /*00e8*/ 	.byte	0x04, 0x36
        /*00ea*/ 	.short	(.L_2741 - .L_2740)
.L_2740:
        /*00ec*/ 	.word	0x00000008
.L_2741:


//--------------------- .nv.info._ZN2at6native27unrolled_elementwise_kernelINS0_13AUnaryFunctorIaaaNS0_17BitwiseXorFunctorIaEEEESt5arrayIPcLm2EELi4E23TrivialOffsetCalculatorILi1EjESA_NS0_6memory12LoadWithCastILi1EEENSB_13StoreWithCastILi1EEEEEviT_T0_T2_T3_T4_T5_ --------------------------
	.section	.nv.info._ZN2at6native27unrolled_elementwise_kernelINS0_13AUnaryFunctorIaaaNS0_17BitwiseXorFunctorIaEEEESt5arrayIPcLm2EELi4E23TrivialOffsetCalculatorILi1EjESA_NS0_6memory12LoadWithCastILi1EEENSB_13StoreWithCastILi1EEEEEviT_T0_T2_T3_T4_T5_,"",@"SHT_CUDA_INFO"
	.sectionflags	@""
	.align	4


	//----- nvinfo : EIATTR_CUDA_API_VERSION
	.align		4
        /*0000*/ 	.byte	0x04, 0x37
        /*0002*/ 	.short	(.L_2743 - .L_2742)
.L_2742:
        /*0004*/ 	.word	0x00000082


	//----- nvinfo : EIATTR_KPARAM_INFO
	.align		4
.L_2743:
        /*0008*/ 	.byte	0x04, 0x17
        /*000a*/ 	.short	(.L_2745 - .L_2744)
.L_2744:
        /*000c*/ 	.word	0x00000000
        /*0010*/ 	.short	0x0006
        /*0012*/ 	.short	0x0024
        /*0014*/ 	.byte	0x00, 0xf0, 0x21, 0x00


	//----- nvinfo : EIATTR_KPARAM_INFO
	.align		4
.L_2745:
        /*0018*/ 	.byte	0x04, 0x17
        /*001a*/ 	.short	(.L_2747 - .L_2746)
.L_2746:
        /*001c*/ 	.word	0x00000000
        /*0020*/ 	.short	0x0005
        /*0022*/ 	.short	0x001c
        /*0024*/ 	.byte	0x00, 0xf0, 0x21, 0x00


	//----- nvinfo : EIATTR_KPARAM_INFO
	.align		4
.L_2747:
        /*0028*/ 	.byte	0x04, 0x17
        /*002a*/ 	.short	(.L_2749 - .L_2748)
.L_2748:
        /*002c*/ 	.word	0x00000000
        /*0030*/ 	.short	0x0004
        /*0032*/ 	.short	0x0019
        /*0034*/ 	.byte	0x00, 0xf0, 0x05, 0x00


	//----- nvinfo : EIATTR_KPARAM_INFO
	.align		4
.L_2749:
        /*0038*/ 	.byte	0x04, 0x17
        /*003a*/ 	.short	(.L_2751 - .L_2750)
.L_2750:
        /*003c*/ 	.word	0x00000000
        /*0040*/ 	.short	0x0003
        /*0042*/ 	.short	0x0018
        /*0044*/ 	.byte	0x00, 0xf0, 0x05, 0x00


	//----- nvinfo : EIATTR_KPARAM_INFO
	.align		4
.L_2751:
        /*0048*/ 	.byte	0x04, 0x17
        /*004a*/ 	.short	(.L_2753 - .L_2752)
.L_2752:
        /*004c*/ 	.word	0x00000000
        /*0050*/ 	.short	0x0002
        /*0052*/ 	.short	0x0008
        /*0054*/ 	.byte	0x00, 0xf0, 0x41, 0x00


	//----- nvinfo : EIATTR_KPARAM_INFO
	.align		4
.L_2753:
        /*0058*/ 	.byte	0x04, 0x17
        /*005a*/ 	.short	(.L_2755 - .L_2754)
.L_2754:
        /*005c*/ 	.word	0x00000000
        /*0060*/ 	.short	0x0001
        /*0062*/ 	.short	0x0004
        /*0064*/ 	.byte	0x00, 0xf0, 0x09, 0x00


	//----- nvinfo : EIATTR_KPARAM_INFO
	.align		4
.L_2755:
        /*0068*/ 	.byte	0x04, 0x17
        /*006a*/ 	.short	(.L_2757 - .L_2756)
.L_2756:
        /*006c*/ 	.word	0x00000000
        /*0070*/ 	.short	0x0000
        /*0072*/ 	.short	0x0000
        /*0074*/ 	.byte	0x00, 0xf0, 0x11, 0x00


	//----- nvinfo : EIATTR_SPARSE_MMA_MASK
	.align		4
.L_2757:
        /*0078*/ 	.byte	0x03, 0x50
        /*007a*/ 	.short	0x0000


	//----- nvinfo : EIATTR_MAXREG_COUNT
	.align		4
        /*007c*/ 	.byte	0x03, 0x1b
        /*007e*/ 	.short	0x00ff


	//----- nvinfo : EIATTR_EXTERNS
	.align		4
        /*0080*/ 	.byte	0x04, 0x0f
        /*0082*/ 	.short	(.L_2759 - .L_2758)


	//   ....[0]....
	.align		4
.L_2758:
        /*0084*/ 	.word	index@(__assertfail)


	//----- nvinfo : EIATTR_MERCURY_ISA_VERSION
	.align		4
.L_2759:
        /*0088*/ 	.byte	0x03, 0x5f
        /*008a*/ 	.short	0x0101


	//----- nvinfo : EIATTR_SYSCALL_OFFSETS
	.align		4
        /*008c*/ 	.byte	0x04, 0x46
        /*008e*/ 	.short	(.L_2761 - .L_2760)


	//   ....[0]....
.L_2760:
        /*0090*/ 	.word	0x00000f10


	//   ....[1]....
        /*0094*/ 	.word	0x00001e20


	//   ....[2]....
        /*0098*/ 	.word	0x00002d40


	//   ....[3]....
        /*009c*/ 	.word	0x00003c40


	//   ....[4]....
        /*00a0*/ 	.word	0x00004c60


	//   ....[5]....
        /*00a4*/ 	.word	0x00005c60


	//   ....[6]....
        /*00a8*/ 	.word	0x00006c50


	//   ....[7]....
        /*00ac*/ 	.word	0x00007c40


	//----- nvinfo : EIATTR_EXIT_INSTR_OFFSETS
	.align		4
.L_2761:
        /*00b0*/ 	.byte	0x04, 0x1c
        /*00b2*/ 	.short	(.L_2763 - .L_2762)


	//   ....[0]....
.L_2762:
        /*00b4*/ 	.word	0x00006d30


	//   ....[1]....
        /*00b8*/ 	.word	0x00006e60


	//   ....[2]....
        /*00bc*/ 	.word	0x00006e80


	//   ....[3]....
        /*00c0*/ 	.word	0x00006f40


	//   ....[4]....
        /*00c4*/ 	.word	0x00006f80


	//   ....[5]....
        /*00c8*/ 	.word	0x00006fc0


	//   ....[6]....
        /*00cc*/ 	.word	0x00007050


	//   ....[7]....
        /*00d0*/ 	.word	0x00007090


	//   ....[8]....
        /*00d4*/ 	.word	0x00007130


	//   ....[9]....
        /*00d8*/ 	.word	0x00007180


	//   ....[10]....
        /*00dc*/ 	.word	0x000071d0


	//   ....[11]....
        /*00e0*/ 	.word	0x00007290


	//   ....[12]....
        /*00e4*/ 	.word	0x000072f0


	//   ....[13]....
        /*00e8*/ 	.word	0x00007480


	//   ....[14]....
        /*00ec*/ 	.word	0x000075e0


	//   ....[15]....
        /*00f0*/ 	.word	0x00007620


	//   ....[16]....
        /*00f4*/ 	.word	0x000076e0


	//   ....[17]....
        /*00f8*/ 	.word	0x00007860


	//   ....[18]....
        /*00fc*/ 	.word	0x000079e0


	//   ....[19]....
        /*0100*/ 	.word	0x00007b40


	//   ....[20]....
        /*0104*/ 	.word	0x00007c50


	//   ....[21]....
        /*0108*/ 	.word	0x00007cb0


	//   ....[22]....
        /*010c*/ 	.word	0x00007cf0


	//----- nvinfo : EIATTR_MAX_THREADS
	.align		4
.L_2763:
        /*0110*/ 	.byte	0x04, 0x05
        /*0112*/ 	.short	(.L_2765 - .L_2764)
.L_2764:
        /*0114*/ 	.word	0x00000080
        /*0118*/ 	.word	0x00000001
        /*011c*/ 	.word	0x00000001


	//----- nvinfo : EIATTR_CRS_STACK_SIZE
	.align		4
.L_2765:
        /*0120*/ 	.byte	0x04, 0x1e
        /*0122*/ 	.short	(.L_2767 - .L_2766)
.L_2766:
        /*0124*/ 	.word	0x00000000


	//----- nvinfo : EIATTR_CBANK_PARAM_SIZE
	.align		4
.L_2767:
        /*0128*/ 	.byte	0x03, 0x19
        /*012a*/ 	.short	0x002c


	//----- nvinfo : EIATTR_PARAM_CBANK
	.align		4
        /*012c*/ 	.byte	0x04, 0x0a
        /*012e*/ 	.short	(.L_2769 - .L_2768)
	.align		4
.L_2768:
        /*0130*/ 	.word	index@(.nv.constant0._ZN2at6native27unrolled_elementwise_kernelINS0_13AUnaryFunctorIaaaNS0_17BitwiseXorFunctorIaEEEESt5arrayIPcLm2EELi4E23TrivialOffsetCalculatorILi1EjESA_NS0_6memory12LoadWithCastILi1EEENSB_13StoreWithCastILi1EEEEEviT_T0_T2_T3_T4_T5_)
        /*0134*/ 	.short	0x0210
        /*0136*/ 	.short	0x002c


	//----- nvinfo : EIATTR_SW_WAR
	.align		4
.L_2769:
        /*0138*/ 	.byte	0x04, 0x36
        /*013a*/ 	.short	(.L_2771 - .L_2770)
.L_2770:
        /*013c*/ 	.word	0x00000008
.L_2771:


//--------------------- .nv.info._ZN2at6native18elementwise_kernelILi128ELi4EZNS0_22gpu_kernel_impl_nocastINS0_13AUnaryFunctorIaaaNS0_17BitwiseXorFunctorIaEEEEEEvRNS_18TensorIteratorBaseERKT_EUliE_EEviT1_ --------------------------
	.section	.nv.info._ZN2at6native18elementwise_kernelILi128ELi4EZNS0_22gpu_kernel_impl_nocastINS0_13AUnaryFunctorIaaaNS0_17BitwiseXorFunctorIaEEEEEEvRNS_18TensorIteratorBaseERKT_EUliE_EEviT1_,"",@"SHT_CUDA_INFO"
	.sectionflags	@""
	.align	4


	//----- nvinfo : EIATTR_CUDA_API_VERSION
	.align		4
        /*0000*/ 	.byte	0x04, 0x37
        /*0002*/ 	.short	(.L_2773 - .L_2772)
.L_2772:
        /*0004*/ 	.word	0x00000082


	//----- nvinfo : EIATTR_KPARAM_INFO
	.align		4
.L_2773:
        /*0008*/ 	.byte	0x04, 0x17
        /*000a*/ 	.short	(.L_2775 - .L_2774)
.L_2774:
        /*000c*/ 	.word	0x00000000
        /*0010*/ 	.short	0x0001
        /*0012*/ 	.short	0x0008
        /*0014*/ 	.byte	0x00, 0xf0, 0x61, 0x08


	//----- nvinfo : EIATTR_KPARAM_INFO
	.align		4
.L_2775:
        /*0018*/ 	.byte	0x04, 0x17
        /*001a*/ 	.short	(.L_2777 - .L_2776)
.L_2776:
        /*001c*/ 	.word	0x00000000
        /*0020*/ 	.short	0x0000
        /*0022*/ 	.short	0x0000
        /*0024*/ 	.byte	0x00, 0xf0, 0x11, 0x00


	//----- nvinfo : EIATTR_SPARSE_MMA_MASK
	.align		4
.L_2777:
        /*0028*/ 	.byte	0x03, 0x50
        /*002a*/ 	.short	0x0000


	//----- nvinfo : EIATTR_MAXREG_COUNT
	.align		4
        /*002c*/ 	.byte	0x03, 0x1b
        /*002e*/ 	.short	0x0080


	//----- nvinfo : EIATTR_MERCURY_ISA_VERSION
	.align		4
        /*0030*/ 	.byte	0x03, 0x5f
        /*0032*/ 	.short	0x0101


	//----- nvinfo : EIATTR_EXIT_INSTR_OFFSETS
	.align		4
        /*0034*/ 	.byte	0x04, 0x1c
        /*0036*/ 	.short	(.L_2779 - .L_2778)


	//   ....[0]....
.L_2778:
        /*0038*/ 	.word	0x00003ba0


	//   ....[1]....
        /*003c*/ 	.word	0x00004f20


	//----- nvinfo : EIATTR_MAX_THREADS
	.align		4
.L_2779:
        /*0040*/ 	.byte	0x04, 0x05
        /*0042*/ 	.short	(.L_2781 - .L_2780)
.L_2780:
        /*0044*/ 	.word	0x00000080
        /*0048*/ 	.word	0x00000001
        /*004c*/ 	.word	0x00000001


	//----- nvinfo : EIATTR_CRS_STACK_SIZE
	.align		4
.L_2781:
        /*0050*/ 	.byte	0x04, 0x1e
        /*0052*/ 	.short	(.L_2783 - .L_2782)
.L_2782:
        /*0054*/ 	.word	0x00000000


	//----- nvinfo : EIATTR_CBANK_PARAM_SIZE
	.align		4
.L_2783:
        /*0058*/ 	.byte	0x03, 0x19
        /*005a*/ 	.short	0x0220


	//----- nvinfo : EIATTR_PARAM_CBANK
	.align		4
        /*005c*/ 	.byte	0x04, 0x0a
        /*005e*/ 	.short	(.L_2785 - .L_2784)
	.align		4
.L_2784:
        /*0060*/ 	.word	index@(.nv.constant0._ZN2at6native18elementwise_kernelILi128ELi4EZNS0_22gpu_kernel_impl_nocastINS0_13AUnaryFunctorIaaaNS0_17BitwiseXorFunctorIaEEEEEEvRNS_18TensorIteratorBaseERKT_EUliE_EEviT1_)
        /*0064*/ 	.short	0x0210
        /*0066*/ 	.short	0x0220


	//----- nvinfo : EIATTR_SW_WAR
	.align		4
.L_2785:
        /*0068*/ 	.byte	0x04, 0x36
        /*006a*/ 	.short	(.L_2787 - .L_2786)
.L_2786:
        /*006c*/ 	.word	0x00000008
.L_2787:


//--------------------- .nv.info._ZN2at6native27unrolled_elementwise_kernelINS0_13AUnaryFunctorIaaaNS0_17BitwiseXorFunctorIaEEEESt5arrayIPcLm2EELi4E23TrivialOffsetCalculatorILi1EjESA_NS0_6memory15LoadWithoutCastENSB_16StoreWithoutCastEEEviT_T0_T2_T3_T4_T5_ --------------------------
	.section	.nv.info._ZN2at6native27unrolled_elementwise_kernelINS0_13AUnaryFunctorIaaaNS0_17BitwiseXorFunctorIaEEEESt5arrayIPcLm2EELi4E23TrivialOffsetCalculatorILi1EjESA_NS0_6memory15LoadWithoutCastENSB_16StoreWithoutCastEEEviT_T0_T2_T3_T4_T5_,"",@"SHT_CUDA_INFO"
	.sectionflags	@""
	.align	4


	//----- nvinfo : EIATTR_CUDA_API_VERSION
	.align		4
        /*0000*/ 	.byte	0x04, 0x37
        /*0002*/ 	.short	(.L_2789 - .L_2788)
.L_2788:
        /*0004*/ 	.word	0x00000082


	//----- nvinfo : EIATTR_KPARAM_INFO
	.align		4
.L_2789:
        /*0008*/ 	.byte	0x04, 0x17
        /*000a*/ 	.short	(.L_2791 - .L_2790)
.L_2790:
        /*000c*/ 	.word	0x00000000
        /*0010*/ 	.short	0x0006
        /*0012*/ 	.short	0x001b
        /*0014*/ 	.byte	0x00, 0xf0, 0x05, 0x00


	//----- nvinfo : EIATTR_KPARAM_INFO
	.align		4
.L_2791:
        /*0018*/ 	.byte	0x04, 0x17
        /*001a*/ 	.short	(.L_2793 - .L_2792)
.L_2792:
        /*001c*/ 	.word	0x00000000
        /*0020*/ 	.short	0x0005
        /*0022*/ 	.short	0x001a
        /*0024*/ 	.byte	0x00, 0xf0, 0x05, 0x00


	//----- nvinfo : EIATTR_KPARAM_INFO
	.align		4
.L_2793:
        /*0028*/ 	.byte	0x04, 0x17
        /*002a*/ 	.short	(.L_2795 - .L_2794)
.L_2794:
        /*002c*/ 	.word	0x00000000
        /*0030*/ 	.short	0x0004
        /*0032*/ 	.short	0x0019
        /*0034*/ 	.byte	0x00, 0xf0, 0x05, 0x00


	//----- nvinfo : EIATTR_KPARAM_INFO
	.align		4
.L_2795:
        /*0038*/ 	.byte	0x04, 0x17
        /*003a*/ 	.short	(.L_2797 - .L_2796)
.L_2796:
        /*003c*/ 	.word	0x00000000
        /*0040*/ 	.short	0x0003
        /*0042*/ 	.short	0x0018
        /*0044*/ 	.byte	0x00, 0xf0, 0x05, 0x00


	//----- nvinfo : EIATTR_KPARAM_INFO
	.align		4
.L_2797:
        /*0048*/ 	.byte	0x04, 0x17
        /*004a*/ 	.short	(.L_2799 - .L_2798)
.L_2798:
        /*004c*/ 	.word	0x00000000
        /*0050*/ 	.short	0x0002
        /*0052*/ 	.short	0x0008
        /*0054*/ 	.byte	0x00, 0xf0, 0x41, 0x00


	//----- nvinfo : EIATTR_KPARAM_INFO
	.align		4
.L_2799:
        /*0058*/ 	.byte	0x04, 0x17
        /*005a*/ 	.short	(.L_2801 - .L_2800)
.L_2800:
        /*005c*/ 	.word	0x00000000
        /*0060*/ 	.short	0x0001
        /*0062*/ 	.short	0x0004
        /*0064*/ 	.byte	0x00, 0xf0, 0x09, 0x00


	//----- nvinfo : EIATTR_KPARAM_INFO
	.align		4
.L_2801:
        /*0068*/ 	.byte	0x04, 0x17
        /*006a*/ 	.short	(.L_2803 - .L_2802)
.L_2802:
        /*006c*/ 	.word	0x00000000
        /*0070*/ 	.short	0x0000
        /*0072*/ 	.short	0x0000
        /*0074*/ 	.byte	0x00, 0xf0, 0x11, 0x00


	//----- nvinfo : EIATTR_SPARSE_MMA_MASK
	.align		4
.L_2803:
        /*0078*/ 	.byte	0x03, 0x50
        /*007a*/ 	.short	0x0000


	//----- nvinfo : EIATTR_MAXREG_COUNT
	.align		4
        /*007c*/ 	.byte	0x03, 0x1b
        /*007e*/ 	.short	0x00ff


	//----- nvinfo : EIATTR_MERCURY_ISA_VERSION
	.align		4
        /*0080*/ 	.byte	0x03, 0x5f
        /*0082*/ 	.short	0x0101


	//----- nvinfo : EIATTR_EXIT_INSTR_OFFSETS
	.align		4
        /*0084*/ 	.byte	0x04, 0x1c
        /*0086*/ 	.short	(.L_2805 - .L_2804)


	//   ....[0]....
.L_2804:
        /*0088*/ 	.word	0x00000430


	//   ....[1]....
        /*008c*/ 	.word	0x00000490


	//----- nvinfo : EIATTR_MAX_THREADS
	.align		4
.L_2805:
        /*0090*/ 	.byte	0x04, 0x05
        /*0092*/ 	.short	(.L_2807 - .L_2806)
.L_2806:
        /*0094*/ 	.word	0x00000080
        /*0098*/ 	.word	0x00000001
        /*009c*/ 	.word	0x00000001


	//----- nvinfo : EIATTR_CRS_STACK_SIZE
	.align		4
.L_2807:
        /*00a0*/ 	.byte	0x04, 0x1e
        /*00a2*/ 	.short	(.L_2809 - .L_2808)
.L_2808:
        /*00a4*/ 	.word	0x00000000


	//----- nvinfo : EIATTR_CBANK_PARAM_SIZE
	.align		4
.L_2809:
        /*00a8*/ 	.byte	0x03, 0x19
        /*00aa*/ 	.short	0x001c


	//----- nvinfo : EIATTR_PARAM_CBANK
	.align		4
        /*00ac*/ 	.byte	0x04, 0x0a
        /*00ae*/ 	.short	(.L_2811 - .L_2810)
	.align		4
.L_2810:
        /*00b0*/ 	.word	index@(.nv.constant0._ZN2at6native27unrolled_elementwise_kernelINS0_13AUnaryFunctorIaaaNS0_17BitwiseXorFunctorIaEEEESt5arrayIPcLm2EELi4E23TrivialOffsetCalculatorILi1EjESA_NS0_6memory15LoadWithoutCastENSB_16StoreWithoutCastEEEviT_T0_T2_T3_T4_T5_)
        /*00b4*/ 	.short	0x0210
        /*00b6*/ 	.short	0x001c


	//----- nvinfo : EIATTR_SW_WAR
	.align		4
.L_2811:
        /*00b8*/ 	.byte	0x04, 0x36
        /*00ba*/ 	.short	(.L_2813 - .L_2812)
.L_2812:
        /*00bc*/ 	.word	0x00000008
.L_2813:


//--------------------- .nv.info._ZN2at6native29vectorized_elementwise_kernelILi2ENS0_13AUnaryFunctorIaaaNS0_17BitwiseXorFunctorIaEEEESt5arrayIPcLm2EEEEviT0_T1_ --------------------------
	.section	.nv.info._ZN2at6native29vectorized_elementwise_kernelILi2ENS0_13AUnaryFunctorIaaaNS0_17BitwiseXorFunctorIaEEEESt5arrayIPcLm2EEEEviT0_T1_,"",@"SHT_CUDA_INFO"
	.sectionflags	@""
	.align	4


	//----- nvinfo : EIATTR_CUDA_API_VERSION
	.align		4
        /*0000*/ 	.byte	0x04, 0x37
        /*0002*/ 	.short	(.L_2815 - .L_2814)
.L_2814:
        /*0004*/ 	.word	0x00000082


	//----- nvinfo : EIATTR_KPARAM_INFO
	.align		4
.L_2815:
        /*0008*/ 	.byte	0x04, 0x17
        /*000a*/ 	.short	(.L_2817 - .L_2816)
.L_2816:
        /*000c*/ 	.word	0x00000000
        /*0010*/ 	.short	0x0002
        /*0012*/ 	.short	0x0008
        /*0014*/ 	.byte	0x00, 0xf0, 0x41, 0x00


	//----- nvinfo : EIATTR_KPARAM_INFO
	.align		4
.L_2817:
        /*0018*/ 	.byte	0x04, 0x17
        /*001a*/ 	.short	(.L_2819 - .L_2818)
.L_2818:
        /*001c*/ 	.word	0x00000000
        /*0020*/ 	.short	0x0001
        /*0022*/ 	.short	0x0004
        /*0024*/ 	.byte	0x00, 0xf0, 0x09, 0x00


	//----- nvinfo : EIATTR_KPARAM_INFO
	.align		4
.L_2819:
        /*0028*/ 	.byte	0x04, 0x17
        /*002a*/ 	.short	(.L_2821 - .L_2820)
.L_2820:
        /*002c*/ 	.word	0x00000000
        /*0030*/ 	.short	0x0000
        /*0032*/ 	.short	0x0000
        /*0034*/ 	.byte	0x00, 0xf0, 0x11, 0x00


	//----- nvinfo : EIATTR_SPARSE_MMA_MASK
	.align		4
.L_2821:
        /*0038*/ 	.byte	0x03, 0x50
        /*003a*/ 	.short	0x0000


	//----- nvinfo : EIATTR_MAXREG_COUNT
	.align		4
        /*003c*/ 	.byte	0x03, 0x1b
        /*003e*/ 	.short	0x00ff


	//----- nvinfo : EIATTR_MERCURY_ISA_VERSION
	.align		4
        /*0040*/ 	.byte	0x03, 0x5f
        /*0042*/ 	.short	0x0101


	//----- nvinfo : EIATTR_EXIT_INSTR_OFFSETS
	.align		4
        /*0044*/ 	.byte	0x04, 0x1c
        /*0046*/ 	.short	(.L_2823 - .L_2822)


	//   ....[0]....
.L_2822:
        /*0048*/ 	.word	0x00000320


	//   ....[1]....
        /*004c*/ 	.word	0x00000b90


	//   ....[2]....
        /*0050*/ 	.word	0x00000bf0


	//----- nvinfo : EIATTR_MAX_THREADS
	.align		4
.L_2823:
        /*0054*/ 	.byte	0x04, 0x05
        /*0056*/ 	.short	(.L_2825 - .L_2824)
.L_2824:
        /*0058*/ 	.word	0x00000080
        /*005c*/ 	.word	0x00000001
        /*0060*/ 	.word	0x00000001


	//----- nvinfo : EIATTR_CRS_STACK_SIZE
	.align		4
.L_2825:
        /*0064*/ 	.byte	0x04, 0x1e
        /*0066*/ 	.short	(.L_2827 - .L_2826)
.L_2826:
        /*0068*/ 	.word	0x00000000


	//----- nvinfo : EIATTR_CBANK_PARAM_SIZE
	.align		4
.L_2827:
        /*006c*/ 	.byte	0x03, 0x19
        /*006e*/ 	.short	0x0018


	//----- nvinfo : EIATTR_PARAM_CBANK
	.align		4
        /*0070*/ 	.byte	0x04, 0x0a
        /*0072*/ 	.short	(.L_2829 - .L_2828)
	.align		4
.L_2828:
        /*0074*/ 	.word	index@(.nv.constant0._ZN2at6native29vectorized_elementwise_kernelILi2ENS0_13AUnaryFunctorIaaaNS0_17BitwiseXorFunctorIaEEEESt5arrayIPcLm2EEEEviT0_T1_)
        /*0078*/ 	.short	0x0210
        /*007a*/ 	.short	0x0018


	//----- nvinfo : EIATTR_SW_WAR
	.align		4
.L_2829:
        /*007c*/ 	.byte	0x04, 0x36
        /*007e*/ 	.short	(.L_2831 - .L_2830)
.L_2830:
        /*0080*/ 	.word	0x00000008
.L_2831:


//--------------------- .nv.info._ZN2at6native29vectorized_elementwise_kernelILi4ENS0_13AUnaryFunctorIaaaNS0_17BitwiseXorFunctorIaEEEESt5arrayIPcLm2EEEEviT0_T1_ --------------------------
	.section	.nv.info._ZN2at6native29vectorized_elementwise_kernelILi4ENS0_13AUnaryFunctorIaaaNS0_17BitwiseXorFunctorIaEEEESt5arrayIPcLm2EEEEviT0_T1_,"",@"SHT_CUDA_INFO"
	.sectionflags	@""
	.align	4


	//----- nvinfo : EIATTR_CUDA_API_VERSION
	.align		4
        /*0000*/ 	.byte	0x04, 0x37
        /*0002*/ 	.short	(.L_2833 - .L_2832)
.L_2832:
        /*0004*/ 	.word	0x00000082


	//----- nvinfo : EIATTR_KPARAM_INFO
	.align		4
.L_2833:
        /*0008*/ 	.byte	0x04, 0x17
        /*000a*/ 	.short	(.L_2835 - .L_2834)
.L_2834:
        /*000c*/ 	.word	0x00000000
        /*0010*/ 	.short	0x0002
        /*0012*/ 	.short	0x0008
        /*0014*/ 	.byte	0x00, 0xf0, 0x41, 0x00


	//----- nvinfo : EIATTR_KPARAM_INFO
	.align		4
.L_2835:
        /*0018*/ 	.byte	0x04, 0x17
        /*001a*/ 	.short	(.L_2837 - .L_2836)
.L_2836:
        /*001c*/ 	.word	0x00000000
        /*0020*/ 	.short	0x0001
        /*0022*/ 	.short	0x0004
        /*0024*/ 	.byte	0x00, 0xf0, 0x09, 0x00


	//----- nvinfo : EIATTR_KPARAM_INFO
	.align		4
.L_2837:
        /*0028*/ 	.byte	0x04, 0x17
        /*002a*/ 	.short	(.L_2839 - .L_2838)
.L_2838:
        /*002c*/ 	.word	0x00000000
        /*0030*/ 	.short	0x0000
        /*0032*/ 	.short	0x0000
        /*0034*/ 	.byte	0x00, 0xf0, 0x11, 0x00


	//----- nvinfo : EIATTR_SPARSE_MMA_MASK
	.align		4
.L_2839:
        /*0038*/ 	.byte	0x03, 0x50
        /*003a*/ 	.short	0x0000


	//----- nvinfo : EIATTR_MAXREG_COUNT
	.align		4
        /*003c*/ 	.byte	0x03, 0x1b
        /*003e*/ 	.short	0x00ff


	//----- nvinfo : EIATTR_MERCURY_ISA_VERSION
	.align		4
        /*0040*/ 	.byte	0x03, 0x5f
        /*0042*/ 	.short	0x0101


	//----- nvinfo : EIATTR_EXIT_INSTR_OFFSETS
	.align		4
        /*0044*/ 	.byte	0x04, 0x1c
        /*0046*/ 	.short	(.L_2841 - .L_2840)


	//   ....[0]....
.L_2840:
        /*0048*/ 	.word	0x00000300


	//   ....[1]....
        /*004c*/ 	.word	0x00000b70


	//   ....[2]....
        /*0050*/ 	.word	0x00000bd0


	//----- nvinfo : EIATTR_MAX_THREADS
	.align		4
.L_2841:
        /*0054*/ 	.byte	0x04, 0x05
        /*0056*/ 	.short	(.L_2843 - .L_2842)
.L_2842:
        /*0058*/ 	.word	0x00000080
        /*005c*/ 	.word	0x00000001
        /*0060*/ 	.word	0x00000001


	//----- nvinfo : EIATTR_CRS_STACK_SIZE
	.align		4
.L_2843:
        /*0064*/ 	.byte	0x04, 0x1e
        /*0066*/ 	.short	(.L_2845 - .L_2844)
.L_2844:
        /*0068*/ 	.word	0x00000000


	//----- nvinfo : EIATTR_CBANK_PARAM_SIZE
	.align		4
.L_2845:
        /*006c*/ 	.byte	0x03, 0x19
        /*006e*/ 	.short	0x0018


	//----- nvinfo : EIATTR_PARAM_CBANK
	.align		4
        /*0070*/ 	.byte	0x04, 0x0a
        /*0072*/ 	.short	(.L_2847 - .L_2846)
	.align		4
.L_2846:
        /*0074*/ 	.word	index@(.nv.constant0._ZN2at6native29vectorized_elementwise_kernelILi4ENS0_13AUnaryFunctorIaaaNS0_17BitwiseXorFunctorIaEEEESt5arrayIPcLm2EEEEviT0_T1_)
        /*0078*/ 	.short	0x0210
        /*007a*/ 	.short	0x0018


	//----- nvinfo : EIATTR_SW_WAR
	.align		4
.L_2847:
        /*007c*/ 	.byte	0x04, 0x36
        /*007e*/ 	.short	(.L_2849 - .L_2848)
.L_2848:
        /*0080*/ 	.word	0x00000008
.L_2849:


//--------------------- .nv.info._ZN2at6native29vectorized_elementwise_kernelILi8ENS0_13AUnaryFunctorIaaaNS0_17BitwiseXorFunctorIaEEEESt5arrayIPcLm2EEEEviT0_T1_ --------------------------
	.section	.nv.info._ZN2at6native29vectorized_elementwise_kernelILi8ENS0_13AUnaryFunctorIaaaNS0_17BitwiseXorFunctorIaEEEESt5arrayIPcLm2EEEEviT0_T1_,"",@"SHT_CUDA_INFO"
	.sectionflags	@""
	.align	4


	//----- nvinfo : EIATTR_CUDA_API_VERSION
	.align		4
        /*0000*/ 	.byte	0x04, 0x37
        /*0002*/ 	.short	(.L_2851 - .L_2850)
.L_2850:
        /*0004*/ 	.word	0x00000082


	//----- nvinfo : EIATTR_KPARAM_INFO
	.align		4
.L_2851:
        /*0008*/ 	.byte	0x04, 0x17
        /*000a*/ 	.short	(.L_2853 - .L_2852)
.L_2852:
        /*000c*/ 	.word	0x00000000
        /*0010*/ 	.short	0x0002
        /*0012*/ 	.short	0x0008
        /*0014*/ 	.byte	0x00, 0xf0, 0x41, 0x00


	//----- nvinfo : EIATTR_KPARAM_INFO
	.align		4
.L_2853:
        /*0018*/ 	.byte	0x04, 0x17
        /*001a*/ 	.short	(.L_2855 - .L_2854)
.L_2854:
        /*001c*/ 	.word	0x00000000
        /*0020*/ 	.short	0x0001
        /*0022*/ 	.short	0x0004
        /*0024*/ 	.byte	0x00, 0xf0, 0x09, 0x00


	//----- nvinfo : EIATTR_KPARAM_INFO
	.align		4
.L_2855:
        /*0028*/ 	.byte	0x04, 0x17
        /*002a*/ 	.short	(.L_2857 - .L_2856)
.L_2856:
        /*002c*/ 	.word	0x00000000
        /*0030*/ 	.short	0x0000
        /*0032*/ 	.short	0x0000
        /*0034*/ 	.byte	0x00, 0xf0, 0x11, 0x00


	//----- nvinfo : EIATTR_SPARSE_MMA_MASK
	.align		4
.L_2857:
        /*0038*/ 	.byte	0x03, 0x50
        /*003a*/ 	.short	0x0000


	//----- nvinfo : EIATTR_MAXREG_COUNT
	.align		4
        /*003c*/ 	.byte	0x03, 0x1b
        /*003e*/ 	.short	0x00ff


	//----- nvinfo : EIATTR_MERCURY_ISA_VERSION
	.align		4
        /*0040*/ 	.byte	0x03, 0x5f
        /*0042*/ 	.short	0x0101


	//----- nvinfo : EIATTR_EXIT_INSTR_OFFSETS
	.align		4
        /*0044*/ 	.byte	0x04, 0x1c
        /*0046*/ 	.short	(.L_2859 - .L_2858)


	//   ....[0]....
.L_2858:
        /*0048*/ 	.word	0x00000300


	//   ....[1]....
        /*004c*/ 	.word	0x00000b70


	//   ....[2]....
        /*0050*/ 	.word	0x00000bd0


	//----- nvinfo : EIATTR_MAX_THREADS
	.align		4
.L_2859:
        /*0054*/ 	.byte	0x04, 0x05
        /*0056*/ 	.short	(.L_2861 - .L_2860)
.L_2860:
        /*0058*/ 	.word	0x00000080
        /*005c*/ 	.word	0x00000001
        /*0060*/ 	.word	0x00000001


	//----- nvinfo : EIATTR_CRS_STACK_SIZE
	.align		4
.L_2861:
        /*0064*/ 	.byte	0x04, 0x1e
        /*0066*/ 	.short	(.L_2863 - .L_2862)
.L_2862:
        /*0068*/ 	.word	0x00000000


	//----- nvinfo : EIATTR_CBANK_PARAM_SIZE
	.align		4
.L_2863:
        /*006c*/ 	.byte	0x03, 0x19
        /*006e*/ 	.short	0x0018


	//----- nvinfo : EIATTR_PARAM_CBANK
	.align		4
        /*0070*/ 	.byte	0x04, 0x0a
        /*0072*/ 	.short	(.L_2865 - .L_2864)
	.align		4
.L_2864:
        /*0074*/ 	.word	index@(.nv.constant0._ZN2at6native29vectorized_elementwise_kernelILi8ENS0_13AUnaryFunctorIaaaNS0_17BitwiseXorFunctorIaEEEESt5arrayIPcLm2EEEEviT0_T1_)
        /*0078*/ 	.short	0x0210
        /*007a*/ 	.short	0x0018


	//----- nvinfo : EIATTR_SW_WAR
	.align		4
.L_2865:
        /*007c*/ 	.byte	0x04, 0x36
        /*007e*/ 	.short	(.L_2867 - .L_2866)
.L_2866:
        /*0080*/ 	.word	0x00000008
.L_2867:


//--------------------- .nv.info._ZN2at6native18elementwise_kernelILi128ELi4EZNS0_15gpu_kernel_implINS0_13BinaryFunctorIaaaNS0_17BitwiseXorFunctorIaEEEEEEvRNS_18TensorIteratorBaseERKT_EUliE_EEviT1_ --------------------------
	.section	.nv.info._ZN2at6native18elementwise_kernelILi128ELi4EZNS0_15gpu_kernel_implINS0_13BinaryFunctorIaaaNS0_17BitwiseXorFunctorIaEEEEEEvRNS_18TensorIteratorBaseERKT_EUliE_EEviT1_,"",@"SHT_CUDA_INFO"
	.sectionflags	@""
	.align	4


	//----- nvinfo : EIATTR_CUDA_API_VERSION
	.align		4
        /*0000*/ 	.byte	0x04, 0x37
        /*0002*/ 	.short	(.L_2869 - .L_2868)
.L_2868:
        /*0004*/ 	.word	0x00000082


	//----- nvinfo : EIATTR_KPARAM_INFO
	.align		4
.L_2869:
        /*0008*/ 	.byte	0x04, 0x17
        /*000a*/ 	.short	(.L_2871 - .L_2870)
.L_2870:
        /*000c*/ 	.word	0x00000000
        /*0010*/ 	.short	0x0001
        /*0012*/ 	.short	0x0008
        /*0014*/ 	.byte	0x00, 0xf0, 0x21, 0x0a


	//----- nvinfo : EIATTR_KPARAM_INFO
	.align		4
.L_2871:
        /*0018*/ 	.byte	0x04, 0x17
        /*001a*/ 	.short	(.L_2873 - .L_2872)
.L_2872:
        /*001c*/ 	.word	0x00000000
        /*0020*/ 	.short	0x0000
        /*0022*/ 	.short	0x0000
        /*0024*/ 	.byte	0x00, 0xf0, 0x11, 0x00


	//----- nvinfo : EIATTR_SPARSE_MMA_MASK
	.align		4
.L_2873:
        /*0028*/ 	.byte	0x03, 0x50
        /*002a*/ 	.short	0x0000


	//----- nvinfo : EIATTR_MAXREG_COUNT
	.align		4
        /*002c*/ 	.byte	0x03, 0x1b
        /*002e*/ 	.short	0x0080


	//----- nvinfo : EIATTR_EXTERNS
	.align		4
        /*0030*/ 	.byte	0x04, 0x0f
        /*0032*/ 	.short	(.L_2875 - .L_2874)


	//   ....[0]....
	.align		4
.L_2874:
        /*0034*/ 	.word	index@(__assertfail)


	//----- nvinfo : EIATTR_MERCURY_ISA_VERSION
	.align		4
.L_2875:
        /*0038*/ 	.byte	0x03, 0x5f
        /*003a*/ 	.short	0x0101


	//----- nvinfo : EIATTR_SYSCALL_OFFSETS
	.align		4
        /*003c*/ 	.byte	0x04, 0x46
        /*003e*/ 	.short	(.L_2877 - .L_2876)


	//   ....[0]....
.L_2876:
        /*0040*/ 	.word	0x00002520


	//   ....[1]....
        /*0044*/ 	.word	0x000033a0


	//   ....[2]....
        /*0048*/ 	.word	0x000042c0


	//   ....[3]....
        /*004c*/ 	.word	0x00006850


	//   ....[4]....
        /*0050*/ 	.word	0x000076d0


	//   ....[5]....
        /*0054*/ 	.word	0x000085f0


	//   ....[6]....
        /*0058*/ 	.word	0x0000ab70


	//   ....[7]....
        /*005c*/ 	.word	0x0000b9f0


	//   ....[8]....
        /*0060*/ 	.word	0x0000c910


	//   ....[9]....
        /*0064*/ 	.word	0x0000ee80


	//   ....[10]....
        /*0068*/ 	.word	0x0000fd00


	//   ....[11]....
        /*006c*/ 	.word	0x00010c20


	//----- nvinfo : EIATTR_EXIT_INSTR_OFFSETS
	.align		4
.L_2877:
        /*0070*/ 	.byte	0x04, 0x1c
        /*0072*/ 	.short	(.L_2879 - .L_2878)


	//   ....[0]....
.L_2878:
        /*0074*/ 	.word	0x0000ca00


	//   ....[1]....
        /*0078*/ 	.word	0x0000fe40


	//   ....[2]....
        /*007c*/ 	.word	0x0000fe60


	//   ....[3]....
        /*0080*/ 	.word	0x0000ff20


	//   ....[4]....
        /*0084*/ 	.word	0x0000ff60


	//   ....[5]....
        /*0088*/ 	.word	0x0000ffa0


	//   ....[6]....
        /*008c*/ 	.word	0x00010030


	//   ....[7]....
        /*0090*/ 	.word	0x00010070


	//   ....[8]....
        /*0094*/ 	.word	0x00010110


	//   ....[9]....
        /*0098*/ 	.word	0x00010160


	//   ....[10]....
        /*009c*/ 	.word	0x000101b0


	//   ....[11]....
        /*00a0*/ 	.word	0x00010270


	//   ....[12]....
        /*00a4*/ 	.word	0x000102d0


	//   ....[13]....
        /*00a8*/ 	.word	0x00010460


	//   ....[14]....
        /*00ac*/ 	.word	0x000105c0


	//   ....[15]....
        /*00b0*/ 	.word	0x00010600


	//   ....[16]....
        /*00b4*/ 	.word	0x000106c0


	//   ....[17]....
        /*00b8*/ 	.word	0x00010840


	//   ....[18]....
        /*00bc*/ 	.word	0x000109c0


	//   ....[19]....
        /*00c0*/ 	.word	0x00010b20


	//   ....[20]....
        /*00c4*/ 	.word	0x00010c30


	//   ....[21]....
        /*00c8*/ 	.word	0x00010c90


	//   ....[22]....
        /*00cc*/ 	.word	0x00010cd0


	//----- nvinfo : EIATTR_MAX_THREADS
	.align		4
.L_2879:
        /*00d0*/ 	.byte	0x04, 0x05
        /*00d2*/ 	.short	(.L_2881 - .L_2880)
.L_2880:
        /*00d4*/ 	.word	0x00000080
        /*00d8*/ 	.word	0x00000001
        /*00dc*/ 	.word	0x00000001


	//----- nvinfo : EIATTR_CRS_STACK_SIZE
	.align		4
.L_2881:
        /*00e0*/ 	.byte	0x04, 0x1e
        /*00e2*/ 	.short	(.L_2883 - .L_2882)
.L_2882:
        /*00e4*/ 	.word	0x00000000


	//----- nvinfo : EIATTR_CBANK_PARAM_SIZE
	.align		4
.L_2883:
        /*00e8*/ 	.byte	0x03, 0x19
        /*00ea*/ 	.short	0x0290


	//----- nvinfo : EIATTR_PARAM_CBANK
	.align		4
        /*00ec*/ 	.byte	0x04, 0x0a
        /*00ee*/ 	.short	(.L_2885 - .L_2884)
	.align		4
.L_2884:
        /*00f0*/ 	.word	index@(.nv.constant0._ZN2at6native18elementwise_kernelILi128ELi4EZNS0_15gpu_kernel_implINS0_13BinaryFunctorIaaaNS0_17BitwiseXorFunctorIaEEEEEEvRNS_18TensorIteratorBaseERKT_EUliE_EEviT1_)
        /*00f4*/ 	.short	0x0210
        /*00f6*/ 	.short	0x0290


	//----- nvinfo : EIATTR_SW_WAR
	.align		4
.L_2885:
        /*00f8*/ 	.byte	0x04, 0x36
        /*00fa*/ 	.short	(.L_2887 - .L_2886)
.L_2886:
        /*00fc*/ 	.word	0x00000008
.L_2887:


//--------------------- .nv.info._ZN2at6native27unrolled_elementwise_kernelINS0_13BinaryFunctorIaaaNS0_17BitwiseXorFunctorIaEEEESt5arrayIPcLm3EELi4E23TrivialOffsetCalculatorILi2EjES9_ILi1EjENS0_6memory12LoadWithCastILi2EEENSC_13StoreWithCastILi1EEEEEviT_T0_T2_T3_T4_T5_ --------------------------
	.section	.nv.info._ZN2at6native27unrolled_elementwise_kernelINS0_13BinaryFunctorIaaaNS0_17BitwiseXorFunctorIaEEEESt5arrayIPcLm3EELi4E23TrivialOffsetCalculatorILi2EjES9_ILi1EjENS0_6memory12LoadWithCastILi2EEENSC_13StoreWithCastILi1EEEEEviT_T0_T2_T3_T4_T5_,"",@"SHT_CUDA_INFO"
	.sectionflags	@""
	.align	4


	//----- nvinfo : EIATTR_CUDA_API_VERSION
	.align		4
        /*0000*/ 	.byte	0x04, 0x37
        /*0002*/ 	.short	(.L_2889 - .L_2888)
.L_2888:
        /*0004*/ 	.word	0x00000082


	//----- nvinfo : EIATTR_KPARAM_INFO
	.align		4
.L_2889:
        /*0008*/ 	.byte	0x04, 0x17
        /*000a*/ 	.short	(.L_2891 - .L_2890)
.L_2890:
        /*000c*/ 	.word	0x00000000
        /*0010*/ 	.short	0x0006
        /*0012*/ 	.short	0x0030
        /*0014*/ 	.byte	0x00, 0xf0, 0x21, 0x00


	//----- nvinfo : EIATTR_KPARAM_INFO
	.align		4
.L_2891:
        /*0018*/ 	.byte	0x04, 0x17
        /*001a*/ 	.short	(.L_2893 - .L_2892)
.L_2892:
        /*001c*/ 	.word	0x00000000
        /*0020*/ 	.short	0x0005
        /*0022*/ 	.short	0x0024
        /*0024*/ 	.byte	0x00, 0xf0, 0x31, 0x00


	//----- nvinfo : EIATTR_KPARAM_INFO
	.align		4
.L_2893:
        /*0028*/ 	.byte	0x04, 0x17
        /*002a*/ 	.short	(.L_2895 - .L_2894)
.L_2894:
        /*002c*/ 	.word	0x00000000
        /*0030*/ 	.short	0x0004
        /*0032*/ 	.short	0x0021
        /*0034*/ 	.byte	0x00, 0xf0, 0x05, 0x00


	//----- nvinfo : EIATTR_KPARAM_INFO
	.align		4
.L_2895:
        /*0038*/ 	.byte	0x04, 0x17
        /*003a*/ 	.short	(.L_2897 - .L_2896)
.L_2896:
        /*003c*/ 	.word	0x00000000
        /*0040*/ 	.short	0x0003
        /*0042*/ 	.short	0x0020
        /*0044*/ 	.byte	0x00, 0xf0, 0x05, 0x00


	//----- nvinfo : EIATTR_KPARAM_INFO
	.align		4
.L_2897:
        /*0048*/ 	.byte	0x04, 0x17
        /*004a*/ 	.short	(.L_2899 - .L_2898)
.L_2898:
        /*004c*/ 	.word	0x00000000
        /*0050*/ 	.short	0x0002
        /*0052*/ 	.short	0x0008
        /*0054*/ 	.byte	0x00, 0xf0, 0x61, 0x00


	//----- nvinfo : EIATTR_KPARAM_INFO
	.align		4
.L_2899:
        /*0058*/ 	.byte	0x04, 0x17
        /*005a*/ 	.short	(.L_2901 - .L_2900)
.L_2900:
        /*005c*/ 	.word	0x00000000
        /*0060*/ 	.short	0x0001
        /*0062*/ 	.short	0x0004
        /*0064*/ 	.byte	0x00, 0xf0, 0x05, 0x00


	//----- nvinfo : EIATTR_KPARAM_INFO
	.align		4
.L_2901:
        /*0068*/ 	.byte	0x04, 0x17
        /*006a*/ 	.short	(.L_2903 - .L_2902)
.L_2902:
        /*006c*/ 	.word	0x00000000
        /*0070*/ 	.short	0x0000
        /*0072*/ 	.short	0x0000
        /*0074*/ 	.byte	0x00, 0xf0, 0x11, 0x00


	//----- nvinfo : EIATTR_SPARSE_MMA_MASK
	.align		4
.L_2903:
        /*0078*/ 	.byte	0x03, 0x50
        /*007a*/ 	.short	0x0000


	//----- nvinfo : EIATTR_MAXREG_COUNT
	.align		4
        /*007c*/ 	.byte	0x03, 0x1b
        /*007e*/ 	.short	0x00ff


	//----- nvinfo : EIATTR_EXTERNS
	.align		4
        /*0080*/ 	.byte	0x04, 0x0f
        /*0082*/ 	.short	(.L_2905 - .L_2904)


	//   ....[0]....
	.align		4
.L_2904:
        /*0084*/ 	.word	index@(__assertfail)


	//----- nvinfo : EIATTR_MERCURY_ISA_VERSION
	.align		4
.L_2905:
        /*0088*/ 	.byte	0x03, 0x5f
        /*008a*/ 	.short	0x0101


	//----- nvinfo : EIATTR_SYSCALL_OFFSETS
	.align		4
        /*008c*/ 	.byte	0x04, 0x46
        /*008e*/ 	.short	(.L_2907 - .L_2906)


	//   ....[0]....
.L_2906:
        /*0090*/ 	.word	0x00000f30


	//   ....[1]....
        /*0094*/ 	.word	0x00001dc0


	//   ....[2]....
        /*0098*/ 	.word	0x00002cd0


	//   ....[3]....
        /*009c*/ 	.word	0x00003b60


	//   ....[4]....
        /*00a0*/ 	.word	0x00004a80


	//   ....[5]....
        /*00a4*/ 	.word	0x00005920


	//   ....[6]....
        /*00a8*/ 	.word	0x00006820


	//   ....[7]....
        /*00ac*/ 	.word	0x000076c0


	//   ....[8]....
        /*00b0*/ 	.word	0x000086d0


	//   ....[9]....
        /*00b4*/ 	.word	0x000096d0


	//   ....[10]....
        /*00b8*/ 	.word	0x0000a6c0


	//   ....[11]....
        /*00bc*/ 	.word	0x0000b6b0


	//----- nvinfo : EIATTR_EXIT_INSTR_OFFSETS
	.align		4
.L_2907:
        /*00c0*/ 	.byte	0x04, 0x1c
        /*00c2*/ 	.short	(.L_2909 - .L_2908)


	//   ....[0]....
.L_2908:
        /*00c4*/ 	.word	0x0000a7a0


	//   ....[1]....
        /*00c8*/ 	.word	0x0000a8d0


	//   ....[2]....
        /*00cc*/ 	.word	0x0000a8f0


	//   ....[3]....
        /*00d0*/ 	.word	0x0000a9b0


	//   ....[4]....
        /*00d4*/ 	.word	0x0000a9f0


	//   ....[5]....
        /*00d8*/ 	.word	0x0000aa30


	//   ....[6]....
        /*00dc*/ 	.word	0x0000aac0


	//   ....[7]....
        /*00e0*/ 	.word	0x0000ab00


	//   ....[8]....
        /*00e4*/ 	.word	0x0000aba0


	//   ....[9]....
        /*00e8*/ 	.word	0x0000abf0


	//   ....[10]....
        /*00ec*/ 	.word	0x0000ac40


	//   ....[11]....
        /*00f0*/ 	.word	0x0000ad00


	//   ....[12]....
        /*00f4*/ 	.word	0x0000ad60


	//   ....[13]....
        /*00f8*/ 	.word	0x0000aef0


	//   ....[14]....
        /*00fc*/ 	.word	0x0000b050


	//   ....[15]....
        /*0100*/ 	.word	0x0000b090


	//   ....[16]....
        /*0104*/ 	.word	0x0000b150


	//   ....[17]....
        /*0108*/ 	.word	0x0000b2d0


	//   ....[18]....
        /*010c*/ 	.word	0x0000b450


	//   ....[19]....
        /*0110*/ 	.word	0x0000b5b0


	//   ....[20]....
        /*0114*/ 	.word	0x0000b6c0


	//   ....[21]....
        /*0118*/ 	.word	0x0000b720


	//   ....[22]....
        /*011c*/ 	.word	0x0000b760


	//----- nvinfo : EIATTR_MAX_THREADS
	.align		4
.L_2909:
        /*0120*/ 	.byte	0x04, 0x05
        /*0122*/ 	.short	(.L_2911 - .L_2910)
.L_2910:
        /*0124*/ 	.word	0x00000080
        /*0128*/ 	.word	0x00000001
        /*012c*/ 	.word	0x00000001


	//----- nvinfo : EIATTR_CRS_STACK_SIZE
	.align		4
.L_2911:
        /*0130*/ 	.byte	0x04, 0x1e
        /*0132*/ 	.short	(.L_2913 - .L_2912)
.L_2912:
        /*0134*/ 	.word	0x00000000


	//----- nvinfo : EIATTR_CBANK_PARAM_SIZE
	.align		4
.L_2913:
        /*0138*/ 	.byte	0x03, 0x19
        /*013a*/ 	.short	0x0038


	//----- nvinfo : EIATTR_PARAM_CBANK
	.align		4
        /*013c*/ 	.byte	0x04, 0x0a
        /*013e*/ 	.short	(.L_2915 - .L_2914)
	.align		4
.L_2914:
        /*0140*/ 	.word	index@(.nv.constant0._ZN2at6native27unrolled_elementwise_kernelINS0_13BinaryFunctorIaaaNS0_17BitwiseXorFunctorIaEEEESt5arrayIPcLm3EELi4E23TrivialOffsetCalculatorILi2EjES9_ILi1EjENS0_6memory12LoadWithCastILi2EEENSC_13StoreWithCastILi1EEEEEviT_T0_T2_T3_T4_T5_)
        /*0144*/ 	.short	0x0210
        /*0146*/ 	.short	0x0038


	//----- nvinfo : EIATTR_SW_WAR
	.align		4
.L_2915:
        /*0148*/ 	.byte	0x04, 0x36
        /*014a*/ 	.short	(.L_2917 - .L_2916)
.L_2916:
        /*014c*/ 	.word	0x00000008
.L_2917:


//--------------------- .nv.info._ZN2at6native18elementwise_kernelILi128ELi4EZNS0_22gpu_kernel_impl_nocastINS0_13BinaryFunctorIaaaNS0_17BitwiseXorFunctorIaEEEEEEvRNS_18TensorIteratorBaseERKT_EUliE_EEviT1_ --------------------------
	.section	.nv.info._ZN2at6native18elementwise_kernelILi128ELi4EZNS0_22gpu_kernel_impl_nocastINS0_13BinaryFunctorIaaaNS0_17BitwiseXorFunctorIaEEEEEEvRNS_18TensorIteratorBaseERKT_EUliE_EEviT1_,"",@"SHT_CUDA_INFO"
	.sectionflags	@""
	.align	4


	//----- nvinfo : EIATTR_CUDA_API_VERSION
	.align		4
        /*0000*/ 	.byte	0x04, 0x37
        /*0002*/ 	.short	(.L_2919 - .L_2918)
.L_2918:
        /*0004*/ 	.word	0x00000082


	//----- nvinfo : EIATTR_KPARAM_INFO
	.align		4
.L_2919:
        /*0008*/ 	.byte	0x04, 0x17
        /*000a*/ 	.short	(.L_2921 - .L_2920)
.L_2920:
        /*000c*/ 	.word	0x00000000
        /*0010*/ 	.short	0x0001
        /*0012*/ 	.short	0x0008
        /*0014*/ 	.byte	0x00, 0xf0, 0x21, 0x0a


	//----- nvinfo : EIATTR_KPARAM_INFO
	.align		4
.L_2921:
        /*0018*/ 	.byte	0x04, 0x17
        /*001a*/ 	.short	(.L_2923 - .L_2922)
.L_2922:
        /*001c*/ 	.word	0x00000000
        /*0020*/ 	.short	0x0000
        /*0022*/ 	.short	0x0000
        /*0024*/ 	.byte	0x00, 0xf0, 0x11, 0x00


	//----- nvinfo : EIATTR_SPARSE_MMA_MASK
	.align		4
.L_2923:
        /*0028*/ 	.byte	0x03, 0x50
        /*002a*/ 	.short	0x0000


	//----- nvinfo : EIATTR_MAXREG_COUNT
	.align		4
        /*002c*/ 	.byte	0x03, 0x1b
        /*002e*/ 	.short	0x0080


	//----- nvinfo : EIATTR_MERCURY_ISA_VERSION
	.align		4
        /*0030*/ 	.byte	0x03, 0x5f
        /*0032*/ 	.short	0x0101


	//----- nvinfo : EIATTR_EXIT_INSTR_OFFSETS
	.align		4
        /*0034*/ 	.byte	0x04, 0x1c
        /*0036*/ 	.short	(.L_2925 - .L_2924)


	//   ....[0]....
.L_2924:
        /*0038*/ 	.word	0x000045f0


	//   ....[1]....
        /*003c*/ 	.word	0x00005ce0


	//----- nvinfo : EIATTR_MAX_THREADS
	.align		4
.L_2925:
        /*0040*/ 	.byte	0x04, 0x05
        /*0042*/ 	.short	(.L_2927 - .L_2926)
.L_2926:
        /*0044*/ 	.word	0x00000080
        /*0048*/ 	.word	0x00000001
        /*004c*/ 	.word	0x00000001


	//----- nvinfo : EIATTR_CRS_STACK_SIZE
	.align		4
.L_2927:
        /*0050*/ 	.byte	0x04, 0x1e
        /*0052*/ 	.short	(.L_2929 - .L_2928)
.L_2928:
        /*0054*/ 	.word	0x00000000


	//----- nvinfo : EIATTR_CBANK_PARAM_SIZE
	.align		4
.L_2929:
        /*0058*/ 	.byte	0x03, 0x19
        /*005a*/ 	.short	0x0290


	//----- nvinfo : EIATTR_PARAM_CBANK
	.align		4
        /*005c*/ 	.byte	0x04, 0x0a
        /*005e*/ 	.short	(.L_2931 - .L_2930)
	.align		4
.L_2930:
        /*0060*/ 	.word	index@(.nv.constant0._ZN2at6native18elementwise_kernelILi128ELi4EZNS0_22gpu_kernel_impl_nocastINS0_13BinaryFunctorIaaaNS0_17BitwiseXorFunctorIaEEEEEEvRNS_18TensorIteratorBaseERKT_EUliE_EEviT1_)
        /*0064*/ 	.short	0x0210
        /*0066*/ 	.short	0x0290


	//----- nvinfo : EIATTR_SW_WAR
	.align		4
.L_2931:
        /*0068*/ 	.byte	0x04, 0x36
        /*006a*/ 	.short	(.L_2933 - .L_2932)
.L_2932:
        /*006c*/ 	.word	0x00000008
.L_2933:


//--------------------- .nv.info._ZN2at6native27unrolled_elementwise_kernelINS0_13BinaryFunctorIaaaNS0_17BitwiseXorFunctorIaEEEESt5arrayIPcLm3EELi4E23TrivialOffsetCalculatorILi2EjES9_ILi1EjENS0_6memory15LoadWithoutCastENSC_16StoreWithoutCastEEEviT_T0_T2_T3_T4_T5_ --------------------------
	.section	.nv.info._ZN2at6native27unrolled_elementwise_kernelINS0_13BinaryFunctorIaaaNS0_17BitwiseXorFunctorIaEEEESt5arrayIPcLm3EELi4E23TrivialOffsetCalculatorILi2EjES9_ILi1EjENS0_6memory15LoadWithoutCastENSC_16StoreWithoutCastEEEviT_T0_T2_T3_T4_T5_,"",@"SHT_CUDA_INFO"
	.sectionflags	@""
	.align	4


	//----- nvinfo : EIATTR_CUDA_API_VERSION
	.align		4
        /*0000*/ 	.byte	0x04, 0x37
        /*0002*/ 	.short	(.L_2935 - .L_2934)
.L_2934:
        /*0004*/ 	.word	0x00000082


	//----- nvinfo : EIATTR_KPARAM_INFO
	.align		4
.L_2935:
        /*0008*/ 	.byte	0x04, 0x17
        /*000a*/ 	.short	(.L_2937 - .L_2936)
.L_2936:
        /*000c*/ 	.word	0x00000000
        /*0010*/ 	.short	0x0006
        /*0012*/ 	.short	0x0023
        /*0014*/ 	.byte	0x00, 0xf0, 0x05, 0x00


	//----- nvinfo : EIATTR_KPARAM_INFO
	.align		4
.L_2937:
        /*0018*/ 	.byte	0x04, 0x17
        /*001a*/ 	.short	(.L_2939 - .L_2938)
.L_2938:
        /*001c*/ 	.word	0x00000000
        /*0020*/ 	.short	0x0005
        /*0022*/ 	.short	0x0022
        /*0024*/ 	.byte	0x00, 0xf0, 0x05, 0x00


	//----- nvinfo : EIATTR_KPARAM_INFO
	.align		4
.L_2939:
        /*0028*/ 	.byte	0x04, 0x17
        /*002a*/ 	.short	(.L_2941 - .L_2940)
.L_2940:
        /*002c*/ 	.word	0x00000000
        /*0030*/ 	.short	0x0004
        /*0032*/ 	.short	0x0021
        /*0034*/ 	.byte	0x00, 0xf0, 0x05, 0x00


	//----- nvinfo : EIATTR_KPARAM_INFO
	.align		4
.L_2941:
        /*0038*/ 	.byte	0x04, 0x17
        /*003a*/ 	.short	(.L_2943 - .L_2942)
.L_2942:
        /*003c*/ 	.word	0x00000000
        /*0040*/ 	.short	0x0003
        /*0042*/ 	.short	0x0020
        /*0044*/ 	.byte	0x00, 0xf0, 0x05, 0x00


	//----- nvinfo : EIATTR_KPARAM_INFO
	.align		4
.L_2943:
        /*0048*/ 	.byte	0x04, 0x17
        /*004a*/ 	.short	(.L_2945 - .L_2944)
.L_2944:
        /*004c*/ 	.word	0x00000000
        /*0050*/ 	.short	0x0002
        /*0052*/ 	.short	0x0008
        /*0054*/ 	.byte	0x00, 0xf0, 0x61, 0x00


	//----- nvinfo : EIATTR_KPARAM_INFO
	.align		4
.L_2945:
        /*0058*/ 	.byte	0x04, 0x17
        /*005a*/ 	.short	(.L_2947 - .L_2946)
.L_2946:
        /*005c*/ 	.word	0x00000000
        /*0060*/ 	.short	0x0001
        /*0062*/ 	.short	0x0004
        /*0064*/ 	.byte	0x00, 0xf0, 0x05, 0x00


	//----- nvinfo : EIATTR_KPARAM_INFO
	.align		4
.L_2947:
        /*0068*/ 	.byte	0x04, 0x17
        /*006a*/ 	.short	(.L_2949 - .L_2948)
.L_2948:
        /*006c*/ 	.word	0x00000000
        /*0070*/ 	.short	0x0000
        /*0072*/ 	.short	0x0000
        /*0074*/ 	.byte	0x00, 0xf0, 0x11, 0x00


	//----- nvinfo : EIATTR_SPARSE_MMA_MASK
	.align		4
.L_2949:
        /*0078*/ 	.byte	0x03, 0x50
        /*007a*/ 	.short	0x0000


	//----- nvinfo : EIATTR_MAXREG_COUNT
	.align		4
        /*007c*/ 	.byte	0x03, 0x1b
        /*007e*/ 	.short	0x00ff


	//----- nvinfo : EIATTR_MERCURY_ISA_VERSION
	.align		4
        /*0080*/ 	.byte	0x03, 0x5f
        /*0082*/ 	.short	0x0101


	//----- nvinfo : EIATTR_EXIT_INSTR_OFFSETS
	.align		4
        /*0084*/ 	.byte	0x04, 0x1c
        /*0086*/ 	.short	(.L_2951 - .L_2950)


	//   ....[0]....
.L_2950:
        /*0088*/ 	.word	0x00000550


	//   ....[1]....
        /*008c*/ 	.word	0x000005c0


	//----- nvinfo : EIATTR_MAX_THREADS
	.align		4
.L_2951:
        /*0090*/ 	.byte	0x04, 0x05
        /*0092*/ 	.short	(.L_2953 - .L_2952)
.L_2952:
        /*0094*/ 	.word	0x00000080
        /*0098*/ 	.word	0x00000001
        /*009c*/ 	.word	0x00000001


	//----- nvinfo : EIATTR_CRS_STACK_SIZE
	.align		4
.L_2953:
        /*00a0*/ 	.byte	0x04, 0x1e
        /*00a2*/ 	.short	(.L_2955 - .L_2954)
.L_2954:
        /*00a4*/ 	.word	0x00000000


	//----- nvinfo : EIATTR_CBANK_PARAM_SIZE
	.align		4
.L_2955:
        /*00a8*/ 	.byte	0x03, 0x19
        /*00aa*/ 	.short	0x0024


	//----- nvinfo : EIATTR_PARAM_CBANK
	.align		4
        /*00ac*/ 	.byte	0x04, 0x0a
        /*00ae*/ 	.short	(.L_2957 - .L_2956)
	.align		4
.L_2956:
        /*00b0*/ 	.word	index@(.nv.constant0._ZN2at6native27unrolled_elementwise_kernelINS0_13BinaryFunctorIaaaNS0_17BitwiseXorFunctorIaEEEESt5arrayIPcLm3EELi4E23TrivialOffsetCalculatorILi2EjES9_ILi1EjENS0_6memory15LoadWithoutCastENSC_16StoreWithoutCastEEEviT_T0_T2_T3_T4_T5_)
        /*00b4*/ 	.short	0x0210
        /*00b6*/ 	.short	0x0024


	//----- nvinfo : EIATTR_SW_WAR
	.align		4
.L_2957:
        /*00b8*/ 	.byte	0x04, 0x36
        /*00ba*/ 	.short	(.L_2959 - .L_2958)
.L_2958:
        /*00bc*/ 	.word	0x00000008
.L_2959:


//--------------------- .nv.info._ZN2at6native29vectorized_elementwise_kernelILi2ENS0_13BinaryFunctorIaaaNS0_17BitwiseXorFunctorIaEEEESt5arrayIPcLm3EEEEviT0_T1_ --------------------------
	.section	.nv.info._ZN2at6native29vectorized_elementwise_kernelILi2ENS0_13BinaryFunctorIaaaNS0_17BitwiseXorFunctorIaEEEESt5arrayIPcLm3EEEEviT0_T1_,"",@"SHT_CUDA_INFO"
	.sectionflags	@""
	.align	4


	//----- nvinfo : EIATTR_CUDA_API_VERSION
	.align		4
        /*0000*/ 	.byte	0x04, 0x37
        /*0002*/ 	.short	(.L_2961 - .L_2960)
.L_2960:
        /*0004*/ 	.word	0x00000082


	//----- nvinfo : EIATTR_KPARAM_INFO
	.align		4
.L_2961:
        /*0008*/ 	.byte	0x04, 0x17
        /*000a*/ 	.short	(.L_2963 - .L_2962)
.L_2962:
        /*000c*/ 	.word	0x00000000
        /*0010*/ 	.short	0x0002
        /*0012*/ 	.short	0x0008
        /*0014*/ 	.byte	0x00, 0xf0, 0x61, 0x00


	//----- nvinfo : EIATTR_KPARAM_INFO
	.align		4
.L_2963:
        /*0018*/ 	.byte	0x04, 0x17
        /*001a*/ 	.short	(.L_2965 - .L_2964)
.L_2964:
        /*001c*/ 	.word	0x00000000
        /*0020*/ 	.short	0x0001
        /*0022*/ 	.short	0x0004
        /*0024*/ 	.byte	0x00, 0xf0, 0x05, 0x00


	//----- nvinfo : EIATTR_KPARAM_INFO
	.align		4
.L_2965:
        /*0028*/ 	.byte	0x04, 0x17
        /*002a*/ 	.short	(.L_2967 - .L_2966)
.L_2966:
        /*002c*/ 	.word	0x00000000
        /*0030*/ 	.short	0x0000
        /*0032*/ 	.short	0x0000
        /*0034*/ 	.byte	0x00, 0xf0, 0x11, 0x00


	//----- nvinfo : EIATTR_SPARSE_MMA_MASK
	.align		4
.L_2967:
        /*0038*/ 	.byte	0x03, 0x50
        /*003a*/ 	.short	0x0000


	//----- nvinfo : EIATTR_MAXREG_COUNT
	.align		4
        /*003c*/ 	.byte	0x03, 0x1b
        /*003e*/ 	.short	0x00ff


	//----- nvinfo : EIATTR_MERCURY_ISA_VERSION
	.align		4
        /*0040*/ 	.byte	0x03, 0x5f
        /*0042*/ 	.short	0x0101


	//----- nvinfo : EIATTR_EXIT_INSTR_OFFSETS
	.align		4
        /*0044*/ 	.byte	0x04, 0x1c
        /*0046*/ 	.short	(.L_2969 - .L_2968)


	//   ....[0]....
.L_2968:
        /*0048*/ 	.word	0x00000440


	//   ....[1]....
        /*004c*/ 	.word	0x00000f30


	//   ....[2]....
        /*0050*/ 	.word	0x00000f90


	//----- nvinfo : EIATTR_MAX_THREADS
	.align		4
.L_2969:
        /*0054*/ 	.byte	0x04, 0x05
        /*0056*/ 	.short	(.L_2971 - .L_2970)
.L_2970:
        /*0058*/ 	.word	0x00000080
        /*005c*/ 	.word	0x00000001
        /*0060*/ 	.word	0x00000001


	//----- nvinfo : EIATTR_CRS_STACK_SIZE
	.align		4
.L_2971:
        /*0064*/ 	.byte	0x04, 0x1e
        /*0066*/ 	.short	(.L_2973 - .L_2972)
.L_2972:
        /*0068*/ 	.word	0x00000000


	//----- nvinfo : EIATTR_CBANK_PARAM_SIZE
	.align		4
.L_2973:
        /*006c*/ 	.byte	0x03, 0x19
        /*006e*/ 	.short	0x0020


	//----- nvinfo : EIATTR_PARAM_CBANK
	.align		4
        /*0070*/ 	.byte	0x04, 0x0a
        /*0072*/ 	.short	(.L_2975 - .L_2974)
	.align		4
.L_2974:
        /*0074*/ 	.word	index@(.nv.constant0._ZN2at6native29vectorized_elementwise_kernelILi2ENS0_13BinaryFunctorIaaaNS0_17BitwiseXorFunctorIaEEEESt5arrayIPcLm3EEEEviT0_T1_)
        /*0078*/ 	.short	0x0210
        /*007a*/ 	.short	0x0020


	//----- nvinfo : EIATTR_SW_WAR
	.align		4
.L_2975:
        /*007c*/ 	.byte	0x04, 0x36
        /*007e*/ 	.short	(.L_2977 - .L_2976)
.L_2976:
        /*0080*/ 	.word	0x00000008
.L_2977:


//--------------------- .nv.info._ZN2at6native29vectorized_elementwise_kernelILi4ENS0_13BinaryFunctorIaaaNS0_17BitwiseXorFunctorIaEEEESt5arrayIPcLm3EEEEviT0_T1_ --------------------------
	.section	.nv.info._ZN2at6native29vectorized_elementwise_kernelILi4ENS0_13BinaryFunctorIaaaNS0_17BitwiseXorFunctorIaEEEESt5arrayIPcLm3EEEEviT0_T1_,"",@"SHT_CUDA_INFO"
	.sectionflags	@""
	.align	4


	//----- nvinfo : EIATTR_CUDA_API_VERSION
	.align		4
        /*0000*/ 	.byte	0x04, 0x37
        /*0002*/ 	.short	(.L_2979 - .L_2978)
.L_2978:
        /*0004*/ 	.word	0x00000082


	//----- nvinfo : EIATTR_KPARAM_INFO
	.align		4
.L_2979:
        /*0008*/ 	.byte	0x04, 0x17
        /*000a*/ 	.short	(.L_2981 - .L_2980)
.L_2980:
        /*000c*/ 	.word	0x00000000
        /*0010*/ 	.short	0x0002
        /*0012*/ 	.short	0x0008
        /*0014*/ 	.byte	0x00, 0xf0, 0x61, 0x00


	//----- nvinfo : EIATTR_KPARAM_INFO
	.align		4
.L_2981:
        /*0018*/ 	.byte	0x04, 0x17
        /*001a*/ 	.short	(.L_2983 - .L_2982)
.L_2982:
        /*001c*/ 	.word	0x00000000
        /*0020*/ 	.short	0x0001
        /*0022*/ 	.short	0x0004
        /*0024*/ 	.byte	0x00, 0xf0, 0x05, 0x00


	//----- nvinfo : EIATTR_KPARAM_INFO
	.align		4
.L_2983:
        /*0028*/ 	.byte	0x04, 0x17
        /*002a*/ 	.short	(.L_2985 - .L_2984)
.L_2984:
        /*002c*/ 	.word	0x00000000
        /*0030*/ 	.short	0x0000
        /*0032*/ 	.short	0x0000
        /*0034*/ 	.byte	0x00, 0xf0, 0x11, 0x00


	//----- nvinfo : EIATTR_SPARSE_MMA_MASK
	.align		4
.L_2985:
        /*0038*/ 	.byte	0x03, 0x50
        /*003a*/ 	.short	0x0000


	//----- nvinfo : EIATTR_MAXREG_COUNT
	.align		4
        /*003c*/ 	.byte	0x03, 0x1b
        /*003e*/ 	.short	0x00ff


	//----- nvinfo : EIATTR_MERCURY_ISA_VERSION
	.align		4
        /*0040*/ 	.byte	0x03, 0x5f
        /*0042*/ 	.short	0x0101


	//----- nvinfo : EIATTR_EXIT_INSTR_OFFSETS
	.align		4
        /*0044*/ 	.byte	0x04, 0x1c
        /*0046*/ 	.short	(.L_2987 - .L_2986)


	//   ....[0]....
.L_2986:
        /*0048*/ 	.word	0x00000400


	//   ....[1]....
        /*004c*/ 	.word	0x00000ef0


	//   ....[2]....
        /*0050*/ 	.word	0x00000f50


	//----- nvinfo : EIATTR_MAX_THREADS
	.align		4
.L_2987:
        /*0054*/ 	.byte	0x04, 0x05
        /*0056*/ 	.short	(.L_2989 - .L_2988)
.L_2988:
        /*0058*/ 	.word	0x00000080
        /*005c*/ 	.word	0x00000001
        /*0060*/ 	.word	0x00000001


	//----- nvinfo : EIATTR_CRS_STACK_SIZE
	.align		4
.L_2989:
        /*0064*/ 	.byte	0x04, 0x1e
        /*0066*/ 	.short	(.L_2991 - .L_2990)
.L_2990:
        /*0068*/ 	.word	0x00000000


	//----- nvinfo : EIATTR_CBANK_PARAM_SIZE
	.align		4
.L_2991:
        /*006c*/ 	.byte	0x03, 0x19
        /*006e*/ 	.short	0x0020


	//----- nvinfo : EIATTR_PARAM_CBANK
	.align		4
        /*0070*/ 	.byte	0x04, 0x0a
        /*0072*/ 	.short	(.L_2993 - .L_2992)
	.align		4
.L_2992:
        /*0074*/ 	.word	index@(.nv.constant0._ZN2at6native29vectorized_elementwise_kernelILi4ENS0_13BinaryFunctorIaaaNS0_17BitwiseXorFunctorIaEEEESt5arrayIPcLm3EEEEviT0_T1_)
        /*0078*/ 	.short	0x0210
        /*007a*/ 	.short	0x0020


	//----- nvinfo : EIATTR_SW_WAR
	.align		4
.L_2993:
        /*007c*/ 	.byte	0x04, 0x36
        /*007e*/ 	.short	(.L_2995 - .L_2994)
.L_2994:
        /*0080*/ 	.word	0x00000008
.L_2995:


//--------------------- .nv.info._ZN2at6native29vectorized_elementwise_kernelILi8ENS0_13BinaryFunctorIaaaNS0_17BitwiseXorFunctorIaEEEESt5arrayIPcLm3EEEEviT0_T1_ --------------------------
	.section	.nv.info._ZN2at6native29vectorized_elementwise_kernelILi8ENS0_13BinaryFunctorIaaaNS0_17BitwiseXorFunctorIaEEEESt5arrayIPcLm3EEEEviT0_T1_,"",@"SHT_CUDA_INFO"
	.sectionflags	@""
	.align	4


	//----- nvinfo : EIATTR_CUDA_API_VERSION
	.align		4
        /*0000*/ 	.byte	0x04, 0x37
        /*0002*/ 	.short	(.L_2997 - .L_2996)
.L_2996:
        /*0004*/ 	.word	0x00000082


	//----- nvinfo : EIATTR_KPARAM_INFO
	.align		4
.L_2997:
        /*0008*/ 	.byte	0x04, 0x17
        /*000a*/ 	.short	(.L_2999 - .L_2998)
.L_2998:
        /*000c*/ 	.word	0x00000000
        /*0010*/ 	.short	0x0002
        /*0012*/ 	.short	0x0008
        /*0014*/ 	.byte	0x00, 0xf0, 0x61, 0x00


	//----- nvinfo : EIATTR_KPARAM_INFO
	.align		4
.L_2999:
        /*0018*/ 	.byte	0x04, 0x17
        /*001a*/ 	.short	(.L_3001 - .L_3000)
.L_3000:
        /*001c*/ 	.word	0x00000000
        /*0020*/ 	.short	0x0001
        /*0022*/ 	.short	0x0004
        /*0024*/ 	.byte	0x00, 0xf0, 0x05, 0x00


	//----- nvinfo : EIATTR_KPARAM_INFO
	.align		4
.L_3001:
        /*0028*/ 	.byte	0x04, 0x17
        /*002a*/ 	.short	(.L_3003 - .L_3002)
.L_3002:
        /*002c*/ 	.word	0x00000000
        /*0030*/ 	.short	0x0000
        /*0032*/ 	.short	0x0000
        /*0034*/ 	.byte	0x00, 0xf0, 0x11, 0x00


	//----- nvinfo : EIATTR_SPARSE_MMA_MASK
	.align		4
.L_3003:
        /*0038*/ 	.byte	0x03, 0x50
        /*003a*/ 	.short	0x0000


	//----- nvinfo : EIATTR_MAXREG_COUNT
	.align		4
        /*003c*/ 	.byte	0x03, 0x1b
        /*003e*/ 	.short	0x00ff


	//----- nvinfo : EIATTR_MERCURY_ISA_VERSION
	.align		4
        /*0040*/ 	.byte	0x03, 0x5f
        /*0042*/ 	.short	0x0101


	//----- nvinfo : EIATTR_EXIT_INSTR_OFFSETS
	.align		4
        /*0044*/ 	.byte	0x04, 0x1c
        /*0046*/ 	.short	(.L_3005 - .L_3004)


	//   ....[0]....
.L_3004:
        /*0048*/ 	.word	0x000003b0


	//   ....[1]....
        /*004c*/ 	.word	0x00000ea0


	//   ....[2]....
        /*0050*/ 	.word	0x00000f00


	//----- nvinfo : EIATTR_MAX_THREADS
	.align		4
.L_3005:
        /*0054*/ 	.byte	0x04, 0x05
        /*0056*/ 	.short	(.L_3007 - .L_3006)
.L_3006:
        /*0058*/ 	.word	0x00000080
        /*005c*/ 	.word	0x00000001
        /*0060*/ 	.word	0x00000001


	//----- nvinfo : EIATTR_CRS_STACK_SIZE
	.align		4
.L_3007:
        /*0064*/ 	.byte	0x04, 0x1e
        /*0066*/ 	.short	(.L_3009 - .L_3008)
.L_3008:
        /*0068*/ 	.word	0x00000000


	//----- nvinfo : EIATTR_CBANK_PARAM_SIZE
	.align		4
.L_3009:
        /*006c*/ 	.byte	0x03, 0x19
        /*006e*/ 	.short	0x0020


	//----- nvinfo : EIATTR_PARAM_CBANK
	.align		4
        /*0070*/ 	.byte	0x04, 0x0a
        /*0072*/ 	.short	(.L_3011 - .L_3010)
	.align		4
.L_3010:
        /*0074*/ 	.word	index@(.nv.constant0._ZN2at6native29vectorized_elementwise_kernelILi8ENS0_13BinaryFunctorIaaaNS0_17BitwiseXorFunctorIaEEEESt5arrayIPcLm3EEEEviT0_T1_)
        /*0078*/ 	.short	0x0210
        /*007a*/ 	.short	0x0020


	//----- nvinfo : EIATTR_SW_WAR
	.align		4
.L_3011:
        /*007c*/ 	.byte	0x04, 0x36
        /*007e*/ 	.short	(.L_3013 - .L_3012)
.L_3012:
        /*0080*/ 	.word	0x00000008
.L_3013:


//--------------------- .nv.info._ZN2at6native18elementwise_kernelILi128ELi4EZNS0_15gpu_kernel_implINS0_13AUnaryFunctorIhhhNS0_17BitwiseXorFunctorIhEEEEEEvRNS_18TensorIteratorBaseERKT_EUliE_EEviT1_ --------------------------
	.section	.nv.info._ZN2at6native18elementwise_kernelILi128ELi4EZNS0_15gpu_kernel_implINS0_13AUnaryFunctorIhhhNS0_17BitwiseXorFunctorIhEEEEEEvRNS_18TensorIteratorBaseERKT_EUliE_EEviT1_,"",@"SHT_CUDA_INFO"
	.sectionflags	@""
	.align	4


	//----- nvinfo : EIATTR_CUDA_API_VERSION
	.align		4
        /*0000*/ 	.byte	0x04, 0x37
        /*0002*/ 	.short	(.L_3015 - .L_3014)
.L_3014:
        /*0004*/ 	.word	0x00000082


	//----- nvinfo : EIATTR_KPARAM_INFO
	.align		4
.L_3015:
        /*0008*/ 	.byte	0x04, 0x17
        /*000a*/ 	.short	(.L_3017 - .L_3016)
.L_3016:
        /*000c*/ 	.word	0x00000000
        /*0010*/ 	.short	0x0001
        /*0012*/ 	.short	0x0008
        /*0014*/ 	.byte	0x00, 0xf0, 0x61, 0x08


	//----- nvinfo : EIATTR_KPARAM_INFO
	.align		4
.L_3017:
        /*0018*/ 	.byte	0x04, 0x17
        /*001a*/ 	.short	(.L_3019 - .L_3018)
.L_3018:
        /*001c*/ 	.word	0x00000000
        /*0020*/ 	.short	0x0000
        /*0022*/ 	.short	0x0000
        /*0024*/ 	.byte	0x00, 0xf0, 0x11, 0x00


	//----- nvinfo : EIATTR_SPARSE_MMA_MASK
	.align		4
.L_3019:
        /*0028*/ 	.byte	0x03, 0x50
        /*002a*/ 	.short	0x0000


	//----- nvinfo : EIATTR_MAXREG_COUNT
	.align		4
        /*002c*/ 	.byte	0x03, 0x1b
        /*002e*/ 	.short	0x0080


	//----- nvinfo : EIATTR_EXTERNS
	.align		4
        /*0030*/ 	.byte	0x04, 0x0f
        /*0032*/ 	.short	(.L_3021 - .L_3020)


	//   ....[0]....
	.align		4
.L_3020:
        /*0034*/ 	.word	index@(__assertfail)


	//----- nvinfo : EIATTR_MERCURY_ISA_VERSION
	.align		4
.L_3021:
        /*0038*/ 	.byte	0x03, 0x5f
        /*003a*/ 	.short	0x0101


	//----- nvinfo : EIATTR_SYSCALL_OFFSETS
	.align		4
        /*003c*/ 	.byte	0x04, 0x46
        /*003e*/ 	.short	(.L_3023 - .L_3022)


	//   ....[0]....
.L_3022:
        /*0040*/ 	.word	0x00002230


	//   ....[1]....
        /*0044*/ 	.word	0x00003190


	//   ....[2]....
        /*0048*/ 	.word	0x00005400


	//   ....[3]....
        /*004c*/ 	.word	0x00006360


	//   ....[4]....
        /*0050*/ 	.word	0x000085c0


	//   ....[5]....
        /*0054*/ 	.word	0x00009520


	//   ....[6]....
        /*0058*/ 	.word	0x0000b770


	//   ....[7]....
        /*005c*/ 	.word	0x0000c6d0


	//----- nvinfo : EIATTR_EXIT_INSTR_OFFSETS
	.align		4
.L_3023:
        /*0060*/ 	.byte	0x04, 0x1c
        /*0062*/ 	.short	(.L_3025 - .L_3024)


	//   ....[0]....
.L_3024:
        /*0064*/ 	.word	0x000095e0


	//   ....[1]....
        /*0068*/ 	.word	0x0000b8c0


	//   ....[2]....
        /*006c*/ 	.word	0x0000b8e0


	//   ....[3]....
        /*0070*/ 	.word	0x0000b980


	//   ....[4]....
        /*0074*/ 	.word	0x0000b9b0


	//   ....[5]....
        /*0078*/ 	.word	0x0000b9e0


	//   ....[6]....
        /*007c*/ 	.word	0x0000ba80


	//   ....[7]....
        /*0080*/ 	.word	0x0000bad0


	//   ....[8]....
        /*0084*/ 	.word	0x0000bb80


	//   ....[9]....
        /*0088*/ 	.word	0x0000bbe0


	//   ....[10]....
        /*008c*/ 	.word	0x0000bc20


	//   ....[11]....
        /*0090*/ 	.word	0x0000bce0


	//   ....[12]....
        /*0094*/ 	.word	0x0000bd30


	//   ....[13]....
        /*0098*/ 	.word	0x0000bed0


	//   ....[14]....
        /*009c*/ 	.word	0x0000c040


	//   ....[15]....
        /*00a0*/ 	.word	0x0000c090


	//   ....[16]....
        /*00a4*/ 	.word	0x0000c140


	//   ....[17]....
        /*00a8*/ 	.word	0x0000c2d0


	//   ....[18]....
        /*00ac*/ 	.word	0x0000c460


	//   ....[19]....
        /*00b0*/ 	.word	0x0000c5d0


	//   ....[20]....
        /*00b4*/ 	.word	0x0000c6e0


	//   ....[21]....
        /*00b8*/ 	.word	0x0000c720


	//   ....[22]....
        /*00bc*/ 	.word	0x0000c750


	//----- nvinfo : EIATTR_MAX_THREADS
	.align		4
.L_3025:
        /*00c0*/ 	.byte	0x04, 0x05
        /*00c2*/ 	.short	(.L_3027 - .L_3026)
.L_3026:
        /*00c4*/ 	.word	0x00000080
        /*00c8*/ 	.word	0x00000001
        /*00cc*/ 	.word	0x00000001


	//----- nvinfo : EIATTR_CRS_STACK_SIZE
	.align		4
.L_3027:
        /*00d0*/ 	.byte	0x04, 0x1e
        /*00d2*/ 	.short	(.L_3029 - .L_3028)
.L_3028:
        /*00d4*/ 	.word	0x00000000


	//----- nvinfo : EIATTR_CBANK_PARAM_SIZE
	.align		4
.L_3029:
        /*00d8*/ 	.byte	0x03, 0x19
        /*00da*/ 	.short	0x0220


	//----- nvinfo : EIATTR_PARAM_CBANK
	.align		4
        /*00dc*/ 	.byte	0x04, 0x0a
        /*00de*/ 	.short	(.L_3031 - .L_3030)
	.align		4
.L_3030:
        /*00e0*/ 	.word	index@(.nv.constant0._ZN2at6native18elementwise_kernelILi128ELi4EZNS0_15gpu_kernel_implINS0_13AUnaryFunctorIhhhNS0_17BitwiseXorFunctorIhEEEEEEvRNS_18TensorIteratorBaseERKT_EUliE_EEviT1_)
        /*00e4*/ 	.short	0x0210
        /*00e6*/ 	.short	0x0220


	//----- nvinfo : EIATTR_SW_WAR
	.align		4
.L_3031:
        /*00e8*/ 	.byte	0x04, 0x36
        /*00ea*/ 	.short	(.L_3033 - .L_3032)
.L_3032:
        /*00ec*/ 	.word	0x00000008
.L_3033:


//--------------------- .nv.info._ZN2at6native27unrolled_elementwise_kernelINS0_13AUnaryFunctorIhhhNS0_17BitwiseXorFunctorIhEEEESt5arrayIPcLm2EELi4E23TrivialOffsetCalculatorILi1EjESA_NS0_6memory12LoadWithCastILi1EEENSB_13StoreWithCastILi1EEEEEviT_T0_T2_T3_T4_T5_ --------------------------
	.section	.nv.info._ZN2at6native27unrolled_elementwise_kernelINS0_13AUnaryFunctorIhhhNS0_17BitwiseXorFunctorIhEEEESt5arrayIPcLm2EELi4E23TrivialOffsetCalculatorILi1EjESA_NS0_6memory12LoadWithCastILi1EEENSB_13StoreWithCastILi1EEEEEviT_T0_T2_T3_T4_T5_,"",@"SHT_CUDA_INFO"
	.sectionflags	@""
	.align	4


	//----- nvinfo : EIATTR_CUDA_API_VERSION
	.align		4
        /*0000*/ 	.byte	0x04, 0x37
        /*0002*/ 	.short	(.L_3035 - .L_3034)
.L_3034:
        /*0004*/ 	.word	0x00000082


	//----- nvinfo : EIATTR_KPARAM_INFO
	.align		4
.L_3035:
        /*0008*/ 	.byte	0x04, 0x17
        /*000a*/ 	.short	(.L_3037 - .L_3036)
.L_3036:
        /*000c*/ 	.word	0x00000000
        /*0010*/ 	.short	0x0006
        /*0012*/ 	.short	0x0024
        /*0014*/ 	.byte	0x00, 0xf0, 0x21, 0x00


	//----- nvinfo : EIATTR_KPARAM_INFO
	.align		4
.L_3037:
        /*0018*/ 	.byte	0x04, 0x17
        /*001a*/ 	.short	(.L_3039 - .L_3038)
.L_3038:
        /*001c*/ 	.word	0x00000000
        /*0020*/ 	.short	0x0005
        /*0022*/ 	.short	0x001c
        /*0024*/ 	.byte	0x00, 0xf0, 0x21, 0x00


	//----- nvinfo : EIATTR_KPARAM_INFO
	.align		4
.L_3039:
        /*0028*/ 	.byte	0x04, 0x17
        /*002a*/ 	.short	(.L_3041 - .L_3040)
.L_3040:
        /*002c*/ 	.word	0x00000000
        /*0030*/ 	.short	0x0004
        /*0032*/ 	.short	0x0019
        /*0034*/ 	.byte	0x00, 0xf0, 0x05, 0x00


	//----- nvinfo : EIATTR_KPARAM_INFO
	.align		4
.L_3041:
        /*0038*/ 	.byte	0x04, 0x17
        /*003a*/ 	.short	(.L_3043 - .L_3042)
.L_3042:
        /*003c*/ 	.word	0x00000000
        /*0040*/ 	.short	0x0003
        /*0042*/ 	.short	0x0018
        /*0044*/ 	.byte	0x00, 0xf0, 0x05, 0x00


	//----- nvinfo : EIATTR_KPARAM_INFO
	.align		4
.L_3043:
        /*0048*/ 	.byte	0x04, 0x17
        /*004a*/ 	.short	(.L_3045 - .L_3044)
.L_3044:
        /*004c*/ 	.word	0x00000000
        /*0050*/ 	.short	0x0002
        /*0052*/ 	.short	0x0008
        /*0054*/ 	.byte	0x00, 0xf0, 0x41, 0x00


	//----- nvinfo : EIATTR_KPARAM_INFO
	.align		4
.L_3045:
        /*0058*/ 	.byte	0x04, 0x17
        /*005a*/ 	.short	(.L_3047 - .L_3046)
.L_3046:
        /*005c*/ 	.word	0x00000000
        /*0060*/ 	.short	0x0001
        /*0062*/ 	.short	0x0004
        /*0064*/ 	.byte	0x00, 0xf0, 0x09, 0x00


	//----- nvinfo : EIATTR_KPARAM_INFO
	.align		4
.L_3047:
        /*0068*/ 	.byte	0x04, 0x17
        /*006a*/ 	.short	(.L_3049 - .L_3048)
.L_3048:
        /*006c*/ 	.word	0x00000000
        /*0070*/ 	.short	0x0000
        /*0072*/ 	.short	0x0000
        /*0074*/ 	.byte	0x00, 0xf0, 0x11, 0x00


	//----- nvinfo : EIATTR_SPARSE_MMA_MASK
	.align		4
.L_3049:
        /*0078*/ 	.byte	0x03, 0x50
        /*007a*/ 	.short	0x0000


	//----- nvinfo : EIATTR_MAXREG_COUNT
	.align		4
        /*007c*/ 	.byte	0x03, 0x1b
        /*007e*/ 	.short	0x00ff


	//----- nvinfo : EIATTR_EXTERNS
	.align		4
        /*0080*/ 	.byte	0x04, 0x0f
        /*0082*/ 	.short	(.L_3051 - .L_3050)


	//   ....[0]....
	.align		4
.L_3050:
        /*0084*/ 	.word	index@(__assertfail)


	//----- nvinfo : EIATTR_MERCURY_ISA_VERSION
	.align		4
.L_3051:
        /*0088*/ 	.byte	0x03, 0x5f
        /*008a*/ 	.short	0x0101


	//----- nvinfo : EIATTR_SYSCALL_OFFSETS
	.align		4
        /*008c*/ 	.byte	0x04, 0x46
        /*008e*/ 	.short	(.L_3053 - .L_3052)


	//   ....[0]....
.L_3052:
        /*0090*/ 	.word	0x00000f50


	//   ....[1]....
        /*0094*/ 	.word	0x00001ea0


	//   ....[2]....
        /*0098*/ 	.word	0x00002e00


	//   ....[3]....
        /*009c*/ 	.word	0x00003d40


	//   ....[4]....
        /*00a0*/ 	.word	0x00004d80


	//   ....[5]....
        /*00a4*/ 	.word	0x00005d80


	//   ....[6]....
        /*00a8*/ 	.word	0x00006d70


	//   ....[7]....
        /*00ac*/ 	.word	0x00007d60


	//----- nvinfo : EIATTR_EXIT_INSTR_OFFSETS
	.align		4
.L_3053:
        /*00b0*/ 	.byte	0x04, 0x1c
        /*00b2*/ 	.short	(.L_3055 - .L_3054)


	//   ....[0]....
.L_3054:
        /*00b4*/ 	.word	0x00006e20


	//   ....[1]....
        /*00b8*/ 	.word	0x00006f50


	//   ....[2]....
        /*00bc*/ 	.word	0x00006f70


	//   ....[3]....
        /*00c0*/ 	.word	0x00007010


	//   ....[4]....
        /*00c4*/ 	.word	0x00007040


	//   ....[5]....
        /*00c8*/ 	.word	0x00007070


	//   ....[6]....
        /*00cc*/ 	.word	0x00007110


	//   ....[7]....
        /*00d0*/ 	.word	0x00007160


	//   ....[8]....
        /*00d4*/ 	.word	0x00007210


	//   ....[9]....
        /*00d8*/ 	.word	0x00007270


	//   ....[10]....
        /*00dc*/ 	.word	0x000072b0


	//   ....[11]....
        /*00e0*/ 	.word	0x00007370


	//   ....[12]....
        /*00e4*/ 	.word	0x000073c0


	//   ....[13]....
        /*00e8*/ 	.word	0x00007560


	//   ....[14]....
        /*00ec*/ 	.word	0x000076d0


	//   ....[15]....
        /*00f0*/ 	.word	0x00007720


	//   ....[16]....
        /*00f4*/ 	.word	0x000077d0


	//   ....[17]....
        /*00f8*/ 	.word	0x00007960


	//   ....[18]....
        /*00fc*/ 	.word	0x00007af0


	//   ....[19]....
        /*0100*/ 	.word	0x00007c60


	//   ....[20]....
        /*0104*/ 	.word	0x00007d70


	//   ....[21]....
        /*0108*/ 	.word	0x00007db0


	//   ....[22]....
        /*010c*/ 	.word	0x00007de0


	//----- nvinfo : EIATTR_MAX_THREADS
	.align		4
.L_3055:
        /*0110*/ 	.byte	0x04, 0x05
        /*0112*/ 	.short	(.L_3057 - .L_3056)
.L_3056:
        /*0114*/ 	.word	0x00000080
        /*0118*/ 	.word	0x00000001
        /*011c*/ 	.word	0x00000001


	//----- nvinfo : EIATTR_CRS_STACK_SIZE
	.align		4
.L_3057:
        /*0120*/ 	.byte	0x04, 0x1e
        /*0122*/ 	.short	(.L_3059 - .L_3058)
.L_3058:
        /*0124*/ 	.word	0x00000000


	//----- nvinfo : EIATTR_CBANK_PARAM_SIZE
	.align		4
.L_3059:
        /*0128*/ 	.byte	0x03, 0x19
        /*012a*/ 	.short	0x002c


	//----- nvinfo : EIATTR_PARAM_CBANK
	.align		4
        /*012c*/ 	.byte	0x04, 0x0a
        /*012e*/ 	.short	(.L_3061 - .L_3060)
	.align		4
.L_3060:
        /*0130*/ 	.word	index@(.nv.constant0._ZN2at6native27unrolled_elementwise_kernelINS0_13AUnaryFunctorIhhhNS0_17BitwiseXorFunctorIhEEEESt5arrayIPcLm2EELi4E23TrivialOffsetCalculatorILi1EjESA_NS0_6memory12LoadWithCastILi1EEENSB_13StoreWithCastILi1EEEEEviT_T0_T2_T3_T4_T5_)
        /*0134*/ 	.short	0x0210
        /*0136*/ 	.short	0x002c


	//----- nvinfo : EIATTR_SW_WAR
	.align		4
.L_3061:
        /*0138*/ 	.byte	0x04, 0x36
        /*013a*/ 	.short	(.L_3063 - .L_3062)
.L_3062:
        /*013c*/ 	.word	0x00000008
.L_3063:


//--------------------- .nv.info._ZN2at6native18elementwise_kernelILi128ELi4EZNS0_22gpu_kernel_impl_nocastINS0_13AUnaryFunctorIhhhNS0_17BitwiseXorFunctorIhEEEEEEvRNS_18TensorIteratorBaseERKT_EUliE_EEviT1_ --------------------------
	.section	.nv.info._ZN2at6native18elementwise_kernelILi128ELi4EZNS0_22gpu_kernel_impl_nocastINS0_13AUnaryFunctorIhhhNS0_17BitwiseXorFunctorIhEEEEEEvRNS_18TensorIteratorBaseERKT_EUliE_EEviT1_,"",@"SHT_CUDA_INFO"
	.sectionflags	@""
	.align	4


	//----- nvinfo : EIATTR_CUDA_API_VERSION
	.align		4
        /*0000*/ 	.byte	0x04, 0x37
        /*0002*/ 	.short	(.L_3065 - .L_3064)
.L_3064:
        /*0004*/ 	.word	0x00000082


	//----- nvinfo : EIATTR_KPARAM_INFO
	.align		4
.L_3065:
        /*0008*/ 	.byte	0x04, 0x17
        /*000a*/ 	.short	(.L_3067 - .L_3066)
.L_3066:
        /*000c*/ 	.word	0x00000000
        /*0010*/ 	.short	0x0001
        /*0012*/ 	.short	0x0008
        /*0014*/ 	.byte	0x00, 0xf0, 0x61, 0x08


	//----- nvinfo : EIATTR_KPARAM_INFO
	.align		4
.L_3067:
        /*0018*/ 	.byte	0x04, 0x17
        /*001a*/ 	.short	(.L_3069 - .L_3068)
.L_3068:
        /*001c*/ 	.word	0x00000000
        /*0020*/ 	.short	0x0000
        /*0022*/ 	.short	0x0000
        /*0024*/ 	.byte	0x00, 0xf0, 0x11, 0x00


	//----- nvinfo : EIATTR_SPARSE_MMA_MASK
	.align		4
.L_3069:
        /*0028*/ 	.byte	0x03, 0x50
        /*002a*/ 	.short	0x0000


	//----- nvinfo : EIATTR_MAXREG_COUNT
	.align		4
        /*002c*/ 	.byte	0x03, 0x1b
        /*002e*/ 	.short	0x0080


	//----- nvinfo : EIATTR_MERCURY_ISA_VERSION
	.align		4
        /*0030*/ 	.byte	0x03, 0x5f
        /*0032*/ 	.short	0x0101


	//----- nvinfo : EIATTR_EXIT_INSTR_OFFSETS
	.align		4
        /*0034*/ 	.byte	0x04, 0x1c
        /*0036*/ 	.short	(.L_3071 - .L_3070)


	//   ....[0]....
.L_3070:
        /*0038*/ 	.word	0x00003ba0


	//   ....[1]....
        /*003c*/ 	.word	0x00004f20


	//----- nvinfo : EIATTR_MAX_THREADS
	.align		4
.L_3071:
        /*0040*/ 	.byte	0x04, 0x05
        /*0042*/ 	.short	(.L_3073 - .L_3072)
.L_3072:
        /*0044*/ 	.word	0x00000080
        /*0048*/ 	.word	0x00000001
        /*004c*/ 	.word	0x00000001


	//----- nvinfo : EIATTR_CRS_STACK_SIZE
	.align		4
.L_3073:
        /*0050*/ 	.byte	0x04, 0x1e
        /*0052*/ 	.short	(.L_3075 - .L_3074)
.L_3074:
        /*0054*/ 	.word	0x00000000


	//----- nvinfo : EIATTR_CBANK_PARAM_SIZE
	.align		4
.L_3075:
        /*0058*/ 	.byte	0x03, 0x19
        /*005a*/ 	.short	0x0220


	//----- nvinfo : EIATTR_PARAM_CBANK
	.align		4
        /*005c*/ 	.byte	0x04, 0x0a
        /*005e*/ 	.short	(.L_3077 - .L_3076)
	.align		4
.L_3076:
        /*0060*/ 	.word	index@(.nv.constant0._ZN2at6native18elementwise_kernelILi128ELi4EZNS0_22gpu_kernel_impl_nocastINS0_13AUnaryFunctorIhhhNS0_17BitwiseXorFunctorIhEEEEEEvRNS_18TensorIteratorBaseERKT_EUliE_EEviT1_)
        /*0064*/ 	.short	0x0210
        /*0066*/ 	.short	0x0220


	//----- nvinfo : EIATTR_SW_WAR
	.align		4
.L_3077:
        /*0068*/ 	.byte	0x04, 0x36
        /*006a*/ 	.short	(.L_3079 - .L_3078)
.L_3078:
        /*006c*/ 	.word	0x00000008
.L_3079:


//--------------------- .nv.info._ZN2at6native27unrolled_elementwise_kernelINS0_13AUnaryFunctorIhhhNS0_17BitwiseXorFunctorIhEEEESt5arrayIPcLm2EELi4E23TrivialOffsetCalculatorILi1EjESA_NS0_6memory15LoadWithoutCastENSB_16StoreWithoutCastEEEviT_T0_T2_T3_T4_T5_ --------------------------
	.section	.nv.info._ZN2at6native27unrolled_elementwise_kernelINS0_13AUnaryFunctorIhhhNS0_17BitwiseXorFunctorIhEEEESt5arrayIPcLm2EELi4E23TrivialOffsetCalculatorILi1EjESA_NS0_6memory15LoadWithoutCastENSB_16StoreWithoutCastEEEviT_T0_T2_T3_T4_T5_,"",@"SHT_CUDA_INFO"
	.sectionflags	@""
	.align	4


	//----- nvinfo : EIATTR_CUDA_API_VERSION
	.align		4
        /*0000*/ 	.byte	0x04, 0x37
        /*0002*/ 	.short	(.L_3081 - .L_3080)
.L_3080:
        /*0004*/ 	.word	0x00000082


	//----- nvinfo : EIATTR_KPARAM_INFO
	.align		4
.L_3081:
        /*0008*/ 	.byte	0x04, 0x17
        /*000a*/ 	.short	(.L_3083 - .L_3082)
.L_3082:
        /*000c*/ 	.word	0x00000000
        /*0010*/ 	.short	0x0006
        /*0012*/ 	.short	0x001b
        /*0014*/ 	.byte	0x00, 0xf0, 0x05, 0x00


	//----- nvinfo : EIATTR_KPARAM_INFO
	.align		4
.L_3083:
        /*0018*/ 	.byte	0x04, 0x17
        /*001a*/ 	.short	(.L_3085 - .L_3084)
.L_3084:
        /*001c*/ 	.word	0x00000000
        /*0020*/ 	.short	0x0005
        /*0022*/ 	.short	0x001a
        /*0024*/ 	.byte	0x00, 0xf0, 0x05, 0x00


	//----- nvinfo : EIATTR_KPARAM_INFO
	.align		4
.L_3085:
        /*0028*/ 	.byte	0x04, 0x17
        /*002a*/ 	.short	(.L_3087 - .L_3086)
.L_3086:
        /*002c*/ 	.word	0x00000000
        /*0030*/ 	.short	0x0004
        /*0032*/ 	.short	0x0019
        /*0034*/ 	.byte	0x00, 0xf0, 0x05, 0x00


	//----- nvinfo : EIATTR_KPARAM_INFO
	.align		4
.L_3087:
        /*0038*/ 	.byte	0x04, 0x17
        /*003a*/ 	.short	(.L_3089 - .L_3088)
.L_3088:
        /*003c*/ 	.word	0x00000000
        /*0040*/ 	.short	0x0003
        /*0042*/ 	.short	0x0018
        /*0044*/ 	.byte	0x00, 0xf0, 0x05, 0x00


	//----- nvinfo : EIATTR_KPARAM_INFO
	.align		4
.L_3089:
        /*0048*/ 	.byte	0x04, 0x17
        /*004a*/ 	.short	(.L_3091 - .L_3090)
.L_3090:
        /*004c*/ 	.word	0x00000000
        /*0050*/ 	.short	0x0002
        /*0052*/ 	.short	0x0008
        /*0054*/ 	.byte	0x00, 0xf0, 0x41, 0x00


	//----- nvinfo : EIATTR_KPARAM_INFO
	.align		4
.L_3091:
        /*0058*/ 	.byte	0x04, 0x17
        /*005a*/ 	.short	(.L_3093 - .L_3092)
.L_3092:
        /*005c*/ 	.word	0x00000000
        /*0060*/ 	.short	0x0001
        /*0062*/ 	.short	0x0004
        /*0064*/ 	.byte	0x00, 0xf0, 0x09, 0x00


	//----- nvinfo : EIATTR_KPARAM_INFO
	.align		4
.L_3093:
        /*0068*/ 	.byte	0x04, 0x17
        /*006a*/ 	.short	(.L_3095 - .L_3094)
.L_3094:
        /*006c*/ 	.word	0x00000000
        /*0070*/ 	.short	0x0000
        /*0072*/ 	.short	0x0000
        /*0074*/ 	.byte	0x00, 0xf0, 0x11, 0x00


	//----- nvinfo : EIATTR_SPARSE_MMA_MASK
	.align		4
.L_3095:
        /*0078*/ 	.byte	0x03, 0x50
        /*007a*/ 	.short	0x0000


	//----- nvinfo : EIATTR_MAXREG_COUNT
	.align		4
        /*007c*/ 	.byte	0x03, 0x1b
        /*007e*/ 	.short	0x00ff


	//----- nvinfo : EIATTR_MERCURY_ISA_VERSION
	.align		4
        /*0080*/ 	.byte	0x03, 0x5f
        /*0082*/ 	.short	0x0101


	//----- nvinfo : EIATTR_EXIT_INSTR_OFFSETS
	.align		4
        /*0084*/ 	.byte	0x04, 0x1c
        /*0086*/ 	.short	(.L_3097 - .L_3096)


	//   ....[0]....
.L_3096:
        /*0088*/ 	.word	0x00000430


	//   ....[1]....
        /*008c*/ 	.word	0x00000490


	//----- nvinfo : EIATTR_MAX_THREADS
	.align		4
.L_3097:
        /*0090*/ 	.byte	0x04, 0x05
        /*0092*/ 	.short	(.L_3099 - .L_3098)
.L_3098:
        /*0094*/ 	.word	0x00000080
        /*0098*/ 	.word	0x00000001
        /*009c*/ 	.word	0x00000001


	//----- nvinfo : EIATTR_CRS_STACK_SIZE
	.align		4
.L_3099:
        /*00a0*/ 	.byte	0x04, 0x1e
        /*00a2*/ 	.short	(.L_3101 - .L_3100)
.L_3100:
        /*00a4*/ 	.word	0x00000000


	//----- nvinfo : EIATTR_CBANK_PARAM_SIZE
	.align		4
.L_3101:
        /*00a8*/ 	.byte	0x03, 0x19
        /*00aa*/ 	.short	0x001c


	//----- nvinfo : EIATTR_PARAM_CBANK
	.align		4
        /*00ac*/ 	.byte	0x04, 0x0a
        /*00ae*/ 	.short	(.L_3103 - .L_3102)
	.align		4
.L_3102:
        /*00b0*/ 	.word	index@(.nv.constant0._ZN2at6native27unrolled_elementwise_kernelINS0_13AUnaryFunctorIhhhNS0_17BitwiseXorFunctorIhEEEESt5arrayIPcLm2EELi4E23TrivialOffsetCalculatorILi1EjESA_NS0_6memory15LoadWithoutCastENSB_16StoreWithoutCastEEEviT_T0_T2_T3_T4_T5_)
        /*00b4*/ 	.short	0x0210
        /*00b6*/ 	.short	0x001c


	//----- nvinfo : EIATTR_SW_WAR
	.align		4
.L_3103:
        /*00b8*/ 	.byte	0x04, 0x36
        /*00ba*/ 	.short	(.L_3105 - .L_3104)
.L_3104:
        /*00bc*/ 	.word	0x00000008
.L_3105:


//--------------------- .nv.info._ZN2at6native29vectorized_elementwise_kernelILi2ENS0_13AUnaryFunctorIhhhNS0_17BitwiseXorFunctorIhEEEESt5arrayIPcLm2EEEEviT0_T1_ --------------------------
	.section	.nv.info._ZN2at6native29vectorized_elementwise_kernelILi2ENS0_13AUnaryFunctorIhhhNS0_17BitwiseXorFunctorIhEEEESt5arrayIPcLm2EEEEviT0_T1_,"",@"SHT_CUDA_INFO"
	.sectionflags	@""
	.align	4


	//----- nvinfo : EIATTR_CUDA_API_VERSION
	.align		4
        /*0000*/ 	.byte	0x04, 0x37
        /*0002*/ 	.short	(.L_3107 - .L_3106)
.L_3106:
        /*0004*/ 	.word	0x00000082


	//----- nvinfo : EIATTR_KPARAM_INFO
	.align		4
.L_3107:
        /*0008*/ 	.byte	0x04, 0x17
        /*000a*/ 	.short	(.L_3109 - .L_3108)
.L_3108:
        /*000c*/ 	.word	0x00000000
        /*0010*/ 	.short	0x0002
        /*0012*/ 	.short	0x0008
        /*0014*/ 	.byte	0x00, 0xf0, 0x41, 0x00


	//----- nvinfo : EIATTR_KPARAM_INFO
	.align		4
.L_3109:
        /*0018*/ 	.byte	0x04, 0x17
        /*001a*/ 	.short	(.L_3111 - .L_3110)
.L_3110:
        /*001c*/ 	.word	0x00000000
        /*0020*/ 	.short	0x0001
        /*0022*/ 	.short	0x0004
        /*0024*/ 	.byte	0x00, 0xf0, 0x09, 0x00


	//----- nvinfo : EIATTR_KPARAM_INFO
	.align		4
.L_3111:
        /*0028*/ 	.byte	0x04, 0x17
        /*002a*/ 	.short	(.L_3113 - .L_3112)
.L_3112:
        /*002c*/ 	.word	0x00000000
        /*0030*/ 	.short	0x0000
        /*0032*/ 	.short	0x0000
        /*0034*/ 	.byte	0x00, 0xf0, 0x11, 0x00


	//----- nvinfo : EIATTR_SPARSE_MMA_MASK
	.align		4
.L_3113:
        /*0038*/ 	.byte	0x03, 0x50
        /*003a*/ 	.short	0x0000


	//----- nvinfo : EIATTR_MAXREG_COUNT
	.align		4
        /*003c*/ 	.byte	0x03, 0x1b
        /*003e*/ 	.short	0x00ff


	//----- nvinfo : EIATTR_MERCURY_ISA_VERSION
	.align		4
        /*0040*/ 	.byte	0x03, 0x5f
        /*0042*/ 	.short	0x0101


	//----- nvinfo : EIATTR_EXIT_INSTR_OFFSETS
	.align		4
        /*0044*/ 	.byte	0x04, 0x1c
        /*0046*/ 	.short	(.L_3115 - .L_3114)


	//   ....[0]....
.L_3114:
        /*0048*/ 	.word	0x00000320


	//   ....[1]....
        /*004c*/ 	.word	0x00000b90


	//   ....[2]....
        /*0050*/ 	.word	0x00000bf0


	//----- nvinfo : EIATTR_MAX_THREADS
	.align		4
.L_3115:
        /*0054*/ 	.byte	0x04, 0x05
        /*0056*/ 	.short	(.L_3117 - .L_3116)
.L_3116:
        /*0058*/ 	.word	0x00000080
        /*005c*/ 	.word	0x00000001
        /*0060*/ 	.word	0x00000001


	//----- nvinfo : EIATTR_CRS_STACK_SIZE
	.align		4
.L_3117:
        /*0064*/ 	.byte	0x04, 0x1e
        /*0066*/ 	.short	(.L_3119 - .L_3118)
.L_3118:
        /*0068*/ 	.word	0x00000000


	//----- nvinfo : EIATTR_CBANK_PARAM_SIZE
	.align		4
.L_3119:
        /*006c*/ 	.byte	0x03, 0x19
        /*006e*/ 	.short	0x0018


	//----- nvinfo : EIATTR_PARAM_CBANK
	.align		4
        /*0070*/ 	.byte	0x04, 0x0a
        /*0072*/ 	.short	(.L_3121 - .L_3120)
	.align		4
.L_3120:
        /*0074*/ 	.word	index@(.nv.constant0._ZN2at6native29vectorized_elementwise_kernelILi2ENS0_13AUnaryFunctorIhhhNS0_17BitwiseXorFunctorIhEEEESt5arrayIPcLm2EEEEviT0_T1_)
        /*0078*/ 	.short	0x0210
        /*007a*/ 	.short	0x0018


	//----- nvinfo : EIATTR_SW_WAR
	.align		4
.L_3121:
        /*007c*/ 	.byte	0x04, 0x36
        /*007e*/ 	.short	(.L_3123 - .L_3122)
.L_3122:
        /*0080*/ 	.word	0x00000008
.L_3123:


//--------------------- .nv.info._ZN2at6native29vectorized_elementwise_kernelILi4ENS0_13AUnaryFunctorIhhhNS0_17BitwiseXorFunctorIhEEEESt5arrayIPcLm2EEEEviT0_T1_ --------------------------
	.section	.nv.info._ZN2at6native29vectorized_elementwise_kernelILi4ENS0_13AUnaryFunctorIhhhNS0_17BitwiseXorFunctorIhEEEESt5arrayIPcLm2EEEEviT0_T1_,"",@"SHT_CUDA_INFO"
	.sectionflags	@""
	.align	4


	//----- nvinfo : EIATTR_CUDA_API_VERSION
	.align		4
        /*0000*/ 	.byte	0x04, 0x37
        /*0002*/ 	.short	(.L_3125 - .L_3124)
.L_3124:
        /*0004*/ 	.word	0x00000082


	//----- nvinfo : EIATTR_KPARAM_INFO
	.align		4
.L_3125:
        /*0008*/ 	.byte	0x04, 0x17
        /*000a*/ 	.short	(.L_3127 - .L_3126)
.L_3126:
        /*000c*/ 	.word	0x00000000
        /*0010*/ 	.short	0x0002
        /*0012*/ 	.short	0x0008
        /*0014*/ 	.byte	0x00, 0xf0, 0x41, 0x00


	//----- nvinfo : EIATTR_KPARAM_INFO
	.align		4
.L_3127:
        /*0018*/ 	.byte	0x04, 0x17
        /*001a*/ 	.short	(.L_3129 - .L_3128)
.L_3128:
        /*001c*/ 	.word	0x00000000
        /*0020*/ 	.short	0x0001
        /*0022*/ 	.short	0x0004
        /*0024*/ 	.byte	0x00, 0xf0, 0x09, 0x00


	//----- nvinfo : EIATTR_KPARAM_INFO
	.align		4
.L_3129:
        /*0028*/ 	.byte	0x04, 0x17
        /*002a*/ 	.short	(.L_3131 - .L_3130)
.L_3130:
        /*002c*/ 	.word	0x00000000
        /*0030*/ 	.short	0x0000
        /*0032*/ 	.short	0x0000
        /*0034*/ 	.byte	0x00, 0xf0, 0x11, 0x00


	//----- nvinfo : EIATTR_SPARSE_MMA_MASK
	.align		4
.L_3131:
        /*0038*/ 	.byte	0x03, 0x50
        /*003a*/ 	.short	0x0000


	//----- nvinfo : EIATTR_MAXREG_COUNT
	.align		4
        /*003c*/ 	.byte	0x03, 0x1b
        /*003e*/ 	.short	0x00ff


	//----- nvinfo : EIATTR_MERCURY_ISA_VERSION
	.align		4
        /*0040*/ 	.byte	0x03, 0x5f
        /*0042*/ 	.short	0x0101


	//----- nvinfo : EIATTR_EXIT_INSTR_OFFSETS
	.align		4
        /*0044*/ 	.byte	0x04, 0x1c
        /*0046*/ 	.short	(.L_3133 - .L_3132)


	//   ....[0]....
.L_3132:
        /*0048*/ 	.word	0x00000300


	//   ....[1]....
        /*004c*/ 	.word	0x00000b70


	//   ....[2]....
        /*0050*/ 	.word	0x00000bd0


	//----- nvinfo : EIATTR_MAX_THREADS
	.align		4
.L_3133:
        /*0054*/ 	.byte	0x04, 0x05
        /*0056*/ 	.short	(.L_3135 - .L_3134)
.L_3134:
        /*0058*/ 	.word	0x00000080
        /*005c*/ 	.word	0x00000001
        /*0060*/ 	.word	0x00000001


	//----- nvinfo : EIATTR_CRS_STACK_SIZE
	.align		4
.L_3135:
        /*0064*/ 	.byte	0x04, 0x1e
        /*0066*/ 	.short	(.L_3137 - .L_3136)
.L_3136:
        /*0068*/ 	.word	0x00000000


	//----- nvinfo : EIATTR_CBANK_PARAM_SIZE
	.align		4
.L_3137:
        /*006c*/ 	.byte	0x03, 0x19
        /*006e*/ 	.short	0x0018


	//----- nvinfo : EIATTR_PARAM_CBANK
	.align		4
        /*0070*/ 	.byte	0x04, 0x0a
        /*0072*/ 	.short	(.L_3139 - .L_3138)
	.align		4
.L_3138:
        /*0074*/ 	.word	index@(.nv.constant0._ZN2at6native29vectorized_elementwise_kernelILi4ENS0_13AUnaryFunctorIhhhNS0_17BitwiseXorFunctorIhEEEESt5arrayIPcLm2EEEEviT0_T1_)
        /*0078*/ 	.short	0x0210
        /*007a*/ 	.short	0x0018


	//----- nvinfo : EIATTR_SW_WAR
	.align		4
.L_3139:
        /*007c*/ 	.byte	0x04, 0x36
        /*007e*/ 	.short	(.L_3141 - .L_3140)
.L_3140:
        /*0080*/ 	.word	0x00000008
.L_3141:


//--------------------- .nv.info._ZN2at6native29vectorized_elementwise_kernelILi8ENS0_13AUnaryFunctorIhhhNS0_17BitwiseXorFunctorIhEEEESt5arrayIPcLm2EEEEviT0_T1_ --------------------------
	.section	.nv.info._ZN2at6native29vectorized_elementwise_kernelILi8ENS0_13AUnaryFunctorIhhhNS0_17BitwiseXorFunctorIhEEEESt5arrayIPcLm2EEEEviT0_T1_,"",@"SHT_CUDA_INFO"
	.sectionflags	@""
	.align	4


	//----- nvinfo : EIATTR_CUDA_API_VERSION
	.align		4
        /*0000*/ 	.byte	0x04, 0x37
        /*0002*/ 	.short	(.L_3143 - .L_3142)
.L_3142:
        /*0004*/ 	.word	0x00000082


	//----- nvinfo : EIATTR_KPARAM_INFO
	.align		4
.L_3143:
        /*0008*/ 	.byte	0x04, 0x17
        /*000a*/ 	.short	(.L_3145 - .L_3144)
.L_3144:
        /*000c*/ 	.word	0x00000000
        /*0010*/ 	.short	0x0002
        /*0012*/ 	.short	0x0008
        /*0014*/ 	.byte	0x00, 0xf0, 0x41, 0x00


	//----- nvinfo : EIATTR_KPARAM_INFO
	.align		4
.L_3145:
        /*0018*/ 	.byte	0x04, 0x17
        /*001a*/ 	.short	(.L_3147 - .L_3146)
.L_3146:
        /*001c*/ 	.word	0x00000000
        /*0020*/ 	.short	0x0001
        /*0022*/ 	.short	0x0004
        /*0024*/ 	.byte	0x00, 0xf0, 0x09, 0x00


	//----- nvinfo : EIATTR_KPARAM_INFO
	.align		4
.L_3147:
        /*0028*/ 	.byte	0x04, 0x17
        /*002a*/ 	.short	(.L_3149 - .L_3148)
.L_3148:
        /*002c*/ 	.word	0x00000000
        /*0030*/ 	.short	0x0000
        /*0032*/ 	.short	0x0000
        /*0034*/ 	.byte	0x00, 0xf0, 0x11, 0x00


	//----- nvinfo : EIATTR_SPARSE_MMA_MASK
	.align		4
.L_3149:
        /*0038*/ 	.byte	0x03, 0x50
        /*003a*/ 	.short	0x0000


	//----- nvinfo : EIATTR_MAXREG_COUNT
	.align		4
        /*003c*/ 	.byte	0x03, 0x1b
        /*003e*/ 	.short	0x00ff


	//----- nvinfo : EIATTR_MERCURY_ISA_VERSION
	.align		4
        /*0040*/ 	.byte	0x03, 0x5f
        /*0042*/ 	.short	0x0101


	//----- nvinfo : EIATTR_EXIT_INSTR_OFFSETS
	.align		4
        /*0044*/ 	.byte	0x04, 0x1c
        /*0046*/ 	.short	(.L_3151 - .L_3150)


	//   ....[0]....
.L_3150:
        /*0048*/ 	.word	0x00000300


	//   ....[1]....
        /*004c*/ 	.word	0x00000b70


	//   ....[2]....
        /*0050*/ 	.word	0x00000bd0


	//----- nvinfo : EIATTR_MAX_THREADS
	.align		4
.L_3151:
        /*0054*/ 	.byte	0x04, 0x05
        /*0056*/ 	.short	(.L_3153 - .L_3152)
.L_3152:
        /*0058*/ 	.word	0x00000080
        /*005c*/ 	.word	0x00000001
        /*0060*/ 	.word	0x00000001


	//----- nvinfo : EIATTR_CRS_STACK_SIZE
	.align		4
.L_3153:
        /*0064*/ 	.byte	0x04, 0x1e
        /*0066*/ 	.short	(.L_3155 - .L_3154)
.L_3154:
        /*0068*/ 	.word	0x00000000


	//----- nvinfo : EIATTR_CBANK_PARAM_SIZE
	.align		4
.L_3155:
        /*006c*/ 	.byte	0x03, 0x19
        /*006e*/ 	.short	0x0018


	//----- nvinfo : EIATTR_PARAM_CBANK
	.align		4
        /*0070*/ 	.byte	0x04, 0x0a
        /*0072*/ 	.short	(.L_3157 - .L_3156)
	.align		4
.L_3156:
        /*0074*/ 	.word	index@(.nv.constant0._ZN2at6native29vectorized_elementwise_kernelILi8ENS0_13AUnaryFunctorIhhhNS0_17BitwiseXorFunctorIhEEEESt5arrayIPcLm2EEEEviT0_T1_)
        /*0078*/ 	.short	0x0210
        /*007a*/ 	.short	0x0018


	//----- nvinfo : EIATTR_SW_WAR
	.align		4
.L_3157:
        /*007c*/ 	.byte	0x04, 0x36
        /*007e*/ 	.short	(.L_3159 - .L_3158)
.L_3158:
        /*0080*/ 	.word	0x00000008
.L_3159:


//--------------------- .nv.info._ZN2at6native18elementwise_kernelILi128ELi4EZNS0_15gpu_kernel_implINS0_13BinaryFunctorIhhhNS0_17BitwiseXorFunctorIhEEEEEEvRNS_18TensorIteratorBaseERKT_EUliE_EEviT1_ --------------------------
	.section	.nv.info._ZN2at6native18elementwise_kernelILi128ELi4EZNS0_15gpu_kernel_implINS0_13BinaryFunctorIhhhNS0_17BitwiseXorFunctorIhEEEEEEvRNS_18TensorIteratorBaseERKT_EUliE_EEviT1_,"",@"SHT_CUDA_INFO"
	.sectionflags	@""
	.align	4


	//----- nvinfo : EIATTR_CUDA_API_VERSION
	.align		4
        /*0000*/ 	.byte	0x04, 0x37
        /*0002*/ 	.short	(.L_3161 - .L_3160)
.L_3160:
        /*0004*/ 	.word	0x00000082


	//----- nvinfo : EIATTR_KPARAM_INFO
	.align		4
.L_3161:
        /*0008*/ 	.byte	0x04, 0x17
        /*000a*/ 	.short	(.L_3163 - .L_3162)
.L_3162:
        /*000c*/ 	.word	0x00000000
        /*0010*/ 	.short	0x0001
        /*0012*/ 	.short	0x0008
        /*0014*/ 	.byte	0x00, 0xf0, 0x21, 0x0a


	//----- nvinfo : EIATTR_KPARAM_INFO
	.align		4
.L_3163:
        /*0018*/ 	.byte	0x04, 0x17
        /*001a*/ 	.short	(.L_3165 - .L_3164)
.L_3164:
        /*001c*/ 	.word	0x00000000
        /*0020*/ 	.short	0x0000
        /*0022*/ 	.short	0x0000
        /*0024*/ 	.byte	0x00, 0xf0, 0x11, 0x00


	//----- nvinfo : EIATTR_SPARSE_MMA_MASK
	.align		4
.L_3165:
        /*0028*/ 	.byte	0x03, 0x50
        /*002a*/ 	.short	0x0000


	//----- nvinfo : EIATTR_MAXREG_COUNT
	.align		4
        /*002c*/ 	.byte	0x03, 0x1b
        /*002e*/ 	.short	0x0080


	//----- nvinfo : EIATTR_EXTERNS
	.align		4
        /*0030*/ 	.byte	0x04, 0x0f
        /*0032*/ 	.short	(.L_3167 - .L_3166)


	//   ....[0]....
	.align		4
.L_3166:
        /*0034*/ 	.word	index@(__assertfail)


	//----- nvinfo : EIATTR_MERCURY_ISA_VERSION
	.align		4
.L_3167:
        /*0038*/ 	.byte	0x03, 0x5f
        /*003a*/ 	.short	0x0101


	//----- nvinfo : EIATTR_SYSCALL_OFFSETS
	.align		4
        /*003c*/ 	.byte	0x04, 0x46
        /*003e*/ 	.short	(.L_3169 - .L_3168)


	//   ....[0]....
.L_3168:
        /*0040*/ 	.word	0x00002560


	//   ....[1]....
        /*0044*/ 	.word	0x00003420


	//   ....[2]....
        /*0048*/ 	.word	0x00004370


	//   ....[3]....
        /*004c*/ 	.word	0x00006910


	//   ....[4]....
        /*0050*/ 	.word	0x000077d0


	//   ....[5]....
        /*0054*/ 	.word	0x00008720


	//   ....[6]....
        /*0058*/ 	.word	0x0000acb0


	//   ....[7]....
        /*005c*/ 	.word	0x0000bb70


	//   ....[8]....
        /*0060*/ 	.word	0x0000cac0


	//   ....[9]....
        /*0064*/ 	.word	0x0000f040


	//   ....[10]....
        /*0068*/ 	.word	0x0000ff00


	//   ....[11]....
        /*006c*/ 	.word	0x00010e50


	//----- nvinfo : EIATTR_EXIT_INSTR_OFFSETS
	.align		4
.L_3169:
        /*0070*/ 	.byte	0x04, 0x1c
        /*0072*/ 	.short	(.L_3171 - .L_3170)


	//   ....[0]....
.L_3170:
        /*0074*/ 	.word	0x0000cb80


	//   ....[1]....
        /*0078*/ 	.word	0x00010040


	//   ....[2]....
        /*007c*/ 	.word	0x00010060


	//   ....[3]....
        /*0080*/ 	.word	0x00010100


	//   ....[4]....
        /*0084*/ 	.word	0x00010130


	//   ....[5]....
        /*0088*/ 	.word	0x00010160


	//   ....[6]....
        /*008c*/ 	.word	0x00010200


	//   ....[7]....
        /*0090*/ 	.word	0x00010250


	//   ....[8]....
        /*0094*/ 	.word	0x00010300


	//   ....[9]....
        /*0098*/ 	.word	0x00010360


	//   ....[10]....
        /*009c*/ 	.word	0x000103a0


	//   ....[11]....
        /*00a0*/ 	.word	0x00010460


	//   ....[12]....
        /*00a4*/ 	.word	0x000104b0


	//   ....[13]....
        /*00a8*/ 	.word	0x00010650


	//   ....[14]....
        /*00ac*/ 	.word	0x000107c0


	//   ....[15]....
        /*00b0*/ 	.word	0x00010810


	//   ....[16]....
        /*00b4*/ 	.word	0x000108c0


	//   ....[17]....
        /*00b8*/ 	.word	0x00010a50


	//   ....[18]....
        /*00bc*/ 	.word	0x00010be0


	//   ....[19]....
        /*00c0*/ 	.word	0x00010d50


	//   ....[20]....
        /*00c4*/ 	.word	0x00010e60


	//   ....[21]....
        /*00c8*/ 	.word	0x00010ea0


	//   ....[22]....
        /*00cc*/ 	.word	0x00010ed0


	//----- nvinfo : EIATTR_MAX_THREADS
	.align		4
.L_3171:
        /*00d0*/ 	.byte	0x04, 0x05
        /*00d2*/ 	.short	(.L_3173 - .L_3172)
.L_3172:
        /*00d4*/ 	.word	0x00000080
        /*00d8*/ 	.word	0x00000001
        /*00dc*/ 	.word	0x00000001


	//----- nvinfo : EIATTR_CRS_STACK_SIZE
	.align		4
.L_3173:
        /*00e0*/ 	.byte	0x04, 0x1e
        /*00e2*/ 	.short	(.L_3175 - .L_3174)
.L_3174:
        /*00e4*/ 	.word	0x00000000


	//----- nvinfo : EIATTR_CBANK_PARAM_SIZE
	.align		4
.L_3175:
        /*00e8*/ 	.byte	0x03, 0x19
        /*00ea*/ 	.short	0x0290


	//----- nvinfo : EIATTR_PARAM_CBANK
	.align		4
        /*00ec*/ 	.byte	0x04, 0x0a
        /*00ee*/ 	.short	(.L_3177 - .L_3176)
	.align		4
.L_3176:
        /*00f0*/ 	.word	index@(.nv.constant0._ZN2at6native18elementwise_kernelILi128ELi4EZNS0_15gpu_kernel_implINS0_13BinaryFunctorIhhhNS0_17BitwiseXorFunctorIhEEEEEEvRNS_18TensorIteratorBaseERKT_EUliE_EEviT1_)
        /*00f4*/ 	.short	0x0210
        /*00f6*/ 	.short	0x0290


	//----- nvinfo : EIATTR_SW_WAR
	.align		4
.L_3177:
        /*00f8*/ 	.byte	0x04, 0x36
        /*00fa*/ 	.short	(.L_3179 - .L_3178)
.L_3178:
        /*00fc*/ 	.word	0x00000008
.L_3179:


//--------------------- .nv.info._ZN2at6native27unrolled_elementwise_kernelINS0_13BinaryFunctorIhhhNS0_17BitwiseXorFunctorIhEEEESt5arrayIPcLm3EELi4E23TrivialOffsetCalculatorILi2EjES9_ILi1EjENS0_6memory12LoadWithCastILi2EEENSC_13StoreWithCastILi1EEEEEviT_T0_T2_T3_T4_T5_ --------------------------
	.section	.nv.info._ZN2at6native27unrolled_elementwise_kernelINS0_13BinaryFunctorIhhhNS0_17BitwiseXorFunctorIhEEEESt5arrayIPcLm3EELi4E23TrivialOffsetCalculatorILi2EjES9_ILi1EjENS0_6memory12LoadWithCastILi2EEENSC_13StoreWithCastILi1EEEEEviT_T0_T2_T3_T4_T5_,"",@"SHT_CUDA_INFO"
	.sectionflags	@""
	.align	4


	//----- nvinfo : EIATTR_CUDA_API_VERSION
	.align		4
        /*0000*/ 	.byte	0x04, 0x37
        /*0002*/ 	.short	(.L_3181 - .L_3180)
.L_3180:
        /*0004*/ 	.word	0x00000082


	//----- nvinfo : EIATTR_KPARAM_INFO
	.align		4
.L_3181:
        /*0008*/ 	.byte	0x04, 0x17
        /*000a*/ 	.short	(.L_3183 - .L_3182)
.L_3182:
        /*000c*/ 	.word	0x00000000
        /*0010*/ 	.short	0x0006
        /*0012*/ 	.short	0x0030
        /*0014*/ 	.byte	0x00, 0xf0, 0x21, 0x00


	//----- nvinfo : EIATTR_KPARAM_INFO
	.align		4
.L_3183:
        /*0018*/ 	.byte	0x04, 0x17
        /*001a*/ 	.short	(.L_3185 - .L_3184)
.L_3184:
        /*001c*/ 	.word	0x00000000
        /*0020*/ 	.short	0x0005
        /*0022*/ 	.short	0x0024
        /*0024*/ 	.byte	0x00, 0xf0, 0x31, 0x00


	//----- nvinfo : EIATTR_KPARAM_INFO
	.align		4
.L_3185:
        /*0028*/ 	.byte	0x04, 0x17
        /*002a*/ 	.short	(.L_3187 - .L_3186)
.L_3186:
        /*002c*/ 	.word	0x00000000
        /*0030*/ 	.short	0x0004
        /*0032*/ 	.short	0x0021
        /*0034*/ 	.byte	0x00, 0xf0, 0x05, 0x00


	//----- nvinfo : EIATTR_KPARAM_INFO
	.align		4
.L_3187:
        /*0038*/ 	.byte	0x04, 0x17
        /*003a*/ 	.short	(.L_3189 - .L_3188)
.L_3188:
        /*003c*/ 	.word	0x00000000
        /*0040*/ 	.short	0x0003
        /*0042*/ 	.short	0x0020
        /*0044*/ 	.byte	0x00, 0xf0, 0x05, 0x00


	//----- nvinfo : EIATTR_KPARAM_INFO
	.align		4
.L_3189:
        /*0048*/ 	.byte	0x04, 0x17
        /*004a*/ 	.short	(.L_3191 - .L_3190)
.L_3190:
        /*004c*/ 	.word	0x00000000
        /*0050*/ 	.short	0x0002
        /*0052*/ 	.short	0x0008
        /*0054*/ 	.byte	0x00, 0xf0, 0x61, 0x00


	//----- nvinfo : EIATTR_KPARAM_INFO
	.align		4
.L_3191:
        /*0058*/ 	.byte	0x04, 0x17
        /*005a*/ 	.short	(.L_3193 - .L_3192)
.L_3192:
        /*005c*/ 	.word	0x00000000
        /*0060*/ 	.short	0x0001
        /*0062*/ 	.short	0x0004
        /*0064*/ 	.byte	0x00, 0xf0, 0x05, 0x00


	//----- nvinfo : EIATTR_KPARAM_INFO
	.align		4
.L_3193:
        /*0068*/ 	.byte	0x04, 0x17
        /*006a*/ 	.short	(.L_3195 - .L_3194)
.L_3194:
        /*006c*/ 	.word	0x00000000
        /*0070*/ 	.short	0x0000
        /*0072*/ 	.short	0x0000
        /*0074*/ 	.byte	0x00, 0xf0, 0x11, 0x00


	//----- nvinfo : EIATTR_SPARSE_MMA_MASK
	.align		4
.L_3195:
        /*0078*/ 	.byte	0x03, 0x50
        /*007a*/ 	.short	0x0000


	//----- nvinfo : EIATTR_MAXREG_COUNT
	.align		4
        /*007c*/ 	.byte	0x03, 0x1b
        /*007e*/ 	.short	0x00ff


	//----- nvinfo : EIATTR_EXTERNS
	.align		4
        /*0080*/ 	.byte	0x04, 0x0f
        /*0082*/ 	.short	(.L_3197 - .L_3196)


	//   ....[0]....
	.align		4
.L_3196:
        /*0084*/ 	.word	index@(__assertfail)


	//----- nvinfo : EIATTR_MERCURY_ISA_VERSION
	.align		4
.L_3197:
        /*0088*/ 	.byte	0x03, 0x5f
        /*008a*/ 	.short	0x0101


	//----- nvinfo : EIATTR_SYSCALL_OFFSETS
	.align		4
        /*008c*/ 	.byte	0x04, 0x46
        /*008e*/ 	.short	(.L_3199 - .L_3198)


	//   ....[0]....
.L_3198:
        /*0090*/ 	.word	0x00000f70


	//   ....[1]....
        /*0094*/ 	.word	0x00001e40


	//   ....[2]....
        /*0098*/ 	.word	0x00002d90


	//   ....[3]....
        /*009c*/ 	.word	0x00003c60


	//   ....[4]....
        /*00a0*/ 	.word	0x00004bc0


	//   ....[5]....
        /*00a4*/ 	.word	0x00005aa0


	//   ....[6]....
        /*00a8*/ 	.word	0x000069e0


	//   ....[7]....
        /*00ac*/ 	.word	0x000078c0


	//   ....[8]....
        /*00b0*/ 	.word	0x00008900


	//   ....[9]....
        /*00b4*/ 	.word	0x00009900


	//   ....[10]....
        /*00b8*/ 	.word	0x0000a8f0


	//   ....[11]....
        /*00bc*/ 	.word	0x0000b8e0


	//----- nvinfo : EIATTR_EXIT_INSTR_OFFSETS
	.align		4
.L_3199:
        /*00c0*/ 	.byte	0x04, 0x1c
        /*00c2*/ 	.short	(.L_3201 - .L_3200)


	//   ....[0]....
.L_3200:
        /*00c4*/ 	.word	0x0000a9a0


	//   ....[1]....
        /*00c8*/ 	.word	0x0000aad0


	//   ....[2]....
        /*00cc*/ 	.word	0x0000aaf0


	//   ....[3]....
        /*00d0*/ 	.word	0x0000ab90


	//   ....[4]....
        /*00d4*/ 	.word	0x0000abc0


	//   ....[5]....
        /*00d8*/ 	.word	0x0000abf0


	//   ....[6]....
        /*00dc*/ 	.word	0x0000ac90


	//   ....[7]....
        /*00e0*/ 	.word	0x0000ace0


	//   ....[8]....
        /*00e4*/ 	.word	0x0000ad90


	//   ....[9]....
        /*00e8*/ 	.word	0x0000adf0


	//   ....[10]....
        /*00ec*/ 	.word	0x0000ae30


	//   ....[11]....
        /*00f0*/ 	.word	0x0000aef0


	//   ....[12]....
        /*00f4*/ 	.word	0x0000af40


	//   ....[13]....
        /*00f8*/ 	.word	0x0000b0e0


	//   ....[14]....
        /*00fc*/ 	.word	0x0000b250


	//   ....[15]....
        /*0100*/ 	.word	0x0000b2a0


	//   ....[16]....
        /*0104*/ 	.word	0x0000b350


	//   ....[17]....
        /*0108*/ 	.word	0x0000b4e0


	//   ....[18]....
        /*010c*/ 	.word	0x0000b670


	//   ....[19]....
        /*0110*/ 	.word	0x0000b7e0


	//   ....[20]....
        /*0114*/ 	.word	0x0000b8f0


	//   ....[21]....
        /*0118*/ 	.word	0x0000b930


	//   ....[22]....
        /*011c*/ 	.word	0x0000b960


	//----- nvinfo : EIATTR_MAX_THREADS
	.align		4
.L_3201:
        /*0120*/ 	.byte	0x04, 0x05
        /*0122*/ 	.short	(.L_3203 - .L_3202)
.L_3202:
        /*0124*/ 	.word	0x00000080
        /*0128*/ 	.word	0x00000001
        /*012c*/ 	.word	0x00000001


	//----- nvinfo : EIATTR_CRS_STACK_SIZE
	.align		4
.L_3203:
        /*0130*/ 	.byte	0x04, 0x1e
        /*0132*/ 	.short	(.L_3205 - .L_3204)
.L_3204:
        /*0134*/ 	.word	0x00000000


	//----- nvinfo : EIATTR_CBANK_PARAM_SIZE
	.align		4
.L_3205:
        /*0138*/ 	.byte	0x03, 0x19
        /*013a*/ 	.short	0x0038


	//----- nvinfo : EIATTR_PARAM_CBANK
	.align		4
        /*013c*/ 	.byte	0x04, 0x0a
        /*013e*/ 	.short	(.L_3207 - .L_3206)
	.align		4
.L_3206:
        /*0140*/ 	.word	index@(.nv.constant0._ZN2at6native27unrolled_elementwise_kernelINS0_13BinaryFunctorIhhhNS0_17BitwiseXorFunctorIhEEEESt5arrayIPcLm3EELi4E23TrivialOffsetCalculatorILi2EjES9_ILi1EjENS0_6memory12LoadWithCastILi2EEENSC_13StoreWithCastILi1EEEEEviT_T0_T2_T3_T4_T5_)
        /*0144*/ 	.short	0x0210
        /*0146*/ 	.short	0x0038


	//----- nvinfo : EIATTR_SW_WAR
	.align		4
.L_3207:
        /*0148*/ 	.byte	0x04, 0x36
        /*014a*/ 	.short	(.L_3209 - .L_3208)
.L_3208:
        /*014c*/ 	.word	0x00000008
.L_3209:


//--------------------- .nv.info._ZN2at6native18elementwise_kernelILi128ELi4EZNS0_22gpu_kernel_impl_nocastINS0_13BinaryFunctorIhhhNS0_17BitwiseXorFunctorIhEEEEEEvRNS_18TensorIteratorBaseERKT_EUliE_EEviT1_ --------------------------
	.section	.nv.info._ZN2at6native18elementwise_kernelILi128ELi4EZNS0_22gpu_kernel_impl_nocastINS0_13BinaryFunctorIhhhNS0_17BitwiseXorFunctorIhEEEEEEvRNS_18TensorIteratorBaseERKT_EUliE_EEviT1_,"",@"SHT_CUDA_INFO"
	.sectionflags	@""
	.align	4


	//----- nvinfo : EIATTR_CUDA_API_VERSION
	.align		4
        /*0000*/ 	.byte	0x04, 0x37
        /*0002*/ 	.short	(.L_3211 - .L_3210)
.L_3210:
        /*0004*/ 	.word	0x00000082


	//----- nvinfo : EIATTR_KPARAM_INFO
	.align		4
.L_3211:
        /*0008*/ 	.byte	0x04, 0x17
        /*000a*/ 	.short	(.L_3213 - .L_3212)
.L_3212:
        /*000c*/ 	.word	0x00000000
        /*0010*/ 	.short	0x0001
        /*0012*/ 	.short	0x0008
        /*0014*/ 	.byte	0x00, 0xf0, 0x21, 0x0a


	//----- nvinfo : EIATTR_KPARAM_INFO
	.align		4
.L_3213:
        /*0018*/ 	.byte	0x04, 0x17
        /*001a*/ 	.short	(.L_3215 - .L_3214)
.L_3214:
        /*001c*/ 	.word	0x00000000
        /*0020*/ 	.short	0x0000
        /*0022*/ 	.short	0x0000
        /*0024*/ 	.byte	0x00, 0xf0, 0x11, 0x00


	//----- nvinfo : EIATTR_SPARSE_MMA_MASK
	.align		4
.L_3215:
        /*0028*/ 	.byte	0x03, 0x50
        /*002a*/ 	.short	0x0000


	//----- nvinfo : EIATTR_MAXREG_COUNT
	.align		4
        /*002c*/ 	.byte	0x03, 0x1b
        /*002e*/ 	.short	0x0080


	//----- nvinfo : EIATTR_MERCURY_ISA_VERSION
	.align		4
        /*0030*/ 	.byte	0x03, 0x5f
        /*0032*/ 	.short	0x0101


	//----- nvinfo : EIATTR_EXIT_INSTR_OFFSETS
	.align		4
        /*0034*/ 	.byte	0x04, 0x1c
        /*0036*/ 	.short	(.L_3217 - .L_3216)


	//   ....[0]....
.L_3216:
        /*0038*/ 	.word	0x000045f0


	//   ....[1]....
        /*003c*/ 	.word	0x00005ce0


	//----- nvinfo : EIATTR_MAX_THREADS
	.align		4
.L_3217:
        /*0040*/ 	.byte	0x04, 0x05
        /*0042*/ 	.short	(.L_3219 - .L_3218)
.L_3218:
        /*0044*/ 	.word	0x00000080
        /*0048*/ 	.word	0x00000001
        /*004c*/ 	.word	0x00000001


	//----- nvinfo : EIATTR_CRS_STACK_SIZE
	.align		4
.L_3219:
        /*0050*/ 	.byte	0x04, 0x1e
        /*0052*/ 	.short	(.L_3221 - .L_3220)
.L_3220:
        /*0054*/ 	.word	0x00000000


	//----- nvinfo : EIATTR_CBANK_PARAM_SIZE
	.align		4
.L_3221:
        /*0058*/ 	.byte	0x03, 0x19
        /*005a*/ 	.short	0x0290


	//----- nvinfo : EIATTR_PARAM_CBANK
	.align		4
        /*005c*/ 	.byte	0x04, 0x0a
        /*005e*/ 	.short	(.L_3223 - .L_3222)
	.align		4
.L_3222:
        /*0060*/ 	.word	index@(.nv.constant0._ZN2at6native18elementwise_kernelILi128ELi4EZNS0_22gpu_kernel_impl_nocastINS0_13BinaryFunctorIhhhNS0_17BitwiseXorFunctorIhEEEEEEvRNS_18TensorIteratorBaseERKT_EUliE_EEviT1_)
        /*0064*/ 	.short	0x0210
        /*0066*/ 	.short	0x0290


	//----- nvinfo : EIATTR_SW_WAR
	.align		4
.L_3223:
        /*0068*/ 	.byte	0x04, 0x36
        /*006a*/ 	.short	(.L_3225 - .L_3224)
.L_3224:
        /*006c*/ 	.word	0x00000008
.L_3225:


//--------------------- .nv.info._ZN2at6native27unrolled_elementwise_kernelINS0_13BinaryFunctorIhhhNS0_17BitwiseXorFunctorIhEEEESt5arrayIPcLm3EELi4E23TrivialOffsetCalculatorILi2EjES9_ILi1EjENS0_6memory15LoadWithoutCastENSC_16StoreWithoutCastEEEviT_T0_T2_T3_T4_T5_ --------------------------
	.section	.nv.info._ZN2at6native27unrolled_elementwise_kernelINS0_13BinaryFunctorIhhhNS0_17BitwiseXorFunctorIhEEEESt5arrayIPcLm3EELi4E23TrivialOffsetCalculatorILi2EjES9_ILi1EjENS0_6memory15LoadWithoutCastENSC_16StoreWithoutCastEEEviT_T0_T2_T3_T4_T5_,"",@"SHT_CUDA_INFO"
	.sectionflags	@""
	.align	4


	//----- nvinfo : EIATTR_CUDA_API_VERSION
	.align		4
        /*0000*/ 	.byte	0x04, 0x37
        /*0002*/ 	.short	(.L_3227 - .L_3226)
.L_3226:
        /*0004*/ 	.word	0x00000082


	//----- nvinfo : EIATTR_KPARAM_INFO
	.align		4
.L_3227:
        /*0008*/ 	.byte	0x04, 0x17
        /*000a*/ 	.short	(.L_3229 - .L_3228)
.L_3228:
        /*000c*/ 	.word	0x00000000
        /*0010*/ 	.short	0x0006
        /*0012*/ 	.short	0x0023
        /*0014*/ 	.byte	0x00, 0xf0, 0x05, 0x00


	//----- nvinfo : EIATTR_KPARAM_INFO
	.align		4
.L_3229:
        /*0018*/ 	.byte	0x04, 0x17
        /*001a*/ 	.short	(.L_3231 - .L_3230)
.L_3230:
        /*001c*/ 	.word	0x00000000
        /*0020*/ 	.short	0x0005
        /*0022*/ 	.short	0x0022
        /*0024*/ 	.byte	0x00, 0xf0, 0x05, 0x00


	//----- nvinfo : EIATTR_KPARAM_INFO
	.align		4
.L_3231:
        /*0028*/ 	.byte	0x04, 0x17
        /*002a*/ 	.short	(.L_3233 - .L_3232)
.L_3232:
        /*002c*/ 	.word	0x00000000
        /*0030*/ 	.short	0x0004
        /*0032*/ 	.short	0x0021
        /*0034*/ 	.byte	0x00, 0xf0, 0x05, 0x00


	//----- nvinfo : EIATTR_KPARAM_INFO
	.align		4
.L_3233:
        /*0038*/ 	.byte	0x04, 0x17
        /*003a*/ 	.short	(.L_3235 - .L_3234)
.L_3234:
        /*003c*/ 	.word	0x00000000
        /*0040*/ 	.short	0x0003
        /*0042*/ 	.short	0x0020
        /*0044*/ 	.byte	0x00, 0xf0, 0x05, 0x00


	//----- nvinfo : EIATTR_KPARAM_INFO
	.align		4
.L_3235:
        /*0048*/ 	.byte	0x04, 0x17
        /*004a*/ 	.short	(.L_3237 - .L_3236)
.L_3236:
        /*004c*/ 	.word	0x00000000
        /*0050*/ 	.short	0x0002
        /*0052*/ 	.short	0x0008
        /*0054*/ 	.byte	0x00, 0xf0, 0x61, 0x00


	//----- nvinfo : EIATTR_KPARAM_INFO
	.align		4
.L_3237:
        /*0058*/ 	.byte	0x04, 0x17
        /*005a*/ 	.short	(.L_3239 - .L_3238)
.L_3238:
        /*005c*/ 	.word	0x00000000
        /*0060*/ 	.short	0x0001
        /*0062*/ 	.short	0x0004
        /*0064*/ 	.byte	0x00, 0xf0, 0x05, 0x00


	//----- nvinfo : EIATTR_KPARAM_INFO
	.align		4
.L_3239:
        /*0068*/ 	.byte	0x04, 0x17
        /*006a*/ 	.short	(.L_3241 - .L_3240)
.L_3240:
        /*006c*/ 	.word	0x00000000
        /*0070*/ 	.short	0x0000
        /*0072*/ 	.short	0x0000
        /*0074*/ 	.byte	0x00, 0xf0, 0x11, 0x00


	//----- nvinfo : EIATTR_SPARSE_MMA_MASK
	.align		4
.L_3241:
        /*0078*/ 	.byte	0x03, 0x50
        /*007a*/ 	.short	0x0000


	//----- nvinfo : EIATTR_MAXREG_COUNT
	.align		4
        /*007c*/ 	.byte	0x03, 0x1b
        /*007e*/ 	.short	0x00ff


	//----- nvinfo : EIATTR_MERCURY_ISA_VERSION
	.align		4
        /*0080*/ 	.byte	0x03, 0x5f
        /*0082*/ 	.short	0x0101


	//----- nvinfo : EIATTR_EXIT_INSTR_OFFSETS
	.align		4
        /*0084*/ 	.byte	0x04, 0x1c
        /*0086*/ 	.short	(.L_3243 - .L_3242)


	//   ....[0]....
.L_3242:
        /*0088*/ 	.word	0x00000550


	//   ....[1]....
        /*008c*/ 	.word	0x000005c0


	//----- nvinfo : EIATTR_MAX_THREADS
	.align		4
.L_3243:
        /*0090*/ 	.byte	0x04, 0x05
        /*0092*/ 	.short	(.L_3245 - .L_3244)
.L_3244:
        /*0094*/ 	.word	0x00000080
        /*0098*/ 	.word	0x00000001
        /*009c*/ 	.word	0x00000001


	//----- nvinfo : EIATTR_CRS_STACK_SIZE
	.align		4
.L_3245:
        /*00a0*/ 	.byte	0x04, 0x1e
        /*00a2*/ 	.short	(.L_3247 - .L_3246)
.L_3246:
        /*00a4*/ 	.word	0x00000000


	//----- nvinfo : EIATTR_CBANK_PARAM_SIZE
	.align		4
.L_3247:
        /*00a8*/ 	.byte	0x03, 0x19
        /*00aa*/ 	.short	0x0024


	//----- nvinfo : EIATTR_PARAM_CBANK
	.align		4
        /*00ac*/ 	.byte	0x04, 0x0a
        /*00ae*/ 	.short	(.L_3249 - .L_3248)
	.align		4
.L_3248:
        /*00b0*/ 	.word	index@(.nv.constant0._ZN2at6native27unrolled_elementwise_kernelINS0_13BinaryFunctorIhhhNS0_17BitwiseXorFunctorIhEEEESt5arrayIPcLm3EELi4E23TrivialOffsetCalculatorILi2EjES9_ILi1EjENS0_6memory15LoadWithoutCastENSC_16StoreWithoutCastEEEviT_T0_T2_T3_T4_T5_)
        /*00b4*/ 	.short	0x0210
        /*00b6*/ 	.short	0x0024


	//----- nvinfo : EIATTR_SW_WAR
	.align		4
.L_3249:
        /*00b8*/ 	.byte	0x04, 0x36
        /*00ba*/ 	.short	(.L_3251 - .L_3250)
.L_3250:
        /*00bc*/ 	.word	0x00000008
.L_3251:


//--------------------- .nv.info._ZN2at6native29vectorized_elementwise_kernelILi2ENS0_13BinaryFunctorIhhhNS0_17BitwiseXorFunctorIhEEEESt5arrayIPcLm3EEEEviT0_T1_ --------------------------
	.section	.nv.info._ZN2at6native29vectorized_elementwise_kernelILi2ENS0_13BinaryFunctorIhhhNS0_17BitwiseXorFunctorIhEEEESt5arrayIPcLm3EEEEviT0_T1_,"",@"SHT_CUDA_INFO"
	.sectionflags	@""
	.align	4


	//----- nvinfo : EIATTR_CUDA_API_VERSION
	.align		4
        /*0000*/ 	.byte	0x04, 0x37
        /*0002*/ 	.short	(.L_3253 - .L_3252)
.L_3252:
        /*0004*/ 	.word	0x00000082


	//----- nvinfo : EIATTR_KPARAM_INFO
	.align		4
.L_3253:
        /*0008*/ 	.byte	0x04, 0x17
        /*000a*/ 	.short	(.L_3255 - .L_3254)
.L_3254:
        /*000c*/ 	.word	0x00000000
        /*0010*/ 	.short	0x0002
        /*0012*/ 	.short	0x0008
        /*0014*/ 	.byte	0x00, 0xf0, 0x61, 0x00


	//----- nvinfo : EIATTR_KPARAM_INFO
	.align		4
.L_3255:
        /*0018*/ 	.byte	0x04, 0x17
        /*001a*/ 	.short	(.L_3257 - .L_3256)
.L_3256:
        /*001c*/ 	.word	0x00000000
        /*0020*/ 	.short	0x0001
        /*0022*/ 	.short	0x0004
        /*0024*/ 	.byte	0x00, 0xf0, 0x05, 0x00


	//----- nvinfo : EIATTR_KPARAM_INFO
	.align		4
.L_3257:
        /*0028*/ 	.byte	0x04, 0x17
        /*002a*/ 	.short	(.L_3259 - .L_3258)
.L_3258:
        /*002c*/ 	.word	0x00000000
        /*0030*/ 	.short	0x0000
        /*0032*/ 	.short	0x0000
        /*0034*/ 	.byte	0x00, 0xf0, 0x11, 0x00


	//----- nvinfo : EIATTR_SPARSE_MMA_MASK
	.align		4
.L_3259:
        /*0038*/ 	.byte	0x03, 0x50
        /*003a*/ 	.short	0x0000


	//----- nvinfo : EIATTR_MAXREG_COUNT
	.align		4
        /*003c*/ 	.byte	0x03, 0x1b
        /*003e*/ 	.short	0x00ff


	//----- nvinfo : EIATTR_MERCURY_ISA_VERSION
	.align		4
        /*0040*/ 	.byte	0x03, 0x5f
        /*0042*/ 	.short	0x0101


	//----- nvinfo : EIATTR_EXIT_INSTR_OFFSETS
	.align		4
        /*0044*/ 	.byte	0x04, 0x1c
        /*0046*/ 	.short	(.L_3261 - .L_3260)


	//   ....[0]....
.L_3260:
        /*0048*/ 	.word	0x00000440


	//   ....[1]....
        /*004c*/ 	.word	0x00000f30


	//   ....[2]....
        /*0050*/ 	.word	0x00000f90


	//----- nvinfo : EIATTR_MAX_THREADS
	.align		4
.L_3261:
        /*0054*/ 	.byte	0x04, 0x05
        /*0056*/ 	.short	(.L_3263 - .L_3262)
.L_3262:
        /*0058*/ 	.word	0x00000080
        /*005c*/ 	.word	0x00000001
        /*0060*/ 	.word	0x00000001


	//----- nvinfo : EIATTR_CRS_STACK_SIZE
	.align		4
.L_3263:
        /*0064*/ 	.byte	0x04, 0x1e
        /*0066*/ 	.short	(.L_3265 - .L_3264)
.L_3264:
        /*0068*/ 	.word	0x00000000


	//----- nvinfo : EIATTR_CBANK_PARAM_SIZE
	.align		4
.L_3265:
        /*006c*/ 	.byte	0x03, 0x19
        /*006e*/ 	.short	0x0020


	//----- nvinfo : EIATTR_PARAM_CBANK
	.align		4
        /*0070*/ 	.byte	0x04, 0x0a
        /*0072*/ 	.short	(.L_3267 - .L_3266)
	.align		4
.L_3266:
        /*0074*/ 	.word	index@(.nv.constant0._ZN2at6native29vectorized_elementwise_kernelILi2ENS0_13BinaryFunctorIhhhNS0_17BitwiseXorFunctorIhEEEESt5arrayIPcLm3EEEEviT0_T1_)
        /*0078*/ 	.short	0x0210
        /*007a*/ 	.short	0x0020


	//----- nvinfo : EIATTR_SW_WAR
	.align		4
.L_3267:
        /*007c*/ 	.byte	0x04, 0x36
        /*007e*/ 	.short	(.L_3269 - .L_3268)
.L_3268:
        /*0080*/ 	.word	0x00000008
.L_3269:


//--------------------- .nv.info._ZN2at6native29vectorized_elementwise_kernelILi4ENS0_13BinaryFunctorIhhhNS0_17BitwiseXorFunctorIhEEEESt5arrayIPcLm3EEEEviT0_T1_ --------------------------
	.section	.nv.info._ZN2at6native29vectorized_elementwise_kernelILi4ENS0_13BinaryFunctorIhhhNS0_17BitwiseXorFunctorIhEEEESt5arrayIPcLm3EEEEviT0_T1_,"",@"SHT_CUDA_INFO"
	.sectionflags	@""
	.align	4


	//----- nvinfo : EIATTR_CUDA_API_VERSION
	.align		4
        /*0000*/ 	.byte	0x04, 0x37
        /*0002*/ 	.short	(.L_3271 - .L_3270)
.L_3270:
        /*0004*/ 	.word	0x00000082


	//----- nvinfo : EIATTR_KPARAM_INFO
	.align		4
.L_3271:
        /*0008*/ 	.byte	0x04, 0x17
        /*000a*/ 	.short	(.L_3273 - .L_3272)
.L_3272:
        /*000c*/ 	.word	0x00000000
        /*0010*/ 	.short	0x0002
        /*0012*/ 	.short	0x0008
        /*0014*/ 	.byte	0x00, 0xf0, 0x61, 0x00


	//----- nvinfo : EIATTR_KPARAM_INFO
	.align		4
.L_3273:
        /*0018*/ 	.byte	0x04, 0x17
        /*001a*/ 	.short	(.L_3275 - .L_3274)
.L_3274:
        /*001c*/ 	.word	0x00000000
        /*0020*/ 	.short	0x0001
        /*0022*/ 	.short	0x0004
        /*0024*/ 	.byte	0x00, 0xf0, 0x05, 0x00


	//----- nvinfo : EIATTR_KPARAM_INFO
	.align		4
.L_3275:
        /*0028*/ 	.byte	0x04, 0x17
        /*002a*/ 	.short	(.L_3277 - .L_3276)
.L_3276:
        /*002c*/ 	.word	0x00000000
        /*0030*/ 	.short	0x0000
        /*0032*/ 	.short	0x0000
        /*0034*/ 	.byte	0x00, 0xf0, 0x11, 0x00


	//----- nvinfo : EIATTR_SPARSE_MMA_MASK
	.align		4
.L_3277:
        /*0038*/ 	.byte	0x03, 0x50
        /*003a*/ 	.short	0x0000


	//----- nvinfo : EIATTR_MAXREG_COUNT
	.align		4
        /*003c*/ 	.byte	0x03, 0x1b
        /*003e*/ 	.short	0x00ff


	//----- nvinfo : EIATTR_MERCURY_ISA_VERSION
	.align		4
        /*0040*/ 	.byte	0x03, 0x5f
        /*0042*/ 	.short	0x0101


	//----- nvinfo : EIATTR_EXIT_INSTR_OFFSETS
	.align		4
        /*0044*/ 	.byte	0x04, 0x1c
        /*0046*/ 	.short	(.L_3279 - .L_3278)


	//   ....[0]....
.L_3278:
        /*0048*/ 	.word	0x00000400


	//   ....[1]....
        /*004c*/ 	.word	0x00000ef0


	//   ....[2]....
        /*0050*/ 	.word	0x00000f50


	//----- nvinfo : EIATTR_MAX_THREADS
	.align		4
.L_3279:
        /*0054*/ 	.byte	0x04, 0x05
        /*0056*/ 	.short	(.L_3281 - .L_3280)
.L_3280:
        /*0058*/ 	.word	0x00000080
        /*005c*/ 	.word	0x00000001
        /*0060*/ 	.word	0x00000001


	//----- nvinfo : EIATTR_CRS_STACK_SIZE
	.align		4
.L_3281:
        /*0064*/ 	.byte	0x04, 0x1e
        /*0066*/ 	.short	(.L_3283 - .L_3282)
.L_3282:
        /*0068*/ 	.word	0x00000000


	//----- nvinfo : EIATTR_CBANK_PARAM_SIZE
	.align		4
.L_3283:
        /*006c*/ 	.byte	0x03, 0x19
        /*006e*/ 	.short	0x0020


	//----- nvinfo : EIATTR_PARAM_CBANK
	.align		4
        /*0070*/ 	.byte	0x04, 0x0a
        /*0072*/ 	.short	(.L_3285 - .L_3284)
	.align		4
.L_3284:
        /*0074*/ 	.word	index@(.nv.constant0._ZN2at6native29vectorized_elementwise_kernelILi4ENS0_13BinaryFunctorIhhhNS0_17BitwiseXorFunctorIhEEEESt5arrayIPcLm3EEEEviT0_T1_)
        /*0078*/ 	.short	0x0210
        /*007a*/ 	.short	0x0020


	//----- nvinfo : EIATTR_SW_WAR
	.align		4
.L_3285:
        /*007c*/ 	.byte	0x04, 0x36
        /*007e*/ 	.short	(.L_3287 - .L_3286)
.L_3286:
        /*0080*/ 	.word	0x00000008
.L_3287:


//--------------------- .nv.info._ZN2at6native29vectorized_elementwise_kernelILi8ENS0_13BinaryFunctorIhhhNS0_17BitwiseXorFunctorIhEEEESt5arrayIPcLm3EEEEviT0_T1_ --------------------------
	.section	.nv.info._ZN2at6native29vectorized_elementwise_kernelILi8ENS0_13BinaryFunctorIhhhNS0_17BitwiseXorFunctorIhEEEESt5arrayIPcLm3EEEEviT0_T1_,"",@"SHT_CUDA_INFO"
	.sectionflags	@""
	.align	4


	//----- nvinfo : EIATTR_CUDA_API_VERSION
	.align		4
        /*0000*/ 	.byte	0x04, 0x37
        /*0002*/ 	.short	(.L_3289 - .L_3288)
.L_3288:
        /*0004*/ 	.word	0x00000082


	//----- nvinfo : EIATTR_KPARAM_INFO
	.align		4
.L_3289:
        /*0008*/ 	.byte	0x04, 0x17
        /*000a*/ 	.short	(.L_3291 - .L_3290)
.L_3290:
        /*000c*/ 	.word	0x00000000
        /*0010*/ 	.short	0x0002
        /*0012*/ 	.short	0x0008
        /*0014*/ 	.byte	0x00, 0xf0, 0x61, 0x00


	//----- nvinfo : EIATTR_KPARAM_INFO
	.align		4
.L_3291:
        /*0018*/ 	.byte	0x04, 0x17
        /*001a*/ 	.short	(.L_3293 - .L_3292)
.L_3292:
        /*001c*/ 	.word	0x00000000
        /*0020*/ 	.short	0x0001
        /*0022*/ 	.short	0x0004
        /*0024*/ 	.byte	0x00, 0xf0, 0x05, 0x00


	//----- nvinfo : EIATTR_KPARAM_INFO
	.align		4
.L_3293:
        /*0028*/ 	.byte	0x04, 0x17
        /*002a*/ 	.short	(.L_3295 - .L_3294)
.L_3294:
        /*002c*/ 	.word	0x00000000
        /*0030*/ 	.short	0x0000
        /*0032*/ 	.short	0x0000
        /*0034*/ 	.byte	0x00, 0xf0, 0x11, 0x00


	//----- nvinfo : EIATTR_SPARSE_MMA_MASK
	.align		4
.L_3295:
        /*0038*/ 	.byte	0x03, 0x50
        /*003a*/ 	.short	0x0000


	//----- nvinfo : EIATTR_MAXREG_COUNT
	.align		4
        /*003c*/ 	.byte	0x03, 0x1b
        /*003e*/ 	.short	0x00ff


	//----- nvinfo : EIATTR_MERCURY_ISA_VERSION
	.align		4
        /*0040*/ 	.byte	0x03, 0x5f
        /*0042*/ 	.short	0x0101


	//----- nvinfo : EIATTR_EXIT_INSTR_OFFSETS
	.align		4
        /*0044*/ 	.byte	0x04, 0x1c
        /*0046*/ 	.short	(.L_3297 - .L_3296)


	//   ....[0]....
.L_3296:
        /*0048*/ 	.word	0x000003b0


	//   ....[1]....
        /*004c*/ 	.word	0x00000ea0


	//   ....[2]....
        /*0050*/ 	.word	0x00000f00


	//----- nvinfo : EIATTR_MAX_THREADS
	.align		4
.L_3297:
        /*0054*/ 	.byte	0x04, 0x05
        /*0056*/ 	.short	(.L_3299 - .L_3298)
.L_3298:
        /*0058*/ 	.word	0x00000080
        /*005c*/ 	.word	0x00000001
        /*0060*/ 	.word	0x00000001


	//----- nvinfo : EIATTR_CRS_STACK_SIZE
	.align		4
.L_3299:
        /*0064*/ 	.byte	0x04, 0x1e
        /*0066*/ 	.short	(.L_3301 - .L_3300)
.L_3300:
        /*0068*/ 	.word	0x00000000


	//----- nvinfo : EIATTR_CBANK_PARAM_SIZE
	.align		4
.L_3301:
        /*006c*/ 	.byte	0x03, 0x19
        /*006e*/ 	.short	0x0020


	//----- nvinfo : EIATTR_PARAM_CBANK
	.align		4
        /*0070*/ 	.byte	0x04, 0x0a
        /*0072*/ 	.short	(.L_3303 - .L_3302)
	.align		4
.L_3302:
        /*0074*/ 	.word	index@(.nv.constant0._ZN2at6native29vectorized_elementwise_kernelILi8ENS0_13BinaryFunctorIhhhNS0_17BitwiseXorFunctorIhEEEESt5arrayIPcLm3EEEEviT0_T1_)
        /*0078*/ 	.short	0x0210
        /*007a*/ 	.short	0x0020


	//----- nvinfo : EIATTR_SW_WAR
	.align		4
.L_3303:
        /*007c*/ 	.byte	0x04, 0x36
        /*007e*/ 	.short	(.L_3305 - .L_3304)
.L_3304:
        /*0080*/ 	.word	0x00000008
.L_3305:


//--------------------- .nv.info._ZN2at6native18elementwise_kernelILi128ELi4EZNS0_15gpu_kernel_implINS0_13AUnaryFunctorIbbbNS0_16BitwiseOrFunctorIbEEEEEEvRNS_18TensorIteratorBaseERKT_EUliE_EEviT1_ --------------------------
	.section	.nv.info._ZN2at6native18elementwise_kernelILi128ELi4EZNS0_15gpu_kernel_implINS0_13AUnaryFunctorIbbbNS0_16BitwiseOrFunctorIbEEEEEEvRNS_18TensorIteratorBaseERKT_EUliE_EEviT1_,"",@"SHT_CUDA_INFO"
	.sectionflags	@""
	.align	4


	//----- nvinfo : EIATTR_CUDA_API_VERSION
	.align		4
        /*0000*/ 	.byte	0x04, 0x37
        /*0002*/ 	.short	(.L_3307 - .L_3306)
.L_3306:
        /*0004*/ 	.word	0x00000082


	//----- nvinfo : EIATTR_KPARAM_INFO
	.align		4
.L_3307:
        /*0008*/ 	.byte	0x04, 0x17
        /*000a*/ 	.short	(.L_3309 - .L_3308)
.L_3308:
        /*000c*/ 	.word	0x00000000
        /*0010*/ 	.short	0x0001
        /*0012*/ 	.short	0x0008
        /*0014*/ 	.byte	0x00, 0xf0, 0x61, 0x08


	//----- nvinfo : EIATTR_KPARAM_INFO
	.align		4
.L_3309:
        /*0018*/ 	.byte	0x04, 0x17
        /*001a*/ 	.short	(.L_3311 - .L_3310)
.L_3310:
        /*001c*/ 	.word	0x00000000
        /*0020*/ 	.short	0x0000
        /*0022*/ 	.short	0x0000
        /*0024*/ 	.byte	0x00, 0xf0, 0x11, 0x00


	//----- nvinfo : EIATTR_SPARSE_MMA_MASK
	.align		4
.L_3311:
        /*0028*/ 	.byte	0x03, 0x50
        /*002a*/ 	.short	0x0000


	//----- nvinfo : EIATTR_MAXREG_COUNT
	.align		4
        /*002c*/ 	.byte	0x03, 0x1b
        /*002e*/ 	.short	0x0080


	//----- nvinfo : EIATTR_EXTERNS
	.align		4
        /*0030*/ 	.byte	0x04, 0x0f
        /*0032*/ 	.short	(.L_3313 - .L_3312)


	//   ....[0]....
	.align		4
.L_3312:
        /*0034*/ 	.word	index@(__assertfail)


	//----- nvinfo : EIATTR_MERCURY_ISA_VERSION
	.align		4
.L_3313:
        /*0038*/ 	.byte	0x03, 0x5f
        /*003a*/ 	.short	0x0101


	//----- nvinfo : EIATTR_SYSCALL_OFFSETS
	.align		4
        /*003c*/ 	.byte	0x04, 0x46
        /*003e*/ 	.short	(.L_3315 - .L_3314)


	//   ....[0]....
.L_3314:
        /*0040*/ 	.word	0x00002260


	//   ....[1]....
        /*0044*/ 	.word	0x00003020


	//   ....[2]....
        /*0048*/ 	.word	0x000052c0


	//   ....[3]....
        /*004c*/ 	.word	0x00006070


	//   ....[4]....
        /*0050*/ 	.word	0x000082f0


	//   ....[5]....
        /*0054*/ 	.word	0x000090a0


	//   ....[6]....
        /*0058*/ 	.word	0x0000b310


	//   ....[7]....
        /*005c*/ 	.word	0x0000c0c0


	//----- nvinfo : EIATTR_EXIT_INSTR_OFFSETS
	.align		4
.L_3315:
        /*0060*/ 	.byte	0x04, 0x1c
        /*0062*/ 	.short	(.L_3317 - .L_3316)


	//   ....[0]....
.L_3316:
        /*0064*/ 	.word	0x00009150


	//   ....[1]....
        /*0068*/ 	.word	0x0000b4b0


	//   ....[2]....
        /*006c*/ 	.word	0x0000b4d0


	//   ....[3]....
        /*0070*/ 	.word	0x0000b560


	//   ....[4]....
        /*0074*/ 	.word	0x0000b580


	//   ....[5]....
        /*0078*/ 	.word	0x0000b5a0


	//   ....[6]....
        /*007c*/ 	.word	0x0000b630


	//   ....[7]....
        /*0080*/ 	.word	0x0000b670


	//   ....[8]....
        /*0084*/ 	.word	0x0000b710


	//   ....[9]....
        /*0088*/ 	.word	0x0000b760


	//   ....[10]....
        /*008c*/ 	.word	0x0000b7a0


	//   ....[11]....
        /*0090*/ 	.word	0x0000b840


	//   ....[12]....
        /*0094*/ 	.word	0x0000b890


	//   ....[13]....
        /*0098*/ 	.word	0x0000b9e0


	//   ....[14]....
        /*009c*/ 	.word	0x0000ba80


	//   ....[15]....
        /*00a0*/ 	.word	0x0000bac0


	//   ....[16]....
        /*00a4*/ 	.word	0x0000bb10


	//   ....[17]....
        /*00a8*/ 	.word	0x0000bb50


	//   ....[18]....
        /*00ac*/ 	.word	0x0000bbf0


	//   ....[19]....
        /*00b0*/ 	.word	0x0000bd30


	//   ....[20]....
        /*00b4*/ 	.word	0x0000be70


	//   ....[21]....
        /*00b8*/ 	.word	0x0000bfc0


	//   ....[22]....
        /*00bc*/ 	.word	0x0000c0d0


	//   ....[23]....
        /*00c0*/ 	.word	0x0000c100


	//   ....[24]....
        /*00c4*/ 	.word	0x0000c120


	//----- nvinfo : EIATTR_MAX_THREADS
	.align		4
.L_3317:
        /*00c8*/ 	.byte	0x04, 0x05
        /*00ca*/ 	.short	(.L_3319 - .L_3318)
.L_3318:
        /*00cc*/ 	.word	0x00000080
        /*00d0*/ 	.word	0x00000001
        /*00d4*/ 	.word	0x00000001


	//----- nvinfo : EIATTR_CRS_STACK_SIZE
	.align		4
.L_3319:
        /*00d8*/ 	.byte	0x04, 0x1e
        /*00da*/ 	.short	(.L_3321 - .L_3320)
.L_3320:
        /*00dc*/ 	.word	0x00000000


	//----- nvinfo : EIATTR_CBANK_PARAM_SIZE
	.align		4
.L_3321:
        /*00e0*/ 	.byte	0x03, 0x19
        /*00e2*/ 	.short	0x0220


	//----- nvinfo : EIATTR_PARAM_CBANK
	.align		4
        /*00e4*/ 	.byte	0x04, 0x0a
        /*00e6*/ 	.short	(.L_3323 - .L_3322)
	.align		4
.L_3322:
        /*00e8*/ 	.word	index@(.nv.constant0._ZN2at6native18elementwise_kernelILi128ELi4EZNS0_15gpu_kernel_implINS0_13AUnaryFunctorIbbbNS0_16BitwiseOrFunctorIbEEEEEEvRNS_18TensorIteratorBaseERKT_EUliE_EEviT1_)
        /*00ec*/ 	.short	0x0210
        /*00ee*/ 	.short	0x0220


	//----- nvinfo : EIATTR_SW_WAR
	.align		4
.L_3323:
        /*00f0*/ 	.byte	0x04, 0x36
        /*00f2*/ 	.short	(.L_3325 - .L_3324)
.L_3324:
        /*00f4*/ 	.word	0x00000008
.L_3325:


//--------------------- .nv.info._ZN2at6native27unrolled_elementwise_kernelINS0_13AUnaryFunctorIbbbNS0_16BitwiseOrFunctorIbEEEESt5arrayIPcLm2EELi4E23TrivialOffsetCalculatorILi1EjESA_NS0_6memory12LoadWithCastILi1EEENSB_13StoreWithCastILi1EEEEEviT_T0_T2_T3_T4_T5_ --------------------------
	.section	.nv.info._ZN2at6native27unrolled_elementwise_kernelINS0_13AUnaryFunctorIbbbNS0_16BitwiseOrFunctorIbEEEESt5arrayIPcLm2EELi4E23TrivialOffsetCalculatorILi1EjESA_NS0_6memory12LoadWithCastILi1EEENSB_13StoreWithCastILi1EEEEEviT_T0_T2_T3_T4_T5_,"",@"SHT_CUDA_INFO"
	.sectionflags	@""
	.align	4


	//----- nvinfo : EIATTR_CUDA_API_VERSION
	.align		4
        /*0000*/ 	.byte	0x04, 0x37
        /*0002*/ 	.short	(.L_3327 - .L_3326)
.L_3326:
        /*0004*/ 	.word	0x00000082


	//----- nvinfo : EIATTR_KPARAM_INFO
	.align		4
.L_3327:
        /*0008*/ 	.byte	0x04, 0x17
        /*000a*/ 	.short	(.L_3329 - .L_3328)
.L_3328:
        /*000c*/ 	.word	0x00000000
        /*0010*/ 	.short	0x0006
        /*0012*/ 	.short	0x0024
        /*0014*/ 	.byte	0x00, 0xf0, 0x21, 0x00


	//----- nvinfo : EIATTR_KPARAM_INFO
	.align		4
.L_3329:
        /*0018*/ 	.byte	0x04, 0x17
        /*001a*/ 	.short	(.L_3331 - .L_3330)
.L_3330:
        /*001c*/ 	.word	0x00000000
        /*0020*/ 	.short	0x0005
        /*0022*/ 	.short	0x001c
        /*0024*/ 	.byte	0x00, 0xf0, 0x21, 0x00


	//----- nvinfo : EIATTR_KPARAM_INFO
	.align		4
.L_3331:
        /*0028*/ 	.byte	0x04, 0x17
        /*002a*/ 	.short	(.L_3333 - .L_3332)
.L_3332:
        /*002c*/ 	.word	0x00000000
        /*0030*/ 	.short	0x0004
        /*0032*/ 	.short	0x0019
        /*0034*/ 	.byte	0x00, 0xf0, 0x05, 0x00


	//----- nvinfo : EIATTR_KPARAM_INFO
	.align		4
.L_3333:
        /*0038*/ 	.byte	0x04, 0x17
        /*003a*/ 	.short	(.L_3335 - .L_3334)
.L_3334:
        /*003c*/ 	.word	0x00000000
        /*0040*/ 	.short	0x0003
        /*0042*/ 	.short	0x0018
        /*0044*/ 	.byte	0x00, 0xf0, 0x05, 0x00


	//----- nvinfo : EIATTR_KPARAM_INFO
	.align		4
.L_3335:
        /*0048*/ 	.byte	0x04, 0x17
        /*004a*/ 	.short	(.L_3337 - .L_3336)
.L_3336:
        /*004c*/ 	.word	0x00000000
        /*0050*/ 	.short	0x0002
        /*0052*/ 	.short	0x0008
        /*0054*/ 	.byte	0x00, 0xf0, 0x41, 0x00


	//----- nvinfo : EIATTR_KPARAM_INFO
	.align		4
.L_3337:
        /*0058*/ 	.byte	0x04, 0x17
        /*005a*/ 	.short	(.L_3339 - .L_3338)
.L_3338:
        /*005c*/ 	.word	0x00000000
        /*0060*/ 	.short	0x0001
        /*0062*/ 	.short	0x0004
        /*0064*/ 	.byte	0x00, 0xf0, 0x09, 0x00


	//----- nvinfo : EIATTR_KPARAM_INFO
	.align		4
.L_3339:
        /*0068*/ 	.byte	0x04, 0x17
        /*006a*/ 	.short	(.L_3341 - .L_3340)
.L_3340:
        /*006c*/ 	.word	0x00000000
        /*0070*/ 	.short	0x0000
        /*0072*/ 	.short	0x0000
        /*0074*/ 	.byte	0x00, 0xf0, 0x11, 0x00


	//----- nvinfo : EIATTR_SPARSE_MMA_MASK
	.align		4
.L_3341:
        /*0078*/ 	.byte	0x03, 0x50
        /*007a*/ 	.short	0x0000


	//----- nvinfo : EIATTR_MAXREG_COUNT
	.align		4
        /*007c*/ 	.byte	0x03, 0x1b
        /*007e*/ 	.short	0x00ff


	//----- nvinfo : EIATTR_EXTERNS
	.align		4
        /*0080*/ 	.byte	0x04, 0x0f
        /*0082*/ 	.short	(.L_3343 - .L_3342)


	//   ....[0]....
	.align		4
.L_3342:
        /*0084*/ 	.word	index@(__assertfail)


	//----- nvinfo : EIATTR_MERCURY_ISA_VERSION
	.align		4
.L_3343:
        /*0088*/ 	.byte	0x03, 0x5f
        /*008a*/ 	.short	0x0101


	//----- nvinfo : EIATTR_SYSCALL_OFFSETS
	.align		4
        /*008c*/ 	.byte	0x04, 0x46
        /*008e*/ 	.short	(.L_3345 - .L_3344)


	//   ....[0]....
.L_3344:
        /*0090*/ 	.word	0x00000f80


	//   ....[1]....
        /*0094*/ 	.word	0x00001f40


	//   ....[2]....
        /*0098*/ 	.word	0x00002f10


	//   ....[3]....
        /*009c*/ 	.word	0x00003ec0


	//   ....[4]....
        /*00a0*/ 	.word	0x00004ea0


	//   ....[5]....
        /*00a4*/ 	.word	0x00005d70


	//   ....[6]....
        /*00a8*/ 	.word	0x00006c20


	//   ....[7]....
        /*00ac*/ 	.word	0x00007ad0


	//----- nvinfo : EIATTR_EXIT_INSTR_OFFSETS
	.align		4
.L_3345:
        /*00b0*/ 	.byte	0x04, 0x1c
        /*00b2*/ 	.short	(.L_3347 - .L_3346)


	//   ....[0]....
.L_3346:
        /*00b4*/ 	.word	0x00006cb0


	//   ....[1]....
        /*00b8*/ 	.word	0x00006de0


	//   ....[2]....
        /*00bc*/ 	.word	0x00006e00


	//   ....[3]....
        /*00c0*/ 	.word	0x00006e90


	//   ....[4]....
        /*00c4*/ 	.word	0x00006eb0


	//   ....[5]....
        /*00c8*/ 	.word	0x00006ed0


	//   ....[6]....
        /*00cc*/ 	.word	0x00006f60


	//   ....[7]....
        /*00d0*/ 	.word	0x00006fa0


	//   ....[8]....
        /*00d4*/ 	.word	0x00007040


	//   ....[9]....
        /*00d8*/ 	.word	0x00007090


	//   ....[10]....
        /*00dc*/ 	.word	0x000070c0


	//   ....[11]....
        /*00e0*/ 	.word	0x00007160


	//   ....[12]....
        /*00e4*/ 	.word	0x000071a0


	//   ....[13]....
        /*00e8*/ 	.word	0x00007330


	//   ....[14]....
        /*00ec*/ 	.word	0x00007490


	//   ....[15]....
        /*00f0*/ 	.word	0x000074d0


	//   ....[16]....
        /*00f4*/ 	.word	0x00007570


	//   ....[17]....
        /*00f8*/ 	.word	0x000076f0


	//   ....[18]....
        /*00fc*/ 	.word	0x00007870


	//   ....[19]....
        /*0100*/ 	.word	0x000079d0


	//   ....[20]....
        /*0104*/ 	.word	0x00007ae0


	//   ....[21]....
        /*0108*/ 	.word	0x00007b10


	//   ....[22]....
        /*010c*/ 	.word	0x00007b30


	//----- nvinfo : EIATTR_MAX_THREADS
	.align		4
.L_3347:
        /*0110*/ 	.byte	0x04, 0x05
        /*0112*/ 	.short	(.L_3349 - .L_3348)
.L_3348:
        /*0114*/ 	.word	0x00000080
        /*0118*/ 	.word	0x00000001
        /*011c*/ 	.word	0x00000001


	//----- nvinfo : EIATTR_CRS_STACK_SIZE
	.align		4
.L_3349:
        /*0120*/ 	.byte	0x04, 0x1e
        /*0122*/ 	.short	(.L_3351 - .L_3350)
.L_3350:
        /*0124*/ 	.word	0x00000000


	//----- nvinfo : EIATTR_CBANK_PARAM_SIZE
	.align		4
.L_3351:
        /*0128*/ 	.byte	0x03, 0x19
        /*012a*/ 	.short	0x002c


	//----- nvinfo : EIATTR_PARAM_CBANK
	.align		4
        /*012c*/ 	.byte	0x04, 0x0a
        /*012e*/ 	.short	(.L_3353 - .L_3352)
	.align		4
.L_3352:
        /*0130*/ 	.word	index@(.nv.constant0._ZN2at6native27unrolled_elementwise_kernelINS0_13AUnaryFunctorIbbbNS0_16BitwiseOrFunctorIbEEEESt5arrayIPcLm2EELi4E23TrivialOffsetCalculatorILi1EjESA_NS0_6memory12LoadWithCastILi1EEENSB_13StoreWithCastILi1EEEEEviT_T0_T2_T3_T4_T5_)
        /*0134*/ 	.short	0x0210
        /*0136*/ 	.short	0x002c


	//----- nvinfo : EIATTR_SW_WAR
	.align		4
.L_3353:
        /*0138*/ 	.byte	0x04, 0x36
        /*013a*/ 	.short	(.L_3355 - .L_3354)
.L_3354:
        /*013c*/ 	.word	0x00000008
.L_3355:


//--------------------- .nv.info._ZN2at6native18elementwise_kernelILi128ELi4EZNS0_22gpu_kernel_impl_nocastINS0_13AUnaryFunctorIbbbNS0_16BitwiseOrFunctorIbEEEEEEvRNS_18TensorIteratorBaseERKT_EUliE_EEviT1_ --------------------------
	.section	.nv.info._ZN2at6native18elementwise_kernelILi128ELi4EZNS0_22gpu_kernel_impl_nocastINS0_13AUnaryFunctorIbbbNS0_16BitwiseOrFunctorIbEEEEEEvRNS_18TensorIteratorBaseERKT_EUliE_EEviT1_,"",@"SHT_CUDA_INFO"
	.sectionflags	@""
	.align	4


	//----- nvinfo : EIATTR_CUDA_API_VERSION
	.align		4
        /*0000*/ 	.byte	0x04, 0x37
        /*0002*/ 	.short	(.L_3357 - .L_3356)
.L_3356:
        /*0004*/ 	.word	0x00000082


	//----- nvinfo : EIATTR_KPARAM_INFO
	.align		4
.L_3357:
        /*0008*/ 	.byte	0x04, 0x17
        /*000a*/ 	.short	(.L_3359 - .L_3358)
.L_3358:
        /*000c*/ 	.word	0x00000000
        /*0010*/ 	.short	0x0001
        /*0012*/ 	.short	0x0008
        /*0014*/ 	.byte	0x00, 0xf0, 0x61, 0x08


	//----- nvinfo : EIATTR_KPARAM_INFO
	.align		4
.L_3359:
        /*0018*/ 	.byte	0x04, 0x17
        /*001a*/ 	.short	(.L_3361 - .L_3360)
.L_3360:
        /*001c*/ 	.word	0x00000000
        /*0020*/ 	.short	0x0000
        /*0022*/ 	.short	0x0000
        /*0024*/ 	.byte	0x00, 0xf0, 0x11, 0x00


	//----- nvinfo : EIATTR_SPARSE_MMA_MASK
	.align		4
.L_3361:
        /*0028*/ 	.byte	0x03, 0x50
        /*002a*/ 	.short	0x0000


	//----- nvinfo : EIATTR_MAXREG_COUNT
	.align		4
        /*002c*/ 	.byte	0x03, 0x1b
        /*002e*/ 	.short	0x0080


	//----- nvinfo : EIATTR_MERCURY_ISA_VERSION
	.align		4
        /*0030*/ 	.byte	0x03, 0x5f
        /*0032*/ 	.short	0x0101


	//----- nvinfo : EIATTR_EXIT_INSTR_OFFSETS
	.align		4
        /*0034*/ 	.byte	0x04, 0x1c
        /*0036*/ 	.short	(.L_3363 - .L_3362)


	//   ....[0]....
.L_3362:
        /*0038*/ 	.word	0x00003c40


	//   ....[1]....
        /*003c*/ 	.word	0x00004ff0


	//----- nvinfo : EIATTR_MAX_THREADS
	.align		4
.L_3363:
        /*0040*/ 	.byte	0x04, 0x05
        /*0042*/ 	.short	(.L_3365 - .L_3364)
.L_3364:
        /*0044*/ 	.word	0x00000080
        /*0048*/ 	.word	0x00000001
        /*004c*/ 	.word	0x00000001


	//----- nvinfo : EIATTR_CRS_STACK_SIZE
	.align		4
.L_3365:
        /*0050*/ 	.byte	0x04, 0x1e
        /*0052*/ 	.short	(.L_3367 - .L_3366)
.L_3366:
        /*0054*/ 	.word	0x00000000


	//----- nvinfo : EIATTR_CBANK_PARAM_SIZE
	.align		4
.L_3367:
        /*0058*/ 	.byte	0x03, 0x19
        /*005a*/ 	.short	0x0220


	//----- nvinfo : EIATTR_PARAM_CBANK
	.align		4
        /*005c*/ 	.byte	0x04, 0x0a
        /*005e*/ 	.short	(.L_3369 - .L_3368)
	.align		4
.L_3368:
        /*0060*/ 	.word	index@(.nv.constant0._ZN2at6native18elementwise_kernelILi128ELi4EZNS0_22gpu_kernel_impl_nocastINS0_13AUnaryFunctorIbbbNS0_16BitwiseOrFunctorIbEEEEEEvRNS_18TensorIteratorBaseERKT_EUliE_EEviT1_)
        /*0064*/ 	.short	0x0210
        /*0066*/ 	.short	0x0220


	//----- nvinfo : EIATTR_SW_WAR
	.align		4
.L_3369:
        /*0068*/ 	.byte	0x04, 0x36
        /*006a*/ 	.short	(.L_3371 - .L_3370)
.L_3370:
        /*006c*/ 	.word	0x00000008
.L_3371:


//--------------------- .nv.info._ZN2at6native27unrolled_elementwise_kernelINS0_13AUnaryFunctorIbbbNS0_16BitwiseOrFunctorIbEEEESt5arrayIPcLm2EELi4E23TrivialOffsetCalculatorILi1EjESA_NS0_6memory15LoadWithoutCastENSB_16StoreWithoutCastEEEviT_T0_T2_T3_T4_T5_ --------------------------
	.section	.nv.info._ZN2at6native27unrolled_elementwise_kernelINS0_13AUnaryFunctorIbbbNS0_16BitwiseOrFunctorIbEEEESt5arrayIPcLm2EELi4E23TrivialOffsetCalculatorILi1EjESA_NS0_6memory15LoadWithoutCastENSB_16StoreWithoutCastEEEviT_T0_T2_T3_T4_T5_,"",@"SHT_CUDA_INFO"
	.sectionflags	@""
	.align	4


	//----- nvinfo : EIATTR_CUDA_API_VERSION
	.align		4
        /*0000*/ 	.byte	0x04, 0x37
        /*0002*/ 	.short	(.L_3373 - .L_3372)
.L_3372:
        /*0004*/ 	.word	0x00000082


	//----- nvinfo : EIATTR_KPARAM_INFO
	.align		4
.L_3373:
        /*0008*/ 	.byte	0x04, 0x17
        /*000a*/ 	.short	(.L_3375 - .L_3374)
.L_3374:
        /*000c*/ 	.word	0x00000000
        /*0010*/ 	.short	0x0006
        /*0012*/ 	.short	0x001b
        /*0014*/ 	.byte	0x00, 0xf0, 0x05, 0x00


	//----- nvinfo : EIATTR_KPARAM_INFO
	.align		4
.L_3375:
        /*0018*/ 	.byte	0x04, 0x17
        /*001a*/ 	.short	(.L_3377 - .L_3376)
.L_3376:
        /*001c*/ 	.word	0x00000000
        /*0020*/ 	.short	0x0005
        /*0022*/ 	.short	0x001a
        /*0024*/ 	.byte	0x00, 0xf0, 0x05, 0x00


	//----- nvinfo : EIATTR_KPARAM_INFO
	.align		4
.L_3377:
        /*0028*/ 	.byte	0x04, 0x17
        /*002a*/ 	.short	(.L_3379 - .L_3378)
.L_3378:
        /*002c*/ 	.word	0x00000000
        /*0030*/ 	.short	0x0004
        /*0032*/ 	.short	0x0019
        /*0034*/ 	.byte	0x00, 0xf0, 0x05, 0x00


	//----- nvinfo : EIATTR_KPARAM_INFO
	.align		4
.L_3379:
        /*0038*/ 	.byte	0x04, 0x17
        /*003a*/ 	.short	(.L_3381 - .L_3380)
.L_3380:
        /*003c*/ 	.word	0x00000000
        /*0040*/ 	.short	0x0003
        /*0042*/ 	.short	0x0018
        /*0044*/ 	.byte	0x00, 0xf0, 0x05, 0x00


	//----- nvinfo : EIATTR_KPARAM_INFO
	.align		4
.L_3381:
        /*0048*/ 	.byte	0x04, 0x17
        /*004a*/ 	.short	(.L_3383 - .L_3382)
.L_3382:
        /*004c*/ 	.word	0x00000000
        /*0050*/ 	.short	0x0002
        /*0052*/ 	.short	0x0008
        /*0054*/ 	.byte	0x00, 0xf0, 0x41, 0x00


	//----- nvinfo : EIATTR_KPARAM_INFO
	.align		4
.L_3383:
        /*0058*/ 	.byte	0x04, 0x17
        /*005a*/ 	.short	(.L_3385 - .L_3384)
.L_3384:
        /*005c*/ 	.word	0x00000000
        /*0060*/ 	.short	0x0001
        /*0062*/ 	.short	0x0004
        /*0064*/ 	.byte	0x00, 0xf0, 0x09, 0x00


	//----- nvinfo : EIATTR_KPARAM_INFO
	.align		4
.L_3385:
        /*0068*/ 	.byte	0x04, 0x17
        /*006a*/ 	.short	(.L_3387 - .L_3386)
.L_3386:
        /*006c*/ 	.word	0x00000000
        /*0070*/ 	.short	0x0000
        /*0072*/ 	.short	0x0000
        /*0074*/ 	.byte	0x00, 0xf0, 0x11, 0x00


	//----- nvinfo : EIATTR_SPARSE_MMA_MASK
	.align		4
.L_3387:
        /*0078*/ 	.byte	0x03, 0x50
        /*007a*/ 	.short	0x0000


	//----- nvinfo : EIATTR_MAXREG_COUNT
	.align		4
        /*007c*/ 	.byte	0x03, 0x1b
        /*007e*/ 	.short	0x00ff


	//----- nvinfo : EIATTR_MERCURY_ISA_VERSION
	.align		4
        /*0080*/ 	.byte	0x03, 0x5f
        /*0082*/ 	.short	0x0101


	//----- nvinfo : EIATTR_EXIT_INSTR_OFFSETS
	.align		4
        /*0084*/ 	.byte	0x04, 0x1c
        /*0086*/ 	.short	(.L_3389 - .L_3388)


	//   ....[0]....
.L_3388:
        /*0088*/ 	.word	0x000004f0


	//   ....[1]....
        /*008c*/ 	.word	0x00000580


	//----- nvinfo : EIATTR_MAX_THREADS
	.align		4
.L_3389:
        /*0090*/ 	.byte	0x04, 0x05
        /*0092*/ 	.short	(.L_3391 - .L_3390)
.L_3390:
        /*0094*/ 	.word	0x00000080
        /*0098*/ 	.word	0x00000001
        /*009c*/ 	.word	0x00000001


	//----- nvinfo : EIATTR_CRS_STACK_SIZE
	.align		4
.L_3391:
        /*00a0*/ 	.byte	0x04, 0x1e
        /*00a2*/ 	.short	(.L_3393 - .L_3392)
.L_3392:
        /*00a4*/ 	.word	0x00000000


	//----- nvinfo : EIATTR_CBANK_PARAM_SIZE
	.align		4
.L_3393:
        /*00a8*/ 	.byte	0x03, 0x19
        /*00aa*/ 	.short	0x001c


	//----- nvinfo : EIATTR_PARAM_CBANK
	.align		4
        /*00ac*/ 	.byte	0x04, 0x0a
        /*00ae*/ 	.short	(.L_3395 - .L_3394)
	.align		4
.L_3394:
        /*00b0*/ 	.word	index@(.nv.constant0._ZN2at6native27unrolled_elementwise_kernelINS0_13AUnaryFunctorIbbbNS0_16BitwiseOrFunctorIbEEEESt5arrayIPcLm2EELi4E23TrivialOffsetCalculatorILi1EjESA_NS0_6memory15LoadWithoutCastENSB_16StoreWithoutCastEEEviT_T0_T2_T3_T4_T5_)
        /*00b4*/ 	.short	0x0210
        /*00b6*/ 	.short	0x001c


	//----- nvinfo : EIATTR_SW_WAR
	.align		4
.L_3395:
        /*00b8*/ 	.byte	0x04, 0x36
        /*00ba*/ 	.short	(.L_3397 - .L_3396)
.L_3396:
        /*00bc*/ 	.word	0x00000008
.L_3397:


//--------------------- .nv.info._ZN2at6native29vectorized_elementwise_kernelILi2ENS0_13AUnaryFunctorIbbbNS0_16BitwiseOrFunctorIbEEEESt5arrayIPcLm2EEEEviT0_T1_ --------------------------
	.section	.nv.info._ZN2at6native29vectorized_elementwise_kernelILi2ENS0_13AUnaryFunctorIbbbNS0_16BitwiseOrFunctorIbEEEESt5arrayIPcLm2EEEEviT0_T1_,"",@"SHT_CUDA_INFO"
	.sectionflags	@""
	.align	4


	//----- nvinfo : EIATTR_CUDA_API_VERSION
	.align		4
        /*0000*/ 	.byte	0x04, 0x37
        /*0002*/ 	.short	(.L_3399 - .L_3398)
.L_3398:
        /*0004*/ 	.word	0x00000082


	//----- nvinfo : EIATTR_KPARAM_INFO
	.align		4
.L_3399:
        /*0008*/ 	.byte	0x04, 0x17
        /*000a*/ 	.short	(.L_3401 - .L_3400)
.L_3400:
        /*000c*/ 	.word	0x00000000
        /*0010*/ 	.short	0x0002
        /*0012*/ 	.short	0x0008
        /*0014*/ 	.byte	0x00, 0xf0, 0x41, 0x00


	//----- nvinfo : EIATTR_KPARAM_INFO
	.align		4
.L_3401:
        /*0018*/ 	.byte	0x04, 0x17
        /*001a*/ 	.short	(.L_3403 - .L_3402)
.L_3402:
        /*001c*/ 	.word	0x00000000
        /*0020*/ 	.short	0x0001
        /*0022*/ 	.short	0x0004
        /*0024*/ 	.byte	0x00, 0xf0, 0x09, 0x00


	//----- nvinfo : EIATTR_KPARAM_INFO
	.align		4
.L_3403:
        /*0028*/ 	.byte	0x04, 0x17
        /*002a*/ 	.short	(.L_3405 - .L_3404)
.L_3404:
        /*002c*/ 	.word	0x00000000
        /*0030*/ 	.short	0x0000
        /*0032*/ 	.short	0x0000
        /*0034*/ 	.byte	0x00, 0xf0, 0x11, 0x00


	//----- nvinfo : EIATTR_SPARSE_MMA_MASK
	.align		4
.L_3405:
        /*0038*/ 	.byte	0x03, 0x50
        /*003a*/ 	.short	0x0000


	//----- nvinfo : EIATTR_MAXREG_COUNT
	.align		4
        /*003c*/ 	.byte	0x03, 0x1b
        /*003e*/ 	.short	0x00ff


	//----- nvinfo : EIATTR_MERCURY_ISA_VERSION
	.align		4
        /*0040*/ 	.byte	0x03, 0x5f
        /*0042*/ 	.short	0x0101


	//----- nvinfo : EIATTR_EXIT_INSTR_OFFSETS
	.align		4
        /*0044*/ 	.byte	0x04, 0x1c
        /*0046*/ 	.short	(.L_3407 - .L_3406)


	//   ....[0]....
.L_3406:
        /*0048*/ 	.word	0x000004a0


	//   ....[1]....
        /*004c*/ 	.word	0x00000e90


	//   ....[2]....
        /*0050*/ 	.word	0x00000f10


	//----- nvinfo : EIATTR_MAX_THREADS
	.align		4
.L_3407:
        /*0054*/ 	.byte	0x04, 0x05
        /*0056*/ 	.short	(.L_3409 - .L_3408)
.L_3408:
        /*0058*/ 	.word	0x00000080
        /*005c*/ 	.word	0x00000001
        /*0060*/ 	.word	0x00000001


	//----- nvinfo : EIATTR_CRS_STACK_SIZE
	.align		4
.L_3409:
        /*0064*/ 	.byte	0x04, 0x1e
        /*0066*/ 	.short	(.L_3411 - .L_3410)
.L_3410:
        /*0068*/ 	.word	0x00000000


	//----- nvinfo : EIATTR_CBANK_PARAM_SIZE
	.align		4
.L_3411:
        /*006c*/ 	.byte	0x03, 0x19
        /*006e*/ 	.short	0x0018


	//----- nvinfo : EIATTR_PARAM_CBANK
	.align		4
        /*0070*/ 	.byte	0x04, 0x0a
        /*0072*/ 	.short	(.L_3413 - .L_3412)
	.align		4
.L_3412:
        /*0074*/ 	.word	index@(.nv.constant0._ZN2at6native29vectorized_elementwise_kernelILi2ENS0_13AUnaryFunctorIbbbNS0_16BitwiseOrFunctorIbEEEESt5arrayIPcLm2EEEEviT0_T1_)
        /*0078*/ 	.short	0x0210
        /*007a*/ 	.short	0x0018


	//----- nvinfo : EIATTR_SW_WAR
	.align		4
.L_3413:
        /*007c*/ 	.byte	0x04, 0x36
        /*007e*/ 	.short	(.L_3415 - .L_3414)
.L_3414:
        /*0080*/ 	.word	0x00000008
.L_3415:


//--------------------- .nv.info._ZN2at6native29vectorized_elementwise_kernelILi4ENS0_13AUnaryFunctorIbbbNS0_16BitwiseOrFunctorIbEEEESt5arrayIPcLm2EEEEviT0_T1_ --------------------------
	.section	.nv.info._ZN2at6native29vectorized_elementwise_kernelILi4ENS0_13AUnaryFunctorIbbbNS0_16BitwiseOrFunctorIbEEEESt5arrayIPcLm2EEEEviT0_T1_,"",@"SHT_CUDA_INFO"
	.sectionflags	@""
	.align	4


	//----- nvinfo : EIATTR_CUDA_API_VERSION
	.align		4
        /*0000*/ 	.byte	0x04, 0x37
        /*0002*/ 	.short	(.L_3417 - .L_3416)
.L_3416:
        /*0004*/ 	.word	0x00000082


	//----- nvinfo : EIATTR_KPARAM_INFO
	.align		4
.L_3417:
        /*0008*/ 	.byte	0x04, 0x17
        /*000a*/ 	.short	(.L_3419 - .L_3418)
.L_3418:
        /*000c*/ 	.word	0x00000000
        /*0010*/ 	.short	0x0002
        /*0012*/ 	.short	0x0008
        /*0014*/ 	.byte	0x00, 0xf0, 0x41, 0x00


	//----- nvinfo : EIATTR_KPARAM_INFO
	.align		4
.L_3419:
        /*0018*/ 	.byte	0x04, 0x17
        /*001a*/ 	.short	(.L_3421 - .L_3420)
.L_3420:
        /*001c*/ 	.word	0x00000000
        /*0020*/ 	.short	0x0001
        /*0022*/ 	.short	0x0004
        /*0024*/ 	.byte	0x00, 0xf0, 0x09, 0x00


	//----- nvinfo : EIATTR_KPARAM_INFO
	.align		4
.L_3421:
        /*0028*/ 	.byte	0x04, 0x17
        /*002a*/ 	.short	(.L_3423 - .L_3422)
.L_3422:
        /*002c*/ 	.word	0x00000000
        /*0030*/ 	.short	0x0000
        /*0032*/ 	.short	0x0000
        /*0034*/ 	.byte	0x00, 0xf0, 0x11, 0x00


	//----- nvinfo : EIATTR_SPARSE_MMA_MASK
	.align		4
.L_3423:
        /*0038*/ 	.byte	0x03, 0x50
        /*003a*/ 	.short	0x0000


	//----- nvinfo : EIATTR_MAXREG_COUNT
	.align		4
        /*003c*/ 	.byte	0x03, 0x1b
        /*003e*/ 	.short	0x00ff


	//----- nvinfo : EIATTR_MERCURY_ISA_VERSION
	.align		4
        /*0040*/ 	.byte	0x03, 0x5f
        /*0042*/ 	.short	0x0101


	//----- nvinfo : EIATTR_EXIT_INSTR_OFFSETS
	.align		4
        /*0044*/ 	.byte	0x04, 0x1c
        /*0046*/ 	.short	(.L_3425 - .L_3424)


	//   ....[0]....
.L_3424:
        /*0048*/ 	.word	0x00000480


	//   ....[1]....
        /*004c*/ 	.word	0x00000e70


	//   ....[2]....
        /*0050*/ 	.word	0x00000ef0


	//----- nvinfo : EIATTR_MAX_THREADS
	.align		4
.L_3425:
        /*0054*/ 	.byte	0x04, 0x05
        /*0056*/ 	.short	(.L_3427 - .L_3426)
.L_3426:
        /*0058*/ 	.word	0x00000080
        /*005c*/ 	.word	0x00000001
        /*0060*/ 	.word	0x00000001


	//----- nvinfo : EIATTR_CRS_STACK_SIZE
	.align		4
.L_3427:
        /*0064*/ 	.byte	0x04, 0x1e
        /*0066*/ 	.short	(.L_3429 - .L_3428)
.L_3428:
        /*0068*/ 	.word	0x00000000


	//----- nvinfo : EIATTR_CBANK_PARAM_SIZE
	.align		4
.L_3429:
        /*006c*/ 	.byte	0x03, 0x19
        /*006e*/ 	.short	0x0018


	//----- nvinfo : EIATTR_PARAM_CBANK
	.align		4
        /*0070*/ 	.byte	0x04, 0x0a
        /*0072*/ 	.short	(.L_3431 - .L_3430)
	.align		4
.L_3430:
        /*0074*/ 	.word	index@(.nv.constant0._ZN2at6native29vectorized_elementwise_kernelILi4ENS0_13AUnaryFunctorIbbbNS0_16BitwiseOrFunctorIbEEEESt5arrayIPcLm2EEEEviT0_T1_)
        /*0078*/ 	.short	0x0210
        /*007a*/ 	.short	0x0018


	//----- nvinfo : EIATTR_SW_WAR
	.align		4
.L_3431:
        /*007c*/ 	.byte	0x04, 0x36
        /*007e*/ 	.short	(.L_3433 - .L_3432)
.L_3432:
        /*0080*/ 	.word	0x00000008
.L_3433:


//--------------------- .nv.info._ZN2at6native29vectorized_elementwise_kernelILi8ENS0_13AUnaryFunctorIbbbNS0_16BitwiseOrFunctorIbEEEESt5arrayIPcLm2EEEEviT0_T1_ --------------------------
	.section	.nv.info._ZN2at6native29vectorized_elementwise_kernelILi8ENS0_13AUnaryFunctorIbbbNS0_16BitwiseOrFunctorIbEEEESt5arrayIPcLm2EEEEviT0_T1_,"",@"SHT_CUDA_INFO"
	.sectionflags	@""
	.align	4


	//----- nvinfo : EIATTR_CUDA_API_VERSION
	.align		4
        /*0000*/ 	.byte	0x04, 0x37
        /*0002*/ 	.short	(.L_3435 - .L_3434)
.L_3434:
        /*0004*/ 	.word	0x00000082


	//----- nvinfo : EIATTR_KPARAM_INFO
	.align		4
.L_3435:
        /*0008*/ 	.byte	0x04, 0x17
        /*000a*/ 	.short	(.L_3437 - .L_3436)
.L_3436:
        /*000c*/ 	.word	0x00000000
        /*0010*/ 	.short	0x0002
        /*0012*/ 	.short	0x0008
        /*0014*/ 	.byte	0x00, 0xf0, 0x41, 0x00


	//----- nvinfo : EIATTR_KPARAM_INFO
	.align		4
.L_3437:
        /*0018*/ 	.byte	0x04, 0x17
        /*001a*/ 	.short	(.L_3439 - .L_3438)
.L_3438:
        /*001c*/ 	.word	0x00000000
        /*0020*/ 	.short	0x0001
        /*0022*/ 	.short	0x0004
        /*0024*/ 	.byte	0x00, 0xf0, 0x09, 0x00


	//----- nvinfo : EIATTR_KPARAM_INFO
	.align		4
.L_3439:
        /*0028*/ 	.byte	0x04, 0x17
        /*002a*/ 	.short	(.L_3441 - .L_3440)
.L_3440:
        /*002c*/ 	.word	0x00000000
        /*0030*/ 	.short	0x0000
        /*0032*/ 	.short	0x0000
        /*0034*/ 	.byte	0x00, 0xf0, 0x11, 0x00


	//----- nvinfo : EIATTR_SPARSE_MMA_MASK
	.align		4
.L_3441:
        /*0038*/ 	.byte	0x03, 0x50
        /*003a*/ 	.short	0x0000


	//----- nvinfo : EIATTR_MAXREG_COUNT
	.align		4
        /*003c*/ 	.byte	0x03, 0x1b
        /*003e*/ 	.short	0x00ff


	//----- nvinfo : EIATTR_MERCURY_ISA_VERSION
	.align		4
        /*0040*/ 	.byte	0x03, 0x5f
        /*0042*/ 	.short	0x0101


	//----- nvinfo : EIATTR_EXIT_INSTR_OFFSETS
	.align		4
        /*0044*/ 	.byte	0x04, 0x1c
        /*0046*/ 	.short	(.L_3443 - .L_3442)


	//   ....[0]....
.L_3442:
        /*0048*/ 	.word	0x00000550


	//   ....[1]....
        /*004c*/ 	.word	0x00000f40


	//   ....[2]....
        /*0050*/ 	.word	0x00000fc0


	//----- nvinfo : EIATTR_MAX_THREADS
	.align		4
.L_3443:
        /*0054*/ 	.byte	0x04, 0x05
        /*0056*/ 	.short	(.L_3445 - .L_3444)
.L_3444:
        /*0058*/ 	.word	0x00000080
        /*005c*/ 	.word	0x00000001
        /*0060*/ 	.word	0x00000001


	//----- nvinfo : EIATTR_CRS_STACK_SIZE
	.align		4
.L_3445:
        /*0064*/ 	.byte	0x04, 0x1e
        /*0066*/ 	.short	(.L_3447 - .L_3446)
.L_3446:
        /*0068*/ 	.word	0x00000000


	//----- nvinfo : EIATTR_CBANK_PARAM_SIZE
	.align		4
.L_3447:
        /*006c*/ 	.byte	0x03, 0x19
        /*006e*/ 	.short	0x0018


	//----- nvinfo : EIATTR_PARAM_CBANK
	.align		4
        /*0070*/ 	.byte	0x04, 0x0a
        /*0072*/ 	.short	(.L_3449 - .L_3448)
	.align		4
.L_3448:
        /*0074*/ 	.word	index@(.nv.constant0._ZN2at6native29vectorized_elementwise_kernelILi8ENS0_13AUnaryFunctorIbbbNS0_16BitwiseOrFunctorIbEEEESt5arrayIPcLm2EEEEviT0_T1_)
        /*0078*/ 	.short	0x0210
        /*007a*/ 	.short	0x0018


	//----- nvinfo : EIATTR_SW_WAR
	.align		4
.L_3449:
        /*007c*/ 	.byte	0x04, 0x36
        /*007e*/ 	.short	(.L_3451 - .L_3450)
.L_3450:
        /*0080*/ 	.word	0x00000008
.L_3451:


//--------------------- .nv.info._ZN2at6native18elementwise_kernelILi128ELi4EZNS0_15gpu_kernel_implINS0_13BinaryFunctorIbbbNS0_16BitwiseOrFunctorIbEEEEEEvRNS_18TensorIteratorBaseERKT_EUliE_EEviT1_ --------------------------
	.section	.nv.info._ZN2at6native18elementwise_kernelILi128ELi4EZNS0_15gpu_kernel_implINS0_13BinaryFunctorIbbbNS0_16BitwiseOrFunctorIbEEEEEEvRNS_18TensorIteratorBaseERKT_EUliE_EEviT1_,"",@"SHT_CUDA_INFO"
	.sectionflags	@""
	.align	4


	//----- nvinfo : EIATTR_CUDA_API_VERSION
	.align		4
        /*0000*/ 	.byte	0x04, 0x37
        /*0002*/ 	.short	(.L_3453 - .L_3452)
.L_3452:
        /*0004*/ 	.word	0x00000082


	//----- nvinfo : EIATTR_KPARAM_INFO
	.align		4
.L_3453:
        /*0008*/ 	.byte	0x04, 0x17
        /*000a*/ 	.short	(.L_3455 - .L_3454)
.L_3454:
        /*000c*/ 	.word	0x00000000
        /*0010*/ 	.short	0x0001
        /*0012*/ 	.short	0x0008
        /*0014*/ 	.byte	0x00, 0xf0, 0x21, 0x0a


	//----- nvinfo : EIATTR_KPARAM_INFO
	.align		4
.L_3455:
        /*0018*/ 	.byte	0x04, 0x17
        /*001a*/ 	.short	(.L_3457 - .L_3456)
.L_3456:
        /*001c*/ 	.word	0x00000000
        /*0020*/ 	.short	0x0000
        /*0022*/ 	.short	0x0000
        /*0024*/ 	.byte	0x00, 0xf0, 0x11, 0x00


	//----- nvinfo : EIATTR_SPARSE_MMA_MASK
	.align		4
.L_3457:
        /*0028*/ 	.byte	0x03, 0x50
        /*002a*/ 	.short	0x0000


	//----- nvinfo : EIATTR_MAXREG_COUNT
	.align		4
        /*002c*/ 	.byte	0x03, 0x1b
        /*002e*/ 	.short	0x0080


	//----- nvinfo : EIATTR_EXTERNS
	.align		4
        /*0030*/ 	.byte	0x04, 0x0f
        /*0032*/ 	.short	(.L_3459 - .L_3458)


	//   ....[0]....
	.align		4
.L_3458:
        /*0034*/ 	.word	index@(__assertfail)


	//----- nvinfo : EIATTR_MERCURY_ISA_VERSION
	.align		4
.L_3459:
        /*0038*/ 	.byte	0x03, 0x5f
        /*003a*/ 	.short	0x0101


	//----- nvinfo : EIATTR_SYSCALL_OFFSETS
	.align		4
        /*003c*/ 	.byte	0x04, 0x46
        /*003e*/ 	.short	(.L_3461 - .L_3460)


	//   ....[0]....
.L_3460:
        /*0040*/ 	.word	0x000026c0


	//   ....[1]....
        /*0044*/ 	.word	0x00003610


	//   ....[2]....
        /*0048*/ 	.word	0x00004490


	//   ....[3]....
        /*004c*/ 	.word	0x00006b70


	//   ....[4]....
        /*0050*/ 	.word	0x00007ac0


	//   ....[5]....
        /*0054*/ 	.word	0x00008940


	//   ....[6]....
        /*0058*/ 	.word	0x0000b010


	//   ....[7]....
        /*005c*/ 	.word	0x0000bf60


	//   ....[8]....
        /*0060*/ 	.word	0x0000cde0


	//   ....[9]....
        /*0064*/ 	.word	0x0000f4a0


	//   ....[10]....
        /*0068*/ 	.word	0x000103f0


	//   ....[11]....
        /*006c*/ 	.word	0x00011270


	//----- nvinfo : EIATTR_EXIT_INSTR_OFFSETS
	.align		4
.L_3461:
        /*0070*/ 	.byte	0x04, 0x1c
        /*0072*/ 	.short	(.L_3463 - .L_3462)


	//   ....[0]....
.L_3462:
        /*0074*/ 	.word	0x0000ce80


	//   ....[1]....
        /*0078*/ 	.word	0x00010580


	//   ....[2]....
        /*007c*/ 	.word	0x000105a0


	//   ....[3]....
        /*0080*/ 	.word	0x00010630


	//   ....[4]....
        /*0084*/ 	.word	0x00010650


	//   ....[5]....
        /*0088*/ 	.word	0x00010670


	//   ....[6]....
        /*008c*/ 	.word	0x00010700


	//   ....[7]....
        /*0090*/ 	.word	0x00010740


	//   ....[8]....
        /*0094*/ 	.word	0x000107e0


	//   ....[9]....
        /*0098*/ 	.word	0x00010830


	//   ....[10]....
        /*009c*/ 	.word	0x00010860


	//   ....[11]....
        /*00a0*/ 	.word	0x00010900


	//   ....[12]....
        /*00a4*/ 	.word	0x00010940


	//   ....[13]....
        /*00a8*/ 	.word	0x00010ad0


	//   ....[14]....
        /*00ac*/ 	.word	0x00010c30


	//   ....[15]....
        /*00b0*/ 	.word	0x00010c70


	//   ....[16]....
        /*00b4*/ 	.word	0x00010d10


	//   ....[17]....
        /*00b8*/ 	.word	0x00010e90


	//   ....[18]....
        /*00bc*/ 	.word	0x00011010


	//   ....[19]....
        /*00c0*/ 	.word	0x00011170


	//   ....[20]....
        /*00c4*/ 	.word	0x00011280


	//   ....[21]....
        /*00c8*/ 	.word	0x000112b0


	//   ....[22]....
        /*00cc*/ 	.word	0x000112d0


	//----- nvinfo : EIATTR_MAX_THREADS
	.align		4
.L_3463:
        /*00d0*/ 	.byte	0x04, 0x05
        /*00d2*/ 	.short	(.L_3465 - .L_3464)
.L_3464:
        /*00d4*/ 	.word	0x00000080
        /*00d8*/ 	.word	0x00000001
        /*00dc*/ 	.word	0x00000001


	//----- nvinfo : EIATTR_CRS_STACK_SIZE
	.align		4
.L_3465:
        /*00e0*/ 	.byte	0x04, 0x1e
        /*00e2*/ 	.short	(.L_3467 - .L_3466)
.L_3466:
        /*00e4*/ 	.word	0x00000000


	//----- nvinfo : EIATTR_CBANK_PARAM_SIZE
	.align		4
.L_3467:
        /*00e8*/ 	.byte	0x03, 0x19
        /*00ea*/ 	.short	0x0290


	//----- nvinfo : EIATTR_PARAM_CBANK
	.align		4
        /*00ec*/ 	.byte	0x04, 0x0a
        /*00ee*/ 	.short	(.L_3469 - .L_3468)
	.align		4
.L_3468:
        /*00f0*/ 	.word	index@(.nv.constant0._ZN2at6native18elementwise_kernelILi128ELi4EZNS0_15gpu_kernel_implINS0_13BinaryFunctorIbbbNS0_16BitwiseOrFunctorIbEEEEEEvRNS_18TensorIteratorBaseERKT_EUliE_EEviT1_)
        /*00f4*/ 	.short	0x0210
        /*00f6*/ 	.short	0x0290


	//----- nvinfo : EIATTR_SW_WAR
	.align		4
.L_3469:
        /*00f8*/ 	.byte	0x04, 0x36
        /*00fa*/ 	.short	(.L_3471 - .L_3470)
.L_3470:
        /*00fc*/ 	.word	0x00000008
.L_3471:


//--------------------- .nv.info._ZN2at6native27unrolled_elementwise_kernelINS0_13BinaryFunctorIbbbNS0_16BitwiseOrFunctorIbEEEESt5arrayIPcLm3EELi4E23TrivialOffsetCalculatorILi2EjES9_ILi1EjENS0_6memory12LoadWithCastILi2EEENSC_13StoreWithCastILi1EEEEEviT_T0_T2_T3_T4_T5_ --------------------------
	.section	.nv.info._ZN2at6native27unrolled_elementwise_kernelINS0_13BinaryFunctorIbbbNS0_16BitwiseOrFunctorIbEEEESt5arrayIPcLm3EELi4E23TrivialOffsetCalculatorILi2EjES9_ILi1EjENS0_6memory12LoadWithCastILi2EEENSC_13StoreWithCastILi1EEEEEviT_T0_T2_T3_T4_T5_,"",@"SHT_CUDA_INFO"
	.sectionflags	@""
	.align	4


	//----- nvinfo : EIATTR_CUDA_API_VERSION
	.align		4
        /*0000*/ 	.byte	0x04, 0x37
        /*0002*/ 	.short	(.L_3473 - .L_3472)
.L_3472:
        /*0004*/ 	.word	0x00000082


	//----- nvinfo : EIATTR_KPARAM_INFO
	.align		4
.L_3473:
        /*0008*/ 	.byte	0x04, 0x17
        /*000a*/ 	.short	(.L_3475 - .L_3474)
.L_3474:
        /*000c*/ 	.word	0x00000000
        /*0010*/ 	.short	0x0006
        /*0012*/ 	.short	0x0030
        /*0014*/ 	.byte	0x00, 0xf0, 0x21, 0x00


	//----- nvinfo : EIATTR_KPARAM_INFO
	.align		4
.L_3475:
        /*0018*/ 	.byte	0x04, 0x17
        /*001a*/ 	.short	(.L_3477 - .L_3476)
.L_3476:
        /*001c*/ 	.word	0x00000000
        /*0020*/ 	.short	0x0005
        /*0022*/ 	.short	0x0024
        /*0024*/ 	.byte	0x00, 0xf0, 0x31, 0x00


	//----- nvinfo : EIATTR_KPARAM_INFO
	.align		4
.L_3477:
        /*0028*/ 	.byte	0x04, 0x17
        /*002a*/ 	.short	(.L_3479 - .L_3478)
.L_3478:
        /*002c*/ 	.word	0x00000000
        /*0030*/ 	.short	0x0004
        /*0032*/ 	.short	0x0021
        /*0034*/ 	.byte	0x00, 0xf0, 0x05, 0x00


	//----- nvinfo : EIATTR_KPARAM_INFO
	.align		4
.L_3479:
        /*0038*/ 	.byte	0x04, 0x17
        /*003a*/ 	.short	(.L_3481 - .L_3480)
.L_3480:
        /*003c*/ 	.word	0x00000000
        /*0040*/ 	.short	0x0003
        /*0042*/ 	.short	0x0020
        /*0044*/ 	.byte	0x00, 0xf0, 0x05, 0x00


	//----- nvinfo : EIATTR_KPARAM_INFO
	.align		4
.L_3481:
        /*0048*/ 	.byte	0x04, 0x17
        /*004a*/ 	.short	(.L_3483 - .L_3482)
.L_3482:
        /*004c*/ 	.word	0x00000000
        /*0050*/ 	.short	0x0002
        /*0052*/ 	.short	0x0008
        /*0054*/ 	.byte	0x00, 0xf0, 0x61, 0x00


	//----- nvinfo : EIATTR_KPARAM_INFO
	.align		4
.L_3483:
        /*0058*/ 	.byte	0x04, 0x17
        /*005a*/ 	.short	(.L_3485 - .L_3484)
.L_3484:
        /*005c*/ 	.word	0x00000000
        /*0060*/ 	.short	0x0001
        /*0062*/ 	.short	0x0004
        /*0064*/ 	.byte	0x00, 0xf0, 0x05, 0x00


	//----- nvinfo : EIATTR_KPARAM_INFO
	.align		4
.L_3485:
        /*0068*/ 	.byte	0x04, 0x17
        /*006a*/ 	.short	(.L_3487 - .L_3486)
.L_3486:
        /*006c*/ 	.word	0x00000000
        /*0070*/ 	.short	0x0000
        /*0072*/ 	.short	0x0000
        /*0074*/ 	.byte	0x00, 0xf0, 0x11, 0x00


	//----- nvinfo : EIATTR_SPARSE_MMA_MASK
	.align		4
.L_3487:
        /*0078*/ 	.byte	0x03, 0x50
        /*007a*/ 	.short	0x0000


	//----- nvinfo : EIATTR_MAXREG_COUNT
	.align		4
        /*007c*/ 	.byte	0x03, 0x1b
        /*007e*/ 	.short	0x00ff


	//----- nvinfo : EIATTR_EXTERNS
	.align		4
        /*0080*/ 	.byte	0x04, 0x0f
        /*0082*/ 	.short	(.L_3489 - .L_3488)


	//   ....[0]....
	.align		4
.L_3488:
        /*0084*/ 	.word	index@(__assertfail)


	//----- nvinfo : EIATTR_MERCURY_ISA_VERSION
	.align		4
.L_3489:
        /*0088*/ 	.byte	0x03, 0x5f
        /*008a*/ 	.short	0x0101


	//----- nvinfo : EIATTR_SYSCALL_OFFSETS
	.align		4
        /*008c*/ 	.byte	0x04, 0x46
        /*008e*/ 	.short	(.L_3491 - .L_3490)


	//   ....[0]....
.L_3490:
        /*0090*/ 	.word	0x000010c0


	//   ....[1]....
        /*0094*/ 	.word	0x00002020


	//   ....[2]....
        /*0098*/ 	.word	0x00003130


	//   ....[3]....
        /*009c*/ 	.word	0x00004090


	//   ....[4]....
        /*00a0*/ 	.word	0x000051b0


	//   ....[5]....
        /*00a4*/ 	.word	0x00006120


	//   ....[6]....
        /*00a8*/ 	.word	0x00007220


	//   ....[7]....
        /*00ac*/ 	.word	0x00008190


	//   ....[8]....
        /*00b0*/ 	.word	0x00009150


	//   ....[9]....
        /*00b4*/ 	.word	0x0000a050


	//   ....[10]....
        /*00b8*/ 	.word	0x0000af40


	//   ....[11]....
        /*00bc*/ 	.word	0x0000be30


	//----- nvinfo : EIATTR_EXIT_INSTR_OFFSETS
	.align		4
.L_3491:
        /*00c0*/ 	.byte	0x04, 0x1c
        /*00c2*/ 	.short	(.L_3493 - .L_3492)


	//   ....[0]....
.L_3492:
        /*00c4*/ 	.word	0x0000aff0


	//   ....[1]....
        /*00c8*/ 	.word	0x0000b120


	//   ....[2]....
        /*00cc*/ 	.word	0x0000b140


	//   ....[3]....
        /*00d0*/ 	.word	0x0000b1e0


	//   ....[4]....
        /*00d4*/ 	.word	0x0000b210


	//   ....[5]....
        /*00d8*/ 	.word	0x0000b230


	//   ....[6]....
        /*00dc*/ 	.word	0x0000b2c0


	//   ....[7]....
        /*00e0*/ 	.word	0x0000b300


	//   ....[8]....
        /*00e4*/ 	.word	0x0000b3a0


	//   ....[9]....
        /*00e8*/ 	.word	0x0000b3f0


	//   ....[10]....
        /*00ec*/ 	.word	0x0000b420


	//   ....[11]....
        /*00f0*/ 	.word	0x0000b4c0


	//   ....[12]....
        /*00f4*/ 	.word	0x0000b500


	//   ....[13]....
        /*00f8*/ 	.word	0x0000b690


	//   ....[14]....
        /*00fc*/ 	.word	0x0000b7f0


	//   ....[15]....
        /*0100*/ 	.word	0x0000b830


	//   ....[16]....
        /*0104*/ 	.word	0x0000b8d0


	//   ....[17]....
        /*0108*/ 	.word	0x0000ba50


	//   ....[18]....
        /*010c*/ 	.word	0x0000bbd0


	//   ....[19]....
        /*0110*/ 	.word	0x0000bd30


	//   ....[20]....
        /*0114*/ 	.word	0x0000be40


	//   ....[21]....
        /*0118*/ 	.word	0x0000be80


	//   ....[22]....
        /*011c*/ 	.word	0x0000beb0


	//----- nvinfo : EIATTR_MAX_THREADS
	.align		4
.L_3493:
        /*0120*/ 	.byte	0x04, 0x05
        /*0122*/ 	.short	(.L_3495 - .L_3494)
.L_3494:
        /*0124*/ 	.word	0x00000080
        /*0128*/ 	.word	0x00000001
        /*012c*/ 	.word	0x00000001


	//----- nvinfo : EIATTR_CRS_STACK_SIZE
	.align		4
.L_3495:
        /*0130*/ 	.byte	0x04, 0x1e
        /*0132*/ 	.short	(.L_3497 - .L_3496)
.L_3496:
        /*0134*/ 	.word	0x00000000


	//----- nvinfo : EIATTR_CBANK_PARAM_SIZE
	.align		4
.L_3497:
        /*0138*/ 	.byte	0x03, 0x19
        /*013a*/ 	.short	0x0038


	//----- nvinfo : EIATTR_PARAM_CBANK
	.align		4
        /*013c*/ 	.byte	0x04, 0x0a
        /*013e*/ 	.short	(.L_3499 - .L_3498)
	.align		4
.L_3498:
        /*0140*/ 	.word	index@(.nv.constant0._ZN2at6native27unrolled_elementwise_kernelINS0_13BinaryFunctorIbbbNS0_16BitwiseOrFunctorIbEEEESt5arrayIPcLm3EELi4E23TrivialOffsetCalculatorILi2EjES9_ILi1EjENS0_6memory12LoadWithCastILi2EEENSC_13StoreWithCastILi1EEEEEviT_T0_T2_T3_T4_T5_)
        /*0144*/ 	.short	0x0210
        /*0146*/ 	.short	0x0038


	//----- nvinfo : EIATTR_SW_WAR
	.align		4
.L_3499:
        /*0148*/ 	.byte	0x04, 0x36
        /*014a*/ 	.short	(.L_3501 - .L_3500)
.L_3500:
        /*014c*/ 	.word	0x00000008
.L_3501:


//--------------------- .nv.info._ZN2at6native18elementwise_kernelILi128ELi4EZNS0_22gpu_kernel_impl_nocastINS0_13BinaryFunctorIbbbNS0_16BitwiseOrFunctorIbEEEEEEvRNS_18TensorIteratorBaseERKT_EUliE_EEviT1_ --------------------------
	.section	.nv.info._ZN2at6native18elementwise_kernelILi128ELi4EZNS0_22gpu_kernel_impl_nocastINS0_13BinaryFunctorIbbbNS0_16BitwiseOrFunctorIbEEEEEEvRNS_18TensorIteratorBaseERKT_EUliE_EEviT1_,"",@"SHT_CUDA_INFO"
	.sectionflags	@""
	.align	4


	//----- nvinfo : EIATTR_CUDA_API_VERSION
	.align		4
        /*0000*/ 	.byte	0x04, 0x37
        /*0002*/ 	.short	(.L_3503 - .L_3502)
.L_3502:
        /*0004*/ 	.word	0x00000082


	//----- nvinfo : EIATTR_KPARAM_INFO
	.align		4
.L_3503:
        /*0008*/ 	.byte	0x04, 0x17
        /*000a*/ 	.short	(.L_3505 - .L_3504)
.L_3504:
        /*000c*/ 	.word	0x00000000
        /*0010*/ 	.short	0x0001
        /*0012*/ 	.short	0x0008
        /*0014*/ 	.byte	0x00, 0xf0, 0x21, 0x0a


	//----- nvinfo : EIATTR_KPARAM_INFO
	.align		4
.L_3505:
        /*0018*/ 	.byte	0x04, 0x17
        /*001a*/ 	.short	(.L_3507 - .L_3506)
.L_3506:
        /*001c*/ 	.word	0x00000000
        /*0020*/ 	.short	0x0000
        /*0022*/ 	.short	0x0000
        /*0024*/ 	.byte	0x00, 0xf0, 0x11, 0x00


	//----- nvinfo : EIATTR_SPARSE_MMA_MASK
	.align		4
.L_3507:
        /*0028*/ 	.byte	0x03, 0x50
        /*002a*/ 	.short	0x0000


	//----- nvinfo : EIATTR_MAXREG_COUNT
	.align		4
        /*002c*/ 	.byte	0x03, 0x1b
        /*002e*/ 	.short	0x0080


	//----- nvinfo : EIATTR_MERCURY_ISA_VERSION
	.align		4
        /*0030*/ 	.byte	0x03, 0x5f
        /*0032*/ 	.short	0x0101


	//----- nvinfo : EIATTR_EXIT_INSTR_OFFSETS
	.align		4
        /*0034*/ 	.byte	0x04, 0x1c
        /*0036*/ 	.short	(.L_3509 - .L_3508)


	//   ....[0]....
.L_3508:
        /*0038*/ 	.word	0x00004620


	//   ....[1]....
        /*003c*/ 	.word	0x00005d20


	//----- nvinfo : EIATTR_MAX_THREADS
	.align		4
.L_3509:
        /*0040*/ 	.byte	0x04, 0x05
        /*0042*/ 	.short	(.L_3511 - .L_3510)
.L_3510:
        /*0044*/ 	.word	0x00000080
        /*0048*/ 	.word	0x00000001
        /*004c*/ 	.word	0x00000001


	//----- nvinfo : EIATTR_CRS_STACK_SIZE
	.align		4
.L_3511:
        /*0050*/ 	.byte	0x04, 0x1e
        /*0052*/ 	.short	(.L_3513 - .L_3512)
.L_3512:
        /*0054*/ 	.word	0x00000000


	//----- nvinfo : EIATTR_CBANK_PARAM_SIZE
	.align		4
.L_3513:
        /*0058*/ 	.byte	0x03, 0x19
        /*005a*/ 	.short	0x0290


	//----- nvinfo : EIATTR_PARAM_CBANK
	.align		4
        /*005c*/ 	.byte	0x04, 0x0a
        /*005e*/ 	.short	(.L_3515 - .L_3514)
	.align		4
.L_3514:
        /*0060*/ 	.word	index@(.nv.constant0._ZN2at6native18elementwise_kernelILi128ELi4EZNS0_22gpu_kernel_impl_nocastINS0_13BinaryFunctorIbbbNS0_16BitwiseOrFunctorIbEEEEEEvRNS_18TensorIteratorBaseERKT_EUliE_EEviT1_)
        /*0064*/ 	.short	0x0210
        /*0066*/ 	.short	0x0290


	//----- nvinfo : EIATTR_SW_WAR
	.align		4
.L_3515:
        /*0068*/ 	.byte	0x04, 0x36
        /*006a*/ 	.short	(.L_3517 - .L_3516)
.L_3516:
        /*006c*/ 	.word	0x00000008
.L_3517:


//--------------------- .nv.info._ZN2at6native27unrolled_elementwise_kernelINS0_13BinaryFunctorIbbbNS0_16BitwiseOrFunctorIbEEEESt5arrayIPcLm3EELi4E23TrivialOffsetCalculatorILi2EjES9_ILi1EjENS0_6memory15LoadWithoutCastENSC_16StoreWithoutCastEEEviT_T0_T2_T3_T4_T5_ --------------------------
	.section	.nv.info._ZN2at6native27unrolled_elementwise_kernelINS0_13BinaryFunctorIbbbNS0_16BitwiseOrFunctorIbEEEESt5arrayIPcLm3EELi4E23TrivialOffsetCalculatorILi2EjES9_ILi1EjENS0_6memory15LoadWithoutCastENSC_16StoreWithoutCastEEEviT_T0_T2_T3_T4_T5_,"",@"SHT_CUDA_INFO"
	.sectionflags	@""
	.align	4


	//----- nvinfo : EIATTR_CUDA_API_VERSION
	.align		4
        /*0000*/ 	.byte	0x04, 0x37
        /*0002*/ 	.short	(.L_3519 - .L_3518)
.L_3518:
        /*0004*/ 	.word	0x00000082


	//----- nvinfo : EIATTR_KPARAM_INFO
	.align		4
.L_3519:
        /*0008*/ 	.byte	0x04, 0x17
        /*000a*/ 	.short	(.L_3521 - .L_3520)
.L_3520:
        /*000c*/ 	.word	0x00000000
        /*0010*/ 	.short	0x0006
        /*0012*/ 	.short	0x0023
        /*0014*/ 	.byte	0x00, 0xf0, 0x05, 0x00


	//----- nvinfo : EIATTR_KPARAM_INFO
	.align		4
.L_3521:
        /*0018*/ 	.byte	0x04, 0x17
        /*001a*/ 	.short	(.L_3523 - .L_3522)
.L_3522:
        /*001c*/ 	.word	0x00000000
        /*0020*/ 	.short	0x0005
        /*0022*/ 	.short	0x0022
        /*0024*/ 	.byte	0x00, 0xf0, 0x05, 0x00


	//----- nvinfo : EIATTR_KPARAM_INFO
	.align		4
.L_3523:
        /*0028*/ 	.byte	0x04, 0x17
        /*002a*/ 	.short	(.L_3525 - .L_3524)
.L_3524:
        /*002c*/ 	.word	0x00000000
        /*0030*/ 	.short	0x0004
        /*0032*/ 	.short	0x0021
        /*0034*/ 	.byte	0x00, 0xf0, 0x05, 0x00


	//----- nvinfo : EIATTR_KPARAM_INFO
	.align		4
.L_3525:
        /*0038*/ 	.byte	0x04, 0x17
        /*003a*/ 	.short	(.L_3527 - .L_3526)
.L_3526:
        /*003c*/ 	.word	0x00000000
        /*0040*/ 	.short	0x0003
        /*0042*/ 	.short	0x0020
        /*0044*/ 	.byte	0x00, 0xf0, 0x05, 0x00


	//----- nvinfo : EIATTR_KPARAM_INFO
	.align		4
.L_3527:
        /*0048*/ 	.byte	0x04, 0x17
        /*004a*/ 	.short	(.L_3529 - .L_3528)
.L_3528:
        /*004c*/ 	.word	0x00000000
        /*0050*/ 	.short	0x0002
        /*0052*/ 	.short	0x0008
        /*0054*/ 	.byte	0x00, 0xf0, 0x61, 0x00


	//----- nvinfo : EIATTR_KPARAM_INFO
	.align		4
.L_3529:
        /*0058*/ 	.byte	0x04, 0x17
        /*005a*/ 	.short	(.L_3531 - .L_3530)
.L_3530:
        /*005c*/ 	.word	0x00000000
        /*0060*/ 	.short	0x0001
        /*0062*/ 	.short	0x0004
        /*0064*/ 	.byte	0x00, 0xf0, 0x05, 0x00


	//----- nvinfo : EIATTR_KPARAM_INFO
	.align		4
.L_3531:
        /*0068*/ 	.byte	0x04, 0x17
        /*006a*/ 	.short	(.L_3533 - .L_3532)
.L_3532:
        /*006c*/ 	.word	0x00000000
        /*0070*/ 	.short	0x0000
        /*0072*/ 	.short	0x0000
        /*0074*/ 	.byte	0x00, 0xf0, 0x11, 0x00


	//----- nvinfo : EIATTR_SPARSE_MMA_MASK
	.align		4
.L_3533:
        /*0078*/ 	.byte	0x03, 0x50
        /*007a*/ 	.short	0x0000


	//----- nvinfo : EIATTR_MAXREG_COUNT
	.align		4
        /*007c*/ 	.byte	0x03, 0x1b
        /*007e*/ 	.short	0x00ff


	//----- nvinfo : EIATTR_MERCURY_ISA_VERSION
	.align		4
        /*0080*/ 	.byte	0x03, 0x5f
        /*0082*/ 	.short	0x0101


	//----- nvinfo : EIATTR_EXIT_INSTR_OFFSETS
	.align		4
        /*0084*/ 	.byte	0x04, 0x1c
        /*0086*/ 	.short	(.L_3535 - .L_3534)


	//   ....[0]....
.L_3534:
        /*0088*/ 	.word	0x00000630


	//   ....[1]....
        /*008c*/ 	.word	0x000006d0


	//----- nvinfo : EIATTR_MAX_THREADS
	.align		4
.L_3535:
        /*0090*/ 	.byte	0x04, 0x05
        /*0092*/ 	.short	(.L_3537 - .L_3536)
.L_3536:
        /*0094*/ 	.word	0x00000080
        /*0098*/ 	.word	0x00000001
        /*009c*/ 	.word	0x00000001


	//----- nvinfo : EIATTR_CRS_STACK_SIZE
	.align		4
.L_3537:
        /*00a0*/ 	.byte	0x04, 0x1e
        /*00a2*/ 	.short	(.L_3539 - .L_3538)
.L_3538:
        /*00a4*/ 	.word	0x00000000


	//----- nvinfo : EIATTR_CBANK_PARAM_SIZE
	.align		4
.L_3539:
        /*00a8*/ 	.byte	0x03, 0x19
        /*00aa*/ 	.short	0x0024


	//----- nvinfo : EIATTR_PARAM_CBANK
	.align		4
        /*00ac*/ 	.byte	0x04, 0x0a
        /*00ae*/ 	.short	(.L_3541 - .L_3540)
	.align		4
.L_3540:
        /*00b0*/ 	.word	index@(.nv.constant0._ZN2at6native27unrolled_elementwise_kernelINS0_13BinaryFunctorIbbbNS0_16BitwiseOrFunctorIbEEEESt5arrayIPcLm3EELi4E23TrivialOffsetCalculatorILi2EjES9_ILi1EjENS0_6memory15LoadWithoutCastENSC_16StoreWithoutCastEEEviT_T0_T2_T3_T4_T5_)
        /*00b4*/ 	.short	0x0210
        /*00b6*/ 	.short	0x0024


	//----- nvinfo : EIATTR_SW_WAR
	.align		4
.L_3541:
        /*00b8*/ 	.byte	0x04, 0x36
        /*00ba*/ 	.short	(.L_3543 - .L_3542)
.L_3542:
        /*00bc*/ 	.word	0x00000008
.L_3543:


//--------------------- .nv.info._ZN2at6native29vectorized_elementwise_kernelILi2ENS0_13BinaryFunctorIbbbNS0_16BitwiseOrFunctorIbEEEESt5arrayIPcLm3EEEEviT0_T1_ --------------------------
	.section	.nv.info._ZN2at6native29vectorized_elementwise_kernelILi2ENS0_13BinaryFunctorIbbbNS0_16BitwiseOrFunctorIbEEEESt5arrayIPcLm3EEEEviT0_T1_,"",@"SHT_CUDA_INFO"
	.sectionflags	@""
	.align	4


	//----- nvinfo : EIATTR_CUDA_API_VERSION
	.align		4
        /*0000*/ 	.byte	0x04, 0x37
        /*0002*/ 	.short	(.L_3545 - .L_3544)
.L_3544:
        /*0004*/ 	.word	0x00000082


	//----- nvinfo : EIATTR_KPARAM_INFO
	.align		4
.L_3545:
        /*0008*/ 	.byte	0x04, 0x17
        /*000a*/ 	.short	(.L_3547 - .L_3546)
.L_3546:
        /*000c*/ 	.word	0x00000000
        /*0010*/ 	.short	0x0002
        /*0012*/ 	.short	0x0008
        /*0014*/ 	.byte	0x00, 0xf0, 0x61, 0x00


	//----- nvinfo : EIATTR_KPARAM_INFO
	.align		4
.L_3547:
        /*0018*/ 	.byte	0x04, 0x17
        /*001a*/ 	.short	(.L_3549 - .L_3548)
.L_3548:
        /*001c*/ 	.word	0x00000000
        /*0020*/ 	.short	0x0001
        /*0022*/ 	.short	0x0004
        /*0024*/ 	.byte	0x00, 0xf0, 0x05, 0x00


	//----- nvinfo : EIATTR_KPARAM_INFO
	.align		4
.L_3549:
        /*0028*/ 	.byte	0x04, 0x17
        /*002a*/ 	.short	(.L_3551 - .L_3550)
.L_3550:
        /*002c*/ 	.word	0x00000000
        /*0030*/ 	.short	0x0000
        /*0032*/ 	.short	0x0000
        /*0034*/ 	.byte	0x00, 0xf0, 0x11, 0x00


	//----- nvinfo : EIATTR_SPARSE_MMA_MASK
	.align		4
.L_3551:
        /*0038*/ 	.byte	0x03, 0x50
        /*003a*/ 	.short	0x0000


	//----- nvinfo : EIATTR_MAXREG_COUNT
	.align		4
        /*003c*/ 	.byte	0x03, 0x1b
        /*003e*/ 	.short	0x00ff


	//----- nvinfo : EIATTR_MERCURY_ISA_VERSION
	.align		4
        /*0040*/ 	.byte	0x03, 0x5f
        /*0042*/ 	.short	0x0101


	//----- nvinfo : EIATTR_EXIT_INSTR_OFFSETS
	.align		4
        /*0044*/ 	.byte	0x04, 0x1c
        /*0046*/ 	.short	(.L_3553 - .L_3552)


	//   ....[0]....
.L_3552:
        /*0048*/ 	.word	0x000004c0


	//   ....[1]....
        /*004c*/ 	.word	0x000011b0


	//   ....[2]....
        /*0050*/ 	.word	0x00001210


	//----- nvinfo : EIATTR_MAX_THREADS
	.align		4
.L_3553:
        /*0054*/ 	.byte	0x04, 0x05
        /*0056*/ 	.short	(.L_3555 - .L_3554)
.L_3554:
        /*0058*/ 	.word	0x00000080
        /*005c*/ 	.word	0x00000001
        /*0060*/ 	.word	0x00000001


	//----- nvinfo : EIATTR_CRS_STACK_SIZE
	.align		4
.L_3555:
        /*0064*/ 	.byte	0x04, 0x1e
        /*0066*/ 	.short	(.L_3557 - .L_3556)
.L_3556:
        /*0068*/ 	.word	0x00000000


	//----- nvinfo : EIATTR_CBANK_PARAM_SIZE
	.align		4
.L_3557:
        /*006c*/ 	.byte	0x03, 0x19
        /*006e*/ 	.short	0x0020


	//----- nvinfo : EIATTR_PARAM_CBANK
	.align		4
        /*0070*/ 	.byte	0x04, 0x0a
        /*0072*/ 	.short	(.L_3559 - .L_3558)
	.align		4
.L_3558:
        /*0074*/ 	.word	index@(.nv.constant0._ZN2at6native29vectorized_elementwise_kernelILi2ENS0_13BinaryFunctorIbbbNS0_16BitwiseOrFunctorIbEEEESt5arrayIPcLm3EEEEviT0_T1_)
        /*0078*/ 	.short	0x0210
        /*007a*/ 	.short	0x0020


	//----- nvinfo : EIATTR_SW_WAR
	.align		4
.L_3559:
        /*007c*/ 	.byte	0x04, 0x36
        /*007e*/ 	.short	(.L_3561 - .L_3560)
.L_3560:
        /*0080*/ 	.word	0x00000008
.L_3561:


//--------------------- .nv.info._ZN2at6native29vectorized_elementwise_kernelILi4ENS0_13BinaryFunctorIbbbNS0_16BitwiseOrFunctorIbEEEESt5arrayIPcLm3EEEEviT0_T1_ --------------------------
	.section	.nv.info._ZN2at6native29vectorized_elementwise_kernelILi4ENS0_13BinaryFunctorIbbbNS0_16BitwiseOrFunctorIbEEEESt5arrayIPcLm3EEEEviT0_T1_,"",@"SHT_CUDA_INFO"
	.sectionflags	@""
	.align	4


	//----- nvinfo : EIATTR_CUDA_API_VERSION
	.align		4
        /*0000*/ 	.byte	0x04, 0x37
        /*0002*/ 	.short	(.L_3563 - .L_3562)
.L_3562:
        /*0004*/ 	.word	0x00000082


	//----- nvinfo : EIATTR_KPARAM_INFO
	.align		4
.L_3563:
        /*0008*/ 	.byte	0x04, 0x17
        /*000a*/ 	.short	(.L_3565 - .L_3564)
.L_3564:
        /*000c*/ 	.word	0x00000000
        /*0010*/ 	.short	0x0002
        /*0012*/ 	.short	0x0008
        /*0014*/ 	.byte	0x00, 0xf0, 0x61, 0x00


	//----- nvinfo : EIATTR_KPARAM_INFO
	.align		4
.L_3565:
        /*0018*/ 	.byte	0x04, 0x17
        /*001a*/ 	.short	(.L_3567 - .L_3566)
.L_3566:
        /*001c*/ 	.word	0x00000000
        /*0020*/ 	.short	0x0001
        /*0022*/ 	.short	0x0004
        /*0024*/ 	.byte	0x00, 0xf0, 0x05, 0x00


	//----- nvinfo : EIATTR_KPARAM_INFO
	.align		4
.L_3567:
        /*0028*/ 	.byte	0x04, 0x17
        /*002a*/ 	.short	(.L_3569 - .L_3568)
.L_3568:
        /*002c*/ 	.word	0x00000000
        /*0030*/ 	.short	0x0000
        /*0032*/ 	.short	0x0000
        /*0034*/ 	.byte	0x00, 0xf0, 0x11, 0x00


	//----- nvinfo : EIATTR_SPARSE_MMA_MASK
	.align		4
.L_3569:
        /*0038*/ 	.byte	0x03, 0x50
        /*003a*/ 	.short	0x0000


	//----- nvinfo : EIATTR_MAXREG_COUNT
	.align		4
        /*003c*/ 	.byte	0x03, 0x1b
        /*003e*/ 	.short	0x00ff


	//----- nvinfo : EIATTR_MERCURY_ISA_VERSION
	.align		4
        /*0040*/ 	.byte	0x03, 0x5f
        /*0042*/ 	.short	0x0101


	//----- nvinfo : EIATTR_EXIT_INSTR_OFFSETS
	.align		4
        /*0044*/ 	.byte	0x04, 0x1c
        /*0046*/ 	.short	(.L_3571 - .L_3570)


	//   ....[0]....
.L_3570:
        /*0048*/ 	.word	0x00000480


	//   ....[1]....
        /*004c*/ 	.word	0x00001170


	//   ....[2]....
        /*0050*/ 	.word	0x000011d0


	//----- nvinfo : EIATTR_MAX_THREADS
	.align		4
.L_3571:
        /*0054*/ 	.byte	0x04, 0x05
        /*0056*/ 	.short	(.L_3573 - .L_3572)
.L_3572:
        /*0058*/ 	.word	0x00000080
        /*005c*/ 	.word	0x00000001
        /*0060*/ 	.word	0x00000001


	//----- nvinfo : EIATTR_CRS_STACK_SIZE
	.align		4
.L_3573:
        /*0064*/ 	.byte	0x04, 0x1e
        /*0066*/ 	.short	(.L_3575 - .L_3574)
.L_3574:
        /*0068*/ 	.word	0x00000000


	//----- nvinfo : EIATTR_CBANK_PARAM_SIZE
	.align		4
.L_3575:
        /*006c*/ 	.byte	0x03, 0x19
        /*006e*/ 	.short	0x0020


	//----- nvinfo : EIATTR_PARAM_CBANK
	.align		4
        /*0070*/ 	.byte	0x04, 0x0a
        /*0072*/ 	.short	(.L_3577 - .L_3576)
	.align		4
.L_3576:
        /*0074*/ 	.word	index@(.nv.constant0._ZN2at6native29vectorized_elementwise_kernelILi4ENS0_13BinaryFunctorIbbbNS0_16BitwiseOrFunctorIbEEEESt5arrayIPcLm3EEEEviT0_T1_)
        /*0078*/ 	.short	0x0210
        /*007a*/ 	.short	0x0020


	//----- nvinfo : EIATTR_SW_WAR
	.align		4
.L_3577:
        /*007c*/ 	.byte	0x04, 0x36
        /*007e*/ 	.short	(.L_3579 - .L_3578)
.L_3578:
        /*0080*/ 	.word	0x00000008
.L_3579:


//--------------------- .nv.info._ZN2at6native29vectorized_elementwise_kernelILi8ENS0_13BinaryFunctorIbbbNS0_16BitwiseOrFunctorIbEEEESt5arrayIPcLm3EEEEviT0_T1_ --------------------------
	.section	.nv.info._ZN2at6native29vectorized_elementwise_kernelILi8ENS0_13BinaryFunctorIbbbNS0_16BitwiseOrFunctorIbEEEESt5arrayIPcLm3EEEEviT0_T1_,"",@"SHT_CUDA_INFO"
	.sectionflags	@""
	.align	4


	//----- nvinfo : EIATTR_CUDA_API_VERSION
	.align		4
        /*0000*/ 	.byte	0x04, 0x37
        /*0002*/ 	.short	(.L_3581 - .L_3580)
.L_3580:
        /*0004*/ 	.word	0x00000082


	//----- nvinfo : EIATTR_KPARAM_INFO
	.align		4
.L_3581:
        /*0008*/ 	.byte	0x04, 0x17
        /*000a*/ 	.short	(.L_3583 - .L_3582)
.L_3582:
        /*000c*/ 	.word	0x00000000
        /*0010*/ 	.short	0x0002
        /*0012*/ 	.short	0x0008
        /*0014*/ 	.byte	0x00, 0xf0, 0x61, 0x00


	//----- nvinfo : EIATTR_KPARAM_INFO
	.align		4
.L_3583:
        /*0018*/ 	.byte	0x04, 0x17
        /*001a*/ 	.short	(.L_3585 - .L_3584)
.L_3584:
        /*001c*/ 	.word	0x00000000
        /*0020*/ 	.short	0x0001
        /*0022*/ 	.short	0x0004
        /*0024*/ 	.byte	0x00, 0xf0, 0x05, 0x00


	//----- nvinfo : EIATTR_KPARAM_INFO
	.align		4
.L_3585:
        /*0028*/ 	.byte	0x04, 0x17
        /*002a*/ 	.short	(.L_3587 - .L_3586)
.L_3586:
        /*002c*/ 	.word	0x00000000
        /*0030*/ 	.short	0x0000
        /*0032*/ 	.short	0x0000
        /*0034*/ 	.byte	0x00, 0xf0, 0x11, 0x00


	//----- nvinfo : EIATTR_SPARSE_MMA_MASK
	.align		4
.L_3587:
        /*0038*/ 	.byte	0x03, 0x50
        /*003a*/ 	.short	0x0000


	//----- nvinfo : EIATTR_MAXREG_COUNT
	.align		4
        /*003c*/ 	.byte	0x03, 0x1b
        /*003e*/ 	.short	0x00ff


	//----- nvinfo : EIATTR_MERCURY_ISA_VERSION
	.align		4
        /*0040*/ 	.byte	0x03, 0x5f
        /*0042*/ 	.short	0x0101


	//----- nvinfo : EIATTR_EXIT_INSTR_OFFSETS
	.align		4
        /*0044*/ 	.byte	0x04, 0x1c
        /*0046*/ 	.short	(.L_3589 - .L_3588)


	//   ....[0]....
.L_3588:
        /*0048*/ 	.word	0x000004b0


	//   ....[1]....
        /*004c*/ 	.word	0x000011a0


	//   ....[2]....
        /*0050*/ 	.word	0x00001200


	//----- nvinfo : EIATTR_MAX_THREADS
	.align		4
.L_3589:
        /*0054*/ 	.byte	0x04, 0x05
        /*0056*/ 	.short	(.L_3591 - .L_3590)
.L_3590:
        /*0058*/ 	.word	0x00000080
        /*005c*/ 	.word	0x00000001
        /*0060*/ 	.word	0x00000001


	//----- nvinfo : EIATTR_CRS_STACK_SIZE
	.align		4
.L_3591:
        /*0064*/ 	.byte	0x04, 0x1e
        /*0066*/ 	.short	(.L_3593 - .L_3592)
.L_3592:
        /*0068*/ 	.word	0x00000000


	//----- nvinfo : EIATTR_CBANK_PARAM_SIZE
	.align		4
.L_3593:
        /*006c*/ 	.byte	0x03, 0x19
        /*006e*/ 	.short	0x0020


	//----- nvinfo : EIATTR_PARAM_CBANK
	.align		4
        /*0070*/ 	.byte	0x04, 0x0a
        /*0072*/ 	.short	(.L_3595 - .L_3594)
	.align		4
.L_3594:
        /*0074*/ 	.word	index@(.nv.constant0._ZN2at6native29vectorized_elementwise_kernelILi8ENS0_13BinaryFunctorIbbbNS0_16BitwiseOrFunctorIbEEEESt5arrayIPcLm3EEEEviT0_T1_)
        /*0078*/ 	.short	0x0210
        /*007a*/ 	.short	0x0020


	//----- nvinfo : EIATTR_SW_WAR
	.align		4
.L_3595:
        /*007c*/ 	.byte	0x04, 0x36
        /*007e*/ 	.short	(.L_3597 - .L_3596)
.L_3596:
        /*0080*/ 	.word	0x00000008
.L_3597:


//--------------------- .nv.info._ZN2at6native18elementwise_kernelILi128ELi4EZNS0_15gpu_kernel_implINS0_13AUnaryFunctorIsssNS0_16BitwiseOrFunctorIsEEEEEEvRNS_18TensorIteratorBaseERKT_EUliE_EEviT1_ --------------------------
	.section	.nv.info._ZN2at6native18elementwise_kernelILi128ELi4EZNS0_15gpu_kernel_implINS0_13AUnaryFunctorIsssNS0_16BitwiseOrFunctorIsEEEEEEvRNS_18TensorIteratorBaseERKT_EUliE_EEviT1_,"",@"SHT_CUDA_INFO"
	.sectionflags	@""
	.align	4


	//----- nvinfo : EIATTR_CUDA_API_VERSION
	.align		4
        /*0000*/ 	.byte	0x04, 0x37
        /*0002*/ 	.short	(.L_3599 - .L_3598)
.L_3598:
        /*0004*/ 	.word	0x00000082


	//----- nvinfo : EIATTR_KPARAM_INFO
	.align		4
.L_3599:
        /*0008*/ 	.byte	0x04, 0x17
        /*000a*/ 	.short	(.L_3601 - .L_3600)
.L_3600:
        /*000c*/ 	.word	0x00000000
        /*0010*/ 	.short	0x0001
        /*0012*/ 	.short	0x0008
        /*0014*/ 	.byte	0x00, 0xf0, 0x61, 0x08


	//----- nvinfo : EIATTR_KPARAM_INFO
	.align		4
.L_3601:
        /*0018*/ 	.byte	0x04, 0x17
        /*001a*/ 	.short	(.L_3603 - .L_3602)
.L_3602:
        /*001c*/ 	.word	0x00000000
        /*0020*/ 	.short	0x0000
        /*0022*/ 	.short	0x0000
        /*0024*/ 	.byte	0x00, 0xf0, 0x11, 0x00


	//----- nvinfo : EIATTR_SPARSE_MMA_MASK
	.align		4
.L_3603:
        /*0028*/ 	.byte	0x03, 0x50
        /*002a*/ 	.short	0x0000


	//----- nvinfo : EIATTR_MAXREG_COUNT
	.align		4
        /*002c*/ 	.byte	0x03, 0x1b
        /*002e*/ 	.short	0x0080


	//----- nvinfo : EIATTR_EXTERNS
	.align		4
        /*0030*/ 	.byte	0x04, 0x0f
        /*0032*/ 	.short	(.L_3605 - .L_3604)


	//   ....[0]....
	.align		4
.L_3604:
        /*0034*/ 	.word	index@(__assertfail)


	//----- nvinfo : EIATTR_MERCURY_ISA_VERSION
	.align		4
.L_3605:
        /*0038*/ 	.byte	0x03, 0x5f
        /*003a*/ 	.short	0x0101


	//----- nvinfo : EIATTR_SYSCALL_OFFSETS
	.align		4
        /*003c*/ 	.byte	0x04, 0x46
        /*003e*/ 	.short	(.L_3607 - .L_3606)


	//   ....[0]....
.L_3606:
        /*0040*/ 	.word	0x000021f0


	//   ....[1]....
        /*0044*/ 	.word	0x00003080


	//   ....[2]....
        /*0048*/ 	.word	0x000052b0


	//   ....[3]....
        /*004c*/ 	.word	0x00006140


	//   ....[4]....
        /*0050*/ 	.word	0x00008360


	//   ....[5]....
        /*0054*/ 	.word	0x000091f0


	//   ....[6]....
        /*0058*/ 	.word	0x0000b400


	//   ....[7]....
        /*005c*/ 	.word	0x0000c290


	//----- nvinfo : EIATTR_EXIT_INSTR_OFFSETS
	.align		4
.L_3607:
        /*0060*/ 	.byte	0x04, 0x1c
        /*0062*/ 	.short	(.L_3609 - .L_3608)


	//   ....[0]....
.L_3608:
        /*0064*/ 	.word	0x000092b0


	//   ....[1]....
        /*0068*/ 	.word	0x0000b550


	//   ....[2]....
        /*006c*/ 	.word	0x0000b570


	//   ....[3]....
        /*0070*/ 	.word	0x0000b610


	//   ....[4]....
        /*0074*/ 	.word	0x0000b640


	//   ....[5]....
        /*0078*/ 	.word	0x0000b660


	//   ....[6]....
        /*007c*/ 	.word	0x0000b6f0


	//   ....[7]....
        /*0080*/ 	.word	0x0000b730


	//   ....[8]....
        /*0084*/ 	.word	0x0000b7d0


	//   ....[9]....
        /*0088*/ 	.word	0x0000b820


	//   ....[10]....
        /*008c*/ 	.word	0x0000b850


	//   ....[11]....
        /*0090*/ 	.word	0x0000b920


	//   ....[12]....
        /*0094*/ 	.word	0x0000b960


	//   ....[13]....
        /*0098*/ 	.word	0x0000baf0


	//   ....[14]....
        /*009c*/ 	.word	0x0000bc50


	//   ....[15]....
        /*00a0*/ 	.word	0x0000bc90


	//   ....[16]....
        /*00a4*/ 	.word	0x0000bd30


	//   ....[17]....
        /*00a8*/ 	.word	0x0000beb0


	//   ....[18]....
        /*00ac*/ 	.word	0x0000c030


	//   ....[19]....
        /*00b0*/ 	.word	0x0000c190


	//   ....[20]....
        /*00b4*/ 	.word	0x0000c2a0


	//   ....[21]....
        /*00b8*/ 	.word	0x0000c2e0


	//   ....[22]....
        /*00bc*/ 	.word	0x0000c310


	//----- nvinfo : EIATTR_MAX_THREADS
	.align		4
.L_3609:
        /*00c0*/ 	.byte	0x04, 0x05
        /*00c2*/ 	.short	(.L_3611 - .L_3610)
.L_3610:
        /*00c4*/ 	.word	0x00000080
        /*00c8*/ 	.word	0x00000001
        /*00cc*/ 	.word	0x00000001


	//----- nvinfo : EIATTR_CRS_STACK_SIZE
	.align		4
.L_3611:
        /*00d0*/ 	.byte	0x04, 0x1e
        /*00d2*/ 	.short	(.L_3613 - .L_3612)
.L_3612:
        /*00d4*/ 	.word	0x00000000


	//----- nvinfo : EIATTR_CBANK_PARAM_SIZE
	.align		4
.L_3613:
        /*00d8*/ 	.byte	0x03, 0x19
        /*00da*/ 	.short	0x0220


	//----- nvinfo : EIATTR_PARAM_CBANK
	.align		4
        /*00dc*/ 	.byte	0x04, 0x0a
        /*00de*/ 	.short	(.L_3615 - .L_3614)
	.align		4
.L_3614:
        /*00e0*/ 	.word	index@(.nv.constant0._ZN2at6native18elementwise_kernelILi128ELi4EZNS0_15gpu_kernel_implINS0_13AUnaryFunctorIsssNS0_16BitwiseOrFunctorIsEEEEEEvRNS_18TensorIteratorBaseERKT_EUliE_EEviT1_)
        /*00e4*/ 	.short	0x0210
        /*00e6*/ 	.short	0x0220


	//----- nvinfo : EIATTR_SW_WAR
	.align		4
.L_3615:
        /*00e8*/ 	.byte	0x04, 0x36
        /*00ea*/ 	.short	(.L_3617 - .L_3616)
.L_3616:
        /*00ec*/ 	.word	0x00000008
.L_3617:


//--------------------- .nv.info._ZN2at6native27unrolled_elementwise_kernelINS0_13AUnaryFunctorIsssNS0_16BitwiseOrFunctorIsEEEESt5arrayIPcLm2EELi4E23TrivialOffsetCalculatorILi1EjESA_NS0_6memory12LoadWithCastILi1EEENSB_13StoreWithCastILi1EEEEEviT_T0_T2_T3_T4_T5_ --------------------------
	.section	.nv.info._ZN2at6native27unrolled_elementwise_kernelINS0_13AUnaryFunctorIsssNS0_16BitwiseOrFunctorIsEEEESt5arrayIPcLm2EELi4E23TrivialOffsetCalculatorILi1EjESA_NS0_6memory12LoadWithCastILi1EEENSB_13StoreWithCastILi1EEEEEviT_T0_T2_T3_T4_T5_,"",@"SHT_CUDA_INFO"
	.sectionflags	@""
	.align	4


	//----- nvinfo : EIATTR_CUDA_API_VERSION
	.align		4
        /*0000*/ 	.byte	0x04, 0x37
        /*0002*/ 	.short	(.L_3619 - .L_3618)
.L_3618:
        /*0004*/ 	.word	0x00000082


	//----- nvinfo : EIATTR_KPARAM_INFO
	.align		4
.L_3619:
        /*0008*/ 	.byte	0x04, 0x17
        /*000a*/ 	.short	(.L_3621 - .L_3620)
.L_3620:
        /*000c*/ 	.word	0x00000000
        /*0010*/ 	.short	0x0006
        /*0012*/ 	.short	0x0024
        /*0014*/ 	.byte	0x00, 0xf0, 0x21, 0x00


	//----- nvinfo : EIATTR_KPARAM_INFO
	.align		4
.L_3621:
        /*0018*/ 	.byte	0x04, 0x17
        /*001a*/ 	.short	(.L_3623 - .L_3622)
.L_3622:
        /*001c*/ 	.word	0x00000000
        /*0020*/ 	.short	0x0005
        /*0022*/ 	.short	0x001c
        /*0024*/ 	.byte	0x00, 0xf0, 0x21, 0x00


	//----- nvinfo : EIATTR_KPARAM_INFO
	.align		4
.L_3623:
        /*0028*/ 	.byte	0x04, 0x17
        /*002a*/ 	.short	(.L_3625 - .L_3624)
.L_3624:
        /*002c*/ 	.word	0x00000000
        /*0030*/ 	.short	0x0004
        /*0032*/ 	.short	0x0019
        /*0034*/ 	.byte	0x00, 0xf0, 0x05, 0x00


	//----- nvinfo : EIATTR_KPARAM_INFO
	.align		4
.L_3625:
        /*0038*/ 	.byte	0x04, 0x17
        /*003a*/ 	.short	(.L_3627 - .L_3626)
.L_3626:
        /*003c*/ 	.word	0x00000000
        /*0040*/ 	.short	0x0003
        /*0042*/ 	.short	0x0018
        /*0044*/ 	.byte	0x00, 0xf0, 0x05, 0x00


	//----- nvinfo : EIATTR_KPARAM_INFO
	.align		4
.L_3627:
        /*0048*/ 	.byte	0x04, 0x17
        /*004a*/ 	.short	(.L_3629 - .L_3628)
.L_3628:
        /*004c*/ 	.word	0x00000000
        /*0050*/ 	.short	0x0002
        /*0052*/ 	.short	0x0008
        /*0054*/ 	.byte	0x00, 0xf0, 0x41, 0x00


	//----- nvinfo : EIATTR_KPARAM_INFO
	.align		4
.L_3629:
        /*0058*/ 	.byte	0x04, 0x17
        /*005a*/ 	.short	(.L_3631 - .L_3630)
.L_3630:
        /*005c*/ 	.word	0x00000000
        /*0060*/ 	.short	0x0001
        /*0062*/ 	.short	0x0004
        /*0064*/ 	.byte	0x00, 0xf0, 0x11, 0x00


	//----- nvinfo : EIATTR_KPARAM_INFO
	.align		4
.L_3631:
        /*0068*/ 	.byte	0x04, 0x17
        /*006a*/ 	.short	(.L_3633 - .L_3632)
.L_3632:
        /*006c*/ 	.word	0x00000000
        /*0070*/ 	.short	0x0000
        /*0072*/ 	.short	0x0000
        /*0074*/ 	.byte	0x00, 0xf0, 0x11, 0x00


	//----- nvinfo : EIATTR_SPARSE_MMA_MASK
	.align		4
.L_3633:
        /*0078*/ 	.byte	0x03, 0x50
        /*007a*/ 	.short	0x0000


	//----- nvinfo : EIATTR_MAXREG_COUNT
	.align		4
        /*007c*/ 	.byte	0x03, 0x1b
        /*007e*/ 	.short	0x00ff


	//----- nvinfo : EIATTR_EXTERNS
	.align		4
        /*0080*/ 	.byte	0x04, 0x0f
        /*0082*/ 	.short	(.L_3635 - .L_3634)


	//   ....[0]....
	.align		4
.L_3634:
        /*0084*/ 	.word	index@(__assertfail)


	//----- nvinfo : EIATTR_MERCURY_ISA_VERSION
	.align		4
.L_3635:
        /*0088*/ 	.byte	0x03, 0x5f
        /*008a*/ 	.short	0x0101


	//----- nvinfo : EIATTR_SYSCALL_OFFSETS
	.align		4
        /*008c*/ 	.byte	0x04, 0x46
        /*008e*/ 	.short	(.L_3637 - .L_3636)


	//   ....[0]....
.L_3636:
        /*0090*/ 	.word	0x00000f10


	//   ....[1]....
        /*0094*/ 	.word	0x00001e20


	//   ....[2]....
        /*0098*/ 	.word	0x00002d40


	//   ....[3]....
        /*009c*/ 	.word	0x00003c40


	//   ....[4]....
        /*00a0*/ 	.word	0x00004bd0


	//   ....[5]....
        /*00a4*/ 	.word	0x00005b10


	//   ....[6]....
        /*00a8*/ 	.word	0x00006a30


	//   ....[7]....
        /*00ac*/ 	.word	0x00007950


	//----- nvinfo : EIATTR_EXIT_INSTR_OFFSETS
	.align		4
.L_3637:
        /*00b0*/ 	.byte	0x04, 0x1c
        /*00b2*/ 	.short	(.L_3639 - .L_3638)


	//   ....[0]....
.L_3638:
        /*00b4*/ 	.word	0x00006ae0


	//   ....[1]....
        /*00b8*/ 	.word	0x00006c10


	//   ....[2]....
        /*00bc*/ 	.word	0x00006c30


	//   ....[3]....
        /*00c0*/ 	.word	0x00006cd0


	//   ....[4]....
        /*00c4*/ 	.word	0x00006d00


	//   ....[5]....
        /*00c8*/ 	.word	0x00006d20


	//   ....[6]....
        /*00cc*/ 	.word	0x00006db0


	//   ....[7]....
        /*00d0*/ 	.word	0x00006df0


	//   ....[8]....
        /*00d4*/ 	.word	0x00006e90


	//   ....[9]....
        /*00d8*/ 	.word	0x00006ee0


	//   ....[10]....
        /*00dc*/ 	.word	0x00006f10


	//   ....[11]....
        /*00e0*/ 	.word	0x00006fe0


	//   ....[12]....
        /*00e4*/ 	.word	0x00007020


	//   ....[13]....
        /*00e8*/ 	.word	0x000071b0


	//   ....[14]....
        /*00ec*/ 	.word	0x00007310


	//   ....[15]....
        /*00f0*/ 	.word	0x00007350


	//   ....[16]....
        /*00f4*/ 	.word	0x000073f0


	//   ....[17]....
        /*00f8*/ 	.word	0x00007570


	//   ....[18]....
        /*00fc*/ 	.word	0x000076f0


	//   ....[19]....
        /*0100*/ 	.word	0x00007850


	//   ....[20]....
        /*0104*/ 	.word	0x00007960


	//   ....[21]....
        /*0108*/ 	.word	0x000079a0


	//   ....[22]....
        /*010c*/ 	.word	0x000079d0


	//----- nvinfo : EIATTR_MAX_THREADS
	.align		4
.L_3639:
        /*0110*/ 	.byte	0x04, 0x05
        /*0112*/ 	.short	(.L_3641 - .L_3640)
.L_3640:
        /*0114*/ 	.word	0x00000080
        /*0118*/ 	.word	0x00000001
        /*011c*/ 	.word	0x00000001


	//----- nvinfo : EIATTR_CRS_STACK_SIZE
	.align		4
.L_3641:
        /*0120*/ 	.byte	0x04, 0x1e
        /*0122*/ 	.short	(.L_3643 - .L_3642)
.L_3642:
        /*0124*/ 	.word	0x00000000


	//----- nvinfo : EIATTR_CBANK_PARAM_SIZE
	.align		4
.L_3643:
        /*0128*/ 	.byte	0x03, 0x19
        /*012a*/ 	.short	0x002c


	//----- nvinfo : EIATTR_PARAM_CBANK
	.align		4
        /*012c*/ 	.byte	0x04, 0x0a
        /*012e*/ 	.short	(.L_3645 - .L_3644)
	.align		4
.L_3644:
        /*0130*/ 	.word	index@(.nv.constant0._ZN2at6native27unrolled_elementwise_kernelINS0_13AUnaryFunctorIsssNS0_16BitwiseOrFunctorIsEEEESt5arrayIPcLm2EELi4E23TrivialOffsetCalculatorILi1EjESA_NS0_6memory12LoadWithCastILi1EEENSB_13StoreWithCastILi1EEEEEviT_T0_T2_T3_T4_T5_)
        /*0134*/ 	.short	0x0210
        /*0136*/ 	.short	0x002c


	//----- nvinfo : EIATTR_SW_WAR
	.align		4
.L_3645:
        /*0138*/ 	.byte	0x04, 0x36
        /*013a*/ 	.short	(.L_3647 - .L_3646)
.L_3646:
        /*013c*/ 	.word	0x00000008
.L_3647:


//--------------------- .nv.info._ZN2at6native18elementwise_kernelILi128ELi4EZNS0_22gpu_kernel_impl_nocastINS0_13AUnaryFunctorIsssNS0_16BitwiseOrFunctorIsEEEEEEvRNS_18TensorIteratorBaseERKT_EUliE_EEviT1_ --------------------------
	.section	.nv.info._ZN2at6native18elementwise_kernelILi128ELi4EZNS0_22gpu_kernel_impl_nocastINS0_13AUnaryFunctorIsssNS0_16BitwiseOrFunctorIsEEEEEEvRNS_18TensorIteratorBaseERKT_EUliE_EEviT1_,"",@"SHT_CUDA_INFO"
	.sectionflags	@""
	.align	4


	//----- nvinfo : EIATTR_CUDA_API_VERSION
	.align		4
        /*0000*/ 	.byte	0x04, 0x37
        /*0002*/ 	.short	(.L_3649 - .L_3648)
.L_3648:
        /*0004*/ 	.word	0x00000082


	//----- nvinfo : EIATTR_KPARAM_INFO
	.align		4
.L_3649:
        /*0008*/ 	.byte	0x04, 0x17
        /*000a*/ 	.short	(.L_3651 - .L_3650)
.L_3650:
        /*000c*/ 	.word	0x00000000
        /*0010*/ 	.short	0x0001
        /*0012*/ 	.short	0x0008
        /*0014*/ 	.byte	0x00, 0xf0, 0x61, 0x08


	//----- nvinfo : EIATTR_KPARAM_INFO
	.align		4
.L_3651:
        /*0018*/ 	.byte	0x04, 0x17
        /*001a*/ 	.short	(.L_3653 - .L_3652)
.L_3652:
        /*001c*/ 	.word	0x00000000
        /*0020*/ 	.short	0x0000
        /*0022*/ 	.short	0x0000
        /*0024*/ 	.byte	0x00, 0xf0, 0x11, 0x00


	//----- nvinfo : EIATTR_SPARSE_MMA_MASK
	.align		4
.L_3653:
        /*0028*/ 	.byte	0x03, 0x50
        /*002a*/ 	.short	0x0000


	//----- nvinfo : EIATTR_MAXREG_COUNT
	.align		4
        /*002c*/ 	.byte	0x03, 0x1b
        /*002e*/ 	.short	0x0080


	//----- nvinfo : EIATTR_MERCURY_ISA_VERSION
	.align		4
        /*0030*/ 	.byte	0x03, 0x5f
        /*0032*/ 	.short	0x0101


	//----- nvinfo : EIATTR_EXIT_INSTR_OFFSETS
	.align		4
        /*0034*/ 	.byte	0x04, 0x1c
        /*0036*/ 	.short	(.L_3655 - .L_3654)


	//   ....[0]....
.L_3654:
        /*0038*/ 	.word	0x00003ba0


	//   ....[1]....
        /*003c*/ 	.word	0x00004f20


	//----- nvinfo : EIATTR_MAX_THREADS
	.align		4
.L_3655:
        /*0040*/ 	.byte	0x04, 0x05
        /*0042*/ 	.short	(.L_3657 - .L_3656)
.L_3656:
        /*0044*/ 	.word	0x00000080
        /*0048*/ 	.word	0x00000001
        /*004c*/ 	.word	0x00000001


	//----- nvinfo : EIATTR_CRS_STACK_SIZE
	.align		4
.L_3657:
        /*0050*/ 	.byte	0x04, 0x1e
        /*0052*/ 	.short	(.L_3659 - .L_3658)
.L_3658:
        /*0054*/ 	.word	0x00000000


	//----- nvinfo : EIATTR_CBANK_PARAM_SIZE
	.align		4
.L_3659:
        /*0058*/ 	.byte	0x03, 0x19
        /*005a*/ 	.short	0x0220


	//----- nvinfo : EIATTR_PARAM_CBANK
	.align		4
        /*005c*/ 	.byte	0x04, 0x0a
        /*005e*/ 	.short	(.L_3661 - .L_3660)
	.align		4
.L_3660:
        /*0060*/ 	.word	index@(.nv.constant0._ZN2at6native18elementwise_kernelILi128ELi4EZNS0_22gpu_kernel_impl_nocastINS0_13AUnaryFunctorIsssNS0_16BitwiseOrFunctorIsEEEEEEvRNS_18TensorIteratorBaseERKT_EUliE_EEviT1_)
        /*0064*/ 	.short	0x0210
        /*0066*/ 	.short	0x0220


	//----- nvinfo : EIATTR_SW_WAR
	.align		4
.L_3661:
        /*0068*/ 	.byte	0x04, 0x36
        /*006a*/ 	.short	(.L_3663 - .L_3662)
.L_3662:
        /*006c*/ 	.word	0x00000008
.L_3663:


//--------------------- .nv.info._ZN2at6native27unrolled_elementwise_kernelINS0_13AUnaryFunctorIsssNS0_16BitwiseOrFunctorIsEEEESt5arrayIPcLm2EELi4E23TrivialOffsetCalculatorILi1EjESA_NS0_6memory15LoadWithoutCastENSB_16StoreWithoutCastEEEviT_T0_T2_T3_T4_T5_ --------------------------
	.section	.nv.info._ZN2at6native27unrolled_elementwise_kernelINS0_13AUnaryFunctorIsssNS0_16BitwiseOrFunctorIsEEEESt5arrayIPcLm2EELi4E23TrivialOffsetCalculatorILi1EjESA_NS0_6memory15LoadWithoutCastENSB_16StoreWithoutCastEEEviT_T0_T2_T3_T4_T5_,"",@"SHT_CUDA_INFO"
	.sectionflags	@""
	.align	4


	//----- nvinfo : EIATTR_CUDA_API_VERSION
	.align		4
        /*0000*/ 	.byte	0x04, 0x37
        /*0002*/ 	.short	(.L_3665 - .L_3664)
.L_3664:
        /*0004*/ 	.word	0x00000082


	//----- nvinfo : EIATTR_KPARAM_INFO
	.align		4
.L_3665:
        /*0008*/ 	.byte	0x04, 0x17
        /*000a*/ 	.short	(.L_3667 - .L_3666)
.L_3666:
        /*000c*/ 	.word	0x00000000
        /*0010*/ 	.short	0x0006
        /*0012*/ 	.short	0x001b
        /*0014*/ 	.byte	0x00, 0xf0, 0x05, 0x00


	//----- nvinfo : EIATTR_KPARAM_INFO
	.align		4
.L_3667:
        /*0018*/ 	.byte	0x04, 0x17
        /*001a*/ 	.short	(.L_3669 - .L_3668)
.L_3668:
        /*001c*/ 	.word	0x00000000
        /*0020*/ 	.short	0x0005
        /*0022*/ 	.short	0x001a
        /*0024*/ 	.byte	0x00, 0xf0, 0x05, 0x00


	//----- nvinfo : EIATTR_KPARAM_INFO
	.align		4
.L_3669:
        /*0028*/ 	.byte	0x04, 0x17
        /*002a*/ 	.short	(.L_3671 - .L_3670)
.L_3670:
        /*002c*/ 	.word	0x00000000
        /*0030*/ 	.short	0x0004
        /*0032*/ 	.short	0x0019
        /*0034*/ 	.byte	0x00, 0xf0, 0x05, 0x00


	//----- nvinfo : EIATTR_KPARAM_INFO
	.align		4
.L_3671:
        /*0038*/ 	.byte	0x04, 0x17
        /*003a*/ 	.short	(.L_3673 - .L_3672)
.L_3672:
        /*003c*/ 	.word	0x00000000
        /*0040*/ 	.short	0x0003
        /*0042*/ 	.short	0x0018
        /*0044*/ 	.byte	0x00, 0xf0, 0x05, 0x00


	//----- nvinfo : EIATTR_KPARAM_INFO
	.align		4
.L_3673:
        /*0048*/ 	.byte	0x04, 0x17
        /*004a*/ 	.short	(.L_3675 - .L_3674)
.L_3674:
        /*004c*/ 	.word	0x00000000
        /*0050*/ 	.short	0x0002
        /*0052*/ 	.short	0x0008
        /*0054*/ 	.byte	0x00, 0xf0, 0x41, 0x00


	//----- nvinfo : EIATTR_KPARAM_INFO
	.align		4
.L_3675:
        /*0058*/ 	.byte	0x04, 0x17
        /*005a*/ 	.short	(.L_3677 - .L_3676)
.L_3676:
        /*005c*/ 	.word	0x00000000
        /*0060*/ 	.short	0x0001
        /*0062*/ 	.short	0x0004
        /*0064*/ 	.byte	0x00, 0xf0, 0x11, 0x00


	//----- nvinfo : EIATTR_KPARAM_INFO
	.align		4
.L_3677:
        /*0068*/ 	.byte	0x04, 0x17
        /*006a*/ 	.short	(.L_3679 - .L_3678)
.L_3678:
        /*006c*/ 	.word	0x00000000
        /*0070*/ 	.short	0x0000
        /*0072*/ 	.short	0x0000
        /*0074*/ 	.byte	0x00, 0xf0, 0x11, 0x00


	//----- nvinfo : EIATTR_SPARSE_MMA_MASK
	.align		4
.L_3679:
        /*0078*/ 	.byte	0x03, 0x50
        /*007a*/ 	.short	0x0000


	//----- nvinfo : EIATTR_MAXREG_COUNT
	.align		4
        /*007c*/ 	.byte	0x03, 0x1b
        /*007e*/ 	.short	0x00ff


	//----- nvinfo : EIATTR_MERCURY_ISA_VERSION
	.align		4
        /*0080*/ 	.byte	0x03, 0x5f
        /*0082*/ 	.short	0x0101


	//----- nvinfo : EIATTR_EXIT_INSTR_OFFSETS
	.align		4
        /*0084*/ 	.byte	0x04, 0x1c
        /*0086*/ 	.short	(.L_3681 - .L_3680)


	//   ....[0]....
.L_3680:
        /*0088*/ 	.word	0x000003d0


	//   ....[1]....
        /*008c*/ 	.word	0x00000420


	//----- nvinfo : EIATTR_MAX_THREADS
	.align		4
.L_3681:
        /*0090*/ 	.byte	0x04, 0x05
        /*0092*/ 	.short	(.L_3683 - .L_3682)
.L_3682:
        /*0094*/ 	.word	0x00000080
        /*0098*/ 	.word	0x00000001
        /*009c*/ 	.word	0x00000001


	//----- nvinfo : EIATTR_CRS_STACK_SIZE
	.align		4
.L_3683:
        /*00a0*/ 	.byte	0x04, 0x1e
        /*00a2*/ 	.short	(.L_3685 - .L_3684)
.L_3684:
        /*00a4*/ 	.word	0x00000000


	//----- nvinfo : EIATTR_CBANK_PARAM_SIZE
	.align		4
.L_3685:
        /*00a8*/ 	.byte	0x03, 0x19
        /*00aa*/ 	.short	0x001c


	//----- nvinfo : EIATTR_PARAM_CBANK
	.align		4
        /*00ac*/ 	.byte	0x04, 0x0a
        /*00ae*/ 	.short	(.L_3687 - .L_3686)
	.align		4
.L_3686:
        /*00b0*/ 	.word	index@(.nv.constant0._ZN2at6native27unrolled_elementwise_kernelINS0_13AUnaryFunctorIsssNS0_16BitwiseOrFunctorIsEEEESt5arrayIPcLm2EELi4E23TrivialOffsetCalculatorILi1EjESA_NS0_6memory15LoadWithoutCastENSB_16StoreWithoutCastEEEviT_T0_T2_T3_T4_T5_)
        /*00b4*/ 	.short	0x0210
        /*00b6*/ 	.short	0x001c


	//----- nvinfo : EIATTR_SW_WAR
	.align		4
.L_3687:
        /*00b8*/ 	.byte	0x04, 0x36
        /*00ba*/ 	.short	(.L_3689 - .L_3688)
.L_3688:
        /*00bc*/ 	.word	0x00000008
.L_3689:


//--------------------- .nv.info._ZN2at6native29vectorized_elementwise_kernelILi2ENS0_13AUnaryFunctorIsssNS0_16BitwiseOrFunctorIsEEEESt5arrayIPcLm2EEEEviT0_T1_ --------------------------
	.section	.nv.info._ZN2at6native29vectorized_elementwise_kernelILi2ENS0_13AUnaryFunctorIsssNS0_16BitwiseOrFunctorIsEEEESt5arrayIPcLm2EEEEviT0_T1_,"",@"SHT_CUDA_INFO"
	.sectionflags	@""
	.align	4


	//----- nvinfo : EIATTR_CUDA_API_VERSION
	.align		4
        /*0000*/ 	.byte	0x04, 0x37
        /*0002*/ 	.short	(.L_3691 - .L_3690)
.L_3690:
        /*0004*/ 	.word	0x00000082


	//----- nvinfo : EIATTR_KPARAM_INFO
	.align		4
.L_3691:
        /*0008*/ 	.byte	0x04, 0x17
        /*000a*/ 	.short	(.L_3693 - .L_3692)
.L_3692:
        /*000c*/ 	.word	0x00000000
        /*0010*/ 	.short	0x0002
        /*0012*/ 	.short	0x0008
        /*0014*/ 	.byte	0x00, 0xf0, 0x41, 0x00


	//----- nvinfo : EIATTR_KPARAM_INFO
	.align		4
.L_3693:
        /*0018*/ 	.byte	0x04, 0x17
        /*001a*/ 	.short	(.L_3695 - .L_3694)
.L_3694:
        /*001c*/ 	.word	0x00000000
        /*0020*/ 	.short	0x0001
        /*0022*/ 	.short	0x0004
        /*0024*/ 	.byte	0x00, 0xf0, 0x11, 0x00


	//----- nvinfo : EIATTR_KPARAM_INFO
	.align		4
.L_3695:
        /*0028*/ 	.byte	0x04, 0x17
        /*002a*/ 	.short	(.L_3697 - .L_3696)
.L_3696:
        /*002c*/ 	.word	0x00000000
        /*0030*/ 	.short	0x0000
        /*0032*/ 	.short	0x0000
        /*0034*/ 	.byte	0x00, 0xf0, 0x11, 0x00


	//----- nvinfo : EIATTR_SPARSE_MMA_MASK
	.align		4
.L_3697:
        /*0038*/ 	.byte	0x03, 0x50
        /*003a*/ 	.short	0x0000


	//----- nvinfo : EIATTR_MAXREG_COUNT
	.align		4
        /*003c*/ 	.byte	0x03, 0x1b
        /*003e*/ 	.short	0x00ff


	//----- nvinfo : EIATTR_MERCURY_ISA_VERSION
	.align		4
        /*0040*/ 	.byte	0x03, 0x5f
        /*0042*/ 	.short	0x0101


	//----- nvinfo : EIATTR_EXIT_INSTR_OFFSETS
	.align		4
        /*0044*/ 	.byte	0x04, 0x1c
        /*0046*/ 	.short	(.L_3699 - .L_3698)


	//   ....[0]....
.L_3698:
        /*0048*/ 	.word	0x00000280


	//   ....[1]....
        /*004c*/ 	.word	0x00000a00


	//   ....[2]....
        /*0050*/ 	.word	0x00000a50


	//----- nvinfo : EIATTR_MAX_THREADS
	.align		4
.L_3699:
        /*0054*/ 	.byte	0x04, 0x05
        /*0056*/ 	.short	(.L_3701 - .L_3700)
.L_3700:
        /*0058*/ 	.word	0x00000080
        /*005c*/ 	.word	0x00000001
        /*0060*/ 	.word	0x00000001


	//----- nvinfo : EIATTR_CRS_STACK_SIZE
	.align		4
.L_3701:
        /*0064*/ 	.byte	0x04, 0x1e
        /*0066*/ 	.short	(.L_3703 - .L_3702)
.L_3702:
        /*0068*/ 	.word	0x00000000


	//----- nvinfo : EIATTR_CBANK_PARAM_SIZE
	.align		4
.L_3703:
        /*006c*/ 	.byte	0x03, 0x19
        /*006e*/ 	.short	0x0018


	//----- nvinfo : EIATTR_PARAM_CBANK
	.align		4
        /*0070*/ 	.byte	0x04, 0x0a
        /*0072*/ 	.short	(.L_3705 - .L_3704)
	.align		4
.L_3704:
        /*0074*/ 	.word	index@(.nv.constant0._ZN2at6native29vectorized_elementwise_kernelILi2ENS0_13AUnaryFunctorIsssNS0_16BitwiseOrFunctorIsEEEESt5arrayIPcLm2EEEEviT0_T1_)
        /*0078*/ 	.short	0x0210
        /*007a*/ 	.short	0x0018


	//----- nvinfo : EIATTR_SW_WAR
	.align		4
.L_3705:
        /*007c*/ 	.byte	0x04, 0x36
        /*007e*/ 	.short	(.L_3707 - .L_3706)
.L_3706:
        /*0080*/ 	.word	0x00000008
.L_3707:


//--------------------- .nv.info._ZN2at6native29vectorized_elementwise_kernelILi4ENS0_13AUnaryFunctorIsssNS0_16BitwiseOrFunctorIsEEEESt5arrayIPcLm2EEEEviT0_T1_ --------------------------
	.section	.nv.info._ZN2at6native29vectorized_elementwise_kernelILi4ENS0_13AUnaryFunctorIsssNS0_16BitwiseOrFunctorIsEEEESt5arrayIPcLm2EEEEviT0_T1_,"",@"SHT_CUDA_INFO"
	.sectionflags	@""
	.align	4


	//----- nvinfo : EIATTR_CUDA_API_VERSION
	.align		4
        /*0000*/ 	.byte	0x04, 0x37
        /*0002*/ 	.short	(.L_3709 - .L_3708)
.L_3708:
        /*0004*/ 	.word	0x00000082


	//----- nvinfo : EIATTR_KPARAM_INFO
	.align		4
.L_3709:
        /*0008*/ 	.byte	0x04, 0x17
        /*000a*/ 	.short	(.L_3711 - .L_3710)
.L_3710:
        /*000c*/ 	.word	0x00000000
        /*0010*/ 	.short	0x0002
        /*0012*/ 	.short	0x0008
        /*0014*/ 	.byte	0x00, 0xf0, 0x41, 0x00


	//----- nvinfo : EIATTR_KPARAM_INFO
	.align		4
.L_3711:
        /*0018*/ 	.byte	0x04, 0x17
        /*001a*/ 	.short	(.L_3713 - .L_3712)
.L_3712:
        /*001c*/ 	.word	0x00000000
        /*0020*/ 	.short	0x0001
        /*0022*/ 	.short	0x0004
        /*0024*/ 	.byte	0x00, 0xf0, 0x11, 0x00


	//----- nvinfo : EIATTR_KPARAM_INFO
	.align		4
.L_3713:
        /*0028*/ 	.byte	0x04, 0x17
        /*002a*/ 	.short	(.L_3715 - .L_3714)
.L_3714:
        /*002c*/ 	.word	0x00000000
        /*0030*/ 	.short	0x0000
        /*0032*/ 	.short	0x0000
        /*0034*/ 	.byte	0x00, 0xf0, 0x11, 0x00


	//----- nvinfo : EIATTR_SPARSE_MMA_MASK
	.align		4
.L_3715:
        /*0038*/ 	.byte	0x03, 0x50
        /*003a*/ 	.short	0x0000


	//----- nvinfo : EIATTR_MAXREG_COUNT
	.align		4
        /*003c*/ 	.byte	0x03, 0x1b
        /*003e*/ 	.short	0x00ff


	//----- nvinfo : EIATTR_MERCURY_ISA_VERSION
	.align		4
        /*0040*/ 	.byte	0x03, 0x5f
        /*0042*/ 	.short	0x0101


	//----- nvinfo : EIATTR_EXIT_INSTR_OFFSETS
	.align		4
        /*0044*/ 	.byte	0x04, 0x1c
        /*0046*/ 	.short	(.L_3717 - .L_3716)


	//   ....[0]....
.L_3716:
        /*0048*/ 	.word	0x00000240


	//   ....[1]....
        /*004c*/ 	.word	0x000009c0


	//   ....[2]....
        /*0050*/ 	.word	0x00000a10


	//----- nvinfo : EIATTR_MAX_THREADS
	.align		4
.L_3717:
        /*0054*/ 	.byte	0x04, 0x05
        /*0056*/ 	.short	(.L_3719 - .L_3718)
.L_3718:
        /*0058*/ 	.word	0x00000080
        /*005c*/ 	.word	0x00000001
        /*0060*/ 	.word	0x00000001


	//----- nvinfo : EIATTR_CRS_STACK_SIZE
	.align		4
.L_3719:
        /*0064*/ 	.byte	0x04, 0x1e
        /*0066*/ 	.short	(.L_3721 - .L_3720)
.L_3720:
        /*0068*/ 	.word	0x00000000


	//----- nvinfo : EIATTR_CBANK_PARAM_SIZE
	.align		4
.L_3721:
        /*006c*/ 	.byte	0x03, 0x19
        /*006e*/ 	.short	0x0018


	//----- nvinfo : EIATTR_PARAM_CBANK
	.align		4
        /*0070*/ 	.byte	0x04, 0x0a
        /*0072*/ 	.short	(.L_3723 - .L_3722)
	.align		4
.L_3722:
        /*0074*/ 	.word	index@(.nv.constant0._ZN2at6native29vectorized_elementwise_kernelILi4ENS0_13AUnaryFunctorIsssNS0_16BitwiseOrFunctorIsEEEESt5arrayIPcLm2EEEEviT0_T1_)
        /*0078*/ 	.short	0x0210
        /*007a*/ 	.short	0x0018


	//----- nvinfo : EIATTR_SW_WAR
	.align		4
.L_3723:
        /*007c*/ 	.byte	0x04, 0x36
        /*007e*/ 	.short	(.L_3725 - .L_3724)
.L_3724:
        /*0080*/ 	.word	0x00000008
.L_3725:


//--------------------- .nv.info._ZN2at6native29vectorized_elementwise_kernelILi8ENS0_13AUnaryFunctorIsssNS0_16BitwiseOrFunctorIsEEEESt5arrayIPcLm2EEEEviT0_T1_ --------------------------
	.section	.nv.info._ZN2at6native29vectorized_elementwise_kernelILi8ENS0_13AUnaryFunctorIsssNS0_16BitwiseOrFunctorIsEEEESt5arrayIPcLm2EEEEviT0_T1_,"",@"SHT_CUDA_INFO"
	.sectionflags	@""
	.align	4


	//----- nvinfo : EIATTR_CUDA_API_VERSION
	.align		4
        /*0000*/ 	.byte	0x04, 0x37
        /*0002*/ 	.short	(.L_3727 - .L_3726)
.L_3726:
        /*0004*/ 	.word	0x00000082


	//----- nvinfo : EIATTR_KPARAM_INFO
	.align		4
.L_3727:
        /*0008*/ 	.byte	0x04, 0x17
        /*000a*/ 	.short	(.L_3729 - .L_3728)
.L_3728:
        /*000c*/ 	.word	0x00000000
        /*0010*/ 	.short	0x0002
        /*0012*/ 	.short	0x0008
        /*0014*/ 	.byte	0x00, 0xf0, 0x41, 0x00


	//----- nvinfo : EIATTR_KPARAM_INFO
	.align		4
.L_3729:
        /*0018*/ 	.byte	0x04, 0x17
        /*001a*/ 	.short	(.L_3731 - .L_3730)
.L_3730:
        /*001c*/ 	.word	0x00000000
        /*0020*/ 	.short	0x0001
        /*0022*/ 	.short	0x0004
        /*0024*/ 	.byte	0x00, 0xf0, 0x11, 0x00


	//----- nvinfo : EIATTR_KPARAM_INFO
	.align		4
.L_3731:
        /*0028*/ 	.byte	0x04, 0x17
        /*002a*/ 	.short	(.L_3733 - .L_3732)
.L_3732:
        /*002c*/ 	.word	0x00000000
        /*0030*/ 	.short	0x0000
        /*0032*/ 	.short	0x0000
        /*0034*/ 	.byte	0x00, 0xf0, 0x11, 0x00


	//----- nvinfo : EIATTR_SPARSE_MMA_MASK
	.align		4
.L_3733:
        /*0038*/ 	.byte	0x03, 0x50
        /*003a*/ 	.short	0x0000


	//----- nvinfo : EIATTR_MAXREG_COUNT
	.align		4
        /*003c*/ 	.byte	0x03, 0x1b
        /*003e*/ 	.short	0x00ff


	//----- nvinfo : EIATTR_MERCURY_ISA_VERSION
	.align		4
        /*0040*/ 	.byte	0x03, 0x5f
        /*0042*/ 	.short	0x0101


	//----- nvinfo : EIATTR_EXIT_INSTR_OFFSETS
	.align		4
        /*0044*/ 	.byte	0x04, 0x1c
        /*0046*/ 	.short	(.L_3735 - .L_3734)


	//   ....[0]....
.L_3734:
        /*0048*/ 	.word	0x00000220


	//   ....[1]....
        /*004c*/ 	.word	0x000009a0


	//   ....[2]....
        /*0050*/ 	.word	0x000009f0


	//----- nvinfo : EIATTR_MAX_THREADS
	.align		4
.L_3735:
        /*0054*/ 	.byte	0x04, 0x05
        /*0056*/ 	.short	(.L_3737 - .L_3736)
.L_3736:
        /*0058*/ 	.word	0x00000080
        /*005c*/ 	.word	0x00000001
        /*0060*/ 	.word	0x00000001


	//----- nvinfo : EIATTR_CRS_STACK_SIZE
	.align		4
.L_3737:
        /*0064*/ 	.byte	0x04, 0x1e
        /*0066*/ 	.short	(.L_3739 - .L_3738)
.L_3738:
        /*0068*/ 	.word	0x00000000


	//----- nvinfo : EIATTR_CBANK_PARAM_SIZE
	.align		4
.L_3739:
        /*006c*/ 	.byte	0x03, 0x19
        /*006e*/ 	.short	0x0018


	//----- nvinfo : EIATTR_PARAM_CBANK
	.align		4
        /*0070*/ 	.byte	0x04, 0x0a
        /*0072*/ 	.short	(.L_3741 - .L_3740)
	.align		4
.L_3740:
        /*0074*/ 	.word	index@(.nv.constant0._ZN2at6native29vectorized_elementwise_kernelILi8ENS0_13AUnaryFunctorIsssNS0_16BitwiseOrFunctorIsEEEESt5arrayIPcLm2EEEEviT0_T1_)
        /*0078*/ 	.short	0x0210
        /*007a*/ 	.short	0x0018


	//----- nvinfo : EIATTR_SW_WAR
	.align		4
.L_3741:
        /*007c*/ 	.byte	0x04, 0x36
        /*007e*/ 	.short	(.L_3743 - .L_3742)
.L_3742:
        /*0080*/ 	.word	0x00000008
.L_3743:


//--------------------- .nv.info._ZN2at6native18elementwise_kernelILi128ELi4EZNS0_15gpu_kernel_implINS0_13BinaryFunctorIsssNS0_16BitwiseOrFunctorIsEEEEEEvRNS_18TensorIteratorBaseERKT_EUliE_EEviT1_ --------------------------
	.section	.nv.info._ZN2at6native18elementwise_kernelILi128ELi4EZNS0_15gpu_kernel_implINS0_13BinaryFunctorIsssNS0_16BitwiseOrFunctorIsEEEEEEvRNS_18TensorIteratorBaseERKT_EUliE_EEviT1_,"",@"SHT_CUDA_INFO"
	.sectionflags	@""
	.align	4


	//----- nvinfo : EIATTR_CUDA_API_VERSION
	.align		4
        /*0000*/ 	.byte	0x04, 0x37
        /*0002*/ 	.short	(.L_3745 - .L_3744)
.L_3744:
        /*0004*/ 	.word	0x00000082


	//----- nvinfo : EIATTR_KPARAM_INFO
	.align		4
.L_3745:
        /*0008*/ 	.byte	0x04, 0x17
        /*000a*/ 	.short	(.L_3747 - .L_3746)
.L_3746:
        /*000c*/ 	.word	0x00000000
        /*0010*/ 	.short	0x0001
        /*0012*/ 	.short	0x0008
        /*0014*/ 	.byte	0x00, 0xf0, 0x21, 0x0a


	//----- nvinfo : EIATTR_KPARAM_INFO
	.align		4
.L_3747:
        /*0018*/ 	.byte	0x04, 0x17
        /*001a*/ 	.short	(.L_3749 - .L_3748)
.L_3748:
        /*001c*/ 	.word	0x00000000
        /*0020*/ 	.short	0x0000
        /*0022*/ 	.short	0x0000
        /*0024*/ 	.byte	0x00, 0xf0, 0x11, 0x00


	//----- nvinfo : EIATTR_SPARSE_MMA_MASK
	.align		4
.L_3749:
        /*0028*/ 	.byte	0x03, 0x50
        /*002a*/ 	.short	0x0000


	//----- nvinfo : EIATTR_MAXREG_COUNT
	.align		4
        /*002c*/ 	.byte	0x03, 0x1b
        /*002e*/ 	.short	0x0080


	//----- nvinfo : EIATTR_EXTERNS
	.align		4
        /*0030*/ 	.byte	0x04, 0x0f
        /*0032*/ 	.short	(.L_3751 - .L_3750)


	//   ....[0]....
	.align		4
.L_3750:
        /*0034*/ 	.word	index@(__assertfail)


	//----- nvinfo : EIATTR_MERCURY_ISA_VERSION
	.align		4
.L_3751:
        /*0038*/ 	.byte	0x03, 0x5f
        /*003a*/ 	.short	0x0101


	//----- nvinfo : EIATTR_SYSCALL_OFFSETS
	.align		4
        /*003c*/ 	.byte	0x04, 0x46
        /*003e*/ 	.short	(.L_3753 - .L_3752)


	//   ....[0]....
.L_3752:
        /*0040*/ 	.word	0x00002520


	//   ....[1]....
        /*0044*/ 	.word	0x000033a0


	//   ....[2]....
        /*0048*/ 	.word	0x00004220


	//   ....[3]....
        /*004c*/ 	.word	0x00006780


	//   ....[4]....
        /*0050*/ 	.word	0x00007600


	//   ....[5]....
        /*0054*/ 	.word	0x00008480


	//   ....[6]....
        /*0058*/ 	.word	0x0000a9d0


	//   ....[7]....
        /*005c*/ 	.word	0x0000b850


	//   ....[8]....
        /*0060*/ 	.word	0x0000c6d0


	//   ....[9]....
        /*0064*/ 	.word	0x0000ec10


	//   ....[10]....
        /*0068*/ 	.word	0x0000fa90


	//   ....[11]....
        /*006c*/ 	.word	0x00010910


	//----- nvinfo : EIATTR_EXIT_INSTR_OFFSETS
	.align		4
.L_3753:
        /*0070*/ 	.byte	0x04, 0x1c
        /*0072*/ 	.short	(.L_3755 - .L_3754)


	//   ....[0]....
.L_3754:
        /*0074*/ 	.word	0x0000c790


	//   ....[1]....
        /*0078*/ 	.word	0x0000fbd0


	//   ....[2]....
        /*007c*/ 	.word	0x0000fbf0


	//   ....[3]....
        /*0080*/ 	.word	0x0000fc90


	//   ....[4]....
        /*0084*/ 	.word	0x0000fcc0


	//   ....[5]....
        /*0088*/ 	.word	0x0000fce0


	//   ....[6]....
        /*008c*/ 	.word	0x0000fd70


	//   ....[7]....
        /*0090*/ 	.word	0x0000fdb0


	//   ....[8]....
        /*0094*/ 	.word	0x0000fe50


	//   ....[9]....
        /*0098*/ 	.word	0x0000fea0


	//   ....[10]....
        /*009c*/ 	.word	0x0000fed0


	//   ....[11]....
        /*00a0*/ 	.word	0x0000ffa0


	//   ....[12]....
        /*00a4*/ 	.word	0x0000ffe0


	//   ....[13]....
        /*00a8*/ 	.word	0x00010170


	//   ....[14]....
        /*00ac*/ 	.word	0x000102d0


	//   ....[15]....
        /*00b0*/ 	.word	0x00010310


	//   ....[16]....
        /*00b4*/ 	.word	0x000103b0


	//   ....[17]....
        /*00b8*/ 	.word	0x00010530


	//   ....[18]....
        /*00bc*/ 	.word	0x000106b0


	//   ....[19]....
        /*00c0*/ 	.word	0x00010810


	//   ....[20]....
        /*00c4*/ 	.word	0x00010920


	//   ....[21]....
        /*00c8*/ 	.word	0x00010960


	//   ....[22]....
        /*00cc*/ 	.word	0x00010990


	//----- nvinfo : EIATTR_MAX_THREADS
	.align		4
.L_3755:
        /*00d0*/ 	.byte	0x04, 0x05
        /*00d2*/ 	.short	(.L_3757 - .L_3756)
.L_3756:
        /*00d4*/ 	.word	0x00000080
        /*00d8*/ 	.word	0x00000001
        /*00dc*/ 	.word	0x00000001


	//----- nvinfo : EIATTR_CRS_STACK_SIZE
	.align		4
.L_3757:
        /*00e0*/ 	.byte	0x04, 0x1e
        /*00e2*/ 	.short	(.L_3759 - .L_3758)
.L_3758:
        /*00e4*/ 	.word	0x00000000


	//----- nvinfo : EIATTR_CBANK_PARAM_SIZE
	.align		4
.L_3759:
        /*00e8*/ 	.byte	0x03, 0x19
        /*00ea*/ 	.short	0x0290


	//----- nvinfo : EIATTR_PARAM_CBANK
	.align		4
        /*00ec*/ 	.byte	0x04, 0x0a
        /*00ee*/ 	.short	(.L_3761 - .L_3760)
	.align		4
.L_3760:
        /*00f0*/ 	.word	index@(.nv.constant0._ZN2at6native18elementwise_kernelILi128ELi4EZNS0_15gpu_kernel_implINS0_13BinaryFunctorIsssNS0_16BitwiseOrFunctorIsEEEEEEvRNS_18TensorIteratorBaseERKT_EUliE_EEviT1_)
        /*00f4*/ 	.short	0x0210
        /*00f6*/ 	.short	0x0290


	//----- nvinfo : EIATTR_SW_WAR
	.align		4
.L_3761:
        /*00f8*/ 	.byte	0x04, 0x36
        /*00fa*/ 	.short	(.L_3763 - .L_3762)
.L_3762:
        /*00fc*/ 	.word	0x00000008
.L_3763:


//--------------------- .nv.info._ZN2at6native27unrolled_elementwise_kernelINS0_13BinaryFunctorIsssNS0_16BitwiseOrFunctorIsEEEESt5arrayIPcLm3EELi4E23TrivialOffsetCalculatorILi2EjES9_ILi1EjENS0_6memory12LoadWithCastILi2EEENSC_13StoreWithCastILi1EEEEEviT_T0_T2_T3_T4_T5_ --------------------------
	.section	.nv.info._ZN2at6native27unrolled_elementwise_kernelINS0_13BinaryFunctorIsssNS0_16BitwiseOrFunctorIsEEEESt5arrayIPcLm3EELi4E23TrivialOffsetCalculatorILi2EjES9_ILi1EjENS0_6memory12LoadWithCastILi2EEENSC_13StoreWithCastILi1EEEEEviT_T0_T2_T3_T4_T5_,"",@"SHT_CUDA_INFO"
	.sectionflags	@""
	.align	4


	//----- nvinfo : EIATTR_CUDA_API_VERSION
	.align		4
        /*0000*/ 	.byte	0x04, 0x37
        /*0002*/ 	.short	(.L_3765 - .L_3764)
.L_3764:
        /*0004*/ 	.word	0x00000082


	//----- nvinfo : EIATTR_KPARAM_INFO
	.align		4
.L_3765:
        /*0008*/ 	.byte	0x04, 0x17
        /*000a*/ 	.short	(.L_3767 - .L_3766)
.L_3766:
        /*000c*/ 	.word	0x00000000
        /*0010*/ 	.short	0x0006
        /*0012*/ 	.short	0x0030
        /*0014*/ 	.byte	0x00, 0xf0, 0x21, 0x00


	//----- nvinfo : EIATTR_KPARAM_INFO
	.align		4
.L_3767:
        /*0018*/ 	.byte	0x04, 0x17
        /*001a*/ 	.short	(.L_3769 - .L_3768)
.L_3768:
        /*001c*/ 	.word	0x00000000
        /*0020*/ 	.short	0x0005
        /*0022*/ 	.short	0x0024
        /*0024*/ 	.byte	0x00, 0xf0, 0x31, 0x00


	//----- nvinfo : EIATTR_KPARAM_INFO
	.align		4
.L_3769:
        /*0028*/ 	.byte	0x04, 0x17
        /*002a*/ 	.short	(.L_3771 - .L_3770)
.L_3770:
        /*002c*/ 	.word	0x00000000
        /*0030*/ 	.short	0x0004
        /*0032*/ 	.short	0x0021
        /*0034*/ 	.byte	0x00, 0xf0, 0x05, 0x00


	//----- nvinfo : EIATTR_KPARAM_INFO
	.align		4
.L_3771:
        /*0038*/ 	.byte	0x04, 0x17
        /*003a*/ 	.short	(.L_3773 - .L_3772)
.L_3772:
        /*003c*/ 	.word	0x00000000
        /*0040*/ 	.short	0x0003
        /*0042*/ 	.short	0x0020
        /*0044*/ 	.byte	0x00, 0xf0, 0x05, 0x00


	//----- nvinfo : EIATTR_KPARAM_INFO
	.align		4
.L_3773:
        /*0048*/ 	.byte	0x04, 0x17
        /*004a*/ 	.short	(.L_3775 - .L_3774)
.L_3774:
        /*004c*/ 	.word	0x00000000
        /*0050*/ 	.short	0x0002
        /*0052*/ 	.short	0x0008
        /*0054*/ 	.byte	0x00, 0xf0, 0x61, 0x00


	//----- nvinfo : EIATTR_KPARAM_INFO
	.align		4
.L_3775:
        /*0058*/ 	.byte	0x04, 0x17
        /*005a*/ 	.short	(.L_3777 - .L_3776)
.L_3776:
        /*005c*/ 	.word	0x00000000
        /*0060*/ 	.short	0x0001
        /*0062*/ 	.short	0x0004
        /*0064*/ 	.byte	0x00, 0xf0, 0x05, 0x00


	//----- nvinfo : EIATTR_KPARAM_INFO
	.align		4
.L_3777:
        /*0068*/ 	.byte	0x04, 0x17
        /*006a*/ 	.short	(.L_3779 - .L_3778)
.L_3778:
        /*006c*/ 	.word	0x00000000
        /*0070*/ 	.short	0x0000
        /*0072*/ 	.short	0x0000
        /*0074*/ 	.byte	0x00, 0xf0, 0x11, 0x00


	//----- nvinfo : EIATTR_SPARSE_MMA_MASK
	.align		4
.L_3779:
        /*0078*/ 	.byte	0x03, 0x50
        /*007a*/ 	.short	0x0000


	//----- nvinfo : EIATTR_MAXREG_COUNT
	.align		4
        /*007c*/ 	.byte	0x03, 0x1b
        /*007e*/ 	.short	0x00ff


	//----- nvinfo : EIATTR_EXTERNS
	.align		4
        /*0080*/ 	.byte	0x04, 0x0f
        /*0082*/ 	.short	(.L_3781 - .L_3780)


	//   ....[0]....
	.align		4
.L_3780:
        /*0084*/ 	.word	index@(__assertfail)


	//----- nvinfo : EIATTR_MERCURY_ISA_VERSION
	.align		4
.L_3781:
        /*0088*/ 	.byte	0x03, 0x5f
        /*008a*/ 	.short	0x0101


	//----- nvinfo : EIATTR_SYSCALL_OFFSETS
	.align		4
        /*008c*/ 	.byte	0x04, 0x46
        /*008e*/ 	.short	(.L_3783 - .L_3782)


	//   ....[0]....
.L_3782:
        /*0090*/ 	.word	0x00000f30


	//   ....[1]....
        /*0094*/ 	.word	0x00001dc0


	//   ....[2]....
        /*0098*/ 	.word	0x00002cd0


	//   ....[3]....
        /*009c*/ 	.word	0x00003b60


	//   ....[4]....
        /*00a0*/ 	.word	0x00004a80


	//   ....[5]....
        /*00a4*/ 	.word	0x00005920


	//   ....[6]....
        /*00a8*/ 	.word	0x00006820


	//   ....[7]....
        /*00ac*/ 	.word	0x000076c0


	//   ....[8]....
        /*00b0*/ 	.word	0x00008630


	//   ....[9]....
        /*00b4*/ 	.word	0x00009560


	//   ....[10]....
        /*00b8*/ 	.word	0x0000a480


	//   ....[11]....
        /*00bc*/ 	.word	0x0000b3a0


	//----- nvinfo : EIATTR_EXIT_INSTR_OFFSETS
	.align		4
.L_3783:
        /*00c0*/ 	.byte	0x04, 0x1c
        /*00c2*/ 	.short	(.L_3785 - .L_3784)


	//   ....[0]....
.L_3784:
        /*00c4*/ 	.word	0x0000a530


	//   ....[1]....
        /*00c8*/ 	.word	0x0000a660


	//   ....[2]....
        /*00cc*/ 	.word	0x0000a680


	//   ....[3]....
        /*00d0*/ 	.word	0x0000a720


	//   ....[4]....
        /*00d4*/ 	.word	0x0000a750


	//   ....[5]....
        /*00d8*/ 	.word	0x0000a770


	//   ....[6]....
        /*00dc*/ 	.word	0x0000a800


	//   ....[7]....
        /*00e0*/ 	.word	0x0000a840


	//   ....[8]....
        /*00e4*/ 	.word	0x0000a8e0


	//   ....[9]....
        /*00e8*/ 	.word	0x0000a930


	//   ....[10]....
        /*00ec*/ 	.word	0x0000a960


	//   ....[11]....
        /*00f0*/ 	.word	0x0000aa30


	//   ....[12]....
        /*00f4*/ 	.word	0x0000aa70


	//   ....[13]....
        /*00f8*/ 	.word	0x0000ac00


	//   ....[14]....
        /*00fc*/ 	.word	0x0000ad60


	//   ....[15]....
        /*0100*/ 	.word	0x0000ada0


	//   ....[16]....
        /*0104*/ 	.word	0x0000ae40


	//   ....[17]....
        /*0108*/ 	.word	0x0000afc0


	//   ....[18]....
        /*010c*/ 	.word	0x0000b140


	//   ....[19]....
        /*0110*/ 	.word	0x0000b2a0


	//   ....[20]....
        /*0114*/ 	.word	0x0000b3b0


	//   ....[21]....
        /*0118*/ 	.word	0x0000b3f0


	//   ....[22]....
        /*011c*/ 	.word	0x0000b420


	//----- nvinfo : EIATTR_MAX_THREADS
	.align		4
.L_3785:
        /*0120*/ 	.byte	0x04, 0x05
        /*0122*/ 	.short	(.L_3787 - .L_3786)
.L_3786:
        /*0124*/ 	.word	0x00000080
        /*0128*/ 	.word	0x00000001
        /*012c*/ 	.word	0x00000001


	//----- nvinfo : EIATTR_CRS_STACK_SIZE
	.align		4
.L_3787:
        /*0130*/ 	.byte	0x04, 0x1e
        /*0132*/ 	.short	(.L_3789 - .L_3788)
.L_3788:
        /*0134*/ 	.word	0x00000000


	//----- nvinfo : EIATTR_CBANK_PARAM_SIZE
	.align		4
.L_3789:
        /*0138*/ 	.byte	0x03, 0x19
        /*013a*/ 	.short	0x0038


	//----- nvinfo : EIATTR_PARAM_CBANK
	.align		4
        /*013c*/ 	.byte	0x04, 0x0a
        /*013e*/ 	.short	(.L_3791 - .L_3790)
	.align		4
.L_3790:
        /*0140*/ 	.word	index@(.nv.constant0._ZN2at6native27unrolled_elementwise_kernelINS0_13BinaryFunctorIsssNS0_16BitwiseOrFunctorIsEEEESt5arrayIPcLm3EELi4E23TrivialOffsetCalculatorILi2EjES9_ILi1EjENS0_6memory12LoadWithCastILi2EEENSC_13StoreWithCastILi1EEEEEviT_T0_T2_T3_T4_T5_)
        /*0144*/ 	.short	0x0210
        /*0146*/ 	.short	0x0038


	//----- nvinfo : EIATTR_SW_WAR
	.align		4
.L_3791:
        /*0148*/ 	.byte	0x04, 0x36
        /*014a*/ 	.short	(.L_3793 - .L_3792)
.L_3792:
        /*014c*/ 	.word	0x00000008
.L_3793:


//--------------------- .nv.info._ZN2at6native18elementwise_kernelILi128ELi4EZNS0_22gpu_kernel_impl_nocastINS0_13BinaryFunctorIsssNS0_16BitwiseOrFunctorIsEEEEEEvRNS_18TensorIteratorBaseERKT_EUliE_EEviT1_ --------------------------
	.section	.nv.info._ZN2at6native18elementwise_kernelILi128ELi4EZNS0_22gpu_kernel_impl_nocastINS0_13BinaryFunctorIsssNS0_16BitwiseOrFunctorIsEEEEEEvRNS_18TensorIteratorBaseERKT_EUliE_EEviT1_,"",@"SHT_CUDA_INFO"
	.sectionflags	@""
	.align	4


	//----- nvinfo : EIATTR_CUDA_API_VERSION
	.align		4
        /*0000*/ 	.byte	0x04, 0x37
        /*0002*/ 	.short	(.L_3795 - .L_3794)
.L_3794:
        /*0004*/ 	.word	0x00000082


	//----- nvinfo : EIATTR_KPARAM_INFO
	.align		4
.L_3795:
        /*0008*/ 	.byte	0x04, 0x17
        /*000a*/ 	.short	(.L_3797 - .L_3796)
.L_3796:
        /*000c*/ 	.word	0x00000000
        /*0010*/ 	.short	0x0001
        /*0012*/ 	.short	0x0008
        /*0014*/ 	.byte	0x00, 0xf0, 0x21, 0x0a


	//----- nvinfo : EIATTR_KPARAM_INFO
	.align		4
.L_3797:
        /*0018*/ 	.byte	0x04, 0x17
        /*001a*/ 	.short	(.L_3799 - .L_3798)
.L_3798:
        /*001c*/ 	.word	0x00000000
        /*0020*/ 	.short	0x0000
        /*0022*/ 	.short	0x0000
        /*0024*/ 	.byte	0x00, 0xf0, 0x11, 0x00


	//----- nvinfo : EIATTR_SPARSE_MMA_MASK
	.align		4
.L_3799:
        /*0028*/ 	.byte	0x03, 0x50
        /*002a*/ 	.short	0x0000


	//----- nvinfo : EIATTR_MAXREG_COUNT
	.align		4
        /*002c*/ 	.byte	0x03, 0x1b
        /*002e*/ 	.short	0x0080


	//----- nvinfo : EIATTR_MERCURY_ISA_VERSION
	.align		4
        /*0030*/ 	.byte	0x03, 0x5f
        /*0032*/ 	.short	0x0101


	//----- nvinfo : EIATTR_EXIT_INSTR_OFFSETS
	.align		4
        /*0034*/ 	.byte	0x04, 0x1c
        /*0036*/ 	.short	(.L_3801 - .L_3800)


	//   ....[0]....
.L_3800:
        /*0038*/ 	.word	0x000045f0


	//   ....[1]....
        /*003c*/ 	.word	0x00005ce0


	//----- nvinfo : EIATTR_MAX_THREADS
	.align		4
.L_3801:
        /*0040*/ 	.byte	0x04, 0x05
        /*0042*/ 	.short	(.L_3803 - .L_3802)
.L_3802:
        /*0044*/ 	.word	0x00000080
        /*0048*/ 	.word	0x00000001
        /*004c*/ 	.word	0x00000001


	//----- nvinfo : EIATTR_CRS_STACK_SIZE
	.align		4
.L_3803:
        /*0050*/ 	.byte	0x04, 0x1e
        /*0052*/ 	.short	(.L_3805 - .L_3804)
.L_3804:
        /*0054*/ 	.word	0x00000000


	//----- nvinfo : EIATTR_CBANK_PARAM_SIZE
	.align		4
.L_3805:
        /*0058*/ 	.byte	0x03, 0x19
        /*005a*/ 	.short	0x0290


	//----- nvinfo : EIATTR_PARAM_CBANK
	.align		4
        /*005c*/ 	.byte	0x04, 0x0a
        /*005e*/ 	.short	(.L_3807 - .L_3806)
	.align		4
.L_3806:
        /*0060*/ 	.word	index@(.nv.constant0._ZN2at6native18elementwise_kernelILi128ELi4EZNS0_22gpu_kernel_impl_nocastINS0_13BinaryFunctorIsssNS0_16BitwiseOrFunctorIsEEEEEEvRNS_18TensorIteratorBaseERKT_EUliE_EEviT1_)
        /*0064*/ 	.short	0x0210
        /*0066*/ 	.short	0x0290


	//----- nvinfo : EIATTR_SW_WAR
	.align		4
.L_3807:
        /*0068*/ 	.byte	0x04, 0x36
        /*006a*/ 	.short	(.L_3809 - .L_3808)
.L_3808:
        /*006c*/ 	.word	0x00000008
.L_3809:


//--------------------- .nv.info._ZN2at6native27unrolled_elementwise_kernelINS0_13BinaryFunctorIsssNS0_16BitwiseOrFunctorIsEEEESt5arrayIPcLm3EELi4E23TrivialOffsetCalculatorILi2EjES9_ILi1EjENS0_6memory15LoadWithoutCastENSC_16StoreWithoutCastEEEviT_T0_T2_T3_T4_T5_ --------------------------
	.section	.nv.info._ZN2at6native27unrolled_elementwise_kernelINS0_13BinaryFunctorIsssNS0_16BitwiseOrFunctorIsEEEESt5arrayIPcLm3EELi4E23TrivialOffsetCalculatorILi2EjES9_ILi1EjENS0_6memory15LoadWithoutCastENSC_16StoreWithoutCastEEEviT_T0_T2_T3_T4_T5_,"",@"SHT_CUDA_INFO"
	.sectionflags	@""
	.align	4


	//----- nvinfo : EIATTR_CUDA_API_VERSION
	.align		4
        /*0000*/ 	.byte	0x04, 0x37
        /*0002*/ 	.short	(.L_3811 - .L_3810)
.L_3810:
        /*0004*/ 	.word	0x00000082


	//----- nvinfo : EIATTR_KPARAM_INFO
	.align		4
.L_3811:
        /*0008*/ 	.byte	0x04, 0x17
        /*000a*/ 	.short	(.L_3813 - .L_3812)
.L_3812:
        /*000c*/ 	.word	0x00000000
        /*0010*/ 	.short	0x0006
        /*0012*/ 	.short	0x0023
        /*0014*/ 	.byte	0x00, 0xf0, 0x05, 0x00


	//----- nvinfo : EIATTR_KPARAM_INFO
	.align		4
.L_3813:
        /*0018*/ 	.byte	0x04, 0x17
        /*001a*/ 	.short	(.L_3815 - .L_3814)
.L_3814:
        /*001c*/ 	.word	0x00000000
        /*0020*/ 	.short	0x0005
        /*0022*/ 	.short	0x0022
        /*0024*/ 	.byte	0x00, 0xf0, 0x05, 0x00


	//----- nvinfo : EIATTR_KPARAM_INFO
	.align		4
.L_3815:
        /*0028*/ 	.byte	0x04, 0x17
        /*002a*/ 	.short	(.L_3817 - .L_3816)
.L_3816:
        /*002c*/ 	.word	0x00000000
        /*0030*/ 	.short	0x0004
        /*0032*/ 	.short	0x0021
        /*0034*/ 	.byte	0x00, 0xf0, 0x05, 0x00


	//----- nvinfo : EIATTR_KPARAM_INFO
	.align		4
.L_3817:
        /*0038*/ 	.byte	0x04, 0x17
        /*003a*/ 	.short	(.L_3819 - .L_3818)
.L_3818:
        /*003c*/ 	.word	0x00000000
        /*0040*/ 	.short	0x0003
        /*0042*/ 	.short	0x0020
        /*0044*/ 	.byte	0x00, 0xf0, 0x05, 0x00


	//----- nvinfo : EIATTR_KPARAM_INFO
	.align		4
.L_3819:
        /*0048*/ 	.byte	0x04, 0x17
        /*004a*/ 	.short	(.L_3821 - .L_3820)
.L_3820:
        /*004c*/ 	.word	0x00000000
        /*0050*/ 	.short	0x0002
        /*0052*/ 	.short	0x0008
        /*0054*/ 	.byte	0x00, 0xf0, 0x61, 0x00


	//----- nvinfo : EIATTR_KPARAM_INFO
	.align		4
.L_3821:
        /*0058*/ 	.byte	0x04, 0x17
        /*005a*/ 	.short	(.L_3823 - .L_3822)
.L_3822:
        /*005c*/ 	.word	0x00000000
        /*0060*/ 	.short	0x0001
        /*0062*/ 	.short	0x0004
        /*0064*/ 	.byte	0x00, 0xf0, 0x05, 0x00


	//----- nvinfo : EIATTR_KPARAM_INFO
	.align		4
.L_3823:
        /*0068*/ 	.byte	0x04, 0x17
        /*006a*/ 	.short	(.L_3825 - .L_3824)
.L_3824:
        /*006c*/ 	.word	0x00000000
        /*0070*/ 	.short	0x0000
        /*0072*/ 	.short	0x0000
        /*0074*/ 	.byte	0x00, 0xf0, 0x11, 0x00


	//----- nvinfo : EIATTR_SPARSE_MMA_MASK
	.align		4
.L_3825:
        /*0078*/ 	.byte	0x03, 0x50
        /*007a*/ 	.short	0x0000


	//----- nvinfo : EIATTR_MAXREG_COUNT
	.align		4
        /*007c*/ 	.byte	0x03, 0x1b
        /*007e*/ 	.short	0x00ff


	//----- nvinfo : EIATTR_MERCURY_ISA_VERSION
	.align		4
        /*0080*/ 	.byte	0x03, 0x5f
        /*0082*/ 	.short	0x0101


	//----- nvinfo : EIATTR_EXIT_INSTR_OFFSETS
	.align		4
        /*0084*/ 	.byte	0x04, 0x1c
        /*0086*/ 	.short	(.L_3827 - .L_3826)


	//   ....[0]....
.L_3826:
        /*0088*/ 	.word	0x000004b0


	//   ....[1]....
        /*008c*/ 	.word	0x00000510


	//----- nvinfo : EIATTR_MAX_THREADS
	.align		4
.L_3827:
        /*0090*/ 	.byte	0x04, 0x05
        /*0092*/ 	.short	(.L_3829 - .L_3828)
.L_3828:
        /*0094*/ 	.word	0x00000080
        /*0098*/ 	.word	0x00000001
        /*009c*/ 	.word	0x00000001


	//----- nvinfo : EIATTR_CRS_STACK_SIZE
	.align		4
.L_3829:
        /*00a0*/ 	.byte	0x04, 0x1e
        /*00a2*/ 	.short	(.L_3831 - .L_3830)
.L_3830:
        /*00a4*/ 	.word	0x00000000


	//----- nvinfo : EIATTR_CBANK_PARAM_SIZE
	.align		4
.L_3831:
        /*00a8*/ 	.byte	0x03, 0x19
        /*00aa*/ 	.short	0x0024


	//----- nvinfo : EIATTR_PARAM_CBANK
	.align		4
        /*00ac*/ 	.byte	0x04, 0x0a
        /*00ae*/ 	.short	(.L_3833 - .L_3832)
	.align		4
.L_3832:
        /*00b0*/ 	.word	index@(.nv.constant0._ZN2at6native27unrolled_elementwise_kernelINS0_13BinaryFunctorIsssNS0_16BitwiseOrFunctorIsEEEESt5arrayIPcLm3EELi4E23TrivialOffsetCalculatorILi2EjES9_ILi1EjENS0_6memory15LoadWithoutCastENSC_16StoreWithoutCastEEEviT_T0_T2_T3_T4_T5_)
        /*00b4*/ 	.short	0x0210
        /*00b6*/ 	.short	0x0024


	//----- nvinfo : EIATTR_SW_WAR
	.align		4
.L_3833:
        /*00b8*/ 	.byte	0x04, 0x36
        /*00ba*/ 	.short	(.L_3835 - .L_3834)
.L_3834:
        /*00bc*/ 	.word	0x00000008
.L_3835:


//--------------------- .nv.info._ZN2at6native29vectorized_elementwise_kernelILi2ENS0_13BinaryFunctorIsssNS0_16BitwiseOrFunctorIsEEEESt5arrayIPcLm3EEEEviT0_T1_ --------------------------
	.section	.nv.info._ZN2at6native29vectorized_elementwise_kernelILi2ENS0_13BinaryFunctorIsssNS0_16BitwiseOrFunctorIsEEEESt5arrayIPcLm3EEEEviT0_T1_,"",@"SHT_CUDA_INFO"
	.sectionflags	@""
	.align	4


	//----- nvinfo : EIATTR_CUDA_API_VERSION
	.align		4
        /*0000*/ 	.byte	0x04, 0x37
        /*0002*/ 	.short	(.L_3837 - .L_3836)
.L_3836:
        /*0004*/ 	.word	0x00000082


	//----- nvinfo : EIATTR_KPARAM_INFO
	.align		4
.L_3837:
        /*0008*/ 	.byte	0x04, 0x17
        /*000a*/ 	.short	(.L_3839 - .L_3838)
.L_3838:
        /*000c*/ 	.word	0x00000000
        /*0010*/ 	.short	0x0002
        /*0012*/ 	.short	0x0008
        /*0014*/ 	.byte	0x00, 0xf0, 0x61, 0x00


	//----- nvinfo : EIATTR_KPARAM_INFO
	.align		4
.L_3839:
        /*0018*/ 	.byte	0x04, 0x17
        /*001a*/ 	.short	(.L_3841 - .L_3840)
.L_3840:
        /*001c*/ 	.word	0x00000000
        /*0020*/ 	.short	0x0001
        /*0022*/ 	.short	0x0004
        /*0024*/ 	.byte	0x00, 0xf0, 0x05, 0x00


	//----- nvinfo : EIATTR_KPARAM_INFO
	.align		4
.L_3841:
        /*0028*/ 	.byte	0x04, 0x17
        /*002a*/ 	.short	(.L_3843 - .L_3842)
.L_3842:
        /*002c*/ 	.word	0x00000000
        /*0030*/ 	.short	0x0000
        /*0032*/ 	.short	0x0000
        /*0034*/ 	.byte	0x00, 0xf0, 0x11, 0x00


	//----- nvinfo : EIATTR_SPARSE_MMA_MASK
	.align		4
.L_3843:
        /*0038*/ 	.byte	0x03, 0x50
        /*003a*/ 	.short	0x0000


	//----- nvinfo : EIATTR_MAXREG_COUNT
	.align		4
        /*003c*/ 	.byte	0x03, 0x1b
        /*003e*/ 	.short	0x00ff


	//----- nvinfo : EIATTR_MERCURY_ISA_VERSION
	.align		4
        /*0040*/ 	.byte	0x03, 0x5f
        /*0042*/ 	.short	0x0101


	//----- nvinfo : EIATTR_EXIT_INSTR_OFFSETS
	.align		4
        /*0044*/ 	.byte	0x04, 0x1c
        /*0046*/ 	.short	(.L_3845 - .L_3844)


	//   ....[0]....
.L_3844:
        /*0048*/ 	.word	0x00000320


	//   ....[1]....
        /*004c*/ 	.word	0x00000ca0


	//   ....[2]....
        /*0050*/ 	.word	0x00000cf0


	//----- nvinfo : EIATTR_MAX_THREADS
	.align		4
.L_3845:
        /*0054*/ 	.byte	0x04, 0x05
        /*0056*/ 	.short	(.L_3847 - .L_3846)
.L_3846:
        /*0058*/ 	.word	0x00000080
        /*005c*/ 	.word	0x00000001
        /*0060*/ 	.word	0x00000001


	//----- nvinfo : EIATTR_CRS_STACK_SIZE
	.align		4
.L_3847:
        /*0064*/ 	.byte	0x04, 0x1e
        /*0066*/ 	.short	(.L_3849 - .L_3848)
.L_3848:
        /*0068*/ 	.word	0x00000000


	//----- nvinfo : EIATTR_CBANK_PARAM_SIZE
	.align		4
.L_3849:
        /*006c*/ 	.byte	0x03, 0x19
        /*006e*/ 	.short	0x0020


	//----- nvinfo : EIATTR_PARAM_CBANK
	.align		4
        /*0070*/ 	.byte	0x04, 0x0a
        /*0072*/ 	.short	(.L_3851 - .L_3850)
	.align		4
.L_3850:
        /*0074*/ 	.word	index@(.nv.constant0._ZN2at6native29vectorized_elementwise_kernelILi2ENS0_13BinaryFunctorIsssNS0_16BitwiseOrFunctorIsEEEESt5arrayIPcLm3EEEEviT0_T1_)
        /*0078*/ 	.short	0x0210
        /*007a*/ 	.short	0x0020


	//----- nvinfo : EIATTR_SW_WAR
	.align		4
.L_3851:
        /*007c*/ 	.byte	0x04, 0x36
        /*007e*/ 	.short	(.L_3853 - .L_3852)
.L_3852:
        /*0080*/ 	.word	0x00000008
.L_3853:


//--------------------- .nv.info._ZN2at6native29vectorized_elementwise_kernelILi4ENS0_13BinaryFunctorIsssNS0_16BitwiseOrFunctorIsEEEESt5arrayIPcLm3EEEEviT0_T1_ --------------------------
	.section	.nv.info._ZN2at6native29vectorized_elementwise_kernelILi4ENS0_13BinaryFunctorIsssNS0_16BitwiseOrFunctorIsEEEESt5arrayIPcLm3EEEEviT0_T1_,"",@"SHT_CUDA_INFO"
	.sectionflags	@""
	.align	4


	//----- nvinfo : EIATTR_CUDA_API_VERSION
	.align		4
        /*0000*/ 	.byte	0x04, 0x37
        /*0002*/ 	.short	(.L_3855 - .L_3854)
.L_3854:
        /*0004*/ 	.word	0x00000082


	//----- nvinfo : EIATTR_KPARAM_INFO
	.align		4
.L_3855:
        /*0008*/ 	.byte	0x04, 0x17
        /*000a*/ 	.short	(.L_3857 - .L_3856)
.L_3856:
        /*000c*/ 	.word	0x00000000
        /*0010*/ 	.short	0x0002
        /*0012*/ 	.short	0x0008
        /*0014*/ 	.byte	0x00, 0xf0, 0x61, 0x00


	//----- nvinfo : EIATTR_KPARAM_INFO
	.align		4
.L_3857:
        /*0018*/ 	.byte	0x04, 0x17
        /*001a*/ 	.short	(.L_3859 - .L_3858)
.L_3858:
        /*001c*/ 	.word	0x00000000
        /*0020*/ 	.short	0x0001
        /*0022*/ 	.short	0x0004
        /*0024*/ 	.byte	0x00, 0xf0, 0x05, 0x00


	//----- nvinfo : EIATTR_KPARAM_INFO
	.align		4
.L_3859:
        /*0028*/ 	.byte	0x04, 0x17
        /*002a*/ 	.short	(.L_3861 - .L_3860)
.L_3860:
        /*002c*/ 	.word	0x00000000
        /*0030*/ 	.short	0x0000
        /*0032*/ 	.short	0x0000
        /*0034*/ 	.byte	0x00, 0xf0, 0x11, 0x00


	//----- nvinfo : EIATTR_SPARSE_MMA_MASK
	.align		4
.L_3861:
        /*0038*/ 	.byte	0x03, 0x50
        /*003a*/ 	.short	0x0000


	//----- nvinfo : EIATTR_MAXREG_COUNT
	.align		4
        /*003c*/ 	.byte	0x03, 0x1b
        /*003e*/ 	.short	0x00ff


	//----- nvinfo : EIATTR_MERCURY_ISA_VERSION
	.align		4
        /*0040*/ 	.byte	0x03, 0x5f
        /*0042*/ 	.short	0x0101


	//----- nvinfo : EIATTR_EXIT_INSTR_OFFSETS
	.align		4
        /*0044*/ 	.byte	0x04, 0x1c
        /*0046*/ 	.short	(.L_3863 - .L_3862)


	//   ....[0]....
.L_3862:
        /*0048*/ 	.word	0x000002c0


	//   ....[1]....
        /*004c*/ 	.word	0x00000c40


	//   ....[2]....
        /*0050*/ 	.word	0x00000c90


	//----- nvinfo : EIATTR_MAX_THREADS
	.align		4
.L_3863:
        /*0054*/ 	.byte	0x04, 0x05
        /*0056*/ 	.short	(.L_3865 - .L_3864)
.L_3864:
        /*0058*/ 	.word	0x00000080
        /*005c*/ 	.word	0x00000001
        /*0060*/ 	.word	0x00000001


	//----- nvinfo : EIATTR_CRS_STACK_SIZE
	.align		4
.L_3865:
        /*0064*/ 	.byte	0x04, 0x1e
        /*0066*/ 	.short	(.L_3867 - .L_3866)
.L_3866:
        /*0068*/ 	.word	0x00000000


	//----- nvinfo : EIATTR_CBANK_PARAM_SIZE
	.align		4
.L_3867:
        /*006c*/ 	.byte	0x03, 0x19
        /*006e*/ 	.short	0x0020


	//----- nvinfo : EIATTR_PARAM_CBANK
	.align		4
        /*0070*/ 	.byte	0x04, 0x0a
        /*0072*/ 	.short	(.L_3869 - .L_3868)
	.align		4
.L_3868:
        /*0074*/ 	.word	index@(.nv.constant0._ZN2at6native29vectorized_elementwise_kernelILi4ENS0_13BinaryFunctorIsssNS0_16BitwiseOrFunctorIsEEEESt5arrayIPcLm3EEEEviT0_T1_)
        /*0078*/ 	.short	0x0210
        /*007a*/ 	.short	0x0020


	//----- nvinfo : EIATTR_SW_WAR
	.align		4
.L_3869:
        /*007c*/ 	.byte	0x04, 0x36
        /*007e*/ 	.short	(.L_3871 - .L_3870)
.L_3870:
        /*0080*/ 	.word	0x00000008
.L_3871:


//--------------------- .nv.info._ZN2at6native29vectorized_elementwise_kernelILi8ENS0_13BinaryFunctorIsssNS0_16BitwiseOrFunctorIsEEEESt5arrayIPcLm3EEEEviT0_T1_ --------------------------
	.section	.nv.info._ZN2at6native29vectorized_elementwise_kernelILi8ENS0_13BinaryFunctorIsssNS0_16BitwiseOrFunctorIsEEEESt5arrayIPcLm3EEEEviT0_T1_,"",@"SHT_CUDA_INFO"
	.sectionflags	@""
	.align	4


	//----- nvinfo : EIATTR_CUDA_API_VERSION
	.align		4
        /*0000*/ 	.byte	0x04, 0x37
        /*0002*/ 	.short	(.L_3873 - .L_3872)
.L_3872:
        /*0004*/ 	.word	0x00000082


	//----- nvinfo : EIATTR_KPARAM_INFO
	.align		4
.L_3873:
        /*0008*/ 	.byte	0x04, 0x17
        /*000a*/ 	.short	(.L_3875 - .L_3874)
.L_3874:
        /*000c*/ 	.word	0x00000000
        /*0010*/ 	.short	0x0002
        /*0012*/ 	.short	0x0008
        /*0014*/ 	.byte	0x00, 0xf0, 0x61, 0x00


	//----- nvinfo : EIATTR_KPARAM_INFO
	.align		4
.L_3875:
        /*0018*/ 	.byte	0x04, 0x17
        /*001a*/ 	.short	(.L_3877 - .L_3876)
.L_3876:
        /*001c*/ 	.word	0x00000000
        /*0020*/ 	.short	0x0001
        /*0022*/ 	.short	0x0004
        /*0024*/ 	.byte	0x00, 0xf0, 0x05, 0x00


	//----- nvinfo : EIATTR_KPARAM_INFO
	.align		4
.L_3877:
        /*0028*/ 	.byte	0x04, 0x17
        /*002a*/ 	.short	(.L_3879 - .L_3878)
.L_3878:
        /*002c*/ 	.word	0x00000000
        /*0030*/ 	.short	0x0000
        /*0032*/ 	.short	0x0000
        /*0034*/ 	.byte	0x00, 0xf0, 0x11, 0x00


	//----- nvinfo : EIATTR_SPARSE_MMA_MASK
	.align		4
.L_3879:
        /*0038*/ 	.byte	0x03, 0x50
        /*003a*/ 	.short	0x0000


	//----- nvinfo : EIATTR_MAXREG_COUNT
	.align		4
        /*003c*/ 	.byte	0x03, 0x1b
        /*003e*/ 	.short	0x00ff


	//----- nvinfo : EIATTR_MERCURY_ISA_VERSION
	.align		4
        /*0040*/ 	.byte	0x03, 0x5f
        /*0042*/ 	.short	0x0101


	//----- nvinfo : EIATTR_EXIT_INSTR_OFFSETS
	.align		4
        /*0044*/ 	.byte	0x04, 0x1c
        /*0046*/ 	.short	(.L_3881 - .L_3880)


	//   ....[0]....
.L_3880:
        /*0048*/ 	.word	0x00000290


	//   ....[1]....
        /*004c*/ 	.word	0x00000c10


	//   ....[2]....
        /*0050*/ 	.word	0x00000c60


	//----- nvinfo : EIATTR_MAX_THREADS
	.align		4
.L_3881:
        /*0054*/ 	.byte	0x04, 0x05
        /*0056*/ 	.short	(.L_3883 - .L_3882)
.L_3882:
        /*0058*/ 	.word	0x00000080
        /*005c*/ 	.word	0x00000001
        /*0060*/ 	.word	0x00000001


	//----- nvinfo : EIATTR_CRS_STACK_SIZE
	.align		4
.L_3883:
        /*0064*/ 	.byte	0x04, 0x1e
        /*0066*/ 	.short	(.L_3885 - .L_3884)
.L_3884:
        /*0068*/ 	.word	0x00000000


	//----- nvinfo : EIATTR_CBANK_PARAM_SIZE
	.align		4
.L_3885:
        /*006c*/ 	.byte	0x03, 0x19
        /*006e*/ 	.short	0x0020


	//----- nvinfo : EIATTR_PARAM_CBANK
	.align		4
        /*0070*/ 	.byte	0x04, 0x0a
        /*0072*/ 	.short	(.L_3887 - .L_3886)
	.align		4
.L_3886:
        /*0074*/ 	.word	index@(.nv.constant0._ZN2at6native29vectorized_elementwise_kernelILi8ENS0_13BinaryFunctorIsssNS0_16BitwiseOrFunctorIsEEEESt5arrayIPcLm3EEEEviT0_T1_)
        /*0078*/ 	.short	0x0210
        /*007a*/ 	.short	0x0020


	//----- nvinfo : EIATTR_SW_WAR
	.align		4
.L_3887:
        /*007c*/ 	.byte	0x04, 0x36
        /*007e*/ 	.short	(.L_3889 - .L_3888)
.L_3888:
        /*0080*/ 	.word	0x00000008
.L_3889:


//--------------------- .nv.info._ZN2at6native18elementwise_kernelILi128ELi4EZNS0_15gpu_kernel_implINS0_13AUnaryFunctorIlllNS0_16BitwiseOrFunctorIlEEEEEEvRNS_18TensorIteratorBaseERKT_EUliE_EEviT1_ --------------------------
	.section	.nv.info._ZN2at6native18elementwise_kernelILi128ELi4EZNS0_15gpu_kernel_implINS0_13AUnaryFunctorIlllNS0_16BitwiseOrFunctorIlEEEEEEvRNS_18TensorIteratorBaseERKT_EUliE_EEviT1_,"",@"SHT_CUDA_INFO"
	.sectionflags	@""
	.align	4


	//----- nvinfo : EIATTR_CUDA_API_VERSION
	.align		4
        /*0000*/ 	.byte	0x04, 0x37
        /*0002*/ 	.short	(.L_3891 - .L_3890)
.L_3890:
        /*0004*/ 	.word	0x00000082


	//----- nvinfo : EIATTR_KPARAM_INFO
	.align		4
.L_3891:
        /*0008*/ 	.byte	0x04, 0x17
        /*000a*/ 	.short	(.L_3893 - .L_3892)
.L_3892:
        /*000c*/ 	.word	0x00000000
        /*0010*/ 	.short	0x0001
        /*0012*/ 	.short	0x0008
        /*0014*/ 	.byte	0x00, 0xf0, 0xa1, 0x08


	//----- nvinfo : EIATTR_KPARAM_INFO
	.align		4
.L_3893:
        /*0018*/ 	.byte	0x04, 0x17
        /*001a*/ 	.short	(.L_3895 - .L_3894)
.L_3894:
        /*001c*/ 	.word	0x00000000
        /*0020*/ 	.short	0x0000
        /*0022*/ 	.short	0x0000
        /*0024*/ 	.byte	0x00, 0xf0, 0x11, 0x00


	//----- nvinfo : EIATTR_SPARSE_MMA_MASK
	.align		4
.L_3895:
        /*0028*/ 	.byte	0x03, 0x50
        /*002a*/ 	.short	0x0000


	//----- nvinfo : EIATTR_MAXREG_COUNT
	.align		4
        /*002c*/ 	.byte	0x03, 0x1b
        /*002e*/ 	.short	0x0080


	//----- nvinfo : EIATTR_EXTERNS
	.align		4
        /*0030*/ 	.byte	0x04, 0x0f
        /*0032*/ 	.short	(.L_3897 - .L_3896)


	//   ....[0]....
	.align		4
.L_3896:
        /*0034*/ 	.word	index@(__assertfail)


	//----- nvinfo : EIATTR_MERCURY_ISA_VERSION
	.align		4
.L_3897:
        /*0038*/ 	.byte	0x03, 0x5f
        /*003a*/ 	.short	0x0101


	//----- nvinfo : EIATTR_SYSCALL_OFFSETS
	.align		4
        /*003c*/ 	.byte	0x04, 0x46
        /*003e*/ 	.short	(.L_3899 - .L_3898)


	//   ....[0]....
.L_3898:
        /*0040*/ 	.word	0x000021d0


	//   ....[1]....
        /*0044*/ 	.word	0x00003070


	//   ....[2]....
        /*0048*/ 	.word	0x00005250


	//   ....[3]....
        /*004c*/ 	.word	0x000060f0


	//   ....[4]....
        /*0050*/ 	.word	0x000082c0


	//   ....[5]....
        /*0054*/ 	.word	0x00009160


	//   ....[6]....
        /*0058*/ 	.word	0x0000b320


	//   ....[7]....
        /*005c*/ 	.word	0x0000c1c0


	//----- nvinfo : EIATTR_EXIT_INSTR_OFFSETS
	.align		4
.L_3899:
        /*0060*/ 	.byte	0x04, 0x1c
        /*0062*/ 	.short	(.L_3901 - .L_3900)


	//   ....[0]....
.L_3900:
        /*0064*/ 	.word	0x000091f0


	//   ....[1]....
        /*0068*/ 	.word	0x0000b4a0


	//   ....[2]....
        /*006c*/ 	.word	0x0000b4c0


	//   ....[3]....
        /*0070*/ 	.word	0x0000b540


	//   ....[4]....
        /*0074*/ 	.word	0x0000b560


	//   ....[5]....
        /*0078*/ 	.word	0x0000b580


	//   ....[6]....
        /*007c*/ 	.word	0x0000b610


	//   ....[7]....
        /*0080*/ 	.word	0x0000b650


	//   ....[8]....
        /*0084*/ 	.word	0x0000b6f0


	//   ....[9]....
        /*0088*/ 	.word	0x0000b740


	//   ....[10]....
        /*008c*/ 	.word	0x0000b770


	//   ....[11]....
        /*0090*/ 	.word	0x0000b840


	//   ....[12]....
        /*0094*/ 	.word	0x0000b880


	//   ....[13]....
        /*0098*/ 	.word	0x0000ba10


	//   ....[14]....
        /*009c*/ 	.word	0x0000bb70


	//   ....[15]....
        /*00a0*/ 	.word	0x0000bbb0


	//   ....[16]....
        /*00a4*/ 	.word	0x0000bc50


	//   ....[17]....
        /*00a8*/ 	.word	0x0000bdd0


	//   ....[18]....
        /*00ac*/ 	.word	0x0000bf50


	//   ....[19]....
        /*00b0*/ 	.word	0x0000c0c0


	//   ....[20]....
        /*00b4*/ 	.word	0x0000c1d0


	//   ....[21]....
        /*00b8*/ 	.word	0x0000c1f0


	//   ....[22]....
        /*00bc*/ 	.word	0x0000c210


	//----- nvinfo : EIATTR_MAX_THREADS
	.align		4
.L_3901:
        /*00c0*/ 	.byte	0x04, 0x05
        /*00c2*/ 	.short	(.L_3903 - .L_3902)
.L_3902:
        /*00c4*/ 	.word	0x00000080
        /*00c8*/ 	.word	0x00000001
        /*00cc*/ 	.word	0x00000001


	//----- nvinfo : EIATTR_CRS_STACK_SIZE
	.align		4
.L_3903:
        /*00d0*/ 	.byte	0x04, 0x1e
        /*00d2*/ 	.short	(.L_3905 - .L_3904)
.L_3904:
        /*00d4*/ 	.word	0x00000000


	//----- nvinfo : EIATTR_CBANK_PARAM_SIZE
	.align		4
.L_3905:
        /*00d8*/ 	.byte	0x03, 0x19
        /*00da*/ 	.short	0x0230


	//----- nvinfo : EIATTR_PARAM_CBANK
	.align		4
        /*00dc*/ 	.byte	0x04, 0x0a
        /*00de*/ 	.short	(.L_3907 - .L_3906)
	.align		4
.L_3906:
        /*00e0*/ 	.word	index@(.nv.constant0._ZN2at6native18elementwise_kernelILi128ELi4EZNS0_15gpu_kernel_implINS0_13AUnaryFunctorIlllNS0_16BitwiseOrFunctorIlEEEEEEvRNS_18TensorIteratorBaseERKT_EUliE_EEviT1_)
        /*00e4*/ 	.short	0x0210
        /*00e6*/ 	.short	0x0230


	//----- nvinfo : EIATTR_SW_WAR
	.align		4
.L_3907:
        /*00e8*/ 	.byte	0x04, 0x36
        /*00ea*/ 	.short	(.L_3909 - .L_3908)
.L_3908:
        /*00ec*/ 	.word	0x00000008
.L_3909:


//--------------------- .nv.info._ZN2at6native27unrolled_elementwise_kernelINS0_13AUnaryFunctorIlllNS0_16BitwiseOrFunctorIlEEEESt5arrayIPcLm2EELi4E23TrivialOffsetCalculatorILi1EjESA_NS0_6memory12LoadWithCastILi1EEENSB_13StoreWithCastILi1EEEEEviT_T0_T2_T3_T4_T5_ --------------------------
	.section	.nv.info._ZN2at6native27unrolled_elementwise_kernelINS0_13AUnaryFunctorIlllNS0_16BitwiseOrFunctorIlEEEESt5arrayIPcLm2EELi4E23TrivialOffsetCalculatorILi1EjESA_NS0_6memory12LoadWithCastILi1EEENSB_13StoreWithCastILi1EEEEEviT_T0_T2_T3_T4_T5_,"",@"SHT_CUDA_INFO"
	.sectionflags	@""
	.align	4


	//----- nvinfo : EIATTR_CUDA_API_VERSION
	.align		4
        /*0000*/ 	.byte	0x04, 0x37
        /*0002*/ 	.short	(.L_3911 - .L_3910)
.L_3910:
        /*0004*/ 	.word	0x00000082


	//----- nvinfo : EIATTR_KPARAM_INFO
	.align		4
.L_3911:
        /*0008*/ 	.byte	0x04, 0x17
        /*000a*/ 	.short	(.L_3913 - .L_3912)
.L_3912:
        /*000c*/ 	.word	0x00000000
        /*0010*/ 	.short	0x0006
        /*0012*/ 	.short	0x0034
        /*0014*/ 	.byte	0x00, 0xf0, 0x21, 0x00


	//----- nvinfo : EIATTR_KPARAM_INFO
	.align		4
.L_3913:
        /*0018*/ 	.byte	0x04, 0x17
        /*001a*/ 	.short	(.L_3915 - .L_3914)
.L_3914:
        /*001c*/ 	.word	0x00000000
        /*0020*/ 	.short	0x0005
        /*0022*/ 	.short	0x002c
        /*0024*/ 	.byte	0x00, 0xf0, 0x21, 0x00


	//----- nvinfo : EIATTR_KPARAM_INFO
	.align		4
.L_3915:
        /*0028*/ 	.byte	0x04, 0x17
        /*002a*/ 	.short	(.L_3917 - .L_3916)
.L_3916:
        /*002c*/ 	.word	0x00000000
        /*0030*/ 	.short	0x0004
        /*0032*/ 	.short	0x0029
        /*0034*/ 	.byte	0x00, 0xf0, 0x05, 0x00


	//----- nvinfo : EIATTR_KPARAM_INFO
	.align		4
.L_3917:
        /*0038*/ 	.byte	0x04, 0x17
        /*003a*/ 	.short	(.L_3919 - .L_3918)
.L_3918:
        /*003c*/ 	.word	0x00000000
        /*0040*/ 	.short	0x0003
        /*0042*/ 	.short	0x0028
        /*0044*/ 	.byte	0x00, 0xf0, 0x05, 0x00


	//----- nvinfo : EIATTR_KPARAM_INFO
	.align		4
.L_3919:
        /*0048*/ 	.byte	0x04, 0x17
        /*004a*/ 	.short	(.L_3921 - .L_3920)
.L_3920:
        /*004c*/ 	.word	0x00000000
        /*0050*/ 	.short	0x0002
        /*0052*/ 	.short	0x0018
        /*0054*/ 	.byte	0x00, 0xf0, 0x41, 0x00


	//----- nvinfo : EIATTR_KPARAM_INFO
	.align		4
.L_3921:
        /*0058*/ 	.byte	0x04, 0x17
        /*005a*/ 	.short	(.L_3923 - .L_3922)
.L_3922:
        /*005c*/ 	.word	0x00000000
        /*0060*/ 	.short	0x0001
        /*0062*/ 	.short	0x0008
        /*0064*/ 	.byte	0x00, 0xf0, 0x41, 0x00


	//----- nvinfo : EIATTR_KPARAM_INFO
	.align		4
.L_3923:
        /*0068*/ 	.byte	0x04, 0x17
        /*006a*/ 	.short	(.L_3925 - .L_3924)
.L_3924:
        /*006c*/ 	.word	0x00000000
        /*0070*/ 	.short	0x0000
        /*0072*/ 	.short	0x0000
        /*0074*/ 	.byte	0x00, 0xf0, 0x11, 0x00


	//----- nvinfo : EIATTR_SPARSE_MMA_MASK
	.align		4
.L_3925:
        /*0078*/ 	.byte	0x03, 0x50
        /*007a*/ 	.short	0x0000


	//----- nvinfo : EIATTR_MAXREG_COUNT
	.align		4
        /*007c*/ 	.byte	0x03, 0x1b
        /*007e*/ 	.short	0x00ff


	//----- nvinfo : EIATTR_EXTERNS
	.align		4
        /*0080*/ 	.byte	0x04, 0x0f
        /*0082*/ 	.short	(.L_3927 - .L_3926)


	//   ....[0]....
	.align		4
.L_3926:
        /*0084*/ 	.word	index@(__assertfail)


	//----- nvinfo : EIATTR_MERCURY_ISA_VERSION
	.align		4
.L_3927:
        /*0088*/ 	.byte	0x03, 0x5f
        /*008a*/ 	.short	0x0101


	//----- nvinfo : EIATTR_SYSCALL_OFFSETS
	.align		4
        /*008c*/ 	.byte	0x04, 0x46
        /*008e*/ 	.short	(.L_3929 - .L_3928)


	//   ....[0]....
.L_3928:
        /*0090*/ 	.word	0x00000ef0


	//   ....[1]....
        /*0094*/ 	.word	0x00001df0


	//   ....[2]....
        /*0098*/ 	.word	0x00002d00


	//   ....[3]....
        /*009c*/ 	.word	0x00003be0


	//   ....[4]....
        /*00a0*/ 	.word	0x00004b80


	//   ....[5]....
        /*00a4*/ 	.word	0x00005a50


	//   ....[6]....
        /*00a8*/ 	.word	0x00006910


	//   ....[7]....
        /*00ac*/ 	.word	0x000077d0


	//----- nvinfo : EIATTR_EXIT_INSTR_OFFSETS
	.align		4
.L_3929:
        /*00b0*/ 	.byte	0x04, 0x1c
        /*00b2*/ 	.short	(.L_3931 - .L_3930)


	//   ....[0]....
.L_3930:
        /*00b4*/ 	.word	0x00006990


	//   ....[1]....
        /*00b8*/ 	.word	0x00006ac0


	//   ....[2]....
        /*00bc*/ 	.word	0x00006ae0


	//   ....[3]....
        /*00c0*/ 	.word	0x00006b60


	//   ....[4]....
        /*00c4*/ 	.word	0x00006b80


	//   ....[5]....
        /*00c8*/ 	.word	0x00006ba0


	//   ....[6]....
        /*00cc*/ 	.word	0x00006c30


	//   ....[7]....
        /*00d0*/ 	.word	0x00006c70


	//   ....[8]....
        /*00d4*/ 	.word	0x00006d10


	//   ....[9]....
        /*00d8*/ 	.word	0x00006d60


	//   ....[10]....
        /*00dc*/ 	.word	0x00006d90


	//   ....[11]....
        /*00e0*/ 	.word	0x00006e60


	//   ....[12]....
        /*00e4*/ 	.word	0x00006ea0


	//   ....[13]....
        /*00e8*/ 	.word	0x00007030


	//   ....[14]....
        /*00ec*/ 	.word	0x00007190


	//   ....[15]....
        /*00f0*/ 	.word	0x000071d0


	//   ....[16]....
        /*00f4*/ 	.word	0x00007270


	//   ....[17]....
        /*00f8*/ 	.word	0x000073f0


	//   ....[18]....
        /*00fc*/ 	.word	0x00007570


	//   ....[19]....
        /*0100*/ 	.word	0x000076d0


	//   ....[20]....
        /*0104*/ 	.word	0x000077e0


	//   ....[21]....
        /*0108*/ 	.word	0x00007800


	//   ....[22]....
        /*010c*/ 	.word	0x00007820


	//----- nvinfo : EIATTR_MAX_THREADS
	.align		4
.L_3931:
        /*0110*/ 	.byte	0x04, 0x05
        /*0112*/ 	.short	(.L_3933 - .L_3932)
.L_3932:
        /*0114*/ 	.word	0x00000080
        /*0118*/ 	.word	0x00000001
        /*011c*/ 	.word	0x00000001


	//----- nvinfo : EIATTR_CRS_STACK_SIZE
	.align		4
.L_3933:
        /*0120*/ 	.byte	0x04, 0x1e
        /*0122*/ 	.short	(.L_3935 - .L_3934)
.L_3934:
        /*0124*/ 	.word	0x00000000


	//----- nvinfo : EIATTR_CBANK_PARAM_SIZE
	.align		4
.L_3935:
        /*0128*/ 	.byte	0x03, 0x19
        /*012a*/ 	.short	0x003c


	//----- nvinfo : EIATTR_PARAM_CBANK
	.align		4
        /*012c*/ 	.byte	0x04, 0x0a
        /*012e*/ 	.short	(.L_3937 - .L_3936)
	.align		4
.L_3936:
        /*0130*/ 	.word	index@(.nv.constant0._ZN2at6native27unrolled_elementwise_kernelINS0_13AUnaryFunctorIlllNS0_16BitwiseOrFunctorIlEEEESt5arrayIPcLm2EELi4E23TrivialOffsetCalculatorILi1EjESA_NS0_6memory12LoadWithCastILi1EEENSB_13StoreWithCastILi1EEEEEviT_T0_T2_T3_T4_T5_)
        /*0134*/ 	.short	0x0210
        /*0136*/ 	.short	0x003c


	//----- nvinfo : EIATTR_SW_WAR
	.align		4
.L_3937:
        /*0138*/ 	.byte	0x04, 0x36
        /*013a*/ 	.short	(.L_3939 - .L_3938)
.L_3938:
        /*013c*/ 	.word	0x00000008
.L_3939:


//--------------------- .nv.info._ZN2at6native18elementwise_kernelILi128ELi2EZNS0_22gpu_kernel_impl_nocastINS0_13AUnaryFunctorIlllNS0_16BitwiseOrFunctorIlEEEEEEvRNS_18TensorIteratorBaseERKT_EUliE_EEviT1_ --------------------------
	.section	.nv.info._ZN2at6native18elementwise_kernelILi128ELi2EZNS0_22gpu_kernel_impl_nocastINS0_13AUnaryFunctorIlllNS0_16BitwiseOrFunctorIlEEEEEEvRNS_18TensorIteratorBaseERKT_EUliE_EEviT1_,"",@"SHT_CUDA_INFO"
	.sectionflags	@""
	.align	4


	//----- nvinfo : EIATTR_CUDA_API_VERSION
	.align		4
        /*0000*/ 	.byte	0x04, 0x37
        /*0002*/ 	.short	(.L_3941 - .L_3940)
.L_3940:
        /*0004*/ 	.word	0x00000082


	//----- nvinfo : EIATTR_KPARAM_INFO
	.align		4
.L_3941:
        /*0008*/ 	.byte	0x04, 0x17
        /*000a*/ 	.short	(.L_3943 - .L_3942)
.L_3942:
        /*000c*/ 	.word	0x00000000
        /*0010*/ 	.short	0x0001
        /*0012*/ 	.short	0x0008
        /*0014*/ 	.byte	0x00, 0xf0, 0x81, 0x08


	//----- nvinfo : EIATTR_KPARAM_INFO
	.align		4
.L_3943:
        /*0018*/ 	.byte	0x04, 0x17
        /*001a*/ 	.short	(.L_3945 - .L_3944)
.L_3944:
        /*001c*/ 	.word	0x00000000
        /*0020*/ 	.short	0x0000
        /*0022*/ 	.short	0x0000
        /*0024*/ 	.byte	0x00, 0xf0, 0x11, 0x00


	//----- nvinfo : EIATTR_SPARSE_MMA_MASK
	.align		4
.L_3945:
        /*0028*/ 	.byte	0x03, 0x50
        /*002a*/ 	.short	0x0000


	//----- nvinfo : EIATTR_MAXREG_COUNT
	.align		4
        /*002c*/ 	.byte	0x03, 0x1b
        /*002e*/ 	.short	0x0080


	//----- nvinfo : EIATTR_MERCURY_ISA_VERSION
	.align		4
        /*0030*/ 	.byte	0x03, 0x5f
        /*0032*/ 	.short	0x0101


	//----- nvinfo : EIATTR_EXIT_INSTR_OFFSETS
	.align		4
        /*0034*/ 	.byte	0x04, 0x1c
        /*0036*/ 	.short	(.L_3947 - .L_3946)


	//   ....[0]....
.L_3946:
        /*0038*/ 	.word	0x00001460


	//   ....[1]....
        /*003c*/ 	.word	0x00002810


	//----- nvinfo : EIATTR_MAX_THREADS
	.align		4
.L_3947:
        /*0040*/ 	.byte	0x04, 0x05
        /*0042*/ 	.short	(.L_3949 - .L_3948)
.L_3948:
        /*0044*/ 	.word	0x00000080
        /*0048*/ 	.word	0x00000001
        /*004c*/ 	.word	0x00000001


	//----- nvinfo : EIATTR_CRS_STACK_SIZE
	.align		4
.L_3949:
        /*0050*/ 	.byte	0x04, 0x1e
        /*0052*/ 	.short	(.L_3951 - .L_3950)
.L_3950:
        /*0054*/ 	.word	0x00000000


	//----- nvinfo : EIATTR_CBANK_PARAM_SIZE
	.align		4
.L_3951:
        /*0058*/ 	.byte	0x03, 0x19
        /*005a*/ 	.short	0x0228


	//----- nvinfo : EIATTR_PARAM_CBANK
	.align		4
        /*005c*/ 	.byte	0x04, 0x0a
        /*005e*/ 	.short	(.L_3953 - .L_3952)
	.align		4
.L_3952:
        /*0060*/ 	.word	index@(.nv.constant0._ZN2at6native18elementwise_kernelILi128ELi2EZNS0_22gpu_kernel_impl_nocastINS0_13AUnaryFunctorIlllNS0_16BitwiseOrFunctorIlEEEEEEvRNS_18TensorIteratorBaseERKT_EUliE_EEviT1_)
        /*0064*/ 	.short	0x0210
        /*0066*/ 	.short	0x0228


	//----- nvinfo : EIATTR_SW_WAR
	.align		4
.L_3953:
        /*0068*/ 	.byte	0x04, 0x36
        /*006a*/ 	.short	(.L_3955 - .L_3954)
.L_3954:
        /*006c*/ 	.word	0x00000008
.L_3955:


//--------------------- .nv.info._ZN2at6native27unrolled_elementwise_kernelINS0_13AUnaryFunctorIlllNS0_16BitwiseOrFunctorIlEEEESt5arrayIPcLm2EELi4E23TrivialOffsetCalculatorILi1EjESA_NS0_6memory15LoadWithoutCastENSB_16StoreWithoutCastEEEviT_T0_T2_T3_T4_T5_ --------------------------
	.section	.nv.info._ZN2at6native27unrolled_elementwise_kernelINS0_13AUnaryFunctorIlllNS0_16BitwiseOrFunctorIlEEEESt5arrayIPcLm2EELi4E23TrivialOffsetCalculatorILi1EjESA_NS0_6memory15LoadWithoutCastENSB_16StoreWithoutCastEEEviT_T0_T2_T3_T4_T5_,"",@"SHT_CUDA_INFO"
	.sectionflags	@""
	.align	4


	//----- nvinfo : EIATTR_CUDA_API_VERSION
	.align		4
        /*0000*/ 	.byte	0x04, 0x37
        /*0002*/ 	.short	(.L_3957 - .L_3956)
.L_3956:
        /*0004*/ 	.word	0x00000082


	//----- nvinfo : EIATTR_KPARAM_INFO
	.align		4
.L_3957:
        /*0008*/ 	.byte	0x04, 0x17
        /*000a*/ 	.short	(.L_3959 - .L_3958)
.L_3958:
        /*000c*/ 	.word	0x00000000
        /*0010*/ 	.short	0x0006
        /*0012*/ 	.short	0x002b
        /*0014*/ 	.byte	0x00, 0xf0, 0x05, 0x00


	//----- nvinfo : EIATTR_KPARAM_INFO
	.align		4
.L_3959:
        /*0018*/ 	.byte	0x04, 0x17
        /*001a*/ 	.short	(.L_3961 - .L_3960)
.L_3960:
        /*001c*/ 	.word	0x00000000
        /*0020*/ 	.short	0x0005
        /*0022*/ 	.short	0x002a
        /*0024*/ 	.byte	0x00, 0xf0, 0x05, 0x00


	//----- nvinfo : EIATTR_KPARAM_INFO
	.align		4
.L_3961:
        /*0028*/ 	.byte	0x04, 0x17
        /*002a*/ 	.short	(.L_3963 - .L_3962)
.L_3962:
        /*002c*/ 	.word	0x00000000
        /*0030*/ 	.short	0x0004
        /*0032*/ 	.short	0x0029
        /*0034*/ 	.byte	0x00, 0xf0, 0x05, 0x00


	//----- nvinfo : EIATTR_KPARAM_INFO
	.align		4
.L_3963:
        /*0038*/ 	.byte	0x04, 0x17
        /*003a*/ 	.short	(.L_3965 - .L_3964)
.L_3964:
        /*003c*/ 	.word	0x00000000
        /*0040*/ 	.short	0x0003
        /*0042*/ 	.short	0x0028
        /*0044*/ 	.byte	0x00, 0xf0, 0x05, 0x00


	//----- nvinfo : EIATTR_KPARAM_INFO
	.align		4
.L_3965:
        /*0048*/ 	.byte	0x04, 0x17
        /*004a*/ 	.short	(.L_3967 - .L_3966)
.L_3966:
        /*004c*/ 	.word	0x00000000
        /*0050*/ 	.short	0x0002
        /*0052*/ 	.short	0x0018
        /*0054*/ 	.byte	0x00, 0xf0, 0x41, 0x00


	//----- nvinfo : EIATTR_KPARAM_INFO
	.align		4
.L_3967:
        /*0058*/ 	.byte	0x04, 0x17
        /*005a*/ 	.short	(.L_3969 - .L_3968)
.L_3968:
        /*005c*/ 	.word	0x00000000
        /*0060*/ 	.short	0x0001
        /*0062*/ 	.short	0x0008
        /*0064*/ 	.byte	0x00, 0xf0, 0x41, 0x00


	//----- nvinfo : EIATTR_KPARAM_INFO
	.align		4
.L_3969:
        /*0068*/ 	.byte	0x04, 0x17
        /*006a*/ 	.short	(.L_3971 - .L_3970)
.L_3970:
        /*006c*/ 	.word	0x00000000
        /*0070*/ 	.short	0x0000
        /*0072*/ 	.short	0x0000
        /*0074*/ 	.byte	0x00, 0xf0, 0x11, 0x00


	//----- nvinfo : EIATTR_SPARSE_MMA_MASK
	.align		4
.L_3971:
        /*0078*/ 	.byte	0x03, 0x50
        /*007a*/ 	.short	0x0000


	//----- nvinfo : EIATTR_MAXREG_COUNT
	.align		4
        /*007c*/ 	.byte	0x03, 0x1b
        /*007e*/ 	.short	0x00ff


	//----- nvinfo : EIATTR_MERCURY_ISA_VERSION
	.align		4
        /*0080*/ 	.byte	0x03, 0x5f
        /*0082*/ 	.short	0x0101


	//----- nvinfo : EIATTR_EXIT_INSTR_OFFSETS
	.align		4
        /*0084*/ 	.byte	0x04, 0x1c
        /*0086*/ 	.short	(.L_3973 - .L_3972)


	//   ....[0]....
.L_3972:
        /*0088*/ 	.word	0x00000410


	//   ....[1]....
        /*008c*/ 	.word	0x00000460


	//----- nvinfo : EIATTR_MAX_THREADS
	.align		4
.L_3973:
        /*0090*/ 	.byte	0x04, 0x05
        /*0092*/ 	.short	(.L_3975 - .L_3974)
.L_3974:
        /*0094*/ 	.word	0x00000080
        /*0098*/ 	.word	0x00000001
        /*009c*/ 	.word	0x00000001


	//----- nvinfo : EIATTR_CRS_STACK_SIZE
	.align		4
.L_3975:
        /*00a0*/ 	.byte	0x04, 0x1e
        /*00a2*/ 	.short	(.L_3977 - .L_3976)
.L_3976:
        /*00a4*/ 	.word	0x00000000


	//----- nvinfo : EIATTR_CBANK_PARAM_SIZE
	.align		4
.L_3977:
        /*00a8*/ 	.byte	0x03, 0x19
        /*00aa*/ 	.short	0x002c


	//----- nvinfo : EIATTR_PARAM_CBANK
	.align		4
        /*00ac*/ 	.byte	0x04, 0x0a
        /*00ae*/ 	.short	(.L_3979 - .L_3978)
	.align		4
.L_3978:
        /*00b0*/ 	.word	index@(.nv.constant0._ZN2at6native27unrolled_elementwise_kernelINS0_13AUnaryFunctorIlllNS0_16BitwiseOrFunctorIlEEEESt5arrayIPcLm2EELi4E23TrivialOffsetCalculatorILi1EjESA_NS0_6memory15LoadWithoutCastENSB_16StoreWithoutCastEEEviT_T0_T2_T3_T4_T5_)
        /*00b4*/ 	.short	0x0210
        /*00b6*/ 	.short	0x002c


	//----- nvinfo : EIATTR_SW_WAR
	.align		4
.L_3979:
        /*00b8*/ 	.byte	0x04, 0x36
        /*00ba*/ 	.short	(.L_3981 - .L_3980)
.L_3980:
        /*00bc*/ 	.word	0x00000008
.L_3981:


//--------------------- .nv.info._ZN2at6native29vectorized_elementwise_kernelILi2ENS0_13AUnaryFunctorIlllNS0_16BitwiseOrFunctorIlEEEESt5arrayIPcLm2EEEEviT0_T1_ --------------------------
	.section	.nv.info._ZN2at6native29vectorized_elementwise_kernelILi2ENS0_13AUnaryFunctorIlllNS0_16BitwiseOrFunctorIlEEEESt5arrayIPcLm2EEEEviT0_T1_,"",@"SHT_CUDA_INFO"
	.sectionflags	@""
	.align	4


	//----- nvinfo : EIATTR_CUDA_API_VERSION
	.align		4
        /*0000*/ 	.byte	0x04, 0x37
        /*0002*/ 	.short	(.L_3983 - .L_3982)
.L_3982:
        /*0004*/ 	.word	0x00000082


	//----- nvinfo : EIATTR_KPARAM_INFO
	.align		4
.L_3983:
        /*0008*/ 	.byte	0x04, 0x17
        /*000a*/ 	.short	(.L_3985 - .L_3984)
.L_3984:
        /*000c*/ 	.word	0x00000000
        /*0010*/ 	.short	0x0002
        /*0012*/ 	.short	0x0018
        /*0014*/ 	.byte	0x00, 0xf0, 0x41, 0x00


	//----- nvinfo : EIATTR_KPARAM_INFO
	.align		4
.L_3985:
        /*0018*/ 	.byte	0x04, 0x17
        /*001a*/ 	.short	(.L_3987 - .L_3986)
.L_3986:
        /*001c*/ 	.word	0x00000000
        /*0020*/ 	.short	0x0001
        /*0022*/ 	.short	0x0008
        /*0024*/ 	.byte	0x00, 0xf0, 0x41, 0x00


	//----- nvinfo : EIATTR_KPARAM_INFO
	.align		4
.L_3987:
        /*0028*/ 	.byte	0x04, 0x17
        /*002a*/ 	.short	(.L_3989 - .L_3988)
.L_3988:
        /*002c*/ 	.word	0x00000000
        /*0030*/ 	.short	0x0000
        /*0032*/ 	.short	0x0000
        /*0034*/ 	.byte	0x00, 0xf0, 0x11, 0x00


	//----- nvinfo : EIATTR_SPARSE_MMA_MASK
	.align		4
.L_3989:
        /*0038*/ 	.byte	0x03, 0x50
        /*003a*/ 	.short	0x0000


	//----- nvinfo : EIATTR_MAXREG_COUNT
	.align		4
        /*003c*/ 	.byte	0x03, 0x1b
        /*003e*/ 	.short	0x00ff


	//----- nvinfo : EIATTR_MERCURY_ISA_VERSION
	.align		4
        /*0040*/ 	.byte	0x03, 0x5f
        /*0042*/ 	.short	0x0101


	//----- nvinfo : EIATTR_EXIT_INSTR_OFFSETS
	.align		4
        /*0044*/ 	.byte	0x04, 0x1c
        /*0046*/ 	.short	(.L_3991 - .L_3990)


	//   ....[0]....
.L_3990:
        /*0048*/ 	.word	0x00000330


	//   ....[1]....
        /*004c*/ 	.word	0x00000b40


	//   ....[2]....
        /*0050*/ 	.word	0x00000b90


	//----- nvinfo : EIATTR_MAX_THREADS
	.align		4
.L_3991:
        /*0054*/ 	.byte	0x04, 0x05
        /*0056*/ 	.short	(.L_3993 - .L_3992)
.L_3992:
        /*0058*/ 	.word	0x00000080
        /*005c*/ 	.word	0x00000001
        /*0060*/ 	.word	0x00000001


	//----- nvinfo : EIATTR_CRS_STACK_SIZE
	.align		4
.L_3993:
        /*0064*/ 	.byte	0x04, 0x1e
        /*0066*/ 	.short	(.L_3995 - .L_3994)
.L_3994:
        /*0068*/ 	.word	0x00000000


	//----- nvinfo : EIATTR_CBANK_PARAM_SIZE
	.align		4
.L_3995:
        /*006c*/ 	.byte	0x03, 0x19
        /*006e*/ 	.short	0x0028


	//----- nvinfo : EIATTR_PARAM_CBANK
	.align		4
        /*0070*/ 	.byte	0x04, 0x0a
        /*0072*/ 	.short	(.L_3997 - .L_3996)
	.align		4
.L_3996:
        /*0074*/ 	.word	index@(.nv.constant0._ZN2at6native29vectorized_elementwise_kernelILi2ENS0_13AUnaryFunctorIlllNS0_16BitwiseOrFunctorIlEEEESt5arrayIPcLm2EEEEviT0_T1_)
        /*0078*/ 	.short	0x0210
        /*007a*/ 	.short	0x0028


	//----- nvinfo : EIATTR_SW_WAR
	.align		4
.L_3997:
        /*007c*/ 	.byte	0x04, 0x36
        /*007e*/ 	.short	(.L_3999 - .L_3998)
.L_3998:
        /*0080*/ 	.word	0x00000008
.L_3999:


//--------------------- .nv.info._ZN2at6native29vectorized_elementwise_kernelILi4ENS0_13AUnaryFunctorIlllNS0_16BitwiseOrFunctorIlEEEESt5arrayIPcLm2EEEEviT0_T1_ --------------------------
	.section	.nv.info._ZN2at6native29vectorized_elementwise_kernelILi4ENS0_13AUnaryFunctorIlllNS0_16BitwiseOrFunctorIlEEEESt5arrayIPcLm2EEEEviT0_T1_,"",@"SHT_CUDA_INFO"
	.sectionflags	@""
	.align	4


	//----- nvinfo : EIATTR_CUDA_API_VERSION
	.align		4
        /*0000*/ 	.byte	0x04, 0x37
        /*0002*/ 	.short	(.L_4001 - .L_4000)
.L_4000:
        /*0004*/ 	.word	0x00000082


	//----- nvinfo : EIATTR_KPARAM_INFO
	.align		4
.L_4001:
        /*0008*/ 	.byte	0x04, 0x17
        /*000a*/ 	.short	(.L_4003 - .L_4002)
.L_4002:
        /*000c*/ 	.word	0x00000000
        /*0010*/ 	.short	0x0002
        /*0012*/ 	.short	0x0018
        /*0014*/ 	.byte	0x00, 0xf0, 0x41, 0x00


	//----- nvinfo : EIATTR_KPARAM_INFO
	.align		4
.L_4003:
        /*0018*/ 	.byte	0x04, 0x17
        /*001a*/ 	.short	(.L_4005 - .L_4004)
.L_4004:
        /*001c*/ 	.word	0x00000000
        /*0020*/ 	.short	0x0001
        /*0022*/ 	.short	0x0008
        /*0024*/ 	.byte	0x00, 0xf0, 0x41, 0x00


	//----- nvinfo : EIATTR_KPARAM_INFO
	.align		4
.L_4005:
        /*0028*/ 	.byte	0x04, 0x17
        /*002a*/ 	.short	(.L_4007 - .L_4006)
.L_4006:
        /*002c*/ 	.word	0x00000000
        /*0030*/ 	.short	0x0000
        /*0032*/ 	.short	0x0000
        /*0034*/ 	.byte	0x00, 0xf0, 0x11, 0x00


	//----- nvinfo : EIATTR_SPARSE_MMA_MASK
	.align		4
.L_4007:
        /*0038*/ 	.byte	0x03, 0x50
        /*003a*/ 	.short	0x0000


	//----- nvinfo : EIATTR_MAXREG_COUNT
	.align		4
        /*003c*/ 	.byte	0x03, 0x1b
        /*003e*/ 	.short	0x00ff


	//----- nvinfo : EIATTR_MERCURY_ISA_VERSION
	.align		4
        /*0040*/ 	.byte	0x03, 0x5f
        /*0042*/ 	.short	0x0101


	//----- nvinfo : EIATTR_EXIT_INSTR_OFFSETS
	.align		4
        /*0044*/ 	.byte	0x04, 0x1c
        /*0046*/ 	.short	(.L_4009 - .L_4008)


	//   ....[0]....
.L_4008:
        /*0048*/ 	.word	0x00000330


	//   ....[1]....
        /*004c*/ 	.word	0x00000b40


	//   ....[2]....
        /*0050*/ 	.word	0x00000b90


	//----- nvinfo : EIATTR_MAX_THREADS
	.align		4
.L_4009:
        /*0054*/ 	.byte	0x04, 0x05
        /*0056*/ 	.short	(.L_4011 - .L_4010)
.L_4010:
        /*0058*/ 	.word	0x00000080
        /*005c*/ 	.word	0x00000001
        /*0060*/ 	.word	0x00000001


	//----- nvinfo : EIATTR_CRS_STACK_SIZE
	.align		4
.L_4011:
        /*0064*/ 	.byte	0x04, 0x1e
        /*0066*/ 	.short	(.L_4013 - .L_4012)
.L_4012:
        /*0068*/ 	.word	0x00000000


	//----- nvinfo : EIATTR_CBANK_PARAM_SIZE
	.align		4
.L_4013:
        /*006c*/ 	.byte	0x03, 0x19
        /*006e*/ 	.short	0x0028


	//----- nvinfo : EIATTR_PARAM_CBANK
	.align		4
        /*0070*/ 	.byte	0x04, 0x0a
        /*0072*/ 	.short	(.L_4015 - .L_4014)
	.align		4
.L_4014:
        /*0074*/ 	.word	index@(.nv.constant0._ZN2at6native29vectorized_elementwise_kernelILi4ENS0_13AUnaryFunctorIlllNS0_16BitwiseOrFunctorIlEEEESt5arrayIPcLm2EEEEviT0_T1_)
        /*0078*/ 	.short	0x0210
        /*007a*/ 	.short	0x0028


	//----- nvinfo : EIATTR_SW_WAR
	.align		4
.L_4015:
        /*007c*/ 	.byte	0x04, 0x36
        /*007e*/ 	.short	(.L_4017 - .L_4016)
.L_4016:
        /*0080*/ 	.word	0x00000008
.L_4017:


//--------------------- .nv.info._ZN2at6native29vectorized_elementwise_kernelILi8ENS0_13AUnaryFunctorIlllNS0_16BitwiseOrFunctorIlEEEESt5arrayIPcLm2EEEEviT0_T1_ --------------------------
	.section	.nv.info._ZN2at6native29vectorized_elementwise_kernelILi8ENS0_13AUnaryFunctorIlllNS0_16BitwiseOrFunctorIlEEEESt5arrayIPcLm2EEEEviT0_T1_,"",@"SHT_CUDA_INFO"
	.sectionflags	@""
	.align	4


	//----- nvinfo : EIATTR_CUDA_API_VERSION
	.align		4
        /*0000*/ 	.byte	0x04, 0x37
        /*0002*/ 	.short	(.L_4019 - .L_4018)
.L_4018:
        /*0004*/ 	.word	0x00000082


	//----- nvinfo : EIATTR_KPARAM_INFO
	.align		4
.L_4019:
        /*0008*/ 	.byte	0x04, 0x17
        /*000a*/ 	.short	(.L_4021 - .L_4020)
.L_4020:
        /*000c*/ 	.word	0x00000000
        /*0010*/ 	.short	0x0002
        /*0012*/ 	.short	0x0018
        /*0014*/ 	.byte	0x00, 0xf0, 0x41, 0x00


	//----- nvinfo : EIATTR_KPARAM_INFO
	.align		4
.L_4021:
        /*0018*/ 	.byte	0x04, 0x17
        /*001a*/ 	.short	(.L_4023 - .L_4022)
.L_4022:
        /*001c*/ 	.word	0x00000000
        /*0020*/ 	.short	0x0001
        /*0022*/ 	.short	0x0008
        /*0024*/ 	.byte	0x00, 0xf0, 0x41, 0x00


	//----- nvinfo : EIATTR_KPARAM_INFO
	.align		4
.L_4023:
        /*0028*/ 	.byte	0x04, 0x17
        /*002a*/ 	.short	(.L_4025 - .L_4024)
.L_4024:
        /*002c*/ 	.word	0x00000000
        /*0030*/ 	.short	0x0000
        /*0032*/ 	.short	0x0000
        /*0034*/ 	.byte	0x00, 0xf0, 0x11, 0x00


	//----- nvinfo : EIATTR_SPARSE_MMA_MASK
	.align		4
.L_4025:
        /*0038*/ 	.byte	0x03, 0x50
        /*003a*/ 	.short	0x0000


	//----- nvinfo : EIATTR_MAXREG_COUNT
	.align		4
        /*003c*/ 	.byte	0x03, 0x1b
        /*003e*/ 	.short	0x00ff


	//----- nvinfo : EIATTR_MERCURY_ISA_VERSION
	.align		4
        /*0040*/ 	.byte	0x03, 0x5f
        /*0042*/ 	.short	0x0101


	//----- nvinfo : EIATTR_EXIT_INSTR_OFFSETS
	.align		4
        /*0044*/ 	.byte	0x04, 0x1c
        /*0046*/ 	.short	(.L_4027 - .L_4026)


	//   ....[0]....
.L_4026:
        /*0048*/ 	.word	0x00000330


	//   ....[1]....
        /*004c*/ 	.word	0x00000b40


	//   ....[2]....
        /*0050*/ 	.word	0x00000b90


	//----- nvinfo : EIATTR_MAX_THREADS
	.align		4
.L_4027:
        /*0054*/ 	.byte	0x04, 0x05
        /*0056*/ 	.short	(.L_4029 - .L_4028)
.L_4028:
        /*0058*/ 	.word	0x00000080
        /*005c*/ 	.word	0x00000001
        /*0060*/ 	.word	0x00000001


	//----- nvinfo : EIATTR_CRS_STACK_SIZE
	.align		4
.L_4029:
        /*0064*/ 	.byte	0x04, 0x1e
        /*0066*/ 	.short	(.L_4031 - .L_4030)
.L_4030:
        /*0068*/ 	.word	0x00000000


	//----- nvinfo : EIATTR_CBANK_PARAM_SIZE
	.align		4
.L_4031:
        /*006c*/ 	.byte	0x03, 0x19
        /*006e*/ 	.short	0x0028


	//----- nvinfo : EIATTR_PARAM_CBANK
	.align		4
        /*0070*/ 	.byte	0x04, 0x0a
        /*0072*/ 	.short	(.L_4033 - .L_4032)
	.align		4
.L_4032:
        /*0074*/ 	.word	index@(.nv.constant0._ZN2at6native29vectorized_elementwise_kernelILi8ENS0_13AUnaryFunctorIlllNS0_16BitwiseOrFunctorIlEEEESt5arrayIPcLm2EEEEviT0_T1_)
        /*0078*/ 	.short	0x0210
        /*007a*/ 	.short	0x0028


	//----- nvinfo : EIATTR_SW_WAR
	.align		4
.L_4033:
        /*007c*/ 	.byte	0x04, 0x36
        /*007e*/ 	.short	(.L_4035 - .L_4034)
.L_4034:
        /*0080*/ 	.word	0x00000008
.L_4035:


//--------------------- .nv.info._ZN2at6native18elementwise_kernelILi128ELi4EZNS0_15gpu_kernel_implINS0_13BinaryFunctorIlllNS0_16BitwiseOrFunctorIlEEEEEEvRNS_18TensorIteratorBaseERKT_EUliE_EEviT1_ --------------------------
	.section	.nv.info._ZN2at6native18elementwise_kernelILi128ELi4EZNS0_15gpu_kernel_implINS0_13BinaryFunctorIlllNS0_16BitwiseOrFunctorIlEEEEEEvRNS_18TensorIteratorBaseERKT_EUliE_EEviT1_,"",@"SHT_CUDA_INFO"
	.sectionflags	@""
	.align	4


	//----- nvinfo : EIATTR_CUDA_API_VERSION
	.align		4
        /*0000*/ 	.byte	0x04, 0x37
        /*0002*/ 	.short	(.L_4037 - .L_4036)
.L_4036:
        /*0004*/ 	.word	0x00000082


	//----- nvinfo : EIATTR_KPARAM_INFO
	.align		4
.L_4037:
        /*0008*/ 	.byte	0x04, 0x17
        /*000a*/ 	.short	(.L_4039 - .L_4038)
.L_4038:
        /*000c*/ 	.word	0x00000000
        /*0010*/ 	.short	0x0001
        /*0012*/ 	.short	0x0008
        /*0014*/ 	.byte	0x00, 0xf0, 0x21, 0x0a


	//----- nvinfo : EIATTR_KPARAM_INFO
	.align		4
.L_4039:
        /*0018*/ 	.byte	0x04, 0x17
        /*001a*/ 	.short	(.L_4041 - .L_4040)
.L_4040:
        /*001c*/ 	.word	0x00000000
        /*0020*/ 	.short	0x0000
        /*0022*/ 	.short	0x0000
        /*0024*/ 	.byte	0x00, 0xf0, 0x11, 0x00


	//----- nvinfo : EIATTR_SPARSE_MMA_MASK
	.align		4
.L_4041:
        /*0028*/ 	.byte	0x03, 0x50
        /*002a*/ 	.short	0x0000


	//----- nvinfo : EIATTR_MAXREG_COUNT
	.align		4
        /*002c*/ 	.byte	0x03, 0x1b
        /*002e*/ 	.short	0x0080


	//----- nvinfo : EIATTR_EXTERNS
	.align		4
        /*0030*/ 	.byte	0x04, 0x0f
        /*0032*/ 	.short	(.L_4043 - .L_4042)


	//   ....[0]....
	.align		4
.L_4042:
        /*0034*/ 	.word	index@(__assertfail)


	//----- nvinfo : EIATTR_MERCURY_ISA_VERSION
	.align		4
.L_4043:
        /*0038*/ 	.byte	0x03, 0x5f
        /*003a*/ 	.short	0x0101


	//----- nvinfo : EIATTR_SYSCALL_OFFSETS
	.align		4
        /*003c*/ 	.byte	0x04, 0x46
        /*003e*/ 	.short	(.L_4045 - .L_4044)


	//   ....[0]....
.L_4044:
        /*0040*/ 	.word	0x00002500


	//   ....[1]....
        /*0044*/ 	.word	0x00003370


	//   ....[2]....
        /*0048*/ 	.word	0x00004200


	//   ....[3]....
        /*004c*/ 	.word	0x00006710


	//   ....[4]....
        /*0050*/ 	.word	0x00007580


	//   ....[5]....
        /*0054*/ 	.word	0x00008410


	//   ....[6]....
        /*0058*/ 	.word	0x0000a910


	//   ....[7]....
        /*005c*/ 	.word	0x0000b780


	//   ....[8]....
        /*0060*/ 	.word	0x0000c610


	//   ....[9]....
        /*0064*/ 	.word	0x0000eb00


	//   ....[10]....
        /*0068*/ 	.word	0x0000f970


	//   ....[11]....
        /*006c*/ 	.word	0x00010800


	//----- nvinfo : EIATTR_EXIT_INSTR_OFFSETS
	.align		4
.L_4045:
        /*0070*/ 	.byte	0x04, 0x1c
        /*0072*/ 	.short	(.L_4047 - .L_4046)


	//   ....[0]....
.L_4046:
        /*0074*/ 	.word	0x0000c6a0


	//   ....[1]....
        /*0078*/ 	.word	0x0000fae0


	//   ....[2]....
        /*007c*/ 	.word	0x0000fb00


	//   ....[3]....
        /*0080*/ 	.word	0x0000fb80


	//   ....[4]....
        /*0084*/ 	.word	0x0000fba0


	//   ....[5]....
        /*0088*/ 	.word	0x0000fbc0


	//   ....[6]....
        /*008c*/ 	.word	0x0000fc50


	//   ....[7]....
        /*0090*/ 	.word	0x0000fc90


	//   ....[8]....
        /*0094*/ 	.word	0x0000fd30


	//   ....[9]....
        /*0098*/ 	.word	0x0000fd80


	//   ....[10]....
        /*009c*/ 	.word	0x0000fdb0


	//   ....[11]....
        /*00a0*/ 	.word	0x0000fe80


	//   ....[12]....
        /*00a4*/ 	.word	0x0000fec0


	//   ....[13]....
        /*00a8*/ 	.word	0x00010050


	//   ....[14]....
        /*00ac*/ 	.word	0x000101b0


	//   ....[15]....
        /*00b0*/ 	.word	0x000101f0


	//   ....[16]....
        /*00b4*/ 	.word	0x00010290


	//   ....[17]....
        /*00b8*/ 	.word	0x00010410


	//   ....[18]....
        /*00bc*/ 	.word	0x00010590


	//   ....[19]....
        /*00c0*/ 	.word	0x00010700


	//   ....[20]....
        /*00c4*/ 	.word	0x00010810


	//   ....[21]....
        /*00c8*/ 	.word	0x00010830


	//   ....[22]....
        /*00cc*/ 	.word	0x00010850


	//----- nvinfo : EIATTR_MAX_THREADS
	.align		4
.L_4047:
        /*00d0*/ 	.byte	0x04, 0x05
        /*00d2*/ 	.short	(.L_4049 - .L_4048)
.L_4048:
        /*00d4*/ 	.word	0x00000080
        /*00d8*/ 	.word	0x00000001
        /*00dc*/ 	.word	0x00000001


	//----- nvinfo : EIATTR_CRS_STACK_SIZE
	.align		4
.L_4049:
        /*00e0*/ 	.byte	0x04, 0x1e
        /*00e2*/ 	.short	(.L_4051 - .L_4050)
.L_4050:
        /*00e4*/ 	.word	0x00000000


	//----- nvinfo : EIATTR_CBANK_PARAM_SIZE
	.align		4
.L_4051:
        /*00e8*/ 	.byte	0x03, 0x19
        /*00ea*/ 	.short	0x0290


	//----- nvinfo : EIATTR_PARAM_CBANK
	.align		4
        /*00ec*/ 	.byte	0x04, 0x0a
        /*00ee*/ 	.short	(.L_4053 - .L_4052)
	.align		4
.L_4052:
        /*00f0*/ 	.word	index@(.nv.constant0._ZN2at6native18elementwise_kernelILi128ELi4EZNS0_15gpu_kernel_implINS0_13BinaryFunctorIlllNS0_16BitwiseOrFunctorIlEEEEEEvRNS_18TensorIteratorBaseERKT_EUliE_EEviT1_)
        /*00f4*/ 	.short	0x0210
        /*00f6*/ 	.short	0x0290


	//----- nvinfo : EIATTR_SW_WAR
	.align		4
.L_4053:
        /*00f8*/ 	.byte	0x04, 0x36
        /*00fa*/ 	.short	(.L_4055 - .L_4054)
.L_4054:
        /*00fc*/ 	.word	0x00000008
.L_4055:


//--------------------- .nv.info._ZN2at6native27unrolled_elementwise_kernelINS0_13BinaryFunctorIlllNS0_16BitwiseOrFunctorIlEEEESt5arrayIPcLm3EELi4E23TrivialOffsetCalculatorILi2EjES9_ILi1EjENS0_6memory12LoadWithCastILi2EEENSC_13StoreWithCastILi1EEEEEviT_T0_T2_T3_T4_T5_ --------------------------
	.section	.nv.info._ZN2at6native27unrolled_elementwise_kernelINS0_13BinaryFunctorIlllNS0_16BitwiseOrFunctorIlEEEESt5arrayIPcLm3EELi4E23TrivialOffsetCalculatorILi2EjES9_ILi1EjENS0_6memory12LoadWithCastILi2EEENSC_13StoreWithCastILi1EEEEEviT_T0_T2_T3_T4_T5_,"",@"SHT_CUDA_INFO"
	.sectionflags	@""
	.align	4


	//----- nvinfo : EIATTR_CUDA_API_VERSION
	.align		4
        /*0000*/ 	.byte	0x04, 0x37
        /*0002*/ 	.short	(.L_4057 - .L_4056)
.L_4056:
        /*0004*/ 	.word	0x00000082


	//----- nvinfo : EIATTR_KPARAM_INFO
	.align		4
.L_4057:
        /*0008*/ 	.byte	0x04, 0x17
        /*000a*/ 	.short	(.L_4059 - .L_4058)
.L_4058:
        /*000c*/ 	.word	0x00000000
        /*0010*/ 	.short	0x0006
        /*0012*/ 	.short	0x0030
        /*0014*/ 	.byte	0x00, 0xf0, 0x21, 0x00


	//----- nvinfo : EIATTR_KPARAM_INFO
	.align		4
.L_4059:
        /*0018*/ 	.byte	0x04, 0x17
        /*001a*/ 	.short	(.L_4061 - .L_4060)
.L_4060:
        /*001c*/ 	.word	0x00000000
        /*0020*/ 	.short	0x0005
        /*0022*/ 	.short	0x0024
        /*0024*/ 	.byte	0x00, 0xf0, 0x31, 0x00


	//----- nvinfo : EIATTR_KPARAM_INFO
	.align		4
.L_4061:
        /*0028*/ 	.byte	0x04, 0x17
        /*002a*/ 	.short	(.L_4063 - .L_4062)
.L_4062:
        /*002c*/ 	.word	0x00000000
        /*0030*/ 	.short	0x0004
        /*0032*/ 	.short	0x0021
        /*0034*/ 	.byte	0x00, 0xf0, 0x05, 0x00


	//----- nvinfo : EIATTR_KPARAM_INFO
	.align		4
.L_4063:
        /*0038*/ 	.byte	0x04, 0x17
        /*003a*/ 	.short	(.L_4065 - .L_4064)
.L_4064:
        /*003c*/ 	.word	0x00000000
        /*0040*/ 	.short	0x0003
        /*0042*/ 	.short	0x0020
        /*0044*/ 	.byte	0x00, 0xf0, 0x05, 0x00


	//----- nvinfo : EIATTR_KPARAM_INFO
	.align		4
.L_4065:
        /*0048*/ 	.byte	0x04, 0x17
        /*004a*/ 	.short	(.L_4067 - .L_4066)
.L_4066:
        /*004c*/ 	.word	0x00000000
        /*0050*/ 	.short	0x0002
        /*0052*/ 	.short	0x0008
        /*0054*/ 	.byte	0x00, 0xf0, 0x61, 0x00


	//----- nvinfo : EIATTR_KPARAM_INFO
	.align		4
.L_4067:
        /*0058*/ 	.byte	0x04, 0x17
        /*005a*/ 	.short	(.L_4069 - .L_4068)
.L_4068:
        /*005c*/ 	.word	0x00000000
        /*0060*/ 	.short	0x0001
        /*0062*/ 	.short	0x0004
        /*0064*/ 	.byte	0x00, 0xf0, 0x05, 0x00


	//----- nvinfo : EIATTR_KPARAM_INFO
	.align		4
.L_4069:
        /*0068*/ 	.byte	0x04, 0x17
        /*006a*/ 	.short	(.L_4071 - .L_4070)
.L_4070:
        /*006c*/ 	.word	0x00000000
        /*0070*/ 	.short	0x0000
        /*0072*/ 	.short	0x0000
        /*0074*/ 	.byte	0x00, 0xf0, 0x11, 0x00


	//----- nvinfo : EIATTR_SPARSE_MMA_MASK
	.align		4
.L_4071:
        /*0078*/ 	.byte	0x03, 0x50
        /*007a*/ 	.short	0x0000


	//----- nvinfo : EIATTR_MAXREG_COUNT
	.align		4
        /*007c*/ 	.byte	0x03, 0x1b
        /*007e*/ 	.short	0x00ff


	//----- nvinfo : EIATTR_EXTERNS
	.align		4
        /*0080*/ 	.byte	0x04, 0x0f
        /*0082*/ 	.short	(.L_4073 - .L_4072)


	//   ....[0]....
	.align		4
.L_4072:
        /*0084*/ 	.word	index@(__assertfail)


	//----- nvinfo : EIATTR_MERCURY_ISA_VERSION
	.align		4
.L_4073:
        /*0088*/ 	.byte	0x03, 0x5f
        /*008a*/ 	.short	0x0101


	//----- nvinfo : EIATTR_SYSCALL_OFFSETS
	.align		4
        /*008c*/ 	.byte	0x04, 0x46
        /*008e*/ 	.short	(.L_4075 - .L_4074)


	//   ....[0]....
.L_4074:
        /*0090*/ 	.word	0x00000f10


	//   ....[1]....
        /*0094*/ 	.word	0x00001d90


	//   ....[2]....
        /*0098*/ 	.word	0x00002c90


	//   ....[3]....
        /*009c*/ 	.word	0x00003b10


	//   ....[4]....
        /*00a0*/ 	.word	0x00004a20


	//   ....[5]....
        /*00a4*/ 	.word	0x000058a0


	//   ....[6]....
        /*00a8*/ 	.word	0x00006790


	//   ....[7]....
        /*00ac*/ 	.word	0x00007610


	//   ....[8]....
        /*00b0*/ 	.word	0x00008590


	//   ....[9]....
        /*00b4*/ 	.word	0x00009460


	//   ....[10]....
        /*00b8*/ 	.word	0x0000a300


	//   ....[11]....
        /*00bc*/ 	.word	0x0000b1c0


	//----- nvinfo : EIATTR_EXIT_INSTR_OFFSETS
	.align		4
.L_4075:
        /*00c0*/ 	.byte	0x04, 0x1c
        /*00c2*/ 	.short	(.L_4077 - .L_4076)


	//   ....[0]....
.L_4076:
        /*00c4*/ 	.word	0x0000a380


	//   ....[1]....
        /*00c8*/ 	.word	0x0000a4b0


	//   ....[2]....
        /*00cc*/ 	.word	0x0000a4d0


	//   ....[3]....
        /*00d0*/ 	.word	0x0000a550


	//   ....[4]....
        /*00d4*/ 	.word	0x0000a570


	//   ....[5]....
        /*00d8*/ 	.word	0x0000a590


	//   ....[6]....
        /*00dc*/ 	.word	0x0000a620


	//   ....[7]....
        /*00e0*/ 	.word	0x0000a660


	//   ....[8]....
        /*00e4*/ 	.word	0x0000a700


	//   ....[9]....
        /*00e8*/ 	.word	0x0000a750


	//   ....[10]....
        /*00ec*/ 	.word	0x0000a780


	//   ....[11]....
        /*00f0*/ 	.word	0x0000a850


	//   ....[12]....
        /*00f4*/ 	.word	0x0000a890


	//   ....[13]....
        /*00f8*/ 	.word	0x0000aa20


	//   ....[14]....
        /*00fc*/ 	.word	0x0000ab80


	//   ....[15]....
        /*0100*/ 	.word	0x0000abc0


	//   ....[16]....
        /*0104*/ 	.word	0x0000ac60


	//   ....[17]....
        /*0108*/ 	.word	0x0000ade0


	//   ....[18]....
        /*010c*/ 	.word	0x0000af60


	//   ....[19]....
        /*0110*/ 	.word	0x0000b0c0


	//   ....[20]....
        /*0114*/ 	.word	0x0000b1d0


	//   ....[21]....
        /*0118*/ 	.word	0x0000b1f0


	//   ....[22]....
        /*011c*/ 	.word	0x0000b210


	//----- nvinfo : EIATTR_MAX_THREADS
	.align		4
.L_4077:
        /*0120*/ 	.byte	0x04, 0x05
        /*0122*/ 	.short	(.L_4079 - .L_4078)
.L_4078:
        /*0124*/ 	.word	0x00000080
        /*0128*/ 	.word	0x00000001
        /*012c*/ 	.word	0x00000001


	//----- nvinfo : EIATTR_CRS_STACK_SIZE
	.align		4
.L_4079:
        /*0130*/ 	.byte	0x04, 0x1e
        /*0132*/ 	.short	(.L_4081 - .L_4080)
.L_4080:
        /*0134*/ 	.word	0x00000000


	//----- nvinfo : EIATTR_CBANK_PARAM_SIZE
	.align		4
.L_4081:
        /*0138*/ 	.byte	0x03, 0x19
        /*013a*/ 	.short	0x0038


	//----- nvinfo : EIATTR_PARAM_CBANK
	.align		4
        /*013c*/ 	.byte	0x04, 0x0a
        /*013e*/ 	.short	(.L_4083 - .L_4082)
	.align		4
.L_4082:
        /*0140*/ 	.word	index@(.nv.constant0._ZN2at6native27unrolled_elementwise_kernelINS0_13BinaryFunctorIlllNS0_16BitwiseOrFunctorIlEEEESt5arrayIPcLm3EELi4E23TrivialOffsetCalculatorILi2EjES9_ILi1EjENS0_6memory12LoadWithCastILi2EEENSC_13StoreWithCastILi1EEEEEviT_T0_T2_T3_T4_T5_)
        /*0144*/ 	.short	0x0210
        /*0146*/ 	.short	0x0038


	//----- nvinfo : EIATTR_SW_WAR
	.align		4
.L_4083:
        /*0148*/ 	.byte	0x04, 0x36
        /*014a*/ 	.short	(.L_4085 - .L_4084)
.L_4084:
        /*014c*/ 	.word	0x00000008
.L_4085:


//--------------------- .nv.info._ZN2at6native18elementwise_kernelILi128ELi2EZNS0_22gpu_kernel_impl_nocastINS0_13BinaryFunctorIlllNS0_16BitwiseOrFunctorIlEEEEEEvRNS_18TensorIteratorBaseERKT_EUliE_EEviT1_ --------------------------
	.section	.nv.info._ZN2at6native18elementwise_kernelILi128ELi2EZNS0_22gpu_kernel_impl_nocastINS0_13BinaryFunctorIlllNS0_16BitwiseOrFunctorIlEEEEEEvRNS_18TensorIteratorBaseERKT_EUliE_EEviT1_,"",@"SHT_CUDA_INFO"
	.sectionflags	@""
	.align	4


	//----- nvinfo : EIATTR_CUDA_API_VERSION
	.align		4
        /*0000*/ 	.byte	0x04, 0x37
        /*0002*/ 	.short	(.L_4087 - .L_4086)
.L_4086:
        /*0004*/ 	.word	0x00000082


	//----- nvinfo : EIATTR_KPARAM_INFO
	.align		4
.L_4087:
        /*0008*/ 	.byte	0x04, 0x17
        /*000a*/ 	.short	(.L_4089 - .L_4088)
.L_4088:
        /*000c*/ 	.word	0x00000000
        /*0010*/ 	.short	0x0001
        /*0012*/ 	.short	0x0008
        /*0014*/ 	.byte	0x00, 0xf0, 0x21, 0x0a


	//----- nvinfo : EIATTR_KPARAM_INFO
	.align		4
.L_4089:
        /*0018*/ 	.byte	0x04, 0x17
        /*001a*/ 	.short	(.L_4091 - .L_4090)
.L_4090:
        /*001c*/ 	.word	0x00000000
        /*0020*/ 	.short	0x0000
        /*0022*/ 	.short	0x0000
        /*0024*/ 	.byte	0x00, 0xf0, 0x11, 0x00


	//----- nvinfo : EIATTR_SPARSE_MMA_MASK
	.align		4
.L_4091:
        /*0028*/ 	.byte	0x03, 0x50
        /*002a*/ 	.short	0x0000


	//----- nvinfo : EIATTR_MAXREG_COUNT
	.align		4
        /*002c*/ 	.byte	0x03, 0x1b
        /*002e*/ 	.short	0x0080


	//----- nvinfo : EIATTR_MERCURY_ISA_VERSION
	.align		4
        /*0030*/ 	.byte	0x03, 0x5f
        /*0032*/ 	.short	0x0101


	//----- nvinfo : EIATTR_EXIT_INSTR_OFFSETS
	.align		4
        /*0034*/ 	.byte	0x04, 0x1c
        /*0036*/ 	.short	(.L_4093 - .L_4092)


	//   ....[0]....
.L_4092:
        /*0038*/ 	.word	0x000017c0


	//   ....[1]....
        /*003c*/ 	.word	0x00002ec0


	//----- nvinfo : EIATTR_MAX_THREADS
	.align		4
.L_4093:
        /*0040*/ 	.byte	0x04, 0x05
        /*0042*/ 	.short	(.L_4095 - .L_4094)
.L_4094:
        /*0044*/ 	.word	0x00000080
        /*0048*/ 	.word	0x00000001
        /*004c*/ 	.word	0x00000001


	//----- nvinfo : EIATTR_CRS_STACK_SIZE
	.align		4
.L_4095:
        /*0050*/ 	.byte	0x04, 0x1e
        /*0052*/ 	.short	(.L_4097 - .L_4096)
.L_4096:
        /*0054*/ 	.word	0x00000000


	//----- nvinfo : EIATTR_CBANK_PARAM_SIZE
	.align		4
.L_4097:
        /*0058*/ 	.byte	0x03, 0x19
        /*005a*/ 	.short	0x0290


	//----- nvinfo : EIATTR_PARAM_CBANK
	.align		4
        /*005c*/ 	.byte	0x04, 0x0a
        /*005e*/ 	.short	(.L_4099 - .L_4098)
	.align		4
.L_4098:
        /*0060*/ 	.word	index@(.nv.constant0._ZN2at6native18elementwise_kernelILi128ELi2EZNS0_22gpu_kernel_impl_nocastINS0_13BinaryFunctorIlllNS0_16BitwiseOrFunctorIlEEEEEEvRNS_18TensorIteratorBaseERKT_EUliE_EEviT1_)
        /*0064*/ 	.short	0x0210
        /*0066*/ 	.short	0x0290


	//----- nvinfo : EIATTR_SW_WAR
	.align		4
.L_4099:
        /*0068*/ 	.byte	0x04, 0x36
        /*006a*/ 	.short	(.L_4101 - .L_4100)
.L_4100:
        /*006c*/ 	.word	0x00000008
.L_4101:


//--------------------- .nv.info._ZN2at6native27unrolled_elementwise_kernelINS0_13BinaryFunctorIlllNS0_16BitwiseOrFunctorIlEEEESt5arrayIPcLm3EELi4E23TrivialOffsetCalculatorILi2EjES9_ILi1EjENS0_6memory15LoadWithoutCastENSC_16StoreWithoutCastEEEviT_T0_T2_T3_T4_T5_ --------------------------
	.section	.nv.info._ZN2at6native27unrolled_elementwise_kernelINS0_13BinaryFunctorIlllNS0_16BitwiseOrFunctorIlEEEESt5arrayIPcLm3EELi4E23TrivialOffsetCalculatorILi2EjES9_ILi1EjENS0_6memory15LoadWithoutCastENSC_16StoreWithoutCastEEEviT_T0_T2_T3_T4_T5_,"",@"SHT_CUDA_INFO"
	.sectionflags	@""
	.align	4


	//----- nvinfo : EIATTR_CUDA_API_VERSION
	.align		4
        /*0000*/ 	.byte	0x04, 0x37
        /*0002*/ 	.short	(.L_4103 - .L_4102)
.L_4102:
        /*0004*/ 	.word	0x00000082


	//----- nvinfo : EIATTR_KPARAM_INFO
	.align		4
.L_4103:
        /*0008*/ 	.byte	0x04, 0x17
        /*000a*/ 	.short	(.L_4105 - .L_4104)
.L_4104:
        /*000c*/ 	.word	0x00000000
        /*0010*/ 	.short	0x0006
        /*0012*/ 	.short	0x0023
        /*0014*/ 	.byte	0x00, 0xf0, 0x05, 0x00


	//----- nvinfo : EIATTR_KPARAM_INFO
	.align		4
.L_4105:
        /*0018*/ 	.byte	0x04, 0x17
        /*001a*/ 	.short	(.L_4107 - .L_4106)
.L_4106:
        /*001c*/ 	.word	0x00000000
        /*0020*/ 	.short	0x0005
        /*0022*/ 	.short	0x0022
        /*0024*/ 	.byte	0x00, 0xf0, 0x05, 0x00


	//----- nvinfo : EIATTR_KPARAM_INFO
	.align		4
.L_4107:
        /*0028*/ 	.byte	0x04, 0x17
        /*002a*/ 	.short	(.L_4109 - .L_4108)
.L_4108:
        /*002c*/ 	.word	0x00000000
        /*0030*/ 	.short	0x0004
        /*0032*/ 	.short	0x0021
        /*0034*/ 	.byte	0x00, 0xf0, 0x05, 0x00


	//----- nvinfo : EIATTR_KPARAM_INFO
	.align		4
.L_4109:
        /*0038*/ 	.byte	0x04, 0x17
        /*003a*/ 	.short	(.L_4111 - .L_4110)
.L_4110:
        /*003c*/ 	.word	0x00000000
        /*0040*/ 	.short	0x0003
        /*0042*/ 	.short	0x0020
        /*0044*/ 	.byte	0x00, 0xf0, 0x05, 0x00


	//----- nvinfo : EIATTR_KPARAM_INFO
	.align		4
.L_4111:
        /*0048*/ 	.byte	0x04, 0x17
        /*004a*/ 	.short	(.L_4113 - .L_4112)
.L_4112:
        /*004c*/ 	.word	0x00000000
        /*0050*/ 	.short	0x0002
        /*0052*/ 	.short	0x0008
        /*0054*/ 	.byte	0x00, 0xf0, 0x61, 0x00


	//----- nvinfo : EIATTR_KPARAM_INFO
	.align		4
.L_4113:
        /*0058*/ 	.byte	0x04, 0x17
        /*005a*/ 	.short	(.L_4115 - .L_4114)
.L_4114:
        /*005c*/ 	.word	0x00000000
        /*0060*/ 	.short	0x0001
        /*0062*/ 	.short	0x0004
        /*0064*/ 	.byte	0x00, 0xf0, 0x05, 0x00


	//----- nvinfo : EIATTR_KPARAM_INFO
	.align		4
.L_4115:
        /*0068*/ 	.byte	0x04, 0x17
        /*006a*/ 	.short	(.L_4117 - .L_4116)
.L_4116:
        /*006c*/ 	.word	0x00000000
        /*0070*/ 	.short	0x0000
        /*0072*/ 	.short	0x0000
        /*0074*/ 	.byte	0x00, 0xf0, 0x11, 0x00


	//----- nvinfo : EIATTR_SPARSE_MMA_MASK
	.align		4
.L_4117:
        /*0078*/ 	.byte	0x03, 0x50
        /*007a*/ 	.short	0x0000


	//----- nvinfo : EIATTR_MAXREG_COUNT
	.align		4
        /*007c*/ 	.byte	0x03, 0x1b
        /*007e*/ 	.short	0x00ff


	//----- nvinfo : EIATTR_MERCURY_ISA_VERSION
	.align		4
        /*0080*/ 	.byte	0x03, 0x5f
        /*0082*/ 	.short	0x0101


	//----- nvinfo : EIATTR_EXIT_INSTR_OFFSETS
	.align		4
        /*0084*/ 	.byte	0x04, 0x1c
        /*0086*/ 	.short	(.L_4119 - .L_4118)


	//   ....[0]....
.L_4118:
        /*0088*/ 	.word	0x000004e0


	//   ....[1]....
        /*008c*/ 	.word	0x00000550


	//----- nvinfo : EIATTR_MAX_THREADS
	.align		4
.L_4119:
        /*0090*/ 	.byte	0x04, 0x05
        /*0092*/ 	.short	(.L_4121 - .L_4120)
.L_4120:
        /*0094*/ 	.word	0x00000080
        /*0098*/ 	.word	0x00000001
        /*009c*/ 	.word	0x00000001


	//----- nvinfo : EIATTR_CRS_STACK_SIZE
	.align		4
.L_4121:
        /*00a0*/ 	.byte	0x04, 0x1e
        /*00a2*/ 	.short	(.L_4123 - .L_4122)
.L_4122:
        /*00a4*/ 	.word	0x00000000


	//----- nvinfo : EIATTR_CBANK_PARAM_SIZE
	.align		4
.L_4123:
        /*00a8*/ 	.byte	0x03, 0x19
        /*00aa*/ 	.short	0x0024


	//----- nvinfo : EIATTR_PARAM_CBANK
	.align		4
        /*00ac*/ 	.byte	0x04, 0x0a
        /*00ae*/ 	.short	(.L_4125 - .L_4124)
	.align		4
.L_4124:
        /*00b0*/ 	.word	index@(.nv.constant0._ZN2at6native27unrolled_elementwise_kernelINS0_13BinaryFunctorIlllNS0_16BitwiseOrFunctorIlEEEESt5arrayIPcLm3EELi4E23TrivialOffsetCalculatorILi2EjES9_ILi1EjENS0_6memory15LoadWithoutCastENSC_16StoreWithoutCastEEEviT_T0_T2_T3_T4_T5_)
        /*00b4*/ 	.short	0x0210
        /*00b6*/ 	.short	0x0024


	//----- nvinfo : EIATTR_SW_WAR
	.align		4
.L_4125:
        /*00b8*/ 	.byte	0x04, 0x36
        /*00ba*/ 	.short	(.L_4127 - .L_4126)
.L_4126:
        /*00bc*/ 	.word	0x00000008
.L_4127:


//--------------------- .nv.info._ZN2at6native29vectorized_elementwise_kernelILi2ENS0_13BinaryFunctorIlllNS0_16BitwiseOrFunctorIlEEEESt5arrayIPcLm3EEEEviT0_T1_ --------------------------
	.section	.nv.info._ZN2at6native29vectorized_elementwise_kernelILi2ENS0_13BinaryFunctorIlllNS0_16BitwiseOrFunctorIlEEEESt5arrayIPcLm3EEEEviT0_T1_,"",@"SHT_CUDA_INFO"
	.sectionflags	@""
	.align	4


	//----- nvinfo : EIATTR_CUDA_API_VERSION
	.align		4
        /*0000*/ 	.byte	0x04, 0x37
        /*0002*/ 	.short	(.L_4129 - .L_4128)
.L_4128:
        /*0004*/ 	.word	0x00000082


	//----- nvinfo : EIATTR_KPARAM_INFO
	.align		4
.L_4129:
        /*0008*/ 	.byte	0x04, 0x17
        /*000a*/ 	.short	(.L_4131 - .L_4130)
.L_4130:
        /*000c*/ 	.word	0x00000000
        /*0010*/ 	.short	0x0002
        /*0012*/ 	.short	0x0008
        /*0014*/ 	.byte	0x00, 0xf0, 0x61, 0x00


	//----- nvinfo : EIATTR_KPARAM_INFO
	.align		4
.L_4131:
        /*0018*/ 	.byte	0x04, 0x17
        /*001a*/ 	.short	(.L_4133 - .L_4132)
.L_4132:
        /*001c*/ 	.word	0x00000000
        /*0020*/ 	.short	0x0001
        /*0022*/ 	.short	0x0004
        /*0024*/ 	.byte	0x00, 0xf0, 0x05, 0x00


	//----- nvinfo : EIATTR_KPARAM_INFO
	.align		4
.L_4133:
        /*0028*/ 	.byte	0x04, 0x17
        /*002a*/ 	.short	(.L_4135 - .L_4134)
.L_4134:
        /*002c*/ 	.word	0x00000000
        /*0030*/ 	.short	0x0000
        /*0032*/ 	.short	0x0000
        /*0034*/ 	.byte	0x00, 0xf0, 0x11, 0x00


	//----- nvinfo : EIATTR_SPARSE_MMA_MASK
	.align		4
.L_4135:
        /*0038*/ 	.byte	0x03, 0x50
        /*003a*/ 	.short	0x0000


	//----- nvinfo : EIATTR_MAXREG_COUNT
	.align		4
        /*003c*/ 	.byte	0x03, 0x1b
        /*003e*/ 	.short	0x00ff


	//----- nvinfo : EIATTR_MERCURY_ISA_VERSION
	.align		4
        /*0040*/ 	.byte	0x03, 0x5f
        /*0042*/ 	.short	0x0101


	//----- nvinfo : EIATTR_EXIT_INSTR_OFFSETS
	.align		4
        /*0044*/ 	.byte	0x04, 0x1c
        /*0046*/ 	.short	(.L_4137 - .L_4136)


	//   ....[0]....
.L_4136:
        /*0048*/ 	.word	0x000003e0


	//   ....[1]....
        /*004c*/ 	.word	0x00000df0


	//   ....[2]....
        /*0050*/ 	.word	0x00000e40


	//----- nvinfo : EIATTR_MAX_THREADS
	.align		4
.L_4137:
        /*0054*/ 	.byte	0x04, 0x05
        /*0056*/ 	.short	(.L_4139 - .L_4138)
.L_4138:
        /*0058*/ 	.word	0x00000080
        /*005c*/ 	.word	0x00000001
        /*0060*/ 	.word	0x00000001


	//----- nvinfo : EIATTR_CRS_STACK_SIZE
	.align		4
.L_4139:
        /*0064*/ 	.byte	0x04, 0x1e
        /*0066*/ 	.short	(.L_4141 - .L_4140)
.L_4140:
        /*0068*/ 	.word	0x00000000


	//----- nvinfo : EIATTR_CBANK_PARAM_SIZE
	.align		4
.L_4141:
        /*006c*/ 	.byte	0x03, 0x19
        /*006e*/ 	.short	0x0020


	//----- nvinfo : EIATTR_PARAM_CBANK
	.align		4
        /*0070*/ 	.byte	0x04, 0x0a
        /*0072*/ 	.short	(.L_4143 - .L_4142)
	.align		4
.L_4142:
        /*0074*/ 	.word	index@(.nv.constant0._ZN2at6native29vectorized_elementwise_kernelILi2ENS0_13BinaryFunctorIlllNS0_16BitwiseOrFunctorIlEEEESt5arrayIPcLm3EEEEviT0_T1_)
        /*0078*/ 	.short	0x0210
        /*007a*/ 	.short	0x0020


	//----- nvinfo : EIATTR_SW_WAR
	.align		4
.L_4143:
        /*007c*/ 	.byte	0x04, 0x36
        /*007e*/ 	.short	(.L_4145 - .L_4144)
.L_4144:
        /*0080*/ 	.word	0x00000008
.L_4145:


//--------------------- .nv.info._ZN2at6native29vectorized_elementwise_kernelILi4ENS0_13BinaryFunctorIlllNS0_16BitwiseOrFunctorIlEEEESt5arrayIPcLm3EEEEviT0_T1_ --------------------------
	.section	.nv.info._ZN2at6native29vectorized_elementwise_kernelILi4ENS0_13BinaryFunctorIlllNS0_16BitwiseOrFunctorIlEEEESt5arrayIPcLm3EEEEviT0_T1_,"",@"SHT_CUDA_INFO"
	.sectionflags	@""
	.align	4


	//----- nvinfo : EIATTR_CUDA_API_VERSION
	.align		4
        /*0000*/ 	.byte	0x04, 0x37
        /*0002*/ 	.short	(.L_4147 - .L_4146)
.L_4146:
        /*0004*/ 	.word	0x00000082


	//----- nvinfo : EIATTR_KPARAM_INFO
	.align		4
.L_4147:
        /*0008*/ 	.byte	0x04, 0x17
        /*000a*/ 	.short	(.L_4149 - .L_4148)
.L_4148:
        /*000c*/ 	.word	0x00000000
        /*0010*/ 	.short	0x0002
        /*0012*/ 	.short	0x0008
        /*0014*/ 	.byte	0x00, 0xf0, 0x61, 0x00


	//----- nvinfo : EIATTR_KPARAM_INFO
	.align		4
.L_4149:
        /*0018*/ 	.byte	0x04, 0x17
        /*001a*/ 	.short	(.L_4151 - .L_4150)
.L_4150:
        /*001c*/ 	.word	0x00000000
        /*0020*/ 	.short	0x0001
        /*0022*/ 	.short	0x0004
        /*0024*/ 	.byte	0x00, 0xf0, 0x05, 0x00


	//----- nvinfo : EIATTR_KPARAM_INFO
	.align		4
.L_4151:
        /*0028*/ 	.byte	0x04, 0x17
        /*002a*/ 	.short	(.L_4153 - .L_4152)
.L_4152:
        /*002c*/ 	.word	0x00000000
        /*0030*/ 	.short	0x0000
        /*0032*/ 	.short	0x0000
        /*0034*/ 	.byte	0x00, 0xf0, 0x11, 0x00


	//----- nvinfo : EIATTR_SPARSE_MMA_MASK
	.align		4
.L_4153:
        /*0038*/ 	.byte	0x03, 0x50
        /*003a*/ 	.short	0x0000


	//----- nvinfo : EIATTR_MAXREG_COUNT
	.align		4
        /*003c*/ 	.byte	0x03, 0x1b
        /*003e*/ 	.short	0x00ff


	//----- nvinfo : EIATTR_MERCURY_ISA_VERSION
	.align		4
        /*0040*/ 	.byte	0x03, 0x5f
        /*0042*/ 	.short	0x0101


	//----- nvinfo : EIATTR_EXIT_INSTR_OFFSETS
	.align		4
        /*0044*/ 	.byte	0x04, 0x1c
        /*0046*/ 	.short	(.L_4155 - .L_4154)


	//   ....[0]....
.L_4154:
        /*0048*/ 	.word	0x000003e0


	//   ....[1]....
        /*004c*/ 	.word	0x00000df0


	//   ....[2]....
        /*0050*/ 	.word	0x00000e40


	//----- nvinfo : EIATTR_MAX_THREADS
	.align		4
.L_4155:
        /*0054*/ 	.byte	0x04, 0x05
        /*0056*/ 	.short	(.L_4157 - .L_4156)
.L_4156:
        /*0058*/ 	.word	0x00000080
        /*005c*/ 	.word	0x00000001
        /*0060*/ 	.word	0x00000001


	//----- nvinfo : EIATTR_CRS_STACK_SIZE
	.align		4
.L_4157:
        /*0064*/ 	.byte	0x04, 0x1e
        /*0066*/ 	.short	(.L_4159 - .L_4158)
.L_4158:
        /*0068*/ 	.word	0x00000000


	//----- nvinfo : EIATTR_CBANK_PARAM_SIZE
	.align		4
.L_4159:
        /*006c*/ 	.byte	0x03, 0x19
        /*006e*/ 	.short	0x0020


	//----- nvinfo : EIATTR_PARAM_CBANK
	.align		4
        /*0070*/ 	.byte	0x04, 0x0a
        /*0072*/ 	.short	(.L_4161 - .L_4160)
	.align		4
.L_4160:
        /*0074*/ 	.word	index@(.nv.constant0._ZN2at6native29vectorized_elementwise_kernelILi4ENS0_13BinaryFunctorIlllNS0_16BitwiseOrFunctorIlEEEESt5arrayIPcLm3EEEEviT0_T1_)
        /*0078*/ 	.short	0x0210
        /*007a*/ 	.short	0x0020


	//----- nvinfo : EIATTR_SW_WAR
	.align		4
.L_4161:
        /*007c*/ 	.byte	0x04, 0x36
        /*007e*/ 	.short	(.L_4163 - .L_4162)
.L_4162:
        /*0080*/ 	.word	0x00000008
.L_4163:


//--------------------- .nv.info._ZN2at6native29vectorized_elementwise_kernelILi8ENS0_13BinaryFunctorIlllNS0_16BitwiseOrFunctorIlEEEESt5arrayIPcLm3EEEEviT0_T1_ --------------------------
	.section	.nv.info._ZN2at6native29vectorized_elementwise_kernelILi8ENS0_13BinaryFunctorIlllNS0_16BitwiseOrFunctorIlEEEESt5arrayIPcLm3EEEEviT0_T1_,"",@"SHT_CUDA_INFO"
	.sectionflags	@""
	.align	4


	//----- nvinfo : EIATTR_CUDA_API_VERSION
	.align		4
        /*0000*/ 	.byte	0x04, 0x37
        /*0002*/ 	.short	(.L_4165 - .L_4164)
.L_4164:
        /*0004*/ 	.word	0x00000082


	//----- nvinfo : EIATTR_KPARAM_INFO
	.align		4
.L_4165:
        /*0008*/ 	.byte	0x04, 0x17
        /*000a*/ 	.short	(.L_4167 - .L_4166)
.L_4166:
        /*000c*/ 	.word	0x00000000
        /*0010*/ 	.short	0x0002
        /*0012*/ 	.short	0x0008
        /*0014*/ 	.byte	0x00, 0xf0, 0x61, 0x00


	//----- nvinfo : EIATTR_KPARAM_INFO
	.align		4
.L_4167:
        /*0018*/ 	.byte	0x04, 0x17
        /*001a*/ 	.short	(.L_4169 - .L_4168)
.L_4168:
        /*001c*/ 	.word	0x00000000
        /*0020*/ 	.short	0x0001
        /*0022*/ 	.short	0x0004
        /*0024*/ 	.byte	0x00, 0xf0, 0x05, 0x00


	//----- nvinfo : EIATTR_KPARAM_INFO
	.align		4
.L_4169:
        /*0028*/ 	.byte	0x04, 0x17
        /*002a*/ 	.short	(.L_4171 - .L_4170)
.L_4170:
        /*002c*/ 	.word	0x00000000
        /*0030*/ 	.short	0x0000
        /*0032*/ 	.short	0x0000
        /*0034*/ 	.byte	0x00, 0xf0, 0x11, 0x00


	//----- nvinfo : EIATTR_SPARSE_MMA_MASK
	.align		4
.L_4171:
        /*0038*/ 	.byte	0x03, 0x50
        /*003a*/ 	.short	0x0000


	//----- nvinfo : EIATTR_MAXREG_COUNT
	.align		4
        /*003c*/ 	.byte	0x03, 0x1b
        /*003e*/ 	.short	0x00ff


	//----- nvinfo : EIATTR_MERCURY_ISA_VERSION
	.align		4
        /*0040*/ 	.byte	0x03, 0x5f
        /*0042*/ 	.short	0x0101


	//----- nvinfo : EIATTR_EXIT_INSTR_OFFSETS
	.align		4
        /*0044*/ 	.byte	0x04, 0x1c
        /*0046*/ 	.short	(.L_4173 - .L_4172)


	//   ....[0]....
.L_4172:
        /*0048*/ 	.word	0x000003e0


	//   ....[1]....
        /*004c*/ 	.word	0x00000df0


	//   ....[2]....
        /*0050*/ 	.word	0x00000e40


	//----- nvinfo : EIATTR_MAX_THREADS
	.align		4
.L_4173:
        /*0054*/ 	.byte	0x04, 0x05
        /*0056*/ 	.short	(.L_4175 - .L_4174)
.L_4174:
        /*0058*/ 	.word	0x00000080
        /*005c*/ 	.word	0x00000001
        /*0060*/ 	.word	0x00000001


	//----- nvinfo : EIATTR_CRS_STACK_SIZE
	.align		4
.L_4175:
        /*0064*/ 	.byte	0x04, 0x1e
        /*0066*/ 	.short	(.L_4177 - .L_4176)
.L_4176:
        /*0068*/ 	.word	0x00000000


	//----- nvinfo : EIATTR_CBANK_PARAM_SIZE
	.align		4
.L_4177:
        /*006c*/ 	.byte	0x03, 0x19
        /*006e*/ 	.short	0x0020


	//----- nvinfo : EIATTR_PARAM_CBANK
	.align		4
        /*0070*/ 	.byte	0x04, 0x0a
        /*0072*/ 	.short	(.L_4179 - .L_4178)
	.align		4
.L_4178:
        /*0074*/ 	.word	index@(.nv.constant0._ZN2at6native29vectorized_elementwise_kernelILi8ENS0_13BinaryFunctorIlllNS0_16BitwiseOrFunctorIlEEEESt5arrayIPcLm3EEEEviT0_T1_)
        /*0078*/ 	.short	0x0210
        /*007a*/ 	.short	0x0020


	//----- nvinfo : EIATTR_SW_WAR
	.align		4
.L_4179:
        /*007c*/ 	.byte	0x04, 0x36
        /*007e*/ 	.short	(.L_4181 - .L_4180)
.L_4180:
        /*0080*/ 	.word	0x00000008
.L_4181:


//--------------------- .nv.info._ZN2at6native18elementwise_kernelILi128ELi4EZNS0_15gpu_kernel_implINS0_13AUnaryFunctorIiiiNS0_16BitwiseOrFunctorIiEEEEEEvRNS_18TensorIteratorBaseERKT_EUliE_EEviT1_ --------------------------
	.section	.nv.info._ZN2at6native18elementwise_kernelILi128ELi4EZNS0_15gpu_kernel_implINS0_13AUnaryFunctorIiiiNS0_16BitwiseOrFunctorIiEEEEEEvRNS_18TensorIteratorBaseERKT_EUliE_EEviT1_,"",@"SHT_CUDA_INFO"
	.sectionflags	@""
	.align	4


	//----- nvinfo : EIATTR_CUDA_API_VERSION
	.align		4
        /*0000*/ 	.byte	0x04, 0x37
        /*0002*/ 	.short	(.L_4183 - .L_4182)
.L_4182:
        /*0004*/ 	.word	0x00000082


	//----- nvinfo : EIATTR_KPARAM_INFO
	.align		4
.L_4183:
        /*0008*/ 	.byte	0x04, 0x17
        /*000a*/ 	.short	(.L_4185 - .L_4184)
.L_4184:
        /*000c*/ 	.word	0x00000000
        /*0010*/ 	.short	0x0001
        /*0012*/ 	.short	0x0008
        /*0014*/ 	.byte	0x00, 0xf0, 0x81, 0x08


	//----- nvinfo : EIATTR_KPARAM_INFO
	.align		4
.L_4185:
        /*0018*/ 	.byte	0x04, 0x17
        /*001a*/ 	.short	(.L_4187 - .L_4186)
.L_4186:
        /*001c*/ 	.word	0x00000000
        /*0020*/ 	.short	0x0000
        /*0022*/ 	.short	0x0000
        /*0024*/ 	.byte	0x00, 0xf0, 0x11, 0x00


	//----- nvinfo : EIATTR_SPARSE_MMA_MASK
	.align		4
.L_4187:
        /*0028*/ 	.byte	0x03, 0x50
        /*002a*/ 	.short	0x0000


	//----- nvinfo : EIATTR_MAXREG_COUNT
	.align		4
        /*002c*/ 	.byte	0x03, 0x1b
        /*002e*/ 	.short	0x0080


	//----- nvinfo : EIATTR_EXTERNS
	.align		4
        /*0030*/ 	.byte	0x04, 0x0f
        /*0032*/ 	.short	(.L_4189 - .L_4188)


	//   ....[0]....
	.align		4
.L_4188:
        /*0034*/ 	.word	index@(__assertfail)


	//----- nvinfo : EIATTR_MERCURY_ISA_VERSION
	.align		4
.L_4189:
        /*0038*/ 	.byte	0x03, 0x5f
        /*003a*/ 	.short	0x0101


	//----- nvinfo : EIATTR_SYSCALL_OFFSETS
	.align		4
        /*003c*/ 	.byte	0x04, 0x46
        /*003e*/ 	.short	(.L_4191 - .L_4190)


	//   ....[0]....
.L_4190:
        /*0040*/ 	.word	0x00002180


	//   ....[1]....
        /*0044*/ 	.word	0x00002fd0


	//   ....[2]....
        /*0048*/ 	.word	0x00005170


	//   ....[3]....
        /*004c*/ 	.word	0x00005fc0


	//   ....[4]....
        /*0050*/ 	.word	0x00008150


	//   ....[5]....
        /*0054*/ 	.word	0x00008fa0


	//   ....[6]....
        /*0058*/ 	.word	0x0000b120


	//   ....[7]....
        /*005c*/ 	.word	0x0000bf70


	//----- nvinfo : EIATTR_EXIT_INSTR_OFFSETS
	.align		4
.L_4191:
        /*0060*/ 	.byte	0x04, 0x1c
        /*0062*/ 	.short	(.L_4193 - .L_4192)


	//   ....[0]....
.L_4192:
        /*0064*/ 	.word	0x00009040


	//   ....[1]....
        /*0068*/ 	.word	0x0000b260


	//   ....[2]....
        /*006c*/ 	.word	0x0000b280


	//   ....[3]....
        /*0070*/ 	.word	0x0000b310


	//   ....[4]....
        /*0074*/ 	.word	0x0000b330


	//   ....[5]....
        /*0078*/ 	.word	0x0000b350


	//   ....[6]....
        /*007c*/ 	.word	0x0000b3e0


	//   ....[7]....
        /*0080*/ 	.word	0x0000b420


	//   ....[8]....
        /*0084*/ 	.word	0x0000b4c0


	//   ....[9]....
        /*0088*/ 	.word	0x0000b510


	//   ....[10]....
        /*008c*/ 	.word	0x0000b540


	//   ....[11]....
        /*0090*/ 	.word	0x0000b600


	//   ....[12]....
        /*0094*/ 	.word	0x0000b640


	//   ....[13]....
        /*0098*/ 	.word	0x0000b7d0


	//   ....[14]....
        /*009c*/ 	.word	0x0000b930


	//   ....[15]....
        /*00a0*/ 	.word	0x0000b970


	//   ....[16]....
        /*00a4*/ 	.word	0x0000ba10


	//   ....[17]....
        /*00a8*/ 	.word	0x0000bb90


	//   ....[18]....
        /*00ac*/ 	.word	0x0000bd10


	//   ....[19]....
        /*00b0*/ 	.word	0x0000be70


	//   ....[20]....
        /*00b4*/ 	.word	0x0000bf80


	//   ....[21]....
        /*00b8*/ 	.word	0x0000bfb0


	//   ....[22]....
        /*00bc*/ 	.word	0x0000bfd0


	//----- nvinfo : EIATTR_MAX_THREADS
	.align		4
.L_4193:
        /*00c0*/ 	.byte	0x04, 0x05
        /*00c2*/ 	.short	(.L_4195 - .L_4194)
.L_4194:
        /*00c4*/ 	.word	0x00000080
        /*00c8*/ 	.word	0x00000001
        /*00cc*/ 	.word	0x00000001


	//----- nvinfo : EIATTR_CRS_STACK_SIZE
	.align		4
.L_4195:
        /*00d0*/ 	.byte	0x04, 0x1e
        /*00d2*/ 	.short	(.L_4197 - .L_4196)
.L_4196:
        /*00d4*/ 	.word	0x00000000


	//----- nvinfo : EIATTR_CBANK_PARAM_SIZE
	.align		4
.L_4197:
        /*00d8*/ 	.byte	0x03, 0x19
        /*00da*/ 	.short	0x0228


	//----- nvinfo : EIATTR_PARAM_CBANK
	.align		4
        /*00dc*/ 	.byte	0x04, 0x0a
        /*00de*/ 	.short	(.L_4199 - .L_4198)
	.align		4
.L_4198:
        /*00e0*/ 	.word	index@(.nv.constant0._ZN2at6native18elementwise_kernelILi128ELi4EZNS0_15gpu_kernel_implINS0_13AUnaryFunctorIiiiNS0_16BitwiseOrFunctorIiEEEEEEvRNS_18TensorIteratorBaseERKT_EUliE_EEviT1_)
        /*00e4*/ 	.short	0x0210
        /*00e6*/ 	.short	0x0228


	//----- nvinfo : EIATTR_SW_WAR
	.align		4
.L_4199:
        /*00e8*/ 	.byte	0x04, 0x36
        /*00ea*/ 	.short	(.L_4201 - .L_4200)
.L_4200:
        /*00ec*/ 	.word	0x00000008
.L_4201:


//--------------------- .nv.info._ZN2at6native27unrolled_elementwise_kernelINS0_13AUnaryFunctorIiiiNS0_16BitwiseOrFunctorIiEEEESt5arrayIPcLm2EELi4E23TrivialOffsetCalculatorILi1EjESA_NS0_6memory12LoadWithCastILi1EEENSB_13StoreWithCastILi1EEEEEviT_T0_T2_T3_T4_T5_ --------------------------
	.section	.nv.info._ZN2at6native27unrolled_elementwise_kernelINS0_13AUnaryFunctorIiiiNS0_16BitwiseOrFunctorIiEEEESt5arrayIPcLm2EELi4E23TrivialOffsetCalculatorILi1EjESA_NS0_6memory12LoadWithCastILi1EEENSB_13StoreWithCastILi1EEEEEviT_T0_T2_T3_T4_T5_,"",@"SHT_CUDA_INFO"
	.sectionflags	@""
	.align	4


	//----- nvinfo : EIATTR_CUDA_API_VERSION
	.align		4
        /*0000*/ 	.byte	0x04, 0x37
        /*0002*/ 	.short	(.L_4203 - .L_4202)
.L_4202:
        /*0004*/ 	.word	0x00000082


	//----- nvinfo : EIATTR_KPARAM_INFO
	.align		4
.L_4203:
        /*0008*/ 	.byte	0x04, 0x17
        /*000a*/ 	.short	(.L_4205 - .L_4204)
.L_4204:
        /*000c*/ 	.word	0x00000000
        /*0010*/ 	.short	0x0006
        /*0012*/ 	.short	0x002c
        /*0014*/ 	.byte	0x00, 0xf0, 0x21, 0x00


	//----- nvinfo : EIATTR_KPARAM_INFO
	.align		4
.L_4205:
        /*0018*/ 	.byte	0x04, 0x17
        /*001a*/ 	.short	(.L_4207 - .L_4206)
.L_4206:
        /*001c*/ 	.word	0x00000000
        /*0020*/ 	.short	0x0005
        /*0022*/ 	.short	0x0024
        /*0024*/ 	.byte	0x00, 0xf0, 0x21, 0x00


	//----- nvinfo : EIATTR_KPARAM_INFO
	.align		4
.L_4207:
        /*0028*/ 	.byte	0x04, 0x17
        /*002a*/ 	.short	(.L_4209 - .L_4208)
.L_4208:
        /*002c*/ 	.word	0x00000000
        /*0030*/ 	.short	0x0004
        /*0032*/ 	.short	0x0021
        /*0034*/ 	.byte	0x00, 0xf0, 0x05, 0x00


	//----- nvinfo : EIATTR_KPARAM_INFO
	.align		4
.L_4209:
        /*0038*/ 	.byte	0x04, 0x17
        /*003a*/ 	.short	(.L_4211 - .L_4210)
.L_4210:
        /*003c*/ 	.word	0x00000000
        /*0040*/ 	.short	0x0003
        /*0042*/ 	.short	0x0020
        /*0044*/ 	.byte	0x00, 0xf0, 0x05, 0x00


	//----- nvinfo : EIATTR_KPARAM_INFO
	.align		4
.L_4211:
        /*0048*/ 	.byte	0x04, 0x17
        /*004a*/ 	.short	(.L_4213 - .L_4212)
.L_4212:
        /*004c*/ 	.word	0x00000000
        /*0050*/ 	.short	0x0002
        /*0052*/ 	.short	0x0010
        /*0054*/ 	.byte	0x00, 0xf0, 0x41, 0x00


	//----- nvinfo : EIATTR_KPARAM_INFO
	.align		4
.L_4213:
        /*0058*/ 	.byte	0x04, 0x17
        /*005a*/ 	.short	(.L_4215 - .L_4214)
.L_4214:
        /*005c*/ 	.word	0x00000000
        /*0060*/ 	.short	0x0001
        /*0062*/ 	.short	0x0004
        /*0064*/ 	.byte	0x00, 0xf0, 0x21, 0x00


	//----- nvinfo : EIATTR_KPARAM_INFO
	.align		4
.L_4215:
        /*0068*/ 	.byte	0x04, 0x17
        /*006a*/ 	.short	(.L_4217 - .L_4216)
.L_4216:
        /*006c*/ 	.word	0x00000000
        /*0070*/ 	.short	0x0000
        /*0072*/ 	.short	0x0000
        /*0074*/ 	.byte	0x00, 0xf0, 0x11, 0x00


	//----- nvinfo : EIATTR_SPARSE_MMA_MASK
	.align		4
.L_4217:
        /*0078*/ 	.byte	0x03, 0x50
        /*007a*/ 	.short	0x0000


	//----- nvinfo : EIATTR_MAXREG_COUNT
	.align		4
        /*007c*/ 	.byte	0x03, 0x1b
        /*007e*/ 	.short	0x00ff


	//----- nvinfo : EIATTR_EXTERNS
	.align		4
        /*0080*/ 	.byte	0x04, 0x0f
        /*0082*/ 	.short	(.L_4219 - .L_4218)


	//   ....[0]....
	.align		4
.L_4218:
        /*0084*/ 	.word	index@(__assertfail)


	//----- nvinfo : EIATTR_MERCURY_ISA_VERSION
	.align		4
.L_4219:
        /*0088*/ 	.byte	0x03, 0x5f
        /*008a*/ 	.short	0x0101


	//----- nvinfo : EIATTR_SYSCALL_OFFSETS
	.align		4
        /*008c*/ 	.byte	0x04, 0x46
        /*008e*/ 	.short	(.L_4221 - .L_4220)


	//   ....[0]....
.L_4220:
        /*0090*/ 	.word	0x00000ea0


	//   ....[1]....
        /*0094*/ 	.word	0x00001d30


	//   ....[2]....
        /*0098*/ 	.word	0x00002bd0


	//   ....[3]....
        /*009c*/ 	.word	0x00003a30


	//   ....[4]....
        /*00a0*/ 	.word	0x00004980


	//   ....[5]....
        /*00a4*/ 	.word	0x00005870


	//   ....[6]....
        /*00a8*/ 	.word	0x00006760


	//   ....[7]....
        /*00ac*/ 	.word	0x00007640


	//----- nvinfo : EIATTR_EXIT_INSTR_OFFSETS
	.align		4
.L_4221:
        /*00b0*/ 	.byte	0x04, 0x1c
        /*00b2*/ 	.short	(.L_4223 - .L_4222)


	//   ....[0]....
.L_4222:
        /*00b4*/ 	.word	0x00006800


	//   ....[1]....
        /*00b8*/ 	.word	0x00006930


	//   ....[2]....
        /*00bc*/ 	.word	0x00006950


	//   ....[3]....
        /*00c0*/ 	.word	0x000069e0


	//   ....[4]....
        /*00c4*/ 	.word	0x00006a00


	//   ....[5]....
        /*00c8*/ 	.word	0x00006a20


	//   ....[6]....
        /*00cc*/ 	.word	0x00006ab0


	//   ....[7]....
        /*00d0*/ 	.word	0x00006af0


	//   ....[8]....
        /*00d4*/ 	.word	0x00006b90


	//   ....[9]....
        /*00d8*/ 	.word	0x00006be0


	//   ....[10]....
        /*00dc*/ 	.word	0x00006c10


	//   ....[11]....
        /*00e0*/ 	.word	0x00006cd0


	//   ....[12]....
        /*00e4*/ 	.word	0x00006d10


	//   ....[13]....
        /*00e8*/ 	.word	0x00006ea0


	//   ....[14]....
        /*00ec*/ 	.word	0x00007000


	//   ....[15]....
        /*00f0*/ 	.word	0x00007040


	//   ....[16]....
        /*00f4*/ 	.word	0x000070e0


	//   ....[17]....
        /*00f8*/ 	.word	0x00007260


	//   ....[18]....
        /*00fc*/ 	.word	0x000073e0


	//   ....[19]....
        /*0100*/ 	.word	0x00007540


	//   ....[20]....
        /*0104*/ 	.word	0x00007650


	//   ....[21]....
        /*0108*/ 	.word	0x00007680


	//   ....[22]....
        /*010c*/ 	.word	0x000076a0


	//----- nvinfo : EIATTR_MAX_THREADS
	.align		4
.L_4223:
        /*0110*/ 	.byte	0x04, 0x05
        /*0112*/ 	.short	(.L_4225 - .L_4224)
.L_4224:
        /*0114*/ 	.word	0x00000080
        /*0118*/ 	.word	0x00000001
        /*011c*/ 	.word	0x00000001


	//----- nvinfo : EIATTR_CRS_STACK_SIZE
	.align		4
.L_4225:
        /*0120*/ 	.byte	0x04, 0x1e
        /*0122*/ 	.short	(.L_4227 - .L_4226)
.L_4226:
        /*0124*/ 	.word	0x00000000


	//----- nvinfo : EIATTR_CBANK_PARAM_SIZE
	.align		4
.L_4227:
        /*0128*/ 	.byte	0x03, 0x19
        /*012a*/ 	.short	0x0034


	//----- nvinfo : EIATTR_PARAM_CBANK
	.align		4
        /*012c*/ 	.byte	0x04, 0x0a
        /*012e*/ 	.short	(.L_4229 - .L_4228)
	.align		4
.L_4228:
        /*0130*/ 	.word	index@(.nv.constant0._ZN2at6native27unrolled_elementwise_kernelINS0_13AUnaryFunctorIiiiNS0_16BitwiseOrFunctorIiEEEESt5arrayIPcLm2EELi4E23TrivialOffsetCalculatorILi1EjESA_NS0_6memory12LoadWithCastILi1EEENSB_13StoreWithCastILi1EEEEEviT_T0_T2_T3_T4_T5_)
        /*0134*/ 	.short	0x0210
        /*0136*/ 	.short	0x0034


	//----- nvinfo : EIATTR_SW_WAR
	.align		4
.L_4229:
        /*0138*/ 	.byte	0x04, 0x36
        /*013a*/ 	.short	(.L_4231 - .L_4230)
.L_4230:
        /*013c*/ 	.word	0x00000008
.L_4231:


//--------------------- .nv.info._ZN2at6native18elementwise_kernelILi128ELi2EZNS0_22gpu_kernel_impl_nocastINS0_13AUnaryFunctorIiiiNS0_16BitwiseOrFunctorIiEEEEEEvRNS_18TensorIteratorBaseERKT_EUliE_EEviT1_ --------------------------
	.section	.nv.info._ZN2at6native18elementwise_kernelILi128ELi2EZNS0_22gpu_kernel_impl_nocastINS0_13AUnaryFunctorIiiiNS0_16BitwiseOrFunctorIiEEEEEEvRNS_18TensorIteratorBaseERKT_EUliE_EEviT1_,"",@"SHT_CUDA_INFO"
	.sectionflags	@""
	.align	4


	//----- nvinfo : EIATTR_CUDA_API_VERSION
	.align		4
        /*0000*/ 	.byte	0x04, 0x37
        /*0002*/ 	.short	(.L_4233 - .L_4232)
.L_4232:
        /*0004*/ 	.word	0x00000082


	//----- nvinfo : EIATTR_KPARAM_INFO
	.align		4
.L_4233:
        /*0008*/ 	.byte	0x04, 0x17
        /*000a*/ 	.short	(.L_4235 - .L_4234)
.L_4234:
        /*000c*/ 	.word	0x00000000
        /*0010*/ 	.short	0x0001
        /*0012*/ 	.short	0x0008
        /*0014*/ 	.byte	0x00, 0xf0, 0x61, 0x08


	//----- nvinfo : EIATTR_KPARAM_INFO
	.align		4
.L_4235:
        /*0018*/ 	.byte	0x04, 0x17
        /*001a*/ 	.short	(.L_4237 - .L_4236)
.L_4236:
        /*001c*/ 	.word	0x00000000
        /*0020*/ 	.short	0x0000
        /*0022*/ 	.short	0x0000
        /*0024*/ 	.byte	0x00, 0xf0, 0x11, 0x00


	//----- nvinfo : EIATTR_SPARSE_MMA_MASK
	.align		4
.L_4237:
        /*0028*/ 	.byte	0x03, 0x50
        /*002a*/ 	.short	0x0000


	//----- nvinfo : EIATTR_MAXREG_COUNT
	.align		4
        /*002c*/ 	.byte	0x03, 0x1b
        /*002e*/ 	.short	0x0080


	//----- nvinfo : EIATTR_MERCURY_ISA_VERSION
	.align		4
        /*0030*/ 	.byte	0x03, 0x5f
        /*0032*/ 	.short	0x0101


	//----- nvinfo : EIATTR_EXIT_INSTR_OFFSETS
	.align		4
        /*0034*/ 	.byte	0x04, 0x1c
        /*0036*/ 	.short	(.L_4239 - .L_4238)


	//   ....[0]....
.L_4238:
        /*0038*/ 	.word	0x00001450


	//   ....[1]....
        /*003c*/ 	.word	0x000027f0


	//----- nvinfo : EIATTR_MAX_THREADS
	.align		4
.L_4239:
        /*0040*/ 	.byte	0x04, 0x05
        /*0042*/ 	.short	(.L_4241 - .L_4240)
.L_4240:
        /*0044*/ 	.word	0x00000080
        /*0048*/ 	.word	0x00000001
        /*004c*/ 	.word	0x00000001


	//----- nvinfo : EIATTR_CRS_STACK_SIZE
	.align		4
.L_4241:
        /*0050*/ 	.byte	0x04, 0x1e
        /*0052*/ 	.short	(.L_4243 - .L_4242)
.L_4242:
        /*0054*/ 	.word	0x00000000


	//----- nvinfo : EIATTR_CBANK_PARAM_SIZE
	.align		4
.L_4243:
        /*0058*/ 	.byte	0x03, 0x19
        /*005a*/ 	.short	0x0220


	//----- nvinfo : EIATTR_PARAM_CBANK
	.align		4
        /*005c*/ 	.byte	0x04, 0x0a
        /*005e*/ 	.short	(.L_4245 - .L_4244)
	.align		4
.L_4244:
        /*0060*/ 	.word	index@(.nv.constant0._ZN2at6native18elementwise_kernelILi128ELi2EZNS0_22gpu_kernel_impl_nocastINS0_13AUnaryFunctorIiiiNS0_16BitwiseOrFunctorIiEEEEEEvRNS_18TensorIteratorBaseERKT_EUliE_EEviT1_)
        /*0064*/ 	.short	0x0210
        /*0066*/ 	.short	0x0220


	//----- nvinfo : EIATTR_SW_WAR
	.align		4
.L_4245:
        /*0068*/ 	.byte	0x04, 0x36
        /*006a*/ 	.short	(.L_4247 - .L_4246)
.L_4246:
        /*006c*/ 	.word	0x00000008
.L_4247:


//--------------------- .nv.info._ZN2at6native27unrolled_elementwise_kernelINS0_13AUnaryFunctorIiiiNS0_16BitwiseOrFunctorIiEEEESt5arrayIPcLm2EELi4E23TrivialOffsetCalculatorILi1EjESA_NS0_6memory15LoadWithoutCastENSB_16StoreWithoutCastEEEviT_T0_T2_T3_T4_T5_ --------------------------
	.section	.nv.info._ZN2at6native27unrolled_elementwise_kernelINS0_13AUnaryFunctorIiiiNS0_16BitwiseOrFunctorIiEEEESt5arrayIPcLm2EELi4E23TrivialOffsetCalculatorILi1EjESA_NS0_6memory15LoadWithoutCastENSB_16StoreWithoutCastEEEviT_T0_T2_T3_T4_T5_,"",@"SHT_CUDA_INFO"
	.sectionflags	@""
	.align	4


	//----- nvinfo : EIATTR_CUDA_API_VERSION
	.align		4
        /*0000*/ 	.byte	0x04, 0x37
        /*0002*/ 	.short	(.L_4249 - .L_4248)
.L_4248:
        /*0004*/ 	.word	0x00000082


	//----- nvinfo : EIATTR_KPARAM_INFO
	.align		4
.L_4249:
        /*0008*/ 	.byte	0x04, 0x17
        /*000a*/ 	.short	(.L_4251 - .L_4250)
.L_4250:
        /*000c*/ 	.word	0x00000000
        /*0010*/ 	.short	0x0006
        /*0012*/ 	.short	0x0023
        /*0014*/ 	.byte	0x00, 0xf0, 0x05, 0x00


	//----- nvinfo : EIATTR_KPARAM_INFO
	.align		4
.L_4251:
        /*0018*/ 	.byte	0x04, 0x17
        /*001a*/ 	.short	(.L_4253 - .L_4252)
.L_4252:
        /*001c*/ 	.word	0x00000000
        /*0020*/ 	.short	0x0005
        /*0022*/ 	.short	0x0022
        /*0024*/ 	.byte	0x00, 0xf0, 0x05, 0x00


	//----- nvinfo : EIATTR_KPARAM_INFO
	.align		4
.L_4253:
        /*0028*/ 	.byte	0x04, 0x17
        /*002a*/ 	.short	(.L_4255 - .L_4254)
.L_4254:
        /*002c*/ 	.word	0x00000000
        /*0030*/ 	.short	0x0004
        /*0032*/ 	.short	0x0021
        /*0034*/ 	.byte	0x00, 0xf0, 0x05, 0x00


	//----- nvinfo : EIATTR_KPARAM_INFO
	.align		4
.L_4255:
        /*0038*/ 	.byte	0x04, 0x17
        /*003a*/ 	.short	(.L_4257 - .L_4256)
.L_4256:
        /*003c*/ 	.word	0x00000000
        /*0040*/ 	.short	0x0003
        /*0042*/ 	.short	0x0020
        /*0044*/ 	.byte	0x00, 0xf0, 0x05, 0x00


	//----- nvinfo : EIATTR_KPARAM_INFO
	.align		4
.L_4257:
        /*0048*/ 	.byte	0x04, 0x17
        /*004a*/ 	.short	(.L_4259 - .L_4258)
.L_4258:
        /*004c*/ 	.word	0x00000000
        /*0050*/ 	.short	0x0002
        /*0052*/ 	.short	0x0010
        /*0054*/ 	.byte	0x00, 0xf0, 0x41, 0x00


	//----- nvinfo : EIATTR_KPARAM_INFO
	.align		4
.L_4259:
        /*0058*/ 	.byte	0x04, 0x17
        /*005a*/ 	.short	(.L_4261 - .L_4260)
.L_4260:
        /*005c*/ 	.word	0x00000000
        /*0060*/ 	.short	0x0001
        /*0062*/ 	.short	0x0004
        /*0064*/ 	.byte	0x00, 0xf0, 0x21, 0x00


	//----- nvinfo : EIATTR_KPARAM_INFO
	.align		4
.L_4261:
        /*0068*/ 	.byte	0x04, 0x17
        /*006a*/ 	.short	(.L_4263 - .L_4262)
.L_4262:
        /*006c*/ 	.word	0x00000000
        /*0070*/ 	.short	0x0000
        /*0072*/ 	.short	0x0000
        /*0074*/ 	.byte	0x00, 0xf0, 0x11, 0x00


	//----- nvinfo : EIATTR_SPARSE_MMA_MASK
	.align		4
.L_4263:
        /*0078*/ 	.byte	0x03, 0x50
        /*007a*/ 	.short	0x0000


	//----- nvinfo : EIATTR_MAXREG_COUNT
	.align		4
        /*007c*/ 	.byte	0x03, 0x1b
        /*007e*/ 	.short	0x00ff


	//----- nvinfo : EIATTR_MERCURY_ISA_VERSION
	.align		4
        /*0080*/ 	.byte	0x03, 0x5f
        /*0082*/ 	.short	0x0101


	//----- nvinfo : EIATTR_EXIT_INSTR_OFFSETS
	.align		4
        /*0084*/ 	.byte	0x04, 0x1c
        /*0086*/ 	.short	(.L_4265 - .L_4264)


	//   ....[0]....
.L_4264:
        /*0088*/ 	.word	0x000003b0


	//   ....[1]....
        /*008c*/ 	.word	0x00000400


	//----- nvinfo : EIATTR_MAX_THREADS
	.align		4
.L_4265:
        /*0090*/ 	.byte	0x04, 0x05
        /*0092*/ 	.short	(.L_4267 - .L_4266)
.L_4266:
        /*0094*/ 	.word	0x00000080
        /*0098*/ 	.word	0x00000001
        /*009c*/ 	.word	0x00000001


	//----- nvinfo : EIATTR_CRS_STACK_SIZE
	.align		4
.L_4267:
        /*00a0*/ 	.byte	0x04, 0x1e
        /*00a2*/ 	.short	(.L_4269 - .L_4268)
.L_4268:
        /*00a4*/ 	.word	0x00000000


	//----- nvinfo : EIATTR_CBANK_PARAM_SIZE
	.align		4
.L_4269:
        /*00a8*/ 	.byte	0x03, 0x19
        /*00aa*/ 	.short	0x0024


	//----- nvinfo : EIATTR_PARAM_CBANK
	.align		4
        /*00ac*/ 	.byte	0x04, 0x0a
        /*00ae*/ 	.short	(.L_4271 - .L_4270)
	.align		4
.L_4270:
        /*00b0*/ 	.word	index@(.nv.constant0._ZN2at6native27unrolled_elementwise_kernelINS0_13AUnaryFunctorIiiiNS0_16BitwiseOrFunctorIiEEEESt5arrayIPcLm2EELi4E23TrivialOffsetCalculatorILi1EjESA_NS0_6memory15LoadWithoutCastENSB_16StoreWithoutCastEEEviT_T0_T2_T3_T4_T5_)
        /*00b4*/ 	.short	0x0210
        /*00b6*/ 	.short	0x0024


	//----- nvinfo : EIATTR_SW_WAR
	.align		4
.L_4271:
        /*00b8*/ 	.byte	0x04, 0x36
        /*00ba*/ 	.short	(.L_4273 - .L_4272)
.L_4272:
        /*00bc*/ 	.word	0x00000008
.L_4273:


//--------------------- .nv.info._ZN2at6native29vectorized_elementwise_kernelILi2ENS0_13AUnaryFunctorIiiiNS0_16BitwiseOrFunctorIiEEEESt5arrayIPcLm2EEEEviT0_T1_ --------------------------
	.section	.nv.info._ZN2at6native29vectorized_elementwise_kernelILi2ENS0_13AUnaryFunctorIiiiNS0_16BitwiseOrFunctorIiEEEESt5arrayIPcLm2EEEEviT0_T1_,"",@"SHT_CUDA_INFO"
	.sectionflags	@""
	.align	4


	//----- nvinfo : EIATTR_CUDA_API_VERSION
	.align		4
        /*0000*/ 	.byte	0x04, 0x37
        /*0002*/ 	.short	(.L_4275 - .L_4274)
.L_4274:
        /*0004*/ 	.word	0x00000082


	//----- nvinfo : EIATTR_KPARAM_INFO
	.align		4
.L_4275:
        /*0008*/ 	.byte	0x04, 0x17
        /*000a*/ 	.short	(.L_4277 - .L_4276)
.L_4276:
        /*000c*/ 	.word	0x00000000
        /*0010*/ 	.short	0x0002
        /*0012*/ 	.short	0x0010
        /*0014*/ 	.byte	0x00, 0xf0, 0x41, 0x00


	//----- nvinfo : EIATTR_KPARAM_INFO
	.align		4
.L_4277:
        /*0018*/ 	.byte	0x04, 0x17
        /*001a*/ 	.short	(.L_4279 - .L_4278)
.L_4278:
        /*001c*/ 	.word	0x00000000
        /*0020*/ 	.short	0x0001
        /*0022*/ 	.short	0x0004
        /*0024*/ 	.byte	0x00, 0xf0, 0x21, 0x00


	//----- nvinfo : EIATTR_KPARAM_INFO
	.align		4
.L_4279:
        /*0028*/ 	.byte	0x04, 0x17
        /*002a*/ 	.short	(.L_4281 - .L_4280)
.L_4280:
        /*002c*/ 	.word	0x00000000
        /*0030*/ 	.short	0x0000
        /*0032*/ 	.short	0x0000
        /*0034*/ 	.byte	0x00, 0xf0, 0x11, 0x00


	//----- nvinfo : EIATTR_SPARSE_MMA_MASK
	.align		4
.L_4281:
        /*0038*/ 	.byte	0x03, 0x50
        /*003a*/ 	.short	0x0000


	//----- nvinfo : EIATTR_MAXREG_COUNT
	.align		4
        /*003c*/ 	.byte	0x03, 0x1b
        /*003e*/ 	.short	0x00ff


	//----- nvinfo : EIATTR_MERCURY_ISA_VERSION
	.align		4
        /*0040*/ 	.byte	0x03, 0x5f
        /*0042*/ 	.short	0x0101


	//----- nvinfo : EIATTR_EXIT_INSTR_OFFSETS
	.align		4
        /*0044*/ 	.byte	0x04, 0x1c
        /*0046*/ 	.short	(.L_4283 - .L_4282)


	//   ....[0]....
.L_4282:
        /*0048*/ 	.word	0x00000200


	//   ....[1]....
        /*004c*/ 	.word	0x00000980


	//   ....[2]....
        /*0050*/ 	.word	0x000009d0


	//----- nvinfo : EIATTR_MAX_THREADS
	.align		4
.L_4283:
        /*0054*/ 	.byte	0x04, 0x05
        /*0056*/ 	.short	(.L_4285 - .L_4284)
.L_4284:
        /*0058*/ 	.word	0x00000080
        /*005c*/ 	.word	0x00000001
        /*0060*/ 	.word	0x00000001


	//----- nvinfo : EIATTR_CRS_STACK_SIZE
	.align		4
.L_4285:
        /*0064*/ 	.byte	0x04, 0x1e
        /*0066*/ 	.short	(.L_4287 - .L_4286)
.L_4286:
        /*0068*/ 	.word	0x00000000


	//----- nvinfo : EIATTR_CBANK_PARAM_SIZE
	.align		4
.L_4287:
        /*006c*/ 	.byte	0x03, 0x19
        /*006e*/ 	.short	0x0020


	//----- nvinfo : EIATTR_PARAM_CBANK
	.align		4
        /*0070*/ 	.byte	0x04, 0x0a
        /*0072*/ 	.short	(.L_4289 - .L_4288)
	.align		4
.L_4288:
        /*0074*/ 	.word	index@(.nv.constant0._ZN2at6native29vectorized_elementwise_kernelILi2ENS0_13AUnaryFunctorIiiiNS0_16BitwiseOrFunctorIiEEEESt5arrayIPcLm2EEEEviT0_T1_)
        /*0078*/ 	.short	0x0210
        /*007a*/ 	.short	0x0020


	//----- nvinfo : EIATTR_SW_WAR
	.align		4
.L_4289:
        /*007c*/ 	.byte	0x04, 0x36
        /*007e*/ 	.short	(.L_4291 - .L_4290)
.L_4290:
        /*0080*/ 	.word	0x00000008
.L_4291:


//--------------------- .nv.info._ZN2at6native29vectorized_elementwise_kernelILi4ENS0_13AUnaryFunctorIiiiNS0_16BitwiseOrFunctorIiEEEESt5arrayIPcLm2EEEEviT0_T1_ --------------------------
	.section	.nv.info._ZN2at6native29vectorized_elementwise_kernelILi4ENS0_13AUnaryFunctorIiiiNS0_16BitwiseOrFunctorIiEEEESt5arrayIPcLm2EEEEviT0_T1_,"",@"SHT_CUDA_INFO"
	.sectionflags	@""
	.align	4


	//----- nvinfo : EIATTR_CUDA_API_VERSION
	.align		4
        /*0000*/ 	.byte	0x04, 0x37
        /*0002*/ 	.short	(.L_4293 - .L_4292)
.L_4292:
        /*0004*/ 	.word	0x00000082


	//----- nvinfo : EIATTR_KPARAM_INFO
	.align		4
.L_4293:
        /*0008*/ 	.byte	0x04, 0x17
        /*000a*/ 	.short	(.L_4295 - .L_4294)
.L_4294:
        /*000c*/ 	.word	0x00000000
        /*0010*/ 	.short	0x0002
        /*0012*/ 	.short	0x0010
        /*0014*/ 	.byte	0x00, 0xf0, 0x41, 0x00


	//----- nvinfo : EIATTR_KPARAM_INFO
	.align		4
.L_4295:
        /*0018*/ 	.byte	0x04, 0x17
        /*001a*/ 	.short	(.L_4297 - .L_4296)
.L_4296:
        /*001c*/ 	.word	0x00000000
        /*0020*/ 	.short	0x0001
        /*0022*/ 	.short	0x0004
        /*0024*/ 	.byte	0x00, 0xf0, 0x21, 0x00


	//----- nvinfo : EIATTR_KPARAM_INFO
	.align		4
.L_4297:
        /*0028*/ 	.byte	0x04, 0x17
        /*002a*/ 	.short	(.L_4299 - .L_4298)
.L_4298:
        /*002c*/ 	.word	0x00000000
        /*0030*/ 	.short	0x0000
        /*0032*/ 	.short	0x0000
        /*0034*/ 	.byte	0x00, 0xf0, 0x11, 0x00


	//----- nvinfo : EIATTR_SPARSE_MMA_MASK
	.align		4
.L_4299:
        /*0038*/ 	.byte	0x03, 0x50
        /*003a*/ 	.short	0x0000


	//----- nvinfo : EIATTR_MAXREG_COUNT
	.align		4
        /*003c*/ 	.byte	0x03, 0x1b
        /*003e*/ 	.short	0x00ff


	//----- nvinfo : EIATTR_MERCURY_ISA_VERSION
	.align		4
        /*0040*/ 	.byte	0x03, 0x5f
        /*0042*/ 	.short	0x0101


	//----- nvinfo : EIATTR_EXIT_INSTR_OFFSETS
	.align		4
        /*0044*/ 	.byte	0x04, 0x1c
        /*0046*/ 	.short	(.L_4301 - .L_4300)


	//   ....[0]....
.L_4300:
        /*0048*/ 	.word	0x000001c0


	//   ....[1]....
        /*004c*/ 	.word	0x00000940


	//   ....[2]....
        /*0050*/ 	.word	0x00000990


	//----- nvinfo : EIATTR_MAX_THREADS
	.align		4
.L_4301:
        /*0054*/ 	.byte	0x04, 0x05
        /*0056*/ 	.short	(.L_4303 - .L_4302)
.L_4302:
        /*0058*/ 	.word	0x00000080
        /*005c*/ 	.word	0x00000001
        /*0060*/ 	.word	0x00000001


	//----- nvinfo : EIATTR_CRS_STACK_SIZE
	.align		4
.L_4303:
        /*0064*/ 	.byte	0x04, 0x1e
        /*0066*/ 	.short	(.L_4305 - .L_4304)
.L_4304:
        /*0068*/ 	.word	0x00000000


	//----- nvinfo : EIATTR_CBANK_PARAM_SIZE
	.align		4
.L_4305:
        /*006c*/ 	.byte	0x03, 0x19
        /*006e*/ 	.short	0x0020


	//----- nvinfo : EIATTR_PARAM_CBANK
	.align		4
        /*0070*/ 	.byte	0x04, 0x0a
        /*0072*/ 	.short	(.L_4307 - .L_4306)
	.align		4
.L_4306:
        /*0074*/ 	.word	index@(.nv.constant0._ZN2at6native29vectorized_elementwise_kernelILi4ENS0_13AUnaryFunctorIiiiNS0_16BitwiseOrFunctorIiEEEESt5arrayIPcLm2EEEEviT0_T1_)
        /*0078*/ 	.short	0x0210
        /*007a*/ 	.short	0x0020


	//----- nvinfo : EIATTR_SW_WAR
	.align		4
.L_4307:
        /*007c*/ 	.byte	0x04, 0x36
        /*007e*/ 	.short	(.L_4309 - .L_4308)
.L_4308:
        /*0080*/ 	.word	0x00000008
.L_4309:


//--------------------- .nv.info._ZN2at6native29vectorized_elementwise_kernelILi8ENS0_13AUnaryFunctorIiiiNS0_16BitwiseOrFunctorIiEEEESt5arrayIPcLm2EEEEviT0_T1_ --------------------------
	.section	.nv.info._ZN2at6native29vectorized_elementwise_kernelILi8ENS0_13AUnaryFunctorIiiiNS0_16BitwiseOrFunctorIiEEEESt5arrayIPcLm2EEEEviT0_T1_,"",@"SHT_CUDA_INFO"
	.sectionflags	@""
	.align	4


	//----- nvinfo : EIATTR_CUDA_API_VERSION
	.align		4
        /*0000*/ 	.byte	0x04, 0x37
        /*0002*/ 	.short	(.L_4311 - .L_4310)
.L_4310:
        /*0004*/ 	.word	0x00000082


	//----- nvinfo : EIATTR_KPARAM_INFO
	.align		4
.L_4311:
        /*0008*/ 	.byte	0x04, 0x17
        /*000a*/ 	.short	(.L_4313 - .L_4312)
.L_4312:
        /*000c*/ 	.word	0x00000000
        /*0010*/ 	.short	0x0002
        /*0012*/ 	.short	0x0010
        /*0014*/ 	.byte	0x00, 0xf0, 0x41, 0x00


	//----- nvinfo : EIATTR_KPARAM_INFO
	.align		4
.L_4313:
        /*0018*/ 	.byte	0x04, 0x17
        /*001a*/ 	.short	(.L_4315 - .L_4314)
.L_4314:
        /*001c*/ 	.word	0x00000000
        /*0020*/ 	.short	0x0001
        /*0022*/ 	.short	0x0004
        /*0024*/ 	.byte	0x00, 0xf0, 0x21, 0x00


	//----- nvinfo : EIATTR_KPARAM_INFO
	.align		4
.L_4315:
        /*0028*/ 	.byte	0x04, 0x17
        /*002a*/ 	.short	(.L_4317 - .L_4316)
.L_4316:
        /*002c*/ 	.word	0x00000000
        /*0030*/ 	.short	0x0000
        /*0032*/ 	.short	0x0000
        /*0034*/ 	.byte	0x00, 0xf0, 0x11, 0x00


	//----- nvinfo : EIATTR_SPARSE_MMA_MASK
	.align		4
.L_4317:
        /*0038*/ 	.byte	0x03, 0x50
        /*003a*/ 	.short	0x0000


	//----- nvinfo : EIATTR_MAXREG_COUNT
	.align		4
        /*003c*/ 	.byte	0x03, 0x1b
        /*003e*/ 	.short	0x00ff


	//----- nvinfo : EIATTR_MERCURY_ISA_VERSION
	.align		4
        /*0040*/ 	.byte	0x03, 0x5f
        /*0042*/ 	.short	0x0101


	//----- nvinfo : EIATTR_EXIT_INSTR_OFFSETS
	.align		4
        /*0044*/ 	.byte	0x04, 0x1c
        /*0046*/ 	.short	(.L_4319 - .L_4318)


	//   ....[0]....
.L_4318:
        /*0048*/ 	.word	0x000001c0


	//   ....[1]....
        /*004c*/ 	.word	0x00000940


	//   ....[2]....
        /*0050*/ 	.word	0x00000990


	//----- nvinfo : EIATTR_MAX_THREADS
	.align		4
.L_4319:
        /*0054*/ 	.byte	0x04, 0x05
        /*0056*/ 	.short	(.L_4321 - .L_4320)
.L_4320:
        /*0058*/ 	.word	0x00000080
        /*005c*/ 	.word	0x00000001
        /*0060*/ 	.word	0x00000001


	//----- nvinfo : EIATTR_CRS_STACK_SIZE
	.align		4
.L_4321:
        /*0064*/ 	.byte	0x04, 0x1e
        /*0066*/ 	.short	(.L_4323 - .L_4322)
.L_4322:
        /*0068*/ 	.word	0x00000000


	//----- nvinfo : EIATTR_CBANK_PARAM_SIZE
	.align		4
.L_4323:
        /*006c*/ 	.byte	0x03, 0x19
        /*006e*/ 	.short	0x0020


	//----- nvinfo : EIATTR_PARAM_CBANK
	.align		4
        /*0070*/ 	.byte	0x04, 0x0a
        /*0072*/ 	.short	(.L_4325 - .L_4324)
	.align		4
.L_4324:
        /*0074*/ 	.word	index@(.nv.constant0._ZN2at6native29vectorized_elementwise_kernelILi8ENS0_13AUnaryFunctorIiiiNS0_16BitwiseOrFunctorIiEEEESt5arrayIPcLm2EEEEviT0_T1_)
        /*0078*/ 	.short	0x0210
        /*007a*/ 	.short	0x0020


	//----- nvinfo : EIATTR_SW_WAR
	.align		4
.L_4325:
        /*007c*/ 	.byte	0x04, 0x36
        /*007e*/ 	.short	(.L_4327 - .L_4326)
.L_4326:
        /*0080*/ 	.word	0x00000008
.L_4327:


//--------------------- .nv.info._ZN2at6native18elementwise_kernelILi128ELi4EZNS0_15gpu_kernel_implINS0_13BinaryFunctorIiiiNS0_16BitwiseOrFunctorIiEEEEEEvRNS_18TensorIteratorBaseERKT_EUliE_EEviT1_ --------------------------
	.section	.nv.info._ZN2at6native18elementwise_kernelILi128ELi4EZNS0_15gpu_kernel_implINS0_13BinaryFunctorIiiiNS0_16BitwiseOrFunctorIiEEEEEEvRNS_18TensorIteratorBaseERKT_EUliE_EEviT1_,"",@"SHT_CUDA_INFO"
	.sectionflags	@""
	.align	4


	//----- nvinfo : EIATTR_CUDA_API_VERSION
	.align		4
        /*0000*/ 	.byte	0x04, 0x37
        /*0002*/ 	.short	(.L_4329 - .L_4328)
.L_4328:
        /*0004*/ 	.word	0x00000082


	//----- nvinfo : EIATTR_KPARAM_INFO
	.align		4
.L_4329:
        /*0008*/ 	.byte	0x04, 0x17
        /*000a*/ 	.short	(.L_4331 - .L_4330)
.L_4330:
        /*000c*/ 	.word	0x00000000
        /*0010*/ 	.short	0x0001
        /*0012*/ 	.short	0x0008
        /*0014*/ 	.byte	0x00, 0xf0, 0x21, 0x0a


	//----- nvinfo : EIATTR_KPARAM_INFO
	.align		4
.L_4331:
        /*0018*/ 	.byte	0x04, 0x17
        /*001a*/ 	.short	(.L_4333 - .L_4332)
.L_4332:
        /*001c*/ 	.word	0x00000000
        /*0020*/ 	.short	0x0000
        /*0022*/ 	.short	0x0000
        /*0024*/ 	.byte	0x00, 0xf0, 0x11, 0x00


	//----- nvinfo : EIATTR_SPARSE_MMA_MASK
	.align		4
.L_4333:
        /*0028*/ 	.byte	0x03, 0x50
        /*002a*/ 	.short	0x0000


	//----- nvinfo : EIATTR_MAXREG_COUNT
	.align		4
        /*002c*/ 	.byte	0x03, 0x1b
        /*002e*/ 	.short	0x0080


	//----- nvinfo : EIATTR_EXTERNS
	.align		4
        /*0030*/ 	.byte	0x04, 0x0f
        /*0032*/ 	.short	(.L_4335 - .L_4334)


	//   ....[0]....
	.align		4
.L_4334:
        /*0034*/ 	.word	index@(__assertfail)


	//----- nvinfo : EIATTR_MERCURY_ISA_VERSION
	.align		4
.L_4335:
        /*0038*/ 	.byte	0x03, 0x5f
        /*003a*/ 	.short	0x0101


	//----- nvinfo : EIATTR_SYSCALL_OFFSETS
	.align		4
        /*003c*/ 	.byte	0x04, 0x46
        /*003e*/ 	.short	(.L_4337 - .L_4336)


	//   ....[0]....
.L_4336:
        /*0040*/ 	.word	0x000024b0


	//   ....[1]....
        /*0044*/ 	.word	0x000032b0


	//   ....[2]....
        /*0048*/ 	.word	0x000040f0


	//   ....[3]....
        /*004c*/ 	.word	0x000065c0


	//   ....[4]....
        /*0050*/ 	.word	0x000073c0


	//   ....[5]....
        /*0054*/ 	.word	0x00008200


	//   ....[6]....
        /*0058*/ 	.word	0x0000a6c0


	//   ....[7]....
        /*005c*/ 	.word	0x0000b4c0


	//   ....[8]....
        /*0060*/ 	.word	0x0000c300


	//   ....[9]....
        /*0064*/ 	.word	0x0000e7b0


	//   ....[10]....
        /*0068*/ 	.word	0x0000f5b0


	//   ....[11]....
        /*006c*/ 	.word	0x000103f0


	//----- nvinfo : EIATTR_EXIT_INSTR_OFFSETS
	.align		4
.L_4337:
        /*0070*/ 	.byte	0x04, 0x1c
        /*0072*/ 	.short	(.L_4339 - .L_4338)


	//   ....[0]....
.L_4338:
        /*0074*/ 	.word	0x0000c3a0


	//   ....[1]....
        /*0078*/ 	.word	0x0000f6e0


	//   ....[2]....
        /*007c*/ 	.word	0x0000f700


	//   ....[3]....
        /*0080*/ 	.word	0x0000f790


	//   ....[4]....
        /*0084*/ 	.word	0x0000f7b0


	//   ....[5]....
        /*0088*/ 	.word	0x0000f7d0


	//   ....[6]....
        /*008c*/ 	.word	0x0000f860


	//   ....[7]....
        /*0090*/ 	.word	0x0000f8a0


	//   ....[8]....
        /*0094*/ 	.word	0x0000f940


	//   ....[9]....
        /*0098*/ 	.word	0x0000f990


	//   ....[10]....
        /*009c*/ 	.word	0x0000f9c0


	//   ....[11]....
        /*00a0*/ 	.word	0x0000fa80


	//   ....[12]....
        /*00a4*/ 	.word	0x0000fac0


	//   ....[13]....
        /*00a8*/ 	.word	0x0000fc50


	//   ....[14]....
        /*00ac*/ 	.word	0x0000fdb0


	//   ....[15]....
        /*00b0*/ 	.word	0x0000fdf0


	//   ....[16]....
        /*00b4*/ 	.word	0x0000fe90


	//   ....[17]....
        /*00b8*/ 	.word	0x00010010


	//   ....[18]....
        /*00bc*/ 	.word	0x00010190


	//   ....[19]....
        /*00c0*/ 	.word	0x000102f0


	//   ....[20]....
        /*00c4*/ 	.word	0x00010400


	//   ....[21]....
        /*00c8*/ 	.word	0x00010430


	//   ....[22]....
        /*00cc*/ 	.word	0x00010450


	//----- nvinfo : EIATTR_MAX_THREADS
	.align		4
.L_4339:
        /*00d0*/ 	.byte	0x04, 0x05
        /*00d2*/ 	.short	(.L_4341 - .L_4340)
.L_4340:
        /*00d4*/ 	.word	0x00000080
        /*00d8*/ 	.word	0x00000001
        /*00dc*/ 	.word	0x00000001


	//----- nvinfo : EIATTR_CRS_STACK_SIZE
	.align		4
.L_4341:
        /*00e0*/ 	.byte	0x04, 0x1e
        /*00e2*/ 	.short	(.L_4343 - .L_4342)
.L_4342:
        /*00e4*/ 	.word	0x00000000


	//----- nvinfo : EIATTR_CBANK_PARAM_SIZE
	.align		4
.L_4343:
        /*00e8*/ 	.byte	0x03, 0x19
        /*00ea*/ 	.short	0x0290


	//----- nvinfo : EIATTR_PARAM_CBANK
	.align		4
        /*00ec*/ 	.byte	0x04, 0x0a
        /*00ee*/ 	.short	(.L_4345 - .L_4344)
	.align		4
.L_4344:
        /*00f0*/ 	.word	index@(.nv.constant0._ZN2at6native18elementwise_kernelILi128ELi4EZNS0_15gpu_kernel_implINS0_13BinaryFunctorIiiiNS0_16BitwiseOrFunctorIiEEEEEEvRNS_18TensorIteratorBaseERKT_EUliE_EEviT1_)
        /*00f4*/ 	.short	0x0210
        /*00f6*/ 	.short	0x0290


	//----- nvinfo : EIATTR_SW_WAR
	.align		4
.L_4345:
        /*00f8*/ 	.byte	0x04, 0x36
        /*00fa*/ 	.short	(.L_4347 - .L_4346)
.L_4346:
        /*00fc*/ 	.word	0x00000008
.L_4347:


//--------------------- .nv.info._ZN2at6native27unrolled_elementwise_kernelINS0_13BinaryFunctorIiiiNS0_16BitwiseOrFunctorIiEEEESt5arrayIPcLm3EELi4E23TrivialOffsetCalculatorILi2EjES9_ILi1EjENS0_6memory12LoadWithCastILi2EEENSC_13StoreWithCastILi1EEEEEviT_T0_T2_T3_T4_T5_ --------------------------
	.section	.nv.info._ZN2at6native27unrolled_elementwise_kernelINS0_13BinaryFunctorIiiiNS0_16BitwiseOrFunctorIiEEEESt5arrayIPcLm3EELi4E23TrivialOffsetCalculatorILi2EjES9_ILi1EjENS0_6memory12LoadWithCastILi2EEENSC_13StoreWithCastILi1EEEEEviT_T0_T2_T3_T4_T5_,"",@"SHT_CUDA_INFO"
	.sectionflags	@""
	.align	4


	//----- nvinfo : EIATTR_CUDA_API_VERSION
	.align		4
        /*0000*/ 	.byte	0x04, 0x37
        /*0002*/ 	.short	(.L_4349 - .L_4348)
.L_4348:
        /*0004*/ 	.word	0x00000082


	//----- nvinfo : EIATTR_KPARAM_INFO
	.align		4
.L_4349:
        /*0008*/ 	.byte	0x04, 0x17
        /*000a*/ 	.short	(.L_4351 - .L_4350)
.L_4350:
        /*000c*/ 	.word	0x00000000
        /*0010*/ 	.short	0x0006
        /*0012*/ 	.short	0x0030
        /*0014*/ 	.byte	0x00, 0xf0, 0x21, 0x00


	//----- nvinfo : EIATTR_KPARAM_INFO
	.align		4
.L_4351:
        /*0018*/ 	.byte	0x04, 0x17
        /*001a*/ 	.short	(.L_4353 - .L_4352)
.L_4352:
        /*001c*/ 	.word	0x00000000
        /*0020*/ 	.short	0x0005
        /*0022*/ 	.short	0x0024
        /*0024*/ 	.byte	0x00, 0xf0, 0x31, 0x00


	//----- nvinfo : EIATTR_KPARAM_INFO
	.align		4
.L_4353:
        /*0028*/ 	.byte	0x04, 0x17
        /*002a*/ 	.short	(.L_4355 - .L_4354)
.L_4354:
        /*002c*/ 	.word	0x00000000
        /*0030*/ 	.short	0x0004
        /*0032*/ 	.short	0x0021
        /*0034*/ 	.byte	0x00, 0xf0, 0x05, 0x00


	//----- nvinfo : EIATTR_KPARAM_INFO
	.align		4
.L_4355:
        /*0038*/ 	.byte	0x04, 0x17
        /*003a*/ 	.short	(.L_4357 - .L_4356)
.L_4356:
        /*003c*/ 	.word	0x00000000
        /*0040*/ 	.short	0x0003
        /*0042*/ 	.short	0x0020
        /*0044*/ 	.byte	0x00, 0xf0, 0x05, 0x00


	//----- nvinfo : EIATTR_KPARAM_INFO
	.align		4
.L_4357:
        /*0048*/ 	.byte	0x04, 0x17
        /*004a*/ 	.short	(.L_4359 - .L_4358)
.L_4358:
        /*004c*/ 	.word	0x00000000
        /*0050*/ 	.short	0x0002
        /*0052*/ 	.short	0x0008
        /*0054*/ 	.byte	0x00, 0xf0, 0x61, 0x00


	//----- nvinfo : EIATTR_KPARAM_INFO
	.align		4
.L_4359:
        /*0058*/ 	.byte	0x04, 0x17
        /*005a*/ 	.short	(.L_4361 - .L_4360)
.L_4360:
        /*005c*/ 	.word	0x00000000
        /*0060*/ 	.short	0x0001
        /*0062*/ 	.short	0x0004
        /*0064*/ 	.byte	0x00, 0xf0, 0x05, 0x00


	//----- nvinfo : EIATTR_KPARAM_INFO
	.align		4
.L_4361:
        /*0068*/ 	.byte	0x04, 0x17
        /*006a*/ 	.short	(.L_4363 - .L_4362)
.L_4362:
        /*006c*/ 	.word	0x00000000
        /*0070*/ 	.short	0x0000
        /*0072*/ 	.short	0x0000
        /*0074*/ 	.byte	0x00, 0xf0, 0x11, 0x00


	//----- nvinfo : EIATTR_SPARSE_MMA_MASK
	.align		4
.L_4363:
        /*0078*/ 	.byte	0x03, 0x50
        /*007a*/ 	.short	0x0000


	//----- nvinfo : EIATTR_MAXREG_COUNT
	.align		4
        /*007c*/ 	.byte	0x03, 0x1b
        /*007e*/ 	.short	0x00ff


	//----- nvinfo : EIATTR_EXTERNS
	.align		4
        /*0080*/ 	.byte	0x04, 0x0f
        /*0082*/ 	.short	(.L_4365 - .L_4364)


	//   ....[0]....
	.align		4
.L_4364:
        /*0084*/ 	.word	index@(__assertfail)


	//----- nvinfo : EIATTR_MERCURY_ISA_VERSION
	.align		4
.L_4365:
        /*0088*/ 	.byte	0x03, 0x5f
        /*008a*/ 	.short	0x0101


	//----- nvinfo : EIATTR_SYSCALL_OFFSETS
	.align		4
        /*008c*/ 	.byte	0x04, 0x46
        /*008e*/ 	.short	(.L_4367 - .L_4366)


	//   ....[0]....
.L_4366:
        /*0090*/ 	.word	0x00000ec0


	//   ....[1]....
        /*0094*/ 	.word	0x00001cd0


	//   ....[2]....
        /*0098*/ 	.word	0x00002b60


	//   ....[3]....
        /*009c*/ 	.word	0x00003970


	//   ....[4]....
        /*00a0*/ 	.word	0x00004810


	//   ....[5]....
        /*00a4*/ 	.word	0x00005630


	//   ....[6]....
        /*00a8*/ 	.word	0x000064b0


	//   ....[7]....
        /*00ac*/ 	.word	0x000072c0


	//   ....[8]....
        /*00b0*/ 	.word	0x00008200


	//   ....[9]....
        /*00b4*/ 	.word	0x000090e0


	//   ....[10]....
        /*00b8*/ 	.word	0x00009fb0


	//   ....[11]....
        /*00bc*/ 	.word	0x0000ae80


	//----- nvinfo : EIATTR_EXIT_INSTR_OFFSETS
	.align		4
.L_4367:
        /*00c0*/ 	.byte	0x04, 0x1c
        /*00c2*/ 	.short	(.L_4369 - .L_4368)


	//   ....[0]....
.L_4368:
        /*00c4*/ 	.word	0x0000a040


	//   ....[1]....
        /*00c8*/ 	.word	0x0000a170


	//   ....[2]....
        /*00cc*/ 	.word	0x0000a190


	//   ....[3]....
        /*00d0*/ 	.word	0x0000a220


	//   ....[4]....
        /*00d4*/ 	.word	0x0000a240


	//   ....[5]....
        /*00d8*/ 	.word	0x0000a260


	//   ....[6]....
        /*00dc*/ 	.word	0x0000a2f0


	//   ....[7]....
        /*00e0*/ 	.word	0x0000a330


	//   ....[8]....
        /*00e4*/ 	.word	0x0000a3d0


	//   ....[9]....
        /*00e8*/ 	.word	0x0000a420


	//   ....[10]....
        /*00ec*/ 	.word	0x0000a450


	//   ....[11]....
        /*00f0*/ 	.word	0x0000a510


	//   ....[12]....
        /*00f4*/ 	.word	0x0000a550


	//   ....[13]....
        /*00f8*/ 	.word	0x0000a6e0


	//   ....[14]....
        /*00fc*/ 	.word	0x0000a840


	//   ....[15]....
        /*0100*/ 	.word	0x0000a880


	//   ....[16]....
        /*0104*/ 	.word	0x0000a920


	//   ....[17]....
        /*0108*/ 	.word	0x0000aaa0


	//   ....[18]....
        /*010c*/ 	.word	0x0000ac20


	//   ....[19]....
        /*0110*/ 	.word	0x0000ad80


	//   ....[20]....
        /*0114*/ 	.word	0x0000ae90


	//   ....[21]....
        /*0118*/ 	.word	0x0000aec0


	//   ....[22]....
        /*011c*/ 	.word	0x0000aee0


	//----- nvinfo : EIATTR_MAX_THREADS
	.align		4
.L_4369:
        /*0120*/ 	.byte	0x04, 0x05
        /*0122*/ 	.short	(.L_4371 - .L_4370)
.L_4370:
        /*0124*/ 	.word	0x00000080
        /*0128*/ 	.word	0x00000001
        /*012c*/ 	.word	0x00000001


	//----- nvinfo : EIATTR_CRS_STACK_SIZE
	.align		4
.L_4371:
        /*0130*/ 	.byte	0x04, 0x1e
        /*0132*/ 	.short	(.L_4373 - .L_4372)
.L_4372:
        /*0134*/ 	.word	0x00000000


	//----- nvinfo : EIATTR_CBANK_PARAM_SIZE
	.align		4
.L_4373:
        /*0138*/ 	.byte	0x03, 0x19
        /*013a*/ 	.short	0x0038


	//----- nvinfo : EIATTR_PARAM_CBANK
	.align		4
        /*013c*/ 	.byte	0x04, 0x0a
        /*013e*/ 	.short	(.L_4375 - .L_4374)
	.align		4
.L_4374:
        /*0140*/ 	.word	index@(.nv.constant0._ZN2at6native27unrolled_elementwise_kernelINS0_13BinaryFunctorIiiiNS0_16BitwiseOrFunctorIiEEEESt5arrayIPcLm3EELi4E23TrivialOffsetCalculatorILi2EjES9_ILi1EjENS0_6memory12LoadWithCastILi2EEENSC_13StoreWithCastILi1EEEEEviT_T0_T2_T3_T4_T5_)
        /*0144*/ 	.short	0x0210
        /*0146*/ 	.short	0x0038


	//----- nvinfo : EIATTR_SW_WAR
	.align		4
.L_4375:
        /*0148*/ 	.byte	0x04, 0x36
        /*014a*/ 	.short	(.L_4377 - .L_4376)
.L_4376:
        /*014c*/ 	.word	0x00000008
.L_4377:


//--------------------- .nv.info._ZN2at6native18elementwise_kernelILi128ELi2EZNS0_22gpu_kernel_impl_nocastINS0_13BinaryFunctorIiiiNS0_16BitwiseOrFunctorIiEEEEEEvRNS_18TensorIteratorBaseERKT_EUliE_EEviT1_ --------------------------
	.section	.nv.info._ZN2at6native18elementwise_kernelILi128ELi2EZNS0_22gpu_kernel_impl_nocastINS0_13BinaryFunctorIiiiNS0_16BitwiseOrFunctorIiEEEEEEvRNS_18TensorIteratorBaseERKT_EUliE_EEviT1_,"",@"SHT_CUDA_INFO"
	.sectionflags	@""
	.align	4


	//----- nvinfo : EIATTR_CUDA_API_VERSION
	.align		4
        /*0000*/ 	.byte	0x04, 0x37
        /*0002*/ 	.short	(.L_4379 - .L_4378)
.L_4378:
        /*0004*/ 	.word	0x00000082


	//----- nvinfo : EIATTR_KPARAM_INFO
	.align		4
.L_4379:
        /*0008*/ 	.byte	0x04, 0x17
        /*000a*/ 	.short	(.L_4381 - .L_4380)
.L_4380:
        /*000c*/ 	.word	0x00000000
        /*0010*/ 	.short	0x0001
        /*0012*/ 	.short	0x0008
        /*0014*/ 	.byte	0x00, 0xf0, 0x21, 0x0a


	//----- nvinfo : EIATTR_KPARAM_INFO
	.align		4
.L_4381:
        /*0018*/ 	.byte	0x04, 0x17
        /*001a*/ 	.short	(.L_4383 - .L_4382)
.L_4382:
        /*001c*/ 	.word	0x00000000
        /*0020*/ 	.short	0x0000
        /*0022*/ 	.short	0x0000
        /*0024*/ 	.byte	0x00, 0xf0, 0x11, 0x00


	//----- nvinfo : EIATTR_SPARSE_MMA_MASK
	.align		4
.L_4383:
        /*0028*/ 	.byte	0x03, 0x50
        /*002a*/ 	.short	0x0000


	//----- nvinfo : EIATTR_MAXREG_COUNT
	.align		4
        /*002c*/ 	.byte	0x03, 0x1b
        /*002e*/ 	.short	0x0080


	//----- nvinfo : EIATTR_MERCURY_ISA_VERSION
	.align		4
        /*0030*/ 	.byte	0x03, 0x5f
        /*0032*/ 	.short	0x0101


	//----- nvinfo : EIATTR_EXIT_INSTR_OFFSETS
	.align		4
        /*0034*/ 	.byte	0x04, 0x1c
        /*0036*/ 	.short	(.L_4385 - .L_4384)


	//   ....[0]....
.L_4384:
        /*0038*/ 	.word	0x000017b0


	//   ....[1]....
        /*003c*/ 	.word	0x00002ea0


	//----- nvinfo : EIATTR_MAX_THREADS
	.align		4
.L_4385:
        /*0040*/ 	.byte	0x04, 0x05
        /*0042*/ 	.short	(.L_4387 - .L_4386)
.L_4386:
        /*0044*/ 	.word	0x00000080
        /*0048*/ 	.word	0x00000001
        /*004c*/ 	.word	0x00000001


	//----- nvinfo : EIATTR_CRS_STACK_SIZE
	.align		4
.L_4387:
        /*0050*/ 	.byte	0x04, 0x1e
        /*0052*/ 	.short	(.L_4389 - .L_4388)
.L_4388:
        /*0054*/ 	.word	0x00000000


	//----- nvinfo : EIATTR_CBANK_PARAM_SIZE
	.align		4
.L_4389:
        /*0058*/ 	.byte	0x03, 0x19
        /*005a*/ 	.short	0x0290


	//----- nvinfo : EIATTR_PARAM_CBANK
	.align		4
        /*005c*/ 	.byte	0x04, 0x0a
        /*005e*/ 	.short	(.L_4391 - .L_4390)
	.align		4
.L_4390:
        /*0060*/ 	.word	index@(.nv.constant0._ZN2at6native18elementwise_kernelILi128ELi2EZNS0_22gpu_kernel_impl_nocastINS0_13BinaryFunctorIiiiNS0_16BitwiseOrFunctorIiEEEEEEvRNS_18TensorIteratorBaseERKT_EUliE_EEviT1_)
        /*0064*/ 	.short	0x0210
        /*0066*/ 	.short	0x0290


	//----- nvinfo : EIATTR_SW_WAR
	.align		4
.L_4391:
        /*0068*/ 	.byte	0x04, 0x36
        /*006a*/ 	.short	(.L_4393 - .L_4392)
.L_4392:
        /*006c*/ 	.word	0x00000008
.L_4393:


//--------------------- .nv.info._ZN2at6native27unrolled_elementwise_kernelINS0_13BinaryFunctorIiiiNS0_16BitwiseOrFunctorIiEEEESt5arrayIPcLm3EELi4E23TrivialOffsetCalculatorILi2EjES9_ILi1EjENS0_6memory15LoadWithoutCastENSC_16StoreWithoutCastEEEviT_T0_T2_T3_T4_T5_ --------------------------
	.section	.nv.info._ZN2at6native27unrolled_elementwise_kernelINS0_13BinaryFunctorIiiiNS0_16BitwiseOrFunctorIiEEEESt5arrayIPcLm3EELi4E23TrivialOffsetCalculatorILi2EjES9_ILi1EjENS0_6memory15LoadWithoutCastENSC_16StoreWithoutCastEEEviT_T0_T2_T3_T4_T5_,"",@"SHT_CUDA_INFO"
	.sectionflags	@""
	.align	4


	//----- nvinfo : EIATTR_CUDA_API_VERSION
	.align		4
        /*0000*/ 	.byte	0x04, 0x37
        /*0002*/ 	.short	(.L_4395 - .L_4394)
.L_4394:
        /*0004*/ 	.word	0x00000082


	//----- nvinfo : EIATTR_KPARAM_INFO
	.align		4
.L_4395:
        /*0008*/ 	.byte	0x04, 0x17
        /*000a*/ 	.short	(.L_4397 - .L_4396)
.L_4396:
        /*000c*/ 	.word	0x00000000
        /*0010*/ 	.short	0x0006
        /*0012*/ 	.short	0x0023
        /*0014*/ 	.byte	0x00, 0xf0, 0x05, 0x00


	//----- nvinfo : EIATTR_KPARAM_INFO
	.align		4
.L_4397:
        /*0018*/ 	.byte	0x04, 0x17
        /*001a*/ 	.short	(.L_4399 - .L_4398)
.L_4398:
        /*001c*/ 	.word	0x00000000
        /*0020*/ 	.short	0x0005
        /*0022*/ 	.short	0x0022
        /*0024*/ 	.byte	0x00, 0xf0, 0x05, 0x00


	//----- nvinfo : EIATTR_KPARAM_INFO
	.align		4
.L_4399:
        /*0028*/ 	.byte	0x04, 0x17
        /*002a*/ 	.short	(.L_4401 - .L_4400)
.L_4400:
        /*002c*/ 	.word	0x00000000
        /*0030*/ 	.short	0x0004
        /*0032*/ 	.short	0x0021
        /*0034*/ 	.byte	0x00, 0xf0, 0x05, 0x00


	//----- nvinfo : EIATTR_KPARAM_INFO
	.align		4
.L_4401:
        /*0038*/ 	.byte	0x04, 0x17
        /*003a*/ 	.short	(.L_4403 - .L_4402)
.L_4402:
        /*003c*/ 	.word	0x00000000
        /*0040*/ 	.short	0x0003
        /*0042*/ 	.short	0x0020
        /*0044*/ 	.byte	0x00, 0xf0, 0x05, 0x00


	//----- nvinfo : EIATTR_KPARAM_INFO
	.align		4
.L_4403:
        /*0048*/ 	.byte	0x04, 0x17
        /*004a*/ 	.short	(.L_4405 - .L_4404)
.L_4404:
        /*004c*/ 	.word	0x00000000
        /*0050*/ 	.short	0x0002
        /*0052*/ 	.short	0x0008
        /*0054*/ 	.byte	0x00, 0xf0, 0x61, 0x00


	//----- nvinfo : EIATTR_KPARAM_INFO
	.align		4
.L_4405:
        /*0058*/ 	.byte	0x04, 0x17
        /*005a*/ 	.short	(.L_4407 - .L_4406)
.L_4406:
        /*005c*/ 	.word	0x00000000
        /*0060*/ 	.short	0x0001
        /*0062*/ 	.short	0x0004
        /*0064*/ 	.byte	0x00, 0xf0, 0x05, 0x00


	//----- nvinfo : EIATTR_KPARAM_INFO
	.align		4
.L_4407:
        /*0068*/ 	.byte	0x04, 0x17
        /*006a*/ 	.short	(.L_4409 - .L_4408)
.L_4408:
        /*006c*/ 	.word	0x00000000
        /*0070*/ 	.short	0x0000
        /*0072*/ 	.short	0x0000
        /*0074*/ 	.byte	0x00, 0xf0, 0x11, 0x00


	//----- nvinfo : EIATTR_SPARSE_MMA_MASK
	.align		4
.L_4409:
        /*0078*/ 	.byte	0x03, 0x50
        /*007a*/ 	.short	0x0000


	//----- nvinfo : EIATTR_MAXREG_COUNT
	.align		4
        /*007c*/ 	.byte	0x03, 0x1b
        /*007e*/ 	.short	0x00ff


	//----- nvinfo : EIATTR_MERCURY_ISA_VERSION
	.align		4
        /*0080*/ 	.byte	0x03, 0x5f
        /*0082*/ 	.short	0x0101


	//----- nvinfo : EIATTR_EXIT_INSTR_OFFSETS
	.align		4
        /*0084*/ 	.byte	0x04, 0x1c
        /*0086*/ 	.short	(.L_4411 - .L_4410)


	//   ....[0]....
.L_4410:
        /*0088*/ 	.word	0x00000480


	//   ....[1]....
        /*008c*/ 	.word	0x000004e0


	//----- nvinfo : EIATTR_MAX_THREADS
	.align		4
.L_4411:
        /*0090*/ 	.byte	0x04, 0x05
        /*0092*/ 	.short	(.L_4413 - .L_4412)
.L_4412:
        /*0094*/ 	.word	0x00000080
        /*0098*/ 	.word	0x00000001
        /*009c*/ 	.word	0x00000001


	//----- nvinfo : EIATTR_CRS_STACK_SIZE
	.align		4
.L_4413:
        /*00a0*/ 	.byte	0x04, 0x1e
        /*00a2*/ 	.short	(.L_4415 - .L_4414)
.L_4414:
        /*00a4*/ 	.word	0x00000000


	//----- nvinfo : EIATTR_CBANK_PARAM_SIZE
	.align		4
.L_4415:
        /*00a8*/ 	.byte	0x03, 0x19
        /*00aa*/ 	.short	0x0024


	//----- nvinfo : EIATTR_PARAM_CBANK
	.align		4
        /*00ac*/ 	.byte	0x04, 0x0a
        /*00ae*/ 	.short	(.L_4417 - .L_4416)
	.align		4
.L_4416:
        /*00b0*/ 	.word	index@(.nv.constant0._ZN2at6native27unrolled_elementwise_kernelINS0_13BinaryFunctorIiiiNS0_16BitwiseOrFunctorIiEEEESt5arrayIPcLm3EELi4E23TrivialOffsetCalculatorILi2EjES9_ILi1EjENS0_6memory15LoadWithoutCastENSC_16StoreWithoutCastEEEviT_T0_T2_T3_T4_T5_)
        /*00b4*/ 	.short	0x0210
        /*00b6*/ 	.short	0x0024


	//----- nvinfo : EIATTR_SW_WAR
	.align		4
.L_4417:
        /*00b8*/ 	.byte	0x04, 0x36
        /*00ba*/ 	.short	(.L_4419 - .L_4418)
.L_4418:
        /*00bc*/ 	.word	0x00000008
.L_4419:


//--------------------- .nv.info._ZN2at6native29vectorized_elementwise_kernelILi2ENS0_13BinaryFunctorIiiiNS0_16BitwiseOrFunctorIiEEEESt5arrayIPcLm3EEEEviT0_T1_ --------------------------
	.section	.nv.info._ZN2at6native29vectorized_elementwise_kernelILi2ENS0_13BinaryFunctorIiiiNS0_16BitwiseOrFunctorIiEEEESt5arrayIPcLm3EEEEviT0_T1_,"",@"SHT_CUDA_INFO"
	.sectionflags	@""
	.align	4


	//----- nvinfo : EIATTR_CUDA_API_VERSION
	.align		4
        /*0000*/ 	.byte	0x04, 0x37
        /*0002*/ 	.short	(.L_4421 - .L_4420)
.L_4420:
        /*0004*/ 	.word	0x00000082


	//----- nvinfo : EIATTR_KPARAM_INFO
	.align		4
.L_4421:
        /*0008*/ 	.byte	0x04, 0x17
        /*000a*/ 	.short	(.L_4423 - .L_4422)
.L_4422:
        /*000c*/ 	.word	0x00000000
        /*0010*/ 	.short	0x0002
        /*0012*/ 	.short	0x0008
        /*0014*/ 	.byte	0x00, 0xf0, 0x61, 0x00


	//----- nvinfo : EIATTR_KPARAM_INFO
	.align		4
.L_4423:
        /*0018*/ 	.byte	0x04, 0x17
        /*001a*/ 	.short	(.L_4425 - .L_4424)
.L_4424:
        /*001c*/ 	.word	0x00000000
        /*0020*/ 	.short	0x0001
        /*0022*/ 	.short	0x0004
        /*0024*/ 	.byte	0x00, 0xf0, 0x05, 0x00


	//----- nvinfo : EIATTR_KPARAM_INFO
	.align		4
.L_4425:
        /*0028*/ 	.byte	0x04, 0x17
        /*002a*/ 	.short	(.L_4427 - .L_4426)
.L_4426:
        /*002c*/ 	.word	0x00000000
        /*0030*/ 	.short	0x0000
        /*0032*/ 	.short	0x0000
        /*0034*/ 	.byte	0x00, 0xf0, 0x11, 0x00


	//----- nvinfo : EIATTR_SPARSE_MMA_MASK
	.align		4
.L_4427:
        /*0038*/ 	.byte	0x03, 0x50
        /*003a*/ 	.short	0x0000


	//----- nvinfo : EIATTR_MAXREG_COUNT
	.align		4
        /*003c*/ 	.byte	0x03, 0x1b
        /*003e*/ 	.short	0x00ff


	//----- nvinfo : EIATTR_MERCURY_ISA_VERSION
	.align		4
        /*0040*/ 	.byte	0x03, 0x5f
        /*0042*/ 	.short	0x0101


	//----- nvinfo : EIATTR_EXIT_INSTR_OFFSETS
	.align		4
        /*0044*/ 	.byte	0x04, 0x1c
        /*0046*/ 	.short	(.L_4429 - .L_4428)


	//   ....[0]....
.L_4428:
        /*0048*/ 	.word	0x00000260


	//   ....[1]....
        /*004c*/ 	.word	0x00000bb0


	//   ....[2]....
        /*0050*/ 	.word	0x00000c00


	//----- nvinfo : EIATTR_MAX_THREADS
	.align		4
.L_4429:
        /*0054*/ 	.byte	0x04, 0x05
        /*0056*/ 	.short	(.L_4431 - .L_4430)
.L_4430:
        /*0058*/ 	.word	0x00000080
        /*005c*/ 	.word	0x00000001
        /*0060*/ 	.word	0x00000001


	//----- nvinfo : EIATTR_CRS_STACK_SIZE
	.align		4
.L_4431:
        /*0064*/ 	.byte	0x04, 0x1e
        /*0066*/ 	.short	(.L_4433 - .L_4432)
.L_4432:
        /*0068*/ 	.word	0x00000000


	//----- nvinfo : EIATTR_CBANK_PARAM_SIZE
	.align		4
.L_4433:
        /*006c*/ 	.byte	0x03, 0x19
        /*006e*/ 	.short	0x0020


	//----- nvinfo : EIATTR_PARAM_CBANK
	.align		4
        /*0070*/ 	.byte	0x04, 0x0a
        /*0072*/ 	.short	(.L_4435 - .L_4434)
	.align		4
.L_4434:
        /*0074*/ 	.word	index@(.nv.constant0._ZN2at6native29vectorized_elementwise_kernelILi2ENS0_13BinaryFunctorIiiiNS0_16BitwiseOrFunctorIiEEEESt5arrayIPcLm3EEEEviT0_T1_)
        /*0078*/ 	.short	0x0210
        /*007a*/ 	.short	0x0020


	//----- nvinfo : EIATTR_SW_WAR
	.align		4
.L_4435:
        /*007c*/ 	.byte	0x04, 0x36
        /*007e*/ 	.short	(.L_4437 - .L_4436)
.L_4436:
        /*0080*/ 	.word	0x00000008
.L_4437:


//--------------------- .nv.info._ZN2at6native29vectorized_elementwise_kernelILi4ENS0_13BinaryFunctorIiiiNS0_16BitwiseOrFunctorIiEEEESt5arrayIPcLm3EEEEviT0_T1_ --------------------------
	.section	.nv.info._ZN2at6native29vectorized_elementwise_kernelILi4ENS0_13BinaryFunctorIiiiNS0_16BitwiseOrFunctorIiEEEESt5arrayIPcLm3EEEEviT0_T1_,"",@"SHT_CUDA_INFO"
	.sectionflags	@""
	.align	4


	//----- nvinfo : EIATTR_CUDA_API_VERSION
	.align		4
        /*0000*/ 	.byte	0x04, 0x37
        /*0002*/ 	.short	(.L_4439 - .L_4438)
.L_4438:
        /*0004*/ 	.word	0x00000082


	//----- nvinfo : EIATTR_KPARAM_INFO
	.align		4
.L_4439:
        /*0008*/ 	.byte	0x04, 0x17
        /*000a*/ 	.short	(.L_4441 - .L_4440)
.L_4440:
        /*000c*/ 	.word	0x00000000
        /*0010*/ 	.short	0x0002
        /*0012*/ 	.short	0x0008
        /*0014*/ 	.byte	0x00, 0xf0, 0x61, 0x00


	//----- nvinfo : EIATTR_KPARAM_INFO
	.align		4
.L_4441:
        /*0018*/ 	.byte	0x04, 0x17
        /*001a*/ 	.short	(.L_4443 - .L_4442)
.L_4442:
        /*001c*/ 	.word	0x00000000
        /*0020*/ 	.short	0x0001
        /*0022*/ 	.short	0x0004
        /*0024*/ 	.byte	0x00, 0xf0, 0x05, 0x00


	//----- nvinfo : EIATTR_KPARAM_INFO
	.align		4
.L_4443:
        /*0028*/ 	.byte	0x04, 0x17
        /*002a*/ 	.short	(.L_4445 - .L_4444)
.L_4444:
        /*002c*/ 	.word	0x00000000
        /*0030*/ 	.short	0x0000
        /*0032*/ 	.short	0x0000
        /*0034*/ 	.byte	0x00, 0xf0, 0x11, 0x00


	//----- nvinfo : EIATTR_SPARSE_MMA_MASK
	.align		4
.L_4445:
        /*0038*/ 	.byte	0x03, 0x50
        /*003a*/ 	.short	0x0000


	//----- nvinfo : EIATTR_MAXREG_COUNT
	.align		4
        /*003c*/ 	.byte	0x03, 0x1b
        /*003e*/ 	.short	0x00ff


	//----- nvinfo : EIATTR_MERCURY_ISA_VERSION
	.align		4
        /*0040*/ 	.byte	0x03, 0x5f
        /*0042*/ 	.short	0x0101


	//----- nvinfo : EIATTR_EXIT_INSTR_OFFSETS
	.align		4
        /*0044*/ 	.byte	0x04, 0x1c
        /*0046*/ 	.short	(.L_4447 - .L_4446)


	//   ....[0]....
.L_4446:
        /*0048*/ 	.word	0x00000200


	//   ....[1]....
        /*004c*/ 	.word	0x00000b50


	//   ....[2]....
        /*0050*/ 	.word	0x00000ba0


	//----- nvinfo : EIATTR_MAX_THREADS
	.align		4
.L_4447:
        /*0054*/ 	.byte	0x04, 0x05
        /*0056*/ 	.short	(.L_4449 - .L_4448)
.L_4448:
        /*0058*/ 	.word	0x00000080
        /*005c*/ 	.word	0x00000001
        /*0060*/ 	.word	0x00000001


	//----- nvinfo : EIATTR_CRS_STACK_SIZE
	.align		4
.L_4449:
        /*0064*/ 	.byte	0x04, 0x1e
        /*0066*/ 	.short	(.L_4451 - .L_4450)
.L_4450:
        /*0068*/ 	.word	0x00000000


	//----- nvinfo : EIATTR_CBANK_PARAM_SIZE
	.align		4
.L_4451:
        /*006c*/ 	.byte	0x03, 0x19
        /*006e*/ 	.short	0x0020


	//----- nvinfo : EIATTR_PARAM_CBANK
	.align		4
        /*0070*/ 	.byte	0x04, 0x0a
        /*0072*/ 	.short	(.L_4453 - .L_4452)
	.align		4
.L_4452:
        /*0074*/ 	.word	index@(.nv.constant0._ZN2at6native29vectorized_elementwise_kernelILi4ENS0_13BinaryFunctorIiiiNS0_16BitwiseOrFunctorIiEEEESt5arrayIPcLm3EEEEviT0_T1_)
        /*0078*/ 	.short	0x0210
        /*007a*/ 	.short	0x0020


	//----- nvinfo : EIATTR_SW_WAR
	.align		4
.L_4453:
        /*007c*/ 	.byte	0x04, 0x36
        /*007e*/ 	.short	(.L_4455 - .L_4454)
.L_4454:
        /*0080*/ 	.word	0x00000008
.L_4455:


//--------------------- .nv.info._ZN2at6native29vectorized_elementwise_kernelILi8ENS0_13BinaryFunctorIiiiNS0_16BitwiseOrFunctorIiEEEESt5arrayIPcLm3EEEEviT0_T1_ --------------------------
	.section	.nv.info._ZN2at6native29vectorized_elementwise_kernelILi8ENS0_13BinaryFunctorIiiiNS0_16BitwiseOrFunctorIiEEEESt5arrayIPcLm3EEEEviT0_T1_,"",@"SHT_CUDA_INFO"
	.sectionflags	@""
	.align	4


	//----- nvinfo : EIATTR_CUDA_API_VERSION
	.align		4
        /*0000*/ 	.byte	0x04, 0x37
        /*0002*/ 	.short	(.L_4457 - .L_4456)
.L_4456:
        /*0004*/ 	.word	0x00000082


	//----- nvinfo : EIATTR_KPARAM_INFO
	.align		4
.L_4457:
        /*0008*/ 	.byte	0x04, 0x17
        /*000a*/ 	.short	(.L_4459 - .L_4458)
.L_4458:
        /*000c*/ 	.word	0x00000000
        /*0010*/ 	.short	0x0002
        /*0012*/ 	.short	0x0008
        /*0014*/ 	.byte	0x00, 0xf0, 0x61, 0x00


	//----- nvinfo : EIATTR_KPARAM_INFO
	.align		4
.L_4459:
        /*0018*/ 	.byte	0x04, 0x17
        /*001a*/ 	.short	(.L_4461 - .L_4460)
.L_4460:
        /*001c*/ 	.word	0x00000000
        /*0020*/ 	.short	0x0001
        /*0022*/ 	.short	0x0004
        /*0024*/ 	.byte	0x00, 0xf0, 0x05, 0x00


	//----- nvinfo : EIATTR_KPARAM_INFO
	.align		4
.L_4461:
        /*0028*/ 	.byte	0x04, 0x17
        /*002a*/ 	.short	(.L_4463 - .L_4462)
.L_4462:
        /*002c*/ 	.word	0x00000000
        /*0030*/ 	.short	0x0000
        /*0032*/ 	.short	0x0000
        /*0034*/ 	.byte	0x00, 0xf0, 0x11, 0x00


	//----- nvinfo : EIATTR_SPARSE_MMA_MASK
	.align		4
.L_4463:
        /*0038*/ 	.byte	0x03, 0x50
        /*003a*/ 	.short	0x0000


	//----- nvinfo : EIATTR_MAXREG_COUNT
	.align		4
        /*003c*/ 	.byte	0x03, 0x1b
        /*003e*/ 	.short	0x00ff


	//----- nvinfo : EIATTR_MERCURY_ISA_VERSION
	.align		4
        /*0040*/ 	.byte	0x03, 0x5f
        /*0042*/ 	.short	0x0101


	//----- nvinfo : EIATTR_EXIT_INSTR_OFFSETS
	.align		4
        /*0044*/ 	.byte	0x04, 0x1c
        /*0046*/ 	.short	(.L_4465 - .L_4464)


	//   ....[0]....
.L_4464:
        /*0048*/ 	.word	0x00000200


	//   ....[1]....
        /*004c*/ 	.word	0x00000b50


	//   ....[2]....
        /*0050*/ 	.word	0x00000ba0


	//----- nvinfo : EIATTR_MAX_THREADS
	.align		4
.L_4465:
        /*0054*/ 	.byte	0x04, 0x05
        /*0056*/ 	.short	(.L_4467 - .L_4466)
.L_4466:
        /*0058*/ 	.word	0x00000080
        /*005c*/ 	.word	0x00000001
        /*0060*/ 	.word	0x00000001


	//----- nvinfo : EIATTR_CRS_STACK_SIZE
	.align		4
.L_4467:
        /*0064*/ 	.byte	0x04, 0x1e
        /*0066*/ 	.short	(.L_4469 - .L_4468)
.L_4468:
        /*0068*/ 	.word	0x00000000


	//----- nvinfo : EIATTR_CBANK_PARAM_SIZE
	.align		4
.L_4469:
        /*006c*/ 	.byte	0x03, 0x19
        /*006e*/ 	.short	0x0020


	//----- nvinfo : EIATTR_PARAM_CBANK
	.align		4
        /*0070*/ 	.byte	0x04, 0x0a
        /*0072*/ 	.short	(.L_4471 - .L_4470)
	.align		4
.L_4470:
        /*0074*/ 	.word	index@(.nv.constant0._ZN2at6native29vectorized_elementwise_kernelILi8ENS0_13BinaryFunctorIiiiNS0_16BitwiseOrFunctorIiEEEESt5arrayIPcLm3EEEEviT0_T1_)
        /*0078*/ 	.short	0x0210
        /*007a*/ 	.short	0x0020


	//----- nvinfo : EIATTR_SW_WAR
	.align		4
.L_4471:
        /*007c*/ 	.byte	0x04, 0x36
        /*007e*/ 	.short	(.L_4473 - .L_4472)
.L_4472:
        /*0080*/ 	.word	0x00000008
.L_4473:


//--------------------- .nv.info._ZN2at6native18elementwise_kernelILi128ELi4EZNS0_15gpu_kernel_implINS0_13AUnaryFunctorIaaaNS0_16BitwiseOrFunctorIaEEEEEEvRNS_18TensorIteratorBaseERKT_EUliE_EEviT1_ --------------------------
	.section	.nv.info._ZN2at6native18elementwise_kernelILi128ELi4EZNS0_15gpu_kernel_implINS0_13AUnaryFunctorIaaaNS0_16BitwiseOrFunctorIaEEEEEEvRNS_18TensorIteratorBaseERKT_EUliE_EEviT1_,"",@"SHT_CUDA_INFO"
	.sectionflags	@""
	.align	4


	//----- nvinfo : EIATTR_CUDA_API_VERSION
	.align		4
        /*0000*/ 	.byte	0x04, 0x37
        /*0002*/ 	.short	(.L_4475 - .L_4474)
.L_4474:
        /*0004*/ 	.word	0x00000082


	//----- nvinfo : EIATTR_KPARAM_INFO
	.align		4
.L_4475:
        /*0008*/ 	.byte	0x04, 0x17
        /*000a*/ 	.short	(.L_4477 - .L_4476)
.L_4476:
        /*000c*/ 	.word	0x00000000
        /*0010*/ 	.short	0x0001
        /*0012*/ 	.short	0x0008
        /*0014*/ 	.byte	0x00, 0xf0, 0x61, 0x08


	//----- nvinfo : EIATTR_KPARAM_INFO
	.align		4
.L_4477:
        /*0018*/ 	.byte	0x04, 0x17
        /*001a*/ 	.short	(.L_4479 - .L_4478)
.L_4478:
        /*001c*/ 	.word	0x00000000
        /*0020*/ 	.short	0x0000
        /*0022*/ 	.short	0x0000
        /*0024*/ 	.byte	0x00, 0xf0, 0x11, 0x00


	//----- nvinfo : EIATTR_SPARSE_MMA_MASK
	.align		4
.L_4479:
        /*0028*/ 	.byte	0x03, 0x50
        /*002a*/ 	.short	0x0000


	//----- nvinfo : EIATTR_MAXREG_COUNT
	.align		4
        /*002c*/ 	.byte	0x03, 0x1b
        /*002e*/ 	.short	0x0080


	//----- nvinfo : EIATTR_EXTERNS
	.align		4
        /*0030*/ 	.byte	0x04, 0x0f
        /*0032*/ 	.short	(.L_4481 - .L_4480)


	//   ....[0]....
	.align		4
.L_4480:
        /*0034*/ 	.word	index@(__assertfail)


	//----- nvinfo : EIATTR_MERCURY_ISA_VERSION
	.align		4
.L_4481:
        /*0038*/ 	.byte	0x03, 0x5f
        /*003a*/ 	.short	0x0101


	//----- nvinfo : EIATTR_SYSCALL_OFFSETS
	.align		4
        /*003c*/ 	.byte	0x04, 0x46
        /*003e*/ 	.short	(.L_4483 - .L_4482)


	//   ....[0]....
.L_4482:
        /*0040*/ 	.word	0x000021f0


	//   ....[1]....
        /*0044*/ 	.word	0x00003120


	//   ....[2]....
        /*0048*/ 	.word	0x00005380


	//   ....[3]....
        /*004c*/ 	.word	0x000062b0


	//   ....[4]....
        /*0050*/ 	.word	0x00008500


	//   ....[5]....
        /*0054*/ 	.word	0x00009430


	//   ....[6]....
        /*0058*/ 	.word	0x0000b670


	//   ....[7]....
        /*005c*/ 	.word	0x0000c5a0


	//----- nvinfo : EIATTR_EXIT_INSTR_OFFSETS
	.align		4
.L_4483:
        /*0060*/ 	.byte	0x04, 0x1c
        /*0062*/ 	.short	(.L_4485 - .L_4484)


	//   ....[0]....
.L_4484:
        /*0064*/ 	.word	0x00009520


	//   ....[1]....
        /*0068*/ 	.word	0x0000b7c0


	//   ....[2]....
        /*006c*/ 	.word	0x0000b7e0


	//   ....[3]....
        /*0070*/ 	.word	0x0000b8a0


	//   ....[4]....
        /*0074*/ 	.word	0x0000b8e0


	//   ....[5]....
        /*0078*/ 	.word	0x0000b920


	//   ....[6]....
        /*007c*/ 	.word	0x0000b9b0


	//   ....[7]....
        /*0080*/ 	.word	0x0000b9f0


	//   ....[8]....
        /*0084*/ 	.word	0x0000ba90


	//   ....[9]....
        /*0088*/ 	.word	0x0000bae0


	//   ....[10]....
        /*008c*/ 	.word	0x0000bb30


	//   ....[11]....
        /*0090*/ 	.word	0x0000bbf0


	//   ....[12]....
        /*0094*/ 	.word	0x0000bc50


	//   ....[13]....
        /*0098*/ 	.word	0x0000bde0


	//   ....[14]....
        /*009c*/ 	.word	0x0000bf40


	//   ....[15]....
        /*00a0*/ 	.word	0x0000bf80


	//   ....[16]....
        /*00a4*/ 	.word	0x0000c040


	//   ....[17]....
        /*00a8*/ 	.word	0x0000c1c0


	//   ....[18]....
        /*00ac*/ 	.word	0x0000c340


	//   ....[19]....
        /*00b0*/ 	.word	0x0000c4a0


	//   ....[20]....
        /*00b4*/ 	.word	0x0000c5b0


	//   ....[21]....
        /*00b8*/ 	.word	0x0000c610


	//   ....[22]....
        /*00bc*/ 	.word	0x0000c650


	//----- nvinfo : EIATTR_MAX_THREADS
	.align		4
.L_4485:
        /*00c0*/ 	.byte	0x04, 0x05
        /*00c2*/ 	.short	(.L_4487 - .L_4486)
.L_4486:
        /*00c4*/ 	.word	0x00000080
        /*00c8*/ 	.word	0x00000001
        /*00cc*/ 	.word	0x00000001


	//----- nvinfo : EIATTR_CRS_STACK_SIZE
	.align		4
.L_4487:
        /*00d0*/ 	.byte	0x04, 0x1e
        /*00d2*/ 	.short	(.L_4489 - .L_4488)
.L_4488:
        /*00d4*/ 	.word	0x00000000


	//----- nvinfo : EIATTR_CBANK_PARAM_SIZE
	.align		4
.L_4489:
        /*00d8*/ 	.byte	0x03, 0x19
        /*00da*/ 	.short	0x0220


	//----- nvinfo : EIATTR_PARAM_CBANK
	.align		4
        /*00dc*/ 	.byte	0x04, 0x0a
        /*00de*/ 	.short	(.L_4491 - .L_4490)
	.align		4
.L_4490:
        /*00e0*/ 	.word	index@(.nv.constant0._ZN2at6native18elementwise_kernelILi128ELi4EZNS0_15gpu_kernel_implINS0_13AUnaryFunctorIaaaNS0_16BitwiseOrFunctorIaEEEEEEvRNS_18TensorIteratorBaseERKT_EUliE_EEviT1_)
        /*00e4*/ 	.short	0x0210
        /*00e6*/ 	.short	0x0220


	//----- nvinfo : EIATTR_SW_WAR
	.align		4
.L_4491:
        /*00e8*/ 	.byte	0x04, 0x36
        /*00ea*/ 	.short	(.L_4493 - .L_4492)
.L_4492:
        /*00ec*/ 	.word	0x00000008
.L_4493:


//--------------------- .nv.info._ZN2at6native27unrolled_elementwise_kernelINS0_13AUnaryFunctorIaaaNS0_16BitwiseOrFunctorIaEEEESt5arrayIPcLm2EELi4E23TrivialOffsetCalculatorILi1EjESA_NS0_6memory12LoadWithCastILi1EEENSB_13StoreWithCastILi1EEEEEviT_T0_T2_T3_T4_T5_ --------------------------
	.section	.nv.info._ZN2at6native27unrolled_elementwise_kernelINS0_13AUnaryFunctorIaaaNS0_16BitwiseOrFunctorIaEEEESt5arrayIPcLm2EELi4E23TrivialOffsetCalculatorILi1EjESA_NS0_6memory12LoadWithCastILi1EEENSB_13StoreWithCastILi1EEEEEviT_T0_T2_T3_T4_T5_,"",@"SHT_CUDA_INFO"
	.sectionflags	@""
	.align	4


	//----- nvinfo : EIATTR_CUDA_API_VERSION
	.align		4
        /*0000*/ 	.byte	0x04, 0x37
        /*0002*/ 	.short	(.L_4495 - .L_4494)
.L_4494:
        /*0004*/ 	.word	0x00000082


	//----- nvinfo : EIATTR_KPARAM_INFO
	.align		4
.L_4495:
        /*0008*/ 	.byte	0x04, 0x17
        /*000a*/ 	.short	(.L_4497 - .L_4496)
.L_4496:
        /*000c*/ 	.word	0x00000000
        /*0010*/ 	.short	0x0006
        /*0012*/ 	.short	0x0024
        /*0014*/ 	.byte	0x00, 0xf0, 0x21, 0x00


	//----- nvinfo : EIATTR_KPARAM_INFO
	.align		4
.L_4497:
        /*0018*/ 	.byte	0x04, 0x17
        /*001a*/ 	.short	(.L_4499 - .L_4498)
.L_4498:
        /*001c*/ 	.word	0x00000000
        /*0020*/ 	.short	0x0005
        /*0022*/ 	.short	0x001c
        /*0024*/ 	.byte	0x00, 0xf0, 0x21, 0x00


	//----- nvinfo : EIATTR_KPARAM_INFO
	.align		4
.L_4499:
        /*0028*/ 	.byte	0x04, 0x17
        /*002a*/ 	.short	(.L_4501 - .L_4500)
.L_4500:
        /*002c*/ 	.word	0x00000000
        /*0030*/ 	.short	0x0004
        /*0032*/ 	.short	0x0019
        /*0034*/ 	.byte	0x00, 0xf0, 0x05, 0x00


	//----- nvinfo : EIATTR_KPARAM_INFO
	.align		4
.L_4501:
        /*0038*/ 	.byte	0x04, 0x17
        /*003a*/ 	.short	(.L_4503 - .L_4502)
.L_4502:
        /*003c*/ 	.word	0x00000000
        /*0040*/ 	.short	0x0003
        /*0042*/ 	.short	0x0018
        /*0044*/ 	.byte	0x00, 0xf0, 0x05, 0x00


	//----- nvinfo : EIATTR_KPARAM_INFO
	.align		4
.L_4503:
        /*0048*/ 	.byte	0x04, 0x17
        /*004a*/ 	.short	(.L_4505 - .L_4504)
.L_4504:
        /*004c*/ 	.word	0x00000000
        /*0050*/ 	.short	0x0002
        /*0052*/ 	.short	0x0008
        /*0054*/ 	.byte	0x00, 0xf0, 0x41, 0x00


	//----- nvinfo : EIATTR_KPARAM_INFO
	.align		4
.L_4505:
        /*0058*/ 	.byte	0x04, 0x17
        /*005a*/ 	.short	(.L_4507 - .L_4506)
.L_4506:
        /*005c*/ 	.word	0x00000000
        /*0060*/ 	.short	0x0001
        /*0062*/ 	.short	0x0004
        /*0064*/ 	.byte	0x00, 0xf0, 0x09, 0x00


	//----- nvinfo : EIATTR_KPARAM_INFO
	.align		4
.L_4507:
        /*0068*/ 	.byte	0x04, 0x17
        /*006a*/ 	.short	(.L_4509 - .L_4508)
.L_4508:
        /*006c*/ 	.word	0x00000000
        /*0070*/ 	.short	0x0000
        /*0072*/ 	.short	0x0000
        /*0074*/ 	.byte	0x00, 0xf0, 0x11, 0x00


	//----- nvinfo : EIATTR_SPARSE_MMA_MASK
	.align		4
.L_4509:
        /*0078*/ 	.byte	0x03, 0x50
        /*007a*/ 	.short	0x0000


	//----- nvinfo : EIATTR_MAXREG_COUNT
	.align		4
        /*007c*/ 	.byte	0x03, 0x1b
        /*007e*/ 	.short	0x00ff


	//----- nvinfo : EIATTR_EXTERNS
	.align		4
        /*0080*/ 	.byte	0x04, 0x0f
        /*0082*/ 	.short	(.L_4511 - .L_4510)


	//   ....[0]....
	.align		4
.L_4510:
        /*0084*/ 	.word	index@(__assertfail)


	//----- nvinfo : EIATTR_MERCURY_ISA_VERSION
	.align		4
.L_4511:
        /*0088*/ 	.byte	0x03, 0x5f
        /*008a*/ 	.short	0x0101


	//----- nvinfo : EIATTR_SYSCALL_OFFSETS
	.align		4
        /*008c*/ 	.byte	0x04, 0x46
        /*008e*/ 	.short	(.L_4513 - .L_4512)


	//   ....[0]....
.L_4512:
        /*0090*/ 	.word	0x00000f10


	//   ....[1]....
        /*0094*/ 	.word	0x00001e20


	//   ....[2]....
        /*0098*/ 	.word	0x00002d40


	//   ....[3]....
        /*009c*/ 	.word	0x00003c40


	//   ....[4]....
        /*00a0*/ 	.word	0x00004c60


	//   ....[5]....
        /*00a4*/ 	.word	0x00005c60


	//   ....[6]....
        /*00a8*/ 	.word	0x00006c50


	//   ....[7]....
        /*00ac*/ 	.word	0x00007c40


	//----- nvinfo : EIATTR_EXIT_INSTR_OFFSETS
	.align		4
.L_4513:
        /*00b0*/ 	.byte	0x04, 0x1c
        /*00b2*/ 	.short	(.L_4515 - .L_4514)


	//   ....[0]....
.L_4514:
        /*00b4*/ 	.word	0x00006d30


	//   ....[1]....
        /*00b8*/ 	.word	0x00006e60


	//   ....[2]....
        /*00bc*/ 	.word	0x00006e80


	//   ....[3]....
        /*00c0*/ 	.word	0x00006f40


	//   ....[4]....
        /*00c4*/ 	.word	0x00006f80


	//   ....[5]....
        /*00c8*/ 	.word	0x00006fc0


	//   ....[6]....
        /*00cc*/ 	.word	0x00007050


	//   ....[7]....
        /*00d0*/ 	.word	0x00007090


	//   ....[8]....
        /*00d4*/ 	.word	0x00007130


	//   ....[9]....
        /*00d8*/ 	.word	0x00007180


	//   ....[10]....
        /*00dc*/ 	.word	0x000071d0


	//   ....[11]....
        /*00e0*/ 	.word	0x00007290


	//   ....[12]....
        /*00e4*/ 	.word	0x000072f0


	//   ....[13]....
        /*00e8*/ 	.word	0x00007480


	//   ....[14]....
        /*00ec*/ 	.word	0x000075e0


	//   ....[15]....
        /*00f0*/ 	.word	0x00007620


	//   ....[16]....
        /*00f4*/ 	.word	0x000076e0


	//   ....[17]....
        /*00f8*/ 	.word	0x00007860


	//   ....[18]....
        /*00fc*/ 	.word	0x000079e0


	//   ....[19]....
        /*0100*/ 	.word	0x00007b40


	//   ....[20]....
        /*0104*/ 	.word	0x00007c50


	//   ....[21]....
        /*0108*/ 	.word	0x00007cb0


	//   ....[22]....
        /*010c*/ 	.word	0x00007cf0


	//----- nvinfo : EIATTR_MAX_THREADS
	.align		4
.L_4515:
        /*0110*/ 	.byte	0x04, 0x05
        /*0112*/ 	.short	(.L_4517 - .L_4516)
.L_4516:
        /*0114*/ 	.word	0x00000080
        /*0118*/ 	.word	0x00000001
        /*011c*/ 	.word	0x00000001


	//----- nvinfo : EIATTR_CRS_STACK_SIZE
	.align		4
.L_4517:
        /*0120*/ 	.byte	0x04, 0x1e
        /*0122*/ 	.short	(.L_4519 - .L_4518)
.L_4518:
        /*0124*/ 	.word	0x00000000


	//----- nvinfo : EIATTR_CBANK_PARAM_SIZE
	.align		4
.L_4519:
        /*0128*/ 	.byte	0x03, 0x19
        /*012a*/ 	.short	0x002c


	//----- nvinfo : EIATTR_PARAM_CBANK
	.align		4
        /*012c*/ 	.byte	0x04, 0x0a
        /*012e*/ 	.short	(.L_4521 - .L_4520)
	.align		4
.L_4520:
        /*0130*/ 	.word	index@(.nv.constant0._ZN2at6native27unrolled_elementwise_kernelINS0_13AUnaryFunctorIaaaNS0_16BitwiseOrFunctorIaEEEESt5arrayIPcLm2EELi4E23TrivialOffsetCalculatorILi1EjESA_NS0_6memory12LoadWithCastILi1EEENSB_13StoreWithCastILi1EEEEEviT_T0_T2_T3_T4_T5_)
        /*0134*/ 	.short	0x0210
        /*0136*/ 	.short	0x002c


	//----- nvinfo : EIATTR_SW_WAR
	.align		4
.L_4521:
        /*0138*/ 	.byte	0x04, 0x36
        /*013a*/ 	.short	(.L_4523 - .L_4522)
.L_4522:
        /*013c*/ 	.word	0x00000008
.L_4523:


//--------------------- .nv.info._ZN2at6native18elementwise_kernelILi128ELi4EZNS0_22gpu_kernel_impl_nocastINS0_13AUnaryFunctorIaaaNS0_16BitwiseOrFunctorIaEEEEEEvRNS_18TensorIteratorBaseERKT_EUliE_EEviT1_ --------------------------
	.section	.nv.info._ZN2at6native18elementwise_kernelILi128ELi4EZNS0_22gpu_kernel_impl_nocastINS0_13AUnaryFunctorIaaaNS0_16BitwiseOrFunctorIaEEEEEEvRNS_18TensorIteratorBaseERKT_EUliE_EEviT1_,"",@"SHT_CUDA_INFO"
	.sectionflags	@""
	.align	4


	//----- nvinfo : EIATTR_CUDA_API_VERSION
	.align		4
        /*0000*/ 	.byte	0x04, 0x37
        /*0002*/ 	.short	(.L_4525 - .L_4524)
.L_4524:
        /*0004*/ 	.word	0x00000082


	//----- nvinfo : EIATTR_KPARAM_INFO
	.align		4
.L_4525:
        /*0008*/ 	.byte	0x04, 0x17
        /*000a*/ 	.short	(.L_4527 - .L_4526)
.L_4526:
        /*000c*/ 	.word	0x00000000
        /*0010*/ 	.short	0x0001
        /*0012*/ 	.short	0x0008
        /*0014*/ 	.byte	0x00, 0xf0, 0x61, 0x08


	//----- nvinfo : EIATTR_KPARAM_INFO
	.align		4
.L_4527:
        /*0018*/ 	.byte	0x04, 0x17
        /*001a*/ 	.short	(.L_4529 - .L_4528)
.L_4528:
        /*001c*/ 	.word	0x00000000
        /*0020*/ 	.short	0x0000
        /*0022*/ 	.short	0x0000
        /*0024*/ 	.byte	0x00, 0xf0, 0x11, 0x00


	//----- nvinfo : EIATTR_SPARSE_MMA_MASK
	.align		4
.L_4529:
        /*0028*/ 	.byte	0x03, 0x50
        /*002a*/ 	.short	0x0000


	//----- nvinfo : EIATTR_MAXREG_COUNT
	.align		4
        /*002c*/ 	.byte	0x03, 0x1b
        /*002e*/ 	.short	0x0080


	//----- nvinfo : EIATTR_MERCURY_ISA_VERSION
	.align		4
        /*0030*/ 	.byte	0x03, 0x5f
        /*0032*/ 	.short	0x0101


	//----- nvinfo : EIATTR_EXIT_INSTR_OFFSETS
	.align		4
        /*0034*/ 	.byte	0x04, 0x1c
        /*0036*/ 	.short	(.L_4531 - .L_4530)


	//   ....[0]....
.L_4530:
        /*0038*/ 	.word	0x00003ba0


	//   ....[1]....
        /*003c*/ 	.word	0x00004f20


	//----- nvinfo : EIATTR_MAX_THREADS
	.align		4
.L_4531:
        /*0040*/ 	.byte	0x04, 0x05
        /*0042*/ 	.short	(.L_4533 - .L_4532)
.L_4532:
        /*0044*/ 	.word	0x00000080
        /*0048*/ 	.word	0x00000001
        /*004c*/ 	.word	0x00000001


	//----- nvinfo : EIATTR_CRS_STACK_SIZE
	.align		4
.L_4533:
        /*0050*/ 	.byte	0x04, 0x1e
        /*0052*/ 	.short	(.L_4535 - .L_4534)
.L_4534:
        /*0054*/ 	.word	0x00000000


	//----- nvinfo : EIATTR_CBANK_PARAM_SIZE
	.align		4
.L_4535:
        /*0058*/ 	.byte	0x03, 0x19
        /*005a*/ 	.short	0x0220


	//----- nvinfo : EIATTR_PARAM_CBANK
	.align		4
        /*005c*/ 	.byte	0x04, 0x0a
        /*005e*/ 	.short	(.L_4537 - .L_4536)
	.align		4
.L_4536:
        /*0060*/ 	.word	index@(.nv.constant0._ZN2at6native18elementwise_kernelILi128ELi4EZNS0_22gpu_kernel_impl_nocastINS0_13AUnaryFunctorIaaaNS0_16BitwiseOrFunctorIaEEEEEEvRNS_18TensorIteratorBaseERKT_EUliE_EEviT1_)
        /*0064*/ 	.short	0x0210
        /*0066*/ 	.short	0x0220


	//----- nvinfo : EIATTR_SW_WAR
	.align		4
.L_4537:
        /*0068*/ 	.byte	0x04, 0x36
        /*006a*/ 	.short	(.L_4539 - .L_4538)
.L_4538:
        /*006c*/ 	.word	0x00000008
.L_4539:


//--------------------- .nv.info._ZN2at6native27unrolled_elementwise_kernelINS0_13AUnaryFunctorIaaaNS0_16BitwiseOrFunctorIaEEEESt5arrayIPcLm2EELi4E23TrivialOffsetCalculatorILi1EjESA_NS0_6memory15LoadWithoutCastENSB_16StoreWithoutCastEEEviT_T0_T2_T3_T4_T5_ --------------------------
	.section	.nv.info._ZN2at6native27unrolled_elementwise_kernelINS0_13AUnaryFunctorIaaaNS0_16BitwiseOrFunctorIaEEEESt5arrayIPcLm2EELi4E23TrivialOffsetCalculatorILi1EjESA_NS0_6memory15LoadWithoutCastENSB_16StoreWithoutCastEEEviT_T0_T2_T3_T4_T5_,"",@"SHT_CUDA_INFO"
	.sectionflags	@""
	.align	4


	//----- nvinfo : EIATTR_CUDA_API_VERSION
	.align		4
        /*0000*/ 	.byte	0x04, 0x37
        /*0002*/ 	.short	(.L_4541 - .L_4540)
.L_4540:
        /*0004*/ 	.word	0x00000082


	//----- nvinfo : EIATTR_KPARAM_INFO
	.align		4
.L_4541:
        /*0008*/ 	.byte	0x04, 0x17
        /*000a*/ 	.short	(.L_4543 - .L_4542)
.L_4542:
        /*000c*/ 	.word	0x00000000
        /*0010*/ 	.short	0x0006
        /*0012*/ 	.short	0x001b
        /*0014*/ 	.byte	0x00, 0xf0, 0x05, 0x00


	//----- nvinfo : EIATTR_KPARAM_INFO
	.align		4
.L_4543:
        /*0018*/ 	.byte	0x04, 0x17
        /*001a*/ 	.short	(.L_4545 - .L_4544)
.L_4544:
        /*001c*/ 	.word	0x00000000
        /*0020*/ 	.short	0x0005
        /*0022*/ 	.short	0x001a
        /*0024*/ 	.byte	0x00, 0xf0, 0x05, 0x00


	//----- nvinfo : EIATTR_KPARAM_INFO
	.align		4
.L_4545:
        /*0028*/ 	.byte	0x04, 0x17
        /*002a*/ 	.short	(.L_4547 - .L_4546)
.L_4546:
        /*002c*/ 	.word	0x00000000
        /*0030*/ 	.short	0x0004
        /*0032*/ 	.short	0x0019
        /*0034*/ 	.byte	0x00, 0xf0, 0x05, 0x00


	//----- nvinfo : EIATTR_KPARAM_INFO
	.align		4
.L_4547:
        /*0038*/ 	.byte	0x04, 0x17
        /*003a*/ 	.short	(.L_4549 - .L_4548)
.L_4548:
        /*003c*/ 	.word	0x00000000
        /*0040*/ 	.short	0x0003
        /*0042*/ 	.short	0x0018
        /*0044*/ 	.byte	0x00, 0xf0, 0x05, 0x00


	//----- nvinfo : EIATTR_KPARAM_INFO
	.align		4
.L_4549:
        /*0048*/ 	.byte	0x04, 0x17
        /*004a*/ 	.short	(.L_4551 - .L_4550)
.L_4550:
        /*004c*/ 	.word	0x00000000
        /*0050*/ 	.short	0x0002
        /*0052*/ 	.short	0x0008
        /*0054*/ 	.byte	0x00, 0xf0, 0x41, 0x00


	//----- nvinfo : EIATTR_KPARAM_INFO
	.align		4
.L_4551:
        /*0058*/ 	.byte	0x04, 0x17
        /*005a*/ 	.short	(.L_4553 - .L_4552)
.L_4552:
        /*005c*/ 	.word	0x00000000
        /*0060*/ 	.short	0x0001
        /*0062*/ 	.short	0x0004
        /*0064*/ 	.byte	0x00, 0xf0, 0x09, 0x00


	//----- nvinfo : EIATTR_KPARAM_INFO
	.align		4
.L_4553:
        /*0068*/ 	.byte	0x04, 0x17
        /*006a*/ 	.short	(.L_4555 - .L_4554)
.L_4554:
        /*006c*/ 	.word	0x00000000
        /*0070*/ 	.short	0x0000
        /*0072*/ 	.short	0x0000
        /*0074*/ 	.byte	0x00, 0xf0, 0x11, 0x00


	//----- nvinfo : EIATTR_SPARSE_MMA_MASK
	.align		4
.L_4555:
        /*0078*/ 	.byte	0x03, 0x50
        /*007a*/ 	.short	0x0000


	//----- nvinfo : EIATTR_MAXREG_COUNT
	.align		4
        /*007c*/ 	.byte	0x03, 0x1b
        /*007e*/ 	.short	0x00ff


	//----- nvinfo : EIATTR_MERCURY_ISA_VERSION
	.align		4
        /*0080*/ 	.byte	0x03, 0x5f
        /*0082*/ 	.short	0x0101


	//----- nvinfo : EIATTR_EXIT_INSTR_OFFSETS
	.align		4
        /*0084*/ 	.byte	0x04, 0x1c
        /*0086*/ 	.short	(.L_4557 - .L_4556)


	//   ....[0]....
.L_4556:
        /*0088*/ 	.word	0x00000430


	//   ....[1]....
        /*008c*/ 	.word	0x00000490


	//----- nvinfo : EIATTR_MAX_THREADS
	.align		4
.L_4557:
        /*0090*/ 	.byte	0x04, 0x05
        /*0092*/ 	.short	(.L_4559 - .L_4558)
.L_4558:
        /*0094*/ 	.word	0x00000080
        /*0098*/ 	.word	0x00000001
        /*009c*/ 	.word	0x00000001


	//----- nvinfo : EIATTR_CRS_STACK_SIZE
	.align		4
.L_4559:
        /*00a0*/ 	.byte	0x04, 0x1e
        /*00a2*/ 	.short	(.L_4561 - .L_4560)
.L_4560:
        /*00a4*/ 	.word	0x00000000


	//----- nvinfo : EIATTR_CBANK_PARAM_SIZE
	.align		4
.L_4561:
        /*00a8*/ 	.byte	0x03, 0x19
        /*00aa*/ 	.short	0x001c


	//----- nvinfo : EIATTR_PARAM_CBANK
	.align		4
        /*00ac*/ 	.byte	0x04, 0x0a
        /*00ae*/ 	.short	(.L_4563 - .L_4562)
	.align		4
.L_4562:
        /*00b0*/ 	.word	index@(.nv.constant0._ZN2at6native27unrolled_elementwise_kernelINS0_13AUnaryFunctorIaaaNS0_16BitwiseOrFunctorIaEEEESt5arrayIPcLm2EELi4E23TrivialOffsetCalculatorILi1EjESA_NS0_6memory15LoadWithoutCastENSB_16StoreWithoutCastEEEviT_T0_T2_T3_T4_T5_)
        /*00b4*/ 	.short	0x0210
        /*00b6*/ 	.short	0x001c


	//----- nvinfo : EIATTR_SW_WAR
	.align		4
.L_4563:
        /*00b8*/ 	.byte	0x04, 0x36
        /*00ba*/ 	.short	(.L_4565 - .L_4564)
.L_4564:
        /*00bc*/ 	.word	0x00000008
.L_4565:


//--------------------- .nv.info._ZN2at6native29vectorized_elementwise_kernelILi2ENS0_13AUnaryFunctorIaaaNS0_16BitwiseOrFunctorIaEEEESt5arrayIPcLm2EEEEviT0_T1_ --------------------------
	.section	.nv.info._ZN2at6native29vectorized_elementwise_kernelILi2ENS0_13AUnaryFunctorIaaaNS0_16BitwiseOrFunctorIaEEEESt5arrayIPcLm2EEEEviT0_T1_,"",@"SHT_CUDA_INFO"
	.sectionflags	@""
	.align	4


	//----- nvinfo : EIATTR_CUDA_API_VERSION
	.align		4
        /*0000*/ 	.byte	0x04, 0x37
        /*0002*/ 	.short	(.L_4567 - .L_4566)
.L_4566:
        /*0004*/ 	.word	0x00000082


	//----- nvinfo : EIATTR_KPARAM_INFO
	.align		4
.L_4567:
        /*0008*/ 	.byte	0x04, 0x17
        /*000a*/ 	.short	(.L_4569 - .L_4568)
.L_4568:
        /*000c*/ 	.word	0x00000000
        /*0010*/ 	.short	0x0002
        /*0012*/ 	.short	0x0008
        /*0014*/ 	.byte	0x00, 0xf0, 0x41, 0x00


	//----- nvinfo : EIATTR_KPARAM_INFO
	.align		4
.L_4569:
        /*0018*/ 	.byte	0x04, 0x17
        /*001a*/ 	.short	(.L_4571 - .L_4570)
.L_4570:
        /*001c*/ 	.word	0x00000000
        /*0020*/ 	.short	0x0001
        /*0022*/ 	.short	0x0004
        /*0024*/ 	.byte	0x00, 0xf0, 0x09, 0x00


	//----- nvinfo : EIATTR_KPARAM_INFO
	.align		4
.L_4571:
        /*0028*/ 	.byte	0x04, 0x17
        /*002a*/ 	.short	(.L_4573 - .L_4572)
.L_4572:
        /*002c*/ 	.word	0x00000000
        /*0030*/ 	.short	0x0000
        /*0032*/ 	.short	0x0000
        /*0034*/ 	.byte	0x00, 0xf0, 0x11, 0x00


	//----- nvinfo : EIATTR_SPARSE_MMA_MASK
	.align		4
.L_4573:
        /*0038*/ 	.byte	0x03, 0x50
        /*003a*/ 	.short	0x0000


	//----- nvinfo : EIATTR_MAXREG_COUNT
	.align		4
        /*003c*/ 	.byte	0x03, 0x1b
        /*003e*/ 	.short	0x00ff


	//----- nvinfo : EIATTR_MERCURY_ISA_VERSION
	.align		4
        /*0040*/ 	.byte	0x03, 0x5f
        /*0042*/ 	.short	0x0101


	//----- nvinfo : EIATTR_EXIT_INSTR_OFFSETS
	.align		4
        /*0044*/ 	.byte	0x04, 0x1c
        /*0046*/ 	.short	(.L_4575 - .L_4574)


	//   ....[0]....
.L_4574:
        /*0048*/ 	.word	0x00000320


	//   ....[1]....
        /*004c*/ 	.word	0x00000b90


	//   ....[2]....
        /*0050*/ 	.word	0x00000bf0


	//----- nvinfo : EIATTR_MAX_THREADS
	.align		4
.L_4575:
        /*0054*/ 	.byte	0x04, 0x05
        /*0056*/ 	.short	(.L_4577 - .L_4576)
.L_4576:
        /*0058*/ 	.word	0x00000080
        /*005c*/ 	.word	0x00000001
        /*0060*/ 	.word	0x00000001


	//----- nvinfo : EIATTR_CRS_STACK_SIZE
	.align		4
.L_4577:
        /*0064*/ 	.byte	0x04, 0x1e
        /*0066*/ 	.short	(.L_4579 - .L_4578)
.L_4578:
        /*0068*/ 	.word	0x00000000


	//----- nvinfo : EIATTR_CBANK_PARAM_SIZE
	.align		4
.L_4579:
        /*006c*/ 	.byte	0x03, 0x19
        /*006e*/ 	.short	0x0018


	//----- nvinfo : EIATTR_PARAM_CBANK
	.align		4
        /*0070*/ 	.byte	0x04, 0x0a
        /*0072*/ 	.short	(.L_4581 - .L_4580)
	.align		4
.L_4580:
        /*0074*/ 	.word	index@(.nv.constant0._ZN2at6native29vectorized_elementwise_kernelILi2ENS0_13AUnaryFunctorIaaaNS0_16BitwiseOrFunctorIaEEEESt5arrayIPcLm2EEEEviT0_T1_)
        /*0078*/ 	.short	0x0210
        /*007a*/ 	.short	0x0018


	//----- nvinfo : EIATTR_SW_WAR
	.align		4
.L_4581:
        /*007c*/ 	.byte	0x04, 0x36
        /*007e*/ 	.short	(.L_4583 - .L_4582)
.L_4582:
        /*0080*/ 	.word	0x00000008
.L_4583:


//--------------------- .nv.info._ZN2at6native29vectorized_elementwise_kernelILi4ENS0_13AUnaryFunctorIaaaNS0_16BitwiseOrFunctorIaEEEESt5arrayIPcLm2EEEEviT0_T1_ --------------------------
	.section	.nv.info._ZN2at6native29vectorized_elementwise_kernelILi4ENS0_13AUnaryFunctorIaaaNS0_16BitwiseOrFunctorIaEEEESt5arrayIPcLm2EEEEviT0_T1_,"",@"SHT_CUDA_INFO"
	.sectionflags	@""
	.align	4


	//----- nvinfo : EIATTR_CUDA_API_VERSION
	.align		4
        /*0000*/ 	.byte	0x04, 0x37
        /*0002*/ 	.short	(.L_4585 - .L_4584)
.L_4584:
        /*0004*/ 	.word	0x00000082


	//----- nvinfo : EIATTR_KPARAM_INFO
	.align		4
.L_4585:
        /*0008*/ 	.byte	0x04, 0x17
        /*000a*/ 	.short	(.L_4587 - .L_4586)
.L_4586:
        /*000c*/ 	.word	0x00000000
        /*0010*/ 	.short	0x0002
        /*0012*/ 	.short	0x0008
        /*0014*/ 	.byte	0x00, 0xf0, 0x41, 0x00


	//----- nvinfo : EIATTR_KPARAM_INFO
	.align		4
.L_4587:
        /*0018*/ 	.byte	0x04, 0x17
        /*001a*/ 	.short	(.L_4589 - .L_4588)
.L_4588:
        /*001c*/ 	.word	0x00000000
        /*0020*/ 	.short	0x0001
        /*0022*/ 	.short	0x0004
        /*0024*/ 	.byte	0x00, 0xf0, 0x09, 0x00


	//----- nvinfo : EIATTR_KPARAM_INFO
	.align		4
.L_4589:
        /*0028*/ 	.byte	0x04, 0x17
        /*002a*/ 	.short	(.L_4591 - .L_4590)
.L_4590:
        /*002c*/ 	.word	0x00000000
        /*0030*/ 	.short	0x0000
        /*0032*/ 	.short	0x0000
        /*0034*/ 	.byte	0x00, 0xf0, 0x11, 0x00


	//----- nvinfo : EIATTR_SPARSE_MMA_MASK
	.align		4
.L_4591:
        /*0038*/ 	.byte	0x03, 0x50
        /*003a*/ 	.short	0x0000


	//----- nvinfo : EIATTR_MAXREG_COUNT
	.align		4
        /*003c*/ 	.byte	0x03, 0x1b
        /*003e*/ 	.short	0x00ff


	//----- nvinfo : EIATTR_MERCURY_ISA_VERSION
	.align		4
        /*0040*/ 	.byte	0x03, 0x5f
        /*0042*/ 	.short	0x0101


	//----- nvinfo : EIATTR_EXIT_INSTR_OFFSETS
	.align		4
        /*0044*/ 	.byte	0x04, 0x1c
        /*0046*/ 	.short	(.L_4593 - .L_4592)


	//   ....[0]....
.L_4592:
        /*0048*/ 	.word	0x00000300


	//   ....[1]....
        /*004c*/ 	.word	0x00000b70


	//   ....[2]....
        /*0050*/ 	.word	0x00000bd0


	//----- nvinfo : EIATTR_MAX_THREADS
	.align		4
.L_4593:
        /*0054*/ 	.byte	0x04, 0x05
        /*0056*/ 	.short	(.L_4595 - .L_4594)
.L_4594:
        /*0058*/ 	.word	0x00000080
        /*005c*/ 	.word	0x00000001
        /*0060*/ 	.word	0x00000001


	//----- nvinfo : EIATTR_CRS_STACK_SIZE
	.align		4
.L_4595:
        /*0064*/ 	.byte	0x04, 0x1e
        /*0066*/ 	.short	(.L_4597 - .L_4596)
.L_4596:
        /*0068*/ 	.word	0x00000000


	//----- nvinfo : EIATTR_CBANK_PARAM_SIZE
	.align		4
.L_4597:
        /*006c*/ 	.byte	0x03, 0x19
        /*006e*/ 	.short	0x0018


	//----- nvinfo : EIATTR_PARAM_CBANK
	.align		4
        /*0070*/ 	.byte	0x04, 0x0a
        /*0072*/ 	.short	(.L_4599 - .L_4598)
	.align		4
.L_4598:
        /*0074*/ 	.word	index@(.nv.constant0._ZN2at6native29vectorized_elementwise_kernelILi4ENS0_13AUnaryFunctorIaaaNS0_16BitwiseOrFunctorIaEEEESt5arrayIPcLm2EEEEviT0_T1_)
        /*0078*/ 	.short	0x0210
        /*007a*/ 	.short	0x0018


	//----- nvinfo : EIATTR_SW_WAR
	.align		4
.L_4599:
        /*007c*/ 	.byte	0x04, 0x36
        /*007e*/ 	.short	(.L_4601 - .L_4600)
.L_4600:
        /*0080*/ 	.word	0x00000008
.L_4601:


//--------------------- .nv.info._ZN2at6native29vectorized_elementwise_kernelILi8ENS0_13AUnaryFunctorIaaaNS0_16BitwiseOrFunctorIaEEEESt5arrayIPcLm2EEEEviT0_T1_ --------------------------
	.section	.nv.info._ZN2at6native29vectorized_elementwise_kernelILi8ENS0_13AUnaryFunctorIaaaNS0_16BitwiseOrFunctorIaEEEESt5arrayIPcLm2EEEEviT0_T1_,"",@"SHT_CUDA_INFO"
	.sectionflags	@""
	.align	4


	//----- nvinfo : EIATTR_CUDA_API_VERSION
	.align		4
        /*0000*/ 	.byte	0x04, 0x37
        /*0002*/ 	.short	(.L_4603 - .L_4602)
.L_4602:
        /*0004*/ 	.word	0x00000082


	//----- nvinfo : EIATTR_KPARAM_INFO
	.align		4
.L_4603:
        /*0008*/ 	.byte	0x04, 0x17
        /*000a*/ 	.short	(.L_4605 - .L_4604)
.L_4604:
        /*000c*/ 	.word	0x00000000
        /*0010*/ 	.short	0x0002
        /*0012*/ 	.short	0x0008
        /*0014*/ 	.byte	0x00, 0xf0, 0x41, 0x00


	//----- nvinfo : EIATTR_KPARAM_INFO
	.align		4
.L_4605:
        /*0018*/ 	.byte	0x04, 0x17
        /*001a*/ 	.short	(.L_4607 - .L_4606)
.L_4606:
        /*001c*/ 	.word	0x00000000
        /*0020*/ 	.short	0x0001
        /*0022*/ 	.short	0x0004
        /*0024*/ 	.byte	0x00, 0xf0, 0x09, 0x00


	//----- nvinfo : EIATTR_KPARAM_INFO
	.align		4
.L_4607:
        /*0028*/ 	.byte	0x04, 0x17
        /*002a*/ 	.short	(.L_4609 - .L_4608)
.L_4608:
        /*002c*/ 	.word	0x00000000
        /*0030*/ 	.short	0x0000
        /*0032*/ 	.short	0x0000
        /*0034*/ 	.byte	0x00, 0xf0, 0x11, 0x00


	//----- nvinfo : EIATTR_SPARSE_MMA_MASK
	.align		4
.L_4609:
        /*0038*/ 	.byte	0x03, 0x50
        /*003a*/ 	.short	0x0000


	//----- nvinfo : EIATTR_MAXREG_COUNT
	.align		4
        /*003c*/ 	.byte	0x03, 0x1b
        /*003e*/ 	.short	0x00ff


	//----- nvinfo : EIATTR_MERCURY_ISA_VERSION
	.align		4
        /*0040*/ 	.byte	0x03, 0x5f
        /*0042*/ 	.short	0x0101


	//----- nvinfo : EIATTR_EXIT_INSTR_OFFSETS
	.align		4
        /*0044*/ 	.byte	0x04, 0x1c
        /*0046*/ 	.short	(.L_4611 - .L_4610)


	//   ....[0]....
.L_4610:
        /*0048*/ 	.word	0x00000300


	//   ....[1]....
        /*004c*/ 	.word	0x00000b70


	//   ....[2]....
        /*0050*/ 	.word	0x00000bd0


	//----- nvinfo : EIATTR_MAX_THREADS
	.align		4
.L_4611:
        /*0054*/ 	.byte	0x04, 0x05
        /*0056*/ 	.short	(.L_4613 - .L_4612)
.L_4612:
        /*0058*/ 	.word	0x00000080
        /*005c*/ 	.word	0x00000001
        /*0060*/ 	.word	0x00000001


	//----- nvinfo : EIATTR_CRS_STACK_SIZE
	.align		4
.L_4613:
        /*0064*/ 	.byte	0x04, 0x1e
        /*0066*/ 	.short	(.L_4615 - .L_4614)
.L_4614:
        /*0068*/ 	.word	0x00000000


	//----- nvinfo : EIATTR_CBANK_PARAM_SIZE
	.align		4
.L_4615:
        /*006c*/ 	.byte	0x03, 0x19
        /*006e*/ 	.short	0x0018


	//----- nvinfo : EIATTR_PARAM_CBANK
	.align		4
        /*0070*/ 	.byte	0x04, 0x0a
        /*0072*/ 	.short	(.L_4617 - .L_4616)
	.align		4
.L_4616:
        /*0074*/ 	.word	index@(.nv.constant0._ZN2at6native29vectorized_elementwise_kernelILi8ENS0_13AUnaryFunctorIaaaNS0_16BitwiseOrFunctorIaEEEESt5arrayIPcLm2EEEEviT0_T1_)
        /*0078*/ 	.short	0x0210
        /*007a*/ 	.short	0x0018


	//----- nvinfo : EIATTR_SW_WAR
	.align		4
.L_4617:
        /*007c*/ 	.byte	0x04, 0x36
        /*007e*/ 	.short	(.L_4619 - .L_4618)
.L_4618:
        /*0080*/ 	.word	0x00000008
.L_4619:


//--------------------- .nv.info._ZN2at6native18elementwise_kernelILi128ELi4EZNS0_15gpu_kernel_implINS0_13BinaryFunctorIaaaNS0_16BitwiseOrFunctorIaEEEEEEvRNS_18TensorIteratorBaseERKT_EUliE_EEviT1_ --------------------------
	.section	.nv.info._ZN2at6native18elementwise_kernelILi128ELi4EZNS0_15gpu_kernel_implINS0_13BinaryFunctorIaaaNS0_16BitwiseOrFunctorIaEEEEEEvRNS_18TensorIteratorBaseERKT_EUliE_EEviT1_,"",@"SHT_CUDA_INFO"
	.sectionflags	@""
	.align	4


	//----- nvinfo : EIATTR_CUDA_API_VERSION
	.align		4
        /*0000*/ 	.byte	0x04, 0x37
        /*0002*/ 	.short	(.L_4621 - .L_4620)
.L_4620:
        /*0004*/ 	.word	0x00000082


	//----- nvinfo : EIATTR_KPARAM_INFO
	.align		4
.L_4621:
        /*0008*/ 	.byte	0x04, 0x17
        /*000a*/ 	.short	(.L_4623 - .L_4622)
.L_4622:
        /*000c*/ 	.word	0x00000000
        /*0010*/ 	.short	0x0001
        /*0012*/ 	.short	0x0008
        /*0014*/ 	.byte	0x00, 0xf0, 0x21, 0x0a


	//----- nvinfo : EIATTR_KPARAM_INFO
	.align		4
.L_4623:
        /*0018*/ 	.byte	0x04, 0x17
        /*001a*/ 	.short	(.L_4625 - .L_4624)
.L_4624:
        /*001c*/ 	.word	0x00000000
        /*0020*/ 	.short	0x0000
        /*0022*/ 	.short	0x0000
        /*0024*/ 	.byte	0x00, 0xf0, 0x11, 0x00


	//----- nvinfo : EIATTR_SPARSE_MMA_MASK
	.align		4
.L_4625:
        /*0028*/ 	.byte	0x03, 0x50
        /*002a*/ 	.short	0x0000


	//----- nvinfo : EIATTR_MAXREG_COUNT
	.align		4
        /*002c*/ 	.byte	0x03, 0x1b
        /*002e*/ 	.short	0x0080


	//----- nvinfo : EIATTR_EXTERNS
	.align		4
        /*0030*/ 	.byte	0x04, 0x0f
        /*0032*/ 	.short	(.L_4627 - .L_4626)


	//   ....[0]....
	.align		4
.L_4626:
        /*0034*/ 	.word	index@(__assertfail)


	//----- nvinfo : EIATTR_MERCURY_ISA_VERSION
	.align		4
.L_4627:
        /*0038*/ 	.byte	0x03, 0x5f
        /*003a*/ 	.short	0x0101


	//----- nvinfo : EIATTR_SYSCALL_OFFSETS
	.align		4
        /*003c*/ 	.byte	0x04, 0x46
        /*003e*/ 	.short	(.L_4629 - .L_4628)


	//   ....[0]....
.L_4628:
        /*0040*/ 	.word	0x00002520


	//   ....[1]....
        /*0044*/ 	.word	0x000033a0


	//   ....[2]....
        /*0048*/ 	.word	0x000042c0


	//   ....[3]....
        /*004c*/ 	.word	0x00006850


	//   ....[4]....
        /*0050*/ 	.word	0x000076d0


	//   ....[5]....
        /*0054*/ 	.word	0x000085f0


	//   ....[6]....
        /*0058*/ 	.word	0x0000ab70


	//   ....[7]....
        /*005c*/ 	.word	0x0000b9f0


	//   ....[8]....
        /*0060*/ 	.word	0x0000c910


	//   ....[9]....
        /*0064*/ 	.word	0x0000ee80


	//   ....[10]....
        /*0068*/ 	.word	0x0000fd00


	//   ....[11]....
        /*006c*/ 	.word	0x00010c20


	//----- nvinfo : EIATTR_EXIT_INSTR_OFFSETS
	.align		4
.L_4629:
        /*0070*/ 	.byte	0x04, 0x1c
        /*0072*/ 	.short	(.L_4631 - .L_4630)


	//   ....[0]....
.L_4630:
        /*0074*/ 	.word	0x0000ca00


	//   ....[1]....
        /*0078*/ 	.word	0x0000fe40


	//   ....[2]....
        /*007c*/ 	.word	0x0000fe60


	//   ....[3]....
        /*0080*/ 	.word	0x0000ff20


	//   ....[4]....
        /*0084*/ 	.word	0x0000ff60


	//   ....[5]....
        /*0088*/ 	.word	0x0000ffa0


	//   ....[6]....
        /*008c*/ 	.word	0x00010030


	//   ....[7]....
        /*0090*/ 	.word	0x00010070


	//   ....[8]....
        /*0094*/ 	.word	0x00010110


	//   ....[9]....
        /*0098*/ 	.word	0x00010160


	//   ....[10]....
        /*009c*/ 	.word	0x000101b0


	//   ....[11]....
        /*00a0*/ 	.word	0x00010270


	//   ....[12]....
        /*00a4*/ 	.word	0x000102d0


	//   ....[13]....
        /*00a8*/ 	.word	0x00010460


	//   ....[14]....
        /*00ac*/ 	.word	0x000105c0


	//   ....[15]....
        /*00b0*/ 	.word	0x00010600


	//   ....[16]....
        /*00b4*/ 	.word	0x000106c0


	//   ....[17]....
        /*00b8*/ 	.word	0x00010840


	//   ....[18]....
        /*00bc*/ 	.word	0x000109c0


	//   ....[19]....
        /*00c0*/ 	.word	0x00010b20


	//   ....[20]....
        /*00c4*/ 	.word	0x00010c30


	//   ....[21]....
        /*00c8*/ 	.word	0x00010c90


	//   ....[22]....
        /*00cc*/ 	.word	0x00010cd0


	//----- nvinfo : EIATTR_MAX_THREADS
	.align		4
.L_4631:
        /*00d0*/ 	.byte	0x04, 0x05
        /*00d2*/ 	.short	(.L_4633 - .L_4632)
.L_4632:
        /*00d4*/ 	.word	0x00000080
        /*00d8*/ 	.word	0x00000001
        /*00dc*/ 	.word	0x00000001


	//----- nvinfo : EIATTR_CRS_STACK_SIZE
	.align		4
.L_4633:
        /*00e0*/ 	.byte	0x04, 0x1e
        /*00e2*/ 	.short	(.L_4635 - .L_4634)
.L_4634:
        /*00e4*/ 	.word	0x00000000


	//----- nvinfo : EIATTR_CBANK_PARAM_SIZE
	.align		4
.L_4635:
        /*00e8*/ 	.byte	0x03, 0x19
        /*00ea*/ 	.short	0x0290


	//----- nvinfo : EIATTR_PARAM_CBANK
	.align		4
        /*00ec*/ 	.byte	0x04, 0x0a
        /*00ee*/ 	.short	(.L_4637 - .L_4636)
	.align		4
.L_4636:
        /*00f0*/ 	.word	index@(.nv.constant0._ZN2at6native18elementwise_kernelILi128ELi4EZNS0_15gpu_kernel_implINS0_13BinaryFunctorIaaaNS0_16BitwiseOrFunctorIaEEEEEEvRNS_18TensorIteratorBaseERKT_EUliE_EEviT1_)
        /*00f4*/ 	.short	0x0210
        /*00f6*/ 	.short	0x0290


	//----- nvinfo : EIATTR_SW_WAR
	.align		4
.L_4637:
        /*00f8*/ 	.byte	0x04, 0x36
        /*00fa*/ 	.short	(.L_4639 - .L_4638)
.L_4638:
        /*00fc*/ 	.word	0x00000008
.L_4639:


//--------------------- .nv.info._ZN2at6native27unrolled_elementwise_kernelINS0_13BinaryFunctorIaaaNS0_16BitwiseOrFunctorIaEEEESt5arrayIPcLm3EELi4E23TrivialOffsetCalculatorILi2EjES9_ILi1EjENS0_6memory12LoadWithCastILi2EEENSC_13StoreWithCastILi1EEEEEviT_T0_T2_T3_T4_T5_ --------------------------
	.section	.nv.info._ZN2at6native27unrolled_elementwise_kernelINS0_13BinaryFunctorIaaaNS0_16BitwiseOrFunctorIaEEEESt5arrayIPcLm3EELi4E23TrivialOffsetCalculatorILi2EjES9_ILi1EjENS0_6memory12LoadWithCastILi2EEENSC_13StoreWithCastILi1EEEEEviT_T0_T2_T3_T4_T5_,"",@"SHT_CUDA_INFO"
	.sectionflags	@""
	.align	4


	//----- nvinfo : EIATTR_CUDA_API_VERSION
	.align		4
        /*0000*/ 	.byte	0x04, 0x37
        /*0002*/ 	.short	(.L_4641 - .L_4640)
.L_4640:
        /*0004*/ 	.word	0x00000082


	//----- nvinfo : EIATTR_KPARAM_INFO
	.align		4
.L_4641:
        /*0008*/ 	.byte	0x04, 0x17
        /*000a*/ 	.short	(.L_4643 - .L_4642)
.L_4642:
        /*000c*/ 	.word	0x00000000
        /*0010*/ 	.short	0x0006
        /*0012*/ 	.short	0x0030
        /*0014*/ 	.byte	0x00, 0xf0, 0x21, 0x00


	//----- nvinfo : EIATTR_KPARAM_INFO
	.align		4
.L_4643:
        /*0018*/ 	.byte	0x04, 0x17
        /*001a*/ 	.short	(.L_4645 - .L_4644)
.L_4644:
        /*001c*/ 	.word	0x00000000
        /*0020*/ 	.short	0x0005
        /*0022*/ 	.short	0x0024
        /*0024*/ 	.byte	0x00, 0xf0, 0x31, 0x00


	//----- nvinfo : EIATTR_KPARAM_INFO
	.align		4
.L_4645:
        /*0028*/ 	.byte	0x04, 0x17
        /*002a*/ 	.short	(.L_4647 - .L_4646)
.L_4646:
        /*002c*/ 	.word	0x00000000
        /*0030*/ 	.short	0x0004
        /*0032*/ 	.short	0x0021
        /*0034*/ 	.byte	0x00, 0xf0, 0x05, 0x00


	//----- nvinfo : EIATTR_KPARAM_INFO
	.align		4
.L_4647:
        /*0038*/ 	.byte	0x04, 0x17
        /*003a*/ 	.short	(.L_4649 - .L_4648)
.L_4648:
        /*003c*/ 	.word	0x00000000
        /*0040*/ 	.short	0x0003
        /*0042*/ 	.short	0x0020
        /*0044*/ 	.byte	0x00, 0xf0, 0x05, 0x00


	//----- nvinfo : EIATTR_KPARAM_INFO
	.align		4
.L_4649:
        /*0048*/ 	.byte	0x04, 0x17
        /*004a*/ 	.short	(.L_4651 - .L_4650)
.L_4650:
        /*004c*/ 	.word	0x00000000
        /*0050*/ 	.short	0x0002
        /*0052*/ 	.short	0x0008
        /*0054*/ 	.byte	0x00, 0xf0, 0x61, 0x00


	//----- nvinfo : EIATTR_KPARAM_INFO
	.align		4
.L_4651:
        /*0058*/ 	.byte	0x04, 0x17
        /*005a*/ 	.short	(.L_4653 - .L_4652)
.L_4652:
        /*005c*/ 	.word	0x00000000
        /*0060*/ 	.short	0x0001
        /*0062*/ 	.short	0x0004
        /*0064*/ 	.byte	0x00, 0xf0, 0x05, 0x00


	//----- nvinfo : EIATTR_KPARAM_INFO
	.align		4
.L_4653:
        /*0068*/ 	.byte	0x04, 0x17
        /*006a*/ 	.short	(.L_4655 - .L_4654)
.L_4654:
        /*006c*/ 	.word	0x00000000
        /*0070*/ 	.short	0x0000
        /*0072*/ 	.short	0x0000
        /*0074*/ 	.byte	0x00, 0xf0, 0x11, 0x00


	//----- nvinfo : EIATTR_SPARSE_MMA_MASK
	.align		4
.L_4655:
        /*0078*/ 	.byte	0x03, 0x50
        /*007a*/ 	.short	0x0000


	//----- nvinfo : EIATTR_MAXREG_COUNT
	.align		4
        /*007c*/ 	.byte	0x03, 0x1b
        /*007e*/ 	.short	0x00ff


	//----- nvinfo : EIATTR_EXTERNS
	.align		4
        /*0080*/ 	.byte	0x04, 0x0f
        /*0082*/ 	.short	(.L_4657 - .L_4656)


	//   ....[0]....
	.align		4
.L_4656:
        /*0084*/ 	.word	index@(__assertfail)


	//----- nvinfo : EIATTR_MERCURY_ISA_VERSION
	.align		4
.L_4657:
        /*0088*/ 	.byte	0x03, 0x5f
        /*008a*/ 	.short	0x0101


	//----- nvinfo : EIATTR_SYSCALL_OFFSETS
	.align		4
        /*008c*/ 	.byte	0x04, 0x46
        /*008e*/ 	.short	(.L_4659 - .L_4658)


	//   ....[0]....
.L_4658:
        /*0090*/ 	.word	0x00000f30


	//   ....[1]....
        /*0094*/ 	.word	0x00001dc0


	//   ....[2]....
        /*0098*/ 	.word	0x00002cd0


	//   ....[3]....
        /*009c*/ 	.word	0x00003b60


	//   ....[4]....
        /*00a0*/ 	.word	0x00004a80


	//   ....[5]....
        /*00a4*/ 	.word	0x00005920


	//   ....[6]....
        /*00a8*/ 	.word	0x00006820


	//   ....[7]....
        /*00ac*/ 	.word	0x000076c0


	//   ....[8]....
        /*00b0*/ 	.word	0x000086d0


	//   ....[9]....
        /*00b4*/ 	.word	0x000096d0


	//   ....[10]....
        /*00b8*/ 	.word	0x0000a6c0


	//   ....[11]....
        /*00bc*/ 	.word	0x0000b6b0


	//----- nvinfo : EIATTR_EXIT_INSTR_OFFSETS
	.align		4
.L_4659:
        /*00c0*/ 	.byte	0x04, 0x1c
        /*00c2*/ 	.short	(.L_4661 - .L_4660)


	//   ....[0]....
.L_4660:
        /*00c4*/ 	.word	0x0000a7a0


	//   ....[1]....
        /*00c8*/ 	.word	0x0000a8d0


	//   ....[2]....
        /*00cc*/ 	.word	0x0000a8f0


	//   ....[3]....
        /*00d0*/ 	.word	0x0000a9b0


	//   ....[4]....
        /*00d4*/ 	.word	0x0000a9f0


	//   ....[5]....
        /*00d8*/ 	.word	0x0000aa30


	//   ....[6]....
        /*00dc*/ 	.word	0x0000aac0


	//   ....[7]....
        /*00e0*/ 	.word	0x0000ab00


	//   ....[8]....
        /*00e4*/ 	.word	0x0000aba0


	//   ....[9]....
        /*00e8*/ 	.word	0x0000abf0


	//   ....[10]....
        /*00ec*/ 	.word	0x0000ac40


	//   ....[11]....
        /*00f0*/ 	.word	0x0000ad00


	//   ....[12]....
        /*00f4*/ 	.word	0x0000ad60


	//   ....[13]....
        /*00f8*/ 	.word	0x0000aef0


	//   ....[14]....
        /*00fc*/ 	.word	0x0000b050


	//   ....[15]....
        /*0100*/ 	.word	0x0000b090


	//   ....[16]....
        /*0104*/ 	.word	0x0000b150


	//   ....[17]....
        /*0108*/ 	.word	0x0000b2d0


	//   ....[18]....
        /*010c*/ 	.word	0x0000b450


	//   ....[19]....
        /*0110*/ 	.word	0x0000b5b0


	//   ....[20]....
        /*0114*/ 	.word	0x0000b6c0


	//   ....[21]....
        /*0118*/ 	.word	0x0000b720


	//   ....[22]....
        /*011c*/ 	.word	0x0000b760


	//----- nvinfo : EIATTR_MAX_THREADS
	.align		4
.L_4661:
        /*0120*/ 	.byte	0x04, 0x05
        /*0122*/ 	.short	(.L_4663 - .L_4662)
.L_4662:
        /*0124*/ 	.word	0x00000080
        /*0128*/ 	.word	0x00000001
        /*012c*/ 	.word	0x00000001


	//----- nvinfo : EIATTR_CRS_STACK_SIZE
	.align		4
.L_4663:
        /*0130*/ 	.byte	0x04, 0x1e
        /*0132*/ 	.short	(.L_4665 - .L_4664)
.L_4664:
        /*0134*/ 	.word	0x00000000


	//----- nvinfo : EIATTR_CBANK_PARAM_SIZE
	.align		4
.L_4665:
        /*0138*/ 	.byte	0x03, 0x19
        /*013a*/ 	.short	0x0038


	//----- nvinfo : EIATTR_PARAM_CBANK
	.align		4
        /*013c*/ 	.byte	0x04, 0x0a
        /*013e*/ 	.short	(.L_4667 - .L_4666)
	.align		4
.L_4666:
        /*0140*/ 	.word	index@(.nv.constant0._ZN2at6native27unrolled_elementwise_kernelINS0_13BinaryFunctorIaaaNS0_16BitwiseOrFunctorIaEEEESt5arrayIPcLm3EELi4E23TrivialOffsetCalculatorILi2EjES9_ILi1EjENS0_6memory12LoadWithCastILi2EEENSC_13StoreWithCastILi1EEEEEviT_T0_T2_T3_T4_T5_)
        /*0144*/ 	.short	0x0210
        /*0146*/ 	.short	0x0038


	//----- nvinfo : EIATTR_SW_WAR
	.align		4
.L_4667:
        /*0148*/ 	.byte	0x04, 0x36
        /*014a*/ 	.short	(.L_4669 - .L_4668)
.L_4668:
        /*014c*/ 	.word	0x00000008
.L_4669:


//--------------------- .nv.info._ZN2at6native18elementwise_kernelILi128ELi4EZNS0_22gpu_kernel_impl_nocastINS0_13BinaryFunctorIaaaNS0_16BitwiseOrFunctorIaEEEEEEvRNS_18TensorIteratorBaseERKT_EUliE_EEviT1_ --------------------------
	.section	.nv.info._ZN2at6native18elementwise_kernelILi128ELi4EZNS0_22gpu_kernel_impl_nocastINS0_13BinaryFunctorIaaaNS0_16BitwiseOrFunctorIaEEEEEEvRNS_18TensorIteratorBaseERKT_EUliE_EEviT1_,"",@"SHT_CUDA_INFO"
	.sectionflags	@""
	.align	4


	//----- nvinfo : EIATTR_CUDA_API_VERSION
	.align		4
        /*0000*/ 	.byte	0x04, 0x37
        /*0002*/ 	.short	(.L_4671 - .L_4670)
.L_4670:
        /*0004*/ 	.word	0x00000082


	//----- nvinfo : EIATTR_KPARAM_INFO
	.align		4
.L_4671:
        /*0008*/ 	.byte	0x04, 0x17
        /*000a*/ 	.short	(.L_4673 - .L_4672)
.L_4672:
        /*000c*/ 	.word	0x00000000
        /*0010*/ 	.short	0x0001
        /*0012*/ 	.short	0x0008
        /*0014*/ 	.byte	0x00, 0xf0, 0x21, 0x0a


	//----- nvinfo : EIATTR_KPARAM_INFO
	.align		4
.L_4673:
        /*0018*/ 	.byte	0x04, 0x17
        /*001a*/ 	.short	(.L_4675 - .L_4674)
.L_4674:
        /*001c*/ 	.word	0x00000000
        /*0020*/ 	.short	0x0000
        /*0022*/ 	.short	0x0000
        /*0024*/ 	.byte	0x00, 0xf0, 0x11, 0x00


	//----- nvinfo : EIATTR_SPARSE_MMA_MASK
	.align		4
.L_4675:
        /*0028*/ 	.byte	0x03, 0x50
        /*002a*/ 	.short	0x0000


	//----- nvinfo : EIATTR_MAXREG_COUNT
	.align		4
        /*002c*/ 	.byte	0x03, 0x1b
        /*002e*/ 	.short	0x0080


	//----- nvinfo : EIATTR_MERCURY_ISA_VERSION
	.align		4
        /*0030*/ 	.byte	0x03, 0x5f
        /*0032*/ 	.short	0x0101


	//----- nvinfo : EIATTR_EXIT_INSTR_OFFSETS
	.align		4
        /*0034*/ 	.byte	0x04, 0x1c
        /*0036*/ 	.short	(.L_4677 - .L_4676)


	//   ....[0]....
.L_4676:
        /*0038*/ 	.word	0x000045f0


	//   ....[1]....
        /*003c*/ 	.word	0x00005ce0


	//----- nvinfo : EIATTR_MAX_THREADS
	.align		4
.L_4677:
        /*0040*/ 	.byte	0x04, 0x05
        /*0042*/ 	.short	(.L_4679 - .L_4678)
.L_4678:
        /*0044*/ 	.word	0x00000080
        /*0048*/ 	.word	0x00000001
        /*004c*/ 	.word	0x00000001


	//----- nvinfo : EIATTR_CRS_STACK_SIZE
	.align		4
.L_4679:
        /*0050*/ 	.byte	0x04, 0x1e
        /*0052*/ 	.short	(.L_4681 - .L_4680)
.L_4680:
        /*0054*/ 	.word	0x00000000


	//----- nvinfo : EIATTR_CBANK_PARAM_SIZE
	.align		4
.L_4681:
        /*0058*/ 	.byte	0x03, 0x19
        /*005a*/ 	.short	0x0290


	//----- nvinfo : EIATTR_PARAM_CBANK
	.align		4
        /*005c*/ 	.byte	0x04, 0x0a
        /*005e*/ 	.short	(.L_4683 - .L_4682)
	.align		4
.L_4682:
        /*0060*/ 	.word	index@(.nv.constant0._ZN2at6native18elementwise_kernelILi128ELi4EZNS0_22gpu_kernel_impl_nocastINS0_13BinaryFunctorIaaaNS0_16BitwiseOrFunctorIaEEEEEEvRNS_18TensorIteratorBaseERKT_EUliE_EEviT1_)
        /*0064*/ 	.short	0x0210
        /*0066*/ 	.short	0x0290


	//----- nvinfo : EIATTR_SW_WAR
	.align		4
.L_4683:
        /*0068*/ 	.byte	0x04, 0x36
        /*006a*/ 	.short	(.L_4685 - .L_4684)
.L_4684:
        /*006c*/ 	.word	0x00000008
.L_4685:


//--------------------- .nv.info._ZN2at6native27unrolled_elementwise_kernelINS0_13BinaryFunctorIaaaNS0_16BitwiseOrFunctorIaEEEESt5arrayIPcLm3EELi4E23TrivialOffsetCalculatorILi2EjES9_ILi1EjENS0_6memory15LoadWithoutCastENSC_16StoreWithoutCastEEEviT_T0_T2_T3_T4_T5_ --------------------------
	.section	.nv.info._ZN2at6native27unrolled_elementwise_kernelINS0_13BinaryFunctorIaaaNS0_16BitwiseOrFunctorIaEEEESt5arrayIPcLm3EELi4E23TrivialOffsetCalculatorILi2EjES9_ILi1EjENS0_6memory15LoadWithoutCastENSC_16StoreWithoutCastEEEviT_T0_T2_T3_T4_T5_,"",@"SHT_CUDA_INFO"
	.sectionflags	@""
	.align	4


	//----- nvinfo : EIATTR_CUDA_API_VERSION
	.align		4
        /*0000*/ 	.byte	0x04, 0x37
        /*0002*/ 	.short	(.L_4687 - .L_4686)
.L_4686:
        /*0004*/ 	.word	0x00000082


	//----- nvinfo : EIATTR_KPARAM_INFO
	.align		4
.L_4687:
        /*0008*/ 	.byte	0x04, 0x17
        /*000a*/ 	.short	(.L_4689 - .L_4688)
.L_4688:
        /*000c*/ 	.word	0x00000000
        /*0010*/ 	.short	0x0006
        /*0012*/ 	.short	0x0023
        /*0014*/ 	.byte	0x00, 0xf0, 0x05, 0x00


	//----- nvinfo : EIATTR_KPARAM_INFO
	.align		4
.L_4689:
        /*0018*/ 	.byte	0x04, 0x17
        /*001a*/ 	.short	(.L_4691 - .L_4690)
.L_4690:
        /*001c*/ 	.word	0x00000000
        /*0020*/ 	.short	0x0005
        /*0022*/ 	.short	0x0022
        /*0024*/ 	.byte	0x00, 0xf0, 0x05, 0x00


	//----- nvinfo : EIATTR_KPARAM_INFO
	.align		4
.L_4691:
        /*0028*/ 	.byte	0x04, 0x17
        /*002a*/ 	.short	(.L_4693 - .L_4692)
.L_4692:
        /*002c*/ 	.word	0x00000000
        /*0030*/ 	.short	0x0004
        /*0032*/ 	.short	0x0021
        /*0034*/ 	.byte	0x00, 0xf0, 0x05, 0x00


	//----- nvinfo : EIATTR_KPARAM_INFO
	.align		4
.L_4693:
        /*0038*/ 	.byte	0x04, 0x17
        /*003a*/ 	.short	(.L_4695 - .L_4694)
.L_4694:
        /*003c*/ 	.word	0x00000000
        /*0040*/ 	.short	0x0003
        /*0042*/ 	.short	0x0020
        /*0044*/ 	.byte	0x00, 0xf0, 0x05, 0x00


	//----- nvinfo : EIATTR_KPARAM_INFO
	.align		4
.L_4695:
        /*0048*/ 	.byte	0x04, 0x17
        /*004a*/ 	.short	(.L_4697 - .L_4696)
.L_4696:
        /*004c*/ 	.word	0x00000000
        /*0050*/ 	.short	0x0002
        /*0052*/ 	.short	0x0008
        /*0054*/ 	.byte	0x00, 0xf0, 0x61, 0x00


	//----- nvinfo : EIATTR_KPARAM_INFO
	.align		4
.L_4697:
        /*0058*/ 	.byte	0x04, 0x17
        /*005a*/ 	.short	(.L_4699 - .L_4698)
.L_4698:
        /*005c*/ 	.word	0x00000000
        /*0060*/ 	.short	0x0001
        /*0062*/ 	.short	0x0004
        /*0064*/ 	.byte	0x00, 0xf0, 0x05, 0x00


	//----- nvinfo : EIATTR_KPARAM_INFO
	.align		4
.L_4699:
        /*0068*/ 	.byte	0x04, 0x17
        /*006a*/ 	.short	(.L_4701 - .L_4700)
.L_4700:
        /*006c*/ 	.word	0x00000000
        /*0070*/ 	.short	0x0000
        /*0072*/ 	.short	0x0000
        /*0074*/ 	.byte	0x00, 0xf0, 0x11, 0x00


	//----- nvinfo : EIATTR_SPARSE_MMA_MASK
	.align		4
.L_4701:
        /*0078*/ 	.byte	0x03, 0x50
        /*007a*/ 	.short	0x0000


	//----- nvinfo : EIATTR_MAXREG_COUNT
	.align		4
        /*007c*/ 	.byte	0x03, 0x1b
        /*007e*/ 	.short	0x00ff


	//----- nvinfo : EIATTR_MERCURY_ISA_VERSION
	.align		4
        /*0080*/ 	.byte	0x03, 0x5f
        /*0082*/ 	.short	0x0101


	//----- nvinfo : EIATTR_EXIT_INSTR_OFFSETS
	.align		4
        /*0084*/ 	.byte	0x04, 0x1c
        /*0086*/ 	.short	(.L_4703 - .L_4702)


	//   ....[0]....
.L_4702:
        /*0088*/ 	.word	0x00000550


	//   ....[1]....
        /*008c*/ 	.word	0x000005c0


	//----- nvinfo : EIATTR_MAX_THREADS
	.align		4
.L_4703:
        /*0090*/ 	.byte	0x04, 0x05
        /*0092*/ 	.short	(.L_4705 - .L_4704)
.L_4704:
        /*0094*/ 	.word	0x00000080
        /*0098*/ 	.word	0x00000001
        /*009c*/ 	.word	0x00000001


	//----- nvinfo : EIATTR_CRS_STACK_SIZE
	.align		4
.L_4705:
        /*00a0*/ 	.byte	0x04, 0x1e
        /*00a2*/ 	.short	(.L_4707 - .L_4706)
.L_4706:
        /*00a4*/ 	.word	0x00000000


	//----- nvinfo : EIATTR_CBANK_PARAM_SIZE
	.align		4
.L_4707:
        /*00a8*/ 	.byte	0x03, 0x19
        /*00aa*/ 	.short	0x0024


	//----- nvinfo : EIATTR_PARAM_CBANK
	.align		4
        /*00ac*/ 	.byte	0x04, 0x0a
        /*00ae*/ 	.short	(.L_4709 - .L_4708)
	.align		4
.L_4708:
        /*00b0*/ 	.word	index@(.nv.constant0._ZN2at6native27unrolled_elementwise_kernelINS0_13BinaryFunctorIaaaNS0_16BitwiseOrFunctorIaEEEESt5arrayIPcLm3EELi4E23TrivialOffsetCalculatorILi2EjES9_ILi1EjENS0_6memory15LoadWithoutCastENSC_16StoreWithoutCastEEEviT_T0_T2_T3_T4_T5_)
        /*00b4*/ 	.short	0x0210
        /*00b6*/ 	.short	0x0024


	//----- nvinfo : EIATTR_SW_WAR
	.align		4
.L_4709:
        /*00b8*/ 	.byte	0x04, 0x36
        /*00ba*/ 	.short	(.L_4711 - .L_4710)
.L_4710:
        /*00bc*/ 	.word	0x00000008
.L_4711:


//--------------------- .nv.info._ZN2at6native29vectorized_elementwise_kernelILi2ENS0_13BinaryFunctorIaaaNS0_16BitwiseOrFunctorIaEEEESt5arrayIPcLm3EEEEviT0_T1_ --------------------------
	.section	.nv.info._ZN2at6native29vectorized_elementwise_kernelILi2ENS0_13BinaryFunctorIaaaNS0_16BitwiseOrFunctorIaEEEESt5arrayIPcLm3EEEEviT0_T1_,"",@"SHT_CUDA_INFO"
	.sectionflags	@""
	.align	4


	//----- nvinfo : EIATTR_CUDA_API_VERSION
	.align		4
        /*0000*/ 	.byte	0x04, 0x37
        /*0002*/ 	.short	(.L_4713 - .L_4712)
.L_4712:
        /*0004*/ 	.word	0x00000082


	//----- nvinfo : EIATTR_KPARAM_INFO
	.align		4
.L_4713:
        /*0008*/ 	.byte	0x04, 0x17
        /*000a*/ 	.short	(.L_4715 - .L_4714)
.L_4714:
        /*000c*/ 	.word	0x00000000
        /*0010*/ 	.short	0x0002
        /*0012*/ 	.short	0x0008
        /*0014*/ 	.byte	0x00, 0xf0, 0x61, 0x00


	//----- nvinfo : EIATTR_KPARAM_INFO
	.align		4
.L_4715:
        /*0018*/ 	.byte	0x04, 0x17
        /*001a*/ 	.short	(.L_4717 - .L_4716)
.L_4716:
        /*001c*/ 	.word	0x00000000
        /*0020*/ 	.short	0x0001
        /*0022*/ 	.short	0x0004
        /*0024*/ 	.byte	0x00, 0xf0, 0x05, 0x00


	//----- nvinfo : EIATTR_KPARAM_INFO
	.align		4
.L_4717:
        /*0028*/ 	.byte	0x04, 0x17
        /*002a*/ 	.short	(.L_4719 - .L_4718)
.L_4718:
        /*002c*/ 	.word	0x00000000
        /*0030*/ 	.short	0x0000
        /*0032*/ 	.short	0x0000
        /*0034*/ 	.byte	0x00, 0xf0, 0x11, 0x00


	//----- nvinfo : EIATTR_SPARSE_MMA_MASK
	.align		4
.L_4719:
        /*0038*/ 	.byte	0x03, 0x50
        /*003a*/ 	.short	0x0000


	//----- nvinfo : EIATTR_MAXREG_COUNT
	.align		4
        /*003c*/ 	.byte	0x03, 0x1b
        /*003e*/ 	.short	0x00ff


	//----- nvinfo : EIATTR_MERCURY_ISA_VERSION
	.align		4
        /*0040*/ 	.byte	0x03, 0x5f
        /*0042*/ 	.short	0x0101


	//----- nvinfo : EIATTR_EXIT_INSTR_OFFSETS
	.align		4
        /*0044*/ 	.byte	0x04, 0x1c
        /*0046*/ 	.short	(.L_4721 - .L_4720)


	//   ....[0]....
.L_4720:
        /*0048*/ 	.word	0x00000440


	//   ....[1]....
        /*004c*/ 	.word	0x00000f30


	//   ....[2]....
        /*0050*/ 	.word	0x00000f90


	//----- nvinfo : EIATTR_MAX_THREADS
	.align		4
.L_4721:
        /*0054*/ 	.byte	0x04, 0x05
        /*0056*/ 	.short	(.L_4723 - .L_4722)
.L_4722:
        /*0058*/ 	.word	0x00000080
        /*005c*/ 	.word	0x00000001
        /*0060*/ 	.word	0x00000001


	//----- nvinfo : EIATTR_CRS_STACK_SIZE
	.align		4
.L_4723:
        /*0064*/ 	.byte	0x04, 0x1e
        /*0066*/ 	.short	(.L_4725 - .L_4724)
.L_4724:
        /*0068*/ 	.word	0x00000000


	//----- nvinfo : EIATTR_CBANK_PARAM_SIZE
	.align		4
.L_4725:
        /*006c*/ 	.byte	0x03, 0x19
        /*006e*/ 	.short	0x0020


	//----- nvinfo : EIATTR_PARAM_CBANK
	.align		4
        /*0070*/ 	.byte	0x04, 0x0a
        /*0072*/ 	.short	(.L_4727 - .L_4726)
	.align		4
.L_4726:
        /*0074*/ 	.word	index@(.nv.constant0._ZN2at6native29vectorized_elementwise_kernelILi2ENS0_13BinaryFunctorIaaaNS0_16BitwiseOrFunctorIaEEEESt5arrayIPcLm3EEEEviT0_T1_)
        /*0078*/ 	.short	0x0210
        /*007a*/ 	.short	0x0020


	//----- nvinfo : EIATTR_SW_WAR
	.align		4
.L_4727:
        /*007c*/ 	.byte	0x04, 0x36
        /*007e*/ 	.short	(.L_4729 - .L_4728)
.L_4728:
        /*0080*/ 	.word	0x00000008
.L_4729:


//--------------------- .nv.info._ZN2at6native29vectorized_elementwise_kernelILi4ENS0_13BinaryFunctorIaaaNS0_16BitwiseOrFunctorIaEEEESt5arrayIPcLm3EEEEviT0_T1_ --------------------------
	.section	.nv.info._ZN2at6native29vectorized_elementwise_kernelILi4ENS0_13BinaryFunctorIaaaNS0_16BitwiseOrFunctorIaEEEESt5arrayIPcLm3EEEEviT0_T1_,"",@"SHT_CUDA_INFO"
	.sectionflags	@""
	.align	4


	//----- nvinfo : EIATTR_CUDA_API_VERSION
	.align		4
        /*0000*/ 	.byte	0x04, 0x37
        /*0002*/ 	.short	(.L_4731 - .L_4730)
.L_4730:
        /*0004*/ 	.word	0x00000082


	//----- nvinfo : EIATTR_KPARAM_INFO
	.align		4
.L_4731:
        /*0008*/ 	.byte	0x04, 0x17
        /*000a*/ 	.short	(.L_4733 - .L_4732)
.L_4732:
        /*000c*/ 	.word	0x00000000
        /*0010*/ 	.short	0x0002
        /*0012*/ 	.short	0x0008
        /*0014*/ 	.byte	0x00, 0xf0, 0x61, 0x00


	//----- nvinfo : EIATTR_KPARAM_INFO
	.align		4
.L_4733:
        /*0018*/ 	.byte	0x04, 0x17
        /*001a*/ 	.short	(.L_4735 - .L_4734)
.L_4734:
        /*001c*/ 	.word	0x00000000
        /*0020*/ 	.short	0x0001
        /*0022*/ 	.short	0x0004
        /*0024*/ 	.byte	0x00, 0xf0, 0x05, 0x00


	//----- nvinfo : EIATTR_KPARAM_INFO
	.align		4
.L_4735:
        /*0028*/ 	.byte	0x04, 0x17
        /*002a*/ 	.short	(.L_4737 - .L_4736)
.L_4736:
        /*002c*/ 	.word	0x00000000
        /*0030*/ 	.short	0x0000
        /*0032*/ 	.short	0x0000
        /*0034*/ 	.byte	0x00, 0xf0, 0x11, 0x00


	//----- nvinfo : EIATTR_SPARSE_MMA_MASK
	.align		4
.L_4737:
        /*0038*/ 	.byte	0x03, 0x50
        /*003a*/ 	.short	0x0000


	//----- nvinfo : EIATTR_MAXREG_COUNT
	.align		4
        /*003c*/ 	.byte	0x03, 0x1b
        /*003e*/ 	.short	0x00ff


	//----- nvinfo : EIATTR_MERCURY_ISA_VERSION
	.align		4
        /*0040*/ 	.byte	0x03, 0x5f
        /*0042*/ 	.short	0x0101


	//----- nvinfo : EIATTR_EXIT_INSTR_OFFSETS
	.align		4
        /*0044*/ 	.byte	0x04, 0x1c
        /*0046*/ 	.short	(.L_4739 - .L_4738)


	//   ....[0]....
.L_4738:
        /*0048*/ 	.word	0x00000400


	//   ....[1]....
        /*004c*/ 	.word	0x00000ef0


	//   ....[2]....
        /*0050*/ 	.word	0x00000f50


	//----- nvinfo : EIATTR_MAX_THREADS
	.align		4
.L_4739:
        /*0054*/ 	.byte	0x04, 0x05
        /*0056*/ 	.short	(.L_4741 - .L_4740)
.L_4740:
        /*0058*/ 	.word	0x00000080
        /*005c*/ 	.word	0x00000001
        /*0060*/ 	.word	0x00000001


	//----- nvinfo : EIATTR_CRS_STACK_SIZE
	.align		4
.L_4741:
        /*0064*/ 	.byte	0x04, 0x1e
        /*0066*/ 	.short	(.L_4743 - .L_4742)
.L_4742:
        /*0068*/ 	.word	0x00000000


	//----- nvinfo : EIATTR_CBANK_PARAM_SIZE
	.align		4
.L_4743:
        /*006c*/ 	.byte	0x03, 0x19
        /*006e*/ 	.short	0x0020


	//----- nvinfo : EIATTR_PARAM_CBANK
	.align		4
        /*0070*/ 	.byte	0x04, 0x0a
        /*0072*/ 	.short	(.L_4745 - .L_4744)
	.align		4
.L_4744:
        /*0074*/ 	.word	index@(.nv.constant0._ZN2at6native29vectorized_elementwise_kernelILi4ENS0_13BinaryFunctorIaaaNS0_16BitwiseOrFunctorIaEEEESt5arrayIPcLm3EEEEviT0_T1_)
        /*0078*/ 	.short	0x0210
        /*007a*/ 	.short	0x0020


	//----- nvinfo : EIATTR_SW_WAR
	.align		4
.L_4745:
        /*007c*/ 	.byte	0x04, 0x36
        /*007e*/ 	.short	(.L_4747 - .L_4746)
.L_4746:
        /*0080*/ 	.word	0x00000008
.L_4747:


//--------------------- .nv.info._ZN2at6native29vectorized_elementwise_kernelILi8ENS0_13BinaryFunctorIaaaNS0_16BitwiseOrFunctorIaEEEESt5arrayIPcLm3EEEEviT0_T1_ --------------------------
	.section	.nv.info._ZN2at6native29vectorized_elementwise_kernelILi8ENS0_13BinaryFunctorIaaaNS0_16BitwiseOrFunctorIaEEEESt5arrayIPcLm3EEEEviT0_T1_,"",@"SHT_CUDA_INFO"
	.sectionflags	@""
	.align	4


	//----- nvinfo : EIATTR_CUDA_API_VERSION
	.align		4
        /*0000*/ 	.byte	0x04, 0x37
        /*0002*/ 	.short	(.L_4749 - .L_4748)
.L_4748:
        /*0004*/ 	.word	0x00000082


	//----- nvinfo : EIATTR_KPARAM_INFO
	.align		4
.L_4749:
        /*0008*/ 	.byte	0x04, 0x17
        /*000a*/ 	.short	(.L_4751 - .L_4750)
.L_4750:
        /*000c*/ 	.word	0x00000000
        /*0010*/ 	.short	0x0002
        /*0012*/ 	.short	0x0008
        /*0014*/ 	.byte	0x00, 0xf0, 0x61, 0x00


	//----- nvinfo : EIATTR_KPARAM_INFO
	.align		4
.L_4751:
        /*0018*/ 	.byte	0x04, 0x17
        /*001a*/ 	.short	(.L_4753 - .L_4752)
.L_4752:
        /*001c*/ 	.word	0x00000000
        /*0020*/ 	.short	0x0001
        /*0022*/ 	.short	0x0004
        /*0024*/ 	.byte	0x00, 0xf0, 0x05, 0x00


	//----- nvinfo : EIATTR_KPARAM_INFO
	.align		4
.L_4753:
        /*0028*/ 	.byte	0x04, 0x17
        /*002a*/ 	.short	(.L_4755 - .L_4754)
.L_4754:
        /*002c*/ 	.word	0x00000000
        /*0030*/ 	.short	0x0000
        /*0032*/ 	.short	0x0000
        /*0034*/ 	.byte	0x00, 0xf0, 0x11, 0x00


	//----- nvinfo : EIATTR_SPARSE_MMA_MASK
	.align		4
.L_4755:
        /*0038*/ 	.byte	0x03, 0x50
        /*003a*/ 	.short	0x0000


	//----- nvinfo : EIATTR_MAXREG_COUNT
	.align		4
        /*003c*/ 	.byte	0x03, 0x1b
        /*003e*/ 	.short	0x00ff


	//----- nvinfo : EIATTR_MERCURY_ISA_VERSION
	.align		4
        /*0040*/ 	.byte	0x03, 0x5f
        /*0042*/ 	.short	0x0101


	//----- nvinfo : EIATTR_EXIT_INSTR_OFFSETS
	.align		4
        /*0044*/ 	.byte	0x04, 0x1c
        /*0046*/ 	.short	(.L_4757 - .L_4756)


	//   ....[0]....
.L_4756:
        /*0048*/ 	.word	0x000003b0


	//   ....[1]....
        /*004c*/ 	.word	0x00000ea0


	//   ....[2]....
        /*0050*/ 	.word	0x00000f00


	//----- nvinfo : EIATTR_MAX_THREADS
	.align		4
.L_4757:
        /*0054*/ 	.byte	0x04, 0x05
        /*0056*/ 	.short	(.L_4759 - .L_4758)
.L_4758:
        /*0058*/ 	.word	0x00000080
        /*005c*/ 	.word	0x00000001
        /*0060*/ 	.word	0x00000001


	//----- nvinfo : EIATTR_CRS_STACK_SIZE
	.align		4
.L_4759:
        /*0064*/ 	.byte	0x04, 0x1e
        /*0066*/ 	.short	(.L_4761 - .L_4760)
.L_4760:
        /*0068*/ 	.word	0x00000000


	//----- nvinfo : EIATTR_CBANK_PARAM_SIZE
	.align		4
.L_4761:
        /*006c*/ 	.byte	0x03, 0x19
        /*006e*/ 	.short	0x0020


	//----- nvinfo : EIATTR_PARAM_CBANK
	.align		4
        /*0070*/ 	.byte	0x04, 0x0a
        /*0072*/ 	.short	(.L_4763 - .L_4762)
	.align		4
.L_4762:
        /*0074*/ 	.word	index@(.nv.constant0._ZN2at6native29vectorized_elementwise_kernelILi8ENS0_13BinaryFunctorIaaaNS0_16BitwiseOrFunctorIaEEEESt5arrayIPcLm3EEEEviT0_T1_)
        /*0078*/ 	.short	0x0210
        /*007a*/ 	.short	0x0020


	//----- nvinfo : EIATTR_SW_WAR
	.align		4
.L_4763:
        /*007c*/ 	.byte	0x04, 0x36
        /*007e*/ 	.short	(.L_4765 - .L_4764)
.L_4764:
        /*0080*/ 	.word	0x00000008
.L_4765:


//--------------------- .nv.info._ZN2at6native18elementwise_kernelILi128ELi4EZNS0_15gpu_kernel_implINS0_13AUnaryFunctorIhhhNS0_16BitwiseOrFunctorIhEEEEEEvRNS_18TensorIteratorBaseERKT_EUliE_EEviT1_ --------------------------
	.section	.nv.info._ZN2at6native18elementwise_kernelILi128ELi4EZNS0_15gpu_kernel_implINS0_13AUnaryFunctorIhhhNS0_16BitwiseOrFunctorIhEEEEEEvRNS_18TensorIteratorBaseERKT_EUliE_EEviT1_,"",@"SHT_CUDA_INFO"
	.sectionflags	@""
	.align	4


	//----- nvinfo : EIATTR_CUDA_API_VERSION
	.align		4
        /*0000*/ 	.byte	0x04, 0x37
        /*0002*/ 	.short	(.L_4767 - .L_4766)
.L_4766:
        /*0004*/ 	.word	0x00000082


	//----- nvinfo : EIATTR_KPARAM_INFO
	.align		4
.L_4767:
        /*0008*/ 	.byte	0x04, 0x17
        /*000a*/ 	.short	(.L_4769 - .L_4768)
.L_4768:
        /*000c*/ 	.word	0x00000000
        /*0010*/ 	.short	0x0001
        /*0012*/ 	.short	0x0008
        /*0014*/ 	.byte	0x00, 0xf0, 0x61, 0x08


	//----- nvinfo : EIATTR_KPARAM_INFO
	.align		4
.L_4769:
        /*0018*/ 	.byte	0x04, 0x17
        /*001a*/ 	.short	(.L_4771 - .L_4770)
.L_4770:
        /*001c*/ 	.word	0x00000000
        /*0020*/ 	.short	0x0000
        /*0022*/ 	.short	0x0000
        /*0024*/ 	.byte	0x00, 0xf0, 0x11, 0x00


	//----- nvinfo : EIATTR_SPARSE_MMA_MASK
	.align		4
.L_4771:
        /*0028*/ 	.byte	0x03, 0x50
        /*002a*/ 	.short	0x0000


	//----- nvinfo : EIATTR_MAXREG_COUNT
	.align		4
        /*002c*/ 	.byte	0x03, 0x1b
        /*002e*/ 	.short	0x0080


	//----- nvinfo : EIATTR_EXTERNS
	.align		4
        /*0030*/ 	.byte	0x04, 0x0f
        /*0032*/ 	.short	(.L_4773 - .L_4772)


	//   ....[0]....
	.align		4
.L_4772:
        /*0034*/ 	.word	index@(__assertfail)


	//----- nvinfo : EIATTR_MERCURY_ISA_VERSION
	.align		4
.L_4773:
        /*0038*/ 	.byte	0x03, 0x5f
        /*003a*/ 	.short	0x0101


	//----- nvinfo : EIATTR_SYSCALL_OFFSETS
	.align		4
        /*003c*/ 	.byte	0x04, 0x46
        /*003e*/ 	.short	(.L_4775 - .L_4774)


	//   ....[0]....
.L_4774:
        /*0040*/ 	.word	0x00002230


	//   ....[1]....
        /*0044*/ 	.word	0x00003190


	//   ....[2]....
        /*0048*/ 	.word	0x00005400


	//   ....[3]....
        /*004c*/ 	.word	0x00006360


	//   ....[4]....
        /*0050*/ 	.word	0x000085c0


	//   ....[5]....
        /*0054*/ 	.word	0x00009520


	//   ....[6]....
        /*0058*/ 	.word	0x0000b770


	//   ....[7]....
        /*005c*/ 	.word	0x0000c6d0


	//----- nvinfo : EIATTR_EXIT_INSTR_OFFSETS
	.align		4
.L_4775:
        /*0060*/ 	.byte	0x04, 0x1c
        /*0062*/ 	.short	(.L_4777 - .L_4776)


	//   ....[0]....
.L_4776:
        /*0064*/ 	.word	0x000095e0


	//   ....[1]....
        /*0068*/ 	.word	0x0000b8c0


	//   ....[2]....
        /*006c*/ 	.word	0x0000b8e0


	//   ....[3]....
        /*0070*/ 	.word	0x0000b980


	//   ....[4]....
        /*0074*/ 	.word	0x0000b9b0


	//   ....[5]....
        /*0078*/ 	.word	0x0000b9e0


	//   ....[6]....
        /*007c*/ 	.word	0x0000ba80


	//   ....[7]....
        /*0080*/ 	.word	0x0000bad0


	//   ....[8]....
        /*0084*/ 	.word	0x0000bb80


	//   ....[9]....
        /*0088*/ 	.word	0x0000bbe0


	//   ....[10]....
        /*008c*/ 	.word	0x0000bc20


	//   ....[11]....
        /*0090*/ 	.word	0x0000bce0


	//   ....[12]....
        /*0094*/ 	.word	0x0000bd30


	//   ....[13]....
        /*0098*/ 	.word	0x0000bed0


	//   ....[14]....
        /*009c*/ 	.word	0x0000c040


	//   ....[15]....
        /*00a0*/ 	.word	0x0000c090


	//   ....[16]....
        /*00a4*/ 	.word	0x0000c140


	//   ....[17]....
        /*00a8*/ 	.word	0x0000c2d0


	//   ....[18]....
        /*00ac*/ 	.word	0x0000c460


	//   ....[19]....
        /*00b0*/ 	.word	0x0000c5d0


	//   ....[20]....
        /*00b4*/ 	.word	0x0000c6e0


	//   ....[21]....
        /*00b8*/ 	.word	0x0000c720


	//   ....[22]....
        /*00bc*/ 	.word	0x0000c750


	//----- nvinfo : EIATTR_MAX_THREADS
	.align		4
.L_4777:
        /*00c0*/ 	.byte	0x04, 0x05
        /*00c2*/ 	.short	(.L_4779 - .L_4778)
.L_4778:
        /*00c4*/ 	.word	0x00000080
        /*00c8*/ 	.word	0x00000001
        /*00cc*/ 	.word	0x00000001


	//----- nvinfo : EIATTR_CRS_STACK_SIZE
	.align		4
.L_4779:
        /*00d0*/ 	.byte	0x04, 0x1e
        /*00d2*/ 	.short	(.L_4781 - .L_4780)
.L_4780:
        /*00d4*/ 	.word	0x00000000


	//----- nvinfo : EIATTR_CBANK_PARAM_SIZE
	.align		4
.L_4781:
        /*00d8*/ 	.byte	0x03, 0x19
        /*00da*/ 	.short	0x0220


	//----- nvinfo : EIATTR_PARAM_CBANK
	.align		4
        /*00dc*/ 	.byte	0x04, 0x0a
        /*00de*/ 	.short	(.L_4783 - .L_4782)
	.align		4
.L_4782:
        /*00e0*/ 	.word	index@(.nv.constant0._ZN2at6native18elementwise_kernelILi128ELi4EZNS0_15gpu_kernel_implINS0_13AUnaryFunctorIhhhNS0_16BitwiseOrFunctorIhEEEEEEvRNS_18TensorIteratorBaseERKT_EUliE_EEviT1_)
        /*00e4*/ 	.short	0x0210
        /*00e6*/ 	.short	0x0220


	//----- nvinfo : EIATTR_SW_WAR
	.align		4
.L_4783:
        /*00e8*/ 	.byte	0x04, 0x36
        /*00ea*/ 	.short	(.L_4785 - .L_4784)
.L_4784:
        /*00ec*/ 	.word	0x00000008
.L_4785:


//--------------------- .nv.info._ZN2at6native27unrolled_elementwise_kernelINS0_13AUnaryFunctorIhhhNS0_16BitwiseOrFunctorIhEEEESt5arrayIPcLm2EELi4E23TrivialOffsetCalculatorILi1EjESA_NS0_6memory12LoadWithCastILi1EEENSB_13StoreWithCastILi1EEEEEviT_T0_T2_T3_T4_T5_ --------------------------
	.section	.nv.info._ZN2at6native27unrolled_elementwise_kernelINS0_13AUnaryFunctorIhhhNS0_16BitwiseOrFunctorIhEEEESt5arrayIPcLm2EELi4E23TrivialOffsetCalculatorILi1EjESA_NS0_6memory12LoadWithCastILi1EEENSB_13StoreWithCastILi1EEEEEviT_T0_T2_T3_T4_T5_,"",@"SHT_CUDA_INFO"
	.sectionflags	@""
	.align	4


	//----- nvinfo : EIATTR_CUDA_API_VERSION
	.align		4
        /*0000*/ 	.byte	0x04, 0x37
        /*0002*/ 	.short	(.L_4787 - .L_4786)
.L_4786:
        /*0004*/ 	.word	0x00000082


	//----- nvinfo : EIATTR_KPARAM_INFO
	.align		4
.L_4787:
        /*0008*/ 	.byte	0x04, 0x17
        /*000a*/ 	.short	(.L_4789 - .L_4788)
.L_4788:
        /*000c*/ 	.word	0x00000000
        /*0010*/ 	.short	0x0006
        /*0012*/ 	.short	0x0024
        /*0014*/ 	.byte	0x00, 0xf0, 0x21, 0x00


	//----- nvinfo : EIATTR_KPARAM_INFO
	.align		4
.L_4789:
        /*0018*/ 	.byte	0x04, 0x17
        /*001a*/ 	.short	(.L_4791 - .L_4790)
.L_4790:
        /*001c*/ 	.word	0x00000000
        /*0020*/ 	.short	0x0005
        /*0022*/ 	.short	0x001c
        /*0024*/ 	.byte	0x00, 0xf0, 0x21, 0x00


	//----- nvinfo : EIATTR_KPARAM_INFO
	.align		4
.L_4791:
        /*0028*/ 	.byte	0x04, 0x17
        /*002a*/ 	.short	(.L_4793 - .L_4792)
.L_4792:
        /*002c*/ 	.word	0x00000000
        /*0030*/ 	.short	0x0004
        /*0032*/ 	.short	0x0019
        /*0034*/ 	.byte	0x00, 0xf0, 0x05, 0x00


	//----- nvinfo : EIATTR_KPARAM_INFO
	.align		4
.L_4793:
        /*0038*/ 	.byte	0x04, 0x17
        /*003a*/ 	.short	(.L_4795 - .L_4794)
.L_4794:
        /*003c*/ 	.word	0x00000000
        /*0040*/ 	.short	0x0003
        /*0042*/ 	.short	0x0018
        /*0044*/ 	.byte	0x00, 0xf0, 0x05, 0x00


	//----- nvinfo : EIATTR_KPARAM_INFO
	.align		4
.L_4795:
        /*0048*/ 	.byte	0x04, 0x17
        /*004a*/ 	.short	(.L_4797 - .L_4796)
.L_4796:
        /*004c*/ 	.word	0x00000000
        /*0050*/ 	.short	0x0002
        /*0052*/ 	.short	0x0008
        /*0054*/ 	.byte	0x00, 0xf0, 0x41, 0x00


	//----- nvinfo : EIATTR_KPARAM_INFO
	.align		4
.L_4797:
        /*0058*/ 	.byte	0x04, 0x17
        /*005a*/ 	.short	(.L_4799 - .L_4798)
.L_4798:
        /*005c*/ 	.word	0x00000000
        /*0060*/ 	.short	0x0001
        /*0062*/ 	.short	0x0004
        /*0064*/ 	.byte	0x00, 0xf0, 0x09, 0x00


	//----- nvinfo : EIATTR_KPARAM_INFO
	.align		4
.L_4799:
        /*0068*/ 	.byte	0x04, 0x17
        /*006a*/ 	.short	(.L_4801 - .L_4800)
.L_4800:
        /*006c*/ 	.word	0x00000000
        /*0070*/ 	.short	0x0000
        /*0072*/ 	.short	0x0000
        /*0074*/ 	.byte	0x00, 0xf0, 0x11, 0x00


	//----- nvinfo : EIATTR_SPARSE_MMA_MASK
	.align		4
.L_4801:
        /*0078*/ 	.byte	0x03, 0x50
        /*007a*/ 	.short	0x0000


	//----- nvinfo : EIATTR_MAXREG_COUNT
	.align		4
        /*007c*/ 	.byte	0x03, 0x1b
        /*007e*/ 	.short	0x00ff


	//----- nvinfo : EIATTR_EXTERNS
	.align		4
        /*0080*/ 	.byte	0x04, 0x0f
        /*0082*/ 	.short	(.L_4803 - .L_4802)


	//   ....[0]....
	.align		4
.L_4802:
        /*0084*/ 	.word	index@(__assertfail)


	//----- nvinfo : EIATTR_MERCURY_ISA_VERSION
	.align		4
.L_4803:
        /*0088*/ 	.byte	0x03, 0x5f
        /*008a*/ 	.short	0x0101


	//----- nvinfo : EIATTR_SYSCALL_OFFSETS
	.align		4
        /*008c*/ 	.byte	0x04, 0x46
        /*008e*/ 	.short	(.L_4805 - .L_4804)


	//   ....[0]....
.L_4804:
        /*0090*/ 	.word	0x00000f50


	//   ....[1]....
        /*0094*/ 	.word	0x00001ea0


	//   ....[2]....
        /*0098*/ 	.word	0x00002e00


	//   ....[3]....
        /*009c*/ 	.word	0x00003d40


	//   ....[4]....
        /*00a0*/ 	.word	0x00004d80


	//   ....[5]....
        /*00a4*/ 	.word	0x00005d80


	//   ....[6]....
        /*00a8*/ 	.word	0x00006d70


	//   ....[7]....
        /*00ac*/ 	.word	0x00007d60


	//----- nvinfo : EIATTR_EXIT_INSTR_OFFSETS
	.align		4
.L_4805:
        /*00b0*/ 	.byte	0x04, 0x1c
        /*00b2*/ 	.short	(.L_4807 - .L_4806)


	//   ....[0]....
.L_4806:
        /*00b4*/ 	.word	0x00006e20


	//   ....[1]....
        /*00b8*/ 	.word	0x00006f50


	//   ....[2]....
        /*00bc*/ 	.word	0x00006f70


	//   ....[3]....
        /*00c0*/ 	.word	0x00007010


	//   ....[4]....
        /*00c4*/ 	.word	0x00007040


	//   ....[5]....
        /*00c8*/ 	.word	0x00007070


	//   ....[6]....
        /*00cc*/ 	.word	0x00007110


	//   ....[7]....
        /*00d0*/ 	.word	0x00007160


	//   ....[8]....
        /*00d4*/ 	.word	0x00007210


	//   ....[9]....
        /*00d8*/ 	.word	0x00007270


	//   ....[10]....
        /*00dc*/ 	.word	0x000072b0


	//   ....[11]....
        /*00e0*/ 	.word	0x00007370


	//   ....[12]....
        /*00e4*/ 	.word	0x000073c0


	//   ....[13]....
        /*00e8*/ 	.word	0x00007560


	//   ....[14]....
        /*00ec*/ 	.word	0x000076d0


	//   ....[15]....
        /*00f0*/ 	.word	0x00007720


	//   ....[16]....
        /*00f4*/ 	.word	0x000077d0


	//   ....[17]....
        /*00f8*/ 	.word	0x00007960


	//   ....[18]....
        /*00fc*/ 	.word	0x00007af0


	//   ....[19]....
        /*0100*/ 	.word	0x00007c60


	//   ....[20]....
        /*0104*/ 	.word	0x00007d70


	//   ....[21]....
        /*0108*/ 	.word	0x00007db0


	//   ....[22]....
        /*010c*/ 	.word	0x00007de0


	//----- nvinfo : EIATTR_MAX_THREADS
	.align		4
.L_4807:
        /*0110*/ 	.byte	0x04, 0x05
        /*0112*/ 	.short	(.L_4809 - .L_4808)
.L_4808:
        /*0114*/ 	.word	0x00000080
        /*0118*/ 	.word	0x00000001
        /*011c*/ 	.word	0x00000001


	//----- nvinfo : EIATTR_CRS_STACK_SIZE
	.align		4
.L_4809:
        /*0120*/ 	.byte	0x04, 0x1e
        /*0122*/ 	.short	(.L_4811 - .L_4810)
.L_4810:
        /*0124*/ 	.word	0x00000000


	//----- nvinfo : EIATTR_CBANK_PARAM_SIZE
	.align		4
.L_4811:
        /*0128*/ 	.byte	0x03, 0x19
        /*012a*/ 	.short	0x002c


	//----- nvinfo : EIATTR_PARAM_CBANK
	.align		4
        /*012c*/ 	.byte	0x04, 0x0a
        /*012e*/ 	.short	(.L_4813 - .L_4812)
	.align		4
.L_4812:
        /*0130*/ 	.word	index@(.nv.constant0._ZN2at6native27unrolled_elementwise_kernelINS0_13AUnaryFunctorIhhhNS0_16BitwiseOrFunctorIhEEEESt5arrayIPcLm2EELi4E23TrivialOffsetCalculatorILi1EjESA_NS0_6memory12LoadWithCastILi1EEENSB_13StoreWithCastILi1EEEEEviT_T0_T2_T3_T4_T5_)
        /*0134*/ 	.short	0x0210
        /*0136*/ 	.short	0x002c


	//----- nvinfo : EIATTR_SW_WAR
	.align		4
.L_4813:
        /*0138*/ 	.byte	0x04, 0x36
        /*013a*/ 	.short	(.L_4815 - .L_4814)
.L_4814:
        /*013c*/ 	.word	0x00000008
.L_4815:


//--------------------- .nv.info._ZN2at6native18elementwise_kernelILi128ELi4EZNS0_22gpu_kernel_impl_nocastINS0_13AUnaryFunctorIhhhNS0_16BitwiseOrFunctorIhEEEEEEvRNS_18TensorIteratorBaseERKT_EUliE_EEviT1_ --------------------------
	.section	.nv.info._ZN2at6native18elementwise_kernelILi128ELi4EZNS0_22gpu_kernel_impl_nocastINS0_13AUnaryFunctorIhhhNS0_16BitwiseOrFunctorIhEEEEEEvRNS_18TensorIteratorBaseERKT_EUliE_EEviT1_,"",@"SHT_CUDA_INFO"
	.sectionflags	@""
	.align	4


	//----- nvinfo : EIATTR_CUDA_API_VERSION
	.align		4
        /*0000*/ 	.byte	0x04, 0x37
        /*0002*/ 	.short	(.L_4817 - .L_4816)
.L_4816:
        /*0004*/ 	.word	0x00000082


	//----- nvinfo : EIATTR_KPARAM_INFO
	.align		4
.L_4817:
        /*0008*/ 	.byte	0x04, 0x17
        /*000a*/ 	.short	(.L_4819 - .L_4818)
.L_4818:
        /*000c*/ 	.word	0x00000000
        /*0010*/ 	.short	0x0001
        /*0012*/ 	.short	0x0008
        /*0014*/ 	.byte	0x00, 0xf0, 0x61, 0x08


	//----- nvinfo : EIATTR_KPARAM_INFO
	.align		4
.L_4819:
        /*0018*/ 	.byte	0x04, 0x17
        /*001a*/ 	.short	(.L_4821 - .L_4820)
.L_4820:
        /*001c*/ 	.word	0x00000000
        /*0020*/ 	.short	0x0000
        /*0022*/ 	.short	0x0000
        /*0024*/ 	.byte	0x00, 0xf0, 0x11, 0x00


	//----- nvinfo : EIATTR_SPARSE_MMA_MASK
	.align		4
.L_4821:
        /*0028*/ 	.byte	0x03, 0x50
        /*002a*/ 	.short	0x0000


	//----- nvinfo : EIATTR_MAXREG_COUNT
	.align		4
        /*002c*/ 	.byte	0x03, 0x1b
        /*002e*/ 	.short	0x0080


	//----- nvinfo : EIATTR_MERCURY_ISA_VERSION
	.align		4
        /*0030*/ 	.byte	0x03, 0x5f
        /*0032*/ 	.short	0x0101


	//----- nvinfo : EIATTR_EXIT_INSTR_OFFSETS
	.align		4
        /*0034*/ 	.byte	0x04, 0x1c
        /*0036*/ 	.short	(.L_4823 - .L_4822)


	//   ....[0]....
.L_4822:
        /*0038*/ 	.word	0x00003ba0


	//   ....[1]....
        /*003c*/ 	.word	0x00004f20


	//----- nvinfo : EIATTR_MAX_THREADS
	.align		4
.L_4823:
        /*0040*/ 	.byte	0x04, 0x05
        /*0042*/ 	.short	(.L_4825 - .L_4824)
.L_4824:
        /*0044*/ 	.word	0x00000080
        /*0048*/ 	.word	0x00000001
        /*004c*/ 	.word	0x00000001


	//----- nvinfo : EIATTR_CRS_STACK_SIZE
	.align		4
.L_4825:
        /*0050*/ 	.byte	0x04, 0x1e
        /*0052*/ 	.short	(.L_4827 - .L_4826)
.L_4826:
        /*0054*/ 	.word	0x00000000


	//----- nvinfo : EIATTR_CBANK_PARAM_SIZE
	.align		4
.L_4827:
        /*0058*/ 	.byte	0x03, 0x19
        /*005a*/ 	.short	0x0220


	//----- nvinfo : EIATTR_PARAM_CBANK
	.align		4
        /*005c*/ 	.byte	0x04, 0x0a
        /*005e*/ 	.short	(.L_4829 - .L_4828)
	.align		4
.L_4828:
        /*0060*/ 	.word	index@(.nv.constant0._ZN2at6native18elementwise_kernelILi128ELi4EZNS0_22gpu_kernel_impl_nocastINS0_13AUnaryFunctorIhhhNS0_16BitwiseOrFunctorIhEEEEEEvRNS_18TensorIteratorBaseERKT_EUliE_EEviT1_)
        /*0064*/ 	.short	0x0210
        /*0066*/ 	.short	0x0220


	//----- nvinfo : EIATTR_SW_WAR
	.align		4
.L_4829:
        /*0068*/ 	.byte	0x04, 0x36
        /*006a*/ 	.short	(.L_4831 - .L_4830)
.L_4830:
        /*006c*/ 	.word	0x00000008
.L_4831:


//--------------------- .nv.info._ZN2at6native27unrolled_elementwise_kernelINS0_13AUnaryFunctorIhhhNS0_16BitwiseOrFunctorIhEEEESt5arrayIPcLm2EELi4E23TrivialOffsetCalculatorILi1EjESA_NS0_6memory15LoadWithoutCastENSB_16StoreWithoutCastEEEviT_T0_T2_T3_T4_T5_ --------------------------
	.section	.nv.info._ZN2at6native27unrolled_elementwise_kernelINS0_13AUnaryFunctorIhhhNS0_16BitwiseOrFunctorIhEEEESt5arrayIPcLm2EELi4E23TrivialOffsetCalculatorILi1EjESA_NS0_6memory15LoadWithoutCastENSB_16StoreWithoutCastEEEviT_T0_T2_T3_T4_T5_,"",@"SHT_CUDA_INFO"
	.sectionflags	@""
	.align	4


	//----- nvinfo : EIATTR_CUDA_API_VERSION
	.align		4
        /*0000*/ 	.byte	0x04, 0x37
        /*0002*/ 	.short	(.L_4833 - .L_4832)
.L_4832:
        /*0004*/ 	.word	0x00000082


	//----- nvinfo : EIATTR_KPARAM_INFO
	.align		4
.L_4833:
        /*0008*/ 	.byte	0x04, 0x17
        /*000a*/ 	.short	(.L_4835 - .L_4834)
.L_4834:
        /*000c*/ 	.word	0x00000000
        /*0010*/ 	.short	0x0006
        /*0012*/ 	.short	0x001b
        /*0014*/ 	.byte	0x00, 0xf0, 0x05, 0x00


	//----- nvinfo : EIATTR_KPARAM_INFO
	.align		4
.L_4835:
        /*0018*/ 	.byte	0x04, 0x17
        /*001a*/ 	.short	(.L_4837 - .L_4836)
.L_4836:
        /*001c*/ 	.word	0x00000000
        /*0020*/ 	.short	0x0005
        /*0022*/ 	.short	0x001a
        /*0024*/ 	.byte	0x00, 0xf0, 0x05, 0x00


	//----- nvinfo : EIATTR_KPARAM_INFO
	.align		4
.L_4837:
        /*0028*/ 	.byte	0x04, 0x17
        /*002a*/ 	.short	(.L_4839 - .L_4838)
.L_4838:
        /*002c*/ 	.word	0x00000000
        /*0030*/ 	.short	0x0004
        /*0032*/ 	.short	0x0019
        /*0034*/ 	.byte	0x00, 0xf0, 0x05, 0x00


	//----- nvinfo : EIATTR_KPARAM_INFO
	.align		4
.L_4839:
        /*0038*/ 	.byte	0x04, 0x17
        /*003a*/ 	.short	(.L_4841 - .L_4840)
.L_4840:
        /*003c*/ 	.word	0x00000000
        /*0040*/ 	.short	0x0003
        /*0042*/ 	.short	0x0018
        /*0044*/ 	.byte	0x00, 0xf0, 0x05, 0x00


	//----- nvinfo : EIATTR_KPARAM_INFO
	.align		4
.L_4841:
        /*0048*/ 	.byte	0x04, 0x17
        /*004a*/ 	.short	(.L_4843 - .L_4842)
.L_4842:
        /*004c*/ 	.word	0x00000000
        /*0050*/ 	.short	0x0002
        /*0052*/ 	.short	0x0008
        /*0054*/ 	.byte	0x00, 0xf0, 0x41, 0x00


	//----- nvinfo : EIATTR_KPARAM_INFO
	.align		4
.L_4843:
        /*0058*/ 	.byte	0x04, 0x17
        /*005a*/ 	.short	(.L_4845 - .L_4844)
.L_4844:
        /*005c*/ 	.word	0x00000000
        /*0060*/ 	.short	0x0001
        /*0062*/ 	.short	0x0004
        /*0064*/ 	.byte	0x00, 0xf0, 0x09, 0x00


	//----- nvinfo : EIATTR_KPARAM_INFO
	.align		4
.L_4845:
        /*0068*/ 	.byte	0x04, 0x17
        /*006a*/ 	.short	(.L_4847 - .L_4846)
.L_4846:
        /*006c*/ 	.word	0x00000000
        /*0070*/ 	.short	0x0000
        /*0072*/ 	.short	0x0000
        /*0074*/ 	.byte	0x00, 0xf0, 0x11, 0x00


	//----- nvinfo : EIATTR_SPARSE_MMA_MASK
	.align		4
.L_4847:
        /*0078*/ 	.byte	0x03, 0x50
        /*007a*/ 	.short	0x0000


	//----- nvinfo : EIATTR_MAXREG_COUNT
	.align		4
        /*007c*/ 	.byte	0x03, 0x1b
        /*007e*/ 	.short	0x00ff


	//----- nvinfo : EIATTR_MERCURY_ISA_VERSION
	.align		4
        /*0080*/ 	.byte	0x03, 0x5f
        /*0082*/ 	.short	0x0101


	//----- nvinfo : EIATTR_EXIT_INSTR_OFFSETS
	.align		4
        /*0084*/ 	.byte	0x04, 0x1c
        /*0086*/ 	.short	(.L_4849 - .L_4848)


	//   ....[0]....
.L_4848:
        /*0088*/ 	.word	0x00000430


	//   ....[1]....
        /*008c*/ 	.word	0x00000490


	//----- nvinfo : EIATTR_MAX_THREADS
	.align		4
.L_4849:
        /*0090*/ 	.byte	0x04, 0x05
        /*0092*/ 	.short	(.L_4851 - .L_4850)
.L_4850:
        /*0094*/ 	.word	0x00000080
        /*0098*/ 	.word	0x00000001
        /*009c*/ 	.word	0x00000001


	//----- nvinfo : EIATTR_CRS_STACK_SIZE
	.align		4
.L_4851:
        /*00a0*/ 	.byte	0x04, 0x1e
        /*00a2*/ 	.short	(.L_4853 - .L_4852)
.L_4852:
        /*00a4*/ 	.word	0x00000000


	//----- nvinfo : EIATTR_CBANK_PARAM_SIZE
	.align		4
.L_4853:
        /*00a8*/ 	.byte	0x03, 0x19
        /*00aa*/ 	.short	0x001c


	//----- nvinfo : EIATTR_PARAM_CBANK
	.align		4
        /*00ac*/ 	.byte	0x04, 0x0a
        /*00ae*/ 	.short	(.L_4855 - .L_4854)
	.align		4
.L_4854:
        /*00b0*/ 	.word	index@(.nv.constant0._ZN2at6native27unrolled_elementwise_kernelINS0_13AUnaryFunctorIhhhNS0_16BitwiseOrFunctorIhEEEESt5arrayIPcLm2EELi4E23TrivialOffsetCalculatorILi1EjESA_NS0_6memory15LoadWithoutCastENSB_16StoreWithoutCastEEEviT_T0_T2_T3_T4_T5_)
        /*00b4*/ 	.short	0x0210
        /*00b6*/ 	.short	0x001c


	//----- nvinfo : EIATTR_SW_WAR
	.align		4
.L_4855:
        /*00b8*/ 	.byte	0x04, 0x36
        /*00ba*/ 	.short	(.L_4857 - .L_4856)
.L_4856:
        /*00bc*/ 	.word	0x00000008
.L_4857:


//--------------------- .nv.info._ZN2at6native29vectorized_elementwise_kernelILi2ENS0_13AUnaryFunctorIhhhNS0_16BitwiseOrFunctorIhEEEESt5arrayIPcLm2EEEEviT0_T1_ --------------------------
	.section	.nv.info._ZN2at6native29vectorized_elementwise_kernelILi2ENS0_13AUnaryFunctorIhhhNS0_16BitwiseOrFunctorIhEEEESt5arrayIPcLm2EEEEviT0_T1_,"",@"SHT_CUDA_INFO"
	.sectionflags	@""
	.align	4


	//----- nvinfo : EIATTR_CUDA_API_VERSION
	.align		4
        /*0000*/ 	.byte	0x04, 0x37
        /*0002*/ 	.short	(.L_4859 - .L_4858)
.L_4858:
        /*0004*/ 	.word	0x00000082


	//----- nvinfo : EIATTR_KPARAM_INFO
	.align		4
.L_4859:
        /*0008*/ 	.byte	0x04, 0x17
        /*000a*/ 	.short	(.L_4861 - .L_4860)
.L_4860:
        /*000c*/ 	.word	0x00000000
        /*0010*/ 	.short	0x0002
        /*0012*/ 	.short	0x0008
        /*0014*/ 	.byte	0x00, 0xf0, 0x41, 0x00


	//----- nvinfo : EIATTR_KPARAM_INFO
	.align		4
.L_4861:
        /*0018*/ 	.byte	0x04, 0x17
        /*001a*/ 	.short	(.L_4863 - .L_4862)
.L_4862:
        /*001c*/ 	.word	0x00000000
        /*0020*/ 	.short	0x0001
        /*0022*/ 	.short	0x0004
        /*0024*/ 	.byte	0x00, 0xf0, 0x09, 0x00


	//----- nvinfo : EIATTR_KPARAM_INFO
	.align		4
.L_4863:
        /*0028*/ 	.byte	0x04, 0x17
        /*002a*/ 	.short	(.L_4865 - .L_4864)
.L_4864:
        /*002c*/ 	.word	0x00000000
        /*0030*/ 	.short	0x0000
        /*0032*/ 	.short	0x0000
        /*0034*/ 	.byte	0x00, 0xf0, 0x11, 0x00


	//----- nvinfo : EIATTR_SPARSE_MMA_MASK
	.align		4
.L_4865:
        /*0038*/ 	.byte	0x03, 0x50
        /*003a*/ 	.short	0x0000


	//----- nvinfo : EIATTR_MAXREG_COUNT
	.align		4
        /*003c*/ 	.byte	0x03, 0x1b
        /*003e*/ 	.short	0x00ff


	//----- nvinfo : EIATTR_MERCURY_ISA_VERSION
	.align		4
        /*0040*/ 	.byte	0x03, 0x5f
        /*0042*/ 	.short	0x0101


	//----- nvinfo : EIATTR_EXIT_INSTR_OFFSETS
	.align		4
        /*0044*/ 	.byte	0x04, 0x1c
        /*0046*/ 	.short	(.L_4867 - .L_4866)


	//   ....[0]....
.L_4866:
        /*0048*/ 	.word	0x00000320


	//   ....[1]....
        /*004c*/ 	.word	0x00000b90


	//   ....[2]....
        /*0050*/ 	.word	0x00000bf0


	//----- nvinfo : EIATTR_MAX_THREADS
	.align		4
.L_4867:
        /*0054*/ 	.byte	0x04, 0x05
        /*0056*/ 	.short	(.L_4869 - .L_4868)
.L_4868:
        /*0058*/ 	.word	0x00000080
        /*005c*/ 	.word	0x00000001
        /*0060*/ 	.word	0x00000001


	//----- nvinfo : EIATTR_CRS_STACK_SIZE
	.align		4
.L_4869:
        /*0064*/ 	.byte	0x04, 0x1e
        /*0066*/ 	.short	(.L_4871 - .L_4870)
.L_4870:
        /*0068*/ 	.word	0x00000000


	//----- nvinfo : EIATTR_CBANK_PARAM_SIZE
	.align		4
.L_4871:
        /*006c*/ 	.byte	0x03, 0x19
        /*006e*/ 	.short	0x0018


	//----- nvinfo : EIATTR_PARAM_CBANK
	.align		4
        /*0070*/ 	.byte	0x04, 0x0a
        /*0072*/ 	.short	(.L_4873 - .L_4872)
	.align		4
.L_4872:
        /*0074*/ 	.word	index@(.nv.constant0._ZN2at6native29vectorized_elementwise_kernelILi2ENS0_13AUnaryFunctorIhhhNS0_16BitwiseOrFunctorIhEEEESt5arrayIPcLm2EEEEviT0_T1_)
        /*0078*/ 	.short	0x0210
        /*007a*/ 	.short	0x0018


	//----- nvinfo : EIATTR_SW_WAR
	.align		4
.L_4873:
        /*007c*/ 	.byte	0x04, 0x36
        /*007e*/ 	.short	(.L_4875 - .L_4874)
.L_4874:
        /*0080*/ 	.word	0x00000008
.L_4875:


//--------------------- .nv.info._ZN2at6native29vectorized_elementwise_kernelILi4ENS0_13AUnaryFunctorIhhhNS0_16BitwiseOrFunctorIhEEEESt5arrayIPcLm2EEEEviT0_T1_ --------------------------
	.section	.nv.info._ZN2at6native29vectorized_elementwise_kernelILi4ENS0_13AUnaryFunctorIhhhNS0_16BitwiseOrFunctorIhEEEESt5arrayIPcLm2EEEEviT0_T1_,"",@"SHT_CUDA_INFO"
	.sectionflags	@""
	.align	4


	//----- nvinfo : EIATTR_CUDA_API_VERSION
	.align		4
        /*0000*/ 	.byte	0x04, 0x37
        /*0002*/ 	.short	(.L_4877 - .L_4876)
.L_4876:
        /*0004*/ 	.word	0x00000082


	//----- nvinfo : EIATTR_KPARAM_INFO
	.align		4
.L_4877:
        /*0008*/ 	.byte	0x04, 0x17
        /*000a*/ 	.short	(.L_4879 - .L_4878)
.L_4878:
        /*000c*/ 	.word	0x00000000
        /*0010*/ 	.short	0x0002
        /*0012*/ 	.short	0x0008
        /*0014*/ 	.byte	0x00, 0xf0, 0x41, 0x00


	//----- nvinfo : EIATTR_KPARAM_INFO
	.align		4
.L_4879:
        /*0018*/ 	.byte	0x04, 0x17
        /*001a*/ 	.short	(.L_4881 - .L_4880)
.L_4880:
        /*001c*/ 	.word	0x00000000
        /*0020*/ 	.short	0x0001
        /*0022*/ 	.short	0x0004
        /*0024*/ 	.byte	0x00, 0xf0, 0x09, 0x00


	//----- nvinfo : EIATTR_KPARAM_INFO
	.align		4
.L_4881:
        /*0028*/ 	.byte	0x04, 0x17
        /*002a*/ 	.short	(.L_4883 - .L_4882)
.L_4882:
        /*002c*/ 	.word	0x00000000
        /*0030*/ 	.short	0x0000
        /*0032*/ 	.short	0x0000
        /*0034*/ 	.byte	0x00, 0xf0, 0x11, 0x00


	//----- nvinfo : EIATTR_SPARSE_MMA_MASK
	.align		4
.L_4883:
        /*0038*/ 	.byte	0x03, 0x50
        /*003a*/ 	.short	0x0000


	//----- nvinfo : EIATTR_MAXREG_COUNT
	.align		4
        /*003c*/ 	.byte	0x03, 0x1b
        /*003e*/ 	.short	0x00ff


	//----- nvinfo : EIATTR_MERCURY_ISA_VERSION
	.align		4
        /*0040*/ 	.byte	0x03, 0x5f
        /*0042*/ 	.short	0x0101


	//----- nvinfo : EIATTR_EXIT_INSTR_OFFSETS
	.align		4
        /*0044*/ 	.byte	0x04, 0x1c
        /*0046*/ 	.short	(.L_4885 - .L_4884)


	//   ....[0]....
.L_4884:
        /*0048*/ 	.word	0x00000300


	//   ....[1]....
        /*004c*/ 	.word	0x00000b70


	//   ....[2]....
        /*0050*/ 	.word	0x00000bd0


	//----- nvinfo : EIATTR_MAX_THREADS
	.align		4
.L_4885:
        /*0054*/ 	.byte	0x04, 0x05
        /*0056*/ 	.short	(.L_4887 - .L_4886)
.L_4886:
        /*0058*/ 	.word	0x00000080
        /*005c*/ 	.word	0x00000001
        /*0060*/ 	.word	0x00000001


	//----- nvinfo : EIATTR_CRS_STACK_SIZE
	.align		4
.L_4887:
        /*0064*/ 	.byte	0x04, 0x1e
        /*0066*/ 	.short	(.L_4889 - .L_4888)
.L_4888:
        /*0068*/ 	.word	0x00000000


	//----- nvinfo : EIATTR_CBANK_PARAM_SIZE
	.align		4
.L_4889:
        /*006c*/ 	.byte	0x03, 0x19
        /*006e*/ 	.short	0x0018


	//----- nvinfo : EIATTR_PARAM_CBANK
	.align		4
        /*0070*/ 	.byte	0x04, 0x0a
        /*0072*/ 	.short	(.L_4891 - .L_4890)
	.align		4
.L_4890:
        /*0074*/ 	.word	index@(.nv.constant0._ZN2at6native29vectorized_elementwise_kernelILi4ENS0_13AUnaryFunctorIhhhNS0_16BitwiseOrFunctorIhEEEESt5arrayIPcLm2EEEEviT0_T1_)
        /*0078*/ 	.short	0x0210
        /*007a*/ 	.short	0x0018


	//----- nvinfo : EIATTR_SW_WAR
	.align		4
.L_4891:
        /*007c*/ 	.byte	0x04, 0x36
        /*007e*/ 	.short	(.L_4893 - .L_4892)
.L_4892:
        /*0080*/ 	.word	0x00000008
.L_4893:


//--------------------- .nv.info._ZN2at6native29vectorized_elementwise_kernelILi8ENS0_13AUnaryFunctorIhhhNS0_16BitwiseOrFunctorIhEEEESt5arrayIPcLm2EEEEviT0_T1_ --------------------------
	.section	.nv.info._ZN2at6native29vectorized_elementwise_kernelILi8ENS0_13AUnaryFunctorIhhhNS0_16BitwiseOrFunctorIhEEEESt5arrayIPcLm2EEEEviT0_T1_,"",@"SHT_CUDA_INFO"
	.sectionflags	@""
	.align	4


	//----- nvinfo : EIATTR_CUDA_API_VERSION
	.align		4
        /*0000*/ 	.byte	0x04, 0x37
        /*0002*/ 	.short	(.L_4895 - .L_4894)
.L_4894:
        /*0004*/ 	.word	0x00000082


	//----- nvinfo : EIATTR_KPARAM_INFO
	.align		4
.L_4895:
        /*0008*/ 	.byte	0x04, 0x17
        /*000a*/ 	.short	(.L_4897 - .L_4896)
.L_4896:
        /*000c*/ 	.word	0x00000000
        /*0010*/ 	.short	0x0002
        /*0012*/ 	.short	0x0008
        /*0014*/ 	.byte	0x00, 0xf0, 0x41, 0x00


	//----- nvinfo : EIATTR_KPARAM_INFO
	.align		4
.L_4897:
        /*0018*/ 	.byte	0x04, 0x17
        /*001a*/ 	.short	(.L_4899 - .L_4898)
.L_4898:
        /*001c*/ 	.word	0x00000000
        /*0020*/ 	.short	0x0001
        /*0022*/ 	.short	0x0004
        /*0024*/ 	.byte	0x00, 0xf0, 0x09, 0x00


	//----- nvinfo : EIATTR_KPARAM_INFO
	.align		4
.L_4899:
        /*0028*/ 	.byte	0x04, 0x17
        /*002a*/ 	.short	(.L_4901 - .L_4900)
.L_4900:
        /*002c*/ 	.word	0x00000000
        /*0030*/ 	.short	0x0000
        /*0032*/ 	.short	0x0000
        /*0034*/ 	.byte	0x00, 0xf0, 0x11, 0x00


	//----- nvinfo : EIATTR_SPARSE_MMA_MASK
	.align		4
.L_4901:
        /*0038*/ 	.byte	0x03, 0x50
        /*003a*/ 	.short	0x0000


	//----- nvinfo : EIATTR_MAXREG_COUNT
	.align		4
        /*003c*/ 	.byte	0x03, 0x1b
        /*003e*/ 	.short	0x00ff


	//----- nvinfo : EIATTR_MERCURY_ISA_VERSION
	.align		4
        /*0040*/ 	.byte	0x03, 0x5f
        /*0042*/ 	.short	0x0101


	//----- nvinfo : EIATTR_EXIT_INSTR_OFFSETS
	.align		4
        /*0044*/ 	.byte	0x04, 0x1c
        /*0046*/ 	.short	(.L_4903 - .L_4902)


	//   ....[0]....
.L_4902:
        /*0048*/ 	.word	0x00000300


	//   ....[1]....
        /*004c*/ 	.word	0x00000b70


	//   ....[2]....
        /*0050*/ 	.word	0x00000bd0


	//----- nvinfo : EIATTR_MAX_THREADS
	.align		4
.L_4903:
        /*0054*/ 	.byte	0x04, 0x05
        /*0056*/ 	.short	(.L_4905 - .L_4904)
.L_4904:
        /*0058*/ 	.word	0x00000080
        /*005c*/ 	.word	0x00000001
        /*0060*/ 	.word	0x00000001


	//----- nvinfo : EIATTR_CRS_STACK_SIZE
	.align		4
.L_4905:
        /*0064*/ 	.byte	0x04, 0x1e
        /*0066*/ 	.short	(.L_4907 - .L_4906)
.L_4906:
        /*0068*/ 	.word	0x00000000


	//----- nvinfo : EIATTR_CBANK_PARAM_SIZE
	.align		4
.L_4907:
        /*006c*/ 	.byte	0x03, 0x19
        /*006e*/ 	.short	0x0018


	//----- nvinfo : EIATTR_PARAM_CBANK
	.align		4
        /*0070*/ 	.byte	0x04, 0x0a
        /*0072*/ 	.short	(.L_4909 - .L_4908)
	.align		4
.L_4908:
        /*0074*/ 	.word	index@(.nv.constant0._ZN2at6native29vectorized_elementwise_kernelILi8ENS0_13AUnaryFunctorIhhhNS0_16BitwiseOrFunctorIhEEEESt5arrayIPcLm2EEEEviT0_T1_)
        /*0078*/ 	.short	0x0210
        /*007a*/ 	.short	0x0018


	//----- nvinfo : EIATTR_SW_WAR
	.align		4
.L_4909:
        /*007c*/ 	.byte	0x04, 0x36
        /*007e*/ 	.short	(.L_4911 - .L_4910)
.L_4910:
        /*0080*/ 	.word	0x00000008
.L_4911:


//--------------------- .nv.info._ZN2at6native18elementwise_kernelILi128ELi4EZNS0_15gpu_kernel_implINS0_13BinaryFunctorIhhhNS0_16BitwiseOrFunctorIhEEEEEEvRNS_18TensorIteratorBaseERKT_EUliE_EEviT1_ --------------------------
	.section	.nv.info._ZN2at6native18elementwise_kernelILi128ELi4EZNS0_15gpu_kernel_implINS0_13BinaryFunctorIhhhNS0_16BitwiseOrFunctorIhEEEEEEvRNS_18TensorIteratorBaseERKT_EUliE_EEviT1_,"",@"SHT_CUDA_INFO"
	.sectionflags	@""
	.align	4


	//----- nvinfo : EIATTR_CUDA_API_VERSION
	.align		4
        /*0000*/ 	.byte	0x04, 0x37
        /*0002*/ 	.short	(.L_4913 - .L_4912)
.L_4912:
        /*0004*/ 	.word	0x00000082


	//----- nvinfo : EIATTR_KPARAM_INFO
	.align		4
.L_4913:
        /*0008*/ 	.byte	0x04, 0x17
        /*000a*/ 	.short	(.L_4915 - .L_4914)
.L_4914:
        /*000c*/ 	.word	0x00000000
        /*0010*/ 	.short	0x0001
        /*0012*/ 	.short	0x0008
        /*0014*/ 	.byte	0x00, 0xf0, 0x21, 0x0a


	//----- nvinfo : EIATTR_KPARAM_INFO
	.align		4
.L_4915:
        /*0018*/ 	.byte	0x04, 0x17
        /*001a*/ 	.short	(.L_4917 - .L_4916)
.L_4916:
        /*001c*/ 	.word	0x00000000
        /*0020*/ 	.short	0x0000
        /*0022*/ 	.short	0x0000
        /*0024*/ 	.byte	0x00, 0xf0, 0x11, 0x00


	//----- nvinfo : EIATTR_SPARSE_MMA_MASK
	.align		4
.L_4917:
        /*0028*/ 	.byte	0x03, 0x50
        /*002a*/ 	.short	0x0000


	//----- nvinfo : EIATTR_MAXREG_COUNT
	.align		4
        /*002c*/ 	.byte	0x03, 0x1b
        /*002e*/ 	.short	0x0080


	//----- nvinfo : EIATTR_EXTERNS
	.align		4
        /*0030*/ 	.byte	0x04, 0x0f
        /*0032*/ 	.short	(.L_4919 - .L_4918)


	//   ....[0]....
	.align		4
.L_4918:
        /*0034*/ 	.word	index@(__assertfail)


	//----- nvinfo : EIATTR_MERCURY_ISA_VERSION
	.align		4
.L_4919:
        /*0038*/ 	.byte	0x03, 0x5f
        /*003a*/ 	.short	0x0101


	//----- nvinfo : EIATTR_SYSCALL_OFFSETS
	.align		4
        /*003c*/ 	.byte	0x04, 0x46
        /*003e*/ 	.short	(.L_4921 - .L_4920)


	//   ....[0]....
.L_4920:
        /*0040*/ 	.word	0x00002560


	//   ....[1]....
        /*0044*/ 	.word	0x00003420


	//   ....[2]....
        /*0048*/ 	.word	0x00004370


	//   ....[3]....
        /*004c*/ 	.word	0x00006910


	//   ....[4]....
        /*0050*/ 	.word	0x000077d0


	//   ....[5]....
        /*0054*/ 	.word	0x00008720


	//   ....[6]....
        /*0058*/ 	.word	0x0000acb0


	//   ....[7]....
        /*005c*/ 	.word	0x0000bb70


	//   ....[8]....
        /*0060*/ 	.word	0x0000cac0


	//   ....[9]....
        /*0064*/ 	.word	0x0000f040


	//   ....[10]....
        /*0068*/ 	.word	0x0000ff00


	//   ....[11]....
        /*006c*/ 	.word	0x00010e50


	//----- nvinfo : EIATTR_EXIT_INSTR_OFFSETS
	.align		4
.L_4921:
        /*0070*/ 	.byte	0x04, 0x1c
        /*0072*/ 	.short	(.L_4923 - .L_4922)


	//   ....[0]....
.L_4922:
        /*0074*/ 	.word	0x0000cb80


	//   ....[1]....
        /*0078*/ 	.word	0x00010040


	//   ....[2]....
        /*007c*/ 	.word	0x00010060


	//   ....[3]....
        /*0080*/ 	.word	0x00010100


	//   ....[4]....
        /*0084*/ 	.word	0x00010130


	//   ....[5]....
        /*0088*/ 	.word	0x00010160


	//   ....[6]....
        /*008c*/ 	.word	0x00010200


	//   ....[7]....
        /*0090*/ 	.word	0x00010250


	//   ....[8]....
        /*0094*/ 	.word	0x00010300


	//   ....[9]....
        /*0098*/ 	.word	0x00010360


	//   ....[10]....
        /*009c*/ 	.word	0x000103a0


	//   ....[11]....
        /*00a0*/ 	.word	0x00010460


	//   ....[12]....
        /*00a4*/ 	.word	0x000104b0


	//   ....[13]....
        /*00a8*/ 	.word	0x00010650


	//   ....[14]....
        /*00ac*/ 	.word	0x000107c0


	//   ....[15]....
        /*00b0*/ 	.word	0x00010810


	//   ....[16]....
        /*00b4*/ 	.word	0x000108c0


	//   ....[17]....
        /*00b8*/ 	.word	0x00010a50


	//   ....[18]....
        /*00bc*/ 	.word	0x00010be0


	//   ....[19]....
        /*00c0*/ 	.word	0x00010d50


	//   ....[20]....
        /*00c4*/ 	.word	0x00010e60


	//   ....[21]....
        /*00c8*/ 	.word	0x00010ea0


	//   ....[22]....
        /*00cc*/ 	.word	0x00010ed0


	//----- nvinfo : EIATTR_MAX_THREADS
	.align		4
.L_4923:
        /*00d0*/ 	.byte	0x04, 0x05
        /*00d2*/ 	.short	(.L_4925 - .L_4924)
.L_4924:
        /*00d4*/ 	.word	0x00000080
        /*00d8*/ 	.word	0x00000001
        /*00dc*/ 	.word	0x00000001


	//----- nvinfo : EIATTR_CRS_STACK_SIZE
	.align		4
.L_4925:
        /*00e0*/ 	.byte	0x04, 0x1e
        /*00e2*/ 	.short	(.L_4927 - .L_4926)
.L_4926:
        /*00e4*/ 	.word	0x00000000


	//----- nvinfo : EIATTR_CBANK_PARAM_SIZE
	.align		4
.L_4927:
        /*00e8*/ 	.byte	0x03, 0x19
        /*00ea*/ 	.short	0x0290


	//----- nvinfo : EIATTR_PARAM_CBANK
	.align		4
        /*00ec*/ 	.byte	0x04, 0x0a
        /*00ee*/ 	.short	(.L_4929 - .L_4928)
	.align		4
.L_4928:
        /*00f0*/ 	.word	index@(.nv.constant0._ZN2at6native18elementwise_kernelILi128ELi4EZNS0_15gpu_kernel_implINS0_13BinaryFunctorIhhhNS0_16BitwiseOrFunctorIhEEEEEEvRNS_18TensorIteratorBaseERKT_EUliE_EEviT1_)
        /*00f4*/ 	.short	0x0210
        /*00f6*/ 	.short	0x0290


	//----- nvinfo : EIATTR_SW_WAR
	.align		4
.L_4929:
        /*00f8*/ 	.byte	0x04, 0x36
        /*00fa*/ 	.short	(.L_4931 - .L_4930)
.L_4930:
        /*00fc*/ 	.word	0x00000008
.L_4931:


//--------------------- .nv.info._ZN2at6native27unrolled_elementwise_kernelINS0_13BinaryFunctorIhhhNS0_16BitwiseOrFunctorIhEEEESt5arrayIPcLm3EELi4E23TrivialOffsetCalculatorILi2EjES9_ILi1EjENS0_6memory12LoadWithCastILi2EEENSC_13StoreWithCastILi1EEEEEviT_T0_T2_T3_T4_T5_ --------------------------
	.section	.nv.info._ZN2at6native27unrolled_elementwise_kernelINS0_13BinaryFunctorIhhhNS0_16BitwiseOrFunctorIhEEEESt5arrayIPcLm3EELi4E23TrivialOffsetCalculatorILi2EjES9_ILi1EjENS0_6memory12LoadWithCastILi2EEENSC_13StoreWithCastILi1EEEEEviT_T0_T2_T3_T4_T5_,"",@"SHT_CUDA_INFO"
	.sectionflags	@""
	.align	4


	//----- nvinfo : EIATTR_CUDA_API_VERSION
	.align		4
        /*0000*/ 	.byte	0x04, 0x37
        /*0002*/ 	.short	(.L_4933 - .L_4932)
.L_4932:
        /*0004*/ 	.word	0x00000082


	//----- nvinfo : EIATTR_KPARAM_INFO
	.align		4
.L_4933:
        /*0008*/ 	.byte	0x04, 0x17
        /*000a*/ 	.short	(.L_4935 - .L_4934)
.L_4934:
        /*000c*/ 	.word	0x00000000
        /*0010*/ 	.short	0x0006
        /*0012*/ 	.short	0x0030
        /*0014*/ 	.byte	0x00, 0xf0, 0x21, 0x00


	//----- nvinfo : EIATTR_KPARAM_INFO
	.align		4
.L_4935:
        /*0018*/ 	.byte	0x04, 0x17
        /*001a*/ 	.short	(.L_4937 - .L_4936)
.L_4936:
        /*001c*/ 	.word	0x00000000
        /*0020*/ 	.short	0x0005
        /*0022*/ 	.short	0x0024
        /*0024*/ 	.byte	0x00, 0xf0, 0x31, 0x00


	//----- nvinfo : EIATTR_KPARAM_INFO
	.align		4
.L_4937:
        /*0028*/ 	.byte	0x04, 0x17
        /*002a*/ 	.short	(.L_4939 - .L_4938)
.L_4938:
        /*002c*/ 	.word	0x00000000
        /*0030*/ 	.short	0x0004
        /*0032*/ 	.short	0x0021
        /*0034*/ 	.byte	0x00, 0xf0, 0x05, 0x00


	//----- nvinfo : EIATTR_KPARAM_INFO
	.align		4
.L_4939:
        /*0038*/ 	.byte	0x04, 0x17
        /*003a*/ 	.short	(.L_4941 - .L_4940)
.L_4940:
        /*003c*/ 	.word	0x00000000
        /*0040*/ 	.short	0x0003
        /*0042*/ 	.short	0x0020
        /*0044*/ 	.byte	0x00, 0xf0, 0x05, 0x00


	//----- nvinfo : EIATTR_KPARAM_INFO
	.align		4
.L_4941:
        /*0048*/ 	.byte	0x04, 0x17
        /*004a*/ 	.short	(.L_4943 - .L_4942)
.L_4942:
        /*004c*/ 	.word	0x00000000
        /*0050*/ 	.short	0x0002
        /*0052*/ 	.short	0x0008
        /*0054*/ 	.byte	0x00, 0xf0, 0x61, 0x00


	//----- nvinfo : EIATTR_KPARAM_INFO
	.align		4
.L_4943:
        /*0058*/ 	.byte	0x04, 0x17
        /*005a*/ 	.short	(.L_4945 - .L_4944)
.L_4944:
        /*005c*/ 	.word	0x00000000
        /*0060*/ 	.short	0x0001
        /*0062*/ 	.short	0x0004
        /*0064*/ 	.byte	0x00, 0xf0, 0x05, 0x00


	//----- nvinfo : EIATTR_KPARAM_INFO
	.align		4
.L_4945:
        /*0068*/ 	.byte	0x04, 0x17
        /*006a*/ 	.short	(.L_4947 - .L_4946)
.L_4946:
        /*006c*/ 	.word	0x00000000
        /*0070*/ 	.short	0x0000
        /*0072*/ 	.short	0x0000
        /*0074*/ 	.byte	0x00, 0xf0, 0x11, 0x00


	//----- nvinfo : EIATTR_SPARSE_MMA_MASK
	.align		4
.L_4947:
        /*0078*/ 	.byte	0x03, 0x50
        /*007a*/ 	.short	0x0000


	//----- nvinfo : EIATTR_MAXREG_COUNT
	.align		4
        /*007c*/ 	.byte	0x03, 0x1b
        /*007e*/ 	.short	0x00ff


	//----- nvinfo : EIATTR_EXTERNS
	.align		4
        /*0080*/ 	.byte	0x04, 0x0f
        /*0082*/ 	.short	(.L_4949 - .L_4948)


	//   ....[0]....
	.align		4
.L_4948:
        /*0084*/ 	.word	index@(__assertfail)


	//----- nvinfo : EIATTR_MERCURY_ISA_VERSION
	.align		4
.L_4949:
        /*0088*/ 	.byte	0x03, 0x5f
        /*008a*/ 	.short	0x0101


	//----- nvinfo : EIATTR_SYSCALL_OFFSETS
	.align		4
        /*008c*/ 	.byte	0x04, 0x46
        /*008e*/ 	.short	(.L_4951 - .L_4950)


	//   ....[0]....
.L_4950:
        /*0090*/ 	.word	0x00000f70


	//   ....[1]....
        /*0094*/ 	.word	0x00001e40


	//   ....[2]....
        /*0098*/ 	.word	0x00002d90


	//   ....[3]....
        /*009c*/ 	.word	0x00003c60


	//   ....[4]....
        /*00a0*/ 	.word	0x00004bc0


	//   ....[5]....
        /*00a4*/ 	.word	0x00005aa0


	//   ....[6]....
        /*00a8*/ 	.word	0x000069e0


	//   ....[7]....
        /*00ac*/ 	.word	0x000078c0


	//   ....[8]....
        /*00b0*/ 	.word	0x00008900


	//   ....[9]....
        /*00b4*/ 	.word	0x00009900


	//   ....[10]....
        /*00b8*/ 	.word	0x0000a8f0


	//   ....[11]....
        /*00bc*/ 	.word	0x0000b8e0


	//----- nvinfo : EIATTR_EXIT_INSTR_OFFSETS
	.align		4
.L_4951:
        /*00c0*/ 	.byte	0x04, 0x1c
        /*00c2*/ 	.short	(.L_4953 - .L_4952)


	//   ....[0]....
.L_4952:
        /*00c4*/ 	.word	0x0000a9a0


	//   ....[1]....
        /*00c8*/ 	.word	0x0000aad0


	//   ....[2]....
        /*00cc*/ 	.word	0x0000aaf0


	//   ....[3]....
        /*00d0*/ 	.word	0x0000ab90


	//   ....[4]....
        /*00d4*/ 	.word	0x0000abc0


	//   ....[5]....
        /*00d8*/ 	.word	0x0000abf0


	//   ....[6]....
        /*00dc*/ 	.word	0x0000ac90


	//   ....[7]....
        /*00e0*/ 	.word	0x0000ace0


	//   ....[8]....
        /*00e4*/ 	.word	0x0000ad90


	//   ....[9]....
        /*00e8*/ 	.word	0x0000adf0


	//   ....[10]....
        /*00ec*/ 	.word	0x0000ae30


	//   ....[11]....
        /*00f0*/ 	.word	0x0000aef0


	//   ....[12]....
        /*00f4*/ 	.word	0x0000af40


	//   ....[13]....
        /*00f8*/ 	.word	0x0000b0e0


	//   ....[14]....
        /*00fc*/ 	.word	0x0000b250


	//   ....[15]....
        /*0100*/ 	.word	0x0000b2a0


	//   ....[16]....
        /*0104*/ 	.word	0x0000b350


	//   ....[17]....
        /*0108*/ 	.word	0x0000b4e0


	//   ....[18]....
        /*010c*/ 	.word	0x0000b670


	//   ....[19]....
        /*0110*/ 	.word	0x0000b7e0


	//   ....[20]....
        /*0114*/ 	.word	0x0000b8f0


	//   ....[21]....
        /*0118*/ 	.word	0x0000b930


	//   ....[22]....
        /*011c*/ 	.word	0x0000b960


	//----- nvinfo : EIATTR_MAX_THREADS
	.align		4
.L_4953:
        /*0120*/ 	.byte	0x04, 0x05
        /*0122*/ 	.short	(.L_4955 - .L_4954)
.L_4954:
        /*0124*/ 	.word	0x00000080
        /*0128*/ 	.word	0x00000001
        /*012c*/ 	.word	0x00000001


	//----- nvinfo : EIATTR_CRS_STACK_SIZE
	.align		4
.L_4955:
        /*0130*/ 	.byte	0x04, 0x1e
        /*0132*/ 	.short	(.L_4957 - .L_4956)
.L_4956:
        /*0134*/ 	.word	0x00000000


	//----- nvinfo : EIATTR_CBANK_PARAM_SIZE
	.align		4
.L_4957:
        /*0138*/ 	.byte	0x03, 0x19
        /*013a*/ 	.short	0x0038


	//----- nvinfo : EIATTR_PARAM_CBANK
	.align		4
        /*013c*/ 	.byte	0x04, 0x0a
        /*013e*/ 	.short	(.L_4959 - .L_4958)
	.align		4
.L_4958:
        /*0140*/ 	.word	index@(.nv.constant0._ZN2at6native27unrolled_elementwise_kernelINS0_13BinaryFunctorIhhhNS0_16BitwiseOrFunctorIhEEEESt5arrayIPcLm3EELi4E23TrivialOffsetCalculatorILi2EjES9_ILi1EjENS0_6memory12LoadWithCastILi2EEENSC_13StoreWithCastILi1EEEEEviT_T0_T2_T3_T4_T5_)
        /*0144*/ 	.short	0x0210
        /*0146*/ 	.short	0x0038


	//----- nvinfo : EIATTR_SW_WAR
	.align		4
.L_4959:
        /*0148*/ 	.byte	0x04, 0x36
        /*014a*/ 	.short	(.L_4961 - .L_4960)
.L_4960:
        /*014c*/ 	.word	0x00000008
.L_4961:


//--------------------- .nv.info._ZN2at6native18elementwise_kernelILi128ELi4EZNS0_22gpu_kernel_impl_nocastINS0_13BinaryFunctorIhhhNS0_16BitwiseOrFunctorIhEEEEEEvRNS_18TensorIteratorBaseERKT_EUliE_EEviT1_ --------------------------
	.section	.nv.info._ZN2at6native18elementwise_kernelILi128ELi4EZNS0_22gpu_kernel_impl_nocastINS0_13BinaryFunctorIhhhNS0_16BitwiseOrFunctorIhEEEEEEvRNS_18TensorIteratorBaseERKT_EUliE_EEviT1_,"",@"SHT_CUDA_INFO"
	.sectionflags	@""
	.align	4


	//----- nvinfo : EIATTR_CUDA_API_VERSION
	.align		4
        /*0000*/ 	.byte	0x04, 0x37
        /*0002*/ 	.short	(.L_4963 - .L_4962)
.L_4962:
        /*0004*/ 	.word	0x00000082


	//----- nvinfo : EIATTR_KPARAM_INFO
	.align		4
.L_4963:
        /*0008*/ 	.byte	0x04, 0x17
        /*000a*/ 	.short	(.L_4965 - .L_4964)
.L_4964:
        /*000c*/ 	.word	0x00000000
        /*0010*/ 	.short	0x0001
        /*0012*/ 	.short	0x0008
        /*0014*/ 	.byte	0x00, 0xf0, 0x21, 0x0a


	//----- nvinfo : EIATTR_KPARAM_INFO
	.align		4
.L_4965:
        /*0018*/ 	.byte	0x04, 0x17
        /*001a*/ 	.short	(.L_4967 - .L_4966)
.L_4966:
        /*001c*/ 	.word	0x00000000
        /*0020*/ 	.short	0x0000
        /*0022*/ 	.short	0x0000
        /*0024*/ 	.byte	0x00, 0xf0, 0x11, 0x00


	//----- nvinfo : EIATTR_SPARSE_MMA_MASK
	.align		4
.L_4967:
        /*0028*/ 	.byte	0x03, 0x50
        /*002a*/ 	.short	0x0000


	//----- nvinfo : EIATTR_MAXREG_COUNT
	.align		4
        /*002c*/ 	.byte	0x03, 0x1b
        /*002e*/ 	.short	0x0080


	//----- nvinfo : EIATTR_MERCURY_ISA_VERSION
	.align		4
        /*0030*/ 	.byte	0x03, 0x5f
        /*0032*/ 	.short	0x0101


	//----- nvinfo : EIATTR_EXIT_INSTR_OFFSETS
	.align		4
        /*0034*/ 	.byte	0x04, 0x1c
        /*0036*/ 	.short	(.L_4969 - .L_4968)


	//   ....[0]....
.L_4968:
        /*0038*/ 	.word	0x000045f0


	//   ....[1]....
        /*003c*/ 	.word	0x00005ce0


	//----- nvinfo : EIATTR_MAX_THREADS
	.align		4
.L_4969:
        /*0040*/ 	.byte	0x04, 0x05
        /*0042*/ 	.short	(.L_4971 - .L_4970)
.L_4970:
        /*0044*/ 	.word	0x00000080
        /*0048*/ 	.word	0x00000001
        /*004c*/ 	.word	0x00000001


	//----- nvinfo : EIATTR_CRS_STACK_SIZE
	.align		4
.L_4971:
        /*0050*/ 	.byte	0x04, 0x1e
        /*0052*/ 	.short	(.L_4973 - .L_4972)
.L_4972:
        /*0054*/ 	.word	0x00000000


	//----- nvinfo : EIATTR_CBANK_PARAM_SIZE
	.align		4
.L_4973:
        /*0058*/ 	.byte	0x03, 0x19
        /*005a*/ 	.short	0x0290


	//----- nvinfo : EIATTR_PARAM_CBANK
	.align		4
        /*005c*/ 	.byte	0x04, 0x0a
        /*005e*/ 	.short	(.L_4975 - .L_4974)
	.align		4
.L_4974:
        /*0060*/ 	.word	index@(.nv.constant0._ZN2at6native18elementwise_kernelILi128ELi4EZNS0_22gpu_kernel_impl_nocastINS0_13BinaryFunctorIhhhNS0_16BitwiseOrFunctorIhEEEEEEvRNS_18TensorIteratorBaseERKT_EUliE_EEviT1_)
        /*0064*/ 	.short	0x0210
        /*0066*/ 	.short	0x0290


	//----- nvinfo : EIATTR_SW_WAR
	.align		4
.L_4975:
        /*0068*/ 	.byte	0x04, 0x36
        /*006a*/ 	.short	(.L_4977 - .L_4976)
.L_4976:
        /*006c*/ 	.word	0x00000008
.L_4977:


//--------------------- .nv.info._ZN2at6native27unrolled_elementwise_kernelINS0_13BinaryFunctorIhhhNS0_16BitwiseOrFunctorIhEEEESt5arrayIPcLm3EELi4E23TrivialOffsetCalculatorILi2EjES9_ILi1EjENS0_6memory15LoadWithoutCastENSC_16StoreWithoutCastEEEviT_T0_T2_T3_T4_T5_ --------------------------
	.section	.nv.info._ZN2at6native27unrolled_elementwise_kernelINS0_13BinaryFunctorIhhhNS0_16BitwiseOrFunctorIhEEEESt5arrayIPcLm3EELi4E23TrivialOffsetCalculatorILi2EjES9_ILi1EjENS0_6memory15LoadWithoutCastENSC_16StoreWithoutCastEEEviT_T0_T2_T3_T4_T5_,"",@"SHT_CUDA_INFO"
	.sectionflags	@""
	.align	4


	//----- nvinfo : EIATTR_CUDA_API_VERSION
	.align		4
        /*0000*/ 	.byte	0x04, 0x37
        /*0002*/ 	.short	(.L_4979 - .L_4978)
.L_4978:
        /*0004*/ 	.word	0x00000082


	//----- nvinfo : EIATTR_KPARAM_INFO
	.align		4
.L_4979:
        /*0008*/ 	.byte	0x04, 0x17
        /*000a*/ 	.short	(.L_4981 - .L_4980)
.L_4980:
        /*000c*/ 	.word	0x00000000
        /*0010*/ 	.short	0x0006
        /*0012*/ 	.short	0x0023
        /*0014*/ 	.byte	0x00, 0xf0, 0x05, 0x00


	//----- nvinfo : EIATTR_KPARAM_INFO
	.align		4
.L_4981:
        /*0018*/ 	.byte	0x04, 0x17
        /*001a*/ 	.short	(.L_4983 - .L_4982)
.L_4982:
        /*001c*/ 	.word	0x00000000
        /*0020*/ 	.short	0x0005
        /*0022*/ 	.short	0x0022
        /*0024*/ 	.byte	0x00, 0xf0, 0x05, 0x00


	//----- nvinfo : EIATTR_KPARAM_INFO
	.align		4
.L_4983:
        /*0028*/ 	.byte	0x04, 0x17
        /*002a*/ 	.short	(.L_4985 - .L_4984)
.L_4984:
        /*002c*/ 	.word	0x00000000
        /*0030*/ 	.short	0x0004
        /*0032*/ 	.short	0x0021
        /*0034*/ 	.byte	0x00, 0xf0, 0x05, 0x00


	//----- nvinfo : EIATTR_KPARAM_INFO
	.align		4
.L_4985:
        /*0038*/ 	.byte	0x04, 0x17
        /*003a*/ 	.short	(.L_4987 - .L_4986)
.L_4986:
        /*003c*/ 	.word	0x00000000
        /*0040*/ 	.short	0x0003
        /*0042*/ 	.short	0x0020
        /*0044*/ 	.byte	0x00, 0xf0, 0x05, 0x00


	//----- nvinfo : EIATTR_KPARAM_INFO
	.align		4
.L_4987:
        /*0048*/ 	.byte	0x04, 0x17
        /*004a*/ 	.short	(.L_4989 - .L_4988)
.L_4988:
        /*004c*/ 	.word	0x00000000
        /*0050*/ 	.short	0x0002
        /*0052*/ 	.short	0x0008
        /*0054*/ 	.byte	0x00, 0xf0, 0x61, 0x00


	//----- nvinfo : EIATTR_KPARAM_INFO
	.align		4
.L_4989:
        /*0058*/ 	.byte	0x04, 0x17
        /*005a*/ 	.short	(.L_4991 - .L_4990)
.L_4990:
        /*005c*/ 	.word	0x00000000
        /*0060*/ 	.short	0x0001
        /*0062*/ 	.short	0x0004
        /*0064*/ 	.byte	0x00, 0xf0, 0x05, 0x00


	//----- nvinfo : EIATTR_KPARAM_INFO
	.align		4
.L_4991:
        /*0068*/ 	.byte	0x04, 0x17
        /*006a*/ 	.short	(.L_4993 - .L_4992)
.L_4992:
        /*006c*/ 	.word	0x00000000
        /*0070*/ 	.short	0x0000
        /*0072*/ 	.short	0x0000
        /*0074*/ 	.byte	0x00, 0xf0, 0x11, 0x00


	//----- nvinfo : EIATTR_SPARSE_MMA_MASK
	.align		4
.L_4993:
        /*0078*/ 	.byte	0x03, 0x50
        /*007a*/ 	.short	0x0000


	//----- nvinfo : EIATTR_MAXREG_COUNT
	.align		4
        /*007c*/ 	.byte	0x03, 0x1b
        /*007e*/ 	.short	0x00ff


	//----- nvinfo : EIATTR_MERCURY_ISA_VERSION
	.align		4
        /*0080*/ 	.byte	0x03, 0x5f
        /*0082*/ 	.short	0x0101


	//----- nvinfo : EIATTR_EXIT_INSTR_OFFSETS
	.align		4
        /*0084*/ 	.byte	0x04, 0x1c
        /*0086*/ 	.short	(.L_4995 - .L_4994)


	//   ....[0]....
.L_4994:
        /*0088*/ 	.word	0x00000550


	//   ....[1]....
        /*008c*/ 	.word	0x000005c0


	//----- nvinfo : EIATTR_MAX_THREADS
	.align		4
.L_4995:
        /*0090*/ 	.byte	0x04, 0x05
        /*0092*/ 	.short	(.L_4997 - .L_4996)
.L_4996:
        /*0094*/ 	.word	0x00000080
        /*0098*/ 	.word	0x00000001
        /*009c*/ 	.word	0x00000001


	//----- nvinfo : EIATTR_CRS_STACK_SIZE
	.align		4
.L_4997:
        /*00a0*/ 	.byte	0x04, 0x1e
        /*00a2*/ 	.short	(.L_4999 - .L_4998)
.L_4998:
        /*00a4*/ 	.word	0x00000000


	//----- nvinfo : EIATTR_CBANK_PARAM_SIZE
	.align		4
.L_4999:
        /*00a8*/ 	.byte	0x03, 0x19
        /*00aa*/ 	.short	0x0024


	//----- nvinfo : EIATTR_PARAM_CBANK
	.align		4
        /*00ac*/ 	.byte	0x04, 0x0a
        /*00ae*/ 	.short	(.L_5001 - .L_5000)
	.align		4
.L_5000:
        /*00b0*/ 	.word	index@(.nv.constant0._ZN2at6native27unrolled_elementwise_kernelINS0_13BinaryFunctorIhhhNS0_16BitwiseOrFunctorIhEEEESt5arrayIPcLm3EELi4E23TrivialOffsetCalculatorILi2EjES9_ILi1EjENS0_6memory15LoadWithoutCastENSC_16StoreWithoutCastEEEviT_T0_T2_T3_T4_T5_)
        /*00b4*/ 	.short	0x0210
        /*00b6*/ 	.short	0x0024


	//----- nvinfo : EIATTR_SW_WAR
	.align		4
.L_5001:
        /*00b8*/ 	.byte	0x04, 0x36
        /*00ba*/ 	.short	(.L_5003 - .L_5002)
.L_5002:
        /*00bc*/ 	.word	0x00000008
.L_5003:


//--------------------- .nv.info._ZN2at6native29vectorized_elementwise_kernelILi2ENS0_13BinaryFunctorIhhhNS0_16BitwiseOrFunctorIhEEEESt5arrayIPcLm3EEEEviT0_T1_ --------------------------
	.section	.nv.info._ZN2at6native29vectorized_elementwise_kernelILi2ENS0_13BinaryFunctorIhhhNS0_16BitwiseOrFunctorIhEEEESt5arrayIPcLm3EEEEviT0_T1_,"",@"SHT_CUDA_INFO"
	.sectionflags	@""
	.align	4


	//----- nvinfo : EIATTR_CUDA_API_VERSION
	.align		4
        /*0000*/ 	.byte	0x04, 0x37
        /*0002*/ 	.short	(.L_5005 - .L_5004)
.L_5004:
        /*0004*/ 	.word	0x00000082


	//----- nvinfo : EIATTR_KPARAM_INFO
	.align		4
.L_5005:
        /*0008*/ 	.byte	0x04, 0x17
        /*000a*/ 	.short	(.L_5007 - .L_5006)
.L_5006:
        /*000c*/ 	.word	0x00000000
        /*0010*/ 	.short	0x0002
        /*0012*/ 	.short	0x0008
        /*0014*/ 	.byte	0x00, 0xf0, 0x61, 0x00


	//----- nvinfo : EIATTR_KPARAM_INFO
	.align		4
.L_5007:
        /*0018*/ 	.byte	0x04, 0x17
        /*001a*/ 	.short	(.L_5009 - .L_5008)
.L_5008:
        /*001c*/ 	.word	0x00000000
        /*0020*/ 	.short	0x0001
        /*0022*/ 	.short	0x0004
        /*0024*/ 	.byte	0x00, 0xf0, 0x05, 0x00


	//----- nvinfo : EIATTR_KPARAM_INFO
	.align		4
.L_5009:
        /*0028*/ 	.byte	0x04, 0x17
        /*002a*/ 	.short	(.L_5011 - .L_5010)
.L_5010:
        /*002c*/ 	.word	0x00000000
        /*0030*/ 	.short	0x0000
        /*0032*/ 	.short	0x0000
        /*0034*/ 	.byte	0x00, 0xf0, 0x11, 0x00


	//----- nvinfo : EIATTR_SPARSE_MMA_MASK
	.align		4
.L_5011:
        /*0038*/ 	.byte	0x03, 0x50
        /*003a*/ 	.short	0x0000


	//----- nvinfo : EIATTR_MAXREG_COUNT
	.align		4
        /*003c*/ 	.byte	0x03, 0x1b
        /*003e*/ 	.short	0x00ff


	//----- nvinfo : EIATTR_MERCURY_ISA_VERSION
	.align		4
        /*0040*/ 	.byte	0x03, 0x5f
        /*0042*/ 	.short	0x0101


	//----- nvinfo : EIATTR_EXIT_INSTR_OFFSETS
	.align		4
        /*0044*/ 	.byte	0x04, 0x1c
        /*0046*/ 	.short	(.L_5013 - .L_5012)


	//   ....[0]....
.L_5012:
        /*0048*/ 	.word	0x00000440


	//   ....[1]....
        /*004c*/ 	.word	0x00000f30


	//   ....[2]....
        /*0050*/ 	.word	0x00000f90


	//----- nvinfo : EIATTR_MAX_THREADS
	.align		4
.L_5013:
        /*0054*/ 	.byte	0x04, 0x05
        /*0056*/ 	.short	(.L_5015 - .L_5014)
.L_5014:
        /*0058*/ 	.word	0x00000080
        /*005c*/ 	.word	0x00000001
        /*0060*/ 	.word	0x00000001


	//----- nvinfo : EIATTR_CRS_STACK_SIZE
	.align		4
.L_5015:
        /*0064*/ 	.byte	0x04, 0x1e
        /*0066*/ 	.short	(.L_5017 - .L_5016)
.L_5016:
        /*0068*/ 	.word	0x00000000


	//----- nvinfo : EIATTR_CBANK_PARAM_SIZE
	.align		4
.L_5017:
        /*006c*/ 	.byte	0x03, 0x19
        /*006e*/ 	.short	0x0020


	//----- nvinfo : EIATTR_PARAM_CBANK
	.align		4
        /*0070*/ 	.byte	0x04, 0x0a
        /*0072*/ 	.short	(.L_5019 - .L_5018)
	.align		4
.L_5018:
        /*0074*/ 	.word	index@(.nv.constant0._ZN2at6native29vectorized_elementwise_kernelILi2ENS0_13BinaryFunctorIhhhNS0_16BitwiseOrFunctorIhEEEESt5arrayIPcLm3EEEEviT0_T1_)
        /*0078*/ 	.short	0x0210
        /*007a*/ 	.short	0x0020


	//----- nvinfo : EIATTR_SW_WAR
	.align		4
.L_5019:
        /*007c*/ 	.byte	0x04, 0x36
        /*007e*/ 	.short	(.L_5021 - .L_5020)
.L_5020:
        /*0080*/ 	.word	0x00000008
.L_5021:


//--------------------- .nv.info._ZN2at6native29vectorized_elementwise_kernelILi4ENS0_13BinaryFunctorIhhhNS0_16BitwiseOrFunctorIhEEEESt5arrayIPcLm3EEEEviT0_T1_ --------------------------
	.section	.nv.info._ZN2at6native29vectorized_elementwise_kernelILi4ENS0_13BinaryFunctorIhhhNS0_16BitwiseOrFunctorIhEEEESt5arrayIPcLm3EEEEviT0_T1_,"",@"SHT_CUDA_INFO"
	.sectionflags	@""
	.align	4


	//----- nvinfo : EIATTR_CUDA_API_VERSION
	.align		4
        /*0000*/ 	.byte	0x04, 0x37
        /*0002*/ 	.short	(.L_5023 - .L_5022)
.L_5022:
        /*0004*/ 	.word	0x00000082


	//----- nvinfo : EIATTR_KPARAM_INFO
	.align		4
.L_5023:
        /*0008*/ 	.byte	0x04, 0x17
        /*000a*/ 	.short	(.L_5025 - .L_5024)
.L_5024:
        /*000c*/ 	.word	0x00000000
        /*0010*/ 	.short	0x0002
        /*0012*/ 	.short	0x0008
        /*0014*/ 	.byte	0x00, 0xf0, 0x61, 0x00


	//----- nvinfo : EIATTR_KPARAM_INFO
	.align		4
.L_5025:
        /*0018*/ 	.byte	0x04, 0x17
        /*001a*/ 	.short	(.L_5027 - .L_5026)
.L_5026:
        /*001c*/ 	.word	0x00000000
        /*0020*/ 	.short	0x0001
        /*0022*/ 	.short	0x0004
        /*0024*/ 	.byte	0x00, 0xf0, 0x05, 0x00


	//----- nvinfo : EIATTR_KPARAM_INFO
	.align		4
.L_5027:
        /*0028*/ 	.byte	0x04, 0x17
        /*002a*/ 	.short	(.L_5029 - .L_5028)
.L_5028:
        /*002c*/ 	.word	0x00000000
        /*0030*/ 	.short	0x0000
        /*0032*/ 	.short	0x0000
        /*0034*/ 	.byte	0x00, 0xf0, 0x11, 0x00


	//----- nvinfo : EIATTR_SPARSE_MMA_MASK
	.align		4
.L_5029:
        /*0038*/ 	.byte	0x03, 0x50
        /*003a*/ 	.short	0x0000


	//----- nvinfo : EIATTR_MAXREG_COUNT
	.align		4
        /*003c*/ 	.byte	0x03, 0x1b
        /*003e*/ 	.short	0x00ff


	//----- nvinfo : EIATTR_MERCURY_ISA_VERSION
	.align		4
        /*0040*/ 	.byte	0x03, 0x5f
        /*0042*/ 	.short	0x0101


	//----- nvinfo : EIATTR_EXIT_INSTR_OFFSETS
	.align		4
        /*0044*/ 	.byte	0x04, 0x1c
        /*0046*/ 	.short	(.L_5031 - .L_5030)


	//   ....[0]....
.L_5030:
        /*0048*/ 	.word	0x00000400


	//   ....[1]....
        /*004c*/ 	.word	0x00000ef0


	//   ....[2]....
        /*0050*/ 	.word	0x00000f50


	//----- nvinfo : EIATTR_MAX_THREADS
	.align		4
.L_5031:
        /*0054*/ 	.byte	0x04, 0x05
        /*0056*/ 	.short	(.L_5033 - .L_5032)
.L_5032:
        /*0058*/ 	.word	0x00000080
        /*005c*/ 	.word	0x00000001
        /*0060*/ 	.word	0x00000001


	//----- nvinfo : EIATTR_CRS_STACK_SIZE
	.align		4
.L_5033:
        /*0064*/ 	.byte	0x04, 0x1e
        /*0066*/ 	.short	(.L_5035 - .L_5034)
.L_5034:
        /*0068*/ 	.word	0x00000000


	//----- nvinfo : EIATTR_CBANK_PARAM_SIZE
	.align		4
.L_5035:
        /*006c*/ 	.byte	0x03, 0x19
        /*006e*/ 	.short	0x0020


	//----- nvinfo : EIATTR_PARAM_CBANK
	.align		4
        /*0070*/ 	.byte	0x04, 0x0a
        /*0072*/ 	.short	(.L_5037 - .L_5036)
	.align		4
.L_5036:
        /*0074*/ 	.word	index@(.nv.constant0._ZN2at6native29vectorized_elementwise_kernelILi4ENS0_13BinaryFunctorIhhhNS0_16BitwiseOrFunctorIhEEEESt5arrayIPcLm3EEEEviT0_T1_)
        /*0078*/ 	.short	0x0210
        /*007a*/ 	.short	0x0020


	//----- nvinfo : EIATTR_SW_WAR
	.align		4
.L_5037:
        /*007c*/ 	.byte	0x04, 0x36
        /*007e*/ 	.short	(.L_5039 - .L_5038)
.L_5038:
        /*0080*/ 	.word	0x00000008
.L_5039:


//--------------------- .nv.info._ZN2at6native29vectorized_elementwise_kernelILi8ENS0_13BinaryFunctorIhhhNS0_16BitwiseOrFunctorIhEEEESt5arrayIPcLm3EEEEviT0_T1_ --------------------------
	.section	.nv.info._ZN2at6native29vectorized_elementwise_kernelILi8ENS0_13BinaryFunctorIhhhNS0_16BitwiseOrFunctorIhEEEESt5arrayIPcLm3EEEEviT0_T1_,"",@"SHT_CUDA_INFO"
	.sectionflags	@""
	.align	4


	//----- nvinfo : EIATTR_CUDA_API_VERSION
	.align		4
        /*0000*/ 	.byte	0x04, 0x37
        /*0002*/ 	.short	(.L_5041 - .L_5040)
.L_5040:
        /*0004*/ 	.word	0x00000082


	//----- nvinfo : EIATTR_KPARAM_INFO
	.align		4
.L_5041:
        /*0008*/ 	.byte	0x04, 0x17
        /*000a*/ 	.short	(.L_5043 - .L_5042)
.L_5042:
        /*000c*/ 	.word	0x00000000
        /*0010*/ 	.short	0x0002
        /*0012*/ 	.short	0x0008
        /*0014*/ 	.byte	0x00, 0xf0, 0x61, 0x00


	//----- nvinfo : EIATTR_KPARAM_INFO
	.align		4
.L_5043:
        /*0018*/ 	.byte	0x04, 0x17
        /*001a*/ 	.short	(.L_5045 - .L_5044)
.L_5044:
        /*001c*/ 	.word	0x00000000
        /*0020*/ 	.short	0x0001
        /*0022*/ 	.short	0x0004
        /*0024*/ 	.byte	0x00, 0xf0, 0x05, 0x00


	//----- nvinfo : EIATTR_KPARAM_INFO
	.align		4
.L_5045:
        /*0028*/ 	.byte	0x04, 0x17
        /*002a*/ 	.short	(.L_5047 - .L_5046)
.L_5046:
        /*002c*/ 	.word	0x00000000
        /*0030*/ 	.short	0x0000
        /*0032*/ 	.short	0x0000
        /*0034*/ 	.byte	0x00, 0xf0, 0x11, 0x00


	//----- nvinfo : EIATTR_SPARSE_MMA_MASK
	.align		4
.L_5047:
        /*0038*/ 	.byte	0x03, 0x50
        /*003a*/ 	.short	0x0000


	//----- nvinfo : EIATTR_MAXREG_COUNT
	.align		4
        /*003c*/ 	.byte	0x03, 0x1b
        /*003e*/ 	.short	0x00ff


	//----- nvinfo : EIATTR_MERCURY_ISA_VERSION
	.align		4
        /*0040*/ 	.byte	0x03, 0x5f
        /*0042*/ 	.short	0x0101


	//----- nvinfo : EIATTR_EXIT_INSTR_OFFSETS
	.align		4
        /*0044*/ 	.byte	0x04, 0x1c
        /*0046*/ 	.short	(.L_5049 - .L_5048)


	//   ....[0]....
.L_5048:
        /*0048*/ 	.word	0x000003b0


	//   ....[1]....
        /*004c*/ 	.word	0x00000ea0


	//   ....[2]....
        /*0050*/ 	.word	0x00000f00


	//----- nvinfo : EIATTR_MAX_THREADS
	.align		4
.L_5049:
        /*0054*/ 	.byte	0x04, 0x05
        /*0056*/ 	.short	(.L_5051 - .L_5050)
.L_5050:
        /*0058*/ 	.word	0x00000080
        /*005c*/ 	.word	0x00000001
        /*0060*/ 	.word	0x00000001


	//----- nvinfo : EIATTR_CRS_STACK_SIZE
	.align		4
.L_5051:
        /*0064*/ 	.byte	0x04, 0x1e
        /*0066*/ 	.short	(.L_5053 - .L_5052)
.L_5052:
        /*0068*/ 	.word	0x00000000


	//----- nvinfo : EIATTR_CBANK_PARAM_SIZE
	.align		4
.L_5053:
        /*006c*/ 	.byte	0x03, 0x19
        /*006e*/ 	.short	0x0020


	//----- nvinfo : EIATTR_PARAM_CBANK
	.align		4
        /*0070*/ 	.byte	0x04, 0x0a
        /*0072*/ 	.short	(.L_5055 - .L_5054)
	.align		4
.L_5054:
        /*0074*/ 	.word	index@(.nv.constant0._ZN2at6native29vectorized_elementwise_kernelILi8ENS0_13BinaryFunctorIhhhNS0_16BitwiseOrFunctorIhEEEESt5arrayIPcLm3EEEEviT0_T1_)
        /*0078*/ 	.short	0x0210
        /*007a*/ 	.short	0x0020


	//----- nvinfo : EIATTR_SW_WAR
	.align		4
.L_5055:
        /*007c*/ 	.byte	0x04, 0x36
        /*007e*/ 	.short	(.L_5057 - .L_5056)
.L_5056:
        /*0080*/ 	.word	0x00000008
.L_5057:


//--------------------- .nv.info._ZN2at6native18elementwise_kernelILi128ELi4EZNS0_15gpu_kernel_implINS0_13AUnaryFunctorIbbbNS0_17BitwiseAndFunctorIbEEEEEEvRNS_18TensorIteratorBaseERKT_EUliE_EEviT1_ --------------------------
	.section	.nv.info._ZN2at6native18elementwise_kernelILi128ELi4EZNS0_15gpu_kernel_implINS0_13AUnaryFunctorIbbbNS0_17BitwiseAndFunctorIbEEEEEEvRNS_18TensorIteratorBaseERKT_EUliE_EEviT1_,"",@"SHT_CUDA_INFO"
	.sectionflags	@""
	.align	4


	//----- nvinfo : EIATTR_CUDA_API_VERSION
	.align		4
        /*0000*/ 	.byte	0x04, 0x37
        /*0002*/ 	.short	(.L_5059 - .L_5058)
.L_5058:
        /*0004*/ 	.word	0x00000082


	//----- nvinfo : EIATTR_KPARAM_INFO
	.align		4
.L_5059:
        /*0008*/ 	.byte	0x04, 0x17
        /*000a*/ 	.short	(.L_5061 - .L_5060)
.L_5060:
        /*000c*/ 	.word	0x00000000
        /*0010*/ 	.short	0x0001
        /*0012*/ 	.short	0x0008
        /*0014*/ 	.byte	0x00, 0xf0, 0x61, 0x08


	//----- nvinfo : EIATTR_KPARAM_INFO
	.align		4
.L_5061:
        /*0018*/ 	.byte	0x04, 0x17
        /*001a*/ 	.short	(.L_5063 - .L_5062)
.L_5062:
        /*001c*/ 	.word	0x00000000
        /*0020*/ 	.short	0x0000
        /*0022*/ 	.short	0x0000
        /*0024*/ 	.byte	0x00, 0xf0, 0x11, 0x00


	//----- nvinfo : EIATTR_SPARSE_MMA_MASK
	.align		4
.L_5063:
        /*0028*/ 	.byte	0x03, 0x50
        /*002a*/ 	.short	0x0000


	//----- nvinfo : EIATTR_MAXREG_COUNT
	.align		4
        /*002c*/ 	.byte	0x03, 0x1b
        /*002e*/ 	.short	0x0080


	//----- nvinfo : EIATTR_EXTERNS
	.align		4
        /*0030*/ 	.byte	0x04, 0x0f
        /*0032*/ 	.short	(.L_5065 - .L_5064)


	//   ....[0]....
	.align		4
.L_5064:
        /*0034*/ 	.word	index@(__assertfail)


	//----- nvinfo : EIATTR_MERCURY_ISA_VERSION
	.align		4
.L_5065:
        /*0038*/ 	.byte	0x03, 0x5f
        /*003a*/ 	.short	0x0101


	//----- nvinfo : EIATTR_SYSCALL_OFFSETS
	.align		4
        /*003c*/ 	.byte	0x04, 0x46
        /*003e*/ 	.short	(.L_5067 - .L_5066)


	//   ....[0]....
.L_5066:
        /*0040*/ 	.word	0x00002260


	//   ....[1]....
        /*0044*/ 	.word	0x000030e0


	//   ....[2]....
        /*0048*/ 	.word	0x00005360


	//   ....[3]....
        /*004c*/ 	.word	0x000061e0


	//   ....[4]....
        /*0050*/ 	.word	0x00008450


	//   ....[5]....
        /*0054*/ 	.word	0x000092d0


	//   ....[6]....
        /*0058*/ 	.word	0x0000b530


	//   ....[7]....
        /*005c*/ 	.word	0x0000c3b0


	//----- nvinfo : EIATTR_EXIT_INSTR_OFFSETS
	.align		4
.L_5067:
        /*0060*/ 	.byte	0x04, 0x1c
        /*0062*/ 	.short	(.L_5069 - .L_5068)


	//   ....[0]....
.L_5068:
        /*0064*/ 	.word	0x00009370


	//   ....[1]....
        /*0068*/ 	.word	0x0000b6c0


	//   ....[2]....
        /*006c*/ 	.word	0x0000b6e0


	//   ....[3]....
        /*0070*/ 	.word	0x0000b770


	//   ....[4]....
        /*0074*/ 	.word	0x0000b790


	//   ....[5]....
        /*0078*/ 	.word	0x0000b7b0


	//   ....[6]....
        /*007c*/ 	.word	0x0000b840


	//   ....[7]....
        /*0080*/ 	.word	0x0000b880


	//   ....[8]....
        /*0084*/ 	.word	0x0000b920


	//   ....[9]....
        /*0088*/ 	.word	0x0000b970


	//   ....[10]....
        /*008c*/ 	.word	0x0000b9a0


	//   ....[11]....
        /*0090*/ 	.word	0x0000ba40


	//   ....[12]....
        /*0094*/ 	.word	0x0000ba80


	//   ....[13]....
        /*0098*/ 	.word	0x0000bc10


	//   ....[14]....
        /*009c*/ 	.word	0x0000bd70


	//   ....[15]....
        /*00a0*/ 	.word	0x0000bdb0


	//   ....[16]....
        /*00a4*/ 	.word	0x0000be50


	//   ....[17]....
        /*00a8*/ 	.word	0x0000bfd0


	//   ....[18]....
        /*00ac*/ 	.word	0x0000c150


	//   ....[19]....
        /*00b0*/ 	.word	0x0000c2b0


	//   ....[20]....
        /*00b4*/ 	.word	0x0000c3c0


	//   ....[21]....
        /*00b8*/ 	.word	0x0000c3f0


	//   ....[22]....
        /*00bc*/ 	.word	0x0000c410


	//----- nvinfo : EIATTR_MAX_THREADS
	.align		4
.L_5069:
        /*00c0*/ 	.byte	0x04, 0x05
        /*00c2*/ 	.short	(.L_5071 - .L_5070)
.L_5070:
        /*00c4*/ 	.word	0x00000080
        /*00c8*/ 	.word	0x00000001
        /*00cc*/ 	.word	0x00000001


	//----- nvinfo : EIATTR_CRS_STACK_SIZE
	.align		4
.L_5071:
        /*00d0*/ 	.byte	0x04, 0x1e
        /*00d2*/ 	.short	(.L_5073 - .L_5072)
.L_5072:
        /*00d4*/ 	.word	0x00000000


	//----- nvinfo : EIATTR_CBANK_PARAM_SIZE
	.align		4
.L_5073:
        /*00d8*/ 	.byte	0x03, 0x19
        /*00da*/ 	.short	0x0220


	//----- nvinfo : EIATTR_PARAM_CBANK
	.align		4
        /*00dc*/ 	.byte	0x04, 0x0a
        /*00de*/ 	.short	(.L_5075 - .L_5074)
	.align		4
.L_5074:
        /*00e0*/ 	.word	index@(.nv.constant0._ZN2at6native18elementwise_kernelILi128ELi4EZNS0_15gpu_kernel_implINS0_13AUnaryFunctorIbbbNS0_17BitwiseAndFunctorIbEEEEEEvRNS_18TensorIteratorBaseERKT_EUliE_EEviT1_)
        /*00e4*/ 	.short	0x0210
        /*00e6*/ 	.short	0x0220


	//----- nvinfo : EIATTR_SW_WAR
	.align		4
.L_5075:
        /*00e8*/ 	.byte	0x04, 0x36
        /*00ea*/ 	.short	(.L_5077 - .L_5076)
.L_5076:
        /*00ec*/ 	.word	0x00000008
.L_5077:


//--------------------- .nv.info._ZN2at6native27unrolled_elementwise_kernelINS0_13AUnaryFunctorIbbbNS0_17BitwiseAndFunctorIbEEEESt5arrayIPcLm2EELi4E23TrivialOffsetCalculatorILi1EjESA_NS0_6memory12LoadWithCastILi1EEENSB_13StoreWithCastILi1EEEEEviT_T0_T2_T3_T4_T5_ --------------------------
	.section	.nv.info._ZN2at6native27unrolled_elementwise_kernelINS0_13AUnaryFunctorIbbbNS0_17BitwiseAndFunctorIbEEEESt5arrayIPcLm2EELi4E23TrivialOffsetCalculatorILi1EjESA_NS0_6memory12LoadWithCastILi1EEENSB_13StoreWithCastILi1EEEEEviT_T0_T2_T3_T4_T5_,"",@"SHT_CUDA_INFO"
	.sectionflags	@""
	.align	4


	//----- nvinfo : EIATTR_CUDA_API_VERSION
	.align		4
        /*0000*/ 	.byte	0x04, 0x37
        /*0002*/ 	.short	(.L_5079 - .L_5078)
.L_5078:
        /*0004*/ 	.word	0x00000082


	//----- nvinfo : EIATTR_KPARAM_INFO
	.align		4
.L_5079:
        /*0008*/ 	.byte	0x04, 0x17
        /*000a*/ 	.short	(.L_5081 - .L_5080)
.L_5080:
        /*000c*/ 	.word	0x00000000
        /*0010*/ 	.short	0x0006
        /*0012*/ 	.short	0x0024
        /*0014*/ 	.byte	0x00, 0xf0, 0x21, 0x00


	//----- nvinfo : EIATTR_KPARAM_INFO
	.align		4
.L_5081:
        /*0018*/ 	.byte	0x04, 0x17
        /*001a*/ 	.short	(.L_5083 - .L_5082)
.L_5082:
        /*001c*/ 	.word	0x00000000
        /*0020*/ 	.short	0x0005
        /*0022*/ 	.short	0x001c
        /*0024*/ 	.byte	0x00, 0xf0, 0x21, 0x00


	//----- nvinfo : EIATTR_KPARAM_INFO
	.align		4
.L_5083:
        /*0028*/ 	.byte	0x04, 0x17
        /*002a*/ 	.short	(.L_5085 - .L_5084)
.L_5084:
        /*002c*/ 	.word	0x00000000
        /*0030*/ 	.short	0x0004
        /*0032*/ 	.short	0x0019
        /*0034*/ 	.byte	0x00, 0xf0, 0x05, 0x00


	//----- nvinfo : EIATTR_KPARAM_INFO
	.align		4
.L_5085:
        /*0038*/ 	.byte	0x04, 0x17
        /*003a*/ 	.short	(.L_5087 - .L_5086)
.L_5086:
        /*003c*/ 	.word	0x00000000
        /*0040*/ 	.short	0x0003
        /*0042*/ 	.short	0x0018
        /*0044*/ 	.byte	0x00, 0xf0, 0x05, 0x00


	//----- nvinfo : EIATTR_KPARAM_INFO
	.align		4
.L_5087:
        /*0048*/ 	.byte	0x04, 0x17
        /*004a*/ 	.short	(.L_5089 - .L_5088)
.L_5088:
        /*004c*/ 	.word	0x00000000
        /*0050*/ 	.short	0x0002
        /*0052*/ 	.short	0x0008
        /*0054*/ 	.byte	0x00, 0xf0, 0x41, 0x00


	//----- nvinfo : EIATTR_KPARAM_INFO
	.align		4
.L_5089:
        /*0058*/ 	.byte	0x04, 0x17
        /*005a*/ 	.short	(.L_5091 - .L_5090)
.L_5090:
        /*005c*/ 	.word	0x00000000
        /*0060*/ 	.short	0x0001
        /*0062*/ 	.short	0x0004
        /*0064*/ 	.byte	0x00, 0xf0, 0x09, 0x00


	//----- nvinfo : EIATTR_KPARAM_INFO
	.align		4
.L_5091:
        /*0068*/ 	.byte	0x04, 0x17
        /*006a*/ 	.short	(.L_5093 - .L_5092)
.L_5092:
        /*006c*/ 	.word	0x00000000
        /*0070*/ 	.short	0x0000
        /*0072*/ 	.short	0x0000
        /*0074*/ 	.byte	0x00, 0xf0, 0x11, 0x00


	//----- nvinfo : EIATTR_SPARSE_MMA_MASK
	.align		4
.L_5093:
        /*0078*/ 	.byte	0x03, 0x50
        /*007a*/ 	.short	0x0000


	//----- nvinfo : EIATTR_MAXREG_COUNT
	.align		4
        /*007c*/ 	.byte	0x03, 0x1b
        /*007e*/ 	.short	0x00ff


	//----- nvinfo : EIATTR_EXTERNS
	.align		4
        /*0080*/ 	.byte	0x04, 0x0f
        /*0082*/ 	.short	(.L_5095 - .L_5094)


	//   ....[0]....
	.align		4
.L_5094:
        /*0084*/ 	.word	index@(__assertfail)


	//----- nvinfo : EIATTR_MERCURY_ISA_VERSION
	.align		4
.L_5095:
        /*0088*/ 	.byte	0x03, 0x5f
        /*008a*/ 	.short	0x0101


	//----- nvinfo : EIATTR_SYSCALL_OFFSETS
	.align		4
        /*008c*/ 	.byte	0x04, 0x46
        /*008e*/ 	.short	(.L_5097 - .L_5096)


	//   ....[0]....
.L_5096:
        /*0090*/ 	.word	0x00000f80


	//   ....[1]....
        /*0094*/ 	.word	0x00001f40


	//   ....[2]....
        /*0098*/ 	.word	0x00002f10


	//   ....[3]....
        /*009c*/ 	.word	0x00003ec0


	//   ....[4]....
        /*00a0*/ 	.word	0x00004ef0


	//   ....[5]....
        /*00a4*/ 	.word	0x00005dc0


	//   ....[6]....
        /*00a8*/ 	.word	0x00006c70


	//   ....[7]....
        /*00ac*/ 	.word	0x00007b20


	//----- nvinfo : EIATTR_EXIT_INSTR_OFFSETS
	.align		4
.L_5097:
        /*00b0*/ 	.byte	0x04, 0x1c
        /*00b2*/ 	.short	(.L_5099 - .L_5098)


	//   ....[0]....
.L_5098:
        /*00b4*/ 	.word	0x00006d00


	//   ....[1]....
        /*00b8*/ 	.word	0x00006e30


	//   ....[2]....
        /*00bc*/ 	.word	0x00006e50


	//   ....[3]....
        /*00c0*/ 	.word	0x00006ee0


	//   ....[4]....
        /*00c4*/ 	.word	0x00006f00


	//   ....[5]....
        /*00c8*/ 	.word	0x00006f20


	//   ....[6]....
        /*00cc*/ 	.word	0x00006fb0


	//   ....[7]....
        /*00d0*/ 	.word	0x00006ff0


	//   ....[8]....
        /*00d4*/ 	.word	0x00007090


	//   ....[9]....
        /*00d8*/ 	.word	0x000070e0


	//   ....[10]....
        /*00dc*/ 	.word	0x00007110


	//   ....[11]....
        /*00e0*/ 	.word	0x000071b0


	//   ....[12]....
        /*00e4*/ 	.word	0x000071f0


	//   ....[13]....
        /*00e8*/ 	.word	0x00007380


	//   ....[14]....
        /*00ec*/ 	.word	0x000074e0


	//   ....[15]....
        /*00f0*/ 	.word	0x00007520


	//   ....[16]....
        /*00f4*/ 	.word	0x000075c0


	//   ....[17]....
        /*00f8*/ 	.word	0x00007740


	//   ....[18]....
        /*00fc*/ 	.word	0x000078c0


	//   ....[19]....
        /*0100*/ 	.word	0x00007a20


	//   ....[20]....
        /*0104*/ 	.word	0x00007b30


	//   ....[21]....
        /*0108*/ 	.word	0x00007b60


	//   ....[22]....
        /*010c*/ 	.word	0x00007b80


	//----- nvinfo : EIATTR_MAX_THREADS
	.align		4
.L_5099:
        /*0110*/ 	.byte	0x04, 0x05
        /*0112*/ 	.short	(.L_5101 - .L_5100)
.L_5100:
        /*0114*/ 	.word	0x00000080
        /*0118*/ 	.word	0x00000001
        /*011c*/ 	.word	0x00000001


	//----- nvinfo : EIATTR_CRS_STACK_SIZE
	.align		4
.L_5101:
        /*0120*/ 	.byte	0x04, 0x1e
        /*0122*/ 	.short	(.L_5103 - .L_5102)
.L_5102:
        /*0124*/ 	.word	0x00000000


	//----- nvinfo : EIATTR_CBANK_PARAM_SIZE
	.align		4
.L_5103:
        /*0128*/ 	.byte	0x03, 0x19
        /*012a*/ 	.short	0x002c


	//----- nvinfo : EIATTR_PARAM_CBANK
	.align		4
        /*012c*/ 	.byte	0x04, 0x0a
        /*012e*/ 	.short	(.L_5105 - .L_5104)
	.align		4
.L_5104:
        /*0130*/ 	.word	index@(.nv.constant0._ZN2at6native27unrolled_elementwise_kernelINS0_13AUnaryFunctorIbbbNS0_17BitwiseAndFunctorIbEEEESt5arrayIPcLm2EELi4E23TrivialOffsetCalculatorILi1EjESA_NS0_6memory12LoadWithCastILi1EEENSB_13StoreWithCastILi1EEEEEviT_T0_T2_T3_T4_T5_)
        /*0134*/ 	.short	0x0210
        /*0136*/ 	.short	0x002c


	//----- nvinfo : EIATTR_SW_WAR
	.align		4
.L_5105:
        /*0138*/ 	.byte	0x04, 0x36
        /*013a*/ 	.short	(.L_5107 - .L_5106)
.L_5106:
        /*013c*/ 	.word	0x00000008
.L_5107:


//--------------------- .nv.info._ZN2at6native18elementwise_kernelILi128ELi4EZNS0_22gpu_kernel_impl_nocastINS0_13AUnaryFunctorIbbbNS0_17BitwiseAndFunctorIbEEEEEEvRNS_18TensorIteratorBaseERKT_EUliE_EEviT1_ --------------------------
	.section	.nv.info._ZN2at6native18elementwise_kernelILi128ELi4EZNS0_22gpu_kernel_impl_nocastINS0_13AUnaryFunctorIbbbNS0_17BitwiseAndFunctorIbEEEEEEvRNS_18TensorIteratorBaseERKT_EUliE_EEviT1_,"",@"SHT_CUDA_INFO"
	.sectionflags	@""
	.align	4


	//----- nvinfo : EIATTR_CUDA_API_VERSION
	.align		4
        /*0000*/ 	.byte	0x04, 0x37
        /*0002*/ 	.short	(.L_5109 - .L_5108)
.L_5108:
        /*0004*/ 	.word	0x00000082


	//----- nvinfo : EIATTR_KPARAM_INFO
	.align		4
.L_5109:
        /*0008*/ 	.byte	0x04, 0x17
        /*000a*/ 	.short	(.L_5111 - .L_5110)
.L_5110:
        /*000c*/ 	.word	0x00000000
        /*0010*/ 	.short	0x0001
        /*0012*/ 	.short	0x0008
        /*0014*/ 	.byte	0x00, 0xf0, 0x61, 0x08


	//----- nvinfo : EIATTR_KPARAM_INFO
	.align		4
.L_5111:
        /*0018*/ 	.byte	0x04, 0x17
        /*001a*/ 	.short	(.L_5113 - .L_5112)
.L_5112:
        /*001c*/ 	.word	0x00000000
        /*0020*/ 	.short	0x0000
        /*0022*/ 	.short	0x0000
        /*0024*/ 	.byte	0x00, 0xf0, 0x11, 0x00


	//----- nvinfo : EIATTR_SPARSE_MMA_MASK
	.align		4
.L_5113:
        /*0028*/ 	.byte	0x03, 0x50
        /*002a*/ 	.short	0x0000


	//----- nvinfo : EIATTR_MAXREG_COUNT
	.align		4
        /*002c*/ 	.byte	0x03, 0x1b
        /*002e*/ 	.short	0x0080


	//----- nvinfo : EIATTR_MERCURY_ISA_VERSION
	.align		4
        /*0030*/ 	.byte	0x03, 0x5f
        /*0032*/ 	.short	0x0101


	//----- nvinfo : EIATTR_EXIT_INSTR_OFFSETS
	.align		4
        /*0034*/ 	.byte	0x04, 0x1c
        /*0036*/ 	.short	(.L_5115 - .L_5114)


	//   ....[0]....
.L_5114:
        /*0038*/ 	.word	0x00003c00


	//   ....[1]....
        /*003c*/ 	.word	0x00004fa0


	//----- nvinfo : EIATTR_MAX_THREADS
	.align		4
.L_5115:
        /*0040*/ 	.byte	0x04, 0x05
        /*0042*/ 	.short	(.L_5117 - .L_5116)
.L_5116:
        /*0044*/ 	.word	0x00000080
        /*0048*/ 	.word	0x00000001
        /*004c*/ 	.word	0x00000001


	//----- nvinfo : EIATTR_CRS_STACK_SIZE
	.align		4
.L_5117:
        /*0050*/ 	.byte	0x04, 0x1e
        /*0052*/ 	.short	(.L_5119 - .L_5118)
.L_5118:
        /*0054*/ 	.word	0x00000000


	//----- nvinfo : EIATTR_CBANK_PARAM_SIZE
	.align		4
.L_5119:
        /*0058*/ 	.byte	0x03, 0x19
        /*005a*/ 	.short	0x0220


	//----- nvinfo : EIATTR_PARAM_CBANK
	.align		4
        /*005c*/ 	.byte	0x04, 0x0a
        /*005e*/ 	.short	(.L_5121 - .L_5120)
	.align		4
.L_5120:
        /*0060*/ 	.word	index@(.nv.constant0._ZN2at6native18elementwise_kernelILi128ELi4EZNS0_22gpu_kernel_impl_nocastINS0_13AUnaryFunctorIbbbNS0_17BitwiseAndFunctorIbEEEEEEvRNS_18TensorIteratorBaseERKT_EUliE_EEviT1_)
        /*0064*/ 	.short	0x0210
        /*0066*/ 	.short	0x0220


	//----- nvinfo : EIATTR_SW_WAR
	.align		4
.L_5121:
        /*0068*/ 	.byte	0x04, 0x36
        /*006a*/ 	.short	(.L_5123 - .L_5122)
.L_5122:
        /*006c*/ 	.word	0x00000008
.L_5123:


//--------------------- .nv.info._ZN2at6native27unrolled_elementwise_kernelINS0_13AUnaryFunctorIbbbNS0_17BitwiseAndFunctorIbEEEESt5arrayIPcLm2EELi4E23TrivialOffsetCalculatorILi1EjESA_NS0_6memory15LoadWithoutCastENSB_16StoreWithoutCastEEEviT_T0_T2_T3_T4_T5_ --------------------------
	.section	.nv.info._ZN2at6native27unrolled_elementwise_kernelINS0_13AUnaryFunctorIbbbNS0_17BitwiseAndFunctorIbEEEESt5arrayIPcLm2EELi4E23TrivialOffsetCalculatorILi1EjESA_NS0_6memory15LoadWithoutCastENSB_16StoreWithoutCastEEEviT_T0_T2_T3_T4_T5_,"",@"SHT_CUDA_INFO"
	.sectionflags	@""
	.align	4


	//----- nvinfo : EIATTR_CUDA_API_VERSION
	.align		4
        /*0000*/ 	.byte	0x04, 0x37
        /*0002*/ 	.short	(.L_5125 - .L_5124)
.L_5124:
        /*0004*/ 	.word	0x00000082


	//----- nvinfo : EIATTR_KPARAM_INFO
	.align		4
.L_5125:
        /*0008*/ 	.byte	0x04, 0x17
        /*000a*/ 	.short	(.L_5127 - .L_5126)
.L_5126:
        /*000c*/ 	.word	0x00000000
        /*0010*/ 	.short	0x0006
        /*0012*/ 	.short	0x001b
        /*0014*/ 	.byte	0x00, 0xf0, 0x05, 0x00


	//----- nvinfo : EIATTR_KPARAM_INFO
	.align		4
.L_5127:
        /*0018*/ 	.byte	0x04, 0x17
        /*001a*/ 	.short	(.L_5129 - .L_5128)
.L_5128:
        /*001c*/ 	.word	0x00000000
        /*0020*/ 	.short	0x0005
        /*0022*/ 	.short	0x001a
        /*0024*/ 	.byte	0x00, 0xf0, 0x05, 0x00


	//----- nvinfo : EIATTR_KPARAM_INFO
	.align		4
.L_5129:
        /*0028*/ 	.byte	0x04, 0x17
        /*002a*/ 	.short	(.L_5131 - .L_5130)
.L_5130:
        /*002c*/ 	.word	0x00000000
        /*0030*/ 	.short	0x0004
        /*0032*/ 	.short	0x0019
        /*0034*/ 	.byte	0x00, 0xf0, 0x05, 0x00


	//----- nvinfo : EIATTR_KPARAM_INFO
	.align		4
.L_5131:
        /*0038*/ 	.byte	0x04, 0x17
        /*003a*/ 	.short	(.L_5133 - .L_5132)
.L_5132:
        /*003c*/ 	.word	0x00000000
        /*0040*/ 	.short	0x0003
        /*0042*/ 	.short	0x0018
        /*0044*/ 	.byte	0x00, 0xf0, 0x05, 0x00


	//----- nvinfo : EIATTR_KPARAM_INFO
	.align		4
.L_5133:
        /*0048*/ 	.byte	0x04, 0x17
        /*004a*/ 	.short	(.L_5135 - .L_5134)
.L_5134:
        /*004c*/ 	.word	0x00000000
        /*0050*/ 	.short	0x0002
        /*0052*/ 	.short	0x0008
        /*0054*/ 	.byte	0x00, 0xf0, 0x41, 0x00


	//----- nvinfo : EIATTR_KPARAM_INFO
	.align		4
.L_5135:
        /*0058*/ 	.byte	0x04, 0x17
        /*005a*/ 	.short	(.L_5137 - .L_5136)
.L_5136:
        /*005c*/ 	.word	0x00000000
        /*0060*/ 	.short	0x0001
        /*0062*/ 	.short	0x0004
        /*0064*/ 	.byte	0x00, 0xf0, 0x09, 0x00


	//----- nvinfo : EIATTR_KPARAM_INFO
	.align		4
.L_5137:
        /*0068*/ 	.byte	0x04, 0x17
        /*006a*/ 	.short	(.L_5139 - .L_5138)
.L_5138:
        /*006c*/ 	.word	0x00000000
        /*0070*/ 	.short	0x0000
        /*0072*/ 	.short	0x0000
        /*0074*/ 	.byte	0x00, 0xf0, 0x11, 0x00


	//----- nvinfo : EIATTR_SPARSE_MMA_MASK
	.align		4
.L_5139:
        /*0078*/ 	.byte	0x03, 0x50
        /*007a*/ 	.short	0x0000


	//----- nvinfo : EIATTR_MAXREG_COUNT
	.align		4
        /*007c*/ 	.byte	0x03, 0x1b
        /*007e*/ 	.short	0x00ff


	//----- nvinfo : EIATTR_MERCURY_ISA_VERSION
	.align		4
        /*0080*/ 	.byte	0x03, 0x5f
        /*0082*/ 	.short	0x0101


	//----- nvinfo : EIATTR_EXIT_INSTR_OFFSETS
	.align		4
        /*0084*/ 	.byte	0x04, 0x1c
        /*0086*/ 	.short	(.L_5141 - .L_5140)


	//   ....[0]....
.L_5140:
        /*0088*/ 	.word	0x00000520


	//   ....[1]....
        /*008c*/ 	.word	0x00000590


	//----- nvinfo : EIATTR_MAX_THREADS
	.align		4
.L_5141:
        /*0090*/ 	.byte	0x04, 0x05
        /*0092*/ 	.short	(.L_5143 - .L_5142)
.L_5142:
        /*0094*/ 	.word	0x00000080
        /*0098*/ 	.word	0x00000001
        /*009c*/ 	.word	0x00000001


	//----- nvinfo : EIATTR_CRS_STACK_SIZE
	.align		4
.L_5143:
        /*00a0*/ 	.byte	0x04, 0x1e
        /*00a2*/ 	.short	(.L_5145 - .L_5144)
.L_5144:
        /*00a4*/ 	.word	0x00000000


	//----- nvinfo : EIATTR_CBANK_PARAM_SIZE
	.align		4
.L_5145:
        /*00a8*/ 	.byte	0x03, 0x19
        /*00aa*/ 	.short	0x001c


	//----- nvinfo : EIATTR_PARAM_CBANK
	.align		4
        /*00ac*/ 	.byte	0x04, 0x0a
        /*00ae*/ 	.short	(.L_5147 - .L_5146)
	.align		4
.L_5146:
        /*00b0*/ 	.word	index@(.nv.constant0._ZN2at6native27unrolled_elementwise_kernelINS0_13AUnaryFunctorIbbbNS0_17BitwiseAndFunctorIbEEEESt5arrayIPcLm2EELi4E23TrivialOffsetCalculatorILi1EjESA_NS0_6memory15LoadWithoutCastENSB_16StoreWithoutCastEEEviT_T0_T2_T3_T4_T5_)
        /*00b4*/ 	.short	0x0210
        /*00b6*/ 	.short	0x001c


	//----- nvinfo : EIATTR_SW_WAR
	.align		4
.L_5147:
        /*00b8*/ 	.byte	0x04, 0x36
        /*00ba*/ 	.short	(.L_5149 - .L_5148)
.L_5148:
        /*00bc*/ 	.word	0x00000008
.L_5149:


//--------------------- .nv.info._ZN2at6native29vectorized_elementwise_kernelILi2ENS0_13AUnaryFunctorIbbbNS0_17BitwiseAndFunctorIbEEEESt5arrayIPcLm2EEEEviT0_T1_ --------------------------
	.section	.nv.info._ZN2at6native29vectorized_elementwise_kernelILi2ENS0_13AUnaryFunctorIbbbNS0_17BitwiseAndFunctorIbEEEESt5arrayIPcLm2EEEEviT0_T1_,"",@"SHT_CUDA_INFO"
	.sectionflags	@""
	.align	4


	//----- nvinfo : EIATTR_CUDA_API_VERSION
	.align		4
        /*0000*/ 	.byte	0x04, 0x37
        /*0002*/ 	.short	(.L_5151 - .L_5150)
.L_5150:
        /*0004*/ 	.word	0x00000082


	//----- nvinfo : EIATTR_KPARAM_INFO
	.align		4
.L_5151:
        /*0008*/ 	.byte	0x04, 0x17
        /*000a*/ 	.short	(.L_5153 - .L_5152)
.L_5152:
        /*000c*/ 	.word	0x00000000
        /*0010*/ 	.short	0x0002
        /*0012*/ 	.short	0x0008
        /*0014*/ 	.byte	0x00, 0xf0, 0x41, 0x00


	//----- nvinfo : EIATTR_KPARAM_INFO
	.align		4
.L_5153:
        /*0018*/ 	.byte	0x04, 0x17
        /*001a*/ 	.short	(.L_5155 - .L_5154)
.L_5154:
        /*001c*/ 	.word	0x00000000
        /*0020*/ 	.short	0x0001
        /*0022*/ 	.short	0x0004
        /*0024*/ 	.byte	0x00, 0xf0, 0x09, 0x00


	//----- nvinfo : EIATTR_KPARAM_INFO
	.align		4
.L_5155:
        /*0028*/ 	.byte	0x04, 0x17
        /*002a*/ 	.short	(.L_5157 - .L_5156)
.L_5156:
        /*002c*/ 	.word	0x00000000
        /*0030*/ 	.short	0x0000
        /*0032*/ 	.short	0x0000
        /*0034*/ 	.byte	0x00, 0xf0, 0x11, 0x00


	//----- nvinfo : EIATTR_SPARSE_MMA_MASK
	.align		4
.L_5157:
        /*0038*/ 	.byte	0x03, 0x50
        /*003a*/ 	.short	0x0000


	//----- nvinfo : EIATTR_MAXREG_COUNT
	.align		4
        /*003c*/ 	.byte	0x03, 0x1b
        /*003e*/ 	.short	0x00ff


	//----- nvinfo : EIATTR_MERCURY_ISA_VERSION
	.align		4
        /*0040*/ 	.byte	0x03, 0x5f
        /*0042*/ 	.short	0x0101


	//----- nvinfo : EIATTR_EXIT_INSTR_OFFSETS
	.align		4
        /*0044*/ 	.byte	0x04, 0x1c
        /*0046*/ 	.short	(.L_5159 - .L_5158)


	//   ....[0]....
.L_5158:
        /*0048*/ 	.word	0x000003b0


	//   ....[1]....
        /*004c*/ 	.word	0x00000e20


	//   ....[2]....
        /*0050*/ 	.word	0x00000e90


	//----- nvinfo : EIATTR_MAX_THREADS
	.align		4
.L_5159:
        /*0054*/ 	.byte	0x04, 0x05
        /*0056*/ 	.short	(.L_5161 - .L_5160)
.L_5160:
        /*0058*/ 	.word	0x00000080
        /*005c*/ 	.word	0x00000001
        /*0060*/ 	.word	0x00000001


	//----- nvinfo : EIATTR_CRS_STACK_SIZE
	.align		4
.L_5161:
        /*0064*/ 	.byte	0x04, 0x1e
        /*0066*/ 	.short	(.L_5163 - .L_5162)
.L_5162:
        /*0068*/ 	.word	0x00000000


	//----- nvinfo : EIATTR_CBANK_PARAM_SIZE
	.align		4
.L_5163:
        /*006c*/ 	.byte	0x03, 0x19
        /*006e*/ 	.short	0x0018


	//----- nvinfo : EIATTR_PARAM_CBANK
	.align		4
        /*0070*/ 	.byte	0x04, 0x0a
        /*0072*/ 	.short	(.L_5165 - .L_5164)
	.align		4
.L_5164:
        /*0074*/ 	.word	index@(.nv.constant0._ZN2at6native29vectorized_elementwise_kernelILi2ENS0_13AUnaryFunctorIbbbNS0_17BitwiseAndFunctorIbEEEESt5arrayIPcLm2EEEEviT0_T1_)
        /*0078*/ 	.short	0x0210
        /*007a*/ 	.short	0x0018


	//----- nvinfo : EIATTR_SW_WAR
	.align		4
.L_5165:
        /*007c*/ 	.byte	0x04, 0x36
        /*007e*/ 	.short	(.L_5167 - .L_5166)
.L_5166:
        /*0080*/ 	.word	0x00000008
.L_5167:


//--------------------- .nv.info._ZN2at6native29vectorized_elementwise_kernelILi4ENS0_13AUnaryFunctorIbbbNS0_17BitwiseAndFunctorIbEEEESt5arrayIPcLm2EEEEviT0_T1_ --------------------------
	.section	.nv.info._ZN2at6native29vectorized_elementwise_kernelILi4ENS0_13AUnaryFunctorIbbbNS0_17BitwiseAndFunctorIbEEEESt5arrayIPcLm2EEEEviT0_T1_,"",@"SHT_CUDA_INFO"
	.sectionflags	@""
	.align	4


	//----- nvinfo : EIATTR_CUDA_API_VERSION
	.align		4
        /*0000*/ 	.byte	0x04, 0x37
        /*0002*/ 	.short	(.L_5169 - .L_5168)
.L_5168:
        /*0004*/ 	.word	0x00000082


	//----- nvinfo : EIATTR_KPARAM_INFO
	.align		4
.L_5169:
        /*0008*/ 	.byte	0x04, 0x17
        /*000a*/ 	.short	(.L_5171 - .L_5170)
.L_5170:
        /*000c*/ 	.word	0x00000000
        /*0010*/ 	.short	0x0002
        /*0012*/ 	.short	0x0008
        /*0014*/ 	.byte	0x00, 0xf0, 0x41, 0x00


	//----- nvinfo : EIATTR_KPARAM_INFO
	.align		4
.L_5171:
        /*0018*/ 	.byte	0x04, 0x17
        /*001a*/ 	.short	(.L_5173 - .L_5172)
.L_5172:
        /*001c*/ 	.word	0x00000000
        /*0020*/ 	.short	0x0001
        /*0022*/ 	.short	0x0004
        /*0024*/ 	.byte	0x00, 0xf0, 0x09, 0x00


	//----- nvinfo : EIATTR_KPARAM_INFO
	.align		4
.L_5173:
        /*0028*/ 	.byte	0x04, 0x17
        /*002a*/ 	.short	(.L_5175 - .L_5174)
.L_5174:
        /*002c*/ 	.word	0x00000000
        /*0030*/ 	.short	0x0000
        /*0032*/ 	.short	0x0000
        /*0034*/ 	.byte	0x00, 0xf0, 0x11, 0x00


	//----- nvinfo : EIATTR_SPARSE_MMA_MASK
	.align		4
.L_5175:
        /*0038*/ 	.byte	0x03, 0x50
        /*003a*/ 	.short	0x0000


	//----- nvinfo : EIATTR_MAXREG_COUNT
	.align		4
        /*003c*/ 	.byte	0x03, 0x1b
        /*003e*/ 	.short	0x00ff


	//----- nvinfo : EIATTR_MERCURY_ISA_VERSION
	.align		4
        /*0040*/ 	.byte	0x03, 0x5f
        /*0042*/ 	.short	0x0101


	//----- nvinfo : EIATTR_EXIT_INSTR_OFFSETS
	.align		4
        /*0044*/ 	.byte	0x04, 0x1c
        /*0046*/ 	.short	(.L_5177 - .L_5176)


	//   ....[0]....
.L_5176:
        /*0048*/ 	.word	0x00000390


	//   ....[1]....
        /*004c*/ 	.word	0x00000e00


	//   ....[2]....
        /*0050*/ 	.word	0x00000e70


	//----- nvinfo : EIATTR_MAX_THREADS
	.align		4
.L_5177:
        /*0054*/ 	.byte	0x04, 0x05
        /*0056*/ 	.short	(.L_5179 - .L_5178)
.L_5178:
        /*0058*/ 	.word	0x00000080
        /*005c*/ 	.word	0x00000001
        /*0060*/ 	.word	0x00000001


	//----- nvinfo : EIATTR_CRS_STACK_SIZE
	.align		4
.L_5179:
        /*0064*/ 	.byte	0x04, 0x1e
        /*0066*/ 	.short	(.L_5181 - .L_5180)
.L_5180:
        /*0068*/ 	.word	0x00000000


	//----- nvinfo : EIATTR_CBANK_PARAM_SIZE
	.align		4
.L_5181:
        /*006c*/ 	.byte	0x03, 0x19
        /*006e*/ 	.short	0x0018


	//----- nvinfo : EIATTR_PARAM_CBANK
	.align		4
        /*0070*/ 	.byte	0x04, 0x0a
        /*0072*/ 	.short	(.L_5183 - .L_5182)
	.align		4
.L_5182:
        /*0074*/ 	.word	index@(.nv.constant0._ZN2at6native29vectorized_elementwise_kernelILi4ENS0_13AUnaryFunctorIbbbNS0_17BitwiseAndFunctorIbEEEESt5arrayIPcLm2EEEEviT0_T1_)
        /*0078*/ 	.short	0x0210
        /*007a*/ 	.short	0x0018


	//----- nvinfo : EIATTR_SW_WAR
	.align		4
.L_5183:
        /*007c*/ 	.byte	0x04, 0x36
        /*007e*/ 	.short	(.L_5185 - .L_5184)
.L_5184:
        /*0080*/ 	.word	0x00000008
.L_5185:


//--------------------- .nv.info._ZN2at6native29vectorized_elementwise_kernelILi8ENS0_13AUnaryFunctorIbbbNS0_17BitwiseAndFunctorIbEEEESt5arrayIPcLm2EEEEviT0_T1_ --------------------------
	.section	.nv.info._ZN2at6native29vectorized_elementwise_kernelILi8ENS0_13AUnaryFunctorIbbbNS0_17BitwiseAndFunctorIbEEEESt5arrayIPcLm2EEEEviT0_T1_,"",@"SHT_CUDA_INFO"
	.sectionflags	@""
	.align	4


	//----- nvinfo : EIATTR_CUDA_API_VERSION
	.align		4
        /*0000*/ 	.byte	0x04, 0x37
        /*0002*/ 	.short	(.L_5187 - .L_5186)
.L_5186:
        /*0004*/ 	.word	0x00000082


	//----- nvinfo : EIATTR_KPARAM_INFO
	.align		4
.L_5187:
        /*0008*/ 	.byte	0x04, 0x17
        /*000a*/ 	.short	(.L_5189 - .L_5188)
.L_5188:
        /*000c*/ 	.word	0x00000000
        /*0010*/ 	.short	0x0002
        /*0012*/ 	.short	0x0008
        /*0014*/ 	.byte	0x00, 0xf0, 0x41, 0x00


	//----- nvinfo : EIATTR_KPARAM_INFO
	.align		4
.L_5189:
        /*0018*/ 	.byte	0x04, 0x17
        /*001a*/ 	.short	(.L_5191 - .L_5190)
.L_5190:
        /*001c*/ 	.word	0x00000000
        /*0020*/ 	.short	0x0001
        /*0022*/ 	.short	0x0004
        /*0024*/ 	.byte	0x00, 0xf0, 0x09, 0x00


	//----- nvinfo : EIATTR_KPARAM_INFO
	.align		4
.L_5191:
        /*0028*/ 	.byte	0x04, 0x17
        /*002a*/ 	.short	(.L_5193 - .L_5192)
.L_5192:
        /*002c*/ 	.word	0x00000000
        /*0030*/ 	.short	0x0000
        /*0032*/ 	.short	0x0000
        /*0034*/ 	.byte	0x00, 0xf0, 0x11, 0x00


	//----- nvinfo : EIATTR_SPARSE_MMA_MASK
	.align		4
.L_5193:
        /*0038*/ 	.byte	0x03, 0x50
        /*003a*/ 	.short	0x0000


	//----- nvinfo : EIATTR_MAXREG_COUNT
	.align		4
        /*003c*/ 	.byte	0x03, 0x1b
        /*003e*/ 	.short	0x00ff


	//----- nvinfo : EIATTR_MERCURY_ISA_VERSION
	.align		4
        /*0040*/ 	.byte	0x03, 0x5f
        /*0042*/ 	.short	0x0101


	//----- nvinfo : EIATTR_EXIT_INSTR_OFFSETS
	.align		4
        /*0044*/ 	.byte	0x04, 0x1c
        /*0046*/ 	.short	(.L_5195 - .L_5194)


	//   ....[0]....
.L_5194:
        /*0048*/ 	.word	0x00000460


	//   ....[1]....
        /*004c*/ 	.word	0x00000ed0


	//   ....[2]....
        /*0050*/ 	.word	0x00000f40


	//----- nvinfo : EIATTR_MAX_THREADS
	.align		4
.L_5195:
        /*0054*/ 	.byte	0x04, 0x05
        /*0056*/ 	.short	(.L_5197 - .L_5196)
.L_5196:
        /*0058*/ 	.word	0x00000080
        /*005c*/ 	.word	0x00000001
        /*0060*/ 	.word	0x00000001


	//----- nvinfo : EIATTR_CRS_STACK_SIZE
	.align		4
.L_5197:
        /*0064*/ 	.byte	0x04, 0x1e
        /*0066*/ 	.short	(.L_5199 - .L_5198)
.L_5198:
        /*0068*/ 	.word	0x00000000


	//----- nvinfo : EIATTR_CBANK_PARAM_SIZE
	.align		4
.L_5199:
        /*006c*/ 	.byte	0x03, 0x19
        /*006e*/ 	.short	0x0018


	//----- nvinfo : EIATTR_PARAM_CBANK
	.align		4
        /*0070*/ 	.byte	0x04, 0x0a
        /*0072*/ 	.short	(.L_5201 - .L_5200)
	.align		4
.L_5200:
        /*0074*/ 	.word	index@(.nv.constant0._ZN2at6native29vectorized_elementwise_kernelILi8ENS0_13AUnaryFunctorIbbbNS0_17BitwiseAndFunctorIbEEEESt5arrayIPcLm2EEEEviT0_T1_)
        /*0078*/ 	.short	0x0210
        /*007a*/ 	.short	0x0018


	//----- nvinfo : EIATTR_SW_WAR
	.align		4
.L_5201:
        /*007c*/ 	.byte	0x04, 0x36
        /*007e*/ 	.short	(.L_5203 - .L_5202)
.L_5202:
        /*0080*/ 	.word	0x00000008
.L_5203:


//--------------------- .nv.info._ZN2at6native18elementwise_kernelILi128ELi4EZNS0_15gpu_kernel_implINS0_13BinaryFunctorIbbbNS0_17BitwiseAndFunctorIbEEEEEEvRNS_18TensorIteratorBaseERKT_EUliE_EEviT1_ --------------------------
	.section	.nv.info._ZN2at6native18elementwise_kernelILi128ELi4EZNS0_15gpu_kernel_implINS0_13BinaryFunctorIbbbNS0_17BitwiseAndFunctorIbEEEEEEvRNS_18TensorIteratorBaseERKT_EUliE_EEviT1_,"",@"SHT_CUDA_INFO"
	.sectionflags	@""
	.align	4


	//----- nvinfo : EIATTR_CUDA_API_VERSION
	.align		4
        /*0000*/ 	.byte	0x04, 0x37
        /*0002*/ 	.short	(.L_5205 - .L_5204)
.L_5204:
        /*0004*/ 	.word	0x00000082


	//----- nvinfo : EIATTR_KPARAM_INFO
	.align		4
.L_5205:
        /*0008*/ 	.byte	0x04, 0x17
        /*000a*/ 	.short	(.L_5207 - .L_5206)
.L_5206:
        /*000c*/ 	.word	0x00000000
        /*0010*/ 	.short	0x0001
        /*0012*/ 	.short	0x0008
        /*0014*/ 	.byte	0x00, 0xf0, 0x21, 0x0a


	//----- nvinfo : EIATTR_KPARAM_INFO
	.align		4
.L_5207:
        /*0018*/ 	.byte	0x04, 0x17
        /*001a*/ 	.short	(.L_5209 - .L_5208)
.L_5208:
        /*001c*/ 	.word	0x00000000
        /*0020*/ 	.short	0x0000
        /*0022*/ 	.short	0x0000
        /*0024*/ 	.byte	0x00, 0xf0, 0x11, 0x00


	//----- nvinfo : EIATTR_SPARSE_MMA_MASK
	.align		4
.L_5209:
        /*0028*/ 	.byte	0x03, 0x50
        /*002a*/ 	.short	0x0000


	//----- nvinfo : EIATTR_MAXREG_COUNT
	.align		4
        /*002c*/ 	.byte	0x03, 0x1b
        /*002e*/ 	.short	0x0080


	//----- nvinfo : EIATTR_EXTERNS
	.align		4
        /*0030*/ 	.byte	0x04, 0x0f
        /*0032*/ 	.short	(.L_5211 - .L_5210)


	//   ....[0]....
	.align		4
.L_5210:
        /*0034*/ 	.word	index@(__assertfail)


	//----- nvinfo : EIATTR_MERCURY_ISA_VERSION
	.align		4
.L_5211:
        /*0038*/ 	.byte	0x03, 0x5f
        /*003a*/ 	.short	0x0101


	//----- nvinfo : EIATTR_SYSCALL_OFFSETS
	.align		4
        /*003c*/ 	.byte	0x04, 0x46
        /*003e*/ 	.short	(.L_5213 - .L_5212)


	//   ....[0]....
.L_5212:
        /*0040*/ 	.word	0x000026c0


	//   ....[1]....
        /*0044*/ 	.word	0x00003610


	//   ....[2]....
        /*0048*/ 	.word	0x00004490


	//   ....[3]....
        /*004c*/ 	.word	0x00006b70


	//   ....[4]....
        /*0050*/ 	.word	0x00007ac0


	//   ....[5]....
        /*0054*/ 	.word	0x00008940


	//   ....[6]....
        /*0058*/ 	.word	0x0000b010


	//   ....[7]....
        /*005c*/ 	.word	0x0000bf60


	//   ....[8]....
        /*0060*/ 	.word	0x0000cde0


	//   ....[9]....
        /*0064*/ 	.word	0x0000f4a0


	//   ....[10]....
        /*0068*/ 	.word	0x000103f0


	//   ....[11]....
        /*006c*/ 	.word	0x00011270


	//----- nvinfo : EIATTR_EXIT_INSTR_OFFSETS
	.align		4
.L_5213:
        /*0070*/ 	.byte	0x04, 0x1c
        /*0072*/ 	.short	(.L_5215 - .L_5214)


	//   ....[0]....
.L_5214:
        /*0074*/ 	.word	0x0000ce80


	//   ....[1]....
        /*0078*/ 	.word	0x00010580


	//   ....[2]....
        /*007c*/ 	.word	0x000105a0


	//   ....[3]....
        /*0080*/ 	.word	0x00010630


	//   ....[4]....
        /*0084*/ 	.word	0x00010650


	//   ....[5]....
        /*0088*/ 	.word	0x00010670


	//   ....[6]....
        /*008c*/ 	.word	0x00010700


	//   ....[7]....
        /*0090*/ 	.word	0x00010740


	//   ....[8]....
        /*0094*/ 	.word	0x000107e0


	//   ....[9]....
        /*0098*/ 	.word	0x00010830


	//   ....[10]....
        /*009c*/ 	.word	0x00010860


	//   ....[11]....
        /*00a0*/ 	.word	0x00010900


	//   ....[12]....
        /*00a4*/ 	.word	0x00010940


	//   ....[13]....
        /*00a8*/ 	.word	0x00010ad0


	//   ....[14]....
        /*00ac*/ 	.word	0x00010c30


	//   ....[15]....
        /*00b0*/ 	.word	0x00010c70


	//   ....[16]....
        /*00b4*/ 	.word	0x00010d10


	//   ....[17]....
        /*00b8*/ 	.word	0x00010e90


	//   ....[18]....
        /*00bc*/ 	.word	0x00011010


	//   ....[19]....
        /*00c0*/ 	.word	0x00011170


	//   ....[20]....
        /*00c4*/ 	.word	0x00011280


	//   ....[21]....
        /*00c8*/ 	.word	0x000112b0


	//   ....[22]....
        /*00cc*/ 	.word	0x000112d0


	//----- nvinfo : EIATTR_MAX_THREADS
	.align		4
.L_5215:
        /*00d0*/ 	.byte	0x04, 0x05
        /*00d2*/ 	.short	(.L_5217 - .L_5216)
.L_5216:
        /*00d4*/ 	.word	0x00000080
        /*00d8*/ 	.word	0x00000001
        /*00dc*/ 	.word	0x00000001


	//----- nvinfo : EIATTR_CRS_STACK_SIZE
	.align		4
.L_5217:
        /*00e0*/ 	.byte	0x04, 0x1e
        /*00e2*/ 	.short	(.L_5219 - .L_5218)
.L_5218:
        /*00e4*/ 	.word	0x00000000


	//----- nvinfo : EIATTR_CBANK_PARAM_SIZE
	.align		4
.L_5219:
        /*00e8*/ 	.byte	0x03, 0x19
        /*00ea*/ 	.short	0x0290


	//----- nvinfo : EIATTR_PARAM_CBANK
	.align		4
        /*00ec*/ 	.byte	0x04, 0x0a
        /*00ee*/ 	.short	(.L_5221 - .L_5220)
	.align		4
.L_5220:
        /*00f0*/ 	.word	index@(.nv.constant0._ZN2at6native18elementwise_kernelILi128ELi4EZNS0_15gpu_kernel_implINS0_13BinaryFunctorIbbbNS0_17BitwiseAndFunctorIbEEEEEEvRNS_18TensorIteratorBaseERKT_EUliE_EEviT1_)
        /*00f4*/ 	.short	0x0210
        /*00f6*/ 	.short	0x0290


	//----- nvinfo : EIATTR_SW_WAR
	.align		4
.L_5221:
        /*00f8*/ 	.byte	0x04, 0x36
        /*00fa*/ 	.short	(.L_5223 - .L_5222)
.L_5222:
        /*00fc*/ 	.word	0x00000008
.L_5223:


//--------------------- .nv.info._ZN2at6native27unrolled_elementwise_kernelINS0_13BinaryFunctorIbbbNS0_17BitwiseAndFunctorIbEEEESt5arrayIPcLm3EELi4E23TrivialOffsetCalculatorILi2EjES9_ILi1EjENS0_6memory12LoadWithCastILi2EEENSC_13StoreWithCastILi1EEEEEviT_T0_T2_T3_T4_T5_ --------------------------
	.section	.nv.info._ZN2at6native27unrolled_elementwise_kernelINS0_13BinaryFunctorIbbbNS0_17BitwiseAndFunctorIbEEEESt5arrayIPcLm3EELi4E23TrivialOffsetCalculatorILi2EjES9_ILi1EjENS0_6memory12LoadWithCastILi2EEENSC_13StoreWithCastILi1EEEEEviT_T0_T2_T3_T4_T5_,"",@"SHT_CUDA_INFO"
	.sectionflags	@""
	.align	4


	//----- nvinfo : EIATTR_CUDA_API_VERSION
	.align		4
        /*0000*/ 	.byte	0x04, 0x37
        /*0002*/ 	.short	(.L_5225 - .L_5224)
.L_5224:
        /*0004*/ 	.word	0x00000082


	//----- nvinfo : EIATTR_KPARAM_INFO
	.align		4
.L_5225:
        /*0008*/ 	.byte	0x04, 0x17
        /*000a*/ 	.short	(.L_5227 - .L_5226)
.L_5226:
        /*000c*/ 	.word	0x00000000
        /*0010*/ 	.short	0x0006
        /*0012*/ 	.short	0x0030
        /*0014*/ 	.byte	0x00, 0xf0, 0x21, 0x00


	//----- nvinfo : EIATTR_KPARAM_INFO
	.align		4
.L_5227:
        /*0018*/ 	.byte	0x04, 0x17
        /*001a*/ 	.short	(.L_5229 - .L_5228)
.L_5228:
        /*001c*/ 	.word	0x00000000
        /*0020*/ 	.short	0x0005
        /*0022*/ 	.short	0x0024
        /*0024*/ 	.byte	0x00, 0xf0, 0x31, 0x00


	//----- nvinfo : EIATTR_KPARAM_INFO
	.align		4
.L_5229:
        /*0028*/ 	.byte	0x04, 0x17
        /*002a*/ 	.short	(.L_5231 - .L_5230)
.L_5230:
        /*002c*/ 	.word	0x00000000
        /*0030*/ 	.short	0x0004
        /*0032*/ 	.short	0x0021
        /*0034*/ 	.byte	0x00, 0xf0, 0x05, 0x00


	//----- nvinfo : EIATTR_KPARAM_INFO
	.align		4
.L_5231:
        /*0038*/ 	.byte	0x04, 0x17
        /*003a*/ 	.short	(.L_5233 - .L_5232)
.L_5232:
        /*003c*/ 	.word	0x00000000
        /*0040*/ 	.short	0x0003
        /*0042*/ 	.short	0x0020
        /*0044*/ 	.byte	0x00, 0xf0, 0x05, 0x00


	//----- nvinfo : EIATTR_KPARAM_INFO
	.align		4
.L_5233:
        /*0048*/ 	.byte	0x04, 0x17
        /*004a*/ 	.short	(.L_5235 - .L_5234)
.L_5234:
        /*004c*/ 	.word	0x00000000
        /*0050*/ 	.short	0x0002
        /*0052*/ 	.short	0x0008
        /*0054*/ 	.byte	0x00, 0xf0, 0x61, 0x00


	//----- nvinfo : EIATTR_KPARAM_INFO
	.align		4
.L_5235:
        /*0058*/ 	.byte	0x04, 0x17
        /*005a*/ 	.short	(.L_5237 - .L_5236)
.L_5236:
        /*005c*/ 	.word	0x00000000
        /*0060*/ 	.short	0x0001
        /*0062*/ 	.short	0x0004
        /*0064*/ 	.byte	0x00, 0xf0, 0x05, 0x00


	//----- nvinfo : EIATTR_KPARAM_INFO
	.align		4
.L_5237:
        /*0068*/ 	.byte	0x04, 0x17
        /*006a*/ 	.short	(.L_5239 - .L_5238)
.L_5238:
        /*006c*/ 	.word	0x00000000
        /*0070*/ 	.short	0x0000
        /*0072*/ 	.short	0x0000
        /*0074*/ 	.byte	0x00, 0xf0, 0x11, 0x00


	//----- nvinfo : EIATTR_SPARSE_MMA_MASK
	.align		4
.L_5239:
        /*0078*/ 	.byte	0x03, 0x50
        /*007a*/ 	.short	0x0000


	//----- nvinfo : EIATTR_MAXREG_COUNT
	.align		4
        /*007c*/ 	.byte	0x03, 0x1b
        /*007e*/ 	.short	0x00ff


	//----- nvinfo : EIATTR_EXTERNS
	.align		4
        /*0080*/ 	.byte	0x04, 0x0f
        /*0082*/ 	.short	(.L_5241 - .L_5240)


	//   ....[0]....
	.align		4
.L_5240:
        /*0084*/ 	.word	index@(__assertfail)


	//----- nvinfo : EIATTR_MERCURY_ISA_VERSION
	.align		4
.L_5241:
        /*0088*/ 	.byte	0x03, 0x5f
        /*008a*/ 	.short	0x0101


	//----- nvinfo : EIATTR_SYSCALL_OFFSETS
	.align		4
        /*008c*/ 	.byte	0x04, 0x46
        /*008e*/ 	.short	(.L_5243 - .L_5242)


	//   ....[0]....
.L_5242:
        /*0090*/ 	.word	0x000010c0


	//   ....[1]....
        /*0094*/ 	.word	0x00002020


	//   ....[2]....
        /*0098*/ 	.word	0x00003130


	//   ....[3]....
        /*009c*/ 	.word	0x00004090


	//   ....[4]....
        /*00a0*/ 	.word	0x000051b0


	//   ....[5]....
        /*00a4*/ 	.word	0x00006120


	//   ....[6]....
        /*00a8*/ 	.word	0x00007220


	//   ....[7]....
        /*00ac*/ 	.word	0x00008190


	//   ....[8]....
        /*00b0*/ 	.word	0x00009250


	//   ....[9]....
        /*00b4*/ 	.word	0x0000a120


	//   ....[10]....
        /*00b8*/ 	.word	0x0000afd0


	//   ....[11]....
        /*00bc*/ 	.word	0x0000be80


	//----- nvinfo : EIATTR_EXIT_INSTR_OFFSETS
	.align		4
.L_5243:
        /*00c0*/ 	.byte	0x04, 0x1c
        /*00c2*/ 	.short	(.L_5245 - .L_5244)


	//   ....[0]....
.L_5244:
        /*00c4*/ 	.word	0x0000b060


	//   ....[1]....
        /*00c8*/ 	.word	0x0000b190


	//   ....[2]....
        /*00cc*/ 	.word	0x0000b1b0


	//   ....[3]....
        /*00d0*/ 	.word	0x0000b240


	//   ....[4]....
        /*00d4*/ 	.word	0x0000b260


	//   ....[5]....
        /*00d8*/ 	.word	0x0000b280


	//   ....[6]....
        /*00dc*/ 	.word	0x0000b310


	//   ....[7]....
        /*00e0*/ 	.word	0x0000b350


	//   ....[8]....
        /*00e4*/ 	.word	0x0000b3f0


	//   ....[9]....
        /*00e8*/ 	.word	0x0000b440


	//   ....[10]....
        /*00ec*/ 	.word	0x0000b470


	//   ....[11]....
        /*00f0*/ 	.word	0x0000b510


	//   ....[12]....
        /*00f4*/ 	.word	0x0000b550


	//   ....[13]....
        /*00f8*/ 	.word	0x0000b6e0


	//   ....[14]....
        /*00fc*/ 	.word	0x0000b840


	//   ....[15]....
        /*0100*/ 	.word	0x0000b880


	//   ....[16]....
        /*0104*/ 	.word	0x0000b920


	//   ....[17]....
        /*0108*/ 	.word	0x0000baa0


	//   ....[18]....
        /*010c*/ 	.word	0x0000bc20


	//   ....[19]....
        /*0110*/ 	.word	0x0000bd80


	//   ....[20]....
        /*0114*/ 	.word	0x0000be90


	//   ....[21]....
        /*0118*/ 	.word	0x0000bec0


	//   ....[22]....
        /*011c*/ 	.word	0x0000bee0


	//----- nvinfo : EIATTR_MAX_THREADS
	.align		4
.L_5245:
        /*0120*/ 	.byte	0x04, 0x05
        /*0122*/ 	.short	(.L_5247 - .L_5246)
.L_5246:
        /*0124*/ 	.word	0x00000080
        /*0128*/ 	.word	0x00000001
        /*012c*/ 	.word	0x00000001


	//----- nvinfo : EIATTR_CRS_STACK_SIZE
	.align		4
.L_5247:
        /*0130*/ 	.byte	0x04, 0x1e
        /*0132*/ 	.short	(.L_5249 - .L_5248)
.L_5248:
        /*0134*/ 	.word	0x00000000


	//----- nvinfo : EIATTR_CBANK_PARAM_SIZE
	.align		4
.L_5249:
        /*0138*/ 	.byte	0x03, 0x19
        /*013a*/ 	.short	0x0038


	//----- nvinfo : EIATTR_PARAM_CBANK
	.align		4
        /*013c*/ 	.byte	0x04, 0x0a
        /*013e*/ 	.short	(.L_5251 - .L_5250)
	.align		4
.L_5250:
        /*0140*/ 	.word	index@(.nv.constant0._ZN2at6native27unrolled_elementwise_kernelINS0_13BinaryFunctorIbbbNS0_17BitwiseAndFunctorIbEEEESt5arrayIPcLm3EELi4E23TrivialOffsetCalculatorILi2EjES9_ILi1EjENS0_6memory12LoadWithCastILi2EEENSC_13StoreWithCastILi1EEEEEviT_T0_T2_T3_T4_T5_)
        /*0144*/ 	.short	0x0210
        /*0146*/ 	.short	0x0038


	//----- nvinfo : EIATTR_SW_WAR
	.align		4
.L_5251:
        /*0148*/ 	.byte	0x04, 0x36
        /*014a*/ 	.short	(.L_5253 - .L_5252)
.L_5252:
        /*014c*/ 	.word	0x00000008
.L_5253:


//--------------------- .nv.info._ZN2at6native18elementwise_kernelILi128ELi4EZNS0_22gpu_kernel_impl_nocastINS0_13BinaryFunctorIbbbNS0_17BitwiseAndFunctorIbEEEEEEvRNS_18TensorIteratorBaseERKT_EUliE_EEviT1_ --------------------------
	.section	.nv.info._ZN2at6native18elementwise_kernelILi128ELi4EZNS0_22gpu_kernel_impl_nocastINS0_13BinaryFunctorIbbbNS0_17BitwiseAndFunctorIbEEEEEEvRNS_18TensorIteratorBaseERKT_EUliE_EEviT1_,"",@"SHT_CUDA_INFO"
	.sectionflags	@""
	.align	4


	//----- nvinfo : EIATTR_CUDA_API_VERSION
	.align		4
        /*0000*/ 	.byte	0x04, 0x37
        /*0002*/ 	.short	(.L_5255 - .L_5254)
.L_5254:
        /*0004*/ 	.word	0x00000082


	//----- nvinfo : EIATTR_KPARAM_INFO
	.align		4
.L_5255:
        /*0008*/ 	.byte	0x04, 0x17
        /*000a*/ 	.short	(.L_5257 - .L_5256)
.L_5256:
        /*000c*/ 	.word	0x00000000
        /*0010*/ 	.short	0x0001
        /*0012*/ 	.short	0x0008
        /*0014*/ 	.byte	0x00, 0xf0, 0x21, 0x0a


	//----- nvinfo : EIATTR_KPARAM_INFO
	.align		4
.L_5257:
        /*0018*/ 	.byte	0x04, 0x17
        /*001a*/ 	.short	(.L_5259 - .L_5258)
.L_5258:
        /*001c*/ 	.word	0x00000000
        /*0020*/ 	.short	0x0000
        /*0022*/ 	.short	0x0000
        /*0024*/ 	.byte	0x00, 0xf0, 0x11, 0x00


	//----- nvinfo : EIATTR_SPARSE_MMA_MASK
	.align		4
.L_5259:
        /*0028*/ 	.byte	0x03, 0x50
        /*002a*/ 	.short	0x0000


	//----- nvinfo : EIATTR_MAXREG_COUNT
	.align		4
        /*002c*/ 	.byte	0x03, 0x1b
        /*002e*/ 	.short	0x0080


	//----- nvinfo : EIATTR_MERCURY_ISA_VERSION
	.align		4
        /*0030*/ 	.byte	0x03, 0x5f
        /*0032*/ 	.short	0x0101


	//----- nvinfo : EIATTR_EXIT_INSTR_OFFSETS
	.align		4
        /*0034*/ 	.byte	0x04, 0x1c
        /*0036*/ 	.short	(.L_5261 - .L_5260)


	//   ....[0]....
.L_5260:
        /*0038*/ 	.word	0x00004650


	//   ....[1]....
        /*003c*/ 	.word	0x00005d60


	//----- nvinfo : EIATTR_MAX_THREADS
	.align		4
.L_5261:
        /*0040*/ 	.byte	0x04, 0x05
        /*0042*/ 	.short	(.L_5263 - .L_5262)
.L_5262:
        /*0044*/ 	.word	0x00000080
        /*0048*/ 	.word	0x00000001
        /*004c*/ 	.word	0x00000001


	//----- nvinfo : EIATTR_CRS_STACK_SIZE
	.align		4
.L_5263:
        /*0050*/ 	.byte	0x04, 0x1e
        /*0052*/ 	.short	(.L_5265 - .L_5264)
.L_5264:
        /*0054*/ 	.word	0x00000000


	//----- nvinfo : EIATTR_CBANK_PARAM_SIZE
	.align		4
.L_5265:
        /*0058*/ 	.byte	0x03, 0x19
        /*005a*/ 	.short	0x0290


	//----- nvinfo : EIATTR_PARAM_CBANK
	.align		4
        /*005c*/ 	.byte	0x04, 0x0a
        /*005e*/ 	.short	(.L_5267 - .L_5266)
	.align		4
.L_5266:
        /*0060*/ 	.word	index@(.nv.constant0._ZN2at6native18elementwise_kernelILi128ELi4EZNS0_22gpu_kernel_impl_nocastINS0_13BinaryFunctorIbbbNS0_17BitwiseAndFunctorIbEEEEEEvRNS_18TensorIteratorBaseERKT_EUliE_EEviT1_)
        /*0064*/ 	.short	0x0210
        /*0066*/ 	.short	0x0290


	//----- nvinfo : EIATTR_SW_WAR
	.align		4
.L_5267:
        /*0068*/ 	.byte	0x04, 0x36
        /*006a*/ 	.short	(.L_5269 - .L_5268)
.L_5268:
        /*006c*/ 	.word	0x00000008
.L_5269:


//--------------------- .nv.info._ZN2at6native27unrolled_elementwise_kernelINS0_13BinaryFunctorIbbbNS0_17BitwiseAndFunctorIbEEEESt5arrayIPcLm3EELi4E23TrivialOffsetCalculatorILi2EjES9_ILi1EjENS0_6memory15LoadWithoutCastENSC_16StoreWithoutCastEEEviT_T0_T2_T3_T4_T5_ --------------------------
	.section	.nv.info._ZN2at6native27unrolled_elementwise_kernelINS0_13BinaryFunctorIbbbNS0_17BitwiseAndFunctorIbEEEESt5arrayIPcLm3EELi4E23TrivialOffsetCalculatorILi2EjES9_ILi1EjENS0_6memory15LoadWithoutCastENSC_16StoreWithoutCastEEEviT_T0_T2_T3_T4_T5_,"",@"SHT_CUDA_INFO"
	.sectionflags	@""
	.align	4


	//----- nvinfo : EIATTR_CUDA_API_VERSION
	.align		4
        /*0000*/ 	.byte	0x04, 0x37
        /*0002*/ 	.short	(.L_5271 - .L_5270)
.L_5270:
        /*0004*/ 	.word	0x00000082


	//----- nvinfo : EIATTR_KPARAM_INFO
	.align		4
.L_5271:
        /*0008*/ 	.byte	0x04, 0x17
        /*000a*/ 	.short	(.L_5273 - .L_5272)
.L_5272:
        /*000c*/ 	.word	0x00000000
        /*0010*/ 	.short	0x0006
        /*0012*/ 	.short	0x0023
        /*0014*/ 	.byte	0x00, 0xf0, 0x05, 0x00


	//----- nvinfo : EIATTR_KPARAM_INFO
	.align		4
.L_5273:
        /*0018*/ 	.byte	0x04, 0x17
        /*001a*/ 	.short	(.L_5275 - .L_5274)
.L_5274:
        /*001c*/ 	.word	0x00000000
        /*0020*/ 	.short	0x0005
        /*0022*/ 	.short	0x0022
        /*0024*/ 	.byte	0x00, 0xf0, 0x05, 0x00


	//----- nvinfo : EIATTR_KPARAM_INFO
	.align		4
.L_5275:
        /*0028*/ 	.byte	0x04, 0x17
        /*002a*/ 	.short	(.L_5277 - .L_5276)
.L_5276:
        /*002c*/ 	.word	0x00000000
        /*0030*/ 	.short	0x0004
        /*0032*/ 	.short	0x0021
        /*0034*/ 	.byte	0x00, 0xf0, 0x05, 0x00


	//----- nvinfo : EIATTR_KPARAM_INFO
	.align		4
.L_5277:
        /*0038*/ 	.byte	0x04, 0x17
        /*003a*/ 	.short	(.L_5279 - .L_5278)
.L_5278:
        /*003c*/ 	.word	0x00000000
        /*0040*/ 	.short	0x0003
        /*0042*/ 	.short	0x0020
        /*0044*/ 	.byte	0x00, 0xf0, 0x05, 0x00


	//----- nvinfo : EIATTR_KPARAM_INFO
	.align		4
.L_5279:
        /*0048*/ 	.byte	0x04, 0x17
        /*004a*/ 	.short	(.L_5281 - .L_5280)
.L_5280:
        /*004c*/ 	.word	0x00000000
        /*0050*/ 	.short	0x0002
        /*0052*/ 	.short	0x0008
        /*0054*/ 	.byte	0x00, 0xf0, 0x61, 0x00


	//----- nvinfo : EIATTR_KPARAM_INFO
	.align		4
.L_5281:
        /*0058*/ 	.byte	0x04, 0x17
        /*005a*/ 	.short	(.L_5283 - .L_5282)
.L_5282:
        /*005c*/ 	.word	0x00000000
        /*0060*/ 	.short	0x0001
        /*0062*/ 	.short	0x0004
        /*0064*/ 	.byte	0x00, 0xf0, 0x05, 0x00


	//----- nvinfo : EIATTR_KPARAM_INFO
	.align		4
.L_5283:
        /*0068*/ 	.byte	0x04, 0x17
        /*006a*/ 	.short	(.L_5285 - .L_5284)
.L_5284:
        /*006c*/ 	.word	0x00000000
        /*0070*/ 	.short	0x0000
        /*0072*/ 	.short	0x0000
        /*0074*/ 	.byte	0x00, 0xf0, 0x11, 0x00


	//----- nvinfo : EIATTR_SPARSE_MMA_MASK
	.align		4
.L_5285:
        /*0078*/ 	.byte	0x03, 0x50
        /*007a*/ 	.short	0x0000


	//----- nvinfo : EIATTR_MAXREG_COUNT
	.align		4
        /*007c*/ 	.byte	0x03, 0x1b
        /*007e*/ 	.short	0x00ff


	//----- nvinfo : EIATTR_MERCURY_ISA_VERSION
	.align		4
        /*0080*/ 	.byte	0x03, 0x5f
        /*0082*/ 	.short	0x0101


	//----- nvinfo : EIATTR_EXIT_INSTR_OFFSETS
	.align		4
        /*0084*/ 	.byte	0x04, 0x1c
        /*0086*/ 	.short	(.L_5287 - .L_5286)


	//   ....[0]....
.L_5286:
        /*0088*/ 	.word	0x00000700


	//   ....[1]....
        /*008c*/ 	.word	0x00000790


	//----- nvinfo : EIATTR_MAX_THREADS
	.align		4
.L_5287:
        /*0090*/ 	.byte	0x04, 0x05
        /*0092*/ 	.short	(.L_5289 - .L_5288)
.L_5288:
        /*0094*/ 	.word	0x00000080
        /*0098*/ 	.word	0x00000001
        /*009c*/ 	.word	0x00000001


	//----- nvinfo : EIATTR_CRS_STACK_SIZE
	.align		4
.L_5289:
        /*00a0*/ 	.byte	0x04, 0x1e
        /*00a2*/ 	.short	(.L_5291 - .L_5290)
.L_5290:
        /*00a4*/ 	.word	0x00000000


	//----- nvinfo : EIATTR_CBANK_PARAM_SIZE
	.align		4
.L_5291:
        /*00a8*/ 	.byte	0x03, 0x19
        /*00aa*/ 	.short	0x0024


	//----- nvinfo : EIATTR_PARAM_CBANK
	.align		4
        /*00ac*/ 	.byte	0x04, 0x0a
        /*00ae*/ 	.short	(.L_5293 - .L_5292)
	.align		4
.L_5292:
        /*00b0*/ 	.word	index@(.nv.constant0._ZN2at6native27unrolled_elementwise_kernelINS0_13BinaryFunctorIbbbNS0_17BitwiseAndFunctorIbEEEESt5arrayIPcLm3EELi4E23TrivialOffsetCalculatorILi2EjES9_ILi1EjENS0_6memory15LoadWithoutCastENSC_16StoreWithoutCastEEEviT_T0_T2_T3_T4_T5_)
        /*00b4*/ 	.short	0x0210
        /*00b6*/ 	.short	0x0024


	//----- nvinfo : EIATTR_SW_WAR
	.align		4
.L_5293:
        /*00b8*/ 	.byte	0x04, 0x36
        /*00ba*/ 	.short	(.L_5295 - .L_5294)
.L_5294:
        /*00bc*/ 	.word	0x00000008
.L_5295:


//--------------------- .nv.info._ZN2at6native29vectorized_elementwise_kernelILi2ENS0_13BinaryFunctorIbbbNS0_17BitwiseAndFunctorIbEEEESt5arrayIPcLm3EEEEviT0_T1_ --------------------------
	.section	.nv.info._ZN2at6native29vectorized_elementwise_kernelILi2ENS0_13BinaryFunctorIbbbNS0_17BitwiseAndFunctorIbEEEESt5arrayIPcLm3EEEEviT0_T1_,"",@"SHT_CUDA_INFO"
	.sectionflags	@""
	.align	4


	//----- nvinfo : EIATTR_CUDA_API_VERSION
	.align		4
        /*0000*/ 	.byte	0x04, 0x37
        /*0002*/ 	.short	(.L_5297 - .L_5296)
.L_5296:
        /*0004*/ 	.word	0x00000082


	//----- nvinfo : EIATTR_KPARAM_INFO
	.align		4
.L_5297:
        /*0008*/ 	.byte	0x04, 0x17
        /*000a*/ 	.short	(.L_5299 - .L_5298)
.L_5298:
        /*000c*/ 	.word	0x00000000
        /*0010*/ 	.short	0x0002
        /*0012*/ 	.short	0x0008
        /*0014*/ 	.byte	0x00, 0xf0, 0x61, 0x00


	//----- nvinfo : EIATTR_KPARAM_INFO
	.align		4
.L_5299:
        /*0018*/ 	.byte	0x04, 0x17
        /*001a*/ 	.short	(.L_5301 - .L_5300)
.L_5300:
        /*001c*/ 	.word	0x00000000
        /*0020*/ 	.short	0x0001
        /*0022*/ 	.short	0x0004
        /*0024*/ 	.byte	0x00, 0xf0, 0x05, 0x00


	//----- nvinfo : EIATTR_KPARAM_INFO
	.align		4
.L_5301:
        /*0028*/ 	.byte	0x04, 0x17
        /*002a*/ 	.short	(.L_5303 - .L_5302)
.L_5302:
        /*002c*/ 	.word	0x00000000
        /*0030*/ 	.short	0x0000
        /*0032*/ 	.short	0x0000
        /*0034*/ 	.byte	0x00, 0xf0, 0x11, 0x00


	//----- nvinfo : EIATTR_SPARSE_MMA_MASK
	.align		4
.L_5303:
        /*0038*/ 	.byte	0x03, 0x50
        /*003a*/ 	.short	0x0000


	//----- nvinfo : EIATTR_MAXREG_COUNT
	.align		4
        /*003c*/ 	.byte	0x03, 0x1b
        /*003e*/ 	.short	0x00ff


	//----- nvinfo : EIATTR_MERCURY_ISA_VERSION
	.align		4
        /*0040*/ 	.byte	0x03, 0x5f
        /*0042*/ 	.short	0x0101


	//----- nvinfo : EIATTR_EXIT_INSTR_OFFSETS
	.align		4
        /*0044*/ 	.byte	0x04, 0x1c
        /*0046*/ 	.short	(.L_5305 - .L_5304)


	//   ....[0]....
.L_5304:
        /*0048*/ 	.word	0x00000540


	//   ....[1]....
        /*004c*/ 	.word	0x00001410


	//   ....[2]....
        /*0050*/ 	.word	0x00001480


	//----- nvinfo : EIATTR_MAX_THREADS
	.align		4
.L_5305:
        /*0054*/ 	.byte	0x04, 0x05
        /*0056*/ 	.short	(.L_5307 - .L_5306)
.L_5306:
        /*0058*/ 	.word	0x00000080
        /*005c*/ 	.word	0x00000001
        /*0060*/ 	.word	0x00000001


	//----- nvinfo : EIATTR_CRS_STACK_SIZE
	.align		4
.L_5307:
        /*0064*/ 	.byte	0x04, 0x1e
        /*0066*/ 	.short	(.L_5309 - .L_5308)
.L_5308:
        /*0068*/ 	.word	0x00000000


	//----- nvinfo : EIATTR_CBANK_PARAM_SIZE
	.align		4
.L_5309:
        /*006c*/ 	.byte	0x03, 0x19
        /*006e*/ 	.short	0x0020


	//----- nvinfo : EIATTR_PARAM_CBANK
	.align		4
        /*0070*/ 	.byte	0x04, 0x0a
        /*0072*/ 	.short	(.L_5311 - .L_5310)
	.align		4
.L_5310:
        /*0074*/ 	.word	index@(.nv.constant0._ZN2at6native29vectorized_elementwise_kernelILi2ENS0_13BinaryFunctorIbbbNS0_17BitwiseAndFunctorIbEEEESt5arrayIPcLm3EEEEviT0_T1_)
        /*0078*/ 	.short	0x0210
        /*007a*/ 	.short	0x0020


	//----- nvinfo : EIATTR_SW_WAR
	.align		4
.L_5311:
        /*007c*/ 	.byte	0x04, 0x36
        /*007e*/ 	.short	(.L_5313 - .L_5312)
.L_5312:
        /*0080*/ 	.word	0x00000008
.L_5313:


//--------------------- .nv.info._ZN2at6native29vectorized_elementwise_kernelILi4ENS0_13BinaryFunctorIbbbNS0_17BitwiseAndFunctorIbEEEESt5arrayIPcLm3EEEEviT0_T1_ --------------------------
	.section	.nv.info._ZN2at6native29vectorized_elementwise_kernelILi4ENS0_13BinaryFunctorIbbbNS0_17BitwiseAndFunctorIbEEEESt5arrayIPcLm3EEEEviT0_T1_,"",@"SHT_CUDA_INFO"
	.sectionflags	@""
	.align	4


	//----- nvinfo : EIATTR_CUDA_API_VERSION
	.align		4
        /*0000*/ 	.byte	0x04, 0x37
        /*0002*/ 	.short	(.L_5315 - .L_5314)
.L_5314:
        /*0004*/ 	.word	0x00000082


	//----- nvinfo : EIATTR_KPARAM_INFO
	.align		4
.L_5315:
        /*0008*/ 	.byte	0x04, 0x17
        /*000a*/ 	.short	(.L_5317 - .L_5316)
.L_5316:
        /*000c*/ 	.word	0x00000000
        /*0010*/ 	.short	0x0002
        /*0012*/ 	.short	0x0008
        /*0014*/ 	.byte	0x00, 0xf0, 0x61, 0x00


	//----- nvinfo : EIATTR_KPARAM_INFO
	.align		4
.L_5317:
        /*0018*/ 	.byte	0x04, 0x17
        /*001a*/ 	.short	(.L_5319 - .L_5318)
.L_5318:
        /*001c*/ 	.word	0x00000000
        /*0020*/ 	.short	0x0001
        /*0022*/ 	.short	0x0004
        /*0024*/ 	.byte	0x00, 0xf0, 0x05, 0x00


	//----- nvinfo : EIATTR_KPARAM_INFO
	.align		4
.L_5319:
        /*0028*/ 	.byte	0x04, 0x17
        /*002a*/ 	.short	(.L_5321 - .L_5320)
.L_5320:
        /*002c*/ 	.word	0x00000000
        /*0030*/ 	.short	0x0000
        /*0032*/ 	.short	0x0000
        /*0034*/ 	.byte	0x00, 0xf0, 0x11, 0x00


	//----- nvinfo : EIATTR_SPARSE_MMA_MASK
	.align		4
.L_5321:
        /*0038*/ 	.byte	0x03, 0x50
        /*003a*/ 	.short	0x0000


	//----- nvinfo : EIATTR_MAXREG_COUNT
	.align		4
        /*003c*/ 	.byte	0x03, 0x1b
        /*003e*/ 	.short	0x00ff


	//----- nvinfo : EIATTR_MERCURY_ISA_VERSION
	.align		4
        /*0040*/ 	.byte	0x03, 0x5f
        /*0042*/ 	.short	0x0101


	//----- nvinfo : EIATTR_EXIT_INSTR_OFFSETS
	.align		4
        /*0044*/ 	.byte	0x04, 0x1c
        /*0046*/ 	.short	(.L_5323 - .L_5322)


	//   ....[0]....
.L_5322:
        /*0048*/ 	.word	0x00000500


	//   ....[1]....
        /*004c*/ 	.word	0x000013d0


	//   ....[2]....
        /*0050*/ 	.word	0x00001440


	//----- nvinfo : EIATTR_MAX_THREADS
	.align		4
.L_5323:
        /*0054*/ 	.byte	0x04, 0x05
        /*0056*/ 	.short	(.L_5325 - .L_5324)
.L_5324:
        /*0058*/ 	.word	0x00000080
        /*005c*/ 	.word	0x00000001
        /*0060*/ 	.word	0x00000001


	//----- nvinfo : EIATTR_CRS_STACK_SIZE
	.align		4
.L_5325:
        /*0064*/ 	.byte	0x04, 0x1e
        /*0066*/ 	.short	(.L_5327 - .L_5326)
.L_5326:
        /*0068*/ 	.word	0x00000000


	//----- nvinfo : EIATTR_CBANK_PARAM_SIZE
	.align		4
.L_5327:
        /*006c*/ 	.byte	0x03, 0x19
        /*006e*/ 	.short	0x0020


	//----- nvinfo : EIATTR_PARAM_CBANK
	.align		4
        /*0070*/ 	.byte	0x04, 0x0a
        /*0072*/ 	.short	(.L_5329 - .L_5328)
	.align		4
.L_5328:
        /*0074*/ 	.word	index@(.nv.constant0._ZN2at6native29vectorized_elementwise_kernelILi4ENS0_13BinaryFunctorIbbbNS0_17BitwiseAndFunctorIbEEEESt5arrayIPcLm3EEEEviT0_T1_)
        /*0078*/ 	.short	0x0210
        /*007a*/ 	.short	0x0020


	//----- nvinfo : EIATTR_SW_WAR
	.align		4
.L_5329:
        /*007c*/ 	.byte	0x04, 0x36
        /*007e*/ 	.short	(.L_5331 - .L_5330)
.L_5330:
        /*0080*/ 	.word	0x00000008
.L_5331:


//--------------------- .nv.info._ZN2at6native29vectorized_elementwise_kernelILi8ENS0_13BinaryFunctorIbbbNS0_17BitwiseAndFunctorIbEEEESt5arrayIPcLm3EEEEviT0_T1_ --------------------------
	.section	.nv.info._ZN2at6native29vectorized_elementwise_kernelILi8ENS0_13BinaryFunctorIbbbNS0_17BitwiseAndFunctorIbEEEESt5arrayIPcLm3EEEEviT0_T1_,"",@"SHT_CUDA_INFO"
	.sectionflags	@""
	.align	4


	//----- nvinfo : EIATTR_CUDA_API_VERSION
	.align		4
        /*0000*/ 	.byte	0x04, 0x37
        /*0002*/ 	.short	(.L_5333 - .L_5332)
.L_5332:
        /*0004*/ 	.word	0x00000082


	//----- nvinfo : EIATTR_KPARAM_INFO
	.align		4
.L_5333:
        /*0008*/ 	.byte	0x04, 0x17
        /*000a*/ 	.short	(.L_5335 - .L_5334)
.L_5334:
        /*000c*/ 	.word	0x00000000
        /*0010*/ 	.short	0x0002
        /*0012*/ 	.short	0x0008
        /*0014*/ 	.byte	0x00, 0xf0, 0x61, 0x00


	//----- nvinfo : EIATTR_KPARAM_INFO
	.align		4
.L_5335:
        /*0018*/ 	.byte	0x04, 0x17
        /*001a*/ 	.short	(.L_5337 - .L_5336)
.L_5336:
        /*001c*/ 	.word	0x00000000
        /*0020*/ 	.short	0x0001
        /*0022*/ 	.short	0x0004
        /*0024*/ 	.byte	0x00, 0xf0, 0x05, 0x00


	//----- nvinfo : EIATTR_KPARAM_INFO
	.align		4
.L_5337:
        /*0028*/ 	.byte	0x04, 0x17
        /*002a*/ 	.short	(.L_5339 - .L_5338)
.L_5338:
        /*002c*/ 	.word	0x00000000
        /*0030*/ 	.short	0x0000
        /*0032*/ 	.short	0x0000
        /*0034*/ 	.byte	0x00, 0xf0, 0x11, 0x00


	//----- nvinfo : EIATTR_SPARSE_MMA_MASK
	.align		4
.L_5339:
        /*0038*/ 	.byte	0x03, 0x50
        /*003a*/ 	.short	0x0000


	//----- nvinfo : EIATTR_MAXREG_COUNT
	.align		4
        /*003c*/ 	.byte	0x03, 0x1b
        /*003e*/ 	.short	0x00ff


	//----- nvinfo : EIATTR_MERCURY_ISA_VERSION
	.align		4
        /*0040*/ 	.byte	0x03, 0x5f
        /*0042*/ 	.short	0x0101


	//----- nvinfo : EIATTR_EXIT_INSTR_OFFSETS
	.align		4
        /*0044*/ 	.byte	0x04, 0x1c
        /*0046*/ 	.short	(.L_5341 - .L_5340)


	//   ....[0]....
.L_5340:
        /*0048*/ 	.word	0x00000620


	//   ....[1]....
        /*004c*/ 	.word	0x000014f0


	//   ....[2]....
        /*0050*/ 	.word	0x00001560


	//----- nvinfo : EIATTR_MAX_THREADS
	.align		4
.L_5341:
        /*0054*/ 	.byte	0x04, 0x05
        /*0056*/ 	.short	(.L_5343 - .L_5342)
.L_5342:
        /*0058*/ 	.word	0x00000080
        /*005c*/ 	.word	0x00000001
        /*0060*/ 	.word	0x00000001


	//----- nvinfo : EIATTR_CRS_STACK_SIZE
	.align		4
.L_5343:
        /*0064*/ 	.byte	0x04, 0x1e
        /*0066*/ 	.short	(.L_5345 - .L_5344)
.L_5344:
        /*0068*/ 	.word	0x00000000


	//----- nvinfo : EIATTR_CBANK_PARAM_SIZE
	.align		4
.L_5345:
        /*006c*/ 	.byte	0x03, 0x19
        /*006e*/ 	.short	0x0020


	//----- nvinfo : EIATTR_PARAM_CBANK
	.align		4
        /*0070*/ 	.byte	0x04, 0x0a
        /*0072*/ 	.short	(.L_5347 - .L_5346)
	.align		4
.L_5346:
        /*0074*/ 	.word	index@(.nv.constant0._ZN2at6native29vectorized_elementwise_kernelILi8ENS0_13BinaryFunctorIbbbNS0_17BitwiseAndFunctorIbEEEESt5arrayIPcLm3EEEEviT0_T1_)
        /*0078*/ 	.short	0x0210
        /*007a*/ 	.short	0x0020


	//----- nvinfo : EIATTR_SW_WAR
	.align		4
.L_5347:
        /*007c*/ 	.byte	0x04, 0x36
        /*007e*/ 	.short	(.L_5349 - .L_5348)
.L_5348:
        /*0080*/ 	.word	0x00000008
.L_5349:


//--------------------- .nv.info._ZN2at6native18elementwise_kernelILi128ELi4EZNS0_15gpu_kernel_implINS0_13AUnaryFunctorIsssNS0_17BitwiseAndFunctorIsEEEEEEvRNS_18TensorIteratorBaseERKT_EUliE_EEviT1_ --------------------------
	.section	.nv.info._ZN2at6native18elementwise_kernelILi128ELi4EZNS0_15gpu_kernel_implINS0_13AUnaryFunctorIsssNS0_17BitwiseAndFunctorIsEEEEEEvRNS_18TensorIteratorBaseERKT_EUliE_EEviT1_,"",@"SHT_CUDA_INFO"
	.sectionflags	@""
	.align	4


	//----- nvinfo : EIATTR_CUDA_API_VERSION
	.align		4
        /*0000*/ 	.byte	0x04, 0x37
        /*0002*/ 	.short	(.L_5351 - .L_5350)
.L_5350:
        /*0004*/ 	.word	0x00000082


	//----- nvinfo : EIATTR_KPARAM_INFO
	.align		4
.L_5351:
        /*0008*/ 	.byte	0x04, 0x17
        /*000a*/ 	.short	(.L_5353 - .L_5352)
.L_5352:
        /*000c*/ 	.word	0x00000000
        /*0010*/ 	.short	0x0001
        /*0012*/ 	.short	0x0008
        /*0014*/ 	.byte	0x00, 0xf0, 0x61, 0x08


	//----- nvinfo : EIATTR_KPARAM_INFO
	.align		4
.L_5353:
        /*0018*/ 	.byte	0x04, 0x17
        /*001a*/ 	.short	(.L_5355 - .L_5354)
.L_5354:
        /*001c*/ 	.word	0x00000000
        /*0020*/ 	.short	0x0000
        /*0022*/ 	.short	0x0000
        /*0024*/ 	.byte	0x00, 0xf0, 0x11, 0x00


	//----- nvinfo : EIATTR_SPARSE_MMA_MASK
	.align		4
.L_5355:
        /*0028*/ 	.byte	0x03, 0x50
        /*002a*/ 	.short	0x0000


	//----- nvinfo : EIATTR_MAXREG_COUNT
	.align		4
        /*002c*/ 	.byte	0x03, 0x1b
        /*002e*/ 	.short	0x0080


	//----- nvinfo : EIATTR_EXTERNS
	.align		4
        /*0030*/ 	.byte	0x04, 0x0f
        /*0032*/ 	.short	(.L_5357 - .L_5356)


	//   ....[0]....
	.align		4
.L_5356:
        /*0034*/ 	.word	index@(__assertfail)


	//----- nvinfo : EIATTR_MERCURY_ISA_VERSION
	.align		4
.L_5357:
        /*0038*/ 	.byte	0x03, 0x5f
        /*003a*/ 	.short	0x0101


	//----- nvinfo : EIATTR_SYSCALL_OFFSETS
	.align		4
        /*003c*/ 	.byte	0x04, 0x46
        /*003e*/ 	.short	(.L_5359 - .L_5358)


	//   ....[0]....
.L_5358:
        /*0040*/ 	.word	0x000021f0


	//   ....[1]....
        /*0044*/ 	.word	0x00003080


	//   ....[2]....
        /*0048*/ 	.word	0x000052b0


	//   ....[3]....
        /*004c*/ 	.word	0x00006140


	//   ....[4]....
        /*0050*/ 	.word	0x00008360


	//   ....[5]....
        /*0054*/ 	.word	0x000091f0


	//   ....[6]....
        /*0058*/ 	.word	0x0000b400


	//   ....[7]....
        /*005c*/ 	.word	0x0000c290


	//----- nvinfo : EIATTR_EXIT_INSTR_OFFSETS
	.align		4
.L_5359:
        /*0060*/ 	.byte	0x04, 0x1c
        /*0062*/ 	.short	(.L_5361 - .L_5360)


	//   ....[0]....
.L_5360:
        /*0064*/ 	.word	0x000092b0


	//   ....[1]....
        /*0068*/ 	.word	0x0000b550


	//   ....[2]....
        /*006c*/ 	.word	0x0000b570


	//   ....[3]....
        /*0070*/ 	.word	0x0000b610


	//   ....[4]....
        /*0074*/ 	.word	0x0000b640


	//   ....[5]....
        /*0078*/ 	.word	0x0000b660


	//   ....[6]....
        /*007c*/ 	.word	0x0000b6f0


	//   ....[7]....
        /*0080*/ 	.word	0x0000b730


	//   ....[8]....
        /*0084*/ 	.word	0x0000b7d0


	//   ....[9]....
        /*0088*/ 	.word	0x0000b820


	//   ....[10]....
        /*008c*/ 	.word	0x0000b850


	//   ....[11]....
        /*0090*/ 	.word	0x0000b920


	//   ....[12]....
        /*0094*/ 	.word	0x0000b960


	//   ....[13]....
        /*0098*/ 	.word	0x0000baf0


	//   ....[14]....
        /*009c*/ 	.word	0x0000bc50


	//   ....[15]....
        /*00a0*/ 	.word	0x0000bc90


	//   ....[16]....
        /*00a4*/ 	.word	0x0000bd30


	//   ....[17]....
        /*00a8*/ 	.word	0x0000beb0


	//   ....[18]....
        /*00ac*/ 	.word	0x0000c030


	//   ....[19]....
        /*00b0*/ 	.word	0x0000c190


	//   ....[20]....
        /*00b4*/ 	.word	0x0000c2a0


	//   ....[21]....
        /*00b8*/ 	.word	0x0000c2e0


	//   ....[22]....
        /*00bc*/ 	.word	0x0000c310


	//----- nvinfo : EIATTR_MAX_THREADS
	.align		4
.L_5361:
        /*00c0*/ 	.byte	0x04, 0x05
        /*00c2*/ 	.short	(.L_5363 - .L_5362)
.L_5362:
        /*00c4*/ 	.word	0x00000080
        /*00c8*/ 	.word	0x00000001
        /*00cc*/ 	.word	0x00000001


	//----- nvinfo : EIATTR_CRS_STACK_SIZE
	.align		4
.L_5363:
        /*00d0*/ 	.byte	0x04, 0x1e
        /*00d2*/ 	.short	(.L_5365 - .L_5364)
.L_5364:
        /*00d4*/ 	.word	0x00000000


	//----- nvinfo : EIATTR_CBANK_PARAM_SIZE
	.align		4
.L_5365:
        /*00d8*/ 	.byte	0x03, 0x19
        /*00da*/ 	.short	0x0220


	//----- nvinfo : EIATTR_PARAM_CBANK
	.align		4
        /*00dc*/ 	.byte	0x04, 0x0a
        /*00de*/ 	.short	(.L_5367 - .L_5366)
	.align		4
.L_5366:
        /*00e0*/ 	.word	index@(.nv.constant0._ZN2at6native18elementwise_kernelILi128ELi4EZNS0_15gpu_kernel_implINS0_13AUnaryFunctorIsssNS0_17BitwiseAndFunctorIsEEEEEEvRNS_18TensorIteratorBaseERKT_EUliE_EEviT1_)
        /*00e4*/ 	.short	0x0210
        /*00e6*/ 	.short	0x0220


	//----- nvinfo : EIATTR_SW_WAR
	.align		4
.L_5367:
        /*00e8*/ 	.byte	0x04, 0x36
        /*00ea*/ 	.short	(.L_5369 - .L_5368)
.L_5368:
        /*00ec*/ 	.word	0x00000008
.L_5369:


//--------------------- .nv.info._ZN2at6native27unrolled_elementwise_kernelINS0_13AUnaryFunctorIsssNS0_17BitwiseAndFunctorIsEEEESt5arrayIPcLm2EELi4E23TrivialOffsetCalculatorILi1EjESA_NS0_6memory12LoadWithCastILi1EEENSB_13StoreWithCastILi1EEEEEviT_T0_T2_T3_T4_T5_ --------------------------
	.section	.nv.info._ZN2at6native27unrolled_elementwise_kernelINS0_13AUnaryFunctorIsssNS0_17BitwiseAndFunctorIsEEEESt5arrayIPcLm2EELi4E23TrivialOffsetCalculatorILi1EjESA_NS0_6memory12LoadWithCastILi1EEENSB_13StoreWithCastILi1EEEEEviT_T0_T2_T3_T4_T5_,"",@"SHT_CUDA_INFO"
	.sectionflags	@""
	.align	4


	//----- nvinfo : EIATTR_CUDA_API_VERSION
	.align		4
        /*0000*/ 	.byte	0x04, 0x37
        /*0002*/ 	.short	(.L_5371 - .L_5370)
.L_5370:
        /*0004*/ 	.word	0x00000082


	//----- nvinfo : EIATTR_KPARAM_INFO
	.align		4
.L_5371:
        /*0008*/ 	.byte	0x04, 0x17
        /*000a*/ 	.short	(.L_5373 - .L_5372)
.L_5372:
        /*000c*/ 	.word	0x00000000
        /*0010*/ 	.short	0x0006
        /*0012*/ 	.short	0x0024
        /*0014*/ 	.byte	0x00, 0xf0, 0x21, 0x00


	//----- nvinfo : EIATTR_KPARAM_INFO
	.align		4
.L_5373:
        /*0018*/ 	.byte	0x04, 0x17
        /*001a*/ 	.short	(.L_5375 - .L_5374)
.L_5374:
        /*001c*/ 	.word	0x00000000
        /*0020*/ 	.short	0x0005
        /*0022*/ 	.short	0x001c
        /*0024*/ 	.byte	0x00, 0xf0, 0x21, 0x00


	//----- nvinfo : EIATTR_KPARAM_INFO
	.align		4
.L_5375:
        /*0028*/ 	.byte	0x04, 0x17
        /*002a*/ 	.short	(.L_5377 - .L_5376)
.L_5376:
        /*002c*/ 	.word	0x00000000
        /*0030*/ 	.short	0x0004
        /*0032*/ 	.short	0x0019
        /*0034*/ 	.byte	0x00, 0xf0, 0x05, 0x00


	//----- nvinfo : EIATTR_KPARAM_INFO
	.align		4
.L_5377:
        /*0038*/ 	.byte	0x04, 0x17
        /*003a*/ 	.short	(.L_5379 - .L_5378)
.L_5378:
        /*003c*/ 	.word	0x00000000
        /*0040*/ 	.short	0x0003
        /*0042*/ 	.short	0x0018
        /*0044*/ 	.byte	0x00, 0xf0, 0x05, 0x00


	//----- nvinfo : EIATTR_KPARAM_INFO
	.align		4
.L_5379:
        /*0048*/ 	.byte	0x04, 0x17
        /*004a*/ 	.short	(.L_5381 - .L_5380)
.L_5380:
        /*004c*/ 	.word	0x00000000
        /*0050*/ 	.short	0x0002
        /*0052*/ 	.short	0x0008
        /*0054*/ 	.byte	0x00, 0xf0, 0x41, 0x00


	//----- nvinfo : EIATTR_KPARAM_INFO
	.align		4
.L_5381:
        /*0058*/ 	.byte	0x04, 0x17
        /*005a*/ 	.short	(.L_5383 - .L_5382)
.L_5382:
        /*005c*/ 	.word	0x00000000
        /*0060*/ 	.short	0x0001
        /*0062*/ 	.short	0x0004
        /*0064*/ 	.byte	0x00, 0xf0, 0x11, 0x00


	//----- nvinfo : EIATTR_KPARAM_INFO
	.align		4
.L_5383:
        /*0068*/ 	.byte	0x04, 0x17
        /*006a*/ 	.short	(.L_5385 - .L_5384)
.L_5384:
        /*006c*/ 	.word	0x00000000
        /*0070*/ 	.short	0x0000
        /*0072*/ 	.short	0x0000
        /*0074*/ 	.byte	0x00, 0xf0, 0x11, 0x00


	//----- nvinfo : EIATTR_SPARSE_MMA_MASK
	.align		4
.L_5385:
        /*0078*/ 	.byte	0x03, 0x50
        /*007a*/ 	.short	0x0000


	//----- nvinfo : EIATTR_MAXREG_COUNT
	.align		4
        /*007c*/ 	.byte	0x03, 0x1b
        /*007e*/ 	.short	0x00ff


	//----- nvinfo : EIATTR_EXTERNS
	.align		4
        /*0080*/ 	.byte	0x04, 0x0f
        /*0082*/ 	.short	(.L_5387 - .L_5386)


	//   ....[0]....
	.align		4
.L_5386:
        /*0084*/ 	.word	index@(__assertfail)


	//----- nvinfo : EIATTR_MERCURY_ISA_VERSION
	.align		4
.L_5387:
        /*0088*/ 	.byte	0x03, 0x5f
        /*008a*/ 	.short	0x0101


	//----- nvinfo : EIATTR_SYSCALL_OFFSETS
	.align		4
        /*008c*/ 	.byte	0x04, 0x46
        /*008e*/ 	.short	(.L_5389 - .L_5388)


	//   ....[0]....
.L_5388:
        /*0090*/ 	.word	0x00000f10


	//   ....[1]....
        /*0094*/ 	.word	0x00001e20


	//   ....[2]....
        /*0098*/ 	.word	0x00002d40


	//   ....[3]....
        /*009c*/ 	.word	0x00003c40


	//   ....[4]....
        /*00a0*/ 	.word	0x00004bd0


	//   ....[5]....
        /*00a4*/ 	.word	0x00005b10


	//   ....[6]....
        /*00a8*/ 	.word	0x00006a30


	//   ....[7]....
        /*00ac*/ 	.word	0x00007950


	//----- nvinfo : EIATTR_EXIT_INSTR_OFFSETS
	.align		4
.L_5389:
        /*00b0*/ 	.byte	0x04, 0x1c
        /*00b2*/ 	.short	(.L_5391 - .L_5390)


	//   ....[0]....
.L_5390:
        /*00b4*/ 	.word	0x00006ae0


	//   ....[1]....
        /*00b8*/ 	.word	0x00006c10


	//   ....[2]....
        /*00bc*/ 	.word	0x00006c30


	//   ....[3]....
        /*00c0*/ 	.word	0x00006cd0


	//   ....[4]....
        /*00c4*/ 	.word	0x00006d00


	//   ....[5]....
        /*00c8*/ 	.word	0x00006d20


	//   ....[6]....
        /*00cc*/ 	.word	0x00006db0


	//   ....[7]....
        /*00d0*/ 	.word	0x00006df0


	//   ....[8]....
        /*00d4*/ 	.word	0x00006e90


	//   ....[9]....
        /*00d8*/ 	.word	0x00006ee0


	//   ....[10]....
        /*00dc*/ 	.word	0x00006f10


	//   ....[11]....
        /*00e0*/ 	.word	0x00006fe0


	//   ....[12]....
        /*00e4*/ 	.word	0x00007020


	//   ....[13]....
        /*00e8*/ 	.word	0x000071b0


	//   ....[14]....
        /*00ec*/ 	.word	0x00007310


	//   ....[15]....
        /*00f0*/ 	.word	0x00007350


	//   ....[16]....
        /*00f4*/ 	.word	0x000073f0


	//   ....[17]....
        /*00f8*/ 	.word	0x00007570


	//   ....[18]....
        /*00fc*/ 	.word	0x000076f0


	//   ....[19]....
        /*0100*/ 	.word	0x00007850


	//   ....[20]....
        /*0104*/ 	.word	0x00007960


	//   ....[21]....
        /*0108*/ 	.word	0x000079a0


	//   ....[22]....
        /*010c*/ 	.word	0x000079d0


	//----- nvinfo : EIATTR_MAX_THREADS
	.align		4
.L_5391:
        /*0110*/ 	.byte	0x04, 0x05
        /*0112*/ 	.short	(.L_5393 - .L_5392)
.L_5392:
        /*0114*/ 	.word	0x00000080
        /*0118*/ 	.word	0x00000001
        /*011c*/ 	.word	0x00000001


	//----- nvinfo : EIATTR_CRS_STACK_SIZE
	.align		4
.L_5393:
        /*0120*/ 	.byte	0x04, 0x1e
        /*0122*/ 	.short	(.L_5395 - .L_5394)
.L_5394:
        /*0124*/ 	.word	0x00000000


	//----- nvinfo : EIATTR_CBANK_PARAM_SIZE
	.align		4
.L_5395:
        /*0128*/ 	.byte	0x03, 0x19
        /*012a*/ 	.short	0x002c


	//----- nvinfo : EIATTR_PARAM_CBANK
	.align		4
        /*012c*/ 	.byte	0x04, 0x0a
        /*012e*/ 	.short	(.L_5397 - .L_5396)
	.align		4
.L_5396:
        /*0130*/ 	.word	index@(.nv.constant0._ZN2at6native27unrolled_elementwise_kernelINS0_13AUnaryFunctorIsssNS0_17BitwiseAndFunctorIsEEEESt5arrayIPcLm2EELi4E23TrivialOffsetCalculatorILi1EjESA_NS0_6memory12LoadWithCastILi1EEENSB_13StoreWithCastILi1EEEEEviT_T0_T2_T3_T4_T5_)
        /*0134*/ 	.short	0x0210
        /*0136*/ 	.short	0x002c


	//----- nvinfo : EIATTR_SW_WAR
	.align		4
.L_5397:
        /*0138*/ 	.byte	0x04, 0x36
        /*013a*/ 	.short	(.L_5399 - .L_5398)
.L_5398:
        /*013c*/ 	.word	0x00000008
.L_5399:


//--------------------- .nv.info._ZN2at6native18elementwise_kernelILi128ELi4EZNS0_22gpu_kernel_impl_nocastINS0_13AUnaryFunctorIsssNS0_17BitwiseAndFunctorIsEEEEEEvRNS_18TensorIteratorBaseERKT_EUliE_EEviT1_ --------------------------
	.section	.nv.info._ZN2at6native18elementwise_kernelILi128ELi4EZNS0_22gpu_kernel_impl_nocastINS0_13AUnaryFunctorIsssNS0_17BitwiseAndFunctorIsEEEEEEvRNS_18TensorIteratorBaseERKT_EUliE_EEviT1_,"",@"SHT_CUDA_INFO"
	.sectionflags	@""
	.align	4


	//----- nvinfo : EIATTR_CUDA_API_VERSION
	.align		4
        /*0000*/ 	.byte	0x04, 0x37
        /*0002*/ 	.short	(.L_5401 - .L_5400)
.L_5400:
        /*0004*/ 	.word	0x00000082


	//----- nvinfo : EIATTR_KPARAM_INFO
	.align		4
.L_5401:
        /*0008*/ 	.byte	0x04, 0x17
        /*000a*/ 	.short	(.L_5403 - .L_5402)
.L_5402:
        /*000c*/ 	.word	0x00000000
        /*0010*/ 	.short	0x0001
        /*0012*/ 	.short	0x0008
        /*0014*/ 	.byte	0x00, 0xf0, 0x61, 0x08


	//----- nvinfo : EIATTR_KPARAM_INFO
	.align		4
.L_5403:
        /*0018*/ 	.byte	0x04, 0x17
        /*001a*/ 	.short	(.L_5405 - .L_5404)
.L_5404:
        /*001c*/ 	.word	0x00000000
        /*0020*/ 	.short	0x0000
        /*0022*/ 	.short	0x0000
        /*0024*/ 	.byte	0x00, 0xf0, 0x11, 0x00


	//----- nvinfo : EIATTR_SPARSE_MMA_MASK
	.align		4
.L_5405:
        /*0028*/ 	.byte	0x03, 0x50
        /*002a*/ 	.short	0x0000


	//----- nvinfo : EIATTR_MAXREG_COUNT
	.align		4
        /*002c*/ 	.byte	0x03, 0x1b
        /*002e*/ 	.short	0x0080


	//----- nvinfo : EIATTR_MERCURY_ISA_VERSION
	.align		4
        /*0030*/ 	.byte	0x03, 0x5f
        /*0032*/ 	.short	0x0101


	//----- nvinfo : EIATTR_EXIT_INSTR_OFFSETS
	.align		4
        /*0034*/ 	.byte	0x04, 0x1c
        /*0036*/ 	.short	(.L_5407 - .L_5406)


	//   ....[0]....
.L_5406:
        /*0038*/ 	.word	0x00003ba0


	//   ....[1]....
        /*003c*/ 	.word	0x00004f20


	//----- nvinfo : EIATTR_MAX_THREADS
	.align		4
.L_5407:
        /*0040*/ 	.byte	0x04, 0x05
        /*0042*/ 	.short	(.L_5409 - .L_5408)
.L_5408:
        /*0044*/ 	.word	0x00000080
        /*0048*/ 	.word	0x00000001
        /*004c*/ 	.word	0x00000001


	//----- nvinfo : EIATTR_CRS_STACK_SIZE
	.align		4
.L_5409:
        /*0050*/ 	.byte	0x04, 0x1e
        /*0052*/ 	.short	(.L_5411 - .L_5410)
.L_5410:
        /*0054*/ 	.word	0x00000000


	//----- nvinfo : EIATTR_CBANK_PARAM_SIZE
	.align		4
.L_5411:
        /*0058*/ 	.byte	0x03, 0x19
        /*005a*/ 	.short	0x0220


	//----- nvinfo : EIATTR_PARAM_CBANK
	.align		4
        /*005c*/ 	.byte	0x04, 0x0a
        /*005e*/ 	.short	(.L_5413 - .L_5412)
	.align		4
.L_5412:
        /*0060*/ 	.word	index@(.nv.constant0._ZN2at6native18elementwise_kernelILi128ELi4EZNS0_22gpu_kernel_impl_nocastINS0_13AUnaryFunctorIsssNS0_17BitwiseAndFunctorIsEEEEEEvRNS_18TensorIteratorBaseERKT_EUliE_EEviT1_)
        /*0064*/ 	.short	0x0210
        /*0066*/ 	.short	0x0220


	//----- nvinfo : EIATTR_SW_WAR
	.align		4
.L_5413:
        /*0068*/ 	.byte	0x04, 0x36
        /*006a*/ 	.short	(.L_5415 - .L_5414)
.L_5414:
        /*006c*/ 	.word	0x00000008
.L_5415:


//--------------------- .nv.info._ZN2at6native27unrolled_elementwise_kernelINS0_13AUnaryFunctorIsssNS0_17BitwiseAndFunctorIsEEEESt5arrayIPcLm2EELi4E23TrivialOffsetCalculatorILi1EjESA_NS0_6memory15LoadWithoutCastENSB_16StoreWithoutCastEEEviT_T0_T2_T3_T4_T5_ --------------------------
	.section	.nv.info._ZN2at6native27unrolled_elementwise_kernelINS0_13AUnaryFunctorIsssNS0_17BitwiseAndFunctorIsEEEESt5arrayIPcLm2EELi4E23TrivialOffsetCalculatorILi1EjESA_NS0_6memory15LoadWithoutCastENSB_16StoreWithoutCastEEEviT_T0_T2_T3_T4_T5_,"",@"SHT_CUDA_INFO"
	.sectionflags	@""
	.align	4


	//----- nvinfo : EIATTR_CUDA_API_VERSION
	.align		4
        /*0000*/ 	.byte	0x04, 0x37
        /*0002*/ 	.short	(.L_5417 - .L_5416)
.L_5416:
        /*0004*/ 	.word	0x00000082


	//----- nvinfo : EIATTR_KPARAM_INFO
	.align		4
.L_5417:
        /*0008*/ 	.byte	0x04, 0x17
        /*000a*/ 	.short	(.L_5419 - .L_5418)
.L_5418:
        /*000c*/ 	.word	0x00000000
        /*0010*/ 	.short	0x0006
        /*0012*/ 	.short	0x001b
        /*0014*/ 	.byte	0x00, 0xf0, 0x05, 0x00


	//----- nvinfo : EIATTR_KPARAM_INFO
	.align		4
.L_5419:
        /*0018*/ 	.byte	0x04, 0x17
        /*001a*/ 	.short	(.L_5421 - .L_5420)
.L_5420:
        /*001c*/ 	.word	0x00000000
        /*0020*/ 	.short	0x0005
        /*0022*/ 	.short	0x001a
        /*0024*/ 	.byte	0x00, 0xf0, 0x05, 0x00


	//----- nvinfo : EIATTR_KPARAM_INFO
	.align		4
.L_5421:
        /*0028*/ 	.byte	0x04, 0x17
        /*002a*/ 	.short	(.L_5423 - .L_5422)
.L_5422:
        /*002c*/ 	.word	0x00000000
        /*0030*/ 	.short	0x0004
        /*0032*/ 	.short	0x0019
        /*0034*/ 	.byte	0x00, 0xf0, 0x05, 0x00


	//----- nvinfo : EIATTR_KPARAM_INFO
	.align		4
.L_5423:
        /*0038*/ 	.byte	0x04, 0x17
        /*003a*/ 	.short	(.L_5425 - .L_5424)
.L_5424:
        /*003c*/ 	.word	0x00000000
        /*0040*/ 	.short	0x0003
        /*0042*/ 	.short	0x0018
        /*0044*/ 	.byte	0x00, 0xf0, 0x05, 0x00


	//----- nvinfo : EIATTR_KPARAM_INFO
	.align		4
.L_5425:
        /*0048*/ 	.byte	0x04, 0x17
        /*004a*/ 	.short	(.L_5427 - .L_5426)
.L_5426:
        /*004c*/ 	.word	0x00000000
        /*0050*/ 	.short	0x0002
        /*0052*/ 	.short	0x0008
        /*0054*/ 	.byte	0x00, 0xf0, 0x41, 0x00


	//----- nvinfo : EIATTR_KPARAM_INFO
	.align		4
.L_5427:
        /*0058*/ 	.byte	0x04, 0x17
        /*005a*/ 	.short	(.L_5429 - .L_5428)
.L_5428:
        /*005c*/ 	.word	0x00000000
        /*0060*/ 	.short	0x0001
        /*0062*/ 	.short	0x0004
        /*0064*/ 	.byte	0x00, 0xf0, 0x11, 0x00


	//----- nvinfo : EIATTR_KPARAM_INFO
	.align		4
.L_5429:
        /*0068*/ 	.byte	0x04, 0x17
        /*006a*/ 	.short	(.L_5431 - .L_5430)
.L_5430:
        /*006c*/ 	.word	0x00000000
        /*0070*/ 	.short	0x0000
        /*0072*/ 	.short	0x0000
        /*0074*/ 	.byte	0x00, 0xf0, 0x11, 0x00


	//----- nvinfo : EIATTR_SPARSE_MMA_MASK
	.align		4
.L_5431:
        /*0078*/ 	.byte	0x03, 0x50
        /*007a*/ 	.short	0x0000


	//----- nvinfo : EIATTR_MAXREG_COUNT
	.align		4
        /*007c*/ 	.byte	0x03, 0x1b
        /*007e*/ 	.short	0x00ff


	//----- nvinfo : EIATTR_MERCURY_ISA_VERSION
	.align		4
        /*0080*/ 	.byte	0x03, 0x5f
        /*0082*/ 	.short	0x0101


	//----- nvinfo : EIATTR_EXIT_INSTR_OFFSETS
	.align		4
        /*0084*/ 	.byte	0x04, 0x1c
        /*0086*/ 	.short	(.L_5433 - .L_5432)


	//   ....[0]....
.L_5432:
        /*0088*/ 	.word	0x000003d0


	//   ....[1]....
        /*008c*/ 	.word	0x00000420


	//----- nvinfo : EIATTR_MAX_THREADS
	.align		4
.L_5433:
        /*0090*/ 	.byte	0x04, 0x05
        /*0092*/ 	.short	(.L_5435 - .L_5434)
.L_5434:
        /*0094*/ 	.word	0x00000080
        /*0098*/ 	.word	0x00000001
        /*009c*/ 	.word	0x00000001


	//----- nvinfo : EIATTR_CRS_STACK_SIZE
	.align		4
.L_5435:
        /*00a0*/ 	.byte	0x04, 0x1e
        /*00a2*/ 	.short	(.L_5437 - .L_5436)
.L_5436:
        /*00a4*/ 	.word	0x00000000


	//----- nvinfo : EIATTR_CBANK_PARAM_SIZE
	.align		4
.L_5437:
        /*00a8*/ 	.byte	0x03, 0x19
        /*00aa*/ 	.short	0x001c


	//----- nvinfo : EIATTR_PARAM_CBANK
	.align		4
        /*00ac*/ 	.byte	0x04, 0x0a
        /*00ae*/ 	.short	(.L_5439 - .L_5438)
	.align		4
.L_5438:
        /*00b0*/ 	.word	index@(.nv.constant0._ZN2at6native27unrolled_elementwise_kernelINS0_13AUnaryFunctorIsssNS0_17BitwiseAndFunctorIsEEEESt5arrayIPcLm2EELi4E23TrivialOffsetCalculatorILi1EjESA_NS0_6memory15LoadWithoutCastENSB_16StoreWithoutCastEEEviT_T0_T2_T3_T4_T5_)
        /*00b4*/ 	.short	0x0210
        /*00b6*/ 	.short	0x001c


	//----- nvinfo : EIATTR_SW_WAR
	.align		4
.L_5439:
        /*00b8*/ 	.byte	0x04, 0x36
        /*00ba*/ 	.short	(.L_5441 - .L_5440)
.L_5440:
        /*00bc*/ 	.word	0x00000008
.L_5441:


//--------------------- .nv.info._ZN2at6native29vectorized_elementwise_kernelILi2ENS0_13AUnaryFunctorIsssNS0_17BitwiseAndFunctorIsEEEESt5arrayIPcLm2EEEEviT0_T1_ --------------------------
	.section	.nv.info._ZN2at6native29vectorized_elementwise_kernelILi2ENS0_13AUnaryFunctorIsssNS0_17BitwiseAndFunctorIsEEEESt5arrayIPcLm2EEEEviT0_T1_,"",@"SHT_CUDA_INFO"
	.sectionflags	@""
	.align	4


	//----- nvinfo : EIATTR_CUDA_API_VERSION
	.align		4
        /*0000*/ 	.byte	0x04, 0x37
        /*0002*/ 	.short	(.L_5443 - .L_5442)
.L_5442:
        /*0004*/ 	.word	0x00000082


	//----- nvinfo : EIATTR_KPARAM_INFO
	.align		4
.L_5443:
        /*0008*/ 	.byte	0x04, 0x17
        /*000a*/ 	.short	(.L_5445 - .L_5444)
.L_5444:
        /*000c*/ 	.word	0x00000000
        /*0010*/ 	.short	0x0002
        /*0012*/ 	.short	0x0008
        /*0014*/ 	.byte	0x00, 0xf0, 0x41, 0x00


	//----- nvinfo : EIATTR_KPARAM_INFO
	.align		4
.L_5445:
        /*0018*/ 	.byte	0x04, 0x17
        /*001a*/ 	.short	(.L_5447 - .L_5446)
.L_5446:
        /*001c*/ 	.word	0x00000000
        /*0020*/ 	.short	0x0001
        /*0022*/ 	.short	0x0004
        /*0024*/ 	.byte	0x00, 0xf0, 0x11, 0x00


	//----- nvinfo : EIATTR_KPARAM_INFO
	.align		4
.L_5447:
        /*0028*/ 	.byte	0x04, 0x17
        /*002a*/ 	.short	(.L_5449 - .L_5448)
.L_5448:
        /*002c*/ 	.word	0x00000000
        /*0030*/ 	.short	0x0000
        /*0032*/ 	.short	0x0000
        /*0034*/ 	.byte	0x00, 0xf0, 0x11, 0x00


	//----- nvinfo : EIATTR_SPARSE_MMA_MASK
	.align		4
.L_5449:
        /*0038*/ 	.byte	0x03, 0x50
        /*003a*/ 	.short	0x0000


	//----- nvinfo : EIATTR_MAXREG_COUNT
	.align		4
        /*003c*/ 	.byte	0x03, 0x1b
        /*003e*/ 	.short	0x00ff


	//----- nvinfo : EIATTR_MERCURY_ISA_VERSION
	.align		4
        /*0040*/ 	.byte	0x03, 0x5f
        /*0042*/ 	.short	0x0101


	//----- nvinfo : EIATTR_EXIT_INSTR_OFFSETS
	.align		4
        /*0044*/ 	.byte	0x04, 0x1c
        /*0046*/ 	.short	(.L_5451 - .L_5450)


	//   ....[0]....
.L_5450:
        /*0048*/ 	.word	0x00000280


	//   ....[1]....
        /*004c*/ 	.word	0x00000a00


	//   ....[2]....
        /*0050*/ 	.word	0x00000a50


	//----- nvinfo : EIATTR_MAX_THREADS
	.align		4
.L_5451:
        /*0054*/ 	.byte	0x04, 0x05
        /*0056*/ 	.short	(.L_5453 - .L_5452)
.L_5452:
        /*0058*/ 	.word	0x00000080
        /*005c*/ 	.word	0x00000001
        /*0060*/ 	.word	0x00000001


	//----- nvinfo : EIATTR_CRS_STACK_SIZE
	.align		4
.L_5453:
        /*0064*/ 	.byte	0x04, 0x1e
        /*0066*/ 	.short	(.L_5455 - .L_5454)
.L_5454:
        /*0068*/ 	.word	0x00000000


	//----- nvinfo : EIATTR_CBANK_PARAM_SIZE
	.align		4
.L_5455:
        /*006c*/ 	.byte	0x03, 0x19
        /*006e*/ 	.short	0x0018


	//----- nvinfo : EIATTR_PARAM_CBANK
	.align		4
        /*0070*/ 	.byte	0x04, 0x0a
        /*0072*/ 	.short	(.L_5457 - .L_5456)
	.align		4
.L_5456:
        /*0074*/ 	.word	index@(.nv.constant0._ZN2at6native29vectorized_elementwise_kernelILi2ENS0_13AUnaryFunctorIsssNS0_17BitwiseAndFunctorIsEEEESt5arrayIPcLm2EEEEviT0_T1_)
        /*0078*/ 	.short	0x0210
        /*007a*/ 	.short	0x0018


	//----- nvinfo : EIATTR_SW_WAR
	.align		4
.L_5457:
        /*007c*/ 	.byte	0x04, 0x36
        /*007e*/ 	.short	(.L_5459 - .L_5458)
.L_5458:
        /*0080*/ 	.word	0x00000008
.L_5459:


//--------------------- .nv.info._ZN2at6native29vectorized_elementwise_kernelILi4ENS0_13AUnaryFunctorIsssNS0_17BitwiseAndFunctorIsEEEESt5arrayIPcLm2EEEEviT0_T1_ --------------------------
	.section	.nv.info._ZN2at6native29vectorized_elementwise_kernelILi4ENS0_13AUnaryFunctorIsssNS0_17BitwiseAndFunctorIsEEEESt5arrayIPcLm2EEEEviT0_T1_,"",@"SHT_CUDA_INFO"
	.sectionflags	@""
	.align	4


	//----- nvinfo : EIATTR_CUDA_API_VERSION
	.align		4
        /*0000*/ 	.byte	0x04, 0x37
        /*0002*/ 	.short	(.L_5461 - .L_5460)
.L_5460:
        /*0004*/ 	.word	0x00000082


	//----- nvinfo : EIATTR_KPARAM_INFO
	.align		4
.L_5461:
        /*0008*/ 	.byte	0x04, 0x17
        /*000a*/ 	.short	(.L_5463 - .L_5462)
.L_5462:
        /*000c*/ 	.word	0x00000000
        /*0010*/ 	.short	0x0002
        /*0012*/ 	.short	0x0008
        /*0014*/ 	.byte	0x00, 0xf0, 0x41, 0x00


	//----- nvinfo : EIATTR_KPARAM_INFO
	.align		4
.L_5463:
        /*0018*/ 	.byte	0x04, 0x17
        /*001a*/ 	.short	(.L_5465 - .L_5464)
.L_5464:
        /*001c*/ 	.word	0x00000000
        /*0020*/ 	.short	0x0001
        /*0022*/ 	.short	0x0004
        /*0024*/ 	.byte	0x00, 0xf0, 0x11, 0x00


	//----- nvinfo : EIATTR_KPARAM_INFO
	.align		4
.L_5465:
        /*0028*/ 	.byte	0x04, 0x17
        /*002a*/ 	.short	(.L_5467 - .L_5466)
.L_5466:
        /*002c*/ 	.word	0x00000000
        /*0030*/ 	.short	0x0000
        /*0032*/ 	.short	0x0000
        /*0034*/ 	.byte	0x00, 0xf0, 0x11, 0x00


	//----- nvinfo : EIATTR_SPARSE_MMA_MASK
	.align		4
.L_5467:
        /*0038*/ 	.byte	0x03, 0x50
        /*003a*/ 	.short	0x0000


	//----- nvinfo : EIATTR_MAXREG_COUNT
	.align		4
        /*003c*/ 	.byte	0x03, 0x1b
        /*003e*/ 	.short	0x00ff


	//----- nvinfo : EIATTR_MERCURY_ISA_VERSION
	.align		4
        /*0040*/ 	.byte	0x03, 0x5f
        /*0042*/ 	.short	0x0101


	//----- nvinfo : EIATTR_EXIT_INSTR_OFFSETS
	.align		4
        /*0044*/ 	.byte	0x04, 0x1c
        /*0046*/ 	.short	(.L_5469 - .L_5468)


	//   ....[0]....
.L_5468:
        /*0048*/ 	.word	0x00000240


	//   ....[1]....
        /*004c*/ 	.word	0x000009c0


	//   ....[2]....
        /*0050*/ 	.word	0x00000a10


	//----- nvinfo : EIATTR_MAX_THREADS
	.align		4
.L_5469:
        /*0054*/ 	.byte	0x04, 0x05
        /*0056*/ 	.short	(.L_5471 - .L_5470)
.L_5470:
        /*0058*/ 	.word	0x00000080
        /*005c*/ 	.word	0x00000001
        /*0060*/ 	.word	0x00000001


	//----- nvinfo : EIATTR_CRS_STACK_SIZE
	.align		4
.L_5471:
        /*0064*/ 	.byte	0x04, 0x1e
        /*0066*/ 	.short	(.L_5473 - .L_5472)
.L_5472:
        /*0068*/ 	.word	0x00000000


	//----- nvinfo : EIATTR_CBANK_PARAM_SIZE
	.align		4
.L_5473:
        /*006c*/ 	.byte	0x03, 0x19
        /*006e*/ 	.short	0x0018


	//----- nvinfo : EIATTR_PARAM_CBANK
	.align		4
        /*0070*/ 	.byte	0x04, 0x0a
        /*0072*/ 	.short	(.L_5475 - .L_5474)
	.align		4
.L_5474:
        /*0074*/ 	.word	index@(.nv.constant0._ZN2at6native29vectorized_elementwise_kernelILi4ENS0_13AUnaryFunctorIsssNS0_17BitwiseAndFunctorIsEEEESt5arrayIPcLm2EEEEviT0_T1_)
        /*0078*/ 	.short	0x0210
        /*007a*/ 	.short	0x0018


	//----- nvinfo : EIATTR_SW_WAR
	.align		4
.L_5475:
        /*007c*/ 	.byte	0x04, 0x36
        /*007e*/ 	.short	(.L_5477 - .L_5476)
.L_5476:
        /*0080*/ 	.word	0x00000008
.L_5477:


//--------------------- .nv.info._ZN2at6native29vectorized_elementwise_kernelILi8ENS0_13AUnaryFunctorIsssNS0_17BitwiseAndFunctorIsEEEESt5arrayIPcLm2EEEEviT0_T1_ --------------------------
	.section	.nv.info._ZN2at6native29vectorized_elementwise_kernelILi8ENS0_13AUnaryFunctorIsssNS0_17BitwiseAndFunctorIsEEEESt5arrayIPcLm2EEEEviT0_T1_,"",@"SHT_CUDA_INFO"
	.sectionflags	@""
	.align	4


	//----- nvinfo : EIATTR_CUDA_API_VERSION
	.align		4
        /*0000*/ 	.byte	0x04, 0x37
        /*0002*/ 	.short	(.L_5479 - .L_5478)
.L_5478:
        /*0004*/ 	.word	0x00000082


	//----- nvinfo : EIATTR_KPARAM_INFO
	.align		4
.L_5479:
        /*0008*/ 	.byte	0x04, 0x17
        /*000a*/ 	.short	(.L_5481 - .L_5480)
.L_5480:
        /*000c*/ 	.word	0x00000000
        /*0010*/ 	.short	0x0002
        /*0012*/ 	.short	0x0008
        /*0014*/ 	.byte	0x00, 0xf0, 0x41, 0x00


	//----- nvinfo : EIATTR_KPARAM_INFO
	.align		4
.L_5481:
        /*0018*/ 	.byte	0x04, 0x17
        /*001a*/ 	.short	(.L_5483 - .L_5482)
.L_5482:
        /*001c*/ 	.word	0x00000000
        /*0020*/ 	.short	0x0001
        /*0022*/ 	.short	0x0004
        /*0024*/ 	.byte	0x00, 0xf0, 0x11, 0x00


	//----- nvinfo : EIATTR_KPARAM_INFO
	.align		4
.L_5483:
        /*0028*/ 	.byte	0x04, 0x17
        /*002a*/ 	.short	(.L_5485 - .L_5484)
.L_5484:
        /*002c*/ 	.word	0x00000000
        /*0030*/ 	.short	0x0000
        /*0032*/ 	.short	0x0000
        /*0034*/ 	.byte	0x00, 0xf0, 0x11, 0x00


	//----- nvinfo : EIATTR_SPARSE_MMA_MASK
	.align		4
.L_5485:
        /*0038*/ 	.byte	0x03, 0x50
        /*003a*/ 	.short	0x0000


	//----- nvinfo : EIATTR_MAXREG_COUNT
	.align		4
        /*003c*/ 	.byte	0x03, 0x1b
        /*003e*/ 	.short	0x00ff


	//----- nvinfo : EIATTR_MERCURY_ISA_VERSION
	.align		4
        /*0040*/ 	.byte	0x03, 0x5f
        /*0042*/ 	.short	0x0101


	//----- nvinfo : EIATTR_EXIT_INSTR_OFFSETS
	.align		4
        /*0044*/ 	.byte	0x04, 0x1c
        /*0046*/ 	.short	(.L_5487 - .L_5486)


	//   ....[0]....
.L_5486:
        /*0048*/ 	.word	0x00000220


	//   ....[1]....
        /*004c*/ 	.word	0x000009a0


	//   ....[2]....
        /*0050*/ 	.word	0x000009f0


	//----- nvinfo : EIATTR_MAX_THREADS
	.align		4
.L_5487:
        /*0054*/ 	.byte	0x04, 0x05
        /*0056*/ 	.short	(.L_5489 - .L_5488)
.L_5488:
        /*0058*/ 	.word	0x00000080
        /*005c*/ 	.word	0x00000001
        /*0060*/ 	.word	0x00000001


	//----- nvinfo : EIATTR_CRS_STACK_SIZE
	.align		4
.L_5489:
        /*0064*/ 	.byte	0x04, 0x1e
        /*0066*/ 	.short	(.L_5491 - .L_5490)
.L_5490:
        /*0068*/ 	.word	0x00000000


	//----- nvinfo : EIATTR_CBANK_PARAM_SIZE
	.align		4
.L_5491:
        /*006c*/ 	.byte	0x03, 0x19
        /*006e*/ 	.short	0x0018


	//----- nvinfo : EIATTR_PARAM_CBANK
	.align		4
        /*0070*/ 	.byte	0x04, 0x0a
        /*0072*/ 	.short	(.L_5493 - .L_5492)
	.align		4
.L_5492:
        /*0074*/ 	.word	index@(.nv.constant0._ZN2at6native29vectorized_elementwise_kernelILi8ENS0_13AUnaryFunctorIsssNS0_17BitwiseAndFunctorIsEEEESt5arrayIPcLm2EEEEviT0_T1_)
        /*0078*/ 	.short	0x0210
        /*007a*/ 	.short	0x0018


	//----- nvinfo : EIATTR_SW_WAR
	.align		4
.L_5493:
        /*007c*/ 	.byte	0x04, 0x36
        /*007e*/ 	.short	(.L_5495 - .L_5494)
.L_5494:
        /*0080*/ 	.word	0x00000008
.L_5495:


//--------------------- .nv.info._ZN2at6native18elementwise_kernelILi128ELi4EZNS0_15gpu_kernel_implINS0_13BinaryFunctorIsssNS0_17BitwiseAndFunctorIsEEEEEEvRNS_18TensorIteratorBaseERKT_EUliE_EEviT1_ --------------------------
	.section	.nv.info._ZN2at6native18elementwise_kernelILi128ELi4EZNS0_15gpu_kernel_implINS0_13BinaryFunctorIsssNS0_17BitwiseAndFunctorIsEEEEEEvRNS_18TensorIteratorBaseERKT_EUliE_EEviT1_,"",@"SHT_CUDA_INFO"
	.sectionflags	@""
	.align	4


	//----- nvinfo : EIATTR_CUDA_API_VERSION
	.align		4
        /*0000*/ 	.byte	0x04, 0x37
        /*0002*/ 	.short	(.L_5497 - .L_5496)
.L_5496:
        /*0004*/ 	.word	0x00000082


	//----- nvinfo : EIATTR_KPARAM_INFO
	.align		4
.L_5497:
        /*0008*/ 	.byte	0x04, 0x17
        /*000a*/ 	.short	(.L_5499 - .L_5498)
.L_5498:
        /*000c*/ 	.word	0x00000000
        /*0010*/ 	.short	0x0001
        /*0012*/ 	.short	0x0008
        /*0014*/ 	.byte	0x00, 0xf0, 0x21, 0x0a


	//----- nvinfo : EIATTR_KPARAM_INFO
	.align		4
.L_5499:
        /*0018*/ 	.byte	0x04, 0x17
        /*001a*/ 	.short	(.L_5501 - .L_5500)
.L_5500:
        /*001c*/ 	.word	0x00000000
        /*0020*/ 	.short	0x0000
        /*0022*/ 	.short	0x0000
        /*0024*/ 	.byte	0x00, 0xf0, 0x11, 0x00


	//----- nvinfo : EIATTR_SPARSE_MMA_MASK
	.align		4
.L_5501:
        /*0028*/ 	.byte	0x03, 0x50
        /*002a*/ 	.short	0x0000


	//----- nvinfo : EIATTR_MAXREG_COUNT
	.align		4
        /*002c*/ 	.byte	0x03, 0x1b
        /*002e*/ 	.short	0x0080


	//----- nvinfo : EIATTR_EXTERNS
	.align		4
        /*0030*/ 	.byte	0x04, 0x0f
        /*0032*/ 	.short	(.L_5503 - .L_5502)


	//   ....[0]....
	.align		4
.L_5502:
        /*0034*/ 	.word	index@(__assertfail)


	//----- nvinfo : EIATTR_MERCURY_ISA_VERSION
	.align		4
.L_5503:
        /*0038*/ 	.byte	0x03, 0x5f
        /*003a*/ 	.short	0x0101


	//----- nvinfo : EIATTR_SYSCALL_OFFSETS
	.align		4
        /*003c*/ 	.byte	0x04, 0x46
        /*003e*/ 	.short	(.L_5505 - .L_5504)


	//   ....[0]....
.L_5504:
        /*0040*/ 	.word	0x00002520


	//   ....[1]....
        /*0044*/ 	.word	0x000033a0


	//   ....[2]....
        /*0048*/ 	.word	0x00004220


	//   ....[3]....
        /*004c*/ 	.word	0x00006780


	//   ....[4]....
        /*0050*/ 	.word	0x00007600


	//   ....[5]....
        /*0054*/ 	.word	0x00008480


	//   ....[6]....
        /*0058*/ 	.word	0x0000a9d0


	//   ....[7]....
        /*005c*/ 	.word	0x0000b850


	//   ....[8]....
        /*0060*/ 	.word	0x0000c6d0


	//   ....[9]....
        /*0064*/ 	.word	0x0000ec10


	//   ....[10]....
        /*0068*/ 	.word	0x0000fa90


	//   ....[11]....
        /*006c*/ 	.word	0x00010910


	//----- nvinfo : EIATTR_EXIT_INSTR_OFFSETS
	.align		4
.L_5505:
        /*0070*/ 	.byte	0x04, 0x1c
        /*0072*/ 	.short	(.L_5507 - .L_5506)


	//   ....[0]....
.L_5506:
        /*0074*/ 	.word	0x0000c790


	//   ....[1]....
        /*0078*/ 	.word	0x0000fbd0


	//   ....[2]....
        /*007c*/ 	.word	0x0000fbf0


	//   ....[3]....
        /*0080*/ 	.word	0x0000fc90


	//   ....[4]....
        /*0084*/ 	.word	0x0000fcc0


	//   ....[5]....
        /*0088*/ 	.word	0x0000fce0


	//   ....[6]....
        /*008c*/ 	.word	0x0000fd70


	//   ....[7]....
        /*0090*/ 	.word	0x0000fdb0


	//   ....[8]....
        /*0094*/ 	.word	0x0000fe50


	//   ....[9]....
        /*0098*/ 	.word	0x0000fea0


	//   ....[10]....
        /*009c*/ 	.word	0x0000fed0


	//   ....[11]....
        /*00a0*/ 	.word	0x0000ffa0


	//   ....[12]....
        /*00a4*/ 	.word	0x0000ffe0


	//   ....[13]....
        /*00a8*/ 	.word	0x00010170


	//   ....[14]....
        /*00ac*/ 	.word	0x000102d0


	//   ....[15]....
        /*00b0*/ 	.word	0x00010310


	//   ....[16]....
        /*00b4*/ 	.word	0x000103b0


	//   ....[17]....
        /*00b8*/ 	.word	0x00010530


	//   ....[18]....
        /*00bc*/ 	.word	0x000106b0


	//   ....[19]....
        /*00c0*/ 	.word	0x00010810


	//   ....[20]....
        /*00c4*/ 	.word	0x00010920


	//   ....[21]....
        /*00c8*/ 	.word	0x00010960


	//   ....[22]....
        /*00cc*/ 	.word	0x00010990


	//----- nvinfo : EIATTR_MAX_THREADS
	.align		4
.L_5507:
        /*00d0*/ 	.byte	0x04, 0x05
        /*00d2*/ 	.short	(.L_5509 - .L_5508)
.L_5508:
        /*00d4*/ 	.word	0x00000080
        /*00d8*/ 	.word	0x00000001
        /*00dc*/ 	.word	0x00000001


	//----- nvinfo : EIATTR_CRS_STACK_SIZE
	.align		4
.L_5509:
        /*00e0*/ 	.byte	0x04, 0x1e
        /*00e2*/ 	.short	(.L_5511 - .L_5510)
.L_5510:
        /*00e4*/ 	.word	0x00000000


	//----- nvinfo : EIATTR_CBANK_PARAM_SIZE
	.align		4
.L_5511:
        /*00e8*/ 	.byte	0x03, 0x19
        /*00ea*/ 	.short	0x0290


	//----- nvinfo : EIATTR_PARAM_CBANK
	.align		4
        /*00ec*/ 	.byte	0x04, 0x0a
        /*00ee*/ 	.short	(.L_5513 - .L_5512)
	.align		4
.L_5512:
        /*00f0*/ 	.word	index@(.nv.constant0._ZN2at6native18elementwise_kernelILi128ELi4EZNS0_15gpu_kernel_implINS0_13BinaryFunctorIsssNS0_17BitwiseAndFunctorIsEEEEEEvRNS_18TensorIteratorBaseERKT_EUliE_EEviT1_)
        /*00f4*/ 	.short	0x0210
        /*00f6*/ 	.short	0x0290


	//----- nvinfo : EIATTR_SW_WAR
	.align		4
.L_5513:
        /*00f8*/ 	.byte	0x04, 0x36
        /*00fa*/ 	.short	(.L_5515 - .L_5514)
.L_5514:
        /*00fc*/ 	.word	0x00000008
.L_5515:


//--------------------- .nv.info._ZN2at6native27unrolled_elementwise_kernelINS0_13BinaryFunctorIsssNS0_17BitwiseAndFunctorIsEEEESt5arrayIPcLm3EELi4E23TrivialOffsetCalculatorILi2EjES9_ILi1EjENS0_6memory12LoadWithCastILi2EEENSC_13StoreWithCastILi1EEEEEviT_T0_T2_T3_T4_T5_ --------------------------
	.section	.nv.info._ZN2at6native27unrolled_elementwise_kernelINS0_13BinaryFunctorIsssNS0_17BitwiseAndFunctorIsEEEESt5arrayIPcLm3EELi4E23TrivialOffsetCalculatorILi2EjES9_ILi1EjENS0_6memory12LoadWithCastILi2EEENSC_13StoreWithCastILi1EEEEEviT_T0_T2_T3_T4_T5_,"",@"SHT_CUDA_INFO"
	.sectionflags	@""
	.align	4


	//----- nvinfo : EIATTR_CUDA_API_VERSION
	.align		4
        /*0000*/ 	.byte	0x04, 0x37
        /*0002*/ 	.short	(.L_5517 - .L_5516)
.L_5516:
        /*0004*/ 	.word	0x00000082


	//----- nvinfo : EIATTR_KPARAM_INFO
	.align		4
.L_5517:
        /*0008*/ 	.byte	0x04, 0x17
        /*000a*/ 	.short	(.L_5519 - .L_5518)
.L_5518:
        /*000c*/ 	.word	0x00000000
        /*0010*/ 	.short	0x0006
        /*0012*/ 	.short	0x0030
        /*0014*/ 	.byte	0x00, 0xf0, 0x21, 0x00


	//----- nvinfo : EIATTR_KPARAM_INFO
	.align		4
.L_5519:
        /*0018*/ 	.byte	0x04, 0x17
        /*001a*/ 	.short	(.L_5521 - .L_5520)
.L_5520:
        /*001c*/ 	.word	0x00000000
        /*0020*/ 	.short	0x0005
        /*0022*/ 	.short	0x0024
        /*0024*/ 	.byte	0x00, 0xf0, 0x31, 0x00


	//----- nvinfo : EIATTR_KPARAM_INFO
	.align		4
.L_5521:
        /*0028*/ 	.byte	0x04, 0x17
        /*002a*/ 	.short	(.L_5523 - .L_5522)
.L_5522:
        /*002c*/ 	.word	0x00000000
        /*0030*/ 	.short	0x0004
        /*0032*/ 	.short	0x0021
        /*0034*/ 	.byte	0x00, 0xf0, 0x05, 0x00


	//----- nvinfo : EIATTR_KPARAM_INFO
	.align		4
.L_5523:
        /*0038*/ 	.byte	0x04, 0x17
        /*003a*/ 	.short	(.L_5525 - .L_5524)
.L_5524:
        /*003c*/ 	.word	0x00000000
        /*0040*/ 	.short	0x0003
        /*0042*/ 	.short	0x0020
        /*0044*/ 	.byte	0x00, 0xf0, 0x05, 0x00


	//----- nvinfo : EIATTR_KPARAM_INFO
	.align		4
.L_5525:
        /*0048*/ 	.byte	0x04, 0x17
        /*004a*/ 	.short	(.L_5527 - .L_5526)
.L_5526:
        /*004c*/ 	.word	0x00000000
        /*0050*/ 	.short	0x0002
        /*0052*/ 	.short	0x0008
        /*0054*/ 	.byte	0x00, 0xf0, 0x61, 0x00


	//----- nvinfo : EIATTR_KPARAM_INFO
	.align		4
.L_5527:
        /*0058*/ 	.byte	0x04, 0x17
        /*005a*/ 	.short	(.L_5529 - .L_5528)
.L_5528:
        /*005c*/ 	.word	0x00000000
        /*0060*/ 	.short	0x0001
        /*0062*/ 	.short	0x0004
        /*0064*/ 	.byte	0x00, 0xf0, 0x05, 0x00


	//----- nvinfo : EIATTR_KPARAM_INFO
	.align		4
.L_5529:
        /*0068*/ 	.byte	0x04, 0x17
        /*006a*/ 	.short	(.L_5531 - .L_5530)
.L_5530:
        /*006c*/ 	.word	0x00000000
        /*0070*/ 	.short	0x0000
        /*0072*/ 	.short	0x0000
        /*0074*/ 	.byte	0x00, 0xf0, 0x11, 0x00


	//----- nvinfo : EIATTR_SPARSE_MMA_MASK
	.align		4
.L_5531:
        /*0078*/ 	.byte	0x03, 0x50
        /*007a*/ 	.short	0x0000


	//----- nvinfo : EIATTR_MAXREG_COUNT
	.align		4
        /*007c*/ 	.byte	0x03, 0x1b
        /*007e*/ 	.short	0x00ff


	//----- nvinfo : EIATTR_EXTERNS
	.align		4
        /*0080*/ 	.byte	0x04, 0x0f
        /*0082*/ 	.short	(.L_5533 - .L_5532)


	//   ....[0]....
	.align		4
.L_5532:
        /*0084*/ 	.word	index@(__assertfail)


	//----- nvinfo : EIATTR_MERCURY_ISA_VERSION
	.align		4
.L_5533:
        /*0088*/ 	.byte	0x03, 0x5f
        /*008a*/ 	.short	0x0101


	//----- nvinfo : EIATTR_SYSCALL_OFFSETS
	.align		4
        /*008c*/ 	.byte	0x04, 0x46
        /*008e*/ 	.short	(.L_5535 - .L_5534)


	//   ....[0]....
.L_5534:
        /*0090*/ 	.word	0x00000f30


	//   ....[1]....
        /*0094*/ 	.word	0x00001dc0


	//   ....[2]....
        /*0098*/ 	.word	0x00002cd0


	//   ....[3]....
        /*009c*/ 	.word	0x00003b60


	//   ....[4]....
        /*00a0*/ 	.word	0x00004a80


	//   ....[5]....
        /*00a4*/ 	.word	0x00005920


	//   ....[6]....
        /*00a8*/ 	.word	0x00006820


	//   ....[7]....
        /*00ac*/ 	.word	0x000076c0


	//   ....[8]....
        /*00b0*/ 	.word	0x00008630


	//   ....[9]....
        /*00b4*/ 	.word	0x00009560


	//   ....[10]....
        /*00b8*/ 	.word	0x0000a480


	//   ....[11]....
        /*00bc*/ 	.word	0x0000b3a0


	//----- nvinfo : EIATTR_EXIT_INSTR_OFFSETS
	.align		4
.L_5535:
        /*00c0*/ 	.byte	0x04, 0x1c
        /*00c2*/ 	.short	(.L_5537 - .L_5536)


	//   ....[0]....
.L_5536:
        /*00c4*/ 	.word	0x0000a530


	//   ....[1]....
        /*00c8*/ 	.word	0x0000a660


	//   ....[2]....
        /*00cc*/ 	.word	0x0000a680


	//   ....[3]....
        /*00d0*/ 	.word	0x0000a720


	//   ....[4]....
        /*00d4*/ 	.word	0x0000a750


	//   ....[5]....
        /*00d8*/ 	.word	0x0000a770


	//   ....[6]....
        /*00dc*/ 	.word	0x0000a800


	//   ....[7]....
        /*00e0*/ 	.word	0x0000a840


	//   ....[8]....
        /*00e4*/ 	.word	0x0000a8e0


	//   ....[9]....
        /*00e8*/ 	.word	0x0000a930


	//   ....[10]....
        /*00ec*/ 	.word	0x0000a960


	//   ....[11]....
        /*00f0*/ 	.word	0x0000aa30


	//   ....[12]....
        /*00f4*/ 	.word	0x0000aa70


	//   ....[13]....
        /*00f8*/ 	.word	0x0000ac00


	//   ....[14]....
        /*00fc*/ 	.word	0x0000ad60


	//   ....[15]....
        /*0100*/ 	.word	0x0000ada0


	//   ....[16]....
        /*0104*/ 	.word	0x0000ae40


	//   ....[17]....
        /*0108*/ 	.word	0x0000afc0


	//   ....[18]....
        /*010c*/ 	.word	0x0000b140


	//   ....[19]....
        /*0110*/ 	.word	0x0000b2a0


	//   ....[20]....
        /*0114*/ 	.word	0x0000b3b0


	//   ....[21]....
        /*0118*/ 	.word	0x0000b3f0


	//   ....[22]....
        /*011c*/ 	.word	0x0000b420


	//----- nvinfo : EIATTR_MAX_THREADS
	.align		4
.L_5537:
        /*0120*/ 	.byte	0x04, 0x05
        /*0122*/ 	.short	(.L_5539 - .L_5538)
.L_5538:
        /*0124*/ 	.word	0x00000080
        /*0128*/ 	.word	0x00000001
        /*012c*/ 	.word	0x00000001


	//----- nvinfo : EIATTR_CRS_STACK_SIZE
	.align		4
.L_5539:
        /*0130*/ 	.byte	0x04, 0x1e
        /*0132*/ 	.short	(.L_5541 - .L_5540)
.L_5540:
        /*0134*/ 	.word	0x00000000


	//----- nvinfo : EIATTR_CBANK_PARAM_SIZE
	.align		4
.L_5541:
        /*0138*/ 	.byte	0x03, 0x19
        /*013a*/ 	.short	0x0038


	//----- nvinfo : EIATTR_PARAM_CBANK
	.align		4
        /*013c*/ 	.byte	0x04, 0x0a
        /*013e*/ 	.short	(.L_5543 - .L_5542)
	.align		4
.L_5542:
        /*0140*/ 	.word	index@(.nv.constant0._ZN2at6native27unrolled_elementwise_kernelINS0_13BinaryFunctorIsssNS0_17BitwiseAndFunctorIsEEEESt5arrayIPcLm3EELi4E23TrivialOffsetCalculatorILi2EjES9_ILi1EjENS0_6memory12LoadWithCastILi2EEENSC_13StoreWithCastILi1EEEEEviT_T0_T2_T3_T4_T5_)
        /*0144*/ 	.short	0x0210
        /*0146*/ 	.short	0x0038


	//----- nvinfo : EIATTR_SW_WAR
	.align		4
.L_5543:
        /*0148*/ 	.byte	0x04, 0x36
        /*014a*/ 	.short	(.L_5545 - .L_5544)
.L_5544:
        /*014c*/ 	.word	0x00000008
.L_5545:


//--------------------- .nv.info._ZN2at6native18elementwise_kernelILi128ELi4EZNS0_22gpu_kernel_impl_nocastINS0_13BinaryFunctorIsssNS0_17BitwiseAndFunctorIsEEEEEEvRNS_18TensorIteratorBaseERKT_EUliE_EEviT1_ --------------------------
	.section	.nv.info._ZN2at6native18elementwise_kernelILi128ELi4EZNS0_22gpu_kernel_impl_nocastINS0_13BinaryFunctorIsssNS0_17BitwiseAndFunctorIsEEEEEEvRNS_18TensorIteratorBaseERKT_EUliE_EEviT1_,"",@"SHT_CUDA_INFO"
	.sectionflags	@""
	.align	4


	//----- nvinfo : EIATTR_CUDA_API_VERSION
	.align		4
        /*0000*/ 	.byte	0x04, 0x37
        /*0002*/ 	.short	(.L_5547 - .L_5546)
.L_5546:
        /*0004*/ 	.word	0x00000082


	//----- nvinfo : EIATTR_KPARAM_INFO
	.align		4
.L_5547:
        /*0008*/ 	.byte	0x04, 0x17
        /*000a*/ 	.short	(.L_5549 - .L_5548)
.L_5548:
        /*000c*/ 	.word	0x00000000
        /*0010*/ 	.short	0x0001
        /*0012*/ 	.short	0x0008
        /*0014*/ 	.byte	0x00, 0xf0, 0x21, 0x0a


	//----- nvinfo : EIATTR_KPARAM_INFO
	.align		4
.L_5549:
        /*0018*/ 	.byte	0x04, 0x17
        /*001a*/ 	.short	(.L_5551 - .L_5550)
.L_5550:
        /*001c*/ 	.word	0x00000000
        /*0020*/ 	.short	0x0000
        /*0022*/ 	.short	0x0000
        /*0024*/ 	.byte	0x00, 0xf0, 0x11, 0x00


	//----- nvinfo : EIATTR_SPARSE_MMA_MASK
	.align		4
.L_5551:
        /*0028*/ 	.byte	0x03, 0x50
        /*002a*/ 	.short	0x0000


	//----- nvinfo : EIATTR_MAXREG_COUNT
	.align		4
        /*002c*/ 	.byte	0x03, 0x1b
        /*002e*/ 	.short	0x0080


	//----- nvinfo : EIATTR_MERCURY_ISA_VERSION
	.align		4
        /*0030*/ 	.byte	0x03, 0x5f
        /*0032*/ 	.short	0x0101


	//----- nvinfo : EIATTR_EXIT_INSTR_OFFSETS
	.align		4
        /*0034*/ 	.byte	0x04, 0x1c
        /*0036*/ 	.short	(.L_5553 - .L_5552)


	//   ....[0]....
.L_5552:
        /*0038*/ 	.word	0x000045f0


	//   ....[1]....
        /*003c*/ 	.word	0x00005ce0


	//----- nvinfo : EIATTR_MAX_THREADS
	.align		4
.L_5553:
        /*0040*/ 	.byte	0x04, 0x05
        /*0042*/ 	.short	(.L_5555 - .L_5554)
.L_5554:
        /*0044*/ 	.word	0x00000080
        /*0048*/ 	.word	0x00000001
        /*004c*/ 	.word	0x00000001


	//----- nvinfo : EIATTR_CRS_STACK_SIZE
	.align		4
.L_5555:
        /*0050*/ 	.byte	0x04, 0x1e
        /*0052*/ 	.short	(.L_5557 - .L_5556)
.L_5556:
        /*0054*/ 	.word	0x00000000


	//----- nvinfo : EIATTR_CBANK_PARAM_SIZE
	.align		4
.L_5557:
        /*0058*/ 	.byte	0x03, 0x19
        /*005a*/ 	.short	0x0290


	//----- nvinfo : EIATTR_PARAM_CBANK
	.align		4
        /*005c*/ 	.byte	0x04, 0x0a
        /*005e*/ 	.short	(.L_5559 - .L_5558)
	.align		4
.L_5558:
        /*0060*/ 	.word	index@(.nv.constant0._ZN2at6native18elementwise_kernelILi128ELi4EZNS0_22gpu_kernel_impl_nocastINS0_13BinaryFunctorIsssNS0_17BitwiseAndFunctorIsEEEEEEvRNS_18TensorIteratorBaseERKT_EUliE_EEviT1_)
        /*0064*/ 	.short	0x0210
        /*0066*/ 	.short	0x0290


	//----- nvinfo : EIATTR_SW_WAR
	.align		4
.L_5559:
        /*0068*/ 	.byte	0x04, 0x36
        /*006a*/ 	.short	(.L_5561 - .L_5560)
.L_5560:
        /*006c*/ 	.word	0x00000008
.L_5561:


//--------------------- .nv.info._ZN2at6native27unrolled_elementwise_kernelINS0_13BinaryFunctorIsssNS0_17BitwiseAndFunctorIsEEEESt5arrayIPcLm3EELi4E23TrivialOffsetCalculatorILi2EjES9_ILi1EjENS0_6memory15LoadWithoutCastENSC_16StoreWithoutCastEEEviT_T0_T2_T3_T4_T5_ --------------------------
	.section	.nv.info._ZN2at6native27unrolled_elementwise_kernelINS0_13BinaryFunctorIsssNS0_17BitwiseAndFunctorIsEEEESt5arrayIPcLm3EELi4E23TrivialOffsetCalculatorILi2EjES9_ILi1EjENS0_6memory15LoadWithoutCastENSC_16StoreWithoutCastEEEviT_T0_T2_T3_T4_T5_,"",@"SHT_CUDA_INFO"
	.sectionflags	@""
	.align	4


	//----- nvinfo : EIATTR_CUDA_API_VERSION
	.align		4
        /*0000*/ 	.byte	0x04, 0x37
        /*0002*/ 	.short	(.L_5563 - .L_5562)
.L_5562:
        /*0004*/ 	.word	0x00000082


	//----- nvinfo : EIATTR_KPARAM_INFO
	.align		4
.L_5563:
        /*0008*/ 	.byte	0x04, 0x17
        /*000a*/ 	.short	(.L_5565 - .L_5564)
.L_5564:
        /*000c*/ 	.word	0x00000000
        /*0010*/ 	.short	0x0006
        /*0012*/ 	.short	0x0023
        /*0014*/ 	.byte	0x00, 0xf0, 0x05, 0x00


	//----- nvinfo : EIATTR_KPARAM_INFO
	.align		4
.L_5565:
        /*0018*/ 	.byte	0x04, 0x17
        /*001a*/ 	.short	(.L_5567 - .L_5566)
.L_5566:
        /*001c*/ 	.word	0x00000000
        /*0020*/ 	.short	0x0005
        /*0022*/ 	.short	0x0022
        /*0024*/ 	.byte	0x00, 0xf0, 0x05, 0x00


	//----- nvinfo : EIATTR_KPARAM_INFO
	.align		4
.L_5567:
        /*0028*/ 	.byte	0x04, 0x17
        /*002a*/ 	.short	(.L_5569 - .L_5568)
.L_5568:
        /*002c*/ 	.word	0x00000000
        /*0030*/ 	.short	0x0004
        /*0032*/ 	.short	0x0021
        /*0034*/ 	.byte	0x00, 0xf0, 0x05, 0x00


	//----- nvinfo : EIATTR_KPARAM_INFO
	.align		4
.L_5569:
        /*0038*/ 	.byte	0x04, 0x17
        /*003a*/ 	.short	(.L_5571 - .L_5570)
.L_5570:
        /*003c*/ 	.word	0x00000000
        /*0040*/ 	.short	0x0003
        /*0042*/ 	.short	0x0020
        /*0044*/ 	.byte	0x00, 0xf0, 0x05, 0x00


	//----- nvinfo : EIATTR_KPARAM_INFO
	.align		4
.L_5571:
        /*0048*/ 	.byte	0x04, 0x17
        /*004a*/ 	.short	(.L_5573 - .L_5572)
.L_5572:
        /*004c*/ 	.word	0x00000000
        /*0050*/ 	.short	0x0002
        /*0052*/ 	.short	0x0008
        /*0054*/ 	.byte	0x00, 0xf0, 0x61, 0x00


	//----- nvinfo : EIATTR_KPARAM_INFO
	.align		4
.L_5573:
        /*0058*/ 	.byte	0x04, 0x17
        /*005a*/ 	.short	(.L_5575 - .L_5574)
.L_5574:
        /*005c*/ 	.word	0x00000000
        /*0060*/ 	.short	0x0001
        /*0062*/ 	.short	0x0004
        /*0064*/ 	.byte	0x00, 0xf0, 0x05, 0x00


	//----- nvinfo : EIATTR_KPARAM_INFO
	.align		4
.L_5575:
        /*0068*/ 	.byte	0x04, 0x17
        /*006a*/ 	.short	(.L_5577 - .L_5576)
.L_5576:
        /*006c*/ 	.word	0x00000000
        /*0070*/ 	.short	0x0000
        /*0072*/ 	.short	0x0000
        /*0074*/ 	.byte	0x00, 0xf0, 0x11, 0x00


	//----- nvinfo : EIATTR_SPARSE_MMA_MASK
	.align		4
.L_5577:
        /*0078*/ 	.byte	0x03, 0x50
        /*007a*/ 	.short	0x0000


	//----- nvinfo : EIATTR_MAXREG_COUNT
	.align		4
        /*007c*/ 	.byte	0x03, 0x1b
        /*007e*/ 	.short	0x00ff


	//----- nvinfo : EIATTR_MERCURY_ISA_VERSION
	.align		4
        /*0080*/ 	.byte	0x03, 0x5f
        /*0082*/ 	.short	0x0101


	//----- nvinfo : EIATTR_EXIT_INSTR_OFFSETS
	.align		4
        /*0084*/ 	.byte	0x04, 0x1c
        /*0086*/ 	.short	(.L_5579 - .L_5578)


	//   ....[0]....
.L_5578:
        /*0088*/ 	.word	0x000004b0


	//   ....[1]....
        /*008c*/ 	.word	0x00000510


	//----- nvinfo : EIATTR_MAX_THREADS
	.align		4
.L_5579:
        /*0090*/ 	.byte	0x04, 0x05
        /*0092*/ 	.short	(.L_5581 - .L_5580)
.L_5580:
        /*0094*/ 	.word	0x00000080
        /*0098*/ 	.word	0x00000001
        /*009c*/ 	.word	0x00000001


	//----- nvinfo : EIATTR_CRS_STACK_SIZE
	.align		4
.L_5581:
        /*00a0*/ 	.byte	0x04, 0x1e
        /*00a2*/ 	.short	(.L_5583 - .L_5582)
.L_5582:
        /*00a4*/ 	.word	0x00000000


	//----- nvinfo : EIATTR_CBANK_PARAM_SIZE
	.align		4
.L_5583:
        /*00a8*/ 	.byte	0x03, 0x19
        /*00aa*/ 	.short	0x0024


	//----- nvinfo : EIATTR_PARAM_CBANK
	.align		4
        /*00ac*/ 	.byte	0x04, 0x0a
        /*00ae*/ 	.short	(.L_5585 - .L_5584)
	.align		4
.L_5584:
        /*00b0*/ 	.word	index@(.nv.constant0._ZN2at6native27unrolled_elementwise_kernelINS0_13BinaryFunctorIsssNS0_17BitwiseAndFunctorIsEEEESt5arrayIPcLm3EELi4E23TrivialOffsetCalculatorILi2EjES9_ILi1EjENS0_6memory15LoadWithoutCastENSC_16StoreWithoutCastEEEviT_T0_T2_T3_T4_T5_)
        /*00b4*/ 	.short	0x0210
        /*00b6*/ 	.short	0x0024


	//----- nvinfo : EIATTR_SW_WAR
	.align		4
.L_5585:
        /*00b8*/ 	.byte	0x04, 0x36
        /*00ba*/ 	.short	(.L_5587 - .L_5586)
.L_5586:
        /*00bc*/ 	.word	0x00000008
.L_5587:


//--------------------- .nv.info._ZN2at6native29vectorized_elementwise_kernelILi2ENS0_13BinaryFunctorIsssNS0_17BitwiseAndFunctorIsEEEESt5arrayIPcLm3EEEEviT0_T1_ --------------------------
	.section	.nv.info._ZN2at6native29vectorized_elementwise_kernelILi2ENS0_13BinaryFunctorIsssNS0_17BitwiseAndFunctorIsEEEESt5arrayIPcLm3EEEEviT0_T1_,"",@"SHT_CUDA_INFO"
	.sectionflags	@""
	.align	4


	//----- nvinfo : EIATTR_CUDA_API_VERSION
	.align		4
        /*0000*/ 	.byte	0x04, 0x37
        /*0002*/ 	.short	(.L_5589 - .L_5588)
.L_5588:
        /*0004*/ 	.word	0x00000082


	//----- nvinfo : EIATTR_KPARAM_INFO
	.align		4
.L_5589:
        /*0008*/ 	.byte	0x04, 0x17
        /*000a*/ 	.short	(.L_5591 - .L_5590)
.L_5590:
        /*000c*/ 	.word	0x00000000
        /*0010*/ 	.short	0x0002
        /*0012*/ 	.short	0x0008
        /*0014*/ 	.byte	0x00, 0xf0, 0x61, 0x00


	//----- nvinfo : EIATTR_KPARAM_INFO
	.align		4
.L_5591:
        /*0018*/ 	.byte	0x04, 0x17
        /*001a*/ 	.short	(.L_5593 - .L_5592)
.L_5592:
        /*001c*/ 	.word	0x00000000
        /*0020*/ 	.short	0x0001
        /*0022*/ 	.short	0x0004
        /*0024*/ 	.byte	0x00, 0xf0, 0x05, 0x00


	//----- nvinfo : EIATTR_KPARAM_INFO
	.align		4
.L_5593:
        /*0028*/ 	.byte	0x04, 0x17
        /*002a*/ 	.short	(.L_5595 - .L_5594)
.L_5594:
        /*002c*/ 	.word	0x00000000
        /*0030*/ 	.short	0x0000
        /*0032*/ 	.short	0x0000
        /*0034*/ 	.byte	0x00, 0xf0, 0x11, 0x00


	//----- nvinfo : EIATTR_SPARSE_MMA_MASK
	.align		4
.L_5595:
        /*0038*/ 	.byte	0x03, 0x50
        /*003a*/ 	.short	0x0000


	//----- nvinfo : EIATTR_MAXREG_COUNT
	.align		4
        /*003c*/ 	.byte	0x03, 0x1b
        /*003e*/ 	.short	0x00ff


	//----- nvinfo : EIATTR_MERCURY_ISA_VERSION
	.align		4
        /*0040*/ 	.byte	0x03, 0x5f
        /*0042*/ 	.short	0x0101


	//----- nvinfo : EIATTR_EXIT_INSTR_OFFSETS
	.align		4
        /*0044*/ 	.byte	0x04, 0x1c
        /*0046*/ 	.short	(.L_5597 - .L_5596)


	//   ....[0]....
.L_5596:
        /*0048*/ 	.word	0x00000320


	//   ....[1]....
        /*004c*/ 	.word	0x00000ca0


	//   ....[2]....
        /*0050*/ 	.word	0x00000cf0


	//----- nvinfo : EIATTR_MAX_THREADS
	.align		4
.L_5597:
        /*0054*/ 	.byte	0x04, 0x05
        /*0056*/ 	.short	(.L_5599 - .L_5598)
.L_5598:
        /*0058*/ 	.word	0x00000080
        /*005c*/ 	.word	0x00000001
        /*0060*/ 	.word	0x00000001


	//----- nvinfo : EIATTR_CRS_STACK_SIZE
	.align		4
.L_5599:
        /*0064*/ 	.byte	0x04, 0x1e
        /*0066*/ 	.short	(.L_5601 - .L_5600)
.L_5600:
        /*0068*/ 	.word	0x00000000


	//----- nvinfo : EIATTR_CBANK_PARAM_SIZE
	.align		4
.L_5601:
        /*006c*/ 	.byte	0x03, 0x19
        /*006e*/ 	.short	0x0020


	//----- nvinfo : EIATTR_PARAM_CBANK
	.align		4
        /*0070*/ 	.byte	0x04, 0x0a
        /*0072*/ 	.short	(.L_5603 - .L_5602)
	.align		4
.L_5602:
        /*0074*/ 	.word	index@(.nv.constant0._ZN2at6native29vectorized_elementwise_kernelILi2ENS0_13BinaryFunctorIsssNS0_17BitwiseAndFunctorIsEEEESt5arrayIPcLm3EEEEviT0_T1_)
        /*0078*/ 	.short	0x0210
        /*007a*/ 	.short	0x0020


	//----- nvinfo : EIATTR_SW_WAR
	.align		4
.L_5603:
        /*007c*/ 	.byte	0x04, 0x36
        /*007e*/ 	.short	(.L_5605 - .L_5604)
.L_5604:
        /*0080*/ 	.word	0x00000008
.L_5605:


//--------------------- .nv.info._ZN2at6native29vectorized_elementwise_kernelILi4ENS0_13BinaryFunctorIsssNS0_17BitwiseAndFunctorIsEEEESt5arrayIPcLm3EEEEviT0_T1_ --------------------------
	.section	.nv.info._ZN2at6native29vectorized_elementwise_kernelILi4ENS0_13BinaryFunctorIsssNS0_17BitwiseAndFunctorIsEEEESt5arrayIPcLm3EEEEviT0_T1_,"",@"SHT_CUDA_INFO"
	.sectionflags	@""
	.align	4


	//----- nvinfo : EIATTR_CUDA_API_VERSION
	.align		4
        /*0000*/ 	.byte	0x04, 0x37
        /*0002*/ 	.short	(.L_5607 - .L_5606)
.L_5606:
        /*0004*/ 	.word	0x00000082


	//----- nvinfo : EIATTR_KPARAM_INFO
	.align		4
.L_5607:
        /*0008*/ 	.byte	0x04, 0x17
        /*000a*/ 	.short	(.L_5609 - .L_5608)
.L_5608:
        /*000c*/ 	.word	0x00000000
        /*0010*/ 	.short	0x0002
        /*0012*/ 	.short	0x0008
        /*0014*/ 	.byte	0x00, 0xf0, 0x61, 0x00


	//----- nvinfo : EIATTR_KPARAM_INFO
	.align		4
.L_5609:
        /*0018*/ 	.byte	0x04, 0x17
        /*001a*/ 	.short	(.L_5611 - .L_5610)
.L_5610:
        /*001c*/ 	.word	0x00000000
        /*0020*/ 	.short	0x0001
        /*0022*/ 	.short	0x0004
        /*0024*/ 	.byte	0x00, 0xf0, 0x05, 0x00


	//----- nvinfo : EIATTR_KPARAM_INFO
	.align		4
.L_5611:
        /*0028*/ 	.byte	0x04, 0x17
        /*002a*/ 	.short	(.L_5613 - .L_5612)
.L_5612:
        /*002c*/ 	.word	0x00000000
        /*0030*/ 	.short	0x0000
        /*0032*/ 	.short	0x0000
        /*0034*/ 	.byte	0x00, 0xf0, 0x11, 0x00


	//----- nvinfo : EIATTR_SPARSE_MMA_MASK
	.align		4
.L_5613:
        /*0038*/ 	.byte	0x03, 0x50
        /*003a*/ 	.short	0x0000


	//----- nvinfo : EIATTR_MAXREG_COUNT
	.align		4
        /*003c*/ 	.byte	0x03, 0x1b
        /*003e*/ 	.short	0x00ff


	//----- nvinfo : EIATTR_MERCURY_ISA_VERSION
	.align		4
        /*0040*/ 	.byte	0x03, 0x5f
        /*0042*/ 	.short	0x0101


	//----- nvinfo : EIATTR_EXIT_INSTR_OFFSETS
	.align		4
        /*0044*/ 	.byte	0x04, 0x1c
        /*0046*/ 	.short	(.L_5615 - .L_5614)


	//   ....[0]....
.L_5614:
        /*0048*/ 	.word	0x000002c0


	//   ....[1]....
        /*004c*/ 	.word	0x00000c40


	//   ....[2]....
        /*0050*/ 	.word	0x00000c90


	//----- nvinfo : EIATTR_MAX_THREADS
	.align		4
.L_5615:
        /*0054*/ 	.byte	0x04, 0x05
        /*0056*/ 	.short	(.L_5617 - .L_5616)
.L_5616:
        /*0058*/ 	.word	0x00000080
        /*005c*/ 	.word	0x00000001
        /*0060*/ 	.word	0x00000001


	//----- nvinfo : EIATTR_CRS_STACK_SIZE
	.align		4
.L_5617:
        /*0064*/ 	.byte	0x04, 0x1e
        /*0066*/ 	.short	(.L_5619 - .L_5618)
.L_5618:
        /*0068*/ 	.word	0x00000000


	//----- nvinfo : EIATTR_CBANK_PARAM_SIZE
	.align		4
.L_5619:
        /*006c*/ 	.byte	0x03, 0x19
        /*006e*/ 	.short	0x0020


	//----- nvinfo : EIATTR_PARAM_CBANK
	.align		4
        /*0070*/ 	.byte	0x04, 0x0a
        /*0072*/ 	.short	(.L_5621 - .L_5620)
	.align		4
.L_5620:
        /*0074*/ 	.word	index@(.nv.constant0._ZN2at6native29vectorized_elementwise_kernelILi4ENS0_13BinaryFunctorIsssNS0_17BitwiseAndFunctorIsEEEESt5arrayIPcLm3EEEEviT0_T1_)
        /*0078*/ 	.short	0x0210
        /*007a*/ 	.short	0x0020


	//----- nvinfo : EIATTR_SW_WAR
	.align		4
.L_5621:
        /*007c*/ 	.byte	0x04, 0x36
        /*007e*/ 	.short	(.L_5623 - .L_5622)
.L_5622:
        /*0080*/ 	.word	0x00000008
.L_5623:


//--------------------- .nv.info._ZN2at6native29vectorized_elementwise_kernelILi8ENS0_13BinaryFunctorIsssNS0_17BitwiseAndFunctorIsEEEESt5arrayIPcLm3EEEEviT0_T1_ --------------------------
	.section	.nv.info._ZN2at6native29vectorized_elementwise_kernelILi8ENS0_13BinaryFunctorIsssNS0_17BitwiseAndFunctorIsEEEESt5arrayIPcLm3EEEEviT0_T1_,"",@"SHT_CUDA_INFO"
	.sectionflags	@""
	.align	4


	//----- nvinfo : EIATTR_CUDA_API_VERSION
	.align		4
        /*0000*/ 	.byte	0x04, 0x37
        /*0002*/ 	.short	(.L_5625 - .L_5624)
.L_5624:
        /*0004*/ 	.word	0x00000082


	//----- nvinfo : EIATTR_KPARAM_INFO
	.align		4
.L_5625:
        /*0008*/ 	.byte	0x04, 0x17
        /*000a*/ 	.short	(.L_5627 - .L_5626)
.L_5626:
        /*000c*/ 	.word	0x00000000
        /*0010*/ 	.short	0x0002
        /*0012*/ 	.short	0x0008
        /*0014*/ 	.byte	0x00, 0xf0, 0x61, 0x00


	//----- nvinfo : EIATTR_KPARAM_INFO
	.align		4
.L_5627:
        /*0018*/ 	.byte	0x04, 0x17
        /*001a*/ 	.short	(.L_5629 - .L_5628)
.L_5628:
        /*001c*/ 	.word	0x00000000
        /*0020*/ 	.short	0x0001
        /*0022*/ 	.short	0x0004
        /*0024*/ 	.byte	0x00, 0xf0, 0x05, 0x00


	//----- nvinfo : EIATTR_KPARAM_INFO
	.align		4
.L_5629:
        /*0028*/ 	.byte	0x04, 0x17
        /*002a*/ 	.short	(.L_5631 - .L_5630)
.L_5630:
        /*002c*/ 	.word	0x00000000
        /*0030*/ 	.short	0x0000
        /*0032*/ 	.short	0x0000
        /*0034*/ 	.byte	0x00, 0xf0, 0x11, 0x00


	//----- nvinfo : EIATTR_SPARSE_MMA_MASK
	.align		4
.L_5631:
        /*0038*/ 	.byte	0x03, 0x50
        /*003a*/ 	.short	0x0000


	//----- nvinfo : EIATTR_MAXREG_COUNT
	.align		4
        /*003c*/ 	.byte	0x03, 0x1b
        /*003e*/ 	.short	0x00ff


	//----- nvinfo : EIATTR_MERCURY_ISA_VERSION
	.align		4
        /*0040*/ 	.byte	0x03, 0x5f
        /*0042*/ 	.short	0x0101


	//----- nvinfo : EIATTR_EXIT_INSTR_OFFSETS
	.align		4
        /*0044*/ 	.byte	0x04, 0x1c
        /*0046*/ 	.short	(.L_5633 - .L_5632)


	//   ....[0]....
.L_5632:
        /*0048*/ 	.word	0x00000290


	//   ....[1]....
        /*004c*/ 	.word	0x00000c10


	//   ....[2]....
        /*0050*/ 	.word	0x00000c60


	//----- nvinfo : EIATTR_MAX_THREADS
	.align		4
.L_5633:
        /*0054*/ 	.byte	0x04, 0x05
        /*0056*/ 	.short	(.L_5635 - .L_5634)
.L_5634:
        /*0058*/ 	.word	0x00000080
        /*005c*/ 	.word	0x00000001
        /*0060*/ 	.word	0x00000001


	//----- nvinfo : EIATTR_CRS_STACK_SIZE
	.align		4
.L_5635:
        /*0064*/ 	.byte	0x04, 0x1e
        /*0066*/ 	.short	(.L_5637 - .L_5636)
.L_5636:
        /*0068*/ 	.word	0x00000000


	//----- nvinfo : EIATTR_CBANK_PARAM_SIZE
	.align		4
.L_5637:
        /*006c*/ 	.byte	0x03, 0x19
        /*006e*/ 	.short	0x0020


	//----- nvinfo : EIATTR_PARAM_CBANK
	.align		4
        /*0070*/ 	.byte	0x04, 0x0a
        /*0072*/ 	.short	(.L_5639 - .L_5638)
	.align		4
.L_5638:
        /*0074*/ 	.word	index@(.nv.constant0._ZN2at6native29vectorized_elementwise_kernelILi8ENS0_13BinaryFunctorIsssNS0_17BitwiseAndFunctorIsEEEESt5arrayIPcLm3EEEEviT0_T1_)
        /*0078*/ 	.short	0x0210
        /*007a*/ 	.short	0x0020


	//----- nvinfo : EIATTR_SW_WAR
	.align		4
.L_5639:
        /*007c*/ 	.byte	0x04, 0x36
        /*007e*/ 	.short	(.L_5641 - .L_5640)
.L_5640:
        /*0080*/ 	.word	0x00000008
.L_5641:


//--------------------- .nv.info._ZN2at6native18elementwise_kernelILi128ELi4EZNS0_15gpu_kernel_implINS0_13AUnaryFunctorIlllNS0_17BitwiseAndFunctorIlEEEEEEvRNS_18TensorIteratorBaseERKT_EUliE_EEviT1_ --------------------------
	.section	.nv.info._ZN2at6native18elementwise_kernelILi128ELi4EZNS0_15gpu_kernel_implINS0_13AUnaryFunctorIlllNS0_17BitwiseAndFunctorIlEEEEEEvRNS_18TensorIteratorBaseERKT_EUliE_EEviT1_,"",@"SHT_CUDA_INFO"
	.sectionflags	@""
	.align	4


	//----- nvinfo : EIATTR_CUDA_API_VERSION
	.align		4
        /*0000*/ 	.byte	0x04, 0x37
        /*0002*/ 	.short	(.L_5643 - .L_5642)
.L_5642:
        /*0004*/ 	.word	0x00000082


	//----- nvinfo : EIATTR_KPARAM_INFO
	.align		4
.L_5643:
        /*0008*/ 	.byte	0x04, 0x17
        /*000a*/ 	.short	(.L_5645 - .L_5644)
.L_5644:
        /*000c*/ 	.word	0x00000000
        /*0010*/ 	.short	0x0001
        /*0012*/ 	.short	0x0008
        /*0014*/ 	.byte	0x00, 0xf0, 0xa1, 0x08


	//----- nvinfo : EIATTR_KPARAM_INFO
	.align		4
.L_5645:
        /*0018*/ 	.byte	0x04, 0x17
        /*001a*/ 	.short	(.L_5647 - .L_5646)
.L_5646:
        /*001c*/ 	.word	0x00000000
        /*0020*/ 	.short	0x0000
        /*0022*/ 	.short	0x0000
        /*0024*/ 	.byte	0x00, 0xf0, 0x11, 0x00


	//----- nvinfo : EIATTR_SPARSE_MMA_MASK
	.align		4
.L_5647:
        /*0028*/ 	.byte	0x03, 0x50
        /*002a*/ 	.short	0x0000


	//----- nvinfo : EIATTR_MAXREG_COUNT
	.align		4
        /*002c*/ 	.byte	0x03, 0x1b
        /*002e*/ 	.short	0x0080


	//----- nvinfo : EIATTR_EXTERNS
	.align		4
        /*0030*/ 	.byte	0x04, 0x0f
        /*0032*/ 	.short	(.L_5649 - .L_5648)


	//   ....[0]....
	.align		4
.L_5648:
        /*0034*/ 	.word	index@(__assertfail)


	//----- nvinfo : EIATTR_MERCURY_ISA_VERSION
	.align		4
.L_5649:
        /*0038*/ 	.byte	0x03, 0x5f
        /*003a*/ 	.short	0x0101


	//----- nvinfo : EIATTR_SYSCALL_OFFSETS
	.align		4
        /*003c*/ 	.byte	0x04, 0x46
        /*003e*/ 	.short	(.L_5651 - .L_5650)


	//   ....[0]....
.L_5650:
        /*0040*/ 	.word	0x000021d0


	//   ....[1]....
        /*0044*/ 	.word	0x00003070


	//   ....[2]....
        /*0048*/ 	.word	0x00005250


	//   ....[3]....
        /*004c*/ 	.word	0x000060f0


	//   ....[4]....
        /*0050*/ 	.word	0x000082c0


	//   ....[5]....
        /*0054*/ 	.word	0x00009160


	//   ....[6]....
        /*0058*/ 	.word	0x0000b320


	//   ....[7]....
        /*005c*/ 	.word	0x0000c1c0


	//----- nvinfo : EIATTR_EXIT_INSTR_OFFSETS
	.align		4
.L_5651:
        /*0060*/ 	.byte	0x04, 0x1c
        /*0062*/ 	.short	(.L_5653 - .L_5652)


	//   ....[0]....
.L_5652:
        /*0064*/ 	.word	0x000091f0


	//   ....[1]....
        /*0068*/ 	.word	0x0000b4a0


	//   ....[2]....
        /*006c*/ 	.word	0x0000b4c0


	//   ....[3]....
        /*0070*/ 	.word	0x0000b540


	//   ....[4]....
        /*0074*/ 	.word	0x0000b560


	//   ....[5]....
        /*0078*/ 	.word	0x0000b580


	//   ....[6]....
        /*007c*/ 	.word	0x0000b610


	//   ....[7]....
        /*0080*/ 	.word	0x0000b650


	//   ....[8]....
        /*0084*/ 	.word	0x0000b6f0


	//   ....[9]....
        /*0088*/ 	.word	0x0000b740


	//   ....[10]....
        /*008c*/ 	.word	0x0000b770


	//   ....[11]....
        /*0090*/ 	.word	0x0000b840


	//   ....[12]....
        /*0094*/ 	.word	0x0000b880


	//   ....[13]....
        /*0098*/ 	.word	0x0000ba10


	//   ....[14]....
        /*009c*/ 	.word	0x0000bb70


	//   ....[15]....
        /*00a0*/ 	.word	0x0000bbb0


	//   ....[16]....
        /*00a4*/ 	.word	0x0000bc50


	//   ....[17]....
        /*00a8*/ 	.word	0x0000bdd0


	//   ....[18]....
        /*00ac*/ 	.word	0x0000bf50


	//   ....[19]....
        /*00b0*/ 	.word	0x0000c0c0


	//   ....[20]....
        /*00b4*/ 	.word	0x0000c1d0


	//   ....[21]....
        /*00b8*/ 	.word	0x0000c1f0


	//   ....[22]....
        /*00bc*/ 	.word	0x0000c210


	//----- nvinfo : EIATTR_MAX_THREADS
	.align		4
.L_5653:
        /*00c0*/ 	.byte	0x04, 0x05
        /*00c2*/ 	.short	(.L_5655 - .L_5654)
.L_5654:
        /*00c4*/ 	.word	0x00000080
        /*00c8*/ 	.word	0x00000001
        /*00cc*/ 	.word	0x00000001


	//----- nvinfo : EIATTR_CRS_STACK_SIZE
	.align		4
.L_5655:
        /*00d0*/ 	.byte	0x04, 0x1e
        /*00d2*/ 	.short	(.L_5657 - .L_5656)
.L_5656:
        /*00d4*/ 	.word	0x00000000


	//----- nvinfo : EIATTR_CBANK_PARAM_SIZE
	.align		4
.L_5657:
        /*00d8*/ 	.byte	0x03, 0x19
        /*00da*/ 	.short	0x0230


	//----- nvinfo : EIATTR_PARAM_CBANK
	.align		4
        /*00dc*/ 	.byte	0x04, 0x0a
        /*00de*/ 	.short	(.L_5659 - .L_5658)
	.align		4
.L_5658:
        /*00e0*/ 	.word	index@(.nv.constant0._ZN2at6native18elementwise_kernelILi128ELi4EZNS0_15gpu_kernel_implINS0_13AUnaryFunctorIlllNS0_17BitwiseAndFunctorIlEEEEEEvRNS_18TensorIteratorBaseERKT_EUliE_EEviT1_)
        /*00e4*/ 	.short	0x0210
        /*00e6*/ 	.short	0x0230


	//----- nvinfo : EIATTR_SW_WAR
	.align		4
.L_5659:
        /*00e8*/ 	.byte	0x04, 0x36
        /*00ea*/ 	.short	(.L_5661 - .L_5660)
.L_5660:
        /*00ec*/ 	.word	0x00000008
.L_5661:


//--------------------- .nv.info._ZN2at6native27unrolled_elementwise_kernelINS0_13AUnaryFunctorIlllNS0_17BitwiseAndFunctorIlEEEESt5arrayIPcLm2EELi4E23TrivialOffsetCalculatorILi1EjESA_NS0_6memory12LoadWithCastILi1EEENSB_13StoreWithCastILi1EEEEEviT_T0_T2_T3_T4_T5_ --------------------------
	.section	.nv.info._ZN2at6native27unrolled_elementwise_kernelINS0_13AUnaryFunctorIlllNS0_17BitwiseAndFunctorIlEEEESt5arrayIPcLm2EELi4E23TrivialOffsetCalculatorILi1EjESA_NS0_6memory12LoadWithCastILi1EEENSB_13StoreWithCastILi1EEEEEviT_T0_T2_T3_T4_T5_,"",@"SHT_CUDA_INFO"
	.sectionflags	@""
	.align	4


	//----- nvinfo : EIATTR_CUDA_API_VERSION
	.align		4
        /*0000*/ 	.byte	0x04, 0x37
        /*0002*/ 	.short	(.L_5663 - .L_5662)
.L_5662:
        /*0004*/ 	.word	0x00000082


	//----- nvinfo : EIATTR_KPARAM_INFO
	.align		4
.L_5663:
        /*0008*/ 	.byte	0x04, 0x17
        /*000a*/ 	.short	(.L_5665 - .L_5664)
.L_5664:
        /*000c*/ 	.word	0x00000000
        /*0010*/ 	.short	0x0006
        /*0012*/ 	.short	0x0034
        /*0014*/ 	.byte	0x00, 0xf0, 0x21, 0x00


	//----- nvinfo : EIATTR_KPARAM_INFO
	.align		4
.L_5665:
        /*0018*/ 	.byte	0x04, 0x17
        /*001a*/ 	.short	(.L_5667 - .L_5666)
.L_5666:
        /*001c*/ 	.word	0x00000000
        /*0020*/ 	.short	0x0005
        /*0022*/ 	.short	0x002c
        /*0024*/ 	.byte	0x00, 0xf0, 0x21, 0x00


	//----- nvinfo : EIATTR_KPARAM_INFO
	.align		4
.L_5667:
        /*0028*/ 	.byte	0x04, 0x17
        /*002a*/ 	.short	(.L_5669 - .L_5668)
.L_5668:
        /*002c*/ 	.word	0x00000000
        /*0030*/ 	.short	0x0004
        /*0032*/ 	.short	0x0029
        /*0034*/ 	.byte	0x00, 0xf0, 0x05, 0x00


	//----- nvinfo : EIATTR_KPARAM_INFO
	.align		4
.L_5669:
        /*0038*/ 	.byte	0x04, 0x17
        /*003a*/ 	.short	(.L_5671 - .L_5670)
.L_5670:
        /*003c*/ 	.word	0x00000000
        /*0040*/ 	.short	0x0003
        /*0042*/ 	.short	0x0028
        /*0044*/ 	.byte	0x00, 0xf0, 0x05, 0x00


	//----- nvinfo : EIATTR_KPARAM_INFO
	.align		4
.L_5671:
        /*0048*/ 	.byte	0x04, 0x17
        /*004a*/ 	.short	(.L_5673 - .L_5672)
.L_5672:
        /*004c*/ 	.word	0x00000000
        /*0050*/ 	.short	0x0002
        /*0052*/ 	.short	0x0018
        /*0054*/ 	.byte	0x00, 0xf0, 0x41, 0x00


	//----- nvinfo : EIATTR_KPARAM_INFO
	.align		4
.L_5673:
        /*0058*/ 	.byte	0x04, 0x17
        /*005a*/ 	.short	(.L_5675 - .L_5674)
.L_5674:
        /*005c*/ 	.word	0x00000000
        /*0060*/ 	.short	0x0001
        /*0062*/ 	.short	0x0008
        /*0064*/ 	.byte	0x00, 0xf0, 0x41, 0x00


	//----- nvinfo : EIATTR_KPARAM_INFO
	.align		4
.L_5675:
        /*0068*/ 	.byte	0x04, 0x17
        /*006a*/ 	.short	(.L_5677 - .L_5676)
.L_5676:
        /*006c*/ 	.word	0x00000000
        /*0070*/ 	.short	0x0000
        /*0072*/ 	.short	0x0000
        /*0074*/ 	.byte	0x00, 0xf0, 0x11, 0x00


	//----- nvinfo : EIATTR_SPARSE_MMA_MASK
	.align		4
.L_5677:
        /*0078*/ 	.byte	0x03, 0x50
        /*007a*/ 	.short	0x0000


	//----- nvinfo : EIATTR_MAXREG_COUNT
	.align		4
        /*007c*/ 	.byte	0x03, 0x1b
        /*007e*/ 	.short	0x00ff


	//----- nvinfo : EIATTR_EXTERNS
	.align		4
        /*0080*/ 	.byte	0x04, 0x0f
        /*0082*/ 	.short	(.L_5679 - .L_5678)


	//   ....[0]....
	.align		4
.L_5678:
        /*0084*/ 	.word	index@(__assertfail)


	//----- nvinfo : EIATTR_MERCURY_ISA_VERSION
	.align		4
.L_5679:
        /*0088*/ 	.byte	0x03, 0x5f
        /*008a*/ 	.short	0x0101


	//----- nvinfo : EIATTR_SYSCALL_OFFSETS
	.align		4
        /*008c*/ 	.byte	0x04, 0x46
        /*008e*/ 	.short	(.L_5681 - .L_5680)


	//   ....[0]....
.L_5680:
        /*0090*/ 	.word	0x00000ef0


	//   ....[1]....
        /*0094*/ 	.word	0x00001df0


	//   ....[2]....
        /*0098*/ 	.word	0x00002d00


	//   ....[3]....
        /*009c*/ 	.word	0x00003be0


	//   ....[4]....
        /*00a0*/ 	.word	0x00004b80


	//   ....[5]....
        /*00a4*/ 	.word	0x00005a50


	//   ....[6]....
        /*00a8*/ 	.word	0x00006910


	//   ....[7]....
        /*00ac*/ 	.word	0x000077d0


	//----- nvinfo : EIATTR_EXIT_INSTR_OFFSETS
	.align		4
.L_5681:
        /*00b0*/ 	.byte	0x04, 0x1c
        /*00b2*/ 	.short	(.L_5683 - .L_5682)


	//   ....[0]....
.L_5682:
        /*00b4*/ 	.word	0x00006990


	//   ....[1]....
        /*00b8*/ 	.word	0x00006ac0


	//   ....[2]....
        /*00bc*/ 	.word	0x00006ae0


	//   ....[3]....
        /*00c0*/ 	.word	0x00006b60


	//   ....[4]....
        /*00c4*/ 	.word	0x00006b80


	//   ....[5]....
        /*00c8*/ 	.word	0x00006ba0


	//   ....[6]....
        /*00cc*/ 	.word	0x00006c30


	//   ....[7]....
        /*00d0*/ 	.word	0x00006c70


	//   ....[8]....
        /*00d4*/ 	.word	0x00006d10


	//   ....[9]....
        /*00d8*/ 	.word	0x00006d60


	//   ....[10]....
        /*00dc*/ 	.word	0x00006d90


	//   ....[11]....
        /*00e0*/ 	.word	0x00006e60


	//   ....[12]....
        /*00e4*/ 	.word	0x00006ea0


	//   ....[13]....
        /*00e8*/ 	.word	0x00007030


	//   ....[14]....
        /*00ec*/ 	.word	0x00007190


	//   ....[15]....
        /*00f0*/ 	.word	0x000071d0


	//   ....[16]....
        /*00f4*/ 	.word	0x00007270


	//   ....[17]....
        /*00f8*/ 	.word	0x000073f0


	//   ....[18]....
        /*00fc*/ 	.word	0x00007570


	//   ....[19]....
        /*0100*/ 	.word	0x000076d0


	//   ....[20]....
        /*0104*/ 	.word	0x000077e0


	//   ....[21]....
        /*0108*/ 	.word	0x00007800


	//   ....[22]....
        /*010c*/ 	.word	0x00007820


	//----- nvinfo : EIATTR_MAX_THREADS
	.align		4
.L_5683:
        /*0110*/ 	.byte	0x04, 0x05
        /*0112*/ 	.short	(.L_5685 - .L_5684)
.L_5684:
        /*0114*/ 	.word	0x00000080
        /*0118*/ 	.word	0x00000001
        /*011c*/ 	.word	0x00000001


	//----- nvinfo : EIATTR_CRS_STACK_SIZE
	.align		4
.L_5685:
        /*0120*/ 	.byte	0x04, 0x1e
        /*0122*/ 	.short	(.L_5687 - .L_5686)
.L_5686:
        /*0124*/ 	.word	0x00000000


	//----- nvinfo : EIATTR_CBANK_PARAM_SIZE
	.align		4
.L_5687:
        /*0128*/ 	.byte	0x03, 0x19
        /*012a*/ 	.short	0x003c


	//----- nvinfo : EIATTR_PARAM_CBANK
	.align		4
        /*012c*/ 	.byte	0x04, 0x0a
        /*012e*/ 	.short	(.L_5689 - .L_5688)
	.align		4
.L_5688:
        /*0130*/ 	.word	index@(.nv.constant0._ZN2at6native27unrolled_elementwise_kernelINS0_13AUnaryFunctorIlllNS0_17BitwiseAndFunctorIlEEEESt5arrayIPcLm2EELi4E23TrivialOffsetCalculatorILi1EjESA_NS0_6memory12LoadWithCastILi1EEENSB_13StoreWithCastILi1EEEEEviT_T0_T2_T3_T4_T5_)
        /*0134*/ 	.short	0x0210
        /*0136*/ 	.short	0x003c


	//----- nvinfo : EIATTR_SW_WAR
	.align		4
.L_5689:
        /*0138*/ 	.byte	0x04, 0x36
        /*013a*/ 	.short	(.L_5691 - .L_5690)
.L_5690:
        /*013c*/ 	.word	0x00000008
.L_5691:


//--------------------- .nv.info._ZN2at6native18elementwise_kernelILi128ELi2EZNS0_22gpu_kernel_impl_nocastINS0_13AUnaryFunctorIlllNS0_17BitwiseAndFunctorIlEEEEEEvRNS_18TensorIteratorBaseERKT_EUliE_EEviT1_ --------------------------
	.section	.nv.info._ZN2at6native18elementwise_kernelILi128ELi2EZNS0_22gpu_kernel_impl_nocastINS0_13AUnaryFunctorIlllNS0_17BitwiseAndFunctorIlEEEEEEvRNS_18TensorIteratorBaseERKT_EUliE_EEviT1_,"",@"SHT_CUDA_INFO"
	.sectionflags	@""
	.align	4


	//----- nvinfo : EIATTR_CUDA_API_VERSION
	.align		4
        /*0000*/ 	.byte	0x04, 0x37
        /*0002*/ 	.short	(.L_5693 - .L_5692)
.L_5692:
        /*0004*/ 	.word	0x00000082


	//----- nvinfo : EIATTR_KPARAM_INFO
	.align		4
.L_5693:
        /*0008*/ 	.byte	0x04, 0x17
        /*000a*/ 	.short	(.L_5695 - .L_5694)
.L_5694:
        /*000c*/ 	.word	0x00000000
        /*0010*/ 	.short	0x0001
        /*0012*/ 	.short	0x0008
        /*0014*/ 	.byte	0x00, 0xf0, 0x81, 0x08


	//----- nvinfo : EIATTR_KPARAM_INFO
	.align		4
.L_5695:
        /*0018*/ 	.byte	0x04, 0x17
        /*001a*/ 	.short	(.L_5697 - .L_5696)
.L_5696:
        /*001c*/ 	.word	0x00000000
        /*0020*/ 	.short	0x0000
        /*0022*/ 	.short	0x0000
        /*0024*/ 	.byte	0x00, 0xf0, 0x11, 0x00


	//----- nvinfo : EIATTR_SPARSE_MMA_MASK
	.align		4
.L_5697:
        /*0028*/ 	.byte	0x03, 0x50
        /*002a*/ 	.short	0x0000


	//----- nvinfo : EIATTR_MAXREG_COUNT
	.align		4
        /*002c*/ 	.byte	0x03, 0x1b
        /*002e*/ 	.short	0x0080


	//----- nvinfo : EIATTR_MERCURY_ISA_VERSION
	.align		4
        /*0030*/ 	.byte	0x03, 0x5f
        /*0032*/ 	.short	0x0101


	//----- nvinfo : EIATTR_EXIT_INSTR_OFFSETS
	.align		4
        /*0034*/ 	.byte	0x04, 0x1c
        /*0036*/ 	.short	(.L_5699 - .L_5698)


	//   ....[0]....
.L_5698:
        /*0038*/ 	.word	0x00001460


	//   ....[1]....
        /*003c*/ 	.word	0x00002810


	//----- nvinfo : EIATTR_MAX_THREADS
	.align		4
.L_5699:
        /*0040*/ 	.byte	0x04, 0x05
        /*0042*/ 	.short	(.L_5701 - .L_5700)
.L_5700:
        /*0044*/ 	.word	0x00000080
        /*0048*/ 	.word	0x00000001
        /*004c*/ 	.word	0x00000001


	//----- nvinfo : EIATTR_CRS_STACK_SIZE
	.align		4
.L_5701:
        /*0050*/ 	.byte	0x04, 0x1e
        /*0052*/ 	.short	(.L_5703 - .L_5702)
.L_5702:
        /*0054*/ 	.word	0x00000000


	//----- nvinfo : EIATTR_CBANK_PARAM_SIZE
	.align		4
.L_5703:
        /*0058*/ 	.byte	0x03, 0x19
        /*005a*/ 	.short	0x0228


	//----- nvinfo : EIATTR_PARAM_CBANK
	.align		4
        /*005c*/ 	.byte	0x04, 0x0a
        /*005e*/ 	.short	(.L_5705 - .L_5704)
	.align		4
.L_5704:
        /*0060*/ 	.word	index@(.nv.constant0._ZN2at6native18elementwise_kernelILi128ELi2EZNS0_22gpu_kernel_impl_nocastINS0_13AUnaryFunctorIlllNS0_17BitwiseAndFunctorIlEEEEEEvRNS_18TensorIteratorBaseERKT_EUliE_EEviT1_)
        /*0064*/ 	.short	0x0210
        /*0066*/ 	.short	0x0228


	//----- nvinfo : EIATTR_SW_WAR
	.align		4
.L_5705:
        /*0068*/ 	.byte	0x04, 0x36
        /*006a*/ 	.short	(.L_5707 - .L_5706)
.L_5706:
        /*006c*/ 	.word	0x00000008
.L_5707:


//--------------------- .nv.info._ZN2at6native27unrolled_elementwise_kernelINS0_13AUnaryFunctorIlllNS0_17BitwiseAndFunctorIlEEEESt5arrayIPcLm2EELi4E23TrivialOffsetCalculatorILi1EjESA_NS0_6memory15LoadWithoutCastENSB_16StoreWithoutCastEEEviT_T0_T2_T3_T4_T5_ --------------------------
	.section	.nv.info._ZN2at6native27unrolled_elementwise_kernelINS0_13AUnaryFunctorIlllNS0_17BitwiseAndFunctorIlEEEESt5arrayIPcLm2EELi4E23TrivialOffsetCalculatorILi1EjESA_NS0_6memory15LoadWithoutCastENSB_16StoreWithoutCastEEEviT_T0_T2_T3_T4_T5_,"",@"SHT_CUDA_INFO"
	.sectionflags	@""
	.align	4


	//----- nvinfo : EIATTR_CUDA_API_VERSION
	.align		4
        /*0000*/ 	.byte	0x04, 0x37
        /*0002*/ 	.short	(.L_5709 - .L_5708)
.L_5708:
        /*0004*/ 	.word	0x00000082


	//----- nvinfo : EIATTR_KPARAM_INFO
	.align		4
.L_5709:
        /*0008*/ 	.byte	0x04, 0x17
        /*000a*/ 	.short	(.L_5711 - .L_5710)
.L_5710:
        /*000c*/ 	.word	0x00000000
        /*0010*/ 	.short	0x0006
        /*0012*/ 	.short	0x002b
        /*0014*/ 	.byte	0x00, 0xf0, 0x05, 0x00


	//----- nvinfo : EIATTR_KPARAM_INFO
	.align		4
.L_5711:
        /*0018*/ 	.byte	0x04, 0x17
        /*001a*/ 	.short	(.L_5713 - .L_5712)
.L_5712:
        /*001c*/ 	.word	0x00000000
        /*0020*/ 	.short	0x0005
        /*0022*/ 	.short	0x002a
        /*0024*/ 	.byte	0x00, 0xf0, 0x05, 0x00


	//----- nvinfo : EIATTR_KPARAM_INFO
	.align		4
.L_5713:
        /*0028*/ 	.byte	0x04, 0x17
        /*002a*/ 	.short	(.L_5715 - .L_5714)
.L_5714:
        /*002c*/ 	.word	0x00000000
        /*0030*/ 	.short	0x0004
        /*0032*/ 	.short	0x0029
        /*0034*/ 	.byte	0x00, 0xf0, 0x05, 0x00


	//----- nvinfo : EIATTR_KPARAM_INFO
	.align		4
.L_5715:
        /*0038*/ 	.byte	0x04, 0x17
        /*003a*/ 	.short	(.L_5717 - .L_5716)
.L_5716:
        /*003c*/ 	.word	0x00000000
        /*0040*/ 	.short	0x0003
        /*0042*/ 	.short	0x0028
        /*0044*/ 	.byte	0x00, 0xf0, 0x05, 0x00


	//----- nvinfo : EIATTR_KPARAM_INFO
	.align		4
.L_5717:
        /*0048*/ 	.byte	0x04, 0x17
        /*004a*/ 	.short	(.L_5719 - .L_5718)
.L_5718:
        /*004c*/ 	.word	0x00000000
        /*0050*/ 	.short	0x0002
        /*0052*/ 	.short	0x0018
        /*0054*/ 	.byte	0x00, 0xf0, 0x41, 0x00


	//----- nvinfo : EIATTR_KPARAM_INFO
	.align		4
.L_5719:
        /*0058*/ 	.byte	0x04, 0x17
        /*005a*/ 	.short	(.L_5721 - .L_5720)
.L_5720:
        /*005c*/ 	.word	0x00000000
        /*0060*/ 	.short	0x0001
        /*0062*/ 	.short	0x0008
        /*0064*/ 	.byte	0x00, 0xf0, 0x41, 0x00


	//----- nvinfo : EIATTR_KPARAM_INFO
	.align		4
.L_5721:
        /*0068*/ 	.byte	0x04, 0x17
        /*006a*/ 	.short	(.L_5723 - .L_5722)
.L_5722:
        /*006c*/ 	.word	0x00000000
        /*0070*/ 	.short	0x0000
        /*0072*/ 	.short	0x0000
        /*0074*/ 	.byte	0x00, 0xf0, 0x11, 0x00


	//----- nvinfo : EIATTR_SPARSE_MMA_MASK
	.align		4
.L_5723:
        /*0078*/ 	.byte	0x03, 0x50
        /*007a*/ 	.short	0x0000


	//----- nvinfo : EIATTR_MAXREG_COUNT
	.align		4
        /*007c*/ 	.byte	0x03, 0x1b
        /*007e*/ 	.short	0x00ff


	//----- nvinfo : EIATTR_MERCURY_ISA_VERSION
	.align		4
        /*0080*/ 	.byte	0x03, 0x5f
        /*0082*/ 	.short	0x0101


	//----- nvinfo : EIATTR_EXIT_INSTR_OFFSETS
	.align		4
        /*0084*/ 	.byte	0x04, 0x1c
        /*0086*/ 	.short	(.L_5725 - .L_5724)


	//   ....[0]....
.L_5724:
        /*0088*/ 	.word	0x00000410


	//   ....[1]....
        /*008c*/ 	.word	0x00000460


	//----- nvinfo : EIATTR_MAX_THREADS
	.align		4
.L_5725:
        /*0090*/ 	.byte	0x04, 0x05
        /*0092*/ 	.short	(.L_5727 - .L_5726)
.L_5726:
        /*0094*/ 	.word	0x00000080
        /*0098*/ 	.word	0x00000001
        /*009c*/ 	.word	0x00000001


	//----- nvinfo : EIATTR_CRS_STACK_SIZE
	.align		4
.L_5727:
        /*00a0*/ 	.byte	0x04, 0x1e
        /*00a2*/ 	.short	(.L_5729 - .L_5728)
.L_5728:
        /*00a4*/ 	.word	0x00000000


	//----- nvinfo : EIATTR_CBANK_PARAM_SIZE
	.align		4
.L_5729:
        /*00a8*/ 	.byte	0x03, 0x19
        /*00aa*/ 	.short	0x002c


	//----- nvinfo : EIATTR_PARAM_CBANK
	.align		4
        /*00ac*/ 	.byte	0x04, 0x0a
        /*00ae*/ 	.short	(.L_5731 - .L_5730)
	.align		4
.L_5730:
        /*00b0*/ 	.word	index@(.nv.constant0._ZN2at6native27unrolled_elementwise_kernelINS0_13AUnaryFunctorIlllNS0_17BitwiseAndFunctorIlEEEESt5arrayIPcLm2EELi4E23TrivialOffsetCalculatorILi1EjESA_NS0_6memory15LoadWithoutCastENSB_16StoreWithoutCastEEEviT_T0_T2_T3_T4_T5_)
        /*00b4*/ 	.short	0x0210
        /*00b6*/ 	.short	0x002c


	//----- nvinfo : EIATTR_SW_WAR
	.align		4
.L_5731:
        /*00b8*/ 	.byte	0x04, 0x36
        /*00ba*/ 	.short	(.L_5733 - .L_5732)
.L_5732:
        /*00bc*/ 	.word	0x00000008
.L_5733:


//--------------------- .nv.info._ZN2at6native29vectorized_elementwise_kernelILi2ENS0_13AUnaryFunctorIlllNS0_17BitwiseAndFunctorIlEEEESt5arrayIPcLm2EEEEviT0_T1_ --------------------------
	.section	.nv.info._ZN2at6native29vectorized_elementwise_kernelILi2ENS0_13AUnaryFunctorIlllNS0_17BitwiseAndFunctorIlEEEESt5arrayIPcLm2EEEEviT0_T1_,"",@"SHT_CUDA_INFO"
	.sectionflags	@""
	.align	4


	//----- nvinfo : EIATTR_CUDA_API_VERSION
	.align		4
        /*0000*/ 	.byte	0x04, 0x37
        /*0002*/ 	.short	(.L_5735 - .L_5734)
.L_5734:
        /*0004*/ 	.word	0x00000082


	//----- nvinfo : EIATTR_KPARAM_INFO
	.align		4
.L_5735:
        /*0008*/ 	.byte	0x04, 0x17
        /*000a*/ 	.short	(.L_5737 - .L_5736)
.L_5736:
        /*000c*/ 	.word	0x00000000
        /*0010*/ 	.short	0x0002
        /*0012*/ 	.short	0x0018
        /*0014*/ 	.byte	0x00, 0xf0, 0x41, 0x00


	//----- nvinfo : EIATTR_KPARAM_INFO
	.align		4
.L_5737:
        /*0018*/ 	.byte	0x04, 0x17
        /*001a*/ 	.short	(.L_5739 - .L_5738)
.L_5738:
        /*001c*/ 	.word	0x00000000
        /*0020*/ 	.short	0x0001
        /*0022*/ 	.short	0x0008
        /*0024*/ 	.byte	0x00, 0xf0, 0x41, 0x00


	//----- nvinfo : EIATTR_KPARAM_INFO
	.align		4
.L_5739:
        /*0028*/ 	.byte	0x04, 0x17
        /*002a*/ 	.short	(.L_5741 - .L_5740)
.L_5740:
        /*002c*/ 	.word	0x00000000
        /*0030*/ 	.short	0x0000
        /*0032*/ 	.short	0x0000
        /*0034*/ 	.byte	0x00, 0xf0, 0x11, 0x00


	//----- nvinfo : EIATTR_SPARSE_MMA_MASK
	.align		4
.L_5741:
        /*0038*/ 	.byte	0x03, 0x50
        /*003a*/ 	.short	0x0000


	//----- nvinfo : EIATTR_MAXREG_COUNT
	.align		4
        /*003c*/ 	.byte	0x03, 0x1b
        /*003e*/ 	.short	0x00ff


	//----- nvinfo : EIATTR_MERCURY_ISA_VERSION
	.align		4
        /*0040*/ 	.byte	0x03, 0x5f
        /*0042*/ 	.short	0x0101


	//----- nvinfo : EIATTR_EXIT_INSTR_OFFSETS
	.align		4
        /*0044*/ 	.byte	0x04, 0x1c
        /*0046*/ 	.short	(.L_5743 - .L_5742)


	//   ....[0]....
.L_5742:
        /*0048*/ 	.word	0x00000330


	//   ....[1]....
        /*004c*/ 	.word	0x00000b40


	//   ....[2]....
        /*0050*/ 	.word	0x00000b90


	//----- nvinfo : EIATTR_MAX_THREADS
	.align		4
.L_5743:
        /*0054*/ 	.byte	0x04, 0x05
        /*0056*/ 	.short	(.L_5745 - .L_5744)
.L_5744:
        /*0058*/ 	.word	0x00000080
        /*005c*/ 	.word	0x00000001
        /*0060*/ 	.word	0x00000001


	//----- nvinfo : EIATTR_CRS_STACK_SIZE
	.align		4
.L_5745:
        /*0064*/ 	.byte	0x04, 0x1e
        /*0066*/ 	.short	(.L_5747 - .L_5746)
.L_5746:
        /*0068*/ 	.word	0x00000000


	//----- nvinfo : EIATTR_CBANK_PARAM_SIZE
	.align		4
.L_5747:
        /*006c*/ 	.byte	0x03, 0x19
        /*006e*/ 	.short	0x0028


	//----- nvinfo : EIATTR_PARAM_CBANK
	.align		4
        /*0070*/ 	.byte	0x04, 0x0a
        /*0072*/ 	.short	(.L_5749 - .L_5748)
	.align		4
.L_5748:
        /*0074*/ 	.word	index@(.nv.constant0._ZN2at6native29vectorized_elementwise_kernelILi2ENS0_13AUnaryFunctorIlllNS0_17BitwiseAndFunctorIlEEEESt5arrayIPcLm2EEEEviT0_T1_)
        /*0078*/ 	.short	0x0210
        /*007a*/ 	.short	0x0028


	//----- nvinfo : EIATTR_SW_WAR
	.align		4
.L_5749:
        /*007c*/ 	.byte	0x04, 0x36
        /*007e*/ 	.short	(.L_5751 - .L_5750)
.L_5750:
        /*0080*/ 	.word	0x00000008
.L_5751:


//--------------------- .nv.info._ZN2at6native29vectorized_elementwise_kernelILi4ENS0_13AUnaryFunctorIlllNS0_17BitwiseAndFunctorIlEEEESt5arrayIPcLm2EEEEviT0_T1_ --------------------------
	.section	.nv.info._ZN2at6native29vectorized_elementwise_kernelILi4ENS0_13AUnaryFunctorIlllNS0_17BitwiseAndFunctorIlEEEESt5arrayIPcLm2EEEEviT0_T1_,"",@"SHT_CUDA_INFO"
	.sectionflags	@""
	.align	4


	//----- nvinfo : EIATTR_CUDA_API_VERSION
	.align		4
        /*0000*/ 	.byte	0x04, 0x37
        /*0002*/ 	.short	(.L_5753 - .L_5752)
.L_5752:
        /*0004*/ 	.word	0x00000082


	//----- nvinfo : EIATTR_KPARAM_INFO
	.align		4
.L_5753:
        /*0008*/ 	.byte	0x04, 0x17
        /*000a*/ 	.short	(.L_5755 - .L_5754)
.L_5754:
        /*000c*/ 	.word	0x00000000
        /*0010*/ 	.short	0x0002
        /*0012*/ 	.short	0x0018
        /*0014*/ 	.byte	0x00, 0xf0, 0x41, 0x00


	//----- nvinfo : EIATTR_KPARAM_INFO
	.align		4
.L_5755:
        /*0018*/ 	.byte	0x04, 0x17
        /*001a*/ 	.short	(.L_5757 - .L_5756)
.L_5756:
        /*001c*/ 	.word	0x00000000
        /*0020*/ 	.short	0x0001
        /*0022*/ 	.short	0x0008
        /*0024*/ 	.byte	0x00, 0xf0, 0x41, 0x00


	//----- nvinfo : EIATTR_KPARAM_INFO
	.align		4
.L_5757:
        /*0028*/ 	.byte	0x04, 0x17
        /*002a*/ 	.short	(.L_5759 - .L_5758)
.L_5758:
        /*002c*/ 	.word	0x00000000
        /*0030*/ 	.short	0x0000
        /*0032*/ 	.short	0x0000
        /*0034*/ 	.byte	0x00, 0xf0, 0x11, 0x00


	//----- nvinfo : EIATTR_SPARSE_MMA_MASK
	.align		4
.L_5759:
        /*0038*/ 	.byte	0x03, 0x50
        /*003a*/ 	.short	0x0000


	//----- nvinfo : EIATTR_MAXREG_COUNT
	.align		4
        /*003c*/ 	.byte	0x03, 0x1b
        /*003e*/ 	.short	0x00ff


	//----- nvinfo : EIATTR_MERCURY_ISA_VERSION
	.align		4
        /*0040*/ 	.byte	0x03, 0x5f
        /*0042*/ 	.short	0x0101


	//----- nvinfo : EIATTR_EXIT_INSTR_OFFSETS
	.align		4
        /*0044*/ 	.byte	0x04, 0x1c
        /*0046*/ 	.short	(.L_5761 - .L_5760)


	//   ....[0]....
.L_5760:
        /*0048*/ 	.word	0x00000330


	//   ....[1]....
        /*004c*/ 	.word	0x00000b40


	//   ....[2]....
        /*0050*/ 	.word	0x00000b90


	//----- nvinfo : EIATTR_MAX_THREADS
	.align		4
.L_5761:
        /*0054*/ 	.byte	0x04, 0x05
        /*0056*/ 	.short	(.L_5763 - .L_5762)
.L_5762:
        /*0058*/ 	.word	0x00000080
        /*005c*/ 	.word	0x00000001
        /*0060*/ 	.word	0x00000001


	//----- nvinfo : EIATTR_CRS_STACK_SIZE
	.align		4
.L_5763:
        /*0064*/ 	.byte	0x04, 0x1e
        /*0066*/ 	.short	(.L_5765 - .L_5764)
.L_5764:
        /*0068*/ 	.word	0x00000000


	//----- nvinfo : EIATTR_CBANK_PARAM_SIZE
	.align		4
.L_5765:
        /*006c*/ 	.byte	0x03, 0x19
        /*006e*/ 	.short	0x0028


	//----- nvinfo : EIATTR_PARAM_CBANK
	.align		4
        /*0070*/ 	.byte	0x04, 0x0a
        /*0072*/ 	.short	(.L_5767 - .L_5766)
	.align		4
.L_5766:
        /*0074*/ 	.word	index@(.nv.constant0._ZN2at6native29vectorized_elementwise_kernelILi4ENS0_13AUnaryFunctorIlllNS0_17BitwiseAndFunctorIlEEEESt5arrayIPcLm2EEEEviT0_T1_)
        /*0078*/ 	.short	0x0210
        /*007a*/ 	.short	0x0028


	//----- nvinfo : EIATTR_SW_WAR
	.align		4
.L_5767:
        /*007c*/ 	.byte	0x04, 0x36
        /*007e*/ 	.short	(.L_5769 - .L_5768)
.L_5768:
        /*0080*/ 	.word	0x00000008
.L_5769:


//--------------------- .nv.info._ZN2at6native29vectorized_elementwise_kernelILi8ENS0_13AUnaryFunctorIlllNS0_17BitwiseAndFunctorIlEEEESt5arrayIPcLm2EEEEviT0_T1_ --------------------------
	.section	.nv.info._ZN2at6native29vectorized_elementwise_kernelILi8ENS0_13AUnaryFunctorIlllNS0_17BitwiseAndFunctorIlEEEESt5arrayIPcLm2EEEEviT0_T1_,"",@"SHT_CUDA_INFO"
	.sectionflags	@""
	.align	4


	//----- nvinfo : EIATTR_CUDA_API_VERSION
	.align		4
        /*0000*/ 	.byte	0x04, 0x37
        /*0002*/ 	.short	(.L_5771 - .L_5770)
.L_5770:
        /*0004*/ 	.word	0x00000082


	//----- nvinfo : EIATTR_KPARAM_INFO
	.align		4
.L_5771:
        /*0008*/ 	.byte	0x04, 0x17
        /*000a*/ 	.short	(.L_5773 - .L_5772)
.L_5772:
        /*000c*/ 	.word	0x00000000
        /*0010*/ 	.short	0x0002
        /*0012*/ 	.short	0x0018
        /*0014*/ 	.byte	0x00, 0xf0, 0x41, 0x00


	//----- nvinfo : EIATTR_KPARAM_INFO
	.align		4
.L_5773:
        /*0018*/ 	.byte	0x04, 0x17
        /*001a*/ 	.short	(.L_5775 - .L_5774)
.L_5774:
        /*001c*/ 	.word	0x00000000
        /*0020*/ 	.short	0x0001
        /*0022*/ 	.short	0x0008
        /*0024*/ 	.byte	0x00, 0xf0, 0x41, 0x00


	//----- nvinfo : EIATTR_KPARAM_INFO
	.align		4
.L_5775:
        /*0028*/ 	.byte	0x04, 0x17
        /*002a*/ 	.short	(.L_5777 - .L_5776)
.L_5776:
        /*002c*/ 	.word	0x00000000
        /*0030*/ 	.short	0x0000
        /*0032*/ 	.short	0x0000
        /*0034*/ 	.byte	0x00, 0xf0, 0x11, 0x00


	//----- nvinfo : EIATTR_SPARSE_MMA_MASK
	.align		4
.L_5777:
        /*0038*/ 	.byte	0x03, 0x50
        /*003a*/ 	.short	0x0000


	//----- nvinfo : EIATTR_MAXREG_COUNT
	.align		4
        /*003c*/ 	.byte	0x03, 0x1b
        /*003e*/ 	.short	0x00ff


	//----- nvinfo : EIATTR_MERCURY_ISA_VERSION
	.align		4
        /*0040*/ 	.byte	0x03, 0x5f
        /*0042*/ 	.short	0x0101


	//----- nvinfo : EIATTR_EXIT_INSTR_OFFSETS
	.align		4
        /*0044*/ 	.byte	0x04, 0x1c
        /*0046*/ 	.short	(.L_5779 - .L_5778)


	//   ....[0]....
.L_5778:
        /*0048*/ 	.word	0x00000330


	//   ....[1]....
        /*004c*/ 	.word	0x00000b40


	//   ....[2]....
        /*0050*/ 	.word	0x00000b90


	//----- nvinfo : EIATTR_MAX_THREADS
	.align		4
.L_5779:
        /*0054*/ 	.byte	0x04, 0x05
        /*0056*/ 	.short	(.L_5781 - .L_5780)
.L_5780:
        /*0058*/ 	.word	0x00000080
        /*005c*/ 	.word	0x00000001
        /*0060*/ 	.word	0x00000001


	//----- nvinfo : EIATTR_CRS_STACK_SIZE
	.align		4
.L_5781:
        /*0064*/ 	.byte	0x04, 0x1e
        /*0066*/ 	.short	(.L_5783 - .L_5782)
.L_5782:
        /*0068*/ 	.word	0x00000000


	//----- nvinfo : EIATTR_CBANK_PARAM_SIZE
	.align		4
.L_5783:
        /*006c*/ 	.byte	0x03, 0x19
        /*006e*/ 	.short	0x0028


	//----- nvinfo : EIATTR_PARAM_CBANK
	.align		4
        /*0070*/ 	.byte	0x04, 0x0a
        /*0072*/ 	.short	(.L_5785 - .L_5784)
	.align		4
.L_5784:
        /*0074*/ 	.word	index@(.nv.constant0._ZN2at6native29vectorized_elementwise_kernelILi8ENS0_13AUnaryFunctorIlllNS0_17BitwiseAndFunctorIlEEEESt5arrayIPcLm2EEEEviT0_T1_)
        /*0078*/ 	.short	0x0210
        /*007a*/ 	.short	0x0028


	//----- nvinfo : EIATTR_SW_WAR
	.align		4
.L_5785:
        /*007c*/ 	.byte	0x04, 0x36
        /*007e*/ 	.short	(.L_5787 - .L_5786)
.L_5786:
        /*0080*/ 	.word	0x00000008
.L_5787:


//--------------------- .nv.info._ZN2at6native18elementwise_kernelILi128ELi4EZNS0_15gpu_kernel_implINS0_13BinaryFunctorIlllNS0_17BitwiseAndFunctorIlEEEEEEvRNS_18TensorIteratorBaseERKT_EUliE_EEviT1_ --------------------------
	.section	.nv.info._ZN2at6native18elementwise_kernelILi128ELi4EZNS0_15gpu_kernel_implINS0_13BinaryFunctorIlllNS0_17BitwiseAndFunctorIlEEEEEEvRNS_18TensorIteratorBaseERKT_EUliE_EEviT1_,"",@"SHT_CUDA_INFO"
	.sectionflags	@""
	.align	4


	//----- nvinfo : EIATTR_CUDA_API_VERSION
	.align		4
        /*0000*/ 	.byte	0x04, 0x37
        /*0002*/ 	.short	(.L_5789 - .L_5788)
.L_5788:
        /*0004*/ 	.word	0x00000082


	//----- nvinfo : EIATTR_KPARAM_INFO
	.align		4
.L_5789:
        /*0008*/ 	.byte	0x04, 0x17
        /*000a*/ 	.short	(.L_5791 - .L_5790)
.L_5790:
        /*000c*/ 	.word	0x00000000
        /*0010*/ 	.short	0x0001
        /*0012*/ 	.short	0x0008
        /*0014*/ 	.byte	0x00, 0xf0, 0x21, 0x0a


	//----- nvinfo : EIATTR_KPARAM_INFO
	.align		4
.L_5791:
        /*0018*/ 	.byte	0x04, 0x17
        /*001a*/ 	.short	(.L_5793 - .L_5792)
.L_5792:
        /*001c*/ 	.word	0x00000000
        /*0020*/ 	.short	0x0000
        /*0022*/ 	.short	0x0000
        /*0024*/ 	.byte	0x00, 0xf0, 0x11, 0x00


	//----- nvinfo : EIATTR_SPARSE_MMA_MASK
	.align		4
.L_5793:
        /*0028*/ 	.byte	0x03, 0x50
        /*002a*/ 	.short	0x0000


	//----- nvinfo : EIATTR_MAXREG_COUNT
	.align		4
        /*002c*/ 	.byte	0x03, 0x1b
        /*002e*/ 	.short	0x0080


	//----- nvinfo : EIATTR_EXTERNS
	.align		4
        /*0030*/ 	.byte	0x04, 0x0f
        /*0032*/ 	.short	(.L_5795 - .L_5794)


	//   ....[0]....
	.align		4
.L_5794:
        /*0034*/ 	.word	index@(__assertfail)


	//----- nvinfo : EIATTR_MERCURY_ISA_VERSION
	.align		4
.L_5795:
        /*0038*/ 	.byte	0x03, 0x5f
        /*003a*/ 	.short	0x0101


	//----- nvinfo : EIATTR_SYSCALL_OFFSETS
	.align		4
        /*003c*/ 	.byte	0x04, 0x46
        /*003e*/ 	.short	(.L_5797 - .L_5796)


	//   ....[0]....
.L_5796:
        /*0040*/ 	.word	0x00002500


	//   ....[1]....
        /*0044*/ 	.word	0x00003370


	//   ....[2]....
        /*0048*/ 	.word	0x00004200


	//   ....[3]....
        /*004c*/ 	.word	0x00006710


	//   ....[4]....
        /*0050*/ 	.word	0x00007580


	//   ....[5]....
        /*0054*/ 	.word	0x00008410


	//   ....[6]....
        /*0058*/ 	.word	0x0000a910


	//   ....[7]....
        /*005c*/ 	.word	0x0000b780


	//   ....[8]....
        /*0060*/ 	.word	0x0000c610


	//   ....[9]....
        /*0064*/ 	.word	0x0000eb00


	//   ....[10]....
        /*0068*/ 	.word	0x0000f970


	//   ....[11]....
        /*006c*/ 	.word	0x00010800


	//----- nvinfo : EIATTR_EXIT_INSTR_OFFSETS
	.align		4
.L_5797:
        /*0070*/ 	.byte	0x04, 0x1c
        /*0072*/ 	.short	(.L_5799 - .L_5798)


	//   ....[0]....
.L_5798:
        /*0074*/ 	.word	0x0000c6a0


	//   ....[1]....
        /*0078*/ 	.word	0x0000fae0


	//   ....[2]....
        /*007c*/ 	.word	0x0000fb00


	//   ....[3]....
        /*0080*/ 	.word	0x0000fb80


	//   ....[4]....
        /*0084*/ 	.word	0x0000fba0


	//   ....[5]....
        /*0088*/ 	.word	0x0000fbc0


	//   ....[6]....
        /*008c*/ 	.word	0x0000fc50


	//   ....[7]....
        /*0090*/ 	.word	0x0000fc90


	//   ....[8]....
        /*0094*/ 	.word	0x0000fd30


	//   ....[9]....
        /*0098*/ 	.word	0x0000fd80


	//   ....[10]....
        /*009c*/ 	.word	0x0000fdb0


	//   ....[11]....
        /*00a0*/ 	.word	0x0000fe80


	//   ....[12]....
        /*00a4*/ 	.word	0x0000fec0


	//   ....[13]....
        /*00a8*/ 	.word	0x00010050


	//   ....[14]....
        /*00ac*/ 	.word	0x000101b0


	//   ....[15]....
        /*00b0*/ 	.word	0x000101f0


	//   ....[16]....
        /*00b4*/ 	.word	0x00010290


	//   ....[17]....
        /*00b8*/ 	.word	0x00010410


	//   ....[18]....
        /*00bc*/ 	.word	0x00010590


	//   ....[19]....
        /*00c0*/ 	.word	0x00010700


	//   ....[20]....
        /*00c4*/ 	.word	0x00010810


	//   ....[21]....
        /*00c8*/ 	.word	0x00010830


	//   ....[22]....
        /*00cc*/ 	.word	0x00010850


	//----- nvinfo : EIATTR_MAX_THREADS
	.align		4
.L_5799:
        /*00d0*/ 	.byte	0x04, 0x05
        /*00d2*/ 	.short	(.L_5801 - .L_5800)
.L_5800:
        /*00d4*/ 	.word	0x00000080
        /*00d8*/ 	.word	0x00000001
        /*00dc*/ 	.word	0x00000001


	//----- nvinfo : EIATTR_CRS_STACK_SIZE
	.align		4
.L_5801:
        /*00e0*/ 	.byte	0x04, 0x1e
        /*00e2*/ 	.short	(.L_5803 - .L_5802)
.L_5802:
        /*00e4*/ 	.word	0x00000000


	//----- nvinfo : EIATTR_CBANK_PARAM_SIZE
	.align		4
.L_5803:
        /*00e8*/ 	.byte	0x03, 0x19
        /*00ea*/ 	.short	0x0290


	//----- nvinfo : EIATTR_PARAM_CBANK
	.align		4
        /*00ec*/ 	.byte	0x04, 0x0a
        /*00ee*/ 	.short	(.L_5805 - .L_5804)
	.align		4
.L_5804:
        /*00f0*/ 	.word	index@(.nv.constant0._ZN2at6native18elementwise_kernelILi128ELi4EZNS0_15gpu_kernel_implINS0_13BinaryFunctorIlllNS0_17BitwiseAndFunctorIlEEEEEEvRNS_18TensorIteratorBaseERKT_EUliE_EEviT1_)
        /*00f4*/ 	.short	0x0210
        /*00f6*/ 	.short	0x0290


	//----- nvinfo : EIATTR_SW_WAR
	.align		4
.L_5805:
        /*00f8*/ 	.byte	0x04, 0x36
        /*00fa*/ 	.short	(.L_5807 - .L_5806)
.L_5806:
        /*00fc*/ 	.word	0x00000008
.L_5807:


//--------------------- .nv.info._ZN2at6native27unrolled_elementwise_kernelINS0_13BinaryFunctorIlllNS0_17BitwiseAndFunctorIlEEEESt5arrayIPcLm3EELi4E23TrivialOffsetCalculatorILi2EjES9_ILi1EjENS0_6memory12LoadWithCastILi2EEENSC_13StoreWithCastILi1EEEEEviT_T0_T2_T3_T4_T5_ --------------------------
	.section	.nv.info._ZN2at6native27unrolled_elementwise_kernelINS0_13BinaryFunctorIlllNS0_17BitwiseAndFunctorIlEEEESt5arrayIPcLm3EELi4E23TrivialOffsetCalculatorILi2EjES9_ILi1EjENS0_6memory12LoadWithCastILi2EEENSC_13StoreWithCastILi1EEEEEviT_T0_T2_T3_T4_T5_,"",@"SHT_CUDA_INFO"
	.sectionflags	@""
	.align	4


	//----- nvinfo : EIATTR_CUDA_API_VERSION
	.align		4
        /*0000*/ 	.byte	0x04, 0x37
        /*0002*/ 	.short	(.L_5809 - .L_5808)
.L_5808:
        /*0004*/ 	.word	0x00000082


	//----- nvinfo : EIATTR_KPARAM_INFO
	.align		4
.L_5809:
        /*0008*/ 	.byte	0x04, 0x17
        /*000a*/ 	.short	(.L_5811 - .L_5810)
.L_5810:
        /*000c*/ 	.word	0x00000000
        /*0010*/ 	.short	0x0006
        /*0012*/ 	.short	0x0030
        /*0014*/ 	.byte	0x00, 0xf0, 0x21, 0x00


	//----- nvinfo : EIATTR_KPARAM_INFO
	.align		4
.L_5811:
        /*0018*/ 	.byte	0x04, 0x17
        /*001a*/ 	.short	(.L_5813 - .L_5812)
.L_5812:
        /*001c*/ 	.word	0x00000000
        /*0020*/ 	.short	0x0005
        /*0022*/ 	.short	0x0024
        /*0024*/ 	.byte	0x00, 0xf0, 0x31, 0x00


	//----- nvinfo : EIATTR_KPARAM_INFO
	.align		4
.L_5813:
        /*0028*/ 	.byte	0x04, 0x17
        /*002a*/ 	.short	(.L_5815 - .L_5814)
.L_5814:
        /*002c*/ 	.word	0x00000000
        /*0030*/ 	.short	0x0004
        /*0032*/ 	.short	0x0021
        /*0034*/ 	.byte	0x00, 0xf0, 0x05, 0x00


	//----- nvinfo : EIATTR_KPARAM_INFO
	.align		4
.L_5815:
        /*0038*/ 	.byte	0x04, 0x17
        /*003a*/ 	.short	(.L_5817 - .L_5816)
.L_5816:
        /*003c*/ 	.word	0x00000000
        /*0040*/ 	.short	0x0003
        /*0042*/ 	.short	0x0020
        /*0044*/ 	.byte	0x00, 0xf0, 0x05, 0x00


	//----- nvinfo : EIATTR_KPARAM_INFO
	.align		4
.L_5817:
        /*0048*/ 	.byte	0x04, 0x17
        /*004a*/ 	.short	(.L_5819 - .L_5818)
.L_5818:
        /*004c*/ 	.word	0x00000000
        /*0050*/ 	.short	0x0002
        /*0052*/ 	.short	0x0008
        /*0054*/ 	.byte	0x00, 0xf0, 0x61, 0x00


	//----- nvinfo : EIATTR_KPARAM_INFO
	.align		4
.L_5819:
        /*0058*/ 	.byte	0x04, 0x17
        /*005a*/ 	.short	(.L_5821 - .L_5820)
.L_5820:
        /*005c*/ 	.word	0x00000000
        /*0060*/ 	.short	0x0001
        /*0062*/ 	.short	0x0004
        /*0064*/ 	.byte	0x00, 0xf0, 0x05, 0x00


	//----- nvinfo : EIATTR_KPARAM_INFO
	.align		4
.L_5821:
        /*0068*/ 	.byte	0x04, 0x17
        /*006a*/ 	.short	(.L_5823 - .L_5822)
.L_5822:
        /*006c*/ 	.word	0x00000000
        /*0070*/ 	.short	0x0000
        /*0072*/ 	.short	0x0000
        /*0074*/ 	.byte	0x00, 0xf0, 0x11, 0x00


	//----- nvinfo : EIATTR_SPARSE_MMA_MASK
	.align		4
.L_5823:
        /*0078*/ 	.byte	0x03, 0x50
        /*007a*/ 	.short	0x0000


	//----- nvinfo : EIATTR_MAXREG_COUNT
	.align		4
        /*007c*/ 	.byte	0x03, 0x1b
        /*007e*/ 	.short	0x00ff


	//----- nvinfo : EIATTR_EXTERNS
	.align		4
        /*0080*/ 	.byte	0x04, 0x0f
        /*0082*/ 	.short	(.L_5825 - .L_5824)


	//   ....[0]....
	.align		4
.L_5824:
        /*0084*/ 	.word	index@(__assertfail)


	//----- nvinfo : EIATTR_MERCURY_ISA_VERSION
	.align		4
.L_5825:
        /*0088*/ 	.byte	0x03, 0x5f
        /*008a*/ 	.short	0x0101


	//----- nvinfo : EIATTR_SYSCALL_OFFSETS
	.align		4
        /*008c*/ 	.byte	0x04, 0x46
        /*008e*/ 	.short	(.L_5827 - .L_5826)


	//   ....[0]....
.L_5826:
        /*0090*/ 	.word	0x00000f10


	//   ....[1]....
        /*0094*/ 	.word	0x00001d90


	//   ....[2]....
        /*0098*/ 	.word	0x00002c90


	//   ....[3]....
        /*009c*/ 	.word	0x00003b10


	//   ....[4]....
        /*00a0*/ 	.word	0x00004a20


	//   ....[5]....
        /*00a4*/ 	.word	0x000058a0


	//   ....[6]....
        /*00a8*/ 	.word	0x00006790


	//   ....[7]....
        /*00ac*/ 	.word	0x00007610


	//   ....[8]....
        /*00b0*/ 	.word	0x00008590


	//   ....[9]....
        /*00b4*/ 	.word	0x00009460


	//   ....[10]....
        /*00b8*/ 	.word	0x0000a300


	//   ....[11]....
        /*00bc*/ 	.word	0x0000b1c0


	//----- nvinfo : EIATTR_EXIT_INSTR_OFFSETS
	.align		4
.L_5827:
        /*00c0*/ 	.byte	0x04, 0x1c
        /*00c2*/ 	.short	(.L_5829 - .L_5828)


	//   ....[0]....
.L_5828:
        /*00c4*/ 	.word	0x0000a380


	//   ....[1]....
        /*00c8*/ 	.word	0x0000a4b0


	//   ....[2]....
        /*00cc*/ 	.word	0x0000a4d0


	//   ....[3]....
        /*00d0*/ 	.word	0x0000a550


	//   ....[4]....
        /*00d4*/ 	.word	0x0000a570


	//   ....[5]....
        /*00d8*/ 	.word	0x0000a590


	//   ....[6]....
        /*00dc*/ 	.word	0x0000a620


	//   ....[7]....
        /*00e0*/ 	.word	0x0000a660


	//   ....[8]....
        /*00e4*/ 	.word	0x0000a700


	//   ....[9]....
        /*00e8*/ 	.word	0x0000a750


	//   ....[10]....
        /*00ec*/ 	.word	0x0000a780


	//   ....[11]....
        /*00f0*/ 	.word	0x0000a850


	//   ....[12]....
        /*00f4*/ 	.word	0x0000a890


	//   ....[13]....
        /*00f8*/ 	.word	0x0000aa20


	//   ....[14]....
        /*00fc*/ 	.word	0x0000ab80


	//   ....[15]....
        /*0100*/ 	.word	0x0000abc0


	//   ....[16]....
        /*0104*/ 	.word	0x0000ac60


	//   ....[17]....
        /*0108*/ 	.word	0x0000ade0


	//   ....[18]....
        /*010c*/ 	.word	0x0000af60


	//   ....[19]....
        /*0110*/ 	.word	0x0000b0c0


	//   ....[20]....
        /*0114*/ 	.word	0x0000b1d0


	//   ....[21]....
        /*0118*/ 	.word	0x0000b1f0


	//   ....[22]....
        /*011c*/ 	.word	0x0000b210


	//----- nvinfo : EIATTR_MAX_THREADS
	.align		4
.L_5829:
        /*0120*/ 	.byte	0x04, 0x05
        /*0122*/ 	.short	(.L_5831 - .L_5830)
.L_5830:
        /*0124*/ 	.word	0x00000080
        /*0128*/ 	.word	0x00000001
        /*012c*/ 	.word	0x00000001


	//----- nvinfo : EIATTR_CRS_STACK_SIZE
	.align		4
.L_5831:
        /*0130*/ 	.byte	0x04, 0x1e
        /*0132*/ 	.short	(.L_5833 - .L_5832)
.L_5832:
        /*0134*/ 	.word	0x00000000


	//----- nvinfo : EIATTR_CBANK_PARAM_SIZE
	.align		4
.L_5833:
        /*0138*/ 	.byte	0x03, 0x19
        /*013a*/ 	.short	0x0038


	//----- nvinfo : EIATTR_PARAM_CBANK
	.align		4
        /*013c*/ 	.byte	0x04, 0x0a
        /*013e*/ 	.short	(.L_5835 - .L_5834)
	.align		4
.L_5834:
        /*0140*/ 	.word	index@(.nv.constant0._ZN2at6native27unrolled_elementwise_kernelINS0_13BinaryFunctorIlllNS0_17BitwiseAndFunctorIlEEEESt5arrayIPcLm3EELi4E23TrivialOffsetCalculatorILi2EjES9_ILi1EjENS0_6memory12LoadWithCastILi2EEENSC_13StoreWithCastILi1EEEEEviT_T0_T2_T3_T4_T5_)
        /*0144*/ 	.short	0x0210
        /*0146*/ 	.short	0x0038


	//----- nvinfo : EIATTR_SW_WAR
	.align		4
.L_5835:
        /*0148*/ 	.byte	0x04, 0x36
        /*014a*/ 	.short	(.L_5837 - .L_5836)
.L_5836:
        /*014c*/ 	.word	0x00000008
.L_5837:


//--------------------- .nv.info._ZN2at6native18elementwise_kernelILi128ELi2EZNS0_22gpu_kernel_impl_nocastINS0_13BinaryFunctorIlllNS0_17BitwiseAndFunctorIlEEEEEEvRNS_18TensorIteratorBaseERKT_EUliE_EEviT1_ --------------------------
	.section	.nv.info._ZN2at6native18elementwise_kernelILi128ELi2EZNS0_22gpu_kernel_impl_nocastINS0_13BinaryFunctorIlllNS0_17BitwiseAndFunctorIlEEEEEEvRNS_18TensorIteratorBaseERKT_EUliE_EEviT1_,"",@"SHT_CUDA_INFO"
	.sectionflags	@""
	.align	4


	//----- nvinfo : EIATTR_CUDA_API_VERSION
	.align		4
        /*0000*/ 	.byte	0x04, 0x37
        /*0002*/ 	.short	(.L_5839 - .L_5838)
.L_5838:
        /*0004*/ 	.word	0x00000082


	//----- nvinfo : EIATTR_KPARAM_INFO
	.align		4
.L_5839:
        /*0008*/ 	.byte	0x04, 0x17
        /*000a*/ 	.short	(.L_5841 - .L_5840)
.L_5840:
        /*000c*/ 	.word	0x00000000
        /*0010*/ 	.short	0x0001
        /*0012*/ 	.short	0x0008
        /*0014*/ 	.byte	0x00, 0xf0, 0x21, 0x0a


	//----- nvinfo : EIATTR_KPARAM_INFO
	.align		4
.L_5841:
        /*0018*/ 	.byte	0x04, 0x17
        /*001a*/ 	.short	(.L_5843 - .L_5842)
.L_5842:
        /*001c*/ 	.word	0x00000000
        /*0020*/ 	.short	0x0000
        /*0022*/ 	.short	0x0000
        /*0024*/ 	.byte	0x00, 0xf0, 0x11, 0x00


	//----- nvinfo : EIATTR_SPARSE_MMA_MASK
	.align		4
.L_5843:
        /*0028*/ 	.byte	0x03, 0x50
        /*002a*/ 	.short	0x0000


	//----- nvinfo : EIATTR_MAXREG_COUNT
	.align		4
        /*002c*/ 	.byte	0x03, 0x1b
        /*002e*/ 	.short	0x0080


	//----- nvinfo : EIATTR_MERCURY_ISA_VERSION
	.align		4
        /*0030*/ 	.byte	0x03, 0x5f
        /*0032*/ 	.short	0x0101


	//----- nvinfo : EIATTR_EXIT_INSTR_OFFSETS
	.align		4
        /*0034*/ 	.byte	0x04, 0x1c
        /*0036*/ 	.short	(.L_5845 - .L_5844)


	//   ....[0]....
.L_5844:
        /*0038*/ 	.word	0x000017c0


	//   ....[1]....
        /*003c*/ 	.word	0x00002ec0


	//----- nvinfo : EIATTR_MAX_THREADS
	.align		4
.L_5845:
        /*0040*/ 	.byte	0x04, 0x05
        /*0042*/ 	.short	(.L_5847 - .L_5846)
.L_5846:
        /*0044*/ 	.word	0x00000080
        /*0048*/ 	.word	0x00000001
        /*004c*/ 	.word	0x00000001


	//----- nvinfo : EIATTR_CRS_STACK_SIZE
	.align		4
.L_5847:
        /*0050*/ 	.byte	0x04, 0x1e
        /*0052*/ 	.short	(.L_5849 - .L_5848)
.L_5848:
        /*0054*/ 	.word	0x00000000


	//----- nvinfo : EIATTR_CBANK_PARAM_SIZE
	.align		4
.L_5849:
        /*0058*/ 	.byte	0x03, 0x19
        /*005a*/ 	.short	0x0290


	//----- nvinfo : EIATTR_PARAM_CBANK
	.align		4
        /*005c*/ 	.byte	0x04, 0x0a
        /*005e*/ 	.short	(.L_5851 - .L_5850)
	.align		4
.L_5850:
        /*0060*/ 	.word	index@(.nv.constant0._ZN2at6native18elementwise_kernelILi128ELi2EZNS0_22gpu_kernel_impl_nocastINS0_13BinaryFunctorIlllNS0_17BitwiseAndFunctorIlEEEEEEvRNS_18TensorIteratorBaseERKT_EUliE_EEviT1_)
        /*0064*/ 	.short	0x0210
        /*0066*/ 	.short	0x0290


	//----- nvinfo : EIATTR_SW_WAR
	.align		4
.L_5851:
        /*0068*/ 	.byte	0x04, 0x36
        /*006a*/ 	.short	(.L_5853 - .L_5852)
.L_5852:
        /*006c*/ 	.word	0x00000008
.L_5853:


//--------------------- .nv.info._ZN2at6native27unrolled_elementwise_kernelINS0_13BinaryFunctorIlllNS0_17BitwiseAndFunctorIlEEEESt5arrayIPcLm3EELi4E23TrivialOffsetCalculatorILi2EjES9_ILi1EjENS0_6memory15LoadWithoutCastENSC_16StoreWithoutCastEEEviT_T0_T2_T3_T4_T5_ --------------------------
	.section	.nv.info._ZN2at6native27unrolled_elementwise_kernelINS0_13BinaryFunctorIlllNS0_17BitwiseAndFunctorIlEEEESt5arrayIPcLm3EELi4E23TrivialOffsetCalculatorILi2EjES9_ILi1EjENS0_6memory15LoadWithoutCastENSC_16StoreWithoutCastEEEviT_T0_T2_T3_T4_T5_,"",@"SHT_CUDA_INFO"
	.sectionflags	@""
	.align	4


	//----- nvinfo : EIATTR_CUDA_API_VERSION
	.align		4
        /*0000*/ 	.byte	0x04, 0x37
        /*0002*/ 	.short	(.L_5855 - .L_5854)
.L_5854:
        /*0004*/ 	.word	0x00000082


	//----- nvinfo : EIATTR_KPARAM_INFO
	.align		4
.L_5855:
        /*0008*/ 	.byte	0x04, 0x17
        /*000a*/ 	.short	(.L_5857 - .L_5856)
.L_5856:
        /*000c*/ 	.word	0x00000000
        /*0010*/ 	.short	0x0006
        /*0012*/ 	.short	0x0023
        /*0014*/ 	.byte	0x00, 0xf0, 0x05, 0x00


	//----- nvinfo : EIATTR_KPARAM_INFO
	.align		4
.L_5857:
        /*0018*/ 	.byte	0x04, 0x17
        /*001a*/ 	.short	(.L_5859 - .L_5858)
.L_5858:
        /*001c*/ 	.word	0x00000000
        /*0020*/ 	.short	0x0005
        /*0022*/ 	.short	0x0022
        /*0024*/ 	.byte	0x00, 0xf0, 0x05, 0x00


	//----- nvinfo : EIATTR_KPARAM_INFO
	.align		4
.L_5859:
        /*0028*/ 	.byte	0x04, 0x17
        /*002a*/ 	.short	(.L_5861 - .L_5860)
.L_5860:
        /*002c*/ 	.word	0x00000000
        /*0030*/ 	.short	0x0004
        /*0032*/ 	.short	0x0021
        /*0034*/ 	.byte	0x00, 0xf0, 0x05, 0x00


	//----- nvinfo : EIATTR_KPARAM_INFO
	.align		4
.L_5861:
        /*0038*/ 	.byte	0x04, 0x17
        /*003a*/ 	.short	(.L_5863 - .L_5862)
.L_5862:
        /*003c*/ 	.word	0x00000000
        /*0040*/ 	.short	0x0003
        /*0042*/ 	.short	0x0020
        /*0044*/ 	.byte	0x00, 0xf0, 0x05, 0x00


	//----- nvinfo : EIATTR_KPARAM_INFO
	.align		4
.L_5863:
        /*0048*/ 	.byte	0x04, 0x17
        /*004a*/ 	.short	(.L_5865 - .L_5864)
.L_5864:
        /*004c*/ 	.word	0x00000000
        /*0050*/ 	.short	0x0002
        /*0052*/ 	.short	0x0008
        /*0054*/ 	.byte	0x00, 0xf0, 0x61, 0x00


	//----- nvinfo : EIATTR_KPARAM_INFO
	.align		4
.L_5865:
        /*0058*/ 	.byte	0x04, 0x17
        /*005a*/ 	.short	(.L_5867 - .L_5866)
.L_5866:
        /*005c*/ 	.word	0x00000000
        /*0060*/ 	.short	0x0001
        /*0062*/ 	.short	0x0004
        /*0064*/ 	.byte	0x00, 0xf0, 0x05, 0x00


	//----- nvinfo : EIATTR_KPARAM_INFO
	.align		4
.L_5867:
        /*0068*/ 	.byte	0x04, 0x17
        /*006a*/ 	.short	(.L_5869 - .L_5868)
.L_5868:
        /*006c*/ 	.word	0x00000000
        /*0070*/ 	.short	0x0000
        /*0072*/ 	.short	0x0000
        /*0074*/ 	.byte	0x00, 0xf0, 0x11, 0x00


	//----- nvinfo : EIATTR_SPARSE_MMA_MASK
	.align		4
.L_5869:
        /*0078*/ 	.byte	0x03, 0x50
        /*007a*/ 	.short	0x0000


	//----- nvinfo : EIATTR_MAXREG_COUNT
	.align		4
        /*007c*/ 	.byte	0x03, 0x1b
        /*007e*/ 	.short	0x00ff


	//----- nvinfo : EIATTR_MERCURY_ISA_VERSION
	.align		4
        /*0080*/ 	.byte	0x03, 0x5f
        /*0082*/ 	.short	0x0101


	//----- nvinfo : EIATTR_EXIT_INSTR_OFFSETS
	.align		4
        /*0084*/ 	.byte	0x04, 0x1c
        /*0086*/ 	.short	(.L_5871 - .L_5870)


	//   ....[0]....
.L_5870:
        /*0088*/ 	.word	0x000004e0


	//   ....[1]....
        /*008c*/ 	.word	0x00000550


	//----- nvinfo : EIATTR_MAX_THREADS
	.align		4
.L_5871:
        /*0090*/ 	.byte	0x04, 0x05
        /*0092*/ 	.short	(.L_5873 - .L_5872)
.L_5872:
        /*0094*/ 	.word	0x00000080
        /*0098*/ 	.word	0x00000001
        /*009c*/ 	.word	0x00000001


	//----- nvinfo : EIATTR_CRS_STACK_SIZE
	.align		4
.L_5873:
        /*00a0*/ 	.byte	0x04, 0x1e
        /*00a2*/ 	.short	(.L_5875 - .L_5874)
.L_5874:
        /*00a4*/ 	.word	0x00000000


	//----- nvinfo : EIATTR_CBANK_PARAM_SIZE
	.align		4
.L_5875:
        /*00a8*/ 	.byte	0x03, 0x19
        /*00aa*/ 	.short	0x0024


	//----- nvinfo : EIATTR_PARAM_CBANK
	.align		4
        /*00ac*/ 	.byte	0x04, 0x0a
        /*00ae*/ 	.short	(.L_5877 - .L_5876)
	.align		4
.L_5876:
        /*00b0*/ 	.word	index@(.nv.constant0._ZN2at6native27unrolled_elementwise_kernelINS0_13BinaryFunctorIlllNS0_17BitwiseAndFunctorIlEEEESt5arrayIPcLm3EELi4E23TrivialOffsetCalculatorILi2EjES9_ILi1EjENS0_6memory15LoadWithoutCastENSC_16StoreWithoutCastEEEviT_T0_T2_T3_T4_T5_)
        /*00b4*/ 	.short	0x0210
        /*00b6*/ 	.short	0x0024


	//----- nvinfo : EIATTR_SW_WAR
	.align		4
.L_5877:
        /*00b8*/ 	.byte	0x04, 0x36
        /*00ba*/ 	.short	(.L_5879 - .L_5878)
.L_5878:
        /*00bc*/ 	.word	0x00000008
.L_5879:


//--------------------- .nv.info._ZN2at6native29vectorized_elementwise_kernelILi2ENS0_13BinaryFunctorIlllNS0_17BitwiseAndFunctorIlEEEESt5arrayIPcLm3EEEEviT0_T1_ --------------------------
	.section	.nv.info._ZN2at6native29vectorized_elementwise_kernelILi2ENS0_13BinaryFunctorIlllNS0_17BitwiseAndFunctorIlEEEESt5arrayIPcLm3EEEEviT0_T1_,"",@"SHT_CUDA_INFO"
	.sectionflags	@""
	.align	4


	//----- nvinfo : EIATTR_CUDA_API_VERSION
	.align		4
        /*0000*/ 	.byte	0x04, 0x37
        /*0002*/ 	.short	(.L_5881 - .L_5880)
.L_5880:
        /*0004*/ 	.word	0x00000082


	//----- nvinfo : EIATTR_KPARAM_INFO
	.align		4
.L_5881:
        /*0008*/ 	.byte	0x04, 0x17
        /*000a*/ 	.short	(.L_5883 - .L_5882)
.L_5882:
        /*000c*/ 	.word	0x00000000
        /*0010*/ 	.short	0x0002
        /*0012*/ 	.short	0x0008
        /*0014*/ 	.byte	0x00, 0xf0, 0x61, 0x00


	//----- nvinfo : EIATTR_KPARAM_INFO
	.align		4
.L_5883:
        /*0018*/ 	.byte	0x04, 0x17
        /*001a*/ 	.short	(.L_5885 - .L_5884)
.L_5884:
        /*001c*/ 	.word	0x00000000
        /*0020*/ 	.short	0x0001
        /*0022*/ 	.short	0x0004
        /*0024*/ 	.byte	0x00, 0xf0, 0x05, 0x00


	//----- nvinfo : EIATTR_KPARAM_INFO
	.align		4
.L_5885:
        /*0028*/ 	.byte	0x04, 0x17
        /*002a*/ 	.short	(.L_5887 - .L_5886)
.L_5886:
        /*002c*/ 	.word	0x00000000
        /*0030*/ 	.short	0x0000
        /*0032*/ 	.short	0x0000
        /*0034*/ 	.byte	0x00, 0xf0, 0x11, 0x00


	//----- nvinfo : EIATTR_SPARSE_MMA_MASK
	.align		4
.L_5887:
        /*0038*/ 	.byte	0x03, 0x50
        /*003a*/ 	.short	0x0000


	//----- nvinfo : EIATTR_MAXREG_COUNT
	.align		4
        /*003c*/ 	.byte	0x03, 0x1b
        /*003e*/ 	.short	0x00ff


	//----- nvinfo : EIATTR_MERCURY_ISA_VERSION
	.align		4
        /*0040*/ 	.byte	0x03, 0x5f
        /*0042*/ 	.short	0x0101


	//----- nvinfo : EIATTR_EXIT_INSTR_OFFSETS
	.align		4
        /*0044*/ 	.byte	0x04, 0x1c
        /*0046*/ 	.short	(.L_5889 - .L_5888)


	//   ....[0]....
.L_5888:
        /*0048*/ 	.word	0x000003e0


	//   ....[1]....
        /*004c*/ 	.word	0x00000df0


	//   ....[2]....
        /*0050*/ 	.word	0x00000e40


	//----- nvinfo : EIATTR_MAX_THREADS
	.align		4
.L_5889:
        /*0054*/ 	.byte	0x04, 0x05
        /*0056*/ 	.short	(.L_5891 - .L_5890)
.L_5890:
        /*0058*/ 	.word	0x00000080
        /*005c*/ 	.word	0x00000001
        /*0060*/ 	.word	0x00000001


	//----- nvinfo : EIATTR_CRS_STACK_SIZE
	.align		4
.L_5891:
        /*0064*/ 	.byte	0x04, 0x1e
        /*0066*/ 	.short	(.L_5893 - .L_5892)
.L_5892:
        /*0068*/ 	.word	0x00000000


	//----- nvinfo : EIATTR_CBANK_PARAM_SIZE
	.align		4
.L_5893:
        /*006c*/ 	.byte	0x03, 0x19
        /*006e*/ 	.short	0x0020


	//----- nvinfo : EIATTR_PARAM_CBANK
	.align		4
        /*0070*/ 	.byte	0x04, 0x0a
        /*0072*/ 	.short	(.L_5895 - .L_5894)
	.align		4
.L_5894:
        /*0074*/ 	.word	index@(.nv.constant0._ZN2at6native29vectorized_elementwise_kernelILi2ENS0_13BinaryFunctorIlllNS0_17BitwiseAndFunctorIlEEEESt5arrayIPcLm3EEEEviT0_T1_)
        /*0078*/ 	.short	0x0210
        /*007a*/ 	.short	0x0020


	//----- nvinfo : EIATTR_SW_WAR
	.align		4
.L_5895:
        /*007c*/ 	.byte	0x04, 0x36
        /*007e*/ 	.short	(.L_5897 - .L_5896)
.L_5896:
        /*0080*/ 	.word	0x00000008
.L_5897:


//--------------------- .nv.info._ZN2at6native29vectorized_elementwise_kernelILi4ENS0_13BinaryFunctorIlllNS0_17BitwiseAndFunctorIlEEEESt5arrayIPcLm3EEEEviT0_T1_ --------------------------
	.section	.nv.info._ZN2at6native29vectorized_elementwise_kernelILi4ENS0_13BinaryFunctorIlllNS0_17BitwiseAndFunctorIlEEEESt5arrayIPcLm3EEEEviT0_T1_,"",@"SHT_CUDA_INFO"
	.sectionflags	@""
	.align	4


	//----- nvinfo : EIATTR_CUDA_API_VERSION
	.align		4
        /*0000*/ 	.byte	0x04, 0x37
        /*0002*/ 	.short	(.L_5899 - .L_5898)
.L_5898:
        /*0004*/ 	.word	0x00000082


	//----- nvinfo : EIATTR_KPARAM_INFO
	.align		4
.L_5899:
        /*0008*/ 	.byte	0x04, 0x17
        /*000a*/ 	.short	(.L_5901 - .L_5900)
.L_5900:
        /*000c*/ 	.word	0x00000000
        /*0010*/ 	.short	0x0002
        /*0012*/ 	.short	0x0008
        /*0014*/ 	.byte	0x00, 0xf0, 0x61, 0x00


	//----- nvinfo : EIATTR_KPARAM_INFO
	.align		4
.L_5901:
        /*0018*/ 	.byte	0x04, 0x17
        /*001a*/ 	.short	(.L_5903 - .L_5902)
.L_5902:
        /*001c*/ 	.word	0x00000000
        /*0020*/ 	.short	0x0001
        /*0022*/ 	.short	0x0004
        /*0024*/ 	.byte	0x00, 0xf0, 0x05, 0x00


	//----- nvinfo : EIATTR_KPARAM_INFO
	.align		4
.L_5903:
        /*0028*/ 	.byte	0x04, 0x17
        /*002a*/ 	.short	(.L_5905 - .L_5904)
.L_5904:
        /*002c*/ 	.word	0x00000000
        /*0030*/ 	.short	0x0000
        /*0032*/ 	.short	0x0000
        /*0034*/ 	.byte	0x00, 0xf0, 0x11, 0x00


	//----- nvinfo : EIATTR_SPARSE_MMA_MASK
	.align		4
.L_5905:
        /*0038*/ 	.byte	0x03, 0x50
        /*003a*/ 	.short	0x0000


	//----- nvinfo : EIATTR_MAXREG_COUNT
	.align		4
        /*003c*/ 	.byte	0x03, 0x1b
        /*003e*/ 	.short	0x00ff


	//----- nvinfo : EIATTR_MERCURY_ISA_VERSION
	.align		4
        /*0040*/ 	.byte	0x03, 0x5f
        /*0042*/ 	.short	0x0101


	//----- nvinfo : EIATTR_EXIT_INSTR_OFFSETS
	.align		4
        /*0044*/ 	.byte	0x04, 0x1c
        /*0046*/ 	.short	(.L_5907 - .L_5906)


	//   ....[0]....
.L_5906:
        /*0048*/ 	.word	0x000003e0


	//   ....[1]....
        /*004c*/ 	.word	0x00000df0


	//   ....[2]....
        /*0050*/ 	.word	0x00000e40


	//----- nvinfo : EIATTR_MAX_THREADS
	.align		4
.L_5907:
        /*0054*/ 	.byte	0x04, 0x05
        /*0056*/ 	.short	(.L_5909 - .L_5908)
.L_5908:
        /*0058*/ 	.word	0x00000080
        /*005c*/ 	.word	0x00000001
        /*0060*/ 	.word	0x00000001


	//----- nvinfo : EIATTR_CRS_STACK_SIZE
	.align		4
.L_5909:
        /*0064*/ 	.byte	0x04, 0x1e
        /*0066*/ 	.short	(.L_5911 - .L_5910)
.L_5910:
        /*0068*/ 	.word	0x00000000


	//----- nvinfo : EIATTR_CBANK_PARAM_SIZE
	.align		4
.L_5911:
        /*006c*/ 	.byte	0x03, 0x19
        /*006e*/ 	.short	0x0020


	//----- nvinfo : EIATTR_PARAM_CBANK
	.align		4
        /*0070*/ 	.byte	0x04, 0x0a
        /*0072*/ 	.short	(.L_5913 - .L_5912)
	.align		4
.L_5912:
        /*0074*/ 	.word	index@(.nv.constant0._ZN2at6native29vectorized_elementwise_kernelILi4ENS0_13BinaryFunctorIlllNS0_17BitwiseAndFunctorIlEEEESt5arrayIPcLm3EEEEviT0_T1_)
        /*0078*/ 	.short	0x0210
        /*007a*/ 	.short	0x0020


	//----- nvinfo : EIATTR_SW_WAR
	.align		4
.L_5913:
        /*007c*/ 	.byte	0x04, 0x36
        /*007e*/ 	.short	(.L_5915 - .L_5914)
.L_5914:
        /*0080*/ 	.word	0x00000008
.L_5915:


//--------------------- .nv.info._ZN2at6native29vectorized_elementwise_kernelILi8ENS0_13BinaryFunctorIlllNS0_17BitwiseAndFunctorIlEEEESt5arrayIPcLm3EEEEviT0_T1_ --------------------------
	.section	.nv.info._ZN2at6native29vectorized_elementwise_kernelILi8ENS0_13BinaryFunctorIlllNS0_17BitwiseAndFunctorIlEEEESt5arrayIPcLm3EEEEviT0_T1_,"",@"SHT_CUDA_INFO"
	.sectionflags	@""
	.align	4


	//----- nvinfo : EIATTR_CUDA_API_VERSION
	.align		4
        /*0000*/ 	.byte	0x04, 0x37
        /*0002*/ 	.short	(.L_5917 - .L_5916)
.L_5916:
        /*0004*/ 	.word	0x00000082


	//----- nvinfo : EIATTR_KPARAM_INFO
	.align		4
.L_5917:
        /*0008*/ 	.byte	0x04, 0x17
        /*000a*/ 	.short	(.L_5919 - .L_5918)
.L_5918:
        /*000c*/ 	.word	0x00000000
        /*0010*/ 	.short	0x0002
        /*0012*/ 	.short	0x0008
        /*0014*/ 	.byte	0x00, 0xf0, 0x61, 0x00


	//----- nvinfo : EIATTR_KPARAM_INFO
	.align		4
.L_5919:
        /*0018*/ 	.byte	0x04, 0x17
        /*001a*/ 	.short	(.L_5921 - .L_5920)
.L_5920:
        /*001c*/ 	.word	0x00000000
        /*0020*/ 	.short	0x0001
        /*0022*/ 	.short	0x0004
        /*0024*/ 	.byte	0x00, 0xf0, 0x05, 0x00


	//----- nvinfo : EIATTR_KPARAM_INFO
	.align		4
.L_5921:
        /*0028*/ 	.byte	0x04, 0x17
        /*002a*/ 	.short	(.L_5923 - .L_5922)
.L_5922:
        /*002c*/ 	.word	0x00000000
        /*0030*/ 	.short	0x0000
        /*0032*/ 	.short	0x0000
        /*0034*/ 	.byte	0x00, 0xf0, 0x11, 0x00


	//----- nvinfo : EIATTR_SPARSE_MMA_MASK
	.align		4
.L_5923:
        /*0038*/ 	.byte	0x03, 0x50
        /*003a*/ 	.short	0x0000


	//----- nvinfo : EIATTR_MAXREG_COUNT
	.align		4
        /*003c*/ 	.byte	0x03, 0x1b
        /*003e*/ 	.short	0x00ff


	//----- nvinfo : EIATTR_MERCURY_ISA_VERSION
	.align		4
        /*0040*/ 	.byte	0x03, 0x5f
        /*0042*/ 	.short	0x0101


	//----- nvinfo : EIATTR_EXIT_INSTR_OFFSETS
	.align		4
        /*0044*/ 	.byte	0x04, 0x1c
        /*0046*/ 	.short	(.L_5925 - .L_5924)


	//   ....[0]....
.L_5924:
        /*0048*/ 	.word	0x000003e0


	//   ....[1]....
        /*004c*/ 	.word	0x00000df0


	//   ....[2]....
        /*0050*/ 	.word	0x00000e40


	//----- nvinfo : EIATTR_MAX_THREADS
	.align		4
.L_5925:
        /*0054*/ 	.byte	0x04, 0x05
        /*0056*/ 	.short	(.L_5927 - .L_5926)
.L_5926:
        /*0058*/ 	.word	0x00000080
        /*005c*/ 	.word	0x00000001
        /*0060*/ 	.word	0x00000001


	//----- nvinfo : EIATTR_CRS_STACK_SIZE
	.align		4
.L_5927:
        /*0064*/ 	.byte	0x04, 0x1e
        /*0066*/ 	.short	(.L_5929 - .L_5928)
.L_5928:
        /*0068*/ 	.word	0x00000000


	//----- nvinfo : EIATTR_CBANK_PARAM_SIZE
	.align		4
.L_5929:
        /*006c*/ 	.byte	0x03, 0x19
        /*006e*/ 	.short	0x0020


	//----- nvinfo : EIATTR_PARAM_CBANK
	.align		4
        /*0070*/ 	.byte	0x04, 0x0a
        /*0072*/ 	.short	(.L_5931 - .L_5930)
	.align		4
.L_5930:
        /*0074*/ 	.word	index@(.nv.constant0._ZN2at6native29vectorized_elementwise_kernelILi8ENS0_13BinaryFunctorIlllNS0_17BitwiseAndFunctorIlEEEESt5arrayIPcLm3EEEEviT0_T1_)
        /*0078*/ 	.short	0x0210
        /*007a*/ 	.short	0x0020


	//----- nvinfo : EIATTR_SW_WAR
	.align		4
.L_5931:
        /*007c*/ 	.byte	0x04, 0x36
        /*007e*/ 	.short	(.L_5933 - .L_5932)
.L_5932:
        /*0080*/ 	.word	0x00000008
.L_5933:


//--------------------- .nv.info._ZN2at6native18elementwise_kernelILi128ELi4EZNS0_15gpu_kernel_implINS0_13AUnaryFunctorIiiiNS0_17BitwiseAndFunctorIiEEEEEEvRNS_18TensorIteratorBaseERKT_EUliE_EEviT1_ --------------------------
	.section	.nv.info._ZN2at6native18elementwise_kernelILi128ELi4EZNS0_15gpu_kernel_implINS0_13AUnaryFunctorIiiiNS0_17BitwiseAndFunctorIiEEEEEEvRNS_18TensorIteratorBaseERKT_EUliE_EEviT1_,"",@"SHT_CUDA_INFO"
	.sectionflags	@""
	.align	4


	//----- nvinfo : EIATTR_CUDA_API_VERSION
	.align		4
        /*0000*/ 	.byte	0x04, 0x37
        /*0002*/ 	.short	(.L_5935 - .L_5934)
.L_5934:
        /*0004*/ 	.word	0x00000082


	//----- nvinfo : EIATTR_KPARAM_INFO
	.align		4
.L_5935:
        /*0008*/ 	.byte	0x04, 0x17
        /*000a*/ 	.short	(.L_5937 - .L_5936)
.L_5936:
        /*000c*/ 	.word	0x00000000
        /*0010*/ 	.short	0x0001
        /*0012*/ 	.short	0x0008
        /*0014*/ 	.byte	0x00, 0xf0, 0x81, 0x08


	//----- nvinfo : EIATTR_KPARAM_INFO
	.align		4
.L_5937:
        /*0018*/ 	.byte	0x04, 0x17
        /*001a*/ 	.short	(.L_5939 - .L_5938)
.L_5938:
        /*001c*/ 	.word	0x00000000
        /*0020*/ 	.short	0x0000
        /*0022*/ 	.short	0x0000
        /*0024*/ 	.byte	0x00, 0xf0, 0x11, 0x00


	//----- nvinfo : EIATTR_SPARSE_MMA_MASK
	.align		4
.L_5939:
        /*0028*/ 	.byte	0x03, 0x50
        /*002a*/ 	.short	0x0000


	//----- nvinfo : EIATTR_MAXREG_COUNT
	.align		4
        /*002c*/ 	.byte	0x03, 0x1b
        /*002e*/ 	.short	0x0080


	//----- nvinfo : EIATTR_EXTERNS
	.align		4
        /*0030*/ 	.byte	0x04, 0x0f
        /*0032*/ 	.short	(.L_5941 - .L_5940)


	//   ....[0]....
	.align		4
.L_5940:
        /*0034*/ 	.word	index@(__assertfail)


	//----- nvinfo : EIATTR_MERCURY_ISA_VERSION
	.align		4
.L_5941:
        /*0038*/ 	.byte	0x03, 0x5f
        /*003a*/ 	.short	0x0101


	//----- nvinfo : EIATTR_SYSCALL_OFFSETS
	.align		4
        /*003c*/ 	.byte	0x04, 0x46
        /*003e*/ 	.short	(.L_5943 - .L_5942)


	//   ....[0]....
.L_5942:
        /*0040*/ 	.word	0x00002180


	//   ....[1]....
        /*0044*/ 	.word	0x00002fd0


	//   ....[2]....
        /*0048*/ 	.word	0x00005170


	//   ....[3]....
        /*004c*/ 	.word	0x00005fc0


	//   ....[4]....
        /*0050*/ 	.word	0x00008150


	//   ....[5]....
        /*0054*/ 	.word	0x00008fa0


	//   ....[6]....
        /*0058*/ 	.word	0x0000b120


	//   ....[7]....
        /*005c*/ 	.word	0x0000bf70


	//----- nvinfo : EIATTR_EXIT_INSTR_OFFSETS
	.align		4
.L_5943:
        /*0060*/ 	.byte	0x04, 0x1c
        /*0062*/ 	.short	(.L_5945 - .L_5944)


	//   ....[0]....
.L_5944:
        /*0064*/ 	.word	0x00009040


	//   ....[1]....
        /*0068*/ 	.word	0x0000b260


	//   ....[2]....
        /*006c*/ 	.word	0x0000b280


	//   ....[3]....
        /*0070*/ 	.word	0x0000b310


	//   ....[4]....
        /*0074*/ 	.word	0x0000b330


	//   ....[5]....
        /*0078*/ 	.word	0x0000b350


	//   ....[6]....
        /*007c*/ 	.word	0x0000b3e0


	//   ....[7]....
        /*0080*/ 	.word	0x0000b420


	//   ....[8]....
        /*0084*/ 	.word	0x0000b4c0


	//   ....[9]....
        /*0088*/ 	.word	0x0000b510


	//   ....[10]....
        /*008c*/ 	.word	0x0000b540


	//   ....[11]....
        /*0090*/ 	.word	0x0000b600


	//   ....[12]....
        /*0094*/ 	.word	0x0000b640


	//   ....[13]....
        /*0098*/ 	.word	0x0000b7d0


	//   ....[14]....
        /*009c*/ 	.word	0x0000b930


	//   ....[15]....
        /*00a0*/ 	.word	0x0000b970


	//   ....[16]....
        /*00a4*/ 	.word	0x0000ba10


	//   ....[17]....
        /*00a8*/ 	.word	0x0000bb90


	//   ....[18]....
        /*00ac*/ 	.word	0x0000bd10


	//   ....[19]....
        /*00b0*/ 	.word	0x0000be70


	//   ....[20]....
        /*00b4*/ 	.word	0x0000bf80


	//   ....[21]....
        /*00b8*/ 	.word	0x0000bfb0


	//   ....[22]....
        /*00bc*/ 	.word	0x0000bfd0


	//----- nvinfo : EIATTR_MAX_THREADS
	.align		4
.L_5945:
        /*00c0*/ 	.byte	0x04, 0x05
        /*00c2*/ 	.short	(.L_5947 - .L_5946)
.L_5946:
        /*00c4*/ 	.word	0x00000080
        /*00c8*/ 	.word	0x00000001
        /*00cc*/ 	.word	0x00000001


	//----- nvinfo : EIATTR_CRS_STACK_SIZE
	.align		4
.L_5947:
        /*00d0*/ 	.byte	0x04, 0x1e
        /*00d2*/ 	.short	(.L_5949 - .L_5948)
.L_5948:
        /*00d4*/ 	.word	0x00000000


	//----- nvinfo : EIATTR_CBANK_PARAM_SIZE
	.align		4
.L_5949:
        /*00d8*/ 	.byte	0x03, 0x19
        /*00da*/ 	.short	0x0228


	//----- nvinfo : EIATTR_PARAM_CBANK
	.align		4
        /*00dc*/ 	.byte	0x04, 0x0a
        /*00de*/ 	.short	(.L_5951 - .L_5950)
	.align		4
.L_5950:
        /*00e0*/ 	.word	index@(.nv.constant0._ZN2at6native18elementwise_kernelILi128ELi4EZNS0_15gpu_kernel_implINS0_13AUnaryFunctorIiiiNS0_17BitwiseAndFunctorIiEEEEEEvRNS_18TensorIteratorBaseERKT_EUliE_EEviT1_)
        /*00e4*/ 	.short	0x0210
        /*00e6*/ 	.short	0x0228


	//----- nvinfo : EIATTR_SW_WAR
	.align		4
.L_5951:
        /*00e8*/ 	.byte	0x04, 0x36
        /*00ea*/ 	.short	(.L_5953 - .L_5952)
.L_5952:
        /*00ec*/ 	.word	0x00000008
.L_5953:


//--------------------- .nv.info._ZN2at6native27unrolled_elementwise_kernelINS0_13AUnaryFunctorIiiiNS0_17BitwiseAndFunctorIiEEEESt5arrayIPcLm2EELi4E23TrivialOffsetCalculatorILi1EjESA_NS0_6memory12LoadWithCastILi1EEENSB_13StoreWithCastILi1EEEEEviT_T0_T2_T3_T4_T5_ --------------------------
	.section	.nv.info._ZN2at6native27unrolled_elementwise_kernelINS0_13AUnaryFunctorIiiiNS0_17BitwiseAndFunctorIiEEEESt5arrayIPcLm2EELi4E23TrivialOffsetCalculatorILi1EjESA_NS0_6memory12LoadWithCastILi1EEENSB_13StoreWithCastILi1EEEEEviT_T0_T2_T3_T4_T5_,"",@"SHT_CUDA_INFO"
	.sectionflags	@""
	.align	4


	//----- nvinfo : EIATTR_CUDA_API_VERSION
	.align		4
        /*0000*/ 	.byte	0x04, 0x37
        /*0002*/ 	.short	(.L_5955 - .L_5954)
.L_5954:
        /*0004*/ 	.word	0x00000082


	//----- nvinfo : EIATTR_KPARAM_INFO
	.align		4
.L_5955:
        /*0008*/ 	.byte	0x04, 0x17
        /*000a*/ 	.short	(.L_5957 - .L_5956)
.L_5956:
        /*000c*/ 	.word	0x00000000
        /*0010*/ 	.short	0x0006
        /*0012*/ 	.short	0x002c
        /*0014*/ 	.byte	0x00, 0xf0, 0x21, 0x00


	//----- nvinfo : EIATTR_KPARAM_INFO
	.align		4
.L_5957:
        /*0018*/ 	.byte	0x04, 0x17
        /*001a*/ 	.short	(.L_5959 - .L_5958)
.L_5958:
        /*001c*/ 	.word	0x00000000
        /*0020*/ 	.short	0x0005
        /*0022*/ 	.short	0x0024
        /*0024*/ 	.byte	0x00, 0xf0, 0x21, 0x00


	//----- nvinfo : EIATTR_KPARAM_INFO
	.align		4
.L_5959:
        /*0028*/ 	.byte	0x04, 0x17
        /*002a*/ 	.short	(.L_5961 - .L_5960)
.L_5960:
        /*002c*/ 	.word	0x00000000
        /*0030*/ 	.short	0x0004
        /*0032*/ 	.short	0x0021
        /*0034*/ 	.byte	0x00, 0xf0, 0x05, 0x00


	//----- nvinfo : EIATTR_KPARAM_INFO
	.align		4
.L_5961:
        /*0038*/ 	.byte	0x04, 0x17
        /*003a*/ 	.short	(.L_5963 - .L_5962)
.L_5962:
        /*003c*/ 	.word	0x00000000
        /*0040*/ 	.short	0x0003
        /*0042*/ 	.short	0x0020
        /*0044*/ 	.byte	0x00, 0xf0, 0x05, 0x00


	//----- nvinfo : EIATTR_KPARAM_INFO
	.align		4
.L_5963:
        /*0048*/ 	.byte	0x04, 0x17
        /*004a*/ 	.short	(.L_5965 - .L_5964)
.L_5964:
        /*004c*/ 	.word	0x00000000
        /*0050*/ 	.short	0x0002
        /*0052*/ 	.short	0x0010
        /*0054*/ 	.byte	0x00, 0xf0, 0x41, 0x00


	//----- nvinfo : EIATTR_KPARAM_INFO
	.align		4
.L_5965:
        /*0058*/ 	.byte	0x04, 0x17
        /*005a*/ 	.short	(.L_5967 - .L_5966)
.L_5966:
        /*005c*/ 	.word	0x00000000
        /*0060*/ 	.short	0x0001
        /*0062*/ 	.short	0x0004
        /*0064*/ 	.byte	0x00, 0xf0, 0x21, 0x00


	//----- nvinfo : EIATTR_KPARAM_INFO
	.align		4
.L_5967:
        /*0068*/ 	.byte	0x04, 0x17
        /*006a*/ 	.short	(.L_5969 - .L_5968)
.L_5968:
        /*006c*/ 	.word	0x00000000
        /*0070*/ 	.short	0x0000
        /*0072*/ 	.short	0x0000
        /*0074*/ 	.byte	0x00, 0xf0, 0x11, 0x00


	//----- nvinfo : EIATTR_SPARSE_MMA_MASK
	.align		4
.L_5969:
        /*0078*/ 	.byte	0x03, 0x50
        /*007a*/ 	.short	0x0000


	//----- nvinfo : EIATTR_MAXREG_COUNT
	.align		4
        /*007c*/ 	.byte	0x03, 0x1b
        /*007e*/ 	.short	0x00ff


	//----- nvinfo : EIATTR_EXTERNS
	.align		4
        /*0080*/ 	.byte	0x04, 0x0f
        /*0082*/ 	.short	(.L_5971 - .L_5970)


	//   ....[0]....
	.align		4
.L_5970:
        /*0084*/ 	.word	index@(__assertfail)


	//----- nvinfo : EIATTR_MERCURY_ISA_VERSION
	.align		4
.L_5971:
        /*0088*/ 	.byte	0x03, 0x5f
        /*008a*/ 	.short	0x0101


	//----- nvinfo : EIATTR_SYSCALL_OFFSETS
	.align		4
        /*008c*/ 	.byte	0x04, 0x46
        /*008e*/ 	.short	(.L_5973 - .L_5972)


	//   ....[0]....
.L_5972:
        /*0090*/ 	.word	0x00000ea0


	//   ....[1]....
        /*0094*/ 	.word	0x00001d30


	//   ....[2]....
        /*0098*/ 	.word	0x00002bd0


	//   ....[3]....
        /*009c*/ 	.word	0x00003a30


	//   ....[4]....
        /*00a0*/ 	.word	0x00004980


	//   ....[5]....
        /*00a4*/ 	.word	0x00005870


	//   ....[6]....
        /*00a8*/ 	.word	0x00006760


	//   ....[7]....
        /*00ac*/ 	.word	0x00007640


	//----- nvinfo : EIATTR_EXIT_INSTR_OFFSETS
	.align		4
.L_5973:
        /*00b0*/ 	.byte	0x04, 0x1c
        /*00b2*/ 	.short	(.L_5975 - .L_5974)


	//   ....[0]....
.L_5974:
        /*00b4*/ 	.word	0x00006800


	//   ....[1]....
        /*00b8*/ 	.word	0x00006930


	//   ....[2]....
        /*00bc*/ 	.word	0x00006950


	//   ....[3]....
        /*00c0*/ 	.word	0x000069e0


	//   ....[4]....
        /*00c4*/ 	.word	0x00006a00


	//   ....[5]....
        /*00c8*/ 	.word	0x00006a20


	//   ....[6]....
        /*00cc*/ 	.word	0x00006ab0


	//   ....[7]....
        /*00d0*/ 	.word	0x00006af0


	//   ....[8]....
        /*00d4*/ 	.word	0x00006b90


	//   ....[9]....
        /*00d8*/ 	.word	0x00006be0


	//   ....[10]....
        /*00dc*/ 	.word	0x00006c10


	//   ....[11]....
        /*00e0*/ 	.word	0x00006cd0


	//   ....[12]....
        /*00e4*/ 	.word	0x00006d10


	//   ....[13]....
        /*00e8*/ 	.word	0x00006ea0


	//   ....[14]....
        /*00ec*/ 	.word	0x00007000


	//   ....[15]....
        /*00f0*/ 	.word	0x00007040


	//   ....[16]....
        /*00f4*/ 	.word	0x000070e0


	//   ....[17]....
        /*00f8*/ 	.word	0x00007260


	//   ....[18]....
        /*00fc*/ 	.word	0x000073e0


	//   ....[19]....
        /*0100*/ 	.word	0x00007540


	//   ....[20]....
        /*0104*/ 	.word	0x00007650


	//   ....[21]....
        /*0108*/ 	.word	0x00007680


	//   ....[22]....
        /*010c*/ 	.word	0x000076a0


	//----- nvinfo : EIATTR_MAX_THREADS
	.align		4
.L_5975:
        /*0110*/ 	.byte	0x04, 0x05
        /*0112*/ 	.short	(.L_5977 - .L_5976)
.L_5976:
        /*0114*/ 	.word	0x00000080
        /*0118*/ 	.word	0x00000001
        /*011c*/ 	.word	0x00000001


	//----- nvinfo : EIATTR_CRS_STACK_SIZE
	.align		4
.L_5977:
        /*0120*/ 	.byte	0x04, 0x1e
        /*0122*/ 	.short	(.L_5979 - .L_5978)
.L_5978:
        /*0124*/ 	.word	0x00000000


	//----- nvinfo : EIATTR_CBANK_PARAM_SIZE
	.align		4
.L_5979:
        /*0128*/ 	.byte	0x03, 0x19
        /*012a*/ 	.short	0x0034


	//----- nvinfo : EIATTR_PARAM_CBANK
	.align		4
        /*012c*/ 	.byte	0x04, 0x0a
        /*012e*/ 	.short	(.L_5981 - .L_5980)
	.align		4
.L_5980:
        /*0130*/ 	.word	index@(.nv.constant0._ZN2at6native27unrolled_elementwise_kernelINS0_13AUnaryFunctorIiiiNS0_17BitwiseAndFunctorIiEEEESt5arrayIPcLm2EELi4E23TrivialOffsetCalculatorILi1EjESA_NS0_6memory12LoadWithCastILi1EEENSB_13StoreWithCastILi1EEEEEviT_T0_T2_T3_T4_T5_)
        /*0134*/ 	.short	0x0210
        /*0136*/ 	.short	0x0034


	//----- nvinfo : EIATTR_SW_WAR
	.align		4
.L_5981:
        /*0138*/ 	.byte	0x04, 0x36
        /*013a*/ 	.short	(.L_5983 - .L_5982)
.L_5982:
        /*013c*/ 	.word	0x00000008
.L_5983:


//--------------------- .nv.info._ZN2at6native18elementwise_kernelILi128ELi2EZNS0_22gpu_kernel_impl_nocastINS0_13AUnaryFunctorIiiiNS0_17BitwiseAndFunctorIiEEEEEEvRNS_18TensorIteratorBaseERKT_EUliE_EEviT1_ --------------------------
	.section	.nv.info._ZN2at6native18elementwise_kernelILi128ELi2EZNS0_22gpu_kernel_impl_nocastINS0_13AUnaryFunctorIiiiNS0_17BitwiseAndFunctorIiEEEEEEvRNS_18TensorIteratorBaseERKT_EUliE_EEviT1_,"",@"SHT_CUDA_INFO"
	.sectionflags	@""
	.align	4


	//----- nvinfo : EIATTR_CUDA_API_VERSION
	.align		4
        /*0000*/ 	.byte	0x04, 0x37
        /*0002*/ 	.short	(.L_5985 - .L_5984)
.L_5984:
        /*0004*/ 	.word	0x00000082


	//----- nvinfo : EIATTR_KPARAM_INFO
	.align		4
.L_5985:
        /*0008*/ 	.byte	0x04, 0x17
        /*000a*/ 	.short	(.L_5987 - .L_5986)
.L_5986:
        /*000c*/ 	.word	0x00000000
        /*0010*/ 	.short	0x0001
        /*0012*/ 	.short	0x0008
        /*0014*/ 	.byte	0x00, 0xf0, 0x61, 0x08


	//----- nvinfo : EIATTR_KPARAM_INFO
	.align		4
.L_5987:
        /*0018*/ 	.byte	0x04, 0x17
        /*001a*/ 	.short	(.L_5989 - .L_5988)
.L_5988:
        /*001c*/ 	.word	0x00000000
        /*0020*/ 	.short	0x0000
        /*0022*/ 	.short	0x0000
        /*0024*/ 	.byte	0x00, 0xf0, 0x11, 0x00


	//----- nvinfo : EIATTR_SPARSE_MMA_MASK
	.align		4
.L_5989:
        /*0028*/ 	.byte	0x03, 0x50
        /*002a*/ 	.short	0x0000


	//----- nvinfo : EIATTR_MAXREG_COUNT
	.align		4
        /*002c*/ 	.byte	0x03, 0x1b
        /*002e*/ 	.short	0x0080


	//----- nvinfo : EIATTR_MERCURY_ISA_VERSION
	.align		4
        /*0030*/ 	.byte	0x03, 0x5f
        /*0032*/ 	.short	0x0101


	//----- nvinfo : EIATTR_EXIT_INSTR_OFFSETS
	.align		4
        /*0034*/ 	.byte	0x04, 0x1c
        /*0036*/ 	.short	(.L_5991 - .L_5990)


	//   ....[0]....
.L_5990:
        /*0038*/ 	.word	0x00001450


	//   ....[1]....
        /*003c*/ 	.word	0x000027f0


	//----- nvinfo : EIATTR_MAX_THREADS
	.align		4
.L_5991:
        /*0040*/ 	.byte	0x04, 0x05
        /*0042*/ 	.short	(.L_5993 - .L_5992)
.L_5992:
        /*0044*/ 	.word	0x00000080
        /*0048*/ 	.word	0x00000001
        /*004c*/ 	.word	0x00000001


	//----- nvinfo : EIATTR_CRS_STACK_SIZE
	.align		4
.L_5993:
        /*0050*/ 	.byte	0x04, 0x1e
        /*0052*/ 	.short	(.L_5995 - .L_5994)
.L_5994:
        /*0054*/ 	.word	0x00000000


	//----- nvinfo : EIATTR_CBANK_PARAM_SIZE
	.align		4
.L_5995:
        /*0058*/ 	.byte	0x03, 0x19
        /*005a*/ 	.short	0x0220


	//----- nvinfo : EIATTR_PARAM_CBANK
	.align		4
        /*005c*/ 	.byte	0x04, 0x0a
        /*005e*/ 	.short	(.L_5997 - .L_5996)
	.align		4
.L_5996:
        /*0060*/ 	.word	index@(.nv.constant0._ZN2at6native18elementwise_kernelILi128ELi2EZNS0_22gpu_kernel_impl_nocastINS0_13AUnaryFunctorIiiiNS0_17BitwiseAndFunctorIiEEEEEEvRNS_18TensorIteratorBaseERKT_EUliE_EEviT1_)
        /*0064*/ 	.short	0x0210
        /*0066*/ 	.short	0x0220


	//----- nvinfo : EIATTR_SW_WAR
	.align		4
.L_5997:
        /*0068*/ 	.byte	0x04, 0x36
        /*006a*/ 	.short	(.L_5999 - .L_5998)
.L_5998:
        /*006c*/ 	.word	0x00000008
.L_5999:


//--------------------- .nv.info._ZN2at6native27unrolled_elementwise_kernelINS0_13AUnaryFunctorIiiiNS0_17BitwiseAndFunctorIiEEEESt5arrayIPcLm2EELi4E23TrivialOffsetCalculatorILi1EjESA_NS0_6memory15LoadWithoutCastENSB_16StoreWithoutCastEEEviT_T0_T2_T3_T4_T5_ --------------------------
	.section	.nv.info._ZN2at6native27unrolled_elementwise_kernelINS0_13AUnaryFunctorIiiiNS0_17BitwiseAndFunctorIiEEEESt5arrayIPcLm2EELi4E23TrivialOffsetCalculatorILi1EjESA_NS0_6memory15LoadWithoutCastENSB_16StoreWithoutCastEEEviT_T0_T2_T3_T4_T5_,"",@"SHT_CUDA_INFO"
	.sectionflags	@""
	.align	4


	//----- nvinfo : EIATTR_CUDA_API_VERSION
	.align		4
        /*0000*/ 	.byte	0x04, 0x37
        /*0002*/ 	.short	(.L_6001 - .L_6000)
.L_6000:
        /*0004*/ 	.word	0x00000082


	//----- nvinfo : EIATTR_KPARAM_INFO
	.align		4
.L_6001:
        /*0008*/ 	.byte	0x04, 0x17
        /*000a*/ 	.short	(.L_6003 - .L_6002)
.L_6002:
        /*000c*/ 	.word	0x00000000
        /*0010*/ 	.short	0x0006
        /*0012*/ 	.short	0x0023
        /*0014*/ 	.byte	0x00, 0xf0, 0x05, 0x00


	//----- nvinfo : EIATTR_KPARAM_INFO
	.align		4
.L_6003:
        /*0018*/ 	.byte	0x04, 0x17
        /*001a*/ 	.short	(.L_6005 - .L_6004)
.L_6004:
        /*001c*/ 	.word	0x00000000
        /*0020*/ 	.short	0x0005
        /*0022*/ 	.short	0x0022
        /*0024*/ 	.byte	0x00, 0xf0, 0x05, 0x00


	//----- nvinfo : EIATTR_KPARAM_INFO
	.align		4
.L_6005:
        /*0028*/ 	.byte	0x04, 0x17
        /*002a*/ 	.short	(.L_6007 - .L_6006)
.L_6006:
        /*002c*/ 	.word	0x00000000
        /*0030*/ 	.short	0x0004
        /*0032*/ 	.short	0x0021
        /*0034*/ 	.byte	0x00, 0xf0, 0x05, 0x00


	//----- nvinfo : EIATTR_KPARAM_INFO
	.align		4
.L_6007:
        /*0038*/ 	.byte	0x04, 0x17
        /*003a*/ 	.short	(.L_6009 - .L_6008)
.L_6008:
        /*003c*/ 	.word	0x00000000
        /*0040*/ 	.short	0x0003
        /*0042*/ 	.short	0x0020
        /*0044*/ 	.byte	0x00, 0xf0, 0x05, 0x00


	//----- nvinfo : EIATTR_KPARAM_INFO
	.align		4
.L_6009:
        /*0048*/ 	.byte	0x04, 0x17
        /*004a*/ 	.short	(.L_6011 - .L_6010)
.L_6010:
        /*004c*/ 	.word	0x00000000
        /*0050*/ 	.short	0x0002
        /*0052*/ 	.short	0x0010
        /*0054*/ 	.byte	0x00, 0xf0, 0x41, 0x00


	//----- nvinfo : EIATTR_KPARAM_INFO
	.align		4
.L_6011:
        /*0058*/ 	.byte	0x04, 0x17
        /*005a*/ 	.short	(.L_6013 - .L_6012)
.L_6012:
        /*005c*/ 	.word	0x00000000
        /*0060*/ 	.short	0x0001
        /*0062*/ 	.short	0x0004
        /*0064*/ 	.byte	0x00, 0xf0, 0x21, 0x00


	//----- nvinfo : EIATTR_KPARAM_INFO
	.align		4
.L_6013:
        /*0068*/ 	.byte	0x04, 0x17
        /*006a*/ 	.short	(.L_6015 - .L_6014)
.L_6014:
        /*006c*/ 	.word	0x00000000
        /*0070*/ 	.short	0x0000
        /*0072*/ 	.short	0x0000
        /*0074*/ 	.byte	0x00, 0xf0, 0x11, 0x00


	//----- nvinfo : EIATTR_SPARSE_MMA_MASK
	.align		4
.L_6015:
        /*0078*/ 	.byte	0x03, 0x50
        /*007a*/ 	.short	0x0000


	//----- nvinfo : EIATTR_MAXREG_COUNT
	.align		4
        /*007c*/ 	.byte	0x03, 0x1b
        /*007e*/ 	.short	0x00ff


	//----- nvinfo : EIATTR_MERCURY_ISA_VERSION
	.align		4
        /*0080*/ 	.byte	0x03, 0x5f
        /*0082*/ 	.short	0x0101


	//----- nvinfo : EIATTR_EXIT_INSTR_OFFSETS
	.align		4
        /*0084*/ 	.byte	0x04, 0x1c
        /*0086*/ 	.short	(.L_6017 - .L_6016)


	//   ....[0]....
.L_6016:
        /*0088*/ 	.word	0x000003b0


	//   ....[1]....
        /*008c*/ 	.word	0x00000400


	//----- nvinfo : EIATTR_MAX_THREADS
	.align		4
.L_6017:
        /*0090*/ 	.byte	0x04, 0x05
        /*0092*/ 	.short	(.L_6019 - .L_6018)
.L_6018:
        /*0094*/ 	.word	0x00000080
        /*0098*/ 	.word	0x00000001
        /*009c*/ 	.word	0x00000001


	//----- nvinfo : EIATTR_CRS_STACK_SIZE
	.align		4
.L_6019:
        /*00a0*/ 	.byte	0x04, 0x1e
        /*00a2*/ 	.short	(.L_6021 - .L_6020)
.L_6020:
        /*00a4*/ 	.word	0x00000000


	//----- nvinfo : EIATTR_CBANK_PARAM_SIZE
	.align		4
.L_6021:
        /*00a8*/ 	.byte	0x03, 0x19
        /*00aa*/ 	.short	0x0024


	//----- nvinfo : EIATTR_PARAM_CBANK
	.align		4
        /*00ac*/ 	.byte	0x04, 0x0a
        /*00ae*/ 	.short	(.L_6023 - .L_6022)
	.align		4
.L_6022:
        /*00b0*/ 	.word	index@(.nv.constant0._ZN2at6native27unrolled_elementwise_kernelINS0_13AUnaryFunctorIiiiNS0_17BitwiseAndFunctorIiEEEESt5arrayIPcLm2EELi4E23TrivialOffsetCalculatorILi1EjESA_NS0_6memory15LoadWithoutCastENSB_16StoreWithoutCastEEEviT_T0_T2_T3_T4_T5_)
        /*00b4*/ 	.short	0x0210
        /*00b6*/ 	.short	0x0024


	//----- nvinfo : EIATTR_SW_WAR
	.align		4
.L_6023:
        /*00b8*/ 	.byte	0x04, 0x36
        /*00ba*/ 	.short	(.L_6025 - .L_6024)
.L_6024:
        /*00bc*/ 	.word	0x00000008
.L_6025:


//--------------------- .nv.info._ZN2at6native29vectorized_elementwise_kernelILi2ENS0_13AUnaryFunctorIiiiNS0_17BitwiseAndFunctorIiEEEESt5arrayIPcLm2EEEEviT0_T1_ --------------------------
	.section	.nv.info._ZN2at6native29vectorized_elementwise_kernelILi2ENS0_13AUnaryFunctorIiiiNS0_17BitwiseAndFunctorIiEEEESt5arrayIPcLm2EEEEviT0_T1_,"",@"SHT_CUDA_INFO"
	.sectionflags	@""
	.align	4


	//----- nvinfo : EIATTR_CUDA_API_VERSION
	.align		4
        /*0000*/ 	.byte	0x04, 0x37
        /*0002*/ 	.short	(.L_6027 - .L_6026)
.L_6026:
        /*0004*/ 	.word	0x00000082


	//----- nvinfo : EIATTR_KPARAM_INFO
	.align		4
.L_6027:
        /*0008*/ 	.byte	0x04, 0x17
        /*000a*/ 	.short	(.L_6029 - .L_6028)
.L_6028:
        /*000c*/ 	.word	0x00000000
        /*0010*/ 	.short	0x0002
        /*0012*/ 	.short	0x0010
        /*0014*/ 	.byte	0x00, 0xf0, 0x41, 0x00


	//----- nvinfo : EIATTR_KPARAM_INFO
	.align		4
.L_6029:
        /*0018*/ 	.byte	0x04, 0x17
        /*001a*/ 	.short	(.L_6031 - .L_6030)
.L_6030:
        /*001c*/ 	.word	0x00000000
        /*0020*/ 	.short	0x0001
        /*0022*/ 	.short	0x0004
        /*0024*/ 	.byte	0x00, 0xf0, 0x21, 0x00


	//----- nvinfo : EIATTR_KPARAM_INFO
	.align		4
.L_6031:
        /*0028*/ 	.byte	0x04, 0x17
        /*002a*/ 	.short	(.L_6033 - .L_6032)
.L_6032:
        /*002c*/ 	.word	0x00000000
        /*0030*/ 	.short	0x0000
        /*0032*/ 	.short	0x0000
        /*0034*/ 	.byte	0x00, 0xf0, 0x11, 0x00


	//----- nvinfo : EIATTR_SPARSE_MMA_MASK
	.align		4
.L_6033:
        /*0038*/ 	.byte	0x03, 0x50
        /*003a*/ 	.short	0x0000


	//----- nvinfo : EIATTR_MAXREG_COUNT
	.align		4
        /*003c*/ 	.byte	0x03, 0x1b
        /*003e*/ 	.short	0x00ff


	//----- nvinfo : EIATTR_MERCURY_ISA_VERSION
	.align		4
        /*0040*/ 	.byte	0x03, 0x5f
        /*0042*/ 	.short	0x0101


	//----- nvinfo : EIATTR_EXIT_INSTR_OFFSETS
	.align		4
        /*0044*/ 	.byte	0x04, 0x1c
        /*0046*/ 	.short	(.L_6035 - .L_6034)


	//   ....[0]....
.L_6034:
        /*0048*/ 	.word	0x00000200


	//   ....[1]....
        /*004c*/ 	.word	0x00000980


	//   ....[2]....
        /*0050*/ 	.word	0x000009d0


	//----- nvinfo : EIATTR_MAX_THREADS
	.align		4
.L_6035:
        /*0054*/ 	.byte	0x04, 0x05
        /*0056*/ 	.short	(.L_6037 - .L_6036)
.L_6036:
        /*0058*/ 	.word	0x00000080
        /*005c*/ 	.word	0x00000001
        /*0060*/ 	.word	0x00000001


	//----- nvinfo : EIATTR_CRS_STACK_SIZE
	.align		4
.L_6037:
        /*0064*/ 	.byte	0x04, 0x1e
        /*0066*/ 	.short	(.L_6039 - .L_6038)
.L_6038:
        /*0068*/ 	.word	0x00000000


	//----- nvinfo : EIATTR_CBANK_PARAM_SIZE
	.align		4
.L_6039:
        /*006c*/ 	.byte	0x03, 0x19
        /*006e*/ 	.short	0x0020


	//----- nvinfo : EIATTR_PARAM_CBANK
	.align		4
        /*0070*/ 	.byte	0x04, 0x0a
        /*0072*/ 	.short	(.L_6041 - .L_6040)
	.align		4
.L_6040:
        /*0074*/ 	.word	index@(.nv.constant0._ZN2at6native29vectorized_elementwise_kernelILi2ENS0_13AUnaryFunctorIiiiNS0_17BitwiseAndFunctorIiEEEESt5arrayIPcLm2EEEEviT0_T1_)
        /*0078*/ 	.short	0x0210
        /*007a*/ 	.short	0x0020


	//----- nvinfo : EIATTR_SW_WAR
	.align		4
.L_6041:
        /*007c*/ 	.byte	0x04, 0x36
        /*007e*/ 	.short	(.L_6043 - .L_6042)
.L_6042:
        /*0080*/ 	.word	0x00000008
.L_6043:


//--------------------- .nv.info._ZN2at6native29vectorized_elementwise_kernelILi4ENS0_13AUnaryFunctorIiiiNS0_17BitwiseAndFunctorIiEEEESt5arrayIPcLm2EEEEviT0_T1_ --------------------------
	.section	.nv.info._ZN2at6native29vectorized_elementwise_kernelILi4ENS0_13AUnaryFunctorIiiiNS0_17BitwiseAndFunctorIiEEEESt5arrayIPcLm2EEEEviT0_T1_,"",@"SHT_CUDA_INFO"
	.sectionflags	@""
	.align	4


	//----- nvinfo : EIATTR_CUDA_API_VERSION
	.align		4
        /*0000*/ 	.byte	0x04, 0x37
        /*0002*/ 	.short	(.L_6045 - .L_6044)
.L_6044:
        /*0004*/ 	.word	0x00000082


	//----- nvinfo : EIATTR_KPARAM_INFO
	.align		4
.L_6045:
        /*0008*/ 	.byte	0x04, 0x17
        /*000a*/ 	.short	(.L_6047 - .L_6046)
.L_6046:
        /*000c*/ 	.word	0x00000000
        /*0010*/ 	.short	0x0002
        /*0012*/ 	.short	0x0010
        /*0014*/ 	.byte	0x00, 0xf0, 0x41, 0x00


	//----- nvinfo : EIATTR_KPARAM_INFO
	.align		4
.L_6047:
        /*0018*/ 	.byte	0x04, 0x17
        /*001a*/ 	.short	(.L_6049 - .L_6048)
.L_6048:
        /*001c*/ 	.word	0x00000000
        /*0020*/ 	.short	0x0001
        /*0022*/ 	.short	0x0004
        /*0024*/ 	.byte	0x00, 0xf0, 0x21, 0x00


	//----- nvinfo : EIATTR_KPARAM_INFO
	.align		4
.L_6049:
        /*0028*/ 	.byte	0x04, 0x17
        /*002a*/ 	.short	(.L_6051 - .L_6050)
.L_6050:
        /*002c*/ 	.word	0x00000000
        /*0030*/ 	.short	0x0000
        /*0032*/ 	.short	0x0000
        /*0034*/ 	.byte	0x00, 0xf0, 0x11, 0x00


	//----- nvinfo : EIATTR_SPARSE_MMA_MASK
	.align		4
.L_6051:
        /*0038*/ 	.byte	0x03, 0x50
        /*003a*/ 	.short	0x0000


	//----- nvinfo : EIATTR_MAXREG_COUNT
	.align		4
        /*003c*/ 	.byte	0x03, 0x1b
        /*003e*/ 	.short	0x00ff


	//----- nvinfo : EIATTR_MERCURY_ISA_VERSION
	.align		4
        /*0040*/ 	.byte	0x03, 0x5f
        /*0042*/ 	.short	0x0101


	//----- nvinfo : EIATTR_EXIT_INSTR_OFFSETS
	.align		4
        /*0044*/ 	.byte	0x04, 0x1c
        /*0046*/ 	.short	(.L_6053 - .L_6052)


	//   ....[0]....
.L_6052:
        /*0048*/ 	.word	0x000001c0


	//   ....[1]....
        /*004c*/ 	.word	0x00000940


	//   ....[2]....
        /*0050*/ 	.word	0x00000990


	//----- nvinfo : EIATTR_MAX_THREADS
	.align		4
.L_6053:
        /*0054*/ 	.byte	0x04, 0x05
        /*0056*/ 	.short	(.L_6055 - .L_6054)
.L_6054:
        /*0058*/ 	.word	0x00000080
        /*005c*/ 	.word	0x00000001
        /*0060*/ 	.word	0x00000001


	//----- nvinfo : EIATTR_CRS_STACK_SIZE
	.align		4
.L_6055:
        /*0064*/ 	.byte	0x04, 0x1e
        /*0066*/ 	.short	(.L_6057 - .L_6056)
.L_6056:
        /*0068*/ 	.word	0x00000000


	//----- nvinfo : EIATTR_CBANK_PARAM_SIZE
	.align		4
.L_6057:
        /*006c*/ 	.byte	0x03, 0x19
        /*006e*/ 	.short	0x0020


	//----- nvinfo : EIATTR_PARAM_CBANK
	.align		4
        /*0070*/ 	.byte	0x04, 0x0a
        /*0072*/ 	.short	(.L_6059 - .L_6058)
	.align		4
.L_6058:
        /*0074*/ 	.word	index@(.nv.constant0._ZN2at6native29vectorized_elementwise_kernelILi4ENS0_13AUnaryFunctorIiiiNS0_17BitwiseAndFunctorIiEEEESt5arrayIPcLm2EEEEviT0_T1_)
        /*0078*/ 	.short	0x0210
        /*007a*/ 	.short	0x0020


	//----- nvinfo : EIATTR_SW_WAR
	.align		4
.L_6059:
        /*007c*/ 	.byte	0x04, 0x36
        /*007e*/ 	.short	(.L_6061 - .L_6060)
.L_6060:
        /*0080*/ 	.word	0x00000008
.L_6061:


//--------------------- .nv.info._ZN2at6native29vectorized_elementwise_kernelILi8ENS0_13AUnaryFunctorIiiiNS0_17BitwiseAndFunctorIiEEEESt5arrayIPcLm2EEEEviT0_T1_ --------------------------
	.section	.nv.info._ZN2at6native29vectorized_elementwise_kernelILi8ENS0_13AUnaryFunctorIiiiNS0_17BitwiseAndFunctorIiEEEESt5arrayIPcLm2EEEEviT0_T1_,"",@"SHT_CUDA_INFO"
	.sectionflags	@""
	.align	4


	//----- nvinfo : EIATTR_CUDA_API_VERSION
	.align		4
        /*0000*/ 	.byte	0x04, 0x37
        /*0002*/ 	.short	(.L_6063 - .L_6062)
.L_6062:
        /*0004*/ 	.word	0x00000082


	//----- nvinfo : EIATTR_KPARAM_INFO
	.align		4
.L_6063:
        /*0008*/ 	.byte	0x04, 0x17
        /*000a*/ 	.short	(.L_6065 - .L_6064)
.L_6064:
        /*000c*/ 	.word	0x00000000
        /*0010*/ 	.short	0x0002
        /*0012*/ 	.short	0x0010
        /*0014*/ 	.byte	0x00, 0xf0, 0x41, 0x00


	//----- nvinfo : EIATTR_KPARAM_INFO
	.align		4
.L_6065:
        /*0018*/ 	.byte	0x04, 0x17
        /*001a*/ 	.short	(.L_6067 - .L_6066)
.L_6066:
        /*001c*/ 	.word	0x00000000
        /*0020*/ 	.short	0x0001
        /*0022*/ 	.short	0x0004
        /*0024*/ 	.byte	0x00, 0xf0, 0x21, 0x00


	//----- nvinfo : EIATTR_KPARAM_INFO
	.align		4
.L_6067:
        /*0028*/ 	.byte	0x04, 0x17
        /*002a*/ 	.short	(.L_6069 - .L_6068)
.L_6068:
        /*002c*/ 	.word	0x00000000
        /*0030*/ 	.short	0x0000
        /*0032*/ 	.short	0x0000
        /*0034*/ 	.byte	0x00, 0xf0, 0x11, 0x00


	//----- nvinfo : EIATTR_SPARSE_MMA_MASK
	.align		4
.L_6069:
        /*0038*/ 	.byte	0x03, 0x50
        /*003a*/ 	.short	0x0000


	//----- nvinfo : EIATTR_MAXREG_COUNT
	.align		4
        /*003c*/ 	.byte	0x03, 0x1b
        /*003e*/ 	.short	0x00ff


	//----- nvinfo : EIATTR_MERCURY_ISA_VERSION
	.align		4
        /*0040*/ 	.byte	0x03, 0x5f
        /*0042*/ 	.short	0x0101


	//----- nvinfo : EIATTR_EXIT_INSTR_OFFSETS
	.align		4
        /*0044*/ 	.byte	0x04, 0x1c
        /*0046*/ 	.short	(.L_6071 - .L_6070)


	//   ....[0]....
.L_6070:
        /*0048*/ 	.word	0x000001c0


	//   ....[1]....
        /*004c*/ 	.word	0x00000940


	//   ....[2]....
        /*0050*/ 	.word	0x00000990


	//----- nvinfo : EIATTR_MAX_THREADS
	.align		4
.L_6071:
        /*0054*/ 	.byte	0x04, 0x05
        /*0056*/ 	.short	(.L_6073 - .L_6072)
.L_6072:
        /*0058*/ 	.word	0x00000080
        /*005c*/ 	.word	0x00000001
        /*0060*/ 	.word	0x00000001


	//----- nvinfo : EIATTR_CRS_STACK_SIZE
	.align		4
.L_6073:
        /*0064*/ 	.byte	0x04, 0x1e
        /*0066*/ 	.short	(.L_6075 - .L_6074)
.L_6074:
        /*0068*/ 	.word	0x00000000


	//----- nvinfo : EIATTR_CBANK_PARAM_SIZE
	.align		4
.L_6075:
        /*006c*/ 	.byte	0x03, 0x19
        /*006e*/ 	.short	0x0020


	//----- nvinfo : EIATTR_PARAM_CBANK
	.align		4
        /*0070*/ 	.byte	0x04, 0x0a
        /*0072*/ 	.short	(.L_6077 - .L_6076)
	.align		4
.L_6076:
        /*0074*/ 	.word	index@(.nv.constant0._ZN2at6native29vectorized_elementwise_kernelILi8ENS0_13AUnaryFunctorIiiiNS0_17BitwiseAndFunctorIiEEEESt5arrayIPcLm2EEEEviT0_T1_)
        /*0078*/ 	.short	0x0210
        /*007a*/ 	.short	0x0020


	//----- nvinfo : EIATTR_SW_WAR
	.align		4
.L_6077:
        /*007c*/ 	.byte	0x04, 0x36
        /*007e*/ 	.short	(.L_6079 - .L_6078)
.L_6078:
        /*0080*/ 	.word	0x00000008
.L_6079:


//--------------------- .nv.info._ZN2at6native18elementwise_kernelILi128ELi4EZNS0_15gpu_kernel_implINS0_13BinaryFunctorIiiiNS0_17BitwiseAndFunctorIiEEEEEEvRNS_18TensorIteratorBaseERKT_EUliE_EEviT1_ --------------------------
	.section	.nv.info._ZN2at6native18elementwise_kernelILi128ELi4EZNS0_15gpu_kernel_implINS0_13BinaryFunctorIiiiNS0_17BitwiseAndFunctorIiEEEEEEvRNS_18TensorIteratorBaseERKT_EUliE_EEviT1_,"",@"SHT_CUDA_INFO"
	.sectionflags	@""
	.align	4


	//----- nvinfo : EIATTR_CUDA_API_VERSION
	.align		4
        /*0000*/ 	.byte	0x04, 0x37
        /*0002*/ 	.short	(.L_6081 - .L_6080)
.L_6080:
        /*0004*/ 	.word	0x00000082


	//----- nvinfo : EIATTR_KPARAM_INFO
	.align		4
.L_6081:
        /*0008*/ 	.byte	0x04, 0x17
        /*000a*/ 	.short	(.L_6083 - .L_6082)
.L_6082:
        /*000c*/ 	.word	0x00000000
        /*0010*/ 	.short	0x0001
        /*0012*/ 	.short	0x0008
        /*0014*/ 	.byte	0x00, 0xf0, 0x21, 0x0a


	//----- nvinfo : EIATTR_KPARAM_INFO
	.align		4
.L_6083:
        /*0018*/ 	.byte	0x04, 0x17
        /*001a*/ 	.short	(.L_6085 - .L_6084)
.L_6084:
        /*001c*/ 	.word	0x00000000
        /*0020*/ 	.short	0x0000
        /*0022*/ 	.short	0x0000
        /*0024*/ 	.byte	0x00, 0xf0, 0x11, 0x00


	//----- nvinfo : EIATTR_SPARSE_MMA_MASK
	.align		4
.L_6085:
        /*0028*/ 	.byte	0x03, 0x50
        /*002a*/ 	.short	0x0000


	//----- nvinfo : EIATTR_MAXREG_COUNT
	.align		4
        /*002c*/ 	.byte	0x03, 0x1b
        /*002e*/ 	.short	0x0080


	//----- nvinfo : EIATTR_EXTERNS
	.align		4
        /*0030*/ 	.byte	0x04, 0x0f
        /*0032*/ 	.short	(.L_6087 - .L_6086)


	//   ....[0]....
	.align		4
.L_6086:
        /*0034*/ 	.word	index@(__assertfail)


	//----- nvinfo : EIATTR_MERCURY_ISA_VERSION
	.align		4
.L_6087:
        /*0038*/ 	.byte	0x03, 0x5f
        /*003a*/ 	.short	0x0101


	//----- nvinfo : EIATTR_SYSCALL_OFFSETS
	.align		4
        /*003c*/ 	.byte	0x04, 0x46
        /*003e*/ 	.short	(.L_6089 - .L_6088)


	//   ....[0]....
.L_6088:
        /*0040*/ 	.word	0x000024b0


	//   ....[1]....
        /*0044*/ 	.word	0x000032b0


	//   ....[2]....
        /*0048*/ 	.word	0x000040f0


	//   ....[3]....
        /*004c*/ 	.word	0x000065c0


	//   ....[4]....
        /*0050*/ 	.word	0x000073c0


	//   ....[5]....
        /*0054*/ 	.word	0x00008200


	//   ....[6]....
        /*0058*/ 	.word	0x0000a6c0


	//   ....[7]....
        /*005c*/ 	.word	0x0000b4c0


	//   ....[8]....
        /*0060*/ 	.word	0x0000c300


	//   ....[9]....
        /*0064*/ 	.word	0x0000e7b0


	//   ....[10]....
        /*0068*/ 	.word	0x0000f5b0


	//   ....[11]....
        /*006c*/ 	.word	0x000103f0


	//----- nvinfo : EIATTR_EXIT_INSTR_OFFSETS
	.align		4
.L_6089:
        /*0070*/ 	.byte	0x04, 0x1c
        /*0072*/ 	.short	(.L_6091 - .L_6090)


	//   ....[0]....
.L_6090:
        /*0074*/ 	.word	0x0000c3a0


	//   ....[1]....
        /*0078*/ 	.word	0x0000f6e0


	//   ....[2]....
        /*007c*/ 	.word	0x0000f700


	//   ....[3]....
        /*0080*/ 	.word	0x0000f790


	//   ....[4]....
        /*0084*/ 	.word	0x0000f7b0


	//   ....[5]....
        /*0088*/ 	.word	0x0000f7d0


	//   ....[6]....
        /*008c*/ 	.word	0x0000f860


	//   ....[7]....
        /*0090*/ 	.word	0x0000f8a0


	//   ....[8]....
        /*0094*/ 	.word	0x0000f940


	//   ....[9]....
        /*0098*/ 	.word	0x0000f990


	//   ....[10]....
        /*009c*/ 	.word	0x0000f9c0


	//   ....[11]....
        /*00a0*/ 	.word	0x0000fa80


	//   ....[12]....
        /*00a4*/ 	.word	0x0000fac0


	//   ....[13]....
        /*00a8*/ 	.word	0x0000fc50


	//   ....[14]....
        /*00ac*/ 	.word	0x0000fdb0


	//   ....[15]....
        /*00b0*/ 	.word	0x0000fdf0


	//   ....[16]....
        /*00b4*/ 	.word	0x0000fe90


	//   ....[17]....
        /*00b8*/ 	.word	0x00010010


	//   ....[18]....
        /*00bc*/ 	.word	0x00010190


	//   ....[19]....
        /*00c0*/ 	.word	0x000102f0


	//   ....[20]....
        /*00c4*/ 	.word	0x00010400


	//   ....[21]....
        /*00c8*/ 	.word	0x00010430


	//   ....[22]....
        /*00cc*/ 	.word	0x00010450


	//----- nvinfo : EIATTR_MAX_THREADS
	.align		4
.L_6091:
        /*00d0*/ 	.byte	0x04, 0x05
        /*00d2*/ 	.short	(.L_6093 - .L_6092)
.L_6092:
        /*00d4*/ 	.word	0x00000080
        /*00d8*/ 	.word	0x00000001
        /*00dc*/ 	.word	0x00000001


	//----- nvinfo : EIATTR_CRS_STACK_SIZE
	.align		4
.L_6093:
        /*00e0*/ 	.byte	0x04, 0x1e
        /*00e2*/ 	.short	(.L_6095 - .L_6094)
.L_6094:
        /*00e4*/ 	.word	0x00000000


	//----- nvinfo : EIATTR_CBANK_PARAM_SIZE
	.align		4
.L_6095:
        /*00e8*/ 	.byte	0x03, 0x19
        /*00ea*/ 	.short	0x0290


	//----- nvinfo : EIATTR_PARAM_CBANK
	.align		4
        /*00ec*/ 	.byte	0x04, 0x0a
        /*00ee*/ 	.short	(.L_6097 - .L_6096)
	.align		4
.L_6096:
        /*00f0*/ 	.word	index@(.nv.constant0._ZN2at6native18elementwise_kernelILi128ELi4EZNS0_15gpu_kernel_implINS0_13BinaryFunctorIiiiNS0_17BitwiseAndFunctorIiEEEEEEvRNS_18TensorIteratorBaseERKT_EUliE_EEviT1_)
        /*00f4*/ 	.short	0x0210
        /*00f6*/ 	.short	0x0290


	//----- nvinfo : EIATTR_SW_WAR
	.align		4
.L_6097:
        /*00f8*/ 	.byte	0x04, 0x36
        /*00fa*/ 	.short	(.L_6099 - .L_6098)
.L_6098:
        /*00fc*/ 	.word	0x00000008
.L_6099:


//--------------------- .nv.info._ZN2at6native27unrolled_elementwise_kernelINS0_13BinaryFunctorIiiiNS0_17BitwiseAndFunctorIiEEEESt5arrayIPcLm3EELi4E23TrivialOffsetCalculatorILi2EjES9_ILi1EjENS0_6memory12LoadWithCastILi2EEENSC_13StoreWithCastILi1EEEEEviT_T0_T2_T3_T4_T5_ --------------------------
	.section	.nv.info._ZN2at6native27unrolled_elementwise_kernelINS0_13BinaryFunctorIiiiNS0_17BitwiseAndFunctorIiEEEESt5arrayIPcLm3EELi4E23TrivialOffsetCalculatorILi2EjES9_ILi1EjENS0_6memory12LoadWithCastILi2EEENSC_13StoreWithCastILi1EEEEEviT_T0_T2_T3_T4_T5_,"",@"SHT_CUDA_INFO"
	.sectionflags	@""
	.align	4


	//----- nvinfo : EIATTR_CUDA_API_VERSION
	.align		4
        /*0000*/ 	.byte	0x04, 0x37
        /*0002*/ 	.short	(.L_6101 - .L_6100)
.L_6100:
        /*0004*/ 	.word	0x00000082


	//----- nvinfo : EIATTR_KPARAM_INFO
	.align		4
.L_6101:
        /*0008*/ 	.byte	0x04, 0x17
        /*000a*/ 	.short	(.L_6103 - .L_6102)
.L_6102:
        /*000c*/ 	.word	0x00000000
        /*0010*/ 	.short	0x0006
        /*0012*/ 	.short	0x0030
        /*0014*/ 	.byte	0x00, 0xf0, 0x21, 0x00


	//----- nvinfo : EIATTR_KPARAM_INFO
	.align		4
.L_6103:
        /*0018*/ 	.byte	0x04, 0x17
        /*001a*/ 	.short	(.L_6105 - .L_6104)
.L_6104:
        /*001c*/ 	.word	0x00000000
        /*0020*/ 	.short	0x0005
        /*0022*/ 	.short	0x0024
        /*0024*/ 	.byte	0x00, 0xf0, 0x31, 0x00


	//----- nvinfo : EIATTR_KPARAM_INFO
	.align		4
.L_6105:
        /*0028*/ 	.byte	0x04, 0x17
        /*002a*/ 	.short	(.L_6107 - .L_6106)
.L_6106:
        /*002c*/ 	.word	0x00000000
        /*0030*/ 	.short	0x0004
        /*0032*/ 	.short	0x0021
        /*0034*/ 	.byte	0x00, 0xf0, 0x05, 0x00


	//----- nvinfo : EIATTR_KPARAM_INFO
	.align		4
.L_6107:
        /*0038*/ 	.byte	0x04, 0x17
        /*003a*/ 	.short	(.L_6109 - .L_6108)
.L_6108:
        /*003c*/ 	.word	0x00000000
        /*0040*/ 	.short	0x0003
        /*0042*/ 	.short	0x0020
        /*0044*/ 	.byte	0x00, 0xf0, 0x05, 0x00


	//----- nvinfo : EIATTR_KPARAM_INFO
	.align		4
.L_6109:
        /*0048*/ 	.byte	0x04, 0x17
        /*004a*/ 	.short	(.L_6111 - .L_6110)
.L_6110:
        /*004c*/ 	.word	0x00000000
        /*0050*/ 	.short	0x0002
        /*0052*/ 	.short	0x0008
        /*0054*/ 	.byte	0x00, 0xf0, 0x61, 0x00


	//----- nvinfo : EIATTR_KPARAM_INFO
	.align		4
.L_6111:
        /*0058*/ 	.byte	0x04, 0x17
        /*005a*/ 	.short	(.L_6113 - .L_6112)
.L_6112:
        /*005c*/ 	.word	0x00000000
        /*0060*/ 	.short	0x0001
        /*0062*/ 	.short	0x0004
        /*0064*/ 	.byte	0x00, 0xf0, 0x05, 0x00


	//----- nvinfo : EIATTR_KPARAM_INFO
	.align		4
.L_6113:
        /*0068*/ 	.byte	0x04, 0x17
        /*006a*/ 	.short	(.L_6115 - .L_6114)
.L_6114:
        /*006c*/ 	.word	0x00000000
        /*0070*/ 	.short	0x0000
        /*0072*/ 	.short	0x0000
        /*0074*/ 	.byte	0x00, 0xf0, 0x11, 0x00


	//----- nvinfo : EIATTR_SPARSE_MMA_MASK
	.align		4
.L_6115:
        /*0078*/ 	.byte	0x03, 0x50
        /*007a*/ 	.short	0x0000


	//----- nvinfo : EIATTR_MAXREG_COUNT
	.align		4
        /*007c*/ 	.byte	0x03, 0x1b
        /*007e*/ 	.short	0x00ff


	//----- nvinfo : EIATTR_EXTERNS
	.align		4
        /*0080*/ 	.byte	0x04, 0x0f
        /*0082*/ 	.short	(.L_6117 - .L_6116)


	//   ....[0]....
	.align		4
.L_6116:
        /*0084*/ 	.word	index@(__assertfail)


	//----- nvinfo : EIATTR_MERCURY_ISA_VERSION
	.align		4
.L_6117:
        /*0088*/ 	.byte	0x03, 0x5f
        /*008a*/ 	.short	0x0101


	//----- nvinfo : EIATTR_SYSCALL_OFFSETS
	.align		4
        /*008c*/ 	.byte	0x04, 0x46
        /*008e*/ 	.short	(.L_6119 - .L_6118)


	//   ....[0]....
.L_6118:
        /*0090*/ 	.word	0x00000ec0


	//   ....[1]....
        /*0094*/ 	.word	0x00001cd0


	//   ....[2]....
        /*0098*/ 	.word	0x00002b60


	//   ....[3]....
        /*009c*/ 	.word	0x00003970


	//   ....[4]....
        /*00a0*/ 	.word	0x00004810


	//   ....[5]....
        /*00a4*/ 	.word	0x00005630


	//   ....[6]....
        /*00a8*/ 	.word	0x000064b0


	//   ....[7]....
        /*00ac*/ 	.word	0x000072c0


	//   ....[8]....
        /*00b0*/ 	.word	0x00008200


	//   ....[9]....
        /*00b4*/ 	.word	0x000090e0


	//   ....[10]....
        /*00b8*/ 	.word	0x00009fb0


	//   ....[11]....
        /*00bc*/ 	.word	0x0000ae80


	//----- nvinfo : EIATTR_EXIT_INSTR_OFFSETS
	.align		4
.L_6119:
        /*00c0*/ 	.byte	0x04, 0x1c
        /*00c2*/ 	.short	(.L_6121 - .L_6120)


	//   ....[0]....
.L_6120:
        /*00c4*/ 	.word	0x0000a040


	//   ....[1]....
        /*00c8*/ 	.word	0x0000a170


	//   ....[2]....
        /*00cc*/ 	.word	0x0000a190


	//   ....[3]....
        /*00d0*/ 	.word	0x0000a220


	//   ....[4]....
        /*00d4*/ 	.word	0x0000a240


	//   ....[5]....
        /*00d8*/ 	.word	0x0000a260


	//   ....[6]....
        /*00dc*/ 	.word	0x0000a2f0


	//   ....[7]....
        /*00e0*/ 	.word	0x0000a330


	//   ....[8]....
        /*00e4*/ 	.word	0x0000a3d0


	//   ....[9]....
        /*00e8*/ 	.word	0x0000a420


	//   ....[10]....
        /*00ec*/ 	.word	0x0000a450


	//   ....[11]....
        /*00f0*/ 	.word	0x0000a510


	//   ....[12]....
        /*00f4*/ 	.word	0x0000a550


	//   ....[13]....
        /*00f8*/ 	.word	0x0000a6e0


	//   ....[14]....
        /*00fc*/ 	.word	0x0000a840


	//   ....[15]....
        /*0100*/ 	.word	0x0000a880


	//   ....[16]....
        /*0104*/ 	.word	0x0000a920


	//   ....[17]....
        /*0108*/ 	.word	0x0000aaa0


	//   ....[18]....
        /*010c*/ 	.word	0x0000ac20


	//   ....[19]....
        /*0110*/ 	.word	0x0000ad80


	//   ....[20]....
        /*0114*/ 	.word	0x0000ae90


	//   ....[21]....
        /*0118*/ 	.word	0x0000aec0


	//   ....[22]....
        /*011c*/ 	.word	0x0000aee0


	//----- nvinfo : EIATTR_MAX_THREADS
	.align		4
.L_6121:
        /*0120*/ 	.byte	0x04, 0x05
        /*0122*/ 	.short	(.L_6123 - .L_6122)
.L_6122:
        /*0124*/ 	.word	0x00000080
        /*0128*/ 	.word	0x00000001
        /*012c*/ 	.word	0x00000001


	//----- nvinfo : EIATTR_CRS_STACK_SIZE
	.align		4
.L_6123:
        /*0130*/ 	.byte	0x04, 0x1e
        /*0132*/ 	.short	(.L_6125 - .L_6124)
.L_6124:
        /*0134*/ 	.word	0x00000000


	//----- nvinfo : EIATTR_CBANK_PARAM_SIZE
	.align		4
.L_6125:
        /*0138*/ 	.byte	0x03, 0x19
        /*013a*/ 	.short	0x0038


	//----- nvinfo : EIATTR_PARAM_CBANK
	.align		4
        /*013c*/ 	.byte	0x04, 0x0a
        /*013e*/ 	.short	(.L_6127 - .L_6126)
	.align		4
.L_6126:
        /*0140*/ 	.word	index@(.nv.constant0._ZN2at6native27unrolled_elementwise_kernelINS0_13BinaryFunctorIiiiNS0_17BitwiseAndFunctorIiEEEESt5arrayIPcLm3EELi4E23TrivialOffsetCalculatorILi2EjES9_ILi1EjENS0_6memory12LoadWithCastILi2EEENSC_13StoreWithCastILi1EEEEEviT_T0_T2_T3_T4_T5_)
        /*0144*/ 	.short	0x0210
        /*0146*/ 	.short	0x0038


	//----- nvinfo : EIATTR_SW_WAR
	.align		4
.L_6127:
        /*0148*/ 	.byte	0x04, 0x36
        /*014a*/ 	.short	(.L_6129 - .L_6128)
.L_6128:
        /*014c*/ 	.word	0x00000008
.L_6129:


//--------------------- .nv.info._ZN2at6native18elementwise_kernelILi128ELi2EZNS0_22gpu_kernel_impl_nocastINS0_13BinaryFunctorIiiiNS0_17BitwiseAndFunctorIiEEEEEEvRNS_18TensorIteratorBaseERKT_EUliE_EEviT1_ --------------------------
	.section	.nv.info._ZN2at6native18elementwise_kernelILi128ELi2EZNS0_22gpu_kernel_impl_nocastINS0_13BinaryFunctorIiiiNS0_17BitwiseAndFunctorIiEEEEEEvRNS_18TensorIteratorBaseERKT_EUliE_EEviT1_,"",@"SHT_CUDA_INFO"
	.sectionflags	@""
	.align	4


	//----- nvinfo : EIATTR_CUDA_API_VERSION
	.align		4
        /*0000*/ 	.byte	0x04, 0x37
        /*0002*/ 	.short	(.L_6131 - .L_6130)
.L_6130:
        /*0004*/ 	.word	0x00000082


	//----- nvinfo : EIATTR_KPARAM_INFO
	.align		4
.L_6131:
        /*0008*/ 	.byte	0x04, 0x17
        /*000a*/ 	.short	(.L_6133 - .L_6132)
.L_6132:
        /*000c*/ 	.word	0x00000000
        /*0010*/ 	.short	0x0001
        /*0012*/ 	.short	0x0008
        /*0014*/ 	.byte	0x00, 0xf0, 0x21, 0x0a


	//----- nvinfo : EIATTR_KPARAM_INFO
	.align		4
.L_6133:
        /*0018*/ 	.byte	0x04, 0x17
        /*001a*/ 	.short	(.L_6135 - .L_6134)
.L_6134:
        /*001c*/ 	.word	0x00000000
        /*0020*/ 	.short	0x0000
        /*0022*/ 	.short	0x0000
        /*0024*/ 	.byte	0x00, 0xf0, 0x11, 0x00


	//----- nvinfo : EIATTR_SPARSE_MMA_MASK
	.align		4
.L_6135:
        /*0028*/ 	.byte	0x03, 0x50
        /*002a*/ 	.short	0x0000


	//----- nvinfo : EIATTR_MAXREG_COUNT
	.align		4
        /*002c*/ 	.byte	0x03, 0x1b
        /*002e*/ 	.short	0x0080


	//----- nvinfo : EIATTR_MERCURY_ISA_VERSION
	.align		4
        /*0030*/ 	.byte	0x03, 0x5f
        /*0032*/ 	.short	0x0101


	//----- nvinfo : EIATTR_EXIT_INSTR_OFFSETS
	.align		4
        /*0034*/ 	.byte	0x04, 0x1c
        /*0036*/ 	.short	(.L_6137 - .L_6136)


	//   ....[0]....
.L_6136:
        /*0038*/ 	.word	0x000017b0


	//   ....[1]....
        /*003c*/ 	.word	0x00002ea0


	//----- nvinfo : EIATTR_MAX_THREADS
	.align		4
.L_6137:
        /*0040*/ 	.byte	0x04, 0x05
        /*0042*/ 	.short	(.L_6139 - .L_6138)
.L_6138:
        /*0044*/ 	.word	0x00000080
        /*0048*/ 	.word	0x00000001
        /*004c*/ 	.word	0x00000001


	//----- nvinfo : EIATTR_CRS_STACK_SIZE
	.align		4
.L_6139:
        /*0050*/ 	.byte	0x04, 0x1e
        /*0052*/ 	.short	(.L_6141 - .L_6140)
.L_6140:
        /*0054*/ 	.word	0x00000000


	//----- nvinfo : EIATTR_CBANK_PARAM_SIZE
	.align		4
.L_6141:
        /*0058*/ 	.byte	0x03, 0x19
        /*005a*/ 	.short	0x0290


	//----- nvinfo : EIATTR_PARAM_CBANK
	.align		4
        /*005c*/ 	.byte	0x04, 0x0a
        /*005e*/ 	.short	(.L_6143 - .L_6142)
	.align		4
.L_6142:
        /*0060*/ 	.word	index@(.nv.constant0._ZN2at6native18elementwise_kernelILi128ELi2EZNS0_22gpu_kernel_impl_nocastINS0_13BinaryFunctorIiiiNS0_17BitwiseAndFunctorIiEEEEEEvRNS_18TensorIteratorBaseERKT_EUliE_EEviT1_)
        /*0064*/ 	.short	0x0210
        /*0066*/ 	.short	0x0290


	//----- nvinfo : EIATTR_SW_WAR
	.align		4
.L_6143:
        /*0068*/ 	.byte	0x04, 0x36
        /*006a*/ 	.short	(.L_6145 - .L_6144)
.L_6144:
        /*006c*/ 	.word	0x00000008
.L_6145:


//--------------------- .nv.info._ZN2at6native27unrolled_elementwise_kernelINS0_13BinaryFunctorIiiiNS0_17BitwiseAndFunctorIiEEEESt5arrayIPcLm3EELi4E23TrivialOffsetCalculatorILi2EjES9_ILi1EjENS0_6memory15LoadWithoutCastENSC_16StoreWithoutCastEEEviT_T0_T2_T3_T4_T5_ --------------------------
	.section	.nv.info._ZN2at6native27unrolled_elementwise_kernelINS0_13BinaryFunctorIiiiNS0_17BitwiseAndFunctorIiEEEESt5arrayIPcLm3EELi4E23TrivialOffsetCalculatorILi2EjES9_ILi1EjENS0_6memory15LoadWithoutCastENSC_16StoreWithoutCastEEEviT_T0_T2_T3_T4_T5_,"",@"SHT_CUDA_INFO"
	.sectionflags	@""
	.align	4


	//----- nvinfo : EIATTR_CUDA_API_VERSION
	.align		4
        /*0000*/ 	.byte	0x04, 0x37
        /*0002*/ 	.short	(.L_6147 - .L_6146)
.L_6146:
        /*0004*/ 	.word	0x00000082


	//----- nvinfo : EIATTR_KPARAM_INFO
	.align		4
.L_6147:
        /*0008*/ 	.byte	0x04, 0x17
        /*000a*/ 	.short	(.L_6149 - .L_6148)
.L_6148:
        /*000c*/ 	.word	0x00000000
        /*0010*/ 	.short	0x0006
        /*0012*/ 	.short	0x0023
        /*0014*/ 	.byte	0x00, 0xf0, 0x05, 0x00


	//----- nvinfo : EIATTR_KPARAM_INFO
	.align		4
.L_6149:
        /*0018*/ 	.byte	0x04, 0x17
        /*001a*/ 	.short	(.L_6151 - .L_6150)
.L_6150:
        /*001c*/ 	.word	0x00000000
        /*0020*/ 	.short	0x0005
        /*0022*/ 	.short	0x0022
        /*0024*/ 	.byte	0x00, 0xf0, 0x05, 0x00


	//----- nvinfo : EIATTR_KPARAM_INFO
	.align		4
.L_6151:
        /*0028*/ 	.byte	0x04, 0x17
        /*002a*/ 	.short	(.L_6153 - .L_6152)
.L_6152:
        /*002c*/ 	.word	0x00000000
        /*0030*/ 	.short	0x0004
        /*0032*/ 	.short	0x0021
        /*0034*/ 	.byte	0x00, 0xf0, 0x05, 0x00


	//----- nvinfo : EIATTR_KPARAM_INFO
	.align		4
.L_6153:
        /*0038*/ 	.byte	0x04, 0x17
        /*003a*/ 	.short	(.L_6155 - .L_6154)
.L_6154:
        /*003c*/ 	.word	0x00000000
        /*0040*/ 	.short	0x0003
        /*0042*/ 	.short	0x0020
        /*0044*/ 	.byte	0x00, 0xf0, 0x05, 0x00


	//----- nvinfo : EIATTR_KPARAM_INFO
	.align		4
.L_6155:
        /*0048*/ 	.byte	0x04, 0x17
        /*004a*/ 	.short	(.L_6157 - .L_6156)
.L_6156:
        /*004c*/ 	.word	0x00000000
        /*0050*/ 	.short	0x0002
        /*0052*/ 	.short	0x0008
        /*0054*/ 	.byte	0x00, 0xf0, 0x61, 0x00


	//----- nvinfo : EIATTR_KPARAM_INFO
	.align		4
.L_6157:
        /*0058*/ 	.byte	0x04, 0x17
        /*005a*/ 	.short	(.L_6159 - .L_6158)
.L_6158:
        /*005c*/ 	.word	0x00000000
        /*0060*/ 	.short	0x0001
        /*0062*/ 	.short	0x0004
        /*0064*/ 	.byte	0x00, 0xf0, 0x05, 0x00


	//----- nvinfo : EIATTR_KPARAM_INFO
	.align		4
.L_6159:
        /*0068*/ 	.byte	0x04, 0x17
        /*006a*/ 	.short	(.L_6161 - .L_6160)
.L_6160:
        /*006c*/ 	.word	0x00000000
        /*0070*/ 	.short	0x0000
        /*0072*/ 	.short	0x0000
        /*0074*/ 	.byte	0x00, 0xf0, 0x11, 0x00


	//----- nvinfo : EIATTR_SPARSE_MMA_MASK
	.align		4
.L_6161:
        /*0078*/ 	.byte	0x03, 0x50
        /*007a*/ 	.short	0x0000


	//----- nvinfo : EIATTR_MAXREG_COUNT
	.align		4
        /*007c*/ 	.byte	0x03, 0x1b
        /*007e*/ 	.short	0x00ff


	//----- nvinfo : EIATTR_MERCURY_ISA_VERSION
	.align		4
        /*0080*/ 	.byte	0x03, 0x5f
        /*0082*/ 	.short	0x0101


	//----- nvinfo : EIATTR_EXIT_INSTR_OFFSETS
	.align		4
        /*0084*/ 	.byte	0x04, 0x1c
        /*0086*/ 	.short	(.L_6163 - .L_6162)


	//   ....[0]....
.L_6162:
        /*0088*/ 	.word	0x00000480


	//   ....[1]....
        /*008c*/ 	.word	0x000004e0


	//----- nvinfo : EIATTR_MAX_THREADS
	.align		4
.L_6163:
        /*0090*/ 	.byte	0x04, 0x05
        /*0092*/ 	.short	(.L_6165 - .L_6164)
.L_6164:
        /*0094*/ 	.word	0x00000080
        /*0098*/ 	.word	0x00000001
        /*009c*/ 	.word	0x00000001


	//----- nvinfo : EIATTR_CRS_STACK_SIZE
	.align		4
.L_6165:
        /*00a0*/ 	.byte	0x04, 0x1e
        /*00a2*/ 	.short	(.L_6167 - .L_6166)
.L_6166:
        /*00a4*/ 	.word	0x00000000


	//----- nvinfo : EIATTR_CBANK_PARAM_SIZE
	.align		4
.L_6167:
        /*00a8*/ 	.byte	0x03, 0x19
        /*00aa*/ 	.short	0x0024


	//----- nvinfo : EIATTR_PARAM_CBANK
	.align		4
        /*00ac*/ 	.byte	0x04, 0x0a
        /*00ae*/ 	.short	(.L_6169 - .L_6168)
	.align		4
.L_6168:
        /*00b0*/ 	.word	index@(.nv.constant0._ZN2at6native27unrolled_elementwise_kernelINS0_13BinaryFunctorIiiiNS0_17BitwiseAndFunctorIiEEEESt5arrayIPcLm3EELi4E23TrivialOffsetCalculatorILi2EjES9_ILi1EjENS0_6memory15LoadWithoutCastENSC_16StoreWithoutCastEEEviT_T0_T2_T3_T4_T5_)
        /*00b4*/ 	.short	0x0210
        /*00b6*/ 	.short	0x0024


	//----- nvinfo : EIATTR_SW_WAR
	.align		4
.L_6169:
        /*00b8*/ 	.byte	0x04, 0x36
        /*00ba*/ 	.short	(.L_6171 - .L_6170)
.L_6170:
        /*00bc*/ 	.word	0x00000008
.L_6171:


//--------------------- .nv.info._ZN2at6native29vectorized_elementwise_kernelILi2ENS0_13BinaryFunctorIiiiNS0_17BitwiseAndFunctorIiEEEESt5arrayIPcLm3EEEEviT0_T1_ --------------------------
	.section	.nv.info._ZN2at6native29vectorized_elementwise_kernelILi2ENS0_13BinaryFunctorIiiiNS0_17BitwiseAndFunctorIiEEEESt5arrayIPcLm3EEEEviT0_T1_,"",@"SHT_CUDA_INFO"
	.sectionflags	@""
	.align	4


	//----- nvinfo : EIATTR_CUDA_API_VERSION
	.align		4
        /*0000*/ 	.byte	0x04, 0x37
        /*0002*/ 	.short	(.L_6173 - .L_6172)
.L_6172:
        /*0004*/ 	.word	0x00000082


	//----- nvinfo : EIATTR_KPARAM_INFO
	.align		4
.L_6173:
        /*0008*/ 	.byte	0x04, 0x17
        /*000a*/ 	.short	(.L_6175 - .L_6174)
.L_6174:
        /*000c*/ 	.word	0x00000000
        /*0010*/ 	.short	0x0002
        /*0012*/ 	.short	0x0008
        /*0014*/ 	.byte	0x00, 0xf0, 0x61, 0x00


	//----- nvinfo : EIATTR_KPARAM_INFO
	.align		4
.L_6175:
        /*0018*/ 	.byte	0x04, 0x17
        /*001a*/ 	.short	(.L_6177 - .L_6176)
.L_6176:
        /*001c*/ 	.word	0x00000000
        /*0020*/ 	.short	0x0001
        /*0022*/ 	.short	0x0004
        /*0024*/ 	.byte	0x00, 0xf0, 0x05, 0x00


	//----- nvinfo : EIATTR_KPARAM_INFO
	.align		4
.L_6177:
        /*0028*/ 	.byte	0x04, 0x17
        /*002a*/ 	.short	(.L_6179 - .L_6178)
.L_6178:
        /*002c*/ 	.word	0x00000000
        /*0030*/ 	.short	0x0000
        /*0032*/ 	.short	0x0000
        /*0034*/ 	.byte	0x00, 0xf0, 0x11, 0x00


	//----- nvinfo : EIATTR_SPARSE_MMA_MASK
	.align		4
.L_6179:
        /*0038*/ 	.byte	0x03, 0x50
        /*003a*/ 	.short	0x0000


	//----- nvinfo : EIATTR_MAXREG_COUNT
	.align		4
        /*003c*/ 	.byte	0x03, 0x1b
        /*003e*/ 	.short	0x00ff


	//----- nvinfo : EIATTR_MERCURY_ISA_VERSION
	.align		4
        /*0040*/ 	.byte	0x03, 0x5f
        /*0042*/ 	.short	0x0101


	//----- nvinfo : EIATTR_EXIT_INSTR_OFFSETS
	.align		4
        /*0044*/ 	.byte	0x04, 0x1c
        /*0046*/ 	.short	(.L_6181 - .L_6180)


	//   ....[0]....
.L_6180:
        /*0048*/ 	.word	0x00000260


	//   ....[1]....
        /*004c*/ 	.word	0x00000bb0


	//   ....[2]....
        /*0050*/ 	.word	0x00000c00


	//----- nvinfo : EIATTR_MAX_THREADS
	.align		4
.L_6181:
        /*0054*/ 	.byte	0x04, 0x05
        /*0056*/ 	.short	(.L_6183 - .L_6182)
.L_6182:
        /*0058*/ 	.word	0x00000080
        /*005c*/ 	.word	0x00000001
        /*0060*/ 	.word	0x00000001


	//----- nvinfo : EIATTR_CRS_STACK_SIZE
	.align		4
.L_6183:
        /*0064*/ 	.byte	0x04, 0x1e
        /*0066*/ 	.short	(.L_6185 - .L_6184)
.L_6184:
        /*0068*/ 	.word	0x00000000


	//----- nvinfo : EIATTR_CBANK_PARAM_SIZE
	.align		4
.L_6185:
        /*006c*/ 	.byte	0x03, 0x19
        /*006e*/ 	.short	0x0020


	//----- nvinfo : EIATTR_PARAM_CBANK
	.align		4
        /*0070*/ 	.byte	0x04, 0x0a
        /*0072*/ 	.short	(.L_6187 - .L_6186)
	.align		4
.L_6186:
        /*0074*/ 	.word	index@(.nv.constant0._ZN2at6native29vectorized_elementwise_kernelILi2ENS0_13BinaryFunctorIiiiNS0_17BitwiseAndFunctorIiEEEESt5arrayIPcLm3EEEEviT0_T1_)
        /*0078*/ 	.short	0x0210
        /*007a*/ 	.short	0x0020


	//----- nvinfo : EIATTR_SW_WAR
	.align		4
.L_6187:
        /*007c*/ 	.byte	0x04, 0x36
        /*007e*/ 	.short	(.L_6189 - .L_6188)
.L_6188:
        /*0080*/ 	.word	0x00000008
.L_6189:


//--------------------- .nv.info._ZN2at6native29vectorized_elementwise_kernelILi4ENS0_13BinaryFunctorIiiiNS0_17BitwiseAndFunctorIiEEEESt5arrayIPcLm3EEEEviT0_T1_ --------------------------
	.section	.nv.info._ZN2at6native29vectorized_elementwise_kernelILi4ENS0_13BinaryFunctorIiiiNS0_17BitwiseAndFunctorIiEEEESt5arrayIPcLm3EEEEviT0_T1_,"",@"SHT_CUDA_INFO"
	.sectionflags	@""
	.align	4


	//----- nvinfo : EIATTR_CUDA_API_VERSION
	.align		4
        /*0000*/ 	.byte	0x04, 0x37
        /*0002*/ 	.short	(.L_6191 - .L_6190)
.L_6190:
        /*0004*/ 	.word	0x00000082


	//----- nvinfo : EIATTR_KPARAM_INFO
	.align		4
.L_6191:
        /*0008*/ 	.byte	0x04, 0x17
        /*000a*/ 	.short	(.L_6193 - .L_6192)
.L_6192:
        /*000c*/ 	.word	0x00000000
        /*0010*/ 	.short	0x0002
        /*0012*/ 	.short	0x0008
        /*0014*/ 	.byte	0x00, 0xf0, 0x61, 0x00


	//----- nvinfo : EIATTR_KPARAM_INFO
	.align		4
.L_6193:
        /*0018*/ 	.byte	0x04, 0x17
        /*001a*/ 	.short	(.L_6195 - .L_6194)
.L_6194:
        /*001c*/ 	.word	0x00000000
        /*0020*/ 	.short	0x0001
        /*0022*/ 	.short	0x0004
        /*0024*/ 	.byte	0x00, 0xf0, 0x05, 0x00


	//----- nvinfo : EIATTR_KPARAM_INFO
	.align		4
.L_6195:
        /*0028*/ 	.byte	0x04, 0x17
        /*002a*/ 	.short	(.L_6197 - .L_6196)
.L_6196:
        /*002c*/ 	.word	0x00000000
        /*0030*/ 	.short	0x0000
        /*0032*/ 	.short	0x0000
        /*0034*/ 	.byte	0x00, 0xf0, 0x11, 0x00


	//----- nvinfo : EIATTR_SPARSE_MMA_MASK
	.align		4
.L_6197:
        /*0038*/ 	.byte	0x03, 0x50
        /*003a*/ 	.short	0x0000


	//----- nvinfo : EIATTR_MAXREG_COUNT
	.align		4
        /*003c*/ 	.byte	0x03, 0x1b
        /*003e*/ 	.short	0x00ff


	//----- nvinfo : EIATTR_MERCURY_ISA_VERSION
	.align		4
        /*0040*/ 	.byte	0x03, 0x5f
        /*0042*/ 	.short	0x0101


	//----- nvinfo : EIATTR_EXIT_INSTR_OFFSETS
	.align		4
        /*0044*/ 	.byte	0x04, 0x1c
        /*0046*/ 	.short	(.L_6199 - .L_6198)


	//   ....[0]....
.L_6198:
        /*0048*/ 	.word	0x00000200


	//   ....[1]....
        /*004c*/ 	.word	0x00000b50


	//   ....[2]....
        /*0050*/ 	.word	0x00000ba0


	//----- nvinfo : EIATTR_MAX_THREADS
	.align		4
.L_6199:
        /*0054*/ 	.byte	0x04, 0x05
        /*0056*/ 	.short	(.L_6201 - .L_6200)
.L_6200:
        /*0058*/ 	.word	0x00000080
        /*005c*/ 	.word	0x00000001
        /*0060*/ 	.word	0x00000001


	//----- nvinfo : EIATTR_CRS_STACK_SIZE
	.align		4
.L_6201:
        /*0064*/ 	.byte	0x04, 0x1e
        /*0066*/ 	.short	(.L_6203 - .L_6202)
.L_6202:
        /*0068*/ 	.word	0x00000000


	//----- nvinfo : EIATTR_CBANK_PARAM_SIZE
	.align		4
.L_6203:
        /*006c*/ 	.byte	0x03, 0x19
        /*006e*/ 	.short	0x0020


	//----- nvinfo : EIATTR_PARAM_CBANK
	.align		4
        /*0070*/ 	.byte	0x04, 0x0a
        /*0072*/ 	.short	(.L_6205 - .L_6204)
	.align		4
.L_6204:
        /*0074*/ 	.word	index@(.nv.constant0._ZN2at6native29vectorized_elementwise_kernelILi4ENS0_13BinaryFunctorIiiiNS0_17BitwiseAndFunctorIiEEEESt5arrayIPcLm3EEEEviT0_T1_)
        /*0078*/ 	.short	0x0210
        /*007a*/ 	.short	0x0020


	//----- nvinfo : EIATTR_SW_WAR
	.align		4
.L_6205:
        /*007c*/ 	.byte	0x04, 0x36
        /*007e*/ 	.short	(.L_6207 - .L_6206)
.L_6206:
        /*0080*/ 	.word	0x00000008
.L_6207:


//--------------------- .nv.info._ZN2at6native29vectorized_elementwise_kernelILi8ENS0_13BinaryFunctorIiiiNS0_17BitwiseAndFunctorIiEEEESt5arrayIPcLm3EEEEviT0_T1_ --------------------------
	.section	.nv.info._ZN2at6native29vectorized_elementwise_kernelILi8ENS0_13BinaryFunctorIiiiNS0_17BitwiseAndFunctorIiEEEESt5arrayIPcLm3EEEEviT0_T1_,"",@"SHT_CUDA_INFO"
	.sectionflags	@""
	.align	4


	//----- nvinfo : EIATTR_CUDA_API_VERSION
	.align		4
        /*0000*/ 	.byte	0x04, 0x37
        /*0002*/ 	.short	(.L_6209 - .L_6208)
.L_6208:
        /*0004*/ 	.word	0x00000082


	//----- nvinfo : EIATTR_KPARAM_INFO
	.align		4
.L_6209:
        /*0008*/ 	.byte	0x04, 0x17
        /*000a*/ 	.short	(.L_6211 - .L_6210)
.L_6210:
        /*000c*/ 	.word	0x00000000
        /*0010*/ 	.short	0x0002
        /*0012*/ 	.short	0x0008
        /*0014*/ 	.byte	0x00, 0xf0, 0x61, 0x00


	//----- nvinfo : EIATTR_KPARAM_INFO
	.align		4
.L_6211:
        /*0018*/ 	.byte	0x04, 0x17
        /*001a*/ 	.short	(.L_6213 - .L_6212)
.L_6212:
        /*001c*/ 	.word	0x00000000
        /*0020*/ 	.short	0x0001
        /*0022*/ 	.short	0x0004
        /*0024*/ 	.byte	0x00, 0xf0, 0x05, 0x00


	//----- nvinfo : EIATTR_KPARAM_INFO
	.align		4
.L_6213:
        /*0028*/ 	.byte	0x04, 0x17
        /*002a*/ 	.short	(.L_6215 - .L_6214)
.L_6214:
        /*002c*/ 	.word	0x00000000
        /*0030*/ 	.short	0x0000
        /*0032*/ 	.short	0x0000
        /*0034*/ 	.byte	0x00, 0xf0, 0x11, 0x00


	//----- nvinfo : EIATTR_SPARSE_MMA_MASK
	.align		4
.L_6215:
        /*0038*/ 	.byte	0x03, 0x50
        /*003a*/ 	.short	0x0000


	//----- nvinfo : EIATTR_MAXREG_COUNT
	.align		4
        /*003c*/ 	.byte	0x03, 0x1b
        /*003e*/ 	.short	0x00ff


	//----- nvinfo : EIATTR_MERCURY_ISA_VERSION
	.align		4
        /*0040*/ 	.byte	0x03, 0x5f
        /*0042*/ 	.short	0x0101


	//----- nvinfo : EIATTR_EXIT_INSTR_OFFSETS
	.align		4
        /*0044*/ 	.byte	0x04, 0x1c
        /*0046*/ 	.short	(.L_6217 - .L_6216)


	//   ....[0]....
.L_6216:
        /*0048*/ 	.word	0x00000200


	//   ....[1]....
        /*004c*/ 	.word	0x00000b50


	//   ....[2]....
        /*0050*/ 	.word	0x00000ba0


	//----- nvinfo : EIATTR_MAX_THREADS
	.align		4
.L_6217:
        /*0054*/ 	.byte	0x04, 0x05
        /*0056*/ 	.short	(.L_6219 - .L_6218)
.L_6218:
        /*0058*/ 	.word	0x00000080
        /*005c*/ 	.word	0x00000001
        /*0060*/ 	.word	0x00000001


	//----- nvinfo : EIATTR_CRS_STACK_SIZE
	.align		4
.L_6219:
        /*0064*/ 	.byte	0x04, 0x1e
        /*0066*/ 	.short	(.L_6221 - .L_6220)
.L_6220:
        /*0068*/ 	.word	0x00000000


	//----- nvinfo : EIATTR_CBANK_PARAM_SIZE
	.align		4
.L_6221:
        /*006c*/ 	.byte	0x03, 0x19
        /*006e*/ 	.short	0x0020


	//----- nvinfo : EIATTR_PARAM_CBANK
	.align		4
        /*0070*/ 	.byte	0x04, 0x0a
        /*0072*/ 	.short	(.L_6223 - .L_6222)
	.align		4
.L_6222:
        /*0074*/ 	.word	index@(.nv.constant0._ZN2at6native29vectorized_elementwise_kernelILi8ENS0_13BinaryFunctorIiiiNS0_17BitwiseAndFunctorIiEEEESt5arrayIPcLm3EEEEviT0_T1_)
        /*0078*/ 	.short	0x0210
        /*007a*/ 	.short	0x0020


	//----- nvinfo : EIATTR_SW_WAR
	.align		4
.L_6223:
        /*007c*/ 	.byte	0x04, 0x36
        /*007e*/ 	.short	(.L_6225 - .L_6224)
.L_6224:
        /*0080*/ 	.word	0x00000008
.L_6225:


//--------------------- .nv.info._ZN2at6native18elementwise_kernelILi128ELi4EZNS0_15gpu_kernel_implINS0_13AUnaryFunctorIaaaNS0_17BitwiseAndFunctorIaEEEEEEvRNS_18TensorIteratorBaseERKT_EUliE_EEviT1_ --------------------------
	.section	.nv.info._ZN2at6native18elementwise_kernelILi128ELi4EZNS0_15gpu_kernel_implINS0_13AUnaryFunctorIaaaNS0_17BitwiseAndFunctorIaEEEEEEvRNS_18TensorIteratorBaseERKT_EUliE_EEviT1_,"",@"SHT_CUDA_INFO"
	.sectionflags	@""
	.align	4


	//----- nvinfo : EIATTR_CUDA_API_VERSION
	.align		4
        /*0000*/ 	.byte	0x04, 0x37
        /*0002*/ 	.short	(.L_6227 - .L_6226)
.L_6226:
        /*0004*/ 	.word	0x00000082


	//----- nvinfo : EIATTR_KPARAM_INFO
	.align		4
.L_6227:
        /*0008*/ 	.byte	0x04, 0x17
        /*000a*/ 	.short	(.L_6229 - .L_6228)
.L_6228:
        /*000c*/ 	.word	0x00000000
        /*0010*/ 	.short	0x0001
        /*0012*/ 	.short	0x0008
        /*0014*/ 	.byte	0x00, 0xf0, 0x61, 0x08


	//----- nvinfo : EIATTR_KPARAM_INFO
	.align		4
.L_6229:
        /*0018*/ 	.byte	0x04, 0x17
        /*001a*/ 	.short	(.L_6231 - .L_6230)
.L_6230:
        /*001c*/ 	.word	0x00000000
        /*0020*/ 	.short	0x0000
        /*0022*/ 	.short	0x0000
        /*0024*/ 	.byte	0x00, 0xf0, 0x11, 0x00


	//----- nvinfo : EIATTR_SPARSE_MMA_MASK
	.align		4
.L_6231:
        /*0028*/ 	.byte	0x03, 0x50
        /*002a*/ 	.short	0x0000


	//----- nvinfo : EIATTR_MAXREG_COUNT
	.align		4
        /*002c*/ 	.byte	0x03, 0x1b
        /*002e*/ 	.short	0x0080


	//----- nvinfo : EIATTR_EXTERNS
	.align		4
        /*0030*/ 	.byte	0x04, 0x0f
        /*0032*/ 	.short	(.L_6233 - .L_6232)


	//   ....[0]....
	.align		4
.L_6232:
        /*0034*/ 	.word	index@(__assertfail)


	//----- nvinfo : EIATTR_MERCURY_ISA_VERSION
	.align		4
.L_6233:
        /*0038*/ 	.byte	0x03, 0x5f
        /*003a*/ 	.short	0x0101


	//----- nvinfo : EIATTR_SYSCALL_OFFSETS
	.align		4
        /*003c*/ 	.byte	0x04, 0x46
        /*003e*/ 	.short	(.L_6235 - .L_6234)


	//   ....[0]....
.L_6234:
        /*0040*/ 	.word	0x000021f0


	//   ....[1]....
        /*0044*/ 	.word	0x00003110


	//   ....[2]....
        /*0048*/ 	.word	0x00005360


	//   ....[3]....
        /*004c*/ 	.word	0x00006280


	//   ....[4]....
        /*0050*/ 	.word	0x000084c0


	//   ....[5]....
        /*0054*/ 	.word	0x000093e0


	//   ....[6]....
        /*0058*/ 	.word	0x0000b610


	//   ....[7]....
        /*005c*/ 	.word	0x0000c530


	//----- nvinfo : EIATTR_EXIT_INSTR_OFFSETS
	.align		4
.L_6235:
        /*0060*/ 	.byte	0x04, 0x1c
        /*0062*/ 	.short	(.L_6237 - .L_6236)


	//   ....[0]....
.L_6236:
        /*0064*/ 	.word	0x000094c0


	//   ....[1]....
        /*0068*/ 	.word	0x0000b760


	//   ....[2]....
        /*006c*/ 	.word	0x0000b780


	//   ....[3]....
        /*0070*/ 	.word	0x0000b840


	//   ....[4]....
        /*0074*/ 	.word	0x0000b870


	//   ....[5]....
        /*0078*/ 	.word	0x0000b8b0


	//   ....[6]....
        /*007c*/ 	.word	0x0000b940


	//   ....[7]....
        /*0080*/ 	.word	0x0000b980


	//   ....[8]....
        /*0084*/ 	.word	0x0000ba20


	//   ....[9]....
        /*0088*/ 	.word	0x0000ba70


	//   ....[10]....
        /*008c*/ 	.word	0x0000bac0


	//   ....[11]....
        /*0090*/ 	.word	0x0000bb80


	//   ....[12]....
        /*0094*/ 	.word	0x0000bbe0


	//   ....[13]....
        /*0098*/ 	.word	0x0000bd70


	//   ....[14]....
        /*009c*/ 	.word	0x0000bed0


	//   ....[15]....
        /*00a0*/ 	.word	0x0000bf10


	//   ....[16]....
        /*00a4*/ 	.word	0x0000bfd0


	//   ....[17]....
        /*00a8*/ 	.word	0x0000c150


	//   ....[18]....
        /*00ac*/ 	.word	0x0000c2d0


	//   ....[19]....
        /*00b0*/ 	.word	0x0000c430


	//   ....[20]....
        /*00b4*/ 	.word	0x0000c540


	//   ....[21]....
        /*00b8*/ 	.word	0x0000c5a0


	//   ....[22]....
        /*00bc*/ 	.word	0x0000c5d0


	//----- nvinfo : EIATTR_MAX_THREADS
	.align		4
.L_6237:
        /*00c0*/ 	.byte	0x04, 0x05
        /*00c2*/ 	.short	(.L_6239 - .L_6238)
.L_6238:
        /*00c4*/ 	.word	0x00000080
        /*00c8*/ 	.word	0x00000001
        /*00cc*/ 	.word	0x00000001


	//----- nvinfo : EIATTR_CRS_STACK_SIZE
	.align		4
.L_6239:
        /*00d0*/ 	.byte	0x04, 0x1e
        /*00d2*/ 	.short	(.L_6241 - .L_6240)
.L_6240:
        /*00d4*/ 	.word	0x00000000


	//----- nvinfo : EIATTR_CBANK_PARAM_SIZE
	.align		4
.L_6241:
        /*00d8*/ 	.byte	0x03, 0x19
        /*00da*/ 	.short	0x0220


	//----- nvinfo : EIATTR_PARAM_CBANK
	.align		4
        /*00dc*/ 	.byte	0x04, 0x0a
        /*00de*/ 	.short	(.L_6243 - .L_6242)
	.align		4
.L_6242:
        /*00e0*/ 	.word	index@(.nv.constant0._ZN2at6native18elementwise_kernelILi128ELi4EZNS0_15gpu_kernel_implINS0_13AUnaryFunctorIaaaNS0_17BitwiseAndFunctorIaEEEEEEvRNS_18TensorIteratorBaseERKT_EUliE_EEviT1_)
        /*00e4*/ 	.short	0x0210
        /*00e6*/ 	.short	0x0220


	//----- nvinfo : EIATTR_SW_WAR
	.align		4
.L_6243:
        /*00e8*/ 	.byte	0x04, 0x36
        /*00ea*/ 	.short	(.L_6245 - .L_6244)
.L_6244:
        /*00ec*/ 	.word	0x00000008
.L_6245:


//--------------------- .nv.info._ZN2at6native27unrolled_elementwise_kernelINS0_13AUnaryFunctorIaaaNS0_17BitwiseAndFunctorIaEEEESt5arrayIPcLm2EELi4E23TrivialOffsetCalculatorILi1EjESA_NS0_6memory12LoadWithCastILi1EEENSB_13StoreWithCastILi1EEEEEviT_T0_T2_T3_T4_T5_ --------------------------
	.section	.nv.info._ZN2at6native27unrolled_elementwise_kernelINS0_13AUnaryFunctorIaaaNS0_17BitwiseAndFunctorIaEEEESt5arrayIPcLm2EELi4E23TrivialOffsetCalculatorILi1EjESA_NS0_6memory12LoadWithCastILi1EEENSB_13StoreWithCastILi1EEEEEviT_T0_T2_T3_T4_T5_,"",@"SHT_CUDA_INFO"
	.sectionflags	@""
	.align	4


	//----- nvinfo : EIATTR_CUDA_API_VERSION
	.align		4
        /*0000*/ 	.byte	0x04, 0x37
        /*0002*/ 	.short	(.L_6247 - .L_6246)
.L_6246:
        /*0004*/ 	.word	0x00000082


	//----- nvinfo : EIATTR_KPARAM_INFO
	.align		4
.L_6247:
        /*0008*/ 	.byte	0x04, 0x17
        /*000a*/ 	.short	(.L_6249 - .L_6248)
.L_6248:
        /*000c*/ 	.word	0x00000000
        /*0010*/ 	.short	0x0006
        /*0012*/ 	.short	0x0024
        /*0014*/ 	.byte	0x00, 0xf0, 0x21, 0x00


	//----- nvinfo : EIATTR_KPARAM_INFO
	.align		4
.L_6249:
        /*0018*/ 	.byte	0x04, 0x17
        /*001a*/ 	.short	(.L_6251 - .L_6250)
.L_6250:
        /*001c*/ 	.word	0x00000000
        /*0020*/ 	.short	0x0005
        /*0022*/ 	.short	0x001c
        /*0024*/ 	.byte	0x00, 0xf0, 0x21, 0x00


	//----- nvinfo : EIATTR_KPARAM_INFO
	.align		4
.L_6251:
        /*0028*/ 	.byte	0x04, 0x17
        /*002a*/ 	.short	(.L_6253 - .L_6252)
.L_6252:
        /*002c*/ 	.word	0x00000000
        /*0030*/ 	.short	0x0004
        /*0032*/ 	.short	0x0019
        /*0034*/ 	.byte	0x00, 0xf0, 0x05, 0x00


	//----- nvinfo : EIATTR_KPARAM_INFO
	.align		4
.L_6253:
        /*0038*/ 	.byte	0x04, 0x17
        /*003a*/ 	.short	(.L_6255 - .L_6254)
.L_6254:
        /*003c*/ 	.word	0x00000000
        /*0040*/ 	.short	0x0003
        /*0042*/ 	.short	0x0018
        /*0044*/ 	.byte	0x00, 0xf0, 0x05, 0x00


	//----- nvinfo : EIATTR_KPARAM_INFO
	.align		4
.L_6255:
        /*0048*/ 	.byte	0x04, 0x17
        /*004a*/ 	.short	(.L_6257 - .L_6256)
.L_6256:
        /*004c*/ 	.word	0x00000000
        /*0050*/ 	.short	0x0002
        /*0052*/ 	.short	0x0008
        /*0054*/ 	.byte	0x00, 0xf0, 0x41, 0x00


	//----- nvinfo : EIATTR_KPARAM_INFO
	.align		4
.L_6257:
        /*0058*/ 	.byte	0x04, 0x17
        /*005a*/ 	.short	(.L_6259 - .L_6258)
.L_6258:
        /*005c*/ 	.word	0x00000000
        /*0060*/ 	.short	0x0001
        /*0062*/ 	.short	0x0004
        /*0064*/ 	.byte	0x00, 0xf0, 0x09, 0x00


	//----- nvinfo : EIATTR_KPARAM_INFO
	.align		4
.L_6259:
        /*0068*/ 	.byte	0x04, 0x17
        /*006a*/ 	.short	(.L_6261 - .L_6260)
.L_6260:
        /*006c*/ 	.word	0x00000000
        /*0070*/ 	.short	0x0000
        /*0072*/ 	.short	0x0000
        /*0074*/ 	.byte	0x00, 0xf0, 0x11, 0x00


	//----- nvinfo : EIATTR_SPARSE_MMA_MASK
	.align		4
.L_6261:
        /*0078*/ 	.byte	0x03, 0x50
        /*007a*/ 	.short	0x0000


	//----- nvinfo : EIATTR_MAXREG_COUNT
	.align		4
        /*007c*/ 	.byte	0x03, 0x1b
        /*007e*/ 	.short	0x00ff


	//----- nvinfo : EIATTR_EXTERNS
	.align		4
        /*0080*/ 	.byte	0x04, 0x0f
        /*0082*/ 	.short	(.L_6263 - .L_6262)


	//   ....[0]....
	.align		4
.L_6262:
        /*0084*/ 	.word	index@(__assertfail)


	//----- nvinfo : EIATTR_MERCURY_ISA_VERSION
	.align		4
.L_6263:
        /*0088*/ 	.byte	0x03, 0x5f
        /*008a*/ 	.short	0x0101


	//----- nvinfo : EIATTR_SYSCALL_OFFSETS
	.align		4
        /*008c*/ 	.byte	0x04, 0x46
        /*008e*/ 	.short	(.L_6265 - .L_6264)


	//   ....[0]....
.L_6264:
        /*0090*/ 	.word	0x00000f10


	//   ....[1]....
        /*0094*/ 	.word	0x00001e20


	//   ....[2]....
        /*0098*/ 	.word	0x00002d40


	//   ....[3]....
        /*009c*/ 	.word	0x00003c40


	//   ....[4]....
        /*00a0*/ 	.word	0x00004c50


	//   ....[5]....
        /*00a4*/ 	.word	0x00005c30


	//   ....[6]....
        /*00a8*/ 	.word	0x00006c00


	//   ....[7]....
        /*00ac*/ 	.word	0x00007bd0


	//----- nvinfo : EIATTR_EXIT_INSTR_OFFSETS
	.align		4
.L_6265:
        /*00b0*/ 	.byte	0x04, 0x1c
        /*00b2*/ 	.short	(.L_6267 - .L_6266)


	//   ....[0]....
.L_6266:
        /*00b4*/ 	.word	0x00006cd0


	//   ....[1]....
        /*00b8*/ 	.word	0x00006e00


	//   ....[2]....
        /*00bc*/ 	.word	0x00006e20


	//   ....[3]....
        /*00c0*/ 	.word	0x00006ee0


	//   ....[4]....
        /*00c4*/ 	.word	0x00006f10


	//   ....[5]....
        /*00c8*/ 	.word	0x00006f50


	//   ....[6]....
        /*00cc*/ 	.word	0x00006fe0


	//   ....[7]....
        /*00d0*/ 	.word	0x00007020


	//   ....[8]....
        /*00d4*/ 	.word	0x000070c0


	//   ....[9]....
        /*00d8*/ 	.word	0x00007110


	//   ....[10]....
        /*00dc*/ 	.word	0x00007160


	//   ....[11]....
        /*00e0*/ 	.word	0x00007220


	//   ....[12]....
        /*00e4*/ 	.word	0x00007280


	//   ....[13]....
        /*00e8*/ 	.word	0x00007410


	//   ....[14]....
        /*00ec*/ 	.word	0x00007570


	//   ....[15]....
        /*00f0*/ 	.word	0x000075b0


	//   ....[16]....
        /*00f4*/ 	.word	0x00007670


	//   ....[17]....
        /*00f8*/ 	.word	0x000077f0


	//   ....[18]....
        /*00fc*/ 	.word	0x00007970


	//   ....[19]....
        /*0100*/ 	.word	0x00007ad0


	//   ....[20]....
        /*0104*/ 	.word	0x00007be0


	//   ....[21]....
        /*0108*/ 	.word	0x00007c40


	//   ....[22]....
        /*010c*/ 	.word	0x00007c70


	//----- nvinfo : EIATTR_MAX_THREADS
	.align		4
.L_6267:
        /*0110*/ 	.byte	0x04, 0x05
        /*0112*/ 	.short	(.L_6269 - .L_6268)
.L_6268:
        /*0114*/ 	.word	0x00000080
        /*0118*/ 	.word	0x00000001
        /*011c*/ 	.word	0x00000001


	//----- nvinfo : EIATTR_CRS_STACK_SIZE
	.align		4
.L_6269:
        /*0120*/ 	.byte	0x04, 0x1e
        /*0122*/ 	.short	(.L_6271 - .L_6270)
.L_6270:
        /*0124*/ 	.word	0x00000000


	//----- nvinfo : EIATTR_CBANK_PARAM_SIZE
	.align		4
.L_6271:
        /*0128*/ 	.byte	0x03, 0x19
        /*012a*/ 	.short	0x002c


	//----- nvinfo : EIATTR_PARAM_CBANK
	.align		4
        /*012c*/ 	.byte	0x04, 0x0a
        /*012e*/ 	.short	(.L_6273 - .L_6272)
	.align		4
.L_6272:
        /*0130*/ 	.word	index@(.nv.constant0._ZN2at6native27unrolled_elementwise_kernelINS0_13AUnaryFunctorIaaaNS0_17BitwiseAndFunctorIaEEEESt5arrayIPcLm2EELi4E23TrivialOffsetCalculatorILi1EjESA_NS0_6memory12LoadWithCastILi1EEENSB_13StoreWithCastILi1EEEEEviT_T0_T2_T3_T4_T5_)
        /*0134*/ 	.short	0x0210
        /*0136*/ 	.short	0x002c


	//----- nvinfo : EIATTR_SW_WAR
	.align		4
.L_6273:
        /*0138*/ 	.byte	0x04, 0x36
        /*013a*/ 	.short	(.L_6275 - .L_6274)
.L_6274:
        /*013c*/ 	.word	0x00000008
.L_6275:


//--------------------- .nv.info._ZN2at6native18elementwise_kernelILi128ELi4EZNS0_22gpu_kernel_impl_nocastINS0_13AUnaryFunctorIaaaNS0_17BitwiseAndFunctorIaEEEEEEvRNS_18TensorIteratorBaseERKT_EUliE_EEviT1_ --------------------------
	.section	.nv.info._ZN2at6native18elementwise_kernelILi128ELi4EZNS0_22gpu_kernel_impl_nocastINS0_13AUnaryFunctorIaaaNS0_17BitwiseAndFunctorIaEEEEEEvRNS_18TensorIteratorBaseERKT_EUliE_EEviT1_,"",@"SHT_CUDA_INFO"
	.sectionflags	@""
	.align	4


	//----- nvinfo : EIATTR_CUDA_API_VERSION
	.align		4
        /*0000*/ 	.byte	0x04, 0x37
        /*0002*/ 	.short	(.L_6277 - .L_6276)
.L_6276:
        /*0004*/ 	.word	0x00000082


	//----- nvinfo : EIATTR_KPARAM_INFO
	.align		4
.L_6277:
        /*0008*/ 	.byte	0x04, 0x17
        /*000a*/ 	.short	(.L_6279 - .L_6278)
.L_6278:
        /*000c*/ 	.word	0x00000000
        /*0010*/ 	.short	0x0001
        /*0012*/ 	.short	0x0008
        /*0014*/ 	.byte	0x00, 0xf0, 0x61, 0x08


	//----- nvinfo : EIATTR_KPARAM_INFO
	.align		4
.L_6279:
        /*0018*/ 	.byte	0x04, 0x17
        /*001a*/ 	.short	(.L_6281 - .L_6280)
.L_6280:
        /*001c*/ 	.word	0x00000000
        /*0020*/ 	.short	0x0000
        /*0022*/ 	.short	0x0000
        /*0024*/ 	.byte	0x00, 0xf0, 0x11, 0x00


	//----- nvinfo : EIATTR_SPARSE_MMA_MASK
	.align		4
.L_6281:
        /*0028*/ 	.byte	0x03, 0x50
        /*002a*/ 	.short	0x0000


	//----- nvinfo : EIATTR_MAXREG_COUNT
	.align		4
        /*002c*/ 	.byte	0x03, 0x1b
        /*002e*/ 	.short	0x0080


	//----- nvinfo : EIATTR_MERCURY_ISA_VERSION
	.align		4
        /*0030*/ 	.byte	0x03, 0x5f
        /*0032*/ 	.short	0x0101


	//----- nvinfo : EIATTR_EXIT_INSTR_OFFSETS
	.align		4
        /*0034*/ 	.byte	0x04, 0x1c
        /*0036*/ 	.short	(.L_6283 - .L_6282)


	//   ....[0]....
.L_6282:
        /*0038*/ 	.word	0x00003ba0


	//   ....[1]....
        /*003c*/ 	.word	0x00004f20


	//----- nvinfo : EIATTR_MAX_THREADS
	.align		4
.L_6283:
        /*0040*/ 	.byte	0x04, 0x05
        /*0042*/ 	.short	(.L_6285 - .L_6284)
.L_6284:
        /*0044*/ 	.word	0x00000080
        /*0048*/ 	.word	0x00000001
        /*004c*/ 	.word	0x00000001


	//----- nvinfo : EIATTR_CRS_STACK_SIZE
	.align		4
.L_6285:
        /*0050*/ 	.byte	0x04, 0x1e
        /*0052*/ 	.short	(.L_6287 - .L_6286)
.L_6286:
        /*0054*/ 	.word	0x00000000


	//----- nvinfo : EIATTR_CBANK_PARAM_SIZE
	.align		4
.L_6287:
        /*0058*/ 	.byte	0x03, 0x19
        /*005a*/ 	.short	0x0220


	//----- nvinfo : EIATTR_PARAM_CBANK
	.align		4
        /*005c*/ 	.byte	0x04, 0x0a
        /*005e*/ 	.short	(.L_6289 - .L_6288)
	.align		4
.L_6288:
        /*0060*/ 	.word	index@(.nv.constant0._ZN2at6native18elementwise_kernelILi128ELi4EZNS0_22gpu_kernel_impl_nocastINS0_13AUnaryFunctorIaaaNS0_17BitwiseAndFunctorIaEEEEEEvRNS_18TensorIteratorBaseERKT_EUliE_EEviT1_)
        /*0064*/ 	.short	0x0210
        /*0066*/ 	.short	0x0220


	//----- nvinfo : EIATTR_SW_WAR
	.align		4
.L_6289:
        /*0068*/ 	.byte	0x04, 0x36
        /*006a*/ 	.short	(.L_6291 - .L_6290)
.L_6290:
        /*006c*/ 	.word	0x00000008
.L_6291:


//--------------------- .nv.info._ZN2at6native27unrolled_elementwise_kernelINS0_13AUnaryFunctorIaaaNS0_17BitwiseAndFunctorIaEEEESt5arrayIPcLm2EELi4E23TrivialOffsetCalculatorILi1EjESA_NS0_6memory15LoadWithoutCastENSB_16StoreWithoutCastEEEviT_T0_T2_T3_T4_T5_ --------------------------
	.section	.nv.info._ZN2at6native27unrolled_elementwise_kernelINS0_13AUnaryFunctorIaaaNS0_17BitwiseAndFunctorIaEEEESt5arrayIPcLm2EELi4E23TrivialOffsetCalculatorILi1EjESA_NS0_6memory15LoadWithoutCastENSB_16StoreWithoutCastEEEviT_T0_T2_T3_T4_T5_,"",@"SHT_CUDA_INFO"
	.sectionflags	@""
	.align	4


	//----- nvinfo : EIATTR_CUDA_API_VERSION
	.align		4
        /*0000*/ 	.byte	0x04, 0x37
        /*0002*/ 	.short	(.L_6293 - .L_6292)
.L_6292:
        /*0004*/ 	.word	0x00000082


	//----- nvinfo : EIATTR_KPARAM_INFO
	.align		4
.L_6293:
        /*0008*/ 	.byte	0x04, 0x17
        /*000a*/ 	.short	(.L_6295 - .L_6294)
.L_6294:
        /*000c*/ 	.word	0x00000000
        /*0010*/ 	.short	0x0006
        /*0012*/ 	.short	0x001b
        /*0014*/ 	.byte	0x00, 0xf0, 0x05, 0x00


	//----- nvinfo : EIATTR_KPARAM_INFO
	.align		4
.L_6295:
        /*0018*/ 	.byte	0x04, 0x17
        /*001a*/ 	.short	(.L_6297 - .L_6296)
.L_6296:
        /*001c*/ 	.word	0x00000000
        /*0020*/ 	.short	0x0005
        /*0022*/ 	.short	0x001a
        /*0024*/ 	.byte	0x00, 0xf0, 0x05, 0x00


	//----- nvinfo : EIATTR_KPARAM_INFO
	.align		4
.L_6297:
        /*0028*/ 	.byte	0x04, 0x17
        /*002a*/ 	.short	(.L_6299 - .L_6298)
.L_6298:
        /*002c*/ 	.word	0x00000000
        /*0030*/ 	.short	0x0004
        /*0032*/ 	.short	0x0019
        /*0034*/ 	.byte	0x00, 0xf0, 0x05, 0x00


	//----- nvinfo : EIATTR_KPARAM_INFO
	.align		4
.L_6299:
        /*0038*/ 	.byte	0x04, 0x17
        /*003a*/ 	.short	(.L_6301 - .L_6300)
.L_6300:
        /*003c*/ 	.word	0x00000000
        /*0040*/ 	.short	0x0003
        /*0042*/ 	.short	0x0018
        /*0044*/ 	.byte	0x00, 0xf0, 0x05, 0x00


	//----- nvinfo : EIATTR_KPARAM_INFO
	.align		4
.L_6301:
        /*0048*/ 	.byte	0x04, 0x17
        /*004a*/ 	.short	(.L_6303 - .L_6302)
.L_6302:
        /*004c*/ 	.word	0x00000000
        /*0050*/ 	.short	0x0002
        /*0052*/ 	.short	0x0008
        /*0054*/ 	.byte	0x00, 0xf0, 0x41, 0x00


	//----- nvinfo : EIATTR_KPARAM_INFO
	.align		4
.L_6303:
        /*0058*/ 	.byte	0x04, 0x17
        /*005a*/ 	.short	(.L_6305 - .L_6304)
.L_6304:
        /*005c*/ 	.word	0x00000000
        /*0060*/ 	.short	0x0001
        /*0062*/ 	.short	0x0004
        /*0064*/ 	.byte	0x00, 0xf0, 0x09, 0x00


	//----- nvinfo : EIATTR_KPARAM_INFO
	.align		4
.L_6305:
        /*0068*/ 	.byte	0x04, 0x17
        /*006a*/ 	.short	(.L_6307 - .L_6306)
.L_6306:
        /*006c*/ 	.word	0x00000000
        /*0070*/ 	.short	0x0000
        /*0072*/ 	.short	0x0000
        /*0074*/ 	.byte	0x00, 0xf0, 0x11, 0x00


	//----- nvinfo : EIATTR_SPARSE_MMA_MASK
	.align		4
.L_6307:
        /*0078*/ 	.byte	0x03, 0x50
        /*007a*/ 	.short	0x0000


	//----- nvinfo : EIATTR_MAXREG_COUNT
	.align		4
        /*007c*/ 	.byte	0x03, 0x1b
        /*007e*/ 	.short	0x00ff


	//----- nvinfo : EIATTR_MERCURY_ISA_VERSION
	.align		4
        /*0080*/ 	.byte	0x03, 0x5f
        /*0082*/ 	.short	0x0101


	//----- nvinfo : EIATTR_EXIT_INSTR_OFFSETS
	.align		4
        /*0084*/ 	.byte	0x04, 0x1c
        /*0086*/ 	.short	(.L_6309 - .L_6308)


	//   ....[0]....
.L_6308:
        /*0088*/ 	.word	0x00000430


	//   ....[1]....
        /*008c*/ 	.word	0x00000490


	//----- nvinfo : EIATTR_MAX_THREADS
	.align		4
.L_6309:
        /*0090*/ 	.byte	0x04, 0x05
        /*0092*/ 	.short	(.L_6311 - .L_6310)
.L_6310:
        /*0094*/ 	.word	0x00000080
        /*0098*/ 	.word	0x00000001
        /*009c*/ 	.word	0x00000001


	//----- nvinfo : EIATTR_CRS_STACK_SIZE
	.align		4
.L_6311:
        /*00a0*/ 	.byte	0x04, 0x1e
        /*00a2*/ 	.short	(.L_6313 - .L_6312)
.L_6312:
        /*00a4*/ 	.word	0x00000000


	//----- nvinfo : EIATTR_CBANK_PARAM_SIZE
	.align		4
.L_6313:
        /*00a8*/ 	.byte	0x03, 0x19
        /*00aa*/ 	.short	0x001c


	//----- nvinfo : EIATTR_PARAM_CBANK
	.align		4
        /*00ac*/ 	.byte	0x04, 0x0a
        /*00ae*/ 	.short	(.L_6315 - .L_6314)
	.align		4
.L_6314:
        /*00b0*/ 	.word	index@(.nv.constant0._ZN2at6native27unrolled_elementwise_kernelINS0_13AUnaryFunctorIaaaNS0_17BitwiseAndFunctorIaEEEESt5arrayIPcLm2EELi4E23TrivialOffsetCalculatorILi1EjESA_NS0_6memory15LoadWithoutCastENSB_16StoreWithoutCastEEEviT_T0_T2_T3_T4_T5_)
        /*00b4*/ 	.short	0x0210
        /*00b6*/ 	.short	0x001c


	//----- nvinfo : EIATTR_SW_WAR
	.align		4
.L_6315:
        /*00b8*/ 	.byte	0x04, 0x36
        /*00ba*/ 	.short	(.L_6317 - .L_6316)
.L_6316:
        /*00bc*/ 	.word	0x00000008
.L_6317:


//--------------------- .nv.info._ZN2at6native29vectorized_elementwise_kernelILi2ENS0_13AUnaryFunctorIaaaNS0_17BitwiseAndFunctorIaEEEESt5arrayIPcLm2EEEEviT0_T1_ --------------------------
	.section	.nv.info._ZN2at6native29vectorized_elementwise_kernelILi2ENS0_13AUnaryFunctorIaaaNS0_17BitwiseAndFunctorIaEEEESt5arrayIPcLm2EEEEviT0_T1_,"",@"SHT_CUDA_INFO"
	.sectionflags	@""
	.align	4


	//----- nvinfo : EIATTR_CUDA_API_VERSION
	.align		4
        /*0000*/ 	.byte	0x04, 0x37
        /*0002*/ 	.short	(.L_6319 - .L_6318)
.L_6318:
        /*0004*/ 	.word	0x00000082


	//----- nvinfo : EIATTR_KPARAM_INFO
	.align		4
.L_6319:
        /*0008*/ 	.byte	0x04, 0x17
        /*000a*/ 	.short	(.L_6321 - .L_6320)
.L_6320:
        /*000c*/ 	.word	0x00000000
        /*0010*/ 	.short	0x0002
        /*0012*/ 	.short	0x0008
        /*0014*/ 	.byte	0x00, 0xf0, 0x41, 0x00


	//----- nvinfo : EIATTR_KPARAM_INFO
	.align		4
.L_6321:
        /*0018*/ 	.byte	0x04, 0x17
        /*001a*/ 	.short	(.L_6323 - .L_6322)
.L_6322:
        /*001c*/ 	.word	0x00000000
        /*0020*/ 	.short	0x0001
        /*0022*/ 	.short	0x0004
        /*0024*/ 	.byte	0x00, 0xf0, 0x09, 0x00


	//----- nvinfo : EIATTR_KPARAM_INFO
	.align		4
.L_6323:
        /*0028*/ 	.byte	0x04, 0x17
        /*002a*/ 	.short	(.L_6325 - .L_6324)
.L_6324:
        /*002c*/ 	.word	0x00000000
        /*0030*/ 	.short	0x0000
        /*0032*/ 	.short	0x0000
        /*0034*/ 	.byte	0x00, 0xf0, 0x11, 0x00


	//----- nvinfo : EIATTR_SPARSE_MMA_MASK
	.align		4
.L_6325:
        /*0038*/ 	.byte	0x03, 0x50
        /*003a*/ 	.short	0x0000


	//----- nvinfo : EIATTR_MAXREG_COUNT
	.align		4
        /*003c*/ 	.byte	0x03, 0x1b
        /*003e*/ 	.short	0x00ff


	//----- nvinfo : EIATTR_MERCURY_ISA_VERSION
	.align		4
        /*0040*/ 	.byte	0x03, 0x5f
        /*0042*/ 	.short	0x0101


	//----- nvinfo : EIATTR_EXIT_INSTR_OFFSETS
	.align		4
        /*0044*/ 	.byte	0x04, 0x1c
        /*0046*/ 	.short	(.L_6327 - .L_6326)


	//   ....[0]....
.L_6326:
        /*0048*/ 	.word	0x00000320


	//   ....[1]....
        /*004c*/ 	.word	0x00000b90


	//   ....[2]....
        /*0050*/ 	.word	0x00000bf0


	//----- nvinfo : EIATTR_MAX_THREADS
	.align		4
.L_6327:
        /*0054*/ 	.byte	0x04, 0x05
        /*0056*/ 	.short	(.L_6329 - .L_6328)
.L_6328:
        /*0058*/ 	.word	0x00000080
        /*005c*/ 	.word	0x00000001
        /*0060*/ 	.word	0x00000001


	//----- nvinfo : EIATTR_CRS_STACK_SIZE
	.align		4
.L_6329:
        /*0064*/ 	.byte	0x04, 0x1e
        /*0066*/ 	.short	(.L_6331 - .L_6330)
.L_6330:
        /*0068*/ 	.word	0x00000000


	//----- nvinfo : EIATTR_CBANK_PARAM_SIZE
	.align		4
.L_6331:
        /*006c*/ 	.byte	0x03, 0x19
        /*006e*/ 	.short	0x0018


	//----- nvinfo : EIATTR_PARAM_CBANK
	.align		4
        /*0070*/ 	.byte	0x04, 0x0a
        /*0072*/ 	.short	(.L_6333 - .L_6332)
	.align		4
.L_6332:
        /*0074*/ 	.word	index@(.nv.constant0._ZN2at6native29vectorized_elementwise_kernelILi2ENS0_13AUnaryFunctorIaaaNS0_17BitwiseAndFunctorIaEEEESt5arrayIPcLm2EEEEviT0_T1_)
        /*0078*/ 	.short	0x0210
        /*007a*/ 	.short	0x0018


	//----- nvinfo : EIATTR_SW_WAR
	.align		4
.L_6333:
        /*007c*/ 	.byte	0x04, 0x36
        /*007e*/ 	.short	(.L_6335 - .L_6334)
.L_6334:
        /*0080*/ 	.word	0x00000008
.L_6335:


//--------------------- .nv.info._ZN2at6native29vectorized_elementwise_kernelILi4ENS0_13AUnaryFunctorIaaaNS0_17BitwiseAndFunctorIaEEEESt5arrayIPcLm2EEEEviT0_T1_ --------------------------
	.section	.nv.info._ZN2at6native29vectorized_elementwise_kernelILi4ENS0_13AUnaryFunctorIaaaNS0_17BitwiseAndFunctorIaEEEESt5arrayIPcLm2EEEEviT0_T1_,"",@"SHT_CUDA_INFO"
	.sectionflags	@""
	.align	4


	//----- nvinfo : EIATTR_CUDA_API_VERSION
	.align		4
        /*0000*/ 	.byte	0x04, 0x37
        /*0002*/ 	.short	(.L_6337 - .L_6336)
.L_6336:
        /*0004*/ 	.word	0x00000082


	//----- nvinfo : EIATTR_KPARAM_INFO
	.align		4
.L_6337:
        /*0008*/ 	.byte	0x04, 0x17
        /*000a*/ 	.short	(.L_6339 - .L_6338)
.L_6338:
        /*000c*/ 	.word	0x00000000
        /*0010*/ 	.short	0x0002
        /*0012*/ 	.short	0x0008
        /*0014*/ 	.byte	0x00, 0xf0, 0x41, 0x00


	//----- nvinfo : EIATTR_KPARAM_INFO
	.align		4
.L_6339:
        /*0018*/ 	.byte	0x04, 0x17
        /*001a*/ 	.short	(.L_6341 - .L_6340)
.L_6340:
        /*001c*/ 	.word	0x00000000
        /*0020*/ 	.short	0x0001
        /*0022*/ 	.short	0x0004
        /*0024*/ 	.byte	0x00, 0xf0, 0x09, 0x00


	//----- nvinfo : EIATTR_KPARAM_INFO
	.align		4
.L_6341:
        /*0028*/ 	.byte	0x04, 0x17
        /*002a*/ 	.short	(.L_6343 - .L_6342)
.L_6342:
        /*002c*/ 	.word	0x00000000
        /*0030*/ 	.short	0x0000
        /*0032*/ 	.short	0x0000
        /*0034*/ 	.byte	0x00, 0xf0, 0x11, 0x00


	//----- nvinfo : EIATTR_SPARSE_MMA_MASK
	.align		4
.L_6343:
        /*0038*/ 	.byte	0x03, 0x50
        /*003a*/ 	.short	0x0000


	//----- nvinfo : EIATTR_MAXREG_COUNT
	.align		4
        /*003c*/ 	.byte	0x03, 0x1b
        /*003e*/ 	.short	0x00ff


	//----- nvinfo : EIATTR_MERCURY_ISA_VERSION
	.align		4
        /*0040*/ 	.byte	0x03, 0x5f
        /*0042*/ 	.short	0x0101


	//----- nvinfo : EIATTR_EXIT_INSTR_OFFSETS
	.align		4
        /*0044*/ 	.byte	0x04, 0x1c
        /*0046*/ 	.short	(.L_6345 - .L_6344)


	//   ....[0]....
.L_6344:
        /*0048*/ 	.word	0x00000300


	//   ....[1]....
        /*004c*/ 	.word	0x00000b70


	//   ....[2]....
        /*0050*/ 	.word	0x00000bd0


	//----- nvinfo : EIATTR_MAX_THREADS
	.align		4
.L_6345:
        /*0054*/ 	.byte	0x04, 0x05
        /*0056*/ 	.short	(.L_6347 - .L_6346)
.L_6346:
        /*0058*/ 	.word	0x00000080
        /*005c*/ 	.word	0x00000001
        /*0060*/ 	.word	0x00000001


	//----- nvinfo : EIATTR_CRS_STACK_SIZE
	.align		4
.L_6347:
        /*0064*/ 	.byte	0x04, 0x1e
        /*0066*/ 	.short	(.L_6349 - .L_6348)
.L_6348:
        /*0068*/ 	.word	0x00000000


	//----- nvinfo : EIATTR_CBANK_PARAM_SIZE
	.align		4
.L_6349:
        /*006c*/ 	.byte	0x03, 0x19
        /*006e*/ 	.short	0x0018


	//----- nvinfo : EIATTR_PARAM_CBANK
	.align		4
        /*0070*/ 	.byte	0x04, 0x0a
        /*0072*/ 	.short	(.L_6351 - .L_6350)
	.align		4
.L_6350:
        /*0074*/ 	.word	index@(.nv.constant0._ZN2at6native29vectorized_elementwise_kernelILi4ENS0_13AUnaryFunctorIaaaNS0_17BitwiseAndFunctorIaEEEESt5arrayIPcLm2EEEEviT0_T1_)
        /*0078*/ 	.short	0x0210
        /*007a*/ 	.short	0x0018


	//----- nvinfo : EIATTR_SW_WAR
	.align		4
.L_6351:
        /*007c*/ 	.byte	0x04, 0x36
        /*007e*/ 	.short	(.L_6353 - .L_6352)
.L_6352:
        /*0080*/ 	.word	0x00000008
.L_6353:


//--------------------- .nv.info._ZN2at6native29vectorized_elementwise_kernelILi8ENS0_13AUnaryFunctorIaaaNS0_17BitwiseAndFunctorIaEEEESt5arrayIPcLm2EEEEviT0_T1_ --------------------------
	.section	.nv.info._ZN2at6native29vectorized_elementwise_kernelILi8ENS0_13AUnaryFunctorIaaaNS0_17BitwiseAndFunctorIaEEEESt5arrayIPcLm2EEEEviT0_T1_,"",@"SHT_CUDA_INFO"
	.sectionflags	@""
	.align	4


	//----- nvinfo : EIATTR_CUDA_API_VERSION
	.align		4
        /*0000*/ 	.byte	0x04, 0x37
        /*0002*/ 	.short	(.L_6355 - .L_6354)
.L_6354:
        /*0004*/ 	.word	0x00000082


	//----- nvinfo : EIATTR_KPARAM_INFO
	.align		4
.L_6355:
        /*0008*/ 	.byte	0x04, 0x17
        /*000a*/ 	.short	(.L_6357 - .L_6356)
.L_6356:
        /*000c*/ 	.word	0x00000000
        /*0010*/ 	.short	0x0002
        /*0012*/ 	.short	0x0008
        /*0014*/ 	.byte	0x00, 0xf0, 0x41, 0x00


	//----- nvinfo : EIATTR_KPARAM_INFO
	.align		4
.L_6357:
        /*0018*/ 	.byte	0x04, 0x17
        /*001a*/ 	.short	(.L_6359 - .L_6358)
.L_6358:
        /*001c*/ 	.word	0x00000000
        /*0020*/ 	.short	0x0001
        /*0022*/ 	.short	0x0004
        /*0024*/ 	.byte	0x00, 0xf0, 0x09, 0x00


	//----- nvinfo : EIATTR_KPARAM_INFO
	.align		4
.L_6359:
        /*0028*/ 	.byte	0x04, 0x17
        /*002a*/ 	.short	(.L_6361 - .L_6360)
.L_6360:
        /*002c*/ 	.word	0x00000000
        /*0030*/ 	.short	0x0000
        /*0032*/ 	.short	0x0000
        /*0034*/ 	.byte	0x00, 0xf0, 0x11, 0x00


	//----- nvinfo : EIATTR_SPARSE_MMA_MASK
	.align		4
.L_6361:
        /*0038*/ 	.byte	0x03, 0x50
        /*003a*/ 	.short	0x0000


	//----- nvinfo : EIATTR_MAXREG_COUNT
	.align		4
        /*003c*/ 	.byte	0x03, 0x1b
        /*003e*/ 	.short	0x00ff


	//----- nvinfo : EIATTR_MERCURY_ISA_VERSION
	.align		4
        /*0040*/ 	.byte	0x03, 0x5f
        /*0042*/ 	.short	0x0101


	//----- nvinfo : EIATTR_EXIT_INSTR_OFFSETS
	.align		4
        /*0044*/ 	.byte	0x04, 0x1c
        /*0046*/ 	.short	(.L_6363 - .L_6362)


	//   ....[0]....
.L_6362:
        /*0048*/ 	.word	0x00000320


	//   ....[1]....
        /*004c*/ 	.word	0x00000b90


	//   ....[2]....
        /*0050*/ 	.word	0x00000bf0


	//----- nvinfo : EIATTR_MAX_THREADS
	.align		4
.L_6363:
        /*0054*/ 	.byte	0x04, 0x05
        /*0056*/ 	.short	(.L_6365 - .L_6364)
.L_6364:
        /*0058*/ 	.word	0x00000080
        /*005c*/ 	.word	0x00000001
        /*0060*/ 	.word	0x00000001


	//----- nvinfo : EIATTR_CRS_STACK_SIZE
	.align		4
.L_6365:
        /*0064*/ 	.byte	0x04, 0x1e
        /*0066*/ 	.short	(.L_6367 - .L_6366)
.L_6366:
        /*0068*/ 	.word	0x00000000


	//----- nvinfo : EIATTR_CBANK_PARAM_SIZE
	.align		4
.L_6367:
        /*006c*/ 	.byte	0x03, 0x19
        /*006e*/ 	.short	0x0018


	//----- nvinfo : EIATTR_PARAM_CBANK
	.align		4
        /*0070*/ 	.byte	0x04, 0x0a
        /*0072*/ 	.short	(.L_6369 - .L_6368)
	.align		4
.L_6368:
        /*0074*/ 	.word	index@(.nv.constant0._ZN2at6native29vectorized_elementwise_kernelILi8ENS0_13AUnaryFunctorIaaaNS0_17BitwiseAndFunctorIaEEEESt5arrayIPcLm2EEEEviT0_T1_)
        /*0078*/ 	.short	0x0210
        /*007a*/ 	.short	0x0018


	//----- nvinfo : EIATTR_SW_WAR
	.align		4
.L_6369:
        /*007c*/ 	.byte	0x04, 0x36
        /*007e*/ 	.short	(.L_6371 - .L_6370)
.L_6370:
        /*0080*/ 	.word	0x00000008
.L_6371:


//--------------------- .nv.info._ZN2at6native18elementwise_kernelILi128ELi4EZNS0_15gpu_kernel_implINS0_13BinaryFunctorIaaaNS0_17BitwiseAndFunctorIaEEEEEEvRNS_18TensorIteratorBaseERKT_EUliE_EEviT1_ --------------------------
	.section	.nv.info._ZN2at6native18elementwise_kernelILi128ELi4EZNS0_15gpu_kernel_implINS0_13BinaryFunctorIaaaNS0_17BitwiseAndFunctorIaEEEEEEvRNS_18TensorIteratorBaseERKT_EUliE_EEviT1_,"",@"SHT_CUDA_INFO"
	.sectionflags	@""
	.align	4


	//----- nvinfo : EIATTR_CUDA_API_VERSION
	.align		4
        /*0000*/ 	.byte	0x04, 0x37
        /*0002*/ 	.short	(.L_6373 - .L_6372)
.L_6372:
        /*0004*/ 	.word	0x00000082


	//----- nvinfo : EIATTR_KPARAM_INFO
	.align		4
.L_6373:
        /*0008*/ 	.byte	0x04, 0x17
        /*000a*/ 	.short	(.L_6375 - .L_6374)
.L_6374:
        /*000c*/ 	.word	0x00000000
        /*0010*/ 	.short	0x0001
        /*0012*/ 	.short	0x0008
        /*0014*/ 	.byte	0x00, 0xf0, 0x21, 0x0a


	//----- nvinfo : EIATTR_KPARAM_INFO
	.align		4
.L_6375:
        /*0018*/ 	.byte	0x04, 0x17
        /*001a*/ 	.short	(.L_6377 - .L_6376)
.L_6376:
        /*001c*/ 	.word	0x00000000
        /*0020*/ 	.short	0x0000
        /*0022*/ 	.short	0x0000
        /*0024*/ 	.byte	0x00, 0xf0, 0x11, 0x00


	//----- nvinfo : EIATTR_SPARSE_MMA_MASK
	.align		4
.L_6377:
        /*0028*/ 	.byte	0x03, 0x50
        /*002a*/ 	.short	0x0000


	//----- nvinfo : EIATTR_MAXREG_COUNT
	.align		4
        /*002c*/ 	.byte	0x03, 0x1b
        /*002e*/ 	.short	0x0080


	//----- nvinfo : EIATTR_EXTERNS
	.align		4
        /*0030*/ 	.byte	0x04, 0x0f
        /*0032*/ 	.short	(.L_6379 - .L_6378)


	//   ....[0]....
	.align		4
.L_6378:
        /*0034*/ 	.word	index@(__assertfail)


	//----- nvinfo : EIATTR_MERCURY_ISA_VERSION
	.align		4
.L_6379:
        /*0038*/ 	.byte	0x03, 0x5f
        /*003a*/ 	.short	0x0101


	//----- nvinfo : EIATTR_SYSCALL_OFFSETS
	.align		4
        /*003c*/ 	.byte	0x04, 0x46
        /*003e*/ 	.short	(.L_6381 - .L_6380)


	//   ....[0]....
.L_6380:
        /*0040*/ 	.word	0x00002520


	//   ....[1]....
        /*0044*/ 	.word	0x000033a0


	//   ....[2]....
        /*0048*/ 	.word	0x000042c0


	//   ....[3]....
        /*004c*/ 	.word	0x00006850


	//   ....[4]....
        /*0050*/ 	.word	0x000076d0


	//   ....[5]....
        /*0054*/ 	.word	0x000085f0


	//   ....[6]....
        /*0058*/ 	.word	0x0000ab70


	//   ....[7]....
        /*005c*/ 	.word	0x0000b9f0


	//   ....[8]....
        /*0060*/ 	.word	0x0000c910


	//   ....[9]....
        /*0064*/ 	.word	0x0000ee80


	//   ....[10]....
        /*0068*/ 	.word	0x0000fd00


	//   ....[11]....
        /*006c*/ 	.word	0x00010c20


	//----- nvinfo : EIATTR_EXIT_INSTR_OFFSETS
	.align		4
.L_6381:
        /*0070*/ 	.byte	0x04, 0x1c
        /*0072*/ 	.short	(.L_6383 - .L_6382)


	//   ....[0]....
.L_6382:
        /*0074*/ 	.word	0x0000ca00


	//   ....[1]....
        /*0078*/ 	.word	0x0000fe40


	//   ....[2]....
        /*007c*/ 	.word	0x0000fe60


	//   ....[3]....
        /*0080*/ 	.word	0x0000ff20


	//   ....[4]....
        /*0084*/ 	.word	0x0000ff60


	//   ....[5]....
        /*0088*/ 	.word	0x0000ffa0


	//   ....[6]....
        /*008c*/ 	.word	0x00010030


	//   ....[7]....
        /*0090*/ 	.word	0x00010070


	//   ....[8]....
        /*0094*/ 	.word	0x00010110


	//   ....[9]....
        /*0098*/ 	.word	0x00010160


	//   ....[10]....
        /*009c*/ 	.word	0x000101b0


	//   ....[11]....
        /*00a0*/ 	.word	0x00010270


	//   ....[12]....
        /*00a4*/ 	.word	0x000102d0


	//   ....[13]....
        /*00a8*/ 	.word	0x00010460


	//   ....[14]....
        /*00ac*/ 	.word	0x000105c0


	//   ....[15]....
        /*00b0*/ 	.word	0x00010600


	//   ....[16]....
        /*00b4*/ 	.word	0x000106c0


	//   ....[17]....
        /*00b8*/ 	.word	0x00010840


	//   ....[18]....
        /*00bc*/ 	.word	0x000109c0


	//   ....[19]....
        /*00c0*/ 	.word	0x00010b20


	//   ....[20]....
        /*00c4*/ 	.word	0x00010c30


	//   ....[21]....
        /*00c8*/ 	.word	0x00010c90


	//   ....[22]....
        /*00cc*/ 	.word	0x00010cd0


	//----- nvinfo : EIATTR_MAX_THREADS
	.align		4
.L_6383:
        /*00d0*/ 	.byte	0x04, 0x05
        /*00d2*/ 	.short	(.L_6385 - .L_6384)
.L_6384:
        /*00d4*/ 	.word	0x00000080
        /*00d8*/ 	.word	0x00000001
        /*00dc*/ 	.word	0x00000001


	//----- nvinfo : EIATTR_CRS_STACK_SIZE
	.align		4
.L_6385:
        /*00e0*/ 	.byte	0x04, 0x1e
        /*00e2*/ 	.short	(.L_6387 - .L_6386)
.L_6386:
        /*00e4*/ 	.word	0x00000000


	//----- nvinfo : EIATTR_CBANK_PARAM_SIZE
	.align		4
.L_6387:
        /*00e8*/ 	.byte	0x03, 0x19
        /*00ea*/ 	.short	0x0290


	//----- nvinfo : EIATTR_PARAM_CBANK
	.align		4
        /*00ec*/ 	.byte	0x04, 0x0a
        /*00ee*/ 	.short	(.L_6389 - .L_6388)
	.align		4
.L_6388:
        /*00f0*/ 	.word	index@(.nv.constant0._ZN2at6native18elementwise_kernelILi128ELi4EZNS0_15gpu_kernel_implINS0_13BinaryFunctorIaaaNS0_17BitwiseAndFunctorIaEEEEEEvRNS_18TensorIteratorBaseERKT_EUliE_EEviT1_)
        /*00f4*/ 	.short	0x0210
        /*00f6*/ 	.short	0x0290


	//----- nvinfo : EIATTR_SW_WAR
	.align		4
.L_6389:
        /*00f8*/ 	.byte	0x04, 0x36
        /*00fa*/ 	.short	(.L_6391 - .L_6390)
.L_6390:
        /*00fc*/ 	.word	0x00000008
.L_6391:


//--------------------- .nv.info._ZN2at6native27unrolled_elementwise_kernelINS0_13BinaryFunctorIaaaNS0_17BitwiseAndFunctorIaEEEESt5arrayIPcLm3EELi4E23TrivialOffsetCalculatorILi2EjES9_ILi1EjENS0_6memory12LoadWithCastILi2EEENSC_13StoreWithCastILi1EEEEEviT_T0_T2_T3_T4_T5_ --------------------------
	.section	.nv.info._ZN2at6native27unrolled_elementwise_kernelINS0_13BinaryFunctorIaaaNS0_17BitwiseAndFunctorIaEEEESt5arrayIPcLm3EELi4E23TrivialOffsetCalculatorILi2EjES9_ILi1EjENS0_6memory12LoadWithCastILi2EEENSC_13StoreWithCastILi1EEEEEviT_T0_T2_T3_T4_T5_,"",@"SHT_CUDA_INFO"
	.sectionflags	@""
	.align	4


	//----- nvinfo : EIATTR_CUDA_API_VERSION
	.align		4
        /*0000*/ 	.byte	0x04, 0x37
        /*0002*/ 	.short	(.L_6393 - .L_6392)
.L_6392:
        /*0004*/ 	.word	0x00000082


	//----- nvinfo : EIATTR_KPARAM_INFO
	.align		4
.L_6393:
        /*0008*/ 	.byte	0x04, 0x17
        /*000a*/ 	.short	(.L_6395 - .L_6394)
.L_6394:
        /*000c*/ 	.word	0x00000000
        /*0010*/ 	.short	0x0006
        /*0012*/ 	.short	0x0030
        /*0014*/ 	.byte	0x00, 0xf0, 0x21, 0x00


	//----- nvinfo : EIATTR_KPARAM_INFO
	.align		4
.L_6395:
        /*0018*/ 	.byte	0x04, 0x17
        /*001a*/ 	.short	(.L_6397 - .L_6396)
.L_6396:
        /*001c*/ 	.word	0x00000000
        /*0020*/ 	.short	0x0005
        /*0022*/ 	.short	0x0024
        /*0024*/ 	.byte	0x00, 0xf0, 0x31, 0x00


	//----- nvinfo : EIATTR_KPARAM_INFO
	.align		4
.L_6397:
        /*0028*/ 	.byte	0x04, 0x17
        /*002a*/ 	.short	(.L_6399 - .L_6398)
.L_6398:
        /*002c*/ 	.word	0x00000000
        /*0030*/ 	.short	0x0004
        /*0032*/ 	.short	0x0021
        /*0034*/ 	.byte	0x00, 0xf0, 0x05, 0x00


	//----- nvinfo : EIATTR_KPARAM_INFO
	.align		4
.L_6399:
        /*0038*/ 	.byte	0x04, 0x17
        /*003a*/ 	.short	(.L_6401 - .L_6400)
.L_6400:
        /*003c*/ 	.word	0x00000000
        /*0040*/ 	.short	0x0003
        /*0042*/ 	.short	0x0020
        /*0044*/ 	.byte	0x00, 0xf0, 0x05, 0x00


	//----- nvinfo : EIATTR_KPARAM_INFO
	.align		4
.L_6401:
        /*0048*/ 	.byte	0x04, 0x17
        /*004a*/ 	.short	(.L_6403 - .L_6402)
.L_6402:
        /*004c*/ 	.word	0x00000000
        /*0050*/ 	.short	0x0002
        /*0052*/ 	.short	0x0008
        /*0054*/ 	.byte	0x00, 0xf0, 0x61, 0x00


	//----- nvinfo : EIATTR_KPARAM_INFO
	.align		4
.L_6403:
        /*0058*/ 	.byte	0x04, 0x17
        /*005a*/ 	.short	(.L_6405 - .L_6404)
.L_6404:
        /*005c*/ 	.word	0x00000000
        /*0060*/ 	.short	0x0001
        /*0062*/ 	.short	0x0004
        /*0064*/ 	.byte	0x00, 0xf0, 0x05, 0x00


	//----- nvinfo : EIATTR_KPARAM_INFO
	.align		4
.L_6405:
        /*0068*/ 	.byte	0x04, 0x17
        /*006a*/ 	.short	(.L_6407 - .L_6406)
.L_6406:
        /*006c*/ 	.word	0x00000000
        /*0070*/ 	.short	0x0000
        /*0072*/ 	.short	0x0000
        /*0074*/ 	.byte	0x00, 0xf0, 0x11, 0x00


	//----- nvinfo : EIATTR_SPARSE_MMA_MASK
	.align		4
.L_6407:
        /*0078*/ 	.byte	0x03, 0x50
        /*007a*/ 	.short	0x0000


	//----- nvinfo : EIATTR_MAXREG_COUNT
	.align		4
        /*007c*/ 	.byte	0x03, 0x1b
        /*007e*/ 	.short	0x00ff


	//----- nvinfo : EIATTR_EXTERNS
	.align		4
        /*0080*/ 	.byte	0x04, 0x0f
        /*0082*/ 	.short	(.L_6409 - .L_6408)


	//   ....[0]....
	.align		4
.L_6408:
        /*0084*/ 	.word	index@(__assertfail)


	//----- nvinfo : EIATTR_MERCURY_ISA_VERSION
	.align		4
.L_6409:
        /*0088*/ 	.byte	0x03, 0x5f
        /*008a*/ 	.short	0x0101


	//----- nvinfo : EIATTR_SYSCALL_OFFSETS
	.align		4
        /*008c*/ 	.byte	0x04, 0x46
        /*008e*/ 	.short	(.L_6411 - .L_6410)


	//   ....[0]....
.L_6410:
        /*0090*/ 	.word	0x00000f30


	//   ....[1]....
        /*0094*/ 	.word	0x00001dc0


	//   ....[2]....
        /*0098*/ 	.word	0x00002cd0


	//   ....[3]....
        /*009c*/ 	.word	0x00003b60


	//   ....[4]....
        /*00a0*/ 	.word	0x00004a80


	//   ....[5]....
        /*00a4*/ 	.word	0x00005920


	//   ....[6]....
        /*00a8*/ 	.word	0x00006820


	//   ....[7]....
        /*00ac*/ 	.word	0x000076c0


	//   ....[8]....
        /*00b0*/ 	.word	0x000086d0


	//   ....[9]....
        /*00b4*/ 	.word	0x000096d0


	//   ....[10]....
        /*00b8*/ 	.word	0x0000a6c0


	//   ....[11]....
        /*00bc*/ 	.word	0x0000b6b0


	//----- nvinfo : EIATTR_EXIT_INSTR_OFFSETS
	.align		4
.L_6411:
        /*00c0*/ 	.byte	0x04, 0x1c
        /*00c2*/ 	.short	(.L_6413 - .L_6412)


	//   ....[0]....
.L_6412:
        /*00c4*/ 	.word	0x0000a7a0


	//   ....[1]....
        /*00c8*/ 	.word	0x0000a8d0


	//   ....[2]....
        /*00cc*/ 	.word	0x0000a8f0


	//   ....[3]....
        /*00d0*/ 	.word	0x0000a9b0


	//   ....[4]....
        /*00d4*/ 	.word	0x0000a9f0


	//   ....[5]....
        /*00d8*/ 	.word	0x0000aa30


	//   ....[6]....
        /*00dc*/ 	.word	0x0000aac0


	//   ....[7]....
        /*00e0*/ 	.word	0x0000ab00


	//   ....[8]....
        /*00e4*/ 	.word	0x0000aba0


	//   ....[9]....
        /*00e8*/ 	.word	0x0000abf0


	//   ....[10]....
        /*00ec*/ 	.word	0x0000ac40


	//   ....[11]....
        /*00f0*/ 	.word	0x0000ad00


	//   ....[12]....
        /*00f4*/ 	.word	0x0000ad60


	//   ....[13]....
        /*00f8*/ 	.word	0x0000aef0


	//   ....[14]....
        /*00fc*/ 	.word	0x0000b050


	//   ....[15]....
        /*0100*/ 	.word	0x0000b090


	//   ....[16]....
        /*0104*/ 	.word	0x0000b150


	//   ....[17]....
        /*0108*/ 	.word	0x0000b2d0


	//   ....[18]....
        /*010c*/ 	.word	0x0000b450


	//   ....[19]....
        /*0110*/ 	.word	0x0000b5b0


	//   ....[20]....
        /*0114*/ 	.word	0x0000b6c0


	//   ....[21]....
        /*0118*/ 	.word	0x0000b720


	//   ....[22]....
        /*011c*/ 	.word	0x0000b760


	//----- nvinfo : EIATTR_MAX_THREADS
	.align		4
.L_6413:
        /*0120*/ 	.byte	0x04, 0x05
        /*0122*/ 	.short	(.L_6415 - .L_6414)
.L_6414:
        /*0124*/ 	.word	0x00000080
        /*0128*/ 	.word	0x00000001
        /*012c*/ 	.word	0x00000001


	//----- nvinfo : EIATTR_CRS_STACK_SIZE
	.align		4
.L_6415:
        /*0130*/ 	.byte	0x04, 0x1e
        /*0132*/ 	.short	(.L_6417 - .L_6416)
.L_6416:
        /*0134*/ 	.word	0x00000000


	//----- nvinfo : EIATTR_CBANK_PARAM_SIZE
	.align		4
.L_6417:
        /*0138*/ 	.byte	0x03, 0x19
        /*013a*/ 	.short	0x0038


	//----- nvinfo : EIATTR_PARAM_CBANK
	.align		4
        /*013c*/ 	.byte	0x04, 0x0a
        /*013e*/ 	.short	(.L_6419 - .L_6418)
	.align		4
.L_6418:
        /*0140*/ 	.word	index@(.nv.constant0._ZN2at6native27unrolled_elementwise_kernelINS0_13BinaryFunctorIaaaNS0_17BitwiseAndFunctorIaEEEESt5arrayIPcLm3EELi4E23TrivialOffsetCalculatorILi2EjES9_ILi1EjENS0_6memory12LoadWithCastILi2EEENSC_13StoreWithCastILi1EEEEEviT_T0_T2_T3_T4_T5_)
        /*0144*/ 	.short	0x0210
        /*0146*/ 	.short	0x0038


	//----- nvinfo : EIATTR_SW_WAR
	.align		4
.L_6419:
        /*0148*/ 	.byte	0x04, 0x36
        /*014a*/ 	.short	(.L_6421 - .L_6420)
.L_6420:
        /*014c*/ 	.word	0x00000008
.L_6421:


//--------------------- .nv.info._ZN2at6native18elementwise_kernelILi128ELi4EZNS0_22gpu_kernel_impl_nocastINS0_13BinaryFunctorIaaaNS0_17BitwiseAndFunctorIaEEEEEEvRNS_18TensorIteratorBaseERKT_EUliE_EEviT1_ --------------------------
	.section	.nv.info._ZN2at6native18elementwise_kernelILi128ELi4EZNS0_22gpu_kernel_impl_nocastINS0_13BinaryFunctorIaaaNS0_17BitwiseAndFunctorIaEEEEEEvRNS_18TensorIteratorBaseERKT_EUliE_EEviT1_,"",@"SHT_CUDA_INFO"
	.sectionflags	@""
	.align	4


	//----- nvinfo : EIATTR_CUDA_API_VERSION
	.align		4
        /*0000*/ 	.byte	0x04, 0x37
        /*0002*/ 	.short	(.L_6423 - .L_6422)
.L_6422:
        /*0004*/ 	.word	0x00000082


	//----- nvinfo : EIATTR_KPARAM_INFO
	.align		4
.L_6423:
        /*0008*/ 	.byte	0x04, 0x17
        /*000a*/ 	.short	(.L_6425 - .L_6424)
.L_6424:
        /*000c*/ 	.word	0x00000000
        /*0010*/ 	.short	0x0001
        /*0012*/ 	.short	0x0008
        /*0014*/ 	.byte	0x00, 0xf0, 0x21, 0x0a


	//----- nvinfo : EIATTR_KPARAM_INFO
	.align		4
.L_6425:
        /*0018*/ 	.byte	0x04, 0x17
        /*001a*/ 	.short	(.L_6427 - .L_6426)
.L_6426:
        /*001c*/ 	.word	0x00000000
        /*0020*/ 	.short	0x0000
        /*0022*/ 	.short	0x0000
        /*0024*/ 	.byte	0x00, 0xf0, 0x11, 0x00


	//----- nvinfo : EIATTR_SPARSE_MMA_MASK
	.align		4
.L_6427:
        /*0028*/ 	.byte	0x03, 0x50
        /*002a*/ 	.short	0x0000


	//----- nvinfo : EIATTR_MAXREG_COUNT
	.align		4
        /*002c*/ 	.byte	0x03, 0x1b
        /*002e*/ 	.short	0x0080


	//----- nvinfo : EIATTR_MERCURY_ISA_VERSION
	.align		4
        /*0030*/ 	.byte	0x03, 0x5f
        /*0032*/ 	.short	0x0101


	//----- nvinfo : EIATTR_EXIT_INSTR_OFFSETS
	.align		4
        /*0034*/ 	.byte	0x04, 0x1c
        /*0036*/ 	.short	(.L_6429 - .L_6428)


	//   ....[0]....
.L_6428:
        /*0038*/ 	.word	0x000045f0


	//   ....[1]....
        /*003c*/ 	.word	0x00005ce0


	//----- nvinfo : EIATTR_MAX_THREADS
	.align		4
.L_6429:
        /*0040*/ 	.byte	0x04, 0x05
        /*0042*/ 	.short	(.L_6431 - .L_6430)
.L_6430:
        /*0044*/ 	.word	0x00000080
        /*0048*/ 	.word	0x00000001
        /*004c*/ 	.word	0x00000001


	//----- nvinfo : EIATTR_CRS_STACK_SIZE
	.align		4
.L_6431:
        /*0050*/ 	.byte	0x04, 0x1e
        /*0052*/ 	.short	(.L_6433 - .L_6432)
.L_6432:
        /*0054*/ 	.word	0x00000000


	//----- nvinfo : EIATTR_CBANK_PARAM_SIZE
	.align		4
.L_6433:
        /*0058*/ 	.byte	0x03, 0x19
        /*005a*/ 	.short	0x0290


	//----- nvinfo : EIATTR_PARAM_CBANK
	.align		4
        /*005c*/ 	.byte	0x04, 0x0a
        /*005e*/ 	.short	(.L_6435 - .L_6434)
	.align		4
.L_6434:
        /*0060*/ 	.word	index@(.nv.constant0._ZN2at6native18elementwise_kernelILi128ELi4EZNS0_22gpu_kernel_impl_nocastINS0_13BinaryFunctorIaaaNS0_17BitwiseAndFunctorIaEEEEEEvRNS_18TensorIteratorBaseERKT_EUliE_EEviT1_)
        /*0064*/ 	.short	0x0210
        /*0066*/ 	.short	0x0290


	//----- nvinfo : EIATTR_SW_WAR
	.align		4
.L_6435:
        /*0068*/ 	.byte	0x04, 0x36
        /*006a*/ 	.short	(.L_6437 - .L_6436)
.L_6436:
        /*006c*/ 	.word	0x00000008
.L_6437:


//--------------------- .nv.info._ZN2at6native27unrolled_elementwise_kernelINS0_13BinaryFunctorIaaaNS0_17BitwiseAndFunctorIaEEEESt5arrayIPcLm3EELi4E23TrivialOffsetCalculatorILi2EjES9_ILi1EjENS0_6memory15LoadWithoutCastENSC_16StoreWithoutCastEEEviT_T0_T2_T3_T4_T5_ --------------------------
	.section	.nv.info._ZN2at6native27unrolled_elementwise_kernelINS0_13BinaryFunctorIaaaNS0_17BitwiseAndFunctorIaEEEESt5arrayIPcLm3EELi4E23TrivialOffsetCalculatorILi2EjES9_ILi1EjENS0_6memory15LoadWithoutCastENSC_16StoreWithoutCastEEEviT_T0_T2_T3_T4_T5_,"",@"SHT_CUDA_INFO"
	.sectionflags	@""
	.align	4


	//----- nvinfo : EIATTR_CUDA_API_VERSION
	.align		4
        /*0000*/ 	.byte	0x04, 0x37
        /*0002*/ 	.short	(.L_6439 - .L_6438)
.L_6438:
        /*0004*/ 	.word	0x00000082


	//----- nvinfo : EIATTR_KPARAM_INFO
	.align		4
.L_6439:
        /*0008*/ 	.byte	0x04, 0x17
        /*000a*/ 	.short	(.L_6441 - .L_6440)
.L_6440:
        /*000c*/ 	.word	0x00000000
        /*0010*/ 	.short	0x0006
        /*0012*/ 	.short	0x0023
        /*0014*/ 	.byte	0x00, 0xf0, 0x05, 0x00


	//----- nvinfo : EIATTR_KPARAM_INFO
	.align		4
.L_6441:
        /*0018*/ 	.byte	0x04, 0x17
        /*001a*/ 	.short	(.L_6443 - .L_6442)
.L_6442:
        /*001c*/ 	.word	0x00000000
        /*0020*/ 	.short	0x0005
        /*0022*/ 	.short	0x0022
        /*0024*/ 	.byte	0x00, 0xf0, 0x05, 0x00


	//----- nvinfo : EIATTR_KPARAM_INFO
	.align		4
.L_6443:
        /*0028*/ 	.byte	0x04, 0x17
        /*002a*/ 	.short	(.L_6445 - .L_6444)
.L_6444:
        /*002c*/ 	.word	0x00000000
        /*0030*/ 	.short	0x0004
        /*0032*/ 	.short	0x0021
        /*0034*/ 	.byte	0x00, 0xf0, 0x05, 0x00


	//----- nvinfo : EIATTR_KPARAM_INFO
	.align		4
.L_6445:
        /*0038*/ 	.byte	0x04, 0x17
        /*003a*/ 	.short	(.L_6447 - .L_6446)
.L_6446:
        /*003c*/ 	.word	0x00000000
        /*0040*/ 	.short	0x0003
        /*0042*/ 	.short	0x0020
        /*0044*/ 	.byte	0x00, 0xf0, 0x05, 0x00


	//----- nvinfo : EIATTR_KPARAM_INFO
	.align		4
.L_6447:
        /*0048*/ 	.byte	0x04, 0x17
        /*004a*/ 	.short	(.L_6449 - .L_6448)
.L_6448:
        /*004c*/ 	.word	0x00000000
        /*0050*/ 	.short	0x0002
        /*0052*/ 	.short	0x0008
        /*0054*/ 	.byte	0x00, 0xf0, 0x61, 0x00


	//----- nvinfo : EIATTR_KPARAM_INFO
	.align		4
.L_6449:
        /*0058*/ 	.byte	0x04, 0x17
        /*005a*/ 	.short	(.L_6451 - .L_6450)
.L_6450:
        /*005c*/ 	.word	0x00000000
        /*0060*/ 	.short	0x0001
        /*0062*/ 	.short	0x0004
        /*0064*/ 	.byte	0x00, 0xf0, 0x05, 0x00


	//----- nvinfo : EIATTR_KPARAM_INFO
	.align		4
.L_6451:
        /*0068*/ 	.byte	0x04, 0x17
        /*006a*/ 	.short	(.L_6453 - .L_6452)
.L_6452:
        /*006c*/ 	.word	0x00000000
        /*0070*/ 	.short	0x0000
        /*0072*/ 	.short	0x0000
        /*0074*/ 	.byte	0x00, 0xf0, 0x11, 0x00


	//----- nvinfo : EIATTR_SPARSE_MMA_MASK
	.align		4
.L_6453:
        /*0078*/ 	.byte	0x03, 0x50
        /*007a*/ 	.short	0x0000


	//----- nvinfo : EIATTR_MAXREG_COUNT
	.align		4
        /*007c*/ 	.byte	0x03, 0x1b
        /*007e*/ 	.short	0x00ff


	//----- nvinfo : EIATTR_MERCURY_ISA_VERSION
	.align		4
        /*0080*/ 	.byte	0x03, 0x5f
        /*0082*/ 	.short	0x0101


	//----- nvinfo : EIATTR_EXIT_INSTR_OFFSETS
	.align		4
        /*0084*/ 	.byte	0x04, 0x1c
        /*0086*/ 	.short	(.L_6455 - .L_6454)


	//   ....[0]....
.L_6454:
        /*0088*/ 	.word	0x00000550


	//   ....[1]....
        /*008c*/ 	.word	0x000005c0


	//----- nvinfo : EIATTR_MAX_THREADS
	.align		4
.L_6455:
        /*0090*/ 	.byte	0x04, 0x05
        /*0092*/ 	.short	(.L_6457 - .L_6456)
.L_6456:
        /*0094*/ 	.word	0x00000080
        /*0098*/ 	.word	0x00000001
        /*009c*/ 	.word	0x00000001


	//----- nvinfo : EIATTR_CRS_STACK_SIZE
	.align		4
.L_6457:
        /*00a0*/ 	.byte	0x04, 0x1e
        /*00a2*/ 	.short	(.L_6459 - .L_6458)
.L_6458:
        /*00a4*/ 	.word	0x00000000


	//----- nvinfo : EIATTR_CBANK_PARAM_SIZE
	.align		4
.L_6459:
        /*00a8*/ 	.byte	0x03, 0x19
        /*00aa*/ 	.short	0x0024


	//----- nvinfo : EIATTR_PARAM_CBANK
	.align		4
        /*00ac*/ 	.byte	0x04, 0x0a
        /*00ae*/ 	.short	(.L_6461 - .L_6460)
	.align		4
.L_6460:
        /*00b0*/ 	.word	index@(.nv.constant0._ZN2at6native27unrolled_elementwise_kernelINS0_13BinaryFunctorIaaaNS0_17BitwiseAndFunctorIaEEEESt5arrayIPcLm3EELi4E23TrivialOffsetCalculatorILi2EjES9_ILi1EjENS0_6memory15LoadWithoutCastENSC_16StoreWithoutCastEEEviT_T0_T2_T3_T4_T5_)
        /*00b4*/ 	.short	0x0210
        /*00b6*/ 	.short	0x0024


	//----- nvinfo : EIATTR_SW_WAR
	.align		4
.L_6461:
        /*00b8*/ 	.byte	0x04, 0x36
        /*00ba*/ 	.short	(.L_6463 - .L_6462)
.L_6462:
        /*00bc*/ 	.word	0x00000008
.L_6463:


//--------------------- .nv.info._ZN2at6native29vectorized_elementwise_kernelILi2ENS0_13BinaryFunctorIaaaNS0_17BitwiseAndFunctorIaEEEESt5arrayIPcLm3EEEEviT0_T1_ --------------------------
	.section	.nv.info._ZN2at6native29vectorized_elementwise_kernelILi2ENS0_13BinaryFunctorIaaaNS0_17BitwiseAndFunctorIaEEEESt5arrayIPcLm3EEEEviT0_T1_,"",@"SHT_CUDA_INFO"
	.sectionflags	@""
	.align	4


	//----- nvinfo : EIATTR_CUDA_API_VERSION
	.align		4
        /*0000*/ 	.byte	0x04, 0x37
        /*0002*/ 	.short	(.L_6465 - .L_6464)
.L_6464:
        /*0004*/ 	.word	0x00000082


	//----- nvinfo : EIATTR_KPARAM_INFO
	.align		4
.L_6465:
        /*0008*/ 	.byte	0x04, 0x17
        /*000a*/ 	.short	(.L_6467 - .L_6466)
.L_6466:
        /*000c*/ 	.word	0x00000000
        /*0010*/ 	.short	0x0002
        /*0012*/ 	.short	0x0008
        /*0014*/ 	.byte	0x00, 0xf0, 0x61, 0x00


	//----- nvinfo : EIATTR_KPARAM_INFO
	.align		4
.L_6467:
        /*0018*/ 	.byte	0x04, 0x17
        /*001a*/ 	.short	(.L_6469 - .L_6468)
.L_6468:
        /*001c*/ 	.word	0x00000000
        /*0020*/ 	.short	0x0001
        /*0022*/ 	.short	0x0004
        /*0024*/ 	.byte	0x00, 0xf0, 0x05, 0x00


	//----- nvinfo : EIATTR_KPARAM_INFO
	.align		4
.L_6469:
        /*0028*/ 	.byte	0x04, 0x17
        /*002a*/ 	.short	(.L_6471 - .L_6470)
.L_6470:
        /*002c*/ 	.word	0x00000000
        /*0030*/ 	.short	0x0000
        /*0032*/ 	.short	0x0000
        /*0034*/ 	.byte	0x00, 0xf0, 0x11, 0x00


	//----- nvinfo : EIATTR_SPARSE_MMA_MASK
	.align		4
.L_6471:
        /*0038*/ 	.byte	0x03, 0x50
        /*003a*/ 	.short	0x0000


	//----- nvinfo : EIATTR_MAXREG_COUNT
	.align		4
        /*003c*/ 	.byte	0x03, 0x1b
        /*003e*/ 	.short	0x00ff


	//----- nvinfo : EIATTR_MERCURY_ISA_VERSION
	.align		4
        /*0040*/ 	.byte	0x03, 0x5f
        /*0042*/ 	.short	0x0101


	//----- nvinfo : EIATTR_EXIT_INSTR_OFFSETS
	.align		4
        /*0044*/ 	.byte	0x04, 0x1c
        /*0046*/ 	.short	(.L_6473 - .L_6472)


	//   ....[0]....
.L_6472:
        /*0048*/ 	.word	0x00000440


	//   ....[1]....
        /*004c*/ 	.word	0x00000f30


	//   ....[2]....
        /*0050*/ 	.word	0x00000f90


	//----- nvinfo : EIATTR_MAX_THREADS
	.align		4
.L_6473:
        /*0054*/ 	.byte	0x04, 0x05
        /*0056*/ 	.short	(.L_6475 - .L_6474)
.L_6474:
        /*0058*/ 	.word	0x00000080
        /*005c*/ 	.word	0x00000001
        /*0060*/ 	.word	0x00000001


	//----- nvinfo : EIATTR_CRS_STACK_SIZE
	.align		4
.L_6475:
        /*0064*/ 	.byte	0x04, 0x1e
        /*0066*/ 	.short	(.L_6477 - .L_6476)
.L_6476:
        /*0068*/ 	.word	0x00000000


	//----- nvinfo : EIATTR_CBANK_PARAM_SIZE
	.align		4
.L_6477:
        /*006c*/ 	.byte	0x03, 0x19
        /*006e*/ 	.short	0x0020


	//----- nvinfo : EIATTR_PARAM_CBANK
	.align		4
        /*0070*/ 	.byte	0x04, 0x0a
        /*0072*/ 	.short	(.L_6479 - .L_6478)
	.align		4
.L_6478:
        /*0074*/ 	.word	index@(.nv.constant0._ZN2at6native29vectorized_elementwise_kernelILi2ENS0_13BinaryFunctorIaaaNS0_17BitwiseAndFunctorIaEEEESt5arrayIPcLm3EEEEviT0_T1_)
        /*0078*/ 	.short	0x0210
        /*007a*/ 	.short	0x0020


	//----- nvinfo : EIATTR_SW_WAR
	.align		4
.L_6479:
        /*007c*/ 	.byte	0x04, 0x36
        /*007e*/ 	.short	(.L_6481 - .L_6480)
.L_6480:
        /*0080*/ 	.word	0x00000008
.L_6481:


//--------------------- .nv.info._ZN2at6native29vectorized_elementwise_kernelILi4ENS0_13BinaryFunctorIaaaNS0_17BitwiseAndFunctorIaEEEESt5arrayIPcLm3EEEEviT0_T1_ --------------------------
	.section	.nv.info._ZN2at6native29vectorized_elementwise_kernelILi4ENS0_13BinaryFunctorIaaaNS0_17BitwiseAndFunctorIaEEEESt5arrayIPcLm3EEEEviT0_T1_,"",@"SHT_CUDA_INFO"
	.sectionflags	@""
	.align	4


	//----- nvinfo : EIATTR_CUDA_API_VERSION
	.align		4
        /*0000*/ 	.byte	0x04, 0x37
        /*0002*/ 	.short	(.L_6483 - .L_6482)
.L_6482:
        /*0004*/ 	.word	0x00000082


	//----- nvinfo : EIATTR_KPARAM_INFO
	.align		4
.L_6483:
        /*0008*/ 	.byte	0x04, 0x17
        /*000a*/ 	.short	(.L_6485 - .L_6484)
.L_6484:
        /*000c*/ 	.word	0x00000000
        /*0010*/ 	.short	0x0002
        /*0012*/ 	.short	0x0008
        /*0014*/ 	.byte	0x00, 0xf0, 0x61, 0x00


	//----- nvinfo : EIATTR_KPARAM_INFO
	.align		4
.L_6485:
        /*0018*/ 	.byte	0x04, 0x17
        /*001a*/ 	.short	(.L_6487 - .L_6486)
.L_6486:
        /*001c*/ 	.word	0x00000000
        /*0020*/ 	.short	0x0001
        /*0022*/ 	.short	0x0004
        /*0024*/ 	.byte	0x00, 0xf0, 0x05, 0x00


	//----- nvinfo : EIATTR_KPARAM_INFO
	.align		4
.L_6487:
        /*0028*/ 	.byte	0x04, 0x17
        /*002a*/ 	.short	(.L_6489 - .L_6488)
.L_6488:
        /*002c*/ 	.word	0x00000000
        /*0030*/ 	.short	0x0000
        /*0032*/ 	.short	0x0000
        /*0034*/ 	.byte	0x00, 0xf0, 0x11, 0x00


	//----- nvinfo : EIATTR_SPARSE_MMA_MASK
	.align		4
.L_6489:
        /*0038*/ 	.byte	0x03, 0x50
        /*003a*/ 	.short	0x0000


	//----- nvinfo : EIATTR_MAXREG_COUNT
	.align		4
        /*003c*/ 	.byte	0x03, 0x1b
        /*003e*/ 	.short	0x00ff


	//----- nvinfo : EIATTR_MERCURY_ISA_VERSION
	.align		4
        /*0040*/ 	.byte	0x03, 0x5f
        /*0042*/ 	.short	0x0101


	//----- nvinfo : EIATTR_EXIT_INSTR_OFFSETS
	.align		4
        /*0044*/ 	.byte	0x04, 0x1c
        /*0046*/ 	.short	(.L_6491 - .L_6490)


	//   ....[0]....
.L_6490:
        /*0048*/ 	.word	0x00000400


	//   ....[1]....
        /*004c*/ 	.word	0x00000ef0


	//   ....[2]....
        /*0050*/ 	.word	0x00000f50


	//----- nvinfo : EIATTR_MAX_THREADS
	.align		4
.L_6491:
        /*0054*/ 	.byte	0x04, 0x05
        /*0056*/ 	.short	(.L_6493 - .L_6492)
.L_6492:
        /*0058*/ 	.word	0x00000080
        /*005c*/ 	.word	0x00000001
        /*0060*/ 	.word	0x00000001


	//----- nvinfo : EIATTR_CRS_STACK_SIZE
	.align		4
.L_6493:
        /*0064*/ 	.byte	0x04, 0x1e
        /*0066*/ 	.short	(.L_6495 - .L_6494)
.L_6494:
        /*0068*/ 	.word	0x00000000


	//----- nvinfo : EIATTR_CBANK_PARAM_SIZE
	.align		4
.L_6495:
        /*006c*/ 	.byte	0x03, 0x19
        /*006e*/ 	.short	0x0020


	//----- nvinfo : EIATTR_PARAM_CBANK
	.align		4
        /*0070*/ 	.byte	0x04, 0x0a
        /*0072*/ 	.short	(.L_6497 - .L_6496)
	.align		4
.L_6496:
        /*0074*/ 	.word	index@(.nv.constant0._ZN2at6native29vectorized_elementwise_kernelILi4ENS0_13BinaryFunctorIaaaNS0_17BitwiseAndFunctorIaEEEESt5arrayIPcLm3EEEEviT0_T1_)
        /*0078*/ 	.short	0x0210
        /*007a*/ 	.short	0x0020


	//----- nvinfo : EIATTR_SW_WAR
	.align		4
.L_6497:
        /*007c*/ 	.byte	0x04, 0x36
        /*007e*/ 	.short	(.L_6499 - .L_6498)
.L_6498:
        /*0080*/ 	.word	0x00000008
.L_6499:


//--------------------- .nv.info._ZN2at6native29vectorized_elementwise_kernelILi8ENS0_13BinaryFunctorIaaaNS0_17BitwiseAndFunctorIaEEEESt5arrayIPcLm3EEEEviT0_T1_ --------------------------
	.section	.nv.info._ZN2at6native29vectorized_elementwise_kernelILi8ENS0_13BinaryFunctorIaaaNS0_17BitwiseAndFunctorIaEEEESt5arrayIPcLm3EEEEviT0_T1_,"",@"SHT_CUDA_INFO"
	.sectionflags	@""
	.align	4


	//----- nvinfo : EIATTR_CUDA_API_VERSION
	.align		4
        /*0000*/ 	.byte	0x04, 0x37
        /*0002*/ 	.short	(.L_6501 - .L_6500)
.L_6500:
        /*0004*/ 	.word	0x00000082


	//----- nvinfo : EIATTR_KPARAM_INFO
	.align		4
.L_6501:
        /*0008*/ 	.byte	0x04, 0x17
        /*000a*/ 	.short	(.L_6503 - .L_6502)
.L_6502:
        /*000c*/ 	.word	0x00000000
        /*0010*/ 	.short	0x0002
        /*0012*/ 	.short	0x0008
        /*0014*/ 	.byte	0x00, 0xf0, 0x61, 0x00


	//----- nvinfo : EIATTR_KPARAM_INFO
	.align		4
.L_6503:
        /*0018*/ 	.byte	0x04, 0x17
        /*001a*/ 	.short	(.L_6505 - .L_6504)
.L_6504:
        /*001c*/ 	.word	0x00000000
        /*0020*/ 	.short	0x0001
        /*0022*/ 	.short	0x0004
        /*0024*/ 	.byte	0x00, 0xf0, 0x05, 0x00


	//----- nvinfo : EIATTR_KPARAM_INFO
	.align		4
.L_6505:
        /*0028*/ 	.byte	0x04, 0x17
        /*002a*/ 	.short	(.L_6507 - .L_6506)
.L_6506:
        /*002c*/ 	.word	0x00000000
        /*0030*/ 	.short	0x0000
        /*0032*/ 	.short	0x0000
        /*0034*/ 	.byte	0x00, 0xf0, 0x11, 0x00


	//----- nvinfo : EIATTR_SPARSE_MMA_MASK
	.align		4
.L_6507:
        /*0038*/ 	.byte	0x03, 0x50
        /*003a*/ 	.short	0x0000


	//----- nvinfo : EIATTR_MAXREG_COUNT
	.align		4
        /*003c*/ 	.byte	0x03, 0x1b
        /*003e*/ 	.short	0x00ff


	//----- nvinfo : EIATTR_MERCURY_ISA_VERSION
	.align		4
        /*0040*/ 	.byte	0x03, 0x5f
        /*0042*/ 	.short	0x0101


	//----- nvinfo : EIATTR_EXIT_INSTR_OFFSETS
	.align		4
        /*0044*/ 	.byte	0x04, 0x1c
        /*0046*/ 	.short	(.L_6509 - .L_6508)


	//   ....[0]....
.L_6508:
        /*0048*/ 	.word	0x000003b0


	//   ....[1]....
        /*004c*/ 	.word	0x00000ea0


	//   ....[2]....
        /*0050*/ 	.word	0x00000f00


	//----- nvinfo : EIATTR_MAX_THREADS
	.align		4
.L_6509:
        /*0054*/ 	.byte	0x04, 0x05
        /*0056*/ 	.short	(.L_6511 - .L_6510)
.L_6510:
        /*0058*/ 	.word	0x00000080
        /*005c*/ 	.word	0x00000001
        /*0060*/ 	.word	0x00000001


	//----- nvinfo : EIATTR_CRS_STACK_SIZE
	.align		4
.L_6511:
        /*0064*/ 	.byte	0x04, 0x1e
        /*0066*/ 	.short	(.L_6513 - .L_6512)
.L_6512:
        /*0068*/ 	.word	0x00000000


	//----- nvinfo : EIATTR_CBANK_PARAM_SIZE
	.align		4
.L_6513:
        /*006c*/ 	.byte	0x03, 0x19
        /*006e*/ 	.short	0x0020


	//----- nvinfo : EIATTR_PARAM_CBANK
	.align		4
        /*0070*/ 	.byte	0x04, 0x0a
        /*0072*/ 	.short	(.L_6515 - .L_6514)
	.align		4
.L_6514:
        /*0074*/ 	.word	index@(.nv.constant0._ZN2at6native29vectorized_elementwise_kernelILi8ENS0_13BinaryFunctorIaaaNS0_17BitwiseAndFunctorIaEEEESt5arrayIPcLm3EEEEviT0_T1_)
        /*0078*/ 	.short	0x0210
        /*007a*/ 	.short	0x0020


	//----- nvinfo : EIATTR_SW_WAR
	.align		4
.L_6515:
        /*007c*/ 	.byte	0x04, 0x36
        /*007e*/ 	.short	(.L_6517 - .L_6516)
.L_6516:
        /*0080*/ 	.word	0x00000008
.L_6517:


//--------------------- .nv.info._ZN2at6native18elementwise_kernelILi128ELi4EZNS0_15gpu_kernel_implINS0_13AUnaryFunctorIhhhNS0_17BitwiseAndFunctorIhEEEEEEvRNS_18TensorIteratorBaseERKT_EUliE_EEviT1_ --------------------------
	.section	.nv.info._ZN2at6native18elementwise_kernelILi128ELi4EZNS0_15gpu_kernel_implINS0_13AUnaryFunctorIhhhNS0_17BitwiseAndFunctorIhEEEEEEvRNS_18TensorIteratorBaseERKT_EUliE_EEviT1_,"",@"SHT_CUDA_INFO"
	.sectionflags	@""
	.align	4


	//----- nvinfo : EIATTR_CUDA_API_VERSION
	.align		4
        /*0000*/ 	.byte	0x04, 0x37
        /*0002*/ 	.short	(.L_6519 - .L_6518)
.L_6518:
        /*0004*/ 	.word	0x00000082


	//----- nvinfo : EIATTR_KPARAM_INFO
	.align		4
.L_6519:
        /*0008*/ 	.byte	0x04, 0x17
        /*000a*/ 	.short	(.L_6521 - .L_6520)
.L_6520:
        /*000c*/ 	.word	0x00000000
        /*0010*/ 	.short	0x0001
        /*0012*/ 	.short	0x0008
        /*0014*/ 	.byte	0x00, 0xf0, 0x61, 0x08


	//----- nvinfo : EIATTR_KPARAM_INFO
	.align		4
.L_6521:
        /*0018*/ 	.byte	0x04, 0x17
        /*001a*/ 	.short	(.L_6523 - .L_6522)
.L_6522:
        /*001c*/ 	.word	0x00000000
        /*0020*/ 	.short	0x0000
        /*0022*/ 	.short	0x0000
        /*0024*/ 	.byte	0x00, 0xf0, 0x11, 0x00


	//----- nvinfo : EIATTR_SPARSE_MMA_MASK
	.align		4
.L_6523:
        /*0028*/ 	.byte	0x03, 0x50
        /*002a*/ 	.short	0x0000


	//----- nvinfo : EIATTR_MAXREG_COUNT
	.align		4
        /*002c*/ 	.byte	0x03, 0x1b
        /*002e*/ 	.short	0x0080


	//----- nvinfo : EIATTR_EXTERNS
	.align		4
        /*0030*/ 	.byte	0x04, 0x0f
        /*0032*/ 	.short	(.L_6525 - .L_6524)


	//   ....[0]....
	.align		4
.L_6524:
        /*0034*/ 	.word	index@(__assertfail)


	//----- nvinfo : EIATTR_MERCURY_ISA_VERSION
	.align		4
.L_6525:
        /*0038*/ 	.byte	0x03, 0x5f
        /*003a*/ 	.short	0x0101


	//----- nvinfo : EIATTR_SYSCALL_OFFSETS
	.align		4
        /*003c*/ 	.byte	0x04, 0x46
        /*003e*/ 	.short	(.L_6527 - .L_6526)


	//   ....[0]....
.L_6526:
        /*0040*/ 	.word	0x00002230


	//   ....[1]....
        /*0044*/ 	.word	0x00003190


	//   ....[2]....
        /*0048*/ 	.word	0x00005400


	//   ....[3]....
        /*004c*/ 	.word	0x00006360


	//   ....[4]....
        /*0050*/ 	.word	0x000085c0


	//   ....[5]....
        /*0054*/ 	.word	0x00009520


	//   ....[6]....
        /*0058*/ 	.word	0x0000b770


	//   ....[7]....
        /*005c*/ 	.word	0x0000c6d0


	//----- nvinfo : EIATTR_EXIT_INSTR_OFFSETS
	.align		4
.L_6527:
        /*0060*/ 	.byte	0x04, 0x1c
        /*0062*/ 	.short	(.L_6529 - .L_6528)


	//   ....[0]....
.L_6528:
        /*0064*/ 	.word	0x000095e0


	//   ....[1]....
        /*0068*/ 	.word	0x0000b8c0


	//   ....[2]....
        /*006c*/ 	.word	0x0000b8e0


	//   ....[3]....
        /*0070*/ 	.word	0x0000b980


	//   ....[4]....
        /*0074*/ 	.word	0x0000b9b0


	//   ....[5]....
        /*0078*/ 	.word	0x0000b9e0


	//   ....[6]....
        /*007c*/ 	.word	0x0000ba80


	//   ....[7]....
        /*0080*/ 	.word	0x0000bad0


	//   ....[8]....
        /*0084*/ 	.word	0x0000bb80


	//   ....[9]....
        /*0088*/ 	.word	0x0000bbe0


	//   ....[10]....
        /*008c*/ 	.word	0x0000bc20


	//   ....[11]....
        /*0090*/ 	.word	0x0000bce0


	//   ....[12]....
        /*0094*/ 	.word	0x0000bd30


	//   ....[13]....
        /*0098*/ 	.word	0x0000bed0


	//   ....[14]....
        /*009c*/ 	.word	0x0000c040


	//   ....[15]....
        /*00a0*/ 	.word	0x0000c090


	//   ....[16]....
        /*00a4*/ 	.word	0x0000c140


	//   ....[17]....
        /*00a8*/ 	.word	0x0000c2d0


	//   ....[18]....
        /*00ac*/ 	.word	0x0000c460


	//   ....[19]....
        /*00b0*/ 	.word	0x0000c5d0


	//   ....[20]....
        /*00b4*/ 	.word	0x0000c6e0


	//   ....[21]....
        /*00b8*/ 	.word	0x0000c720


	//   ....[22]....
        /*00bc*/ 	.word	0x0000c750


	//----- nvinfo : EIATTR_MAX_THREADS
	.align		4
.L_6529:
        /*00c0*/ 	.byte	0x04, 0x05
        /*00c2*/ 	.short	(.L_6531 - .L_6530)
.L_6530:
        /*00c4*/ 	.word	0x00000080
        /*00c8*/ 	.word	0x00000001
        /*00cc*/ 	.word	0x00000001


	//----- nvinfo : EIATTR_CRS_STACK_SIZE
	.align		4
.L_6531:
        /*00d0*/ 	.byte	0x04, 0x1e
        /*00d2*/ 	.short	(.L_6533 - .L_6532)
.L_6532:
        /*00d4*/ 	.word	0x00000000


	//----- nvinfo : EIATTR_CBANK_PARAM_SIZE
	.align		4
.L_6533:
        /*00d8*/ 	.byte	0x03, 0x19
        /*00da*/ 	.short	0x0220


	//----- nvinfo : EIATTR_PARAM_CBANK
	.align		4
        /*00dc*/ 	.byte	0x04, 0x0a
        /*00de*/ 	.short	(.L_6535 - .L_6534)
	.align		4
.L_6534:
        /*00e0*/ 	.word	index@(.nv.constant0._ZN2at6native18elementwise_kernelILi128ELi4EZNS0_15gpu_kernel_implINS0_13AUnaryFunctorIhhhNS0_17BitwiseAndFunctorIhEEEEEEvRNS_18TensorIteratorBaseERKT_EUliE_EEviT1_)
        /*00e4*/ 	.short	0x0210
        /*00e6*/ 	.short	0x0220


	//----- nvinfo : EIATTR_SW_WAR
	.align		4
.L_6535:
        /*00e8*/ 	.byte	0x04, 0x36
        /*00ea*/ 	.short	(.L_6537 - .L_6536)
.L_6536:
        /*00ec*/ 	.word	0x00000008
.L_6537:


//--------------------- .nv.info._ZN2at6native27unrolled_elementwise_kernelINS0_13AUnaryFunctorIhhhNS0_17BitwiseAndFunctorIhEEEESt5arrayIPcLm2EELi4E23TrivialOffsetCalculatorILi1EjESA_NS0_6memory12LoadWithCastILi1EEENSB_13StoreWithCastILi1EEEEEviT_T0_T2_T3_T4_T5_ --------------------------
	.section	.nv.info._ZN2at6native27unrolled_elementwise_kernelINS0_13AUnaryFunctorIhhhNS0_17BitwiseAndFunctorIhEEEESt5arrayIPcLm2EELi4E23TrivialOffsetCalculatorILi1EjESA_NS0_6memory12LoadWithCastILi1EEENSB_13StoreWithCastILi1EEEEEviT_T0_T2_T3_T4_T5_,"",@"SHT_CUDA_INFO"
	.sectionflags	@""
	.align	4


	//----- nvinfo : EIATTR_CUDA_API_VERSION
	.align		4
        /*0000*/ 	.byte	0x04, 0x37
        /*0002*/ 	.short	(.L_6539 - .L_6538)
.L_6538:
        /*0004*/ 	.word	0x00000082


	//----- nvinfo : EIATTR_KPARAM_INFO
	.align		4
.L_6539:
        /*0008*/ 	.byte	0x04, 0x17
        /*000a*/ 	.short	(.L_6541 - .L_6540)
.L_6540:
        /*000c*/ 	.word	0x00000000
        /*0010*/ 	.short	0x0006
        /*0012*/ 	.short	0x0024
        /*0014*/ 	.byte	0x00, 0xf0, 0x21, 0x00


	//----- nvinfo : EIATTR_KPARAM_INFO
	.align		4
.L_6541:
        /*0018*/ 	.byte	0x04, 0x17
        /*001a*/ 	.short	(.L_6543 - .L_6542)
.L_6542:
        /*001c*/ 	.word	0x00000000
        /*0020*/ 	.short	0x0005
        /*0022*/ 	.short	0x001c
        /*0024*/ 	.byte	0x00, 0xf0, 0x21, 0x00


	//----- nvinfo : EIATTR_KPARAM_INFO
	.align		4
.L_6543:
        /*0028*/ 	.byte	0x04, 0x17
        /*002a*/ 	.short	(.L_6545 - .L_6544)
.L_6544:
        /*002c*/ 	.word	0x00000000
        /*0030*/ 	.short	0x0004
        /*0032*/ 	.short	0x0019
        /*0034*/ 	.byte	0x00, 0xf0, 0x05, 0x00


	//----- nvinfo : EIATTR_KPARAM_INFO
	.align		4
.L_6545:
        /*0038*/ 	.byte	0x04, 0x17
        /*003a*/ 	.short	(.L_6547 - .L_6546)
.L_6546:
        /*003c*/ 	.word	0x00000000
        /*0040*/ 	.short	0x0003
        /*0042*/ 	.short	0x0018
        /*0044*/ 	.byte	0x00, 0xf0, 0x05, 0x00


	//----- nvinfo : EIATTR_KPARAM_INFO
	.align		4
.L_6547:
        /*0048*/ 	.byte	0x04, 0x17
        /*004a*/ 	.short	(.L_6549 - .L_6548)
.L_6548:
        /*004c*/ 	.word	0x00000000
        /*0050*/ 	.short	0x0002
        /*0052*/ 	.short	0x0008
        /*0054*/ 	.byte	0x00, 0xf0, 0x41, 0x00


	//----- nvinfo : EIATTR_KPARAM_INFO
	.align		4
.L_6549:
        /*0058*/ 	.byte	0x04, 0x17
        /*005a*/ 	.short	(.L_6551 - .L_6550)
.L_6550:
        /*005c*/ 	.word	0x00000000
        /*0060*/ 	.short	0x0001
        /*0062*/ 	.short	0x0004
        /*0064*/ 	.byte	0x00, 0xf0, 0x09, 0x00


	//----- nvinfo : EIATTR_KPARAM_INFO
	.align		4
.L_6551:
        /*0068*/ 	.byte	0x04, 0x17
        /*006a*/ 	.short	(.L_6553 - .L_6552)
.L_6552:
        /*006c*/ 	.word	0x00000000
        /*0070*/ 	.short	0x0000
        /*0072*/ 	.short	0x0000
        /*0074*/ 	.byte	0x00, 0xf0, 0x11, 0x00


	//----- nvinfo : EIATTR_SPARSE_MMA_MASK
	.align		4
.L_6553:
        /*0078*/ 	.byte	0x03, 0x50
        /*007a*/ 	.short	0x0000


	//----- nvinfo : EIATTR_MAXREG_COUNT
	.align		4
        /*007c*/ 	.byte	0x03, 0x1b
        /*007e*/ 	.short	0x00ff


	//----- nvinfo : EIATTR_EXTERNS
	.align		4
        /*0080*/ 	.byte	0x04, 0x0f
        /*0082*/ 	.short	(.L_6555 - .L_6554)


	//   ....[0]....
	.align		4
.L_6554:
        /*0084*/ 	.word	index@(__assertfail)


	//----- nvinfo : EIATTR_MERCURY_ISA_VERSION
	.align		4
.L_6555:
        /*0088*/ 	.byte	0x03, 0x5f
        /*008a*/ 	.short	0x0101


	//----- nvinfo : EIATTR_SYSCALL_OFFSETS
	.align		4
        /*008c*/ 	.byte	0x04, 0x46
        /*008e*/ 	.short	(.L_6557 - .L_6556)


	//   ....[0]....
.L_6556:
        /*0090*/ 	.word	0x00000f50


	//   ....[1]....
        /*0094*/ 	.word	0x00001ea0


	//   ....[2]....
        /*0098*/ 	.word	0x00002e00


	//   ....[3]....
        /*009c*/ 	.word	0x00003d40


	//   ....[4]....
        /*00a0*/ 	.word	0x00004d80


	//   ....[5]....
        /*00a4*/ 	.word	0x00005d80


	//   ....[6]....
        /*00a8*/ 	.word	0x00006d70


	//   ....[7]....
        /*00ac*/ 	.word	0x00007d60


	//----- nvinfo : EIATTR_EXIT_INSTR_OFFSETS
	.align		4
.L_6557:
        /*00b0*/ 	.byte	0x04, 0x1c
        /*00b2*/ 	.short	(.L_6559 - .L_6558)


	//   ....[0]....
.L_6558:
        /*00b4*/ 	.word	0x00006e20


	//   ....[1]....
        /*00b8*/ 	.word	0x00006f50


	//   ....[2]....
        /*00bc*/ 	.word	0x00006f70


	//   ....[3]....
        /*00c0*/ 	.word	0x00007010


	//   ....[4]....
        /*00c4*/ 	.word	0x00007040


	//   ....[5]....
        /*00c8*/ 	.word	0x00007070


	//   ....[6]....
        /*00cc*/ 	.word	0x00007110


	//   ....[7]....
        /*00d0*/ 	.word	0x00007160


	//   ....[8]....
        /*00d4*/ 	.word	0x00007210


	//   ....[9]....
        /*00d8*/ 	.word	0x00007270


	//   ....[10]....
        /*00dc*/ 	.word	0x000072b0


	//   ....[11]....
        /*00e0*/ 	.word	0x00007370


	//   ....[12]....
        /*00e4*/ 	.word	0x000073c0


	//   ....[13]....
        /*00e8*/ 	.word	0x00007560


	//   ....[14]....
        /*00ec*/ 	.word	0x000076d0


	//   ....[15]....
        /*00f0*/ 	.word	0x00007720


	//   ....[16]....
        /*00f4*/ 	.word	0x000077d0


	//   ....[17]....
        /*00f8*/ 	.word	0x00007960


	//   ....[18]....
        /*00fc*/ 	.word	0x00007af0


	//   ....[19]....
        /*0100*/ 	.word	0x00007c60


	//   ....[20]....
        /*0104*/ 	.word	0x00007d70


	//   ....[21]....
        /*0108*/ 	.word	0x00007db0


	//   ....[22]....
        /*010c*/ 	.word	0x00007de0


	//----- nvinfo : EIATTR_MAX_THREADS
	.align		4
.L_6559:
        /*0110*/ 	.byte	0x04, 0x05
        /*0112*/ 	.short	(.L_6561 - .L_6560)
.L_6560:
        /*0114*/ 	.word	0x00000080
        /*0118*/ 	.word	0x00000001
        /*011c*/ 	.word	0x00000001


	//----- nvinfo : EIATTR_CRS_STACK_SIZE
	.align		4
.L_6561:
        /*0120*/ 	.byte	0x04, 0x1e
        /*0122*/ 	.short	(.L_6563 - .L_6562)
.L_6562:
        /*0124*/ 	.word	0x00000000


	//----- nvinfo : EIATTR_CBANK_PARAM_SIZE
	.align		4
.L_6563:
        /*0128*/ 	.byte	0x03, 0x19
        /*012a*/ 	.short	0x002c


	//----- nvinfo : EIATTR_PARAM_CBANK
	.align		4
        /*012c*/ 	.byte	0x04, 0x0a
        /*012e*/ 	.short	(.L_6565 - .L_6564)
	.align		4
.L_6564:
        /*0130*/ 	.word	index@(.nv.constant0._ZN2at6native27unrolled_elementwise_kernelINS0_13AUnaryFunctorIhhhNS0_17BitwiseAndFunctorIhEEEESt5arrayIPcLm2EELi4E23TrivialOffsetCalculatorILi1EjESA_NS0_6memory12LoadWithCastILi1EEENSB_13StoreWithCastILi1EEEEEviT_T0_T2_T3_T4_T5_)
        /*0134*/ 	.short	0x0210
        /*0136*/ 	.short	0x002c


	//----- nvinfo : EIATTR_SW_WAR
	.align		4
.L_6565:
        /*0138*/ 	.byte	0x04, 0x36
        /*013a*/ 	.short	(.L_6567 - .L_6566)
.L_6566:
        /*013c*/ 	.word	0x00000008
.L_6567:


//--------------------- .nv.info._ZN2at6native18elementwise_kernelILi128ELi4EZNS0_22gpu_kernel_impl_nocastINS0_13AUnaryFunctorIhhhNS0_17BitwiseAndFunctorIhEEEEEEvRNS_18TensorIteratorBaseERKT_EUliE_EEviT1_ --------------------------
	.section	.nv.info._ZN2at6native18elementwise_kernelILi128ELi4EZNS0_22gpu_kernel_impl_nocastINS0_13AUnaryFunctorIhhhNS0_17BitwiseAndFunctorIhEEEEEEvRNS_18TensorIteratorBaseERKT_EUliE_EEviT1_,"",@"SHT_CUDA_INFO"
	.sectionflags	@""
	.align	4


	//----- nvinfo : EIATTR_CUDA_API_VERSION
	.align		4
        /*0000*/ 	.byte	0x04, 0x37
        /*0002*/ 	.short	(.L_6569 - .L_6568)
.L_6568:
        /*0004*/ 	.word	0x00000082


	//----- nvinfo : EIATTR_KPARAM_INFO
	.align		4
.L_6569:
        /*0008*/ 	.byte	0x04, 0x17
        /*000a*/ 	.short	(.L_6571 - .L_6570)
.L_6570:
        /*000c*/ 	.word	0x00000000
        /*0010*/ 	.short	0x0001
        /*0012*/ 	.short	0x0008
        /*0014*/ 	.byte	0x00, 0xf0, 0x61, 0x08


	//----- nvinfo : EIATTR_KPARAM_INFO
	.align		4
.L_6571:
        /*0018*/ 	.byte	0x04, 0x17
        /*001a*/ 	.short	(.L_6573 - .L_6572)
.L_6572:
        /*001c*/ 	.word	0x00000000
        /*0020*/ 	.short	0x0000
        /*0022*/ 	.short	0x0000
        /*0024*/ 	.byte	0x00, 0xf0, 0x11, 0x00


	//----- nvinfo : EIATTR_SPARSE_MMA_MASK
	.align		4
.L_6573:
        /*0028*/ 	.byte	0x03, 0x50
        /*002a*/ 	.short	0x0000


	//----- nvinfo : EIATTR_MAXREG_COUNT
	.align		4
        /*002c*/ 	.byte	0x03, 0x1b
        /*002e*/ 	.short	0x0080


	//----- nvinfo : EIATTR_MERCURY_ISA_VERSION
	.align		4
        /*0030*/ 	.byte	0x03, 0x5f
        /*0032*/ 	.short	0x0101


	//----- nvinfo : EIATTR_EXIT_INSTR_OFFSETS
	.align		4
        /*0034*/ 	.byte	0x04, 0x1c
        /*0036*/ 	.short	(.L_6575 - .L_6574)


	//   ....[0]....
.L_6574:
        /*0038*/ 	.word	0x00003ba0


	//   ....[1]....
        /*003c*/ 	.word	0x00004f20


	//----- nvinfo : EIATTR_MAX_THREADS
	.align		4
.L_6575:
        /*0040*/ 	.byte	0x04, 0x05
        /*0042*/ 	.short	(.L_6577 - .L_6576)
.L_6576:
        /*0044*/ 	.word	0x00000080
        /*0048*/ 	.word	0x00000001
        /*004c*/ 	.word	0x00000001


	//----- nvinfo : EIATTR_CRS_STACK_SIZE
	.align		4
.L_6577:
        /*0050*/ 	.byte	0x04, 0x1e
        /*0052*/ 	.short	(.L_6579 - .L_6578)
.L_6578:
        /*0054*/ 	.word	0x00000000


	//----- nvinfo : EIATTR_CBANK_PARAM_SIZE
	.align		4
.L_6579:
        /*0058*/ 	.byte	0x03, 0x19
        /*005a*/ 	.short	0x0220


	//----- nvinfo : EIATTR_PARAM_CBANK
	.align		4
        /*005c*/ 	.byte	0x04, 0x0a
        /*005e*/ 	.short	(.L_6581 - .L_6580)
	.align		4
.L_6580:
        /*0060*/ 	.word	index@(.nv.constant0._ZN2at6native18elementwise_kernelILi128ELi4EZNS0_22gpu_kernel_impl_nocastINS0_13AUnaryFunctorIhhhNS0_17BitwiseAndFunctorIhEEEEEEvRNS_18TensorIteratorBaseERKT_EUliE_EEviT1_)
        /*0064*/ 	.short	0x0210
        /*0066*/ 	.short	0x0220


	//----- nvinfo : EIATTR_SW_WAR
	.align		4
.L_6581:
        /*0068*/ 	.byte	0x04, 0x36
        /*006a*/ 	.short	(.L_6583 - .L_6582)
.L_6582:
        /*006c*/ 	.word	0x00000008
.L_6583:


//--------------------- .nv.info._ZN2at6native27unrolled_elementwise_kernelINS0_13AUnaryFunctorIhhhNS0_17BitwiseAndFunctorIhEEEESt5arrayIPcLm2EELi4E23TrivialOffsetCalculatorILi1EjESA_NS0_6memory15LoadWithoutCastENSB_16StoreWithoutCastEEEviT_T0_T2_T3_T4_T5_ --------------------------
	.section	.nv.info._ZN2at6native27unrolled_elementwise_kernelINS0_13AUnaryFunctorIhhhNS0_17BitwiseAndFunctorIhEEEESt5arrayIPcLm2EELi4E23TrivialOffsetCalculatorILi1EjESA_NS0_6memory15LoadWithoutCastENSB_16StoreWithoutCastEEEviT_T0_T2_T3_T4_T5_,"",@"SHT_CUDA_INFO"
	.sectionflags	@""
	.align	4


	//----- nvinfo : EIATTR_CUDA_API_VERSION
	.align		4
        /*0000*/ 	.byte	0x04, 0x37
        /*0002*/ 	.short	(.L_6585 - .L_6584)
.L_6584:
        /*0004*/ 	.word	0x00000082


	//----- nvinfo : EIATTR_KPARAM_INFO
	.align		4
.L_6585:
        /*0008*/ 	.byte	0x04, 0x17
        /*000a*/ 	.short	(.L_6587 - .L_6586)
.L_6586:
        /*000c*/ 	.word	0x00000000
        /*0010*/ 	.short	0x0006
        /*0012*/ 	.short	0x001b
        /*0014*/ 	.byte	0x00, 0xf0, 0x05, 0x00


	//----- nvinfo : EIATTR_KPARAM_INFO
	.align		4
.L_6587:
        /*0018*/ 	.byte	0x04, 0x17
        /*001a*/ 	.short	(.L_6589 - .L_6588)
.L_6588:
        /*001c*/ 	.word	0x00000000
        /*0020*/ 	.short	0x0005
        /*0022*/ 	.short	0x001a
        /*0024*/ 	.byte	0x00, 0xf0, 0x05, 0x00


	//----- nvinfo : EIATTR_KPARAM_INFO
	.align		4
.L_6589:
        /*0028*/ 	.byte	0x04, 0x17
        /*002a*/ 	.short	(.L_6591 - .L_6590)
.L_6590:
        /*002c*/ 	.word	0x00000000
        /*0030*/ 	.short	0x0004
        /*0032*/ 	.short	0x0019
        /*0034*/ 	.byte	0x00, 0xf0, 0x05, 0x00


	//----- nvinfo : EIATTR_KPARAM_INFO
	.align		4
.L_6591:
        /*0038*/ 	.byte	0x04, 0x17
        /*003a*/ 	.short	(.L_6593 - .L_6592)
.L_6592:
        /*003c*/ 	.word	0x00000000
        /*0040*/ 	.short	0x0003
        /*0042*/ 	.short	0x0018
        /*0044*/ 	.byte	0x00, 0xf0, 0x05, 0x00


	//----- nvinfo : EIATTR_KPARAM_INFO
	.align		4
.L_6593:
        /*0048*/ 	.byte	0x04, 0x17
        /*004a*/ 	.short	(.L_6595 - .L_6594)
.L_6594:
        /*004c*/ 	.word	0x00000000
        /*0050*/ 	.short	0x0002
        /*0052*/ 	.short	0x0008
        /*0054*/ 	.byte	0x00, 0xf0, 0x41, 0x00


	//----- nvinfo : EIATTR_KPARAM_INFO
	.align		4
.L_6595:
        /*0058*/ 	.byte	0x04, 0x17
        /*005a*/ 	.short	(.L_6597 - .L_6596)
.L_6596:
        /*005c*/ 	.word	0x00000000
        /*0060*/ 	.short	0x0001
        /*0062*/ 	.short	0x0004
        /*0064*/ 	.byte	0x00, 0xf0, 0x09, 0x00


	//----- nvinfo : EIATTR_KPARAM_INFO
	.align		4
.L_6597:
        /*0068*/ 	.byte	0x04, 0x17
        /*006a*/ 	.short	(.L_6599 - .L_6598)
.L_6598:
        /*006c*/ 	.word	0x00000000
        /*0070*/ 	.short	0x0000
        /*0072*/ 	.short	0x0000
        /*0074*/ 	.byte	0x00, 0xf0, 0x11, 0x00


	//----- nvinfo : EIATTR_SPARSE_MMA_MASK
	.align		4
.L_6599:
        /*0078*/ 	.byte	0x03, 0x50
        /*007a*/ 	.short	0x0000


	//----- nvinfo : EIATTR_MAXREG_COUNT
	.align		4
        /*007c*/ 	.byte	0x03, 0x1b
        /*007e*/ 	.short	0x00ff


	//----- nvinfo : EIATTR_MERCURY_ISA_VERSION
	.align		4
        /*0080*/ 	.byte	0x03, 0x5f
        /*0082*/ 	.short	0x0101


	//----- nvinfo : EIATTR_EXIT_INSTR_OFFSETS
	.align		4
        /*0084*/ 	.byte	0x04, 0x1c
        /*0086*/ 	.short	(.L_6601 - .L_6600)


	//   ....[0]....
.L_6600:
        /*0088*/ 	.word	0x00000430


	//   ....[1]....
        /*008c*/ 	.word	0x00000490


	//----- nvinfo : EIATTR_MAX_THREADS
	.align		4
.L_6601:
        /*0090*/ 	.byte	0x04, 0x05
        /*0092*/ 	.short	(.L_6603 - .L_6602)
.L_6602:
        /*0094*/ 	.word	0x00000080
        /*0098*/ 	.word	0x00000001
        /*009c*/ 	.word	0x00000001


	//----- nvinfo : EIATTR_CRS_STACK_SIZE
	.align		4
.L_6603:
        /*00a0*/ 	.byte	0x04, 0x1e
        /*00a2*/ 	.short	(.L_6605 - .L_6604)
.L_6604:
        /*00a4*/ 	.word	0x00000000


	//----- nvinfo : EIATTR_CBANK_PARAM_SIZE
	.align		4
.L_6605:
        /*00a8*/ 	.byte	0x03, 0x19
        /*00aa*/ 	.short	0x001c


	//----- nvinfo : EIATTR_PARAM_CBANK
	.align		4
        /*00ac*/ 	.byte	0x04, 0x0a
        /*00ae*/ 	.short	(.L_6607 - .L_6606)
	.align		4
.L_6606:
        /*00b0*/ 	.word	index@(.nv.constant0._ZN2at6native27unrolled_elementwise_kernelINS0_13AUnaryFunctorIhhhNS0_17BitwiseAndFunctorIhEEEESt5arrayIPcLm2EELi4E23TrivialOffsetCalculatorILi1EjESA_NS0_6memory15LoadWithoutCastENSB_16StoreWithoutCastEEEviT_T0_T2_T3_T4_T5_)
        /*00b4*/ 	.short	0x0210
        /*00b6*/ 	.short	0x001c


	//----- nvinfo : EIATTR_SW_WAR
	.align		4
.L_6607:
        /*00b8*/ 	.byte	0x04, 0x36
        /*00ba*/ 	.short	(.L_6609 - .L_6608)
.L_6608:
        /*00bc*/ 	.word	0x00000008
.L_6609:


//--------------------- .nv.info._ZN2at6native29vectorized_elementwise_kernelILi2ENS0_13AUnaryFunctorIhhhNS0_17BitwiseAndFunctorIhEEEESt5arrayIPcLm2EEEEviT0_T1_ --------------------------
	.section	.nv.info._ZN2at6native29vectorized_elementwise_kernelILi2ENS0_13AUnaryFunctorIhhhNS0_17BitwiseAndFunctorIhEEEESt5arrayIPcLm2EEEEviT0_T1_,"",@"SHT_CUDA_INFO"
	.sectionflags	@""
	.align	4


	//----- nvinfo : EIATTR_CUDA_API_VERSION
	.align		4
        /*0000*/ 	.byte	0x04, 0x37
        /*0002*/ 	.short	(.L_6611 - .L_6610)
.L_6610:
        /*0004*/ 	.word	0x00000082


	//----- nvinfo : EIATTR_KPARAM_INFO
	.align		4
.L_6611:
        /*0008*/ 	.byte	0x04, 0x17
        /*000a*/ 	.short	(.L_6613 - .L_6612)
.L_6612:
        /*000c*/ 	.word	0x00000000
        /*0010*/ 	.short	0x0002
        /*0012*/ 	.short	0x0008
        /*0014*/ 	.byte	0x00, 0xf0, 0x41, 0x00


	//----- nvinfo : EIATTR_KPARAM_INFO
	.align		4
.L_6613:
        /*0018*/ 	.byte	0x04, 0x17
        /*001a*/ 	.short	(.L_6615 - .L_6614)
.L_6614:
        /*001c*/ 	.word	0x00000000
        /*0020*/ 	.short	0x0001
        /*0022*/ 	.short	0x0004
        /*0024*/ 	.byte	0x00, 0xf0, 0x09, 0x00


	//----- nvinfo : EIATTR_KPARAM_INFO
	.align		4
.L_6615:
        /*0028*/ 	.byte	0x04, 0x17
        /*002a*/ 	.short	(.L_6617 - .L_6616)
.L_6616:
        /*002c*/ 	.word	0x00000000
        /*0030*/ 	.short	0x0000
        /*0032*/ 	.short	0x0000
        /*0034*/ 	.byte	0x00, 0xf0, 0x11, 0x00


	//----- nvinfo : EIATTR_SPARSE_MMA_MASK
	.align		4
.L_6617:
        /*0038*/ 	.byte	0x03, 0x50
        /*003a*/ 	.short	0x0000


	//----- nvinfo : EIATTR_MAXREG_COUNT
	.align		4
        /*003c*/ 	.byte	0x03, 0x1b
        /*003e*/ 	.short	0x00ff


	//----- nvinfo : EIATTR_MERCURY_ISA_VERSION
	.align		4
        /*0040*/ 	.byte	0x03, 0x5f
        /*0042*/ 	.short	0x0101


	//----- nvinfo : EIATTR_EXIT_INSTR_OFFSETS
	.align		4
        /*0044*/ 	.byte	0x04, 0x1c
        /*0046*/ 	.short	(.L_6619 - .L_6618)


	//   ....[0]....
.L_6618:
        /*0048*/ 	.word	0x00000320


	//   ....[1]....
        /*004c*/ 	.word	0x00000b90


	//   ....[2]....
        /*0050*/ 	.word	0x00000bf0


	//----- nvinfo : EIATTR_MAX_THREADS
	.align		4
.L_6619:
        /*0054*/ 	.byte	0x04, 0x05
        /*0056*/ 	.short	(.L_6621 - .L_6620)
.L_6620:
        /*0058*/ 	.word	0x00000080
        /*005c*/ 	.word	0x00000001
        /*0060*/ 	.word	0x00000001


	//----- nvinfo : EIATTR_CRS_STACK_SIZE
	.align		4
.L_6621:
        /*0064*/ 	.byte	0x04, 0x1e
        /*0066*/ 	.short	(.L_6623 - .L_6622)
.L_6622:
        /*0068*/ 	.word	0x00000000


	//----- nvinfo : EIATTR_CBANK_PARAM_SIZE
	.align		4
.L_6623:
        /*006c*/ 	.byte	0x03, 0x19
        /*006e*/ 	.short	0x0018


	//----- nvinfo : EIATTR_PARAM_CBANK
	.align		4
        /*0070*/ 	.byte	0x04, 0x0a
        /*0072*/ 	.short	(.L_6625 - .L_6624)
	.align		4
.L_6624:
        /*0074*/ 	.word	index@(.nv.constant0._ZN2at6native29vectorized_elementwise_kernelILi2ENS0_13AUnaryFunctorIhhhNS0_17BitwiseAndFunctorIhEEEESt5arrayIPcLm2EEEEviT0_T1_)
        /*0078*/ 	.short	0x0210
        /*007a*/ 	.short	0x0018


	//----- nvinfo : EIATTR_SW_WAR
	.align		4
.L_6625:
        /*007c*/ 	.byte	0x04, 0x36
        /*007e*/ 	.short	(.L_6627 - .L_6626)
.L_6626:
        /*0080*/ 	.word	0x00000008
.L_6627:


//--------------------- .nv.info._ZN2at6native29vectorized_elementwise_kernelILi4ENS0_13AUnaryFunctorIhhhNS0_17BitwiseAndFunctorIhEEEESt5arrayIPcLm2EEEEviT0_T1_ --------------------------
	.section	.nv.info._ZN2at6native29vectorized_elementwise_kernelILi4ENS0_13AUnaryFunctorIhhhNS0_17BitwiseAndFunctorIhEEEESt5arrayIPcLm2EEEEviT0_T1_,"",@"SHT_CUDA_INFO"
	.sectionflags	@""
	.align	4


	//----- nvinfo : EIATTR_CUDA_API_VERSION
	.align		4
        /*0000*/ 	.byte	0x04, 0x37
        /*0002*/ 	.short	(.L_6629 - .L_6628)
.L_6628:
        /*0004*/ 	.word	0x00000082


	//----- nvinfo : EIATTR_KPARAM_INFO
	.align		4
.L_6629:
        /*0008*/ 	.byte	0x04, 0x17
        /*000a*/ 	.short	(.L_6631 - .L_6630)
.L_6630:
        /*000c*/ 	.word	0x00000000
        /*0010*/ 	.short	0x0002
        /*0012*/ 	.short	0x0008
        /*0014*/ 	.byte	0x00, 0xf0, 0x41, 0x00


	//----- nvinfo : EIATTR_KPARAM_INFO
	.align		4
.L_6631:
        /*0018*/ 	.byte	0x04, 0x17
        /*001a*/ 	.short	(.L_6633 - .L_6632)
.L_6632:
        /*001c*/ 	.word	0x00000000
        /*0020*/ 	.short	0x0001
        /*0022*/ 	.short	0x0004
        /*0024*/ 	.byte	0x00, 0xf0, 0x09, 0x00


	//----- nvinfo : EIATTR_KPARAM_INFO
	.align		4
.L_6633:
        /*0028*/ 	.byte	0x04, 0x17
        /*002a*/ 	.short	(.L_6635 - .L_6634)
.L_6634:
        /*002c*/ 	.word	0x00000000
        /*0030*/ 	.short	0x0000
        /*0032*/ 	.short	0x0000
        /*0034*/ 	.byte	0x00, 0xf0, 0x11, 0x00


	//----- nvinfo : EIATTR_SPARSE_MMA_MASK
	.align		4
.L_6635:
        /*0038*/ 	.byte	0x03, 0x50
        /*003a*/ 	.short	0x0000


	//----- nvinfo : EIATTR_MAXREG_COUNT
	.align		4
        /*003c*/ 	.byte	0x03, 0x1b
        /*003e*/ 	.short	0x00ff


	//----- nvinfo : EIATTR_MERCURY_ISA_VERSION
	.align		4
        /*0040*/ 	.byte	0x03, 0x5f
        /*0042*/ 	.short	0x0101


	//----- nvinfo : EIATTR_EXIT_INSTR_OFFSETS
	.align		4
        /*0044*/ 	.byte	0x04, 0x1c
        /*0046*/ 	.short	(.L_6637 - .L_6636)


	//   ....[0]....
.L_6636:
        /*0048*/ 	.word	0x00000300


	//   ....[1]....
        /*004c*/ 	.word	0x00000b70


	//   ....[2]....
        /*0050*/ 	.word	0x00000bd0


	//----- nvinfo : EIATTR_MAX_THREADS
	.align		4
.L_6637:
        /*0054*/ 	.byte	0x04, 0x05
        /*0056*/ 	.short	(.L_6639 - .L_6638)
.L_6638:
        /*0058*/ 	.word	0x00000080
        /*005c*/ 	.word	0x00000001
        /*0060*/ 	.word	0x00000001


	//----- nvinfo : EIATTR_CRS_STACK_SIZE
	.align		4
.L_6639:
        /*0064*/ 	.byte	0x04, 0x1e
        /*0066*/ 	.short	(.L_6641 - .L_6640)
.L_6640:
        /*0068*/ 	.word	0x00000000


	//----- nvinfo : EIATTR_CBANK_PARAM_SIZE
	.align		4
.L_6641:
        /*006c*/ 	.byte	0x03, 0x19
        /*006e*/ 	.short	0x0018


	//----- nvinfo : EIATTR_PARAM_CBANK
	.align		4
        /*0070*/ 	.byte	0x04, 0x0a
        /*0072*/ 	.short	(.L_6643 - .L_6642)
	.align		4
.L_6642:
        /*0074*/ 	.word	index@(.nv.constant0._ZN2at6native29vectorized_elementwise_kernelILi4ENS0_13AUnaryFunctorIhhhNS0_17BitwiseAndFunctorIhEEEESt5arrayIPcLm2EEEEviT0_T1_)
        /*0078*/ 	.short	0x0210
        /*007a*/ 	.short	0x0018


	//----- nvinfo : EIATTR_SW_WAR
	.align		4
.L_6643:
        /*007c*/ 	.byte	0x04, 0x36
        /*007e*/ 	.short	(.L_6645 - .L_6644)
.L_6644:
        /*0080*/ 	.word	0x00000008
.L_6645:


//--------------------- .nv.info._ZN2at6native29vectorized_elementwise_kernelILi8ENS0_13AUnaryFunctorIhhhNS0_17BitwiseAndFunctorIhEEEESt5arrayIPcLm2EEEEviT0_T1_ --------------------------
	.section	.nv.info._ZN2at6native29vectorized_elementwise_kernelILi8ENS0_13AUnaryFunctorIhhhNS0_17BitwiseAndFunctorIhEEEESt5arrayIPcLm2EEEEviT0_T1_,"",@"SHT_CUDA_INFO"
	.sectionflags	@""
	.align	4


	//----- nvinfo : EIATTR_CUDA_API_VERSION
	.align		4
        /*0000*/ 	.byte	0x04, 0x37
        /*0002*/ 	.short	(.L_6647 - .L_6646)
.L_6646:
        /*0004*/ 	.word	0x00000082


	//----- nvinfo : EIATTR_KPARAM_INFO
	.align		4
.L_6647:
        /*0008*/ 	.byte	0x04, 0x17
        /*000a*/ 	.short	(.L_6649 - .L_6648)
.L_6648:
        /*000c*/ 	.word	0x00000000
        /*0010*/ 	.short	0x0002
        /*0012*/ 	.short	0x0008
        /*0014*/ 	.byte	0x00, 0xf0, 0x41, 0x00


	//----- nvinfo : EIATTR_KPARAM_INFO
	.align		4
.L_6649:
        /*0018*/ 	.byte	0x04, 0x17
        /*001a*/ 	.short	(.L_6651 - .L_6650)
.L_6650:
        /*001c*/ 	.word	0x00000000
        /*0020*/ 	.short	0x0001
        /*0022*/ 	.short	0x0004
        /*0024*/ 	.byte	0x00, 0xf0, 0x09, 0x00


	//----- nvinfo : EIATTR_KPARAM_INFO
	.align		4
.L_6651:
        /*0028*/ 	.byte	0x04, 0x17
        /*002a*/ 	.short	(.L_6653 - .L_6652)
.L_6652:
        /*002c*/ 	.word	0x00000000
        /*0030*/ 	.short	0x0000
        /*0032*/ 	.short	0x0000
        /*0034*/ 	.byte	0x00, 0xf0, 0x11, 0x00


	//----- nvinfo : EIATTR_SPARSE_MMA_MASK
	.align		4
.L_6653:
        /*0038*/ 	.byte	0x03, 0x50
        /*003a*/ 	.short	0x0000


	//----- nvinfo : EIATTR_MAXREG_COUNT
	.align		4
        /*003c*/ 	.byte	0x03, 0x1b
        /*003e*/ 	.short	0x00ff


	//----- nvinfo : EIATTR_MERCURY_ISA_VERSION
	.align		4
        /*0040*/ 	.byte	0x03, 0x5f
        /*0042*/ 	.short	0x0101


	//----- nvinfo : EIATTR_EXIT_INSTR_OFFSETS
	.align		4
        /*0044*/ 	.byte	0x04, 0x1c
        /*0046*/ 	.short	(.L_6655 - .L_6654)


	//   ....[0]....
.L_6654:
        /*0048*/ 	.word	0x00000320


	//   ....[1]....
        /*004c*/ 	.word	0x00000b90


	//   ....[2]....
        /*0050*/ 	.word	0x00000bf0


	//----- nvinfo : EIATTR_MAX_THREADS
	.align		4
.L_6655:
        /*0054*/ 	.byte	0x04, 0x05
        /*0056*/ 	.short	(.L_6657 - .L_6656)
.L_6656:
        /*0058*/ 	.word	0x00000080
        /*005c*/ 	.word	0x00000001
        /*0060*/ 	.word	0x00000001


	//----- nvinfo : EIATTR_CRS_STACK_SIZE
	.align		4
.L_6657:
        /*0064*/ 	.byte	0x04, 0x1e
        /*0066*/ 	.short	(.L_6659 - .L_6658)
.L_6658:
        /*0068*/ 	.word	0x00000000


	//----- nvinfo : EIATTR_CBANK_PARAM_SIZE
	.align		4
.L_6659:
        /*006c*/ 	.byte	0x03, 0x19
        /*006e*/ 	.short	0x0018


	//----- nvinfo : EIATTR_PARAM_CBANK
	.align		4
        /*0070*/ 	.byte	0x04, 0x0a
        /*0072*/ 	.short	(.L_6661 - .L_6660)
	.align		4
.L_6660:
        /*0074*/ 	.word	index@(.nv.constant0._ZN2at6native29vectorized_elementwise_kernelILi8ENS0_13AUnaryFunctorIhhhNS0_17BitwiseAndFunctorIhEEEESt5arrayIPcLm2EEEEviT0_T1_)
        /*0078*/ 	.short	0x0210
        /*007a*/ 	.short	0x0018


	//----- nvinfo : EIATTR_SW_WAR
	.align		4
.L_6661:
        /*007c*/ 	.byte	0x04, 0x36
        /*007e*/ 	.short	(.L_6663 - .L_6662)
.L_6662:
        /*0080*/ 	.word	0x00000008
.L_6663:


//--------------------- .nv.info._ZN2at6native18elementwise_kernelILi128ELi4EZNS0_15gpu_kernel_implINS0_13BinaryFunctorIhhhNS0_17BitwiseAndFunctorIhEEEEEEvRNS_18TensorIteratorBaseERKT_EUliE_EEviT1_ --------------------------
	.section	.nv.info._ZN2at6native18elementwise_kernelILi128ELi4EZNS0_15gpu_kernel_implINS0_13BinaryFunctorIhhhNS0_17BitwiseAndFunctorIhEEEEEEvRNS_18TensorIteratorBaseERKT_EUliE_EEviT1_,"",@"SHT_CUDA_INFO"
	.sectionflags	@""
	.align	4


	//----- nvinfo : EIATTR_CUDA_API_VERSION
	.align		4
        /*0000*/ 	.byte	0x04, 0x37
        /*0002*/ 	.short	(.L_6665 - .L_6664)
.L_6664:
        /*0004*/ 	.word	0x00000082


	//----- nvinfo : EIATTR_KPARAM_INFO
	.align		4
.L_6665:
        /*0008*/ 	.byte	0x04, 0x17
        /*000a*/ 	.short	(.L_6667 - .L_6666)
.L_6666:
        /*000c*/ 	.word	0x00000000
        /*0010*/ 	.short	0x0001
        /*0012*/ 	.short	0x0008
        /*0014*/ 	.byte	0x00, 0xf0, 0x21, 0x0a


	//----- nvinfo : EIATTR_KPARAM_INFO
	.align		4
.L_6667:
        /*0018*/ 	.byte	0x04, 0x17
        /*001a*/ 	.short	(.L_6669 - .L_6668)
.L_6668:
        /*001c*/ 	.word	0x00000000
        /*0020*/ 	.short	0x0000
        /*0022*/ 	.short	0x0000
        /*0024*/ 	.byte	0x00, 0xf0, 0x11, 0x00


	//----- nvinfo : EIATTR_SPARSE_MMA_MASK
	.align		4
.L_6669:
        /*0028*/ 	.byte	0x03, 0x50
        /*002a*/ 	.short	0x0000


	//----- nvinfo : EIATTR_MAXREG_COUNT
	.align		4
        /*002c*/ 	.byte	0x03, 0x1b
        /*002e*/ 	.short	0x0080


	//----- nvinfo : EIATTR_EXTERNS
	.align		4
        /*0030*/ 	.byte	0x04, 0x0f
        /*0032*/ 	.short	(.L_6671 - .L_6670)


	//   ....[0]....
	.align		4
.L_6670:
        /*0034*/ 	.word	index@(__assertfail)


	//----- nvinfo : EIATTR_MERCURY_ISA_VERSION
	.align		4
.L_6671:
        /*0038*/ 	.byte	0x03, 0x5f
        /*003a*/ 	.short	0x0101


	//----- nvinfo : EIATTR_SYSCALL_OFFSETS
	.align		4
        /*003c*/ 	.byte	0x04, 0x46
        /*003e*/ 	.short	(.L_6673 - .L_6672)


	//   ....[0]....
.L_6672:
        /*0040*/ 	.word	0x00002560


	//   ....[1]....
        /*0044*/ 	.word	0x00003420


	//   ....[2]....
        /*0048*/ 	.word	0x00004370


	//   ....[3]....
        /*004c*/ 	.word	0x00006910


	//   ....[4]....
        /*0050*/ 	.word	0x000077d0


	//   ....[5]....
        /*0054*/ 	.word	0x00008720


	//   ....[6]....
        /*0058*/ 	.word	0x0000acb0


	//   ....[7]....
        /*005c*/ 	.word	0x0000bb70


	//   ....[8]....
        /*0060*/ 	.word	0x0000cac0


	//   ....[9]....
        /*0064*/ 	.word	0x0000f040


	//   ....[10]....
        /*0068*/ 	.word	0x0000ff00


	//   ....[11]....
        /*006c*/ 	.word	0x00010e50


	//----- nvinfo : EIATTR_EXIT_INSTR_OFFSETS
	.align		4
.L_6673:
        /*0070*/ 	.byte	0x04, 0x1c
        /*0072*/ 	.short	(.L_6675 - .L_6674)


	//   ....[0]....
.L_6674:
        /*0074*/ 	.word	0x0000cb80


	//   ....[1]....
        /*0078*/ 	.word	0x00010040


	//   ....[2]....
        /*007c*/ 	.word	0x00010060


	//   ....[3]....
        /*0080*/ 	.word	0x00010100


	//   ....[4]....
        /*0084*/ 	.word	0x00010130


	//   ....[5]....
        /*0088*/ 	.word	0x00010160


	//   ....[6]....
        /*008c*/ 	.word	0x00010200


	//   ....[7]....
        /*0090*/ 	.word	0x00010250


	//   ....[8]....
        /*0094*/ 	.word	0x00010300


	//   ....[9]....
        /*0098*/ 	.word	0x00010360


	//   ....[10]....
        /*009c*/ 	.word	0x000103a0


	//   ....[11]....
        /*00a0*/ 	.word	0x00010460


	//   ....[12]....
        /*00a4*/ 	.word	0x000104b0


	//   ....[13]....
        /*00a8*/ 	.word	0x00010650


	//   ....[14]....
        /*00ac*/ 	.word	0x000107c0


	//   ....[15]....
        /*00b0*/ 	.word	0x00010810


	//   ....[16]....
        /*00b4*/ 	.word	0x000108c0


	//   ....[17]....
        /*00b8*/ 	.word	0x00010a50


	//   ....[18]....
        /*00bc*/ 	.word	0x00010be0


	//   ....[19]....
        /*00c0*/ 	.word	0x00010d50


	//   ....[20]....
        /*00c4*/ 	.word	0x00010e60


	//   ....[21]....
        /*00c8*/ 	.word	0x00010ea0


	//   ....[22]....
        /*00cc*/ 	.word	0x00010ed0


	//----- nvinfo : EIATTR_MAX_THREADS
	.align		4
.L_6675:
        /*00d0*/ 	.byte	0x04, 0x05
        /*00d2*/ 	.short	(.L_6677 - .L_6676)
.L_6676:
        /*00d4*/ 	.word	0x00000080
        /*00d8*/ 	.word	0x00000001
        /*00dc*/ 	.word	0x00000001


	//----- nvinfo : EIATTR_CRS_STACK_SIZE
	.align		4
.L_6677:
        /*00e0*/ 	.byte	0x04, 0x1e
        /*00e2*/ 	.short	(.L_6679 - .L_6678)
.L_6678:
        /*00e4*/ 	.word	0x00000000


	//----- nvinfo : EIATTR_CBANK_PARAM_SIZE
	.align		4
.L_6679:
        /*00e8*/ 	.byte	0x03, 0x19
        /*00ea*/ 	.short	0x0290


	//----- nvinfo : EIATTR_PARAM_CBANK
	.align		4
        /*00ec*/ 	.byte	0x04, 0x0a
        /*00ee*/ 	.short	(.L_6681 - .L_6680)
	.align		4
.L_6680:
        /*00f0*/ 	.word	index@(.nv.constant0._ZN2at6native18elementwise_kernelILi128ELi4EZNS0_15gpu_kernel_implINS0_13BinaryFunctorIhhhNS0_17BitwiseAndFunctorIhEEEEEEvRNS_18TensorIteratorBaseERKT_EUliE_EEviT1_)
        /*00f4*/ 	.short	0x0210
        /*00f6*/ 	.short	0x0290


	//----- nvinfo : EIATTR_SW_WAR
	.align		4
.L_6681:
        /*00f8*/ 	.byte	0x04, 0x36
        /*00fa*/ 	.short	(.L_6683 - .L_6682)
.L_6682:
        /*00fc*/ 	.word	0x00000008
.L_6683:


//--------------------- .nv.info._ZN2at6native27unrolled_elementwise_kernelINS0_13BinaryFunctorIhhhNS0_17BitwiseAndFunctorIhEEEESt5arrayIPcLm3EELi4E23TrivialOffsetCalculatorILi2EjES9_ILi1EjENS0_6memory12LoadWithCastILi2EEENSC_13StoreWithCastILi1EEEEEviT_T0_T2_T3_T4_T5_ --------------------------
	.section	.nv.info._ZN2at6native27unrolled_elementwise_kernelINS0_13BinaryFunctorIhhhNS0_17BitwiseAndFunctorIhEEEESt5arrayIPcLm3EELi4E23TrivialOffsetCalculatorILi2EjES9_ILi1EjENS0_6memory12LoadWithCastILi2EEENSC_13StoreWithCastILi1EEEEEviT_T0_T2_T3_T4_T5_,"",@"SHT_CUDA_INFO"
	.sectionflags	@""
	.align	4


	//----- nvinfo : EIATTR_CUDA_API_VERSION
	.align		4
        /*0000*/ 	.byte	0x04, 0x37
        /*0002*/ 	.short	(.L_6685 - .L_6684)
.L_6684:
        /*0004*/ 	.word	0x00000082


	//----- nvinfo : EIATTR_KPARAM_INFO
	.align		4
.L_6685:
        /*0008*/ 	.byte	0x04, 0x17
        /*000a*/ 	.short	(.L_6687 - .L_6686)
.L_6686:
        /*000c*/ 	.word	0x00000000
        /*0010*/ 	.short	0x0006
        /*0012*/ 	.short	0x0030
        /*0014*/ 	.byte	0x00, 0xf0, 0x21, 0x00


	//----- nvinfo : EIATTR_KPARAM_INFO
	.align		4
.L_6687:
        /*0018*/ 	.byte	0x04, 0x17
        /*001a*/ 	.short	(.L_6689 - .L_6688)
.L_6688:
        /*001c*/ 	.word	0x00000000
        /*0020*/ 	.short	0x0005
        /*0022*/ 	.short	0x0024
        /*0024*/ 	.byte	0x00, 0xf0, 0x31, 0x00


	//----- nvinfo : EIATTR_KPARAM_INFO
	.align		4
.L_6689:
        /*0028*/ 	.byte	0x04, 0x17
        /*002a*/ 	.short	(.L_6691 - .L_6690)
.L_6690:
        /*002c*/ 	.word	0x00000000
        /*0030*/ 	.short	0x0004
        /*0032*/ 	.short	0x0021
        /*0034*/ 	.byte	0x00, 0xf0, 0x05, 0x00


	//----- nvinfo : EIATTR_KPARAM_INFO
	.align		4
.L_6691:
        /*0038*/ 	.byte	0x04, 0x17
        /*003a*/ 	.short	(.L_6693 - .L_6692)
.L_6692:
        /*003c*/ 	.word	0x00000000
        /*0040*/ 	.short	0x0003
        /*0042*/ 	.short	0x0020
        /*0044*/ 	.byte	0x00, 0xf0, 0x05, 0x00


	//----- nvinfo : EIATTR_KPARAM_INFO
	.align		4
.L_6693:
        /*0048*/ 	.byte	0x04, 0x17
        /*004a*/ 	.short	(.L_6695 - .L_6694)
.L_6694:
        /*004c*/ 	.word	0x00000000
        /*0050*/ 	.short	0x0002
        /*0052*/ 	.short	0x0008
        /*0054*/ 	.byte	0x00, 0xf0, 0x61, 0x00


	//----- nvinfo : EIATTR_KPARAM_INFO
	.align		4
.L_6695:
        /*0058*/ 	.byte	0x04, 0x17
        /*005a*/ 	.short	(.L_6697 - .L_6696)
.L_6696:
        /*005c*/ 	.word	0x00000000
        /*0060*/ 	.short	0x0001
        /*0062*/ 	.short	0x0004
        /*0064*/ 	.byte	0x00, 0xf0, 0x05, 0x00


	//----- nvinfo : EIATTR_KPARAM_INFO
	.align		4
.L_6697:
        /*0068*/ 	.byte	0x04, 0x17
        /*006a*/ 	.short	(.L_6699 - .L_6698)
.L_6698:
        /*006c*/ 	.word	0x00000000
        /*0070*/ 	.short	0x0000
        /*0072*/ 	.short	0x0000
        /*0074*/ 	.byte	0x00, 0xf0, 0x11, 0x00


	//----- nvinfo : EIATTR_SPARSE_MMA_MASK
	.align		4
.L_6699:
        /*0078*/ 	.byte	0x03, 0x50
        /*007a*/ 	.short	0x0000


	//----- nvinfo : EIATTR_MAXREG_COUNT
	.align		4
        /*007c*/ 	.byte	0x03, 0x1b
        /*007e*/ 	.short	0x00ff


	//----- nvinfo : EIATTR_EXTERNS
	.align		4
        /*0080*/ 	.byte	0x04, 0x0f
        /*0082*/ 	.short	(.L_6701 - .L_6700)


	//   ....[0]....
	.align		4
.L_6700:
        /*0084*/ 	.word	index@(__assertfail)


	//----- nvinfo : EIATTR_MERCURY_ISA_VERSION
	.align		4
.L_6701:
        /*0088*/ 	.byte	0x03, 0x5f
        /*008a*/ 	.short	0x0101


	//----- nvinfo : EIATTR_SYSCALL_OFFSETS
	.align		4
        /*008c*/ 	.byte	0x04, 0x46
        /*008e*/ 	.short	(.L_6703 - .L_6702)


	//   ....[0]....
.L_6702:
        /*0090*/ 	.word	0x00000f70


	//   ....[1]....
        /*0094*/ 	.word	0x00001e40


	//   ....[2]....
        /*0098*/ 	.word	0x00002d90


	//   ....[3]....
        /*009c*/ 	.word	0x00003c60


	//   ....[4]....
        /*00a0*/ 	.word	0x00004bc0


	//   ....[5]....
        /*00a4*/ 	.word	0x00005aa0


	//   ....[6]....
        /*00a8*/ 	.word	0x000069e0


	//   ....[7]....
        /*00ac*/ 	.word	0x000078c0


	//   ....[8]....
        /*00b0*/ 	.word	0x00008900


	//   ....[9]....
        /*00b4*/ 	.word	0x00009900


	//   ....[10]....
        /*00b8*/ 	.word	0x0000a8f0


	//   ....[11]....
        /*00bc*/ 	.word	0x0000b8e0


	//----- nvinfo : EIATTR_EXIT_INSTR_OFFSETS
	.align		4
.L_6703:
        /*00c0*/ 	.byte	0x04, 0x1c
        /*00c2*/ 	.short	(.L_6705 - .L_6704)


	//   ....[0]....
.L_6704:
        /*00c4*/ 	.word	0x0000a9a0


	//   ....[1]....
        /*00c8*/ 	.word	0x0000aad0


	//   ....[2]....
        /*00cc*/ 	.word	0x0000aaf0


	//   ....[3]....
        /*00d0*/ 	.word	0x0000ab90


	//   ....[4]....
        /*00d4*/ 	.word	0x0000abc0


	//   ....[5]....
        /*00d8*/ 	.word	0x0000abf0


	//   ....[6]....
        /*00dc*/ 	.word	0x0000ac90


	//   ....[7]....
        /*00e0*/ 	.word	0x0000ace0


	//   ....[8]....
        /*00e4*/ 	.word	0x0000ad90


	//   ....[9]....
        /*00e8*/ 	.word	0x0000adf0


	//   ....[10]....
        /*00ec*/ 	.word	0x0000ae30


	//   ....[11]....
        /*00f0*/ 	.word	0x0000aef0


	//   ....[12]....
        /*00f4*/ 	.word	0x0000af40


	//   ....[13]....
        /*00f8*/ 	.word	0x0000b0e0


	//   ....[14]....
        /*00fc*/ 	.word	0x0000b250


	//   ....[15]....
        /*0100*/ 	.word	0x0000b2a0


	//   ....[16]....
        /*0104*/ 	.word	0x0000b350


	//   ....[17]....
        /*0108*/ 	.word	0x0000b4e0


	//   ....[18]....
        /*010c*/ 	.word	0x0000b670


	//   ....[19]....
        /*0110*/ 	.word	0x0000b7e0


	//   ....[20]....
        /*0114*/ 	.word	0x0000b8f0


	//   ....[21]....
        /*0118*/ 	.word	0x0000b930


	//   ....[22]....
        /*011c*/ 	.word	0x0000b960


	//----- nvinfo : EIATTR_MAX_THREADS
	.align		4
.L_6705:
        /*0120*/ 	.byte	0x04, 0x05
        /*0122*/ 	.short	(.L_6707 - .L_6706)
.L_6706:
        /*0124*/ 	.word	0x00000080
        /*0128*/ 	.word	0x00000001
        /*012c*/ 	.word	0x00000001


	//----- nvinfo : EIATTR_CRS_STACK_SIZE
	.align		4
.L_6707:
        /*0130*/ 	.byte	0x04, 0x1e
        /*0132*/ 	.short	(.L_6709 - .L_6708)
.L_6708:
        /*0134*/ 	.word	0x00000000


	//----- nvinfo : EIATTR_CBANK_PARAM_SIZE
	.align		4
.L_6709:
        /*0138*/ 	.byte	0x03, 0x19
        /*013a*/ 	.short	0x0038


	//----- nvinfo : EIATTR_PARAM_CBANK
	.align		4
        /*013c*/ 	.byte	0x04, 0x0a
        /*013e*/ 	.short	(.L_6711 - .L_6710)
	.align		4
.L_6710:
        /*0140*/ 	.word	index@(.nv.constant0._ZN2at6native27unrolled_elementwise_kernelINS0_13BinaryFunctorIhhhNS0_17BitwiseAndFunctorIhEEEESt5arrayIPcLm3EELi4E23TrivialOffsetCalculatorILi2EjES9_ILi1EjENS0_6memory12LoadWithCastILi2EEENSC_13StoreWithCastILi1EEEEEviT_T0_T2_T3_T4_T5_)
        /*0144*/ 	.short	0x0210
        /*0146*/ 	.short	0x0038


	//----- nvinfo : EIATTR_SW_WAR
	.align		4
.L_6711:
        /*0148*/ 	.byte	0x04, 0x36
        /*014a*/ 	.short	(.L_6713 - .L_6712)
.L_6712:
        /*014c*/ 	.word	0x00000008
.L_6713:


//--------------------- .nv.info._ZN2at6native18elementwise_kernelILi128ELi4EZNS0_22gpu_kernel_impl_nocastINS0_13BinaryFunctorIhhhNS0_17BitwiseAndFunctorIhEEEEEEvRNS_18TensorIteratorBaseERKT_EUliE_EEviT1_ --------------------------
	.section	.nv.info._ZN2at6native18elementwise_kernelILi128ELi4EZNS0_22gpu_kernel_impl_nocastINS0_13BinaryFunctorIhhhNS0_17BitwiseAndFunctorIhEEEEEEvRNS_18TensorIteratorBaseERKT_EUliE_EEviT1_,"",@"SHT_CUDA_INFO"
	.sectionflags	@""
	.align	4


	//----- nvinfo : EIATTR_CUDA_API_VERSION
	.align		4
        /*0000*/ 	.byte	0x04, 0x37
        /*0002*/ 	.short	(.L_6715 - .L_6714)
.L_6714:
        /*0004*/ 	.word	0x00000082


	//----- nvinfo : EIATTR_KPARAM_INFO
	.align		4
.L_6715:
        /*0008*/ 	.byte	0x04, 0x17
        /*000a*/ 	.short	(.L_6717 - .L_6716)
.L_6716:
        /*000c*/ 	.word	0x00000000
        /*0010*/ 	.short	0x0001
        /*0012*/ 	.short	0x0008
        /*0014*/ 	.byte	0x00, 0xf0, 0x21, 0x0a


	//----- nvinfo : EIATTR_KPARAM_INFO
	.align		4
.L_6717:
        /*0018*/ 	.byte	0x04, 0x17
        /*001a*/ 	.short	(.L_6719 - .L_6718)
.L_6718:
        /*001c*/ 	.word	0x00000000
        /*0020*/ 	.short	0x0000
        /*0022*/ 	.short	0x0000
        /*0024*/ 	.byte	0x00, 0xf0, 0x11, 0x00


	//----- nvinfo : EIATTR_SPARSE_MMA_MASK
	.align		4
.L_6719:
        /*0028*/ 	.byte	0x03, 0x50
        /*002a*/ 	.short	0x0000


	//----- nvinfo : EIATTR_MAXREG_COUNT
	.align		4
        /*002c*/ 	.byte	0x03, 0x1b
        /*002e*/ 	.short	0x0080


	//----- nvinfo : EIATTR_MERCURY_ISA_VERSION
	.align		4
        /*0030*/ 	.byte	0x03, 0x5f
        /*0032*/ 	.short	0x0101


	//----- nvinfo : EIATTR_EXIT_INSTR_OFFSETS
	.align		4
        /*0034*/ 	.byte	0x04, 0x1c
        /*0036*/ 	.short	(.L_6721 - .L_6720)


	//   ....[0]....
.L_6720:
        /*0038*/ 	.word	0x000045f0


	//   ....[1]....
        /*003c*/ 	.word	0x00005ce0


	//----- nvinfo : EIATTR_MAX_THREADS
	.align		4
.L_6721:
        /*0040*/ 	.byte	0x04, 0x05
        /*0042*/ 	.short	(.L_6723 - .L_6722)
.L_6722:
        /*0044*/ 	.word	0x00000080
        /*0048*/ 	.word	0x00000001
        /*004c*/ 	.word	0x00000001


	//----- nvinfo : EIATTR_CRS_STACK_SIZE
	.align		4
.L_6723:
        /*0050*/ 	.byte	0x04, 0x1e
        /*0052*/ 	.short	(.L_6725 - .L_6724)
.L_6724:
        /*0054*/ 	.word	0x00000000


	//----- nvinfo : EIATTR_CBANK_PARAM_SIZE
	.align		4
.L_6725:
        /*0058*/ 	.byte	0x03, 0x19
        /*005a*/ 	.short	0x0290


	//----- nvinfo : EIATTR_PARAM_CBANK
	.align		4
        /*005c*/ 	.byte	0x04, 0x0a
        /*005e*/ 	.short	(.L_6727 - .L_6726)
	.align		4
.L_6726:
        /*0060*/ 	.word	index@(.nv.constant0._ZN2at6native18elementwise_kernelILi128ELi4EZNS0_22gpu_kernel_impl_nocastINS0_13BinaryFunctorIhhhNS0_17BitwiseAndFunctorIhEEEEEEvRNS_18TensorIteratorBaseERKT_EUliE_EEviT1_)
        /*0064*/ 	.short	0x0210
        /*0066*/ 	.short	0x0290


	//----- nvinfo : EIATTR_SW_WAR
	.align		4
.L_6727:
        /*0068*/ 	.byte	0x04, 0x36
        /*006a*/ 	.short	(.L_6729 - .L_6728)
.L_6728:
        /*006c*/ 	.word	0x00000008
.L_6729:


//--------------------- .nv.info._ZN2at6native27unrolled_elementwise_kernelINS0_13BinaryFunctorIhhhNS0_17BitwiseAndFunctorIhEEEESt5arrayIPcLm3EELi4E23TrivialOffsetCalculatorILi2EjES9_ILi1EjENS0_6memory15LoadWithoutCastENSC_16StoreWithoutCastEEEviT_T0_T2_T3_T4_T5_ --------------------------
	.section	.nv.info._ZN2at6native27unrolled_elementwise_kernelINS0_13BinaryFunctorIhhhNS0_17BitwiseAndFunctorIhEEEESt5arrayIPcLm3EELi4E23TrivialOffsetCalculatorILi2EjES9_ILi1EjENS0_6memory15LoadWithoutCastENSC_16StoreWithoutCastEEEviT_T0_T2_T3_T4_T5_,"",@"SHT_CUDA_INFO"
	.sectionflags	@""
	.align	4


	//----- nvinfo : EIATTR_CUDA_API_VERSION
	.align		4
        /*0000*/ 	.byte	0x04, 0x37
        /*0002*/ 	.short	(.L_6731 - .L_6730)
.L_6730:
        /*0004*/ 	.word	0x00000082


	//----- nvinfo : EIATTR_KPARAM_INFO
	.align		4
.L_6731:
        /*0008*/ 	.byte	0x04, 0x17
        /*000a*/ 	.short	(.L_6733 - .L_6732)
.L_6732:
        /*000c*/ 	.word	0x00000000
        /*0010*/ 	.short	0x0006
        /*0012*/ 	.short	0x0023
        /*0014*/ 	.byte	0x00, 0xf0, 0x05, 0x00


	//----- nvinfo : EIATTR_KPARAM_INFO
	.align		4
.L_6733:
        /*0018*/ 	.byte	0x04, 0x17
        /*001a*/ 	.short	(.L_6735 - .L_6734)
.L_6734:
        /*001c*/ 	.word	0x00000000
        /*0020*/ 	.short	0x0005
        /*0022*/ 	.short	0x0022
        /*0024*/ 	.byte	0x00, 0xf0, 0x05, 0x00


	//----- nvinfo : EIATTR_KPARAM_INFO
	.align		4
.L_6735:
        /*0028*/ 	.byte	0x04, 0x17
        /*002a*/ 	.short	(.L_6737 - .L_6736)
.L_6736:
        /*002c*/ 	.word	0x00000000
        /*0030*/ 	.short	0x0004
        /*0032*/ 	.short	0x0021
        /*0034*/ 	.byte	0x00, 0xf0, 0x05, 0x00


	//----- nvinfo : EIATTR_KPARAM_INFO
	.align		4
.L_6737:
        /*0038*/ 	.byte	0x04, 0x17
        /*003a*/ 	.short	(.L_6739 - .L_6738)
.L_6738:
        /*003c*/ 	.word	0x00000000
        /*0040*/ 	.short	0x0003
        /*0042*/ 	.short	0x0020
        /*0044*/ 	.byte	0x00, 0xf0, 0x05, 0x00


	//----- nvinfo : EIATTR_KPARAM_INFO
	.align		4
.L_6739:
        /*0048*/ 	.byte	0x04, 0x17
        /*004a*/ 	.short	(.L_6741 - .L_6740)
.L_6740:
        /*004c*/ 	.word	0x00000000
        /*0050*/ 	.short	0x0002
        /*0052*/ 	.short	0x0008
        /*0054*/ 	.byte	0x00, 0xf0, 0x61, 0x00


	//----- nvinfo : EIATTR_KPARAM_INFO
	.align		4
.L_6741:
        /*0058*/ 	.byte	0x04, 0x17
        /*005a*/ 	.short	(.L_6743 - .L_6742)
.L_6742:
        /*005c*/ 	.word	0x00000000
        /*0060*/ 	.short	0x0001
        /*0062*/ 	.short	0x0004
        /*0064*/ 	.byte	0x00, 0xf0, 0x05, 0x00


	//----- nvinfo : EIATTR_KPARAM_INFO
	.align		4
.L_6743:
        /*0068*/ 	.byte	0x04, 0x17
        /*006a*/ 	.short	(.L_6745 - .L_6744)
.L_6744:
        /*006c*/ 	.word	0x00000000
        /*0070*/ 	.short	0x0000
        /*0072*/ 	.short	0x0000
        /*0074*/ 	.byte	0x00, 0xf0, 0x11, 0x00


	//----- nvinfo : EIATTR_SPARSE_MMA_MASK
	.align		4
.L_6745:
        /*0078*/ 	.byte	0x03, 0x50
        /*007a*/ 	.short	0x0000


	//----- nvinfo : EIATTR_MAXREG_COUNT
	.align		4
        /*007c*/ 	.byte	0x03, 0x1b
        /*007e*/ 	.short	0x00ff


	//----- nvinfo : EIATTR_MERCURY_ISA_VERSION
	.align		4
        /*0080*/ 	.byte	0x03, 0x5f
        /*0082*/ 	.short	0x0101


	//----- nvinfo : EIATTR_EXIT_INSTR_OFFSETS
	.align		4
        /*0084*/ 	.byte	0x04, 0x1c
        /*0086*/ 	.short	(.L_6747 - .L_6746)


	//   ....[0]....
.L_6746:
        /*0088*/ 	.word	0x00000550


	//   ....[1]....
        /*008c*/ 	.word	0x000005c0


	//----- nvinfo : EIATTR_MAX_THREADS
	.align		4
.L_6747:
        /*0090*/ 	.byte	0x04, 0x05
        /*0092*/ 	.short	(.L_6749 - .L_6748)
.L_6748:
        /*0094*/ 	.word	0x00000080
        /*0098*/ 	.word	0x00000001
        /*009c*/ 	.word	0x00000001


	//----- nvinfo : EIATTR_CRS_STACK_SIZE
	.align		4
.L_6749:
        /*00a0*/ 	.byte	0x04, 0x1e
        /*00a2*/ 	.short	(.L_6751 - .L_6750)
.L_6750:
        /*00a4*/ 	.word	0x00000000


	//----- nvinfo : EIATTR_CBANK_PARAM_SIZE
	.align		4
.L_6751:
        /*00a8*/ 	.byte	0x03, 0x19
        /*00aa*/ 	.short	0x0024


	//----- nvinfo : EIATTR_PARAM_CBANK
	.align		4
        /*00ac*/ 	.byte	0x04, 0x0a
        /*00ae*/ 	.short	(.L_6753 - .L_6752)
	.align		4
.L_6752:
        /*00b0*/ 	.word	index@(.nv.constant0._ZN2at6native27unrolled_elementwise_kernelINS0_13BinaryFunctorIhhhNS0_17BitwiseAndFunctorIhEEEESt5arrayIPcLm3EELi4E23TrivialOffsetCalculatorILi2EjES9_ILi1EjENS0_6memory15LoadWithoutCastENSC_16StoreWithoutCastEEEviT_T0_T2_T3_T4_T5_)
        /*00b4*/ 	.short	0x0210
        /*00b6*/ 	.short	0x0024


	//----- nvinfo : EIATTR_SW_WAR
	.align		4
.L_6753:
        /*00b8*/ 	.byte	0x04, 0x36
        /*00ba*/ 	.short	(.L_6755 - .L_6754)
.L_6754:
        /*00bc*/ 	.word	0x00000008
.L_6755:


//--------------------- .nv.info._ZN2at6native29vectorized_elementwise_kernelILi2ENS0_13BinaryFunctorIhhhNS0_17BitwiseAndFunctorIhEEEESt5arrayIPcLm3EEEEviT0_T1_ --------------------------
	.section	.nv.info._ZN2at6native29vectorized_elementwise_kernelILi2ENS0_13BinaryFunctorIhhhNS0_17BitwiseAndFunctorIhEEEESt5arrayIPcLm3EEEEviT0_T1_,"",@"SHT_CUDA_INFO"
	.sectionflags	@""
	.align	4


	//----- nvinfo : EIATTR_CUDA_API_VERSION
	.align		4
        /*0000*/ 	.byte	0x04, 0x37
        /*0002*/ 	.short	(.L_6757 - .L_6756)
.L_6756:
        /*0004*/ 	.word	0x00000082


	//----- nvinfo : EIATTR_KPARAM_INFO
	.align		4
.L_6757:
        /*0008*/ 	.byte	0x04, 0x17
        /*000a*/ 	.short	(.L_6759 - .L_6758)
.L_6758:
        /*000c*/ 	.word	0x00000000
        /*0010*/ 	.short	0x0002
        /*0012*/ 	.short	0x0008
        /*0014*/ 	.byte	0x00, 0xf0, 0x61, 0x00


	//----- nvinfo : EIATTR_KPARAM_INFO
	.align		4
.L_6759:
        /*0018*/ 	.byte	0x04, 0x17
        /*001a*/ 	.short	(.L_6761 - .L_6760)
.L_6760:
        /*001c*/ 	.word	0x00000000
        /*0020*/ 	.short	0x0001
        /*0022*/ 	.short	0x0004
        /*0024*/ 	.byte	0x00, 0xf0, 0x05, 0x00


	//----- nvinfo : EIATTR_KPARAM_INFO
	.align		4
.L_6761:
        /*0028*/ 	.byte	0x04, 0x17
        /*002a*/ 	.short	(.L_6763 - .L_6762)
.L_6762:
        /*002c*/ 	.word	0x00000000
        /*0030*/ 	.short	0x0000
        /*0032*/ 	.short	0x0000
        /*0034*/ 	.byte	0x00, 0xf0, 0x11, 0x00


	//----- nvinfo : EIATTR_SPARSE_MMA_MASK
	.align		4
.L_6763:
        /*0038*/ 	.byte	0x03, 0x50
        /*003a*/ 	.short	0x0000


	//----- nvinfo : EIATTR_MAXREG_COUNT
	.align		4
        /*003c*/ 	.byte	0x03, 0x1b
        /*003e*/ 	.short	0x00ff


	//----- nvinfo : EIATTR_MERCURY_ISA_VERSION
	.align		4
        /*0040*/ 	.byte	0x03, 0x5f
        /*0042*/ 	.short	0x0101


	//----- nvinfo : EIATTR_EXIT_INSTR_OFFSETS
	.align		4
        /*0044*/ 	.byte	0x04, 0x1c
        /*0046*/ 	.short	(.L_6765 - .L_6764)


	//   ....[0]....
.L_6764:
        /*0048*/ 	.word	0x00000440


	//   ....[1]....
        /*004c*/ 	.word	0x00000f30


	//   ....[2]....
        /*0050*/ 	.word	0x00000f90


	//----- nvinfo : EIATTR_MAX_THREADS
	.align		4
.L_6765:
        /*0054*/ 	.byte	0x04, 0x05
        /*0056*/ 	.short	(.L_6767 - .L_6766)
.L_6766:
        /*0058*/ 	.word	0x00000080
        /*005c*/ 	.word	0x00000001
        /*0060*/ 	.word	0x00000001


	//----- nvinfo : EIATTR_CRS_STACK_SIZE
	.align		4
.L_6767:
        /*0064*/ 	.byte	0x04, 0x1e
        /*0066*/ 	.short	(.L_6769 - .L_6768)
.L_6768:
        /*0068*/ 	.word	0x00000000


	//----- nvinfo : EIATTR_CBANK_PARAM_SIZE
	.align		4
.L_6769:
        /*006c*/ 	.byte	0x03, 0x19
        /*006e*/ 	.short	0x0020


	//----- nvinfo : EIATTR_PARAM_CBANK
	.align		4
        /*0070*/ 	.byte	0x04, 0x0a
        /*0072*/ 	.short	(.L_6771 - .L_6770)
	.align		4
.L_6770:
        /*0074*/ 	.word	index@(.nv.constant0._ZN2at6native29vectorized_elementwise_kernelILi2ENS0_13BinaryFunctorIhhhNS0_17BitwiseAndFunctorIhEEEESt5arrayIPcLm3EEEEviT0_T1_)
        /*0078*/ 	.short	0x0210
        /*007a*/ 	.short	0x0020


	//----- nvinfo : EIATTR_SW_WAR
	.align		4
.L_6771:
        /*007c*/ 	.byte	0x04, 0x36
        /*007e*/ 	.short	(.L_6773 - .L_6772)
.L_6772:
        /*0080*/ 	.word	0x00000008
.L_6773:


//--------------------- .nv.info._ZN2at6native29vectorized_elementwise_kernelILi4ENS0_13BinaryFunctorIhhhNS0_17BitwiseAndFunctorIhEEEESt5arrayIPcLm3EEEEviT0_T1_ --------------------------
	.section	.nv.info._ZN2at6native29vectorized_elementwise_kernelILi4ENS0_13BinaryFunctorIhhhNS0_17BitwiseAndFunctorIhEEEESt5arrayIPcLm3EEEEviT0_T1_,"",@"SHT_CUDA_INFO"
	.sectionflags	@""
	.align	4


	//----- nvinfo : EIATTR_CUDA_API_VERSION
	.align		4
        /*0000*/ 	.byte	0x04, 0x37
        /*0002*/ 	.short	(.L_6775 - .L_6774)
.L_6774:
        /*0004*/ 	.word	0x00000082


	//----- nvinfo : EIATTR_KPARAM_INFO
	.align		4
.L_6775:
        /*0008*/ 	.byte	0x04, 0x17
        /*000a*/ 	.short	(.L_6777 - .L_6776)
.L_6776:
        /*000c*/ 	.word	0x00000000
        /*0010*/ 	.short	0x0002
        /*0012*/ 	.short	0x0008
        /*0014*/ 	.byte	0x00, 0xf0, 0x61, 0x00


	//----- nvinfo : EIATTR_KPARAM_INFO
	.align		4
.L_6777:
        /*0018*/ 	.byte	0x04, 0x17
        /*001a*/ 	.short	(.L_6779 - .L_6778)
.L_6778:
        /*001c*/ 	.word	0x00000000
        /*0020*/ 	.short	0x0001
        /*0022*/ 	.short	0x0004
        /*0024*/ 	.byte	0x00, 0xf0, 0x05, 0x00


	//----- nvinfo : EIATTR_KPARAM_INFO
	.align		4
.L_6779:
        /*0028*/ 	.byte	0x04, 0x17
        /*002a*/ 	.short	(.L_6781 - .L_6780)
.L_6780:
        /*002c*/ 	.word	0x00000000
        /*0030*/ 	.short	0x0000
        /*0032*/ 	.short	0x0000
        /*0034*/ 	.byte	0x00, 0xf0, 0x11, 0x00


	//----- nvinfo : EIATTR_SPARSE_MMA_MASK
	.align		4
.L_6781:
        /*0038*/ 	.byte	0x03, 0x50
        /*003a*/ 	.short	0x0000


	//----- nvinfo : EIATTR_MAXREG_COUNT
	.align		4
        /*003c*/ 	.byte	0x03, 0x1b
        /*003e*/ 	.short	0x00ff


	//----- nvinfo : EIATTR_MERCURY_ISA_VERSION
	.align		4
        /*0040*/ 	.byte	0x03, 0x5f
        /*0042*/ 	.short	0x0101


	//----- nvinfo : EIATTR_EXIT_INSTR_OFFSETS
	.align		4
        /*0044*/ 	.byte	0x04, 0x1c
        /*0046*/ 	.short	(.L_6783 - .L_6782)


	//   ....[0]....
.L_6782:
        /*0048*/ 	.word	0x00000400


	//   ....[1]....
        /*004c*/ 	.word	0x00000ef0


	//   ....[2]....
        /*0050*/ 	.word	0x00000f50


	//----- nvinfo : EIATTR_MAX_THREADS
	.align		4
.L_6783:
        /*0054*/ 	.byte	0x04, 0x05
        /*0056*/ 	.short	(.L_6785 - .L_6784)
.L_6784:
        /*0058*/ 	.word	0x00000080
        /*005c*/ 	.word	0x00000001
        /*0060*/ 	.word	0x00000001


	//----- nvinfo : EIATTR_CRS_STACK_SIZE
	.align		4
.L_6785:
        /*0064*/ 	.byte	0x04, 0x1e
        /*0066*/ 	.short	(.L_6787 - .L_6786)
.L_6786:
        /*0068*/ 	.word	0x00000000


	//----- nvinfo : EIATTR_CBANK_PARAM_SIZE
	.align		4
.L_6787:
        /*006c*/ 	.byte	0x03, 0x19
        /*006e*/ 	.short	0x0020


	//----- nvinfo : EIATTR_PARAM_CBANK
	.align		4
        /*0070*/ 	.byte	0x04, 0x0a
        /*0072*/ 	.short	(.L_6789 - .L_6788)
	.align		4
.L_6788:
        /*0074*/ 	.word	index@(.nv.constant0._ZN2at6native29vectorized_elementwise_kernelILi4ENS0_13BinaryFunctorIhhhNS0_17BitwiseAndFunctorIhEEEESt5arrayIPcLm3EEEEviT0_T1_)
        /*0078*/ 	.short	0x0210
        /*007a*/ 	.short	0x0020


	//----- nvinfo : EIATTR_SW_WAR
	.align		4
.L_6789:
        /*007c*/ 	.byte	0x04, 0x36
        /*007e*/ 	.short	(.L_6791 - .L_6790)
.L_6790:
        /*0080*/ 	.word	0x00000008
.L_6791:


//--------------------- .nv.info._ZN2at6native29vectorized_elementwise_kernelILi8ENS0_13BinaryFunctorIhhhNS0_17BitwiseAndFunctorIhEEEESt5arrayIPcLm3EEEEviT0_T1_ --------------------------
	.section	.nv.info._ZN2at6native29vectorized_elementwise_kernelILi8ENS0_13BinaryFunctorIhhhNS0_17BitwiseAndFunctorIhEEEESt5arrayIPcLm3EEEEviT0_T1_,"",@"SHT_CUDA_INFO"
	.sectionflags	@""
	.align	4


	//----- nvinfo : EIATTR_CUDA_API_VERSION
	.align		4
        /*0000*/ 	.byte	0x04, 0x37
        /*0002*/ 	.short	(.L_6793 - .L_6792)
.L_6792:
        /*0004*/ 	.word	0x00000082


	//----- nvinfo : EIATTR_KPARAM_INFO
	.align		4
.L_6793:
        /*0008*/ 	.byte	0x04, 0x17
        /*000a*/ 	.short	(.L_6795 - .L_6794)
.L_6794:
        /*000c*/ 	.word	0x00000000
        /*0010*/ 	.short	0x0002
        /*0012*/ 	.short	0x0008
        /*0014*/ 	.byte	0x00, 0xf0, 0x61, 0x00


	//----- nvinfo : EIATTR_KPARAM_INFO
	.align		4
.L_6795:
        /*0018*/ 	.byte	0x04, 0x17
        /*001a*/ 	.short	(.L_6797 - .L_6796)
.L_6796:
        /*001c*/ 	.word	0x00000000
        /*0020*/ 	.short	0x0001
        /*0022*/ 	.short	0x0004
        /*0024*/ 	.byte	0x00, 0xf0, 0x05, 0x00


	//----- nvinfo : EIATTR_KPARAM_INFO
	.align		4
.L_6797:
        /*0028*/ 	.byte	0x04, 0x17
        /*002a*/ 	.short	(.L_6799 - .L_6798)
.L_6798:
        /*002c*/ 	.word	0x00000000
        /*0030*/ 	.short	0x0000
        /*0032*/ 	.short	0x0000
        /*0034*/ 	.byte	0x00, 0xf0, 0x11, 0x00


	//----- nvinfo : EIATTR_SPARSE_MMA_MASK
	.align		4
.L_6799:
        /*0038*/ 	.byte	0x03, 0x50
        /*003a*/ 	.short	0x0000


	//----- nvinfo : EIATTR_MAXREG_COUNT
	.align		4
        /*003c*/ 	.byte	0x03, 0x1b
        /*003e*/ 	.short	0x00ff


	//----- nvinfo : EIATTR_MERCURY_ISA_VERSION
	.align		4
        /*0040*/ 	.byte	0x03, 0x5f
        /*0042*/ 	.short	0x0101


	//----- nvinfo : EIATTR_EXIT_INSTR_OFFSETS
	.align		4
        /*0044*/ 	.byte	0x04, 0x1c
        /*0046*/ 	.short	(.L_6801 - .L_6800)


	//   ....[0]....
.L_6800:
        /*0048*/ 	.word	0x000003b0


	//   ....[1]....
        /*004c*/ 	.word	0x00000ea0


	//   ....[2]....
        /*0050*/ 	.word	0x00000f00


	//----- nvinfo : EIATTR_MAX_THREADS
	.align		4
.L_6801:
        /*0054*/ 	.byte	0x04, 0x05
        /*0056*/ 	.short	(.L_6803 - .L_6802)
.L_6802:
        /*0058*/ 	.word	0x00000080
        /*005c*/ 	.word	0x00000001
        /*0060*/ 	.word	0x00000001


	//----- nvinfo : EIATTR_CRS_STACK_SIZE
	.align		4
.L_6803:
        /*0064*/ 	.byte	0x04, 0x1e
        /*0066*/ 	.short	(.L_6805 - .L_6804)
.L_6804:
        /*0068*/ 	.word	0x00000000


	//----- nvinfo : EIATTR_CBANK_PARAM_SIZE
	.align		4
.L_6805:
        /*006c*/ 	.byte	0x03, 0x19
        /*006e*/ 	.short	0x0020


	//----- nvinfo : EIATTR_PARAM_CBANK
	.align		4
        /*0070*/ 	.byte	0x04, 0x0a
        /*0072*/ 	.short	(.L_6807 - .L_6806)
	.align		4
.L_6806:
        /*0074*/ 	.word	index@(.nv.constant0._ZN2at6native29vectorized_elementwise_kernelILi8ENS0_13BinaryFunctorIhhhNS0_17BitwiseAndFunctorIhEEEESt5arrayIPcLm3EEEEviT0_T1_)
        /*0078*/ 	.short	0x0210
        /*007a*/ 	.short	0x0020


	//----- nvinfo : EIATTR_SW_WAR
	.align		4
.L_6807:
        /*007c*/ 	.byte	0x04, 0x36
        /*007e*/ 	.short	(.L_6809 - .L_6808)
.L_6808:
        /*0080*/ 	.word	0x00000008
.L_6809:


//--------------------- .nv.callgraph             --------------------------
	.section	.nv.callgraph,"",@"SHT_CUDA_CALLGRAPH"
	.align	4
	.sectionentsize	8
	.align		4
        /*0000*/ 	.word	0x00000000
	.align		4
        /*0004*/ 	.word	0xffffffff
	.align		4
        /*0008*/ 	.word	index@(_ZN2at6native18elementwise_kernelILi128ELi4EZNS0_15gpu_kernel_implINS0_13AUnaryFunctorIbbbNS0_17BitwiseXorFunctorIbEEEEEEvRNS_18TensorIteratorBaseERKT_EUliE_EEviT1_)
	.align		4
        /*000c*/ 	.word	index@(__assertfail)
	.align		4
        /*0010*/ 	.word	index@(_ZN2at6native27unrolled_elementwise_kernelINS0_13AUnaryFunctorIbbbNS0_17BitwiseXorFunctorIbEEEESt5arrayIPcLm2EELi4E23TrivialOffsetCalculatorILi1EjESA_NS0_6memory12LoadWithCastILi1EEENSB_13StoreWithCastILi1EEEEEviT_T0_T2_T3_T4_T5_)
	.align		4
        /*0014*/ 	.word	index@(__assertfail)
	.align		4
        /*0018*/ 	.word	index@(_ZN2at6native18elementwise_kernelILi128ELi4EZNS0_15gpu_kernel_implINS0_13BinaryFunctorIbbbNS0_17BitwiseXorFunctorIbEEEEEEvRNS_18TensorIteratorBaseERKT_EUliE_EEviT1_)
	.align		4
        /*001c*/ 	.word	index@(__assertfail)
	.align		4
        /*0020*/ 	.word	index@(_ZN2at6native27unrolled_elementwise_kernelINS0_13BinaryFunctorIbbbNS0_17BitwiseXorFunctorIbEEEESt5arrayIPcLm3EELi4E23TrivialOffsetCalculatorILi2EjES9_ILi1EjENS0_6memory12LoadWithCastILi2EEENSC_13StoreWithCastILi1EEEEEviT_T0_T2_T3_T4_T5_)
	.align		4
        /*0024*/ 	.word	index@(__assertfail)
	.align		4
        /*0028*/ 	.word	index@(_ZN2at6native18elementwise_kernelILi128ELi4EZNS0_15gpu_kernel_implINS0_13AUnaryFunctorIsssNS0_17BitwiseXorFunctorIsEEEEEEvRNS_18TensorIteratorBaseERKT_EUliE_EEviT1_)
	.align		4
        /*002c*/ 	.word	index@(__assertfail)
	.align		4
        /*0030*/ 	.word	index@(_ZN2at6native27unrolled_elementwise_kernelINS0_13AUnaryFunctorIsssNS0_17BitwiseXorFunctorIsEEEESt5arrayIPcLm2EELi4E23TrivialOffsetCalculatorILi1EjESA_NS0_6memory12LoadWithCastILi1EEENSB_13StoreWithCastILi1EEEEEviT_T0_T2_T3_T4_T5_)
	.align		4
        /*0034*/ 	.word	index@(__assertfail)
	.align		4
        /*0038*/ 	.word	index@(_ZN2at6native18elementwise_kernelILi128ELi4EZNS0_15gpu_kernel_implINS0_13BinaryFunctorIsssNS0_17BitwiseXorFunctorIsEEEEEEvRNS_18TensorIteratorBaseERKT_EUliE_EEviT1_)
	.align		4
        /*003c*/ 	.word	index@(__assertfail)
	.align		4
        /*0040*/ 	.word	index@(_ZN2at6native27unrolled_elementwise_kernelINS0_13BinaryFunctorIsssNS0_17BitwiseXorFunctorIsEEEESt5arrayIPcLm3EELi4E23TrivialOffsetCalculatorILi2EjES9_ILi1EjENS0_6memory12LoadWithCastILi2EEENSC_13StoreWithCastILi1EEEEEviT_T0_T2_T3_T4_T5_)
	.align		4
        /*0044*/ 	.word	index@(__assertfail)
	.align		4
        /*0048*/ 	.word	index@(_ZN2at6native18elementwise_kernelILi128ELi4EZNS0_15gpu_kernel_implINS0_13AUnaryFunctorIlllNS0_17BitwiseXorFunctorIlEEEEEEvRNS_18TensorIteratorBaseERKT_EUliE_EEviT1_)
	.align		4
        /*004c*/ 	.word	index@(__assertfail)
	.align		4
        /*0050*/ 	.word	index@(_ZN2at6native27unrolled_elementwise_kernelINS0_13AUnaryFunctorIlllNS0_17BitwiseXorFunctorIlEEEESt5arrayIPcLm2EELi4E23TrivialOffsetCalculatorILi1EjESA_NS0_6memory12LoadWithCastILi1EEENSB_13StoreWithCastILi1EEEEEviT_T0_T2_T3_T4_T5_)
	.align		4
        /*0054*/ 	.word	index@(__assertfail)
	.align		4
        /*0058*/ 	.word	index@(_ZN2at6native18elementwise_kernelILi128ELi4EZNS0_15gpu_kernel_implINS0_13BinaryFunctorIlllNS0_17BitwiseXorFunctorIlEEEEEEvRNS_18TensorIteratorBaseERKT_EUliE_EEviT1_)
	.align		4
        /*005c*/ 	.word	index@(__assertfail)
	.align		4
        /*0060*/ 	.word	index@(_ZN2at6native27unrolled_elementwise_kernelINS0_13BinaryFunctorIlllNS0_17BitwiseXorFunctorIlEEEESt5arrayIPcLm3EELi4E23TrivialOffsetCalculatorILi2EjES9_ILi1EjENS0_6memory12LoadWithCastILi2EEENSC_13StoreWithCastILi1EEEEEviT_T0_T2_T3_T4_T5_)
	.align		4
        /*0064*/ 	.word	index@(__assertfail)
	.align		4
        /*0068*/ 	.word	index@(_ZN2at6native18elementwise_kernelILi128ELi4EZNS0_15gpu_kernel_implINS0_13AUnaryFunctorIiiiNS0_17BitwiseXorFunctorIiEEEEEEvRNS_18TensorIteratorBaseERKT_EUliE_EEviT1_)
	.align		4
        /*006c*/ 	.word	index@(__assertfail)
	.align		4
        /*0070*/ 	.word	index@(_ZN2at6native27unrolled_elementwise_kernelINS0_13AUnaryFunctorIiiiNS0_17BitwiseXorFunctorIiEEEESt5arrayIPcLm2EELi4E23TrivialOffsetCalculatorILi1EjESA_NS0_6memory12LoadWithCastILi1EEENSB_13StoreWithCastILi1EEEEEviT_T0_T2_T3_T4_T5_)
	.align		4
        /*0074*/ 	.word	index@(__assertfail)
	.align		4
        /*0078*/ 	.word	index@(_ZN2at6native18elementwise_kernelILi128ELi4EZNS0_15gpu_kernel_implINS0_13BinaryFunctorIiiiNS0_17BitwiseXorFunctorIiEEEEEEvRNS_18TensorIteratorBaseERKT_EUliE_EEviT1_)
	.align		4
        /*007c*/ 	.word	index@(__assertfail)
	.align		4
        /*0080*/ 	.word	index@(_ZN2at6native27unrolled_elementwise_kernelINS0_13BinaryFunctorIiiiNS0_17BitwiseXorFunctorIiEEEESt5arrayIPcLm3EELi4E23TrivialOffsetCalculatorILi2EjES9_ILi1EjENS0_6memory12LoadWithCastILi2EEENSC_13StoreWithCastILi1EEEEEviT_T0_T2_T3_T4_T5_)
	.align		4
        /*0084*/ 	.word	index@(__assertfail)
	.align		4
        /*0088*/ 	.word	index@(_ZN2at6native18elementwise_kernelILi128ELi4EZNS0_15gpu_kernel_implINS0_13AUnaryFunctorIaaaNS0_17BitwiseXorFunctorIaEEEEEEvRNS_18TensorIteratorBaseERKT_EUliE_EEviT1_)
	.align		4
        /*008c*/ 	.word	index@(__assertfail)
	.align		4
        /*0090*/ 	.word	index@(_ZN2at6native27unrolled_elementwise_kernelINS0_13AUnaryFunctorIaaaNS0_17BitwiseXorFunctorIaEEEESt5arrayIPcLm2EELi4E23TrivialOffsetCalculatorILi1EjESA_NS0_6memory12LoadWithCastILi1EEENSB_13StoreWithCastILi1EEEEEviT_T0_T2_T3_T4_T5_)
	.align		4
        /*0094*/ 	.word	index@(__assertfail)
	.align		4
        /*0098*/ 	.word	index@(_ZN2at6native18elementwise_kernelILi128ELi4EZNS0_15gpu_kernel_implINS0_13BinaryFunctorIaaaNS0_17BitwiseXorFunctorIaEEEEEEvRNS_18TensorIteratorBaseERKT_EUliE_EEviT1_)
	.align		4
        /*009c*/ 	.word	index@(__assertfail)
	.align		4
        /*00a0*/ 	.word	index@(_ZN2at6native27unrolled_elementwise_kernelINS0_13BinaryFunctorIaaaNS0_17BitwiseXorFunctorIaEEEESt5arrayIPcLm3EELi4E23TrivialOffsetCalculatorILi2EjES9_ILi1EjENS0_6memory12LoadWithCastILi2EEENSC_13StoreWithCastILi1EEEEEviT_T0_T2_T3_T4_T5_)
	.align		4
        /*00a4*/ 	.word	index@(__assertfail)
	.align		4
        /*00a8*/ 	.word	index@(_ZN2at6native18elementwise_kernelILi128ELi4EZNS0_15gpu_kernel_implINS0_13AUnaryFunctorIhhhNS0_17BitwiseXorFunctorIhEEEEEEvRNS_18TensorIteratorBaseERKT_EUliE_EEviT1_)
	.align		4
        /*00ac*/ 	.word	index@(__assertfail)
	.align		4
        /*00b0*/ 	.word	index@(_ZN2at6native27unrolled_elementwise_kernelINS0_13AUnaryFunctorIhhhNS0_17BitwiseXorFunctorIhEEEESt5arrayIPcLm2EELi4E23TrivialOffsetCalculatorILi1EjESA_NS0_6memory12LoadWithCastILi1EEENSB_13StoreWithCastILi1EEEEEviT_T0_T2_T3_T4_T5_)
	.align		4
        /*00b4*/ 	.word	index@(__assertfail)
	.align		4
        /*00b8*/ 	.word	index@(_ZN2at6native18elementwise_kernelILi128ELi4EZNS0_15gpu_kernel_implINS0_13BinaryFunctorIhhhNS0_17BitwiseXorFunctorIhEEEEEEvRNS_18TensorIteratorBaseERKT_EUliE_EEviT1_)
	.align		4
        /*00bc*/ 	.word	index@(__assertfail)
	.align		4
        /*00c0*/ 	.word	index@(_ZN2at6native27unrolled_elementwise_kernelINS0_13BinaryFunctorIhhhNS0_17BitwiseXorFunctorIhEEEESt5arrayIPcLm3EELi4E23TrivialOffsetCalculatorILi2EjES9_ILi1EjENS0_6memory12LoadWithCastILi2EEENSC_13StoreWithCastILi1EEEEEviT_T0_T2_T3_T4_T5_)
	.align		4
        /*00c4*/ 	.word	index@(__assertfail)
	.align		4
        /*00c8*/ 	.word	index@(_ZN2at6native18elementwise_kernelILi128ELi4EZNS0_15gpu_kernel_implINS0_13AUnaryFunctorIbbbNS0_16BitwiseOrFunctorIbEEEEEEvRNS_18TensorIteratorBaseERKT_EUliE_EEviT1_)
	.align		4
        /*00cc*/ 	.word	index@(__assertfail)
	.align		4
        /*00d0*/ 	.word	index@(_ZN2at6native27unrolled_elementwise_kernelINS0_13AUnaryFunctorIbbbNS0_16BitwiseOrFunctorIbEEEESt5arrayIPcLm2EELi4E23TrivialOffsetCalculatorILi1EjESA_NS0_6memory12LoadWithCastILi1EEENSB_13StoreWithCastILi1EEEEEviT_T0_T2_T3_T4_T5_)
	.align		4
        /*00d4*/ 	.word	index@(__assertfail)
	.align		4
        /*00d8*/ 	.word	index@(_ZN2at6native18elementwise_kernelILi128ELi4EZNS0_15gpu_kernel_implINS0_13BinaryFunctorIbbbNS0_16BitwiseOrFunctorIbEEEEEEvRNS_18TensorIteratorBaseERKT_EUliE_EEviT1_)
	.align		4
        /*00dc*/ 	.word	index@(__assertfail)
	.align		4
        /*00e0*/ 	.word	index@(_ZN2at6native27unrolled_elementwise_kernelINS0_13BinaryFunctorIbbbNS0_16BitwiseOrFunctorIbEEEESt5arrayIPcLm3EELi4E23TrivialOffsetCalculatorILi2EjES9_ILi1EjENS0_6memory12LoadWithCastILi2EEENSC_13StoreWithCastILi1EEEEEviT_T0_T2_T3_T4_T5_)
	.align		4
        /*00e4*/ 	.word	index@(__assertfail)
	.align		4
        /*00e8*/ 	.word	index@(_ZN2at6native18elementwise_kernelILi128ELi4EZNS0_15gpu_kernel_implINS0_13AUnaryFunctorIsssNS0_16BitwiseOrFunctorIsEEEEEEvRNS_18TensorIteratorBaseERKT_EUliE_EEviT1_)
	.align		4
        /*00ec*/ 	.word	index@(__assertfail)
	.align		4
        /*00f0*/ 	.word	index@(_ZN2at6native27unrolled_elementwise_kernelINS0_13AUnaryFunctorIsssNS0_16BitwiseOrFunctorIsEEEESt5arrayIPcLm2EELi4E23TrivialOffsetCalculatorILi1EjESA_NS0_6memory12LoadWithCastILi1EEENSB_13StoreWithCastILi1EEEEEviT_T0_T2_T3_T4_T5_)
	.align		4
        /*00f4*/ 	.word	index@(__assertfail)
	.align		4
        /*00f8*/ 	.word	index@(_ZN2at6native18elementwise_kernelILi128ELi4EZNS0_15gpu_kernel_implINS0_13BinaryFunctorIsssNS0_16BitwiseOrFunctorIsEEEEEEvRNS_18TensorIteratorBaseERKT_EUliE_EEviT1_)
	.align		4
        /*00fc*/ 	.word	index@(__assertfail)
	.align		4
        /*0100*/ 	.word	index@(_ZN2at6native27unrolled_elementwise_kernelINS0_13BinaryFunctorIsssNS0_16BitwiseOrFunctorIsEEEESt5arrayIPcLm3EELi4E23TrivialOffsetCalculatorILi2EjES9_ILi1EjENS0_6memory12LoadWithCastILi2EEENSC_13StoreWithCastILi1EEEEEviT_T0_T2_T3_T4_T5_)
	.align		4
        /*0104*/ 	.word	index@(__assertfail)
	.align		4
        /*0108*/ 	.word	index@(_ZN2at6native18elementwise_kernelILi128ELi4EZNS0_15gpu_kernel_implINS0_13AUnaryFunctorIlllNS0_16BitwiseOrFunctorIlEEEEEEvRNS_18TensorIteratorBaseERKT_EUliE_EEviT1_)
	.align		4
        /*010c*/ 	.word	index@(__assertfail)
	.align		4
        /*0110*/ 	.word	index@(_ZN2at6native27unrolled_elementwise_kernelINS0_13AUnaryFunctorIlllNS0_16BitwiseOrFunctorIlEEEESt5arrayIPcLm2EELi4E23TrivialOffsetCalculatorILi1EjESA_NS0_6memory12LoadWithCastILi1EEENSB_13StoreWithCastILi1EEEEEviT_T0_T2_T3_T4_T5_)
	.align		4
        /*0114*/ 	.word	index@(__assertfail)
	.align		4
        /*0118*/ 	.word	index@(_ZN2at6native18elementwise_kernelILi128ELi4EZNS0_15gpu_kernel_implINS0_13BinaryFunctorIlllNS0_16BitwiseOrFunctorIlEEEEEEvRNS_18TensorIteratorBaseERKT_EUliE_EEviT1_)
	.align		4
        /*011c*/ 	.word	index@(__assertfail)
	.align		4
        /*0120*/ 	.word	index@(_ZN2at6native27unrolled_elementwise_kernelINS0_13BinaryFunctorIlllNS0_16BitwiseOrFunctorIlEEEESt5arrayIPcLm3EELi4E23TrivialOffsetCalculatorILi2EjES9_ILi1EjENS0_6memory12LoadWithCastILi2EEENSC_13StoreWithCastILi1EEEEEviT_T0_T2_T3_T4_T5_)
	.align		4
        /*0124*/ 	.word	index@(__assertfail)
	.align		4
        /*0128*/ 	.word	index@(_ZN2at6native18elementwise_kernelILi128ELi4EZNS0_15gpu_kernel_implINS0_13AUnaryFunctorIiiiNS0_16BitwiseOrFunctorIiEEEEEEvRNS_18TensorIteratorBaseERKT_EUliE_EEviT1_)
	.align		4
        /*012c*/ 	.word	index@(__assertfail)
	.align		4
        /*0130*/ 	.word	index@(_ZN2at6native27unrolled_elementwise_kernelINS0_13AUnaryFunctorIiiiNS0_16BitwiseOrFunctorIiEEEESt5arrayIPcLm2EELi4E23TrivialOffsetCalculatorILi1EjESA_NS0_6memory12LoadWithCastILi1EEENSB_13StoreWithCastILi1EEEEEviT_T0_T2_T3_T4_T5_)
	.align		4
        /*0134*/ 	.word	index@(__assertfail)
	.align		4
        /*0138*/ 	.word	index@(_ZN2at6native18elementwise_kernelILi128ELi4EZNS0_15gpu_kernel_implINS0_13BinaryFunctorIiiiNS0_16BitwiseOrFunctorIiEEEEEEvRNS_18TensorIteratorBaseERKT_EUliE_EEviT1_)
	.align		4
        /*013c*/ 	.word	index@(__assertfail)
	.align		4
        /*0140*/ 	.word	index@(_ZN2at6native27unrolled_elementwise_kernelINS0_13BinaryFunctorIiiiNS0_16BitwiseOrFunctorIiEEEESt5arrayIPcLm3EELi4E23TrivialOffsetCalculatorILi2EjES9_ILi1EjENS0_6memory12LoadWithCastILi2EEENSC_13StoreWithCastILi1EEEEEviT_T0_T2_T3_T4_T5_)
	.align		4
        /*0144*/ 	.word	index@(__assertfail)
	.align		4
        /*0148*/ 	.word	index@(_ZN2at6native18elementwise_kernelILi128ELi4EZNS0_15gpu_kernel_implINS0_13AUnaryFunctorIaaaNS0_16BitwiseOrFunctorIaEEEEEEvRNS_18TensorIteratorBaseERKT_EUliE_EEviT1_)
	.align		4
        /*014c*/ 	.word	index@(__assertfail)
	.align		4
        /*0150*/ 	.word	index@(_ZN2at6native27unrolled_elementwise_kernelINS0_13AUnaryFunctorIaaaNS0_16BitwiseOrFunctorIaEEEESt5arrayIPcLm2EELi4E23TrivialOffsetCalculatorILi1EjESA_NS0_6memory12LoadWithCastILi1EEENSB_13StoreWithCastILi1EEEEEviT_T0_T2_T3_T4_T5_)
	.align		4
        /*0154*/ 	.word	index@(__assertfail)
	.align		4
        /*0158*/ 	.word	index@(_ZN2at6native18elementwise_kernelILi128ELi4EZNS0_15gpu_kernel_implINS0_13BinaryFunctorIaaaNS0_16BitwiseOrFunctorIaEEEEEEvRNS_18TensorIteratorBaseERKT_EUliE_EEviT1_)
	.align		4
        /*015c*/ 	.word	index@(__assertfail)
	.align		4
        /*0160*/ 	.word	index@(_ZN2at6native27unrolled_elementwise_kernelINS0_13BinaryFunctorIaaaNS0_16BitwiseOrFunctorIaEEEESt5arrayIPcLm3EELi4E23TrivialOffsetCalculatorILi2EjES9_ILi1EjENS0_6memory12LoadWithCastILi2EEENSC_13StoreWithCastILi1EEEEEviT_T0_T2_T3_T4_T5_)
	.align		4
        /*0164*/ 	.word	index@(__assertfail)
	.align		4
        /*0168*/ 	.word	index@(_ZN2at6native18elementwise_kernelILi128ELi4EZNS0_15gpu_kernel_implINS0_13AUnaryFunctorIhhhNS0_16BitwiseOrFunctorIhEEEEEEvRNS_18TensorIteratorBaseERKT_EUliE_EEviT1_)
	.align		4
        /*016c*/ 	.word	index@(__assertfail)
	.align		4
        /*0170*/ 	.word	index@(_ZN2at6native27unrolled_elementwise_kernelINS0_13AUnaryFunctorIhhhNS0_16BitwiseOrFunctorIhEEEESt5arrayIPcLm2EELi4E23TrivialOffsetCalculatorILi1EjESA_NS0_6memory12LoadWithCastILi1EEENSB_13StoreWithCastILi1EEEEEviT_T0_T2_T3_T4_T5_)
	.align		4
        /*0174*/ 	.word	index@(__assertfail)
	.align		4
        /*0178*/ 	.word	index@(_ZN2at6native18elementwise_kernelILi128ELi4EZNS0_15gpu_kernel_implINS0_13BinaryFunctorIhhhNS0_16BitwiseOrFunctorIhEEEEEEvRNS_18TensorIteratorBaseERKT_EUliE_EEviT1_)
	.align		4
        /*017c*/ 	.word	index@(__assertfail)
	.align		4
        /*0180*/ 	.word	index@(_ZN2at6native27unrolled_elementwise_kernelINS0_13BinaryFunctorIhhhNS0_16BitwiseOrFunctorIhEEEESt5arrayIPcLm3EELi4E23TrivialOffsetCalculatorILi2EjES9_ILi1EjENS0_6memory12LoadWithCastILi2EEENSC_13StoreWithCastILi1EEEEEviT_T0_T2_T3_T4_T5_)
	.align		4
        /*0184*/ 	.word	index@(__assertfail)
	.align		4
        /*0188*/ 	.word	index@(_ZN2at6native18elementwise_kernelILi128ELi4EZNS0_15gpu_kernel_implINS0_13AUnaryFunctorIbbbNS0_17BitwiseAndFunctorIbEEEEEEvRNS_18TensorIteratorBaseERKT_EUliE_EEviT1_)
	.align		4
        /*018c*/ 	.word	index@(__assertfail)
	.align		4
        /*0190*/ 	.word	index@(_ZN2at6native27unrolled_elementwise_kernelINS0_13AUnaryFunctorIbbbNS0_17BitwiseAndFunctorIbEEEESt5arrayIPcLm2EELi4E23TrivialOffsetCalculatorILi1EjESA_NS0_6memory12LoadWithCastILi1EEENSB_13StoreWithCastILi1EEEEEviT_T0_T2_T3_T4_T5_)
	.align		4
        /*0194*/ 	.word	index@(__assertfail)
	.align		4
        /*0198*/ 	.word	index@(_ZN2at6native18elementwise_kernelILi128ELi4EZNS0_15gpu_kernel_implINS0_13BinaryFunctorIbbbNS0_17BitwiseAndFunctorIbEEEEEEvRNS_18TensorIteratorBaseERKT_EUliE_EEviT1_)
	.align		4
        /*019c*/ 	.word	index@(__assertfail)
	.align		4
        /*01a0*/ 	.word	index@(_ZN2at6native27unrolled_elementwise_kernelINS0_13BinaryFunctorIbbbNS0_17BitwiseAndFunctorIbEEEESt5arrayIPcLm3EELi4E23TrivialOffsetCalculatorILi2EjES9_ILi1EjENS0_6memory12LoadWithCastILi2EEENSC_13StoreWithCastILi1EEEEEviT_T0_T2_T3_T4_T5_)
	.align		4
        /*01a4*/ 	.word	index@(__assertfail)
	.align		4
        /*01a8*/ 	.word	index@(_ZN2at6native18elementwise_kernelILi128ELi4EZNS0_15gpu_kernel_implINS0_13AUnaryFunctorIsssNS0_17BitwiseAndFunctorIsEEEEEEvRNS_18TensorIteratorBaseERKT_EUliE_EEviT1_)
	.align		4
        /*01ac*/ 	.word	index@(__assertfail)
	.align		4
        /*01b0*/ 	.word	index@(_ZN2at6native27unrolled_elementwise_kernelINS0_13AUnaryFunctorIsssNS0_17BitwiseAndFunctorIsEEEESt5arrayIPcLm2EELi4E23TrivialOffsetCalculatorILi1EjESA_NS0_6memory12LoadWithCastILi1EEENSB_13StoreWithCastILi1EEEEEviT_T0_T2_T3_T4_T5_)
	.align		4
        /*01b4*/ 	.word	index@(__assertfail)
	.align		4
        /*01b8*/ 	.word	index@(_ZN2at6native18elementwise_kernelILi128ELi4EZNS0_15gpu_kernel_implINS0_13BinaryFunctorIsssNS0_17BitwiseAndFunctorIsEEEEEEvRNS_18TensorIteratorBaseERKT_EUliE_EEviT1_)
	.align		4
        /*01bc*/ 	.word	index@(__assertfail)
	.align		4
        /*01c0*/ 	.word	index@(_ZN2at6native27unrolled_elementwise_kernelINS0_13BinaryFunctorIsssNS0_17BitwiseAndFunctorIsEEEESt5arrayIPcLm3EELi4E23TrivialOffsetCalculatorILi2EjES9_ILi1EjENS0_6memory12LoadWithCastILi2EEENSC_13StoreWithCastILi1EEEEEviT_T0_T2_T3_T4_T5_)
	.align		4
        /*01c4*/ 	.word	index@(__assertfail)
	.align		4
        /*01c8*/ 	.word	index@(_ZN2at6native18elementwise_kernelILi128ELi4EZNS0_15gpu_kernel_implINS0_13AUnaryFunctorIlllNS0_17BitwiseAndFunctorIlEEEEEEvRNS_18TensorIteratorBaseERKT_EUliE_EEviT1_)
	.align		4
        /*01cc*/ 	.word	index@(__assertfail)
	.align		4
        /*01d0*/ 	.word	index@(_ZN2at6native27unrolled_elementwise_kernelINS0_13AUnaryFunctorIlllNS0_17BitwiseAndFunctorIlEEEESt5arrayIPcLm2EELi4E23TrivialOffsetCalculatorILi1EjESA_NS0_6memory12LoadWithCastILi1EEENSB_13StoreWithCastILi1EEEEEviT_T0_T2_T3_T4_T5_)
	.align		4
        /*01d4*/ 	.word	index@(__assertfail)
	.align		4
        /*01d8*/ 	.word	index@(_ZN2at6native18elementwise_kernelILi128ELi4EZNS0_15gpu_kernel_implINS0_13BinaryFunctorIlllNS0_17BitwiseAndFunctorIlEEEEEEvRNS_18TensorIteratorBaseERKT_EUliE_EEviT1_)
	.align		4
        /*01dc*/ 	.word	index@(__assertfail)
	.align		4
        /*01e0*/ 	.word	index@(_ZN2at6native27unrolled_elementwise_kernelINS0_13BinaryFunctorIlllNS0_17BitwiseAndFunctorIlEEEESt5arrayIPcLm3EELi4E23TrivialOffsetCalculatorILi2EjES9_ILi1EjENS0_6memory12LoadWithCastILi2EEENSC_13StoreWithCastILi1EEEEEviT_T0_T2_T3_T4_T5_)
	.align		4
        /*01e4*/ 	.word	index@(__assertfail)
	.align		4
        /*01e8*/ 	.word	index@(_ZN2at6native18elementwise_kernelILi128ELi4EZNS0_15gpu_kernel_implINS0_13AUnaryFunctorIiiiNS0_17BitwiseAndFunctorIiEEEEEEvRNS_18TensorIteratorBaseERKT_EUliE_EEviT1_)
	.align		4
        /*01ec*/ 	.word	index@(__assertfail)
	.align		4
        /*01f0*/ 	.word	index@(_ZN2at6native27unrolled_elementwise_kernelINS0_13AUnaryFunctorIiiiNS0_17BitwiseAndFunctorIiEEEESt5arrayIPcLm2EELi4E23TrivialOffsetCalculatorILi1EjESA_NS0_6memory12LoadWithCastILi1EEENSB_13StoreWithCastILi1EEEEEviT_T0_T2_T3_T4_T5_)
	.align		4
        /*01f4*/ 	.word	index@(__assertfail)
	.align		4
        /*01f8*/ 	.word	index@(_ZN2at6native18elementwise_kernelILi128ELi4EZNS0_15gpu_kernel_implINS0_13BinaryFunctorIiiiNS0_17BitwiseAndFunctorIiEEEEEEvRNS_18TensorIteratorBaseERKT_EUliE_EEviT1_)
	.align		4
        /*01fc*/ 	.word	index@(__assertfail)
	.align		4
        /*0200*/ 	.word	index@(_ZN2at6native27unrolled_elementwise_kernelINS0_13BinaryFunctorIiiiNS0_17BitwiseAndFunctorIiEEEESt5arrayIPcLm3EELi4E23TrivialOffsetCalculatorILi2EjES9_ILi1EjENS0_6memory12LoadWithCastILi2EEENSC_13StoreWithCastILi1EEEEEviT_T0_T2_T3_T4_T5_)
	.align		4
        /*0204*/ 	.word	index@(__assertfail)
	.align		4
        /*0208*/ 	.word	index@(_ZN2at6native18elementwise_kernelILi128ELi4EZNS0_15gpu_kernel_implINS0_13AUnaryFunctorIaaaNS0_17BitwiseAndFunctorIaEEEEEEvRNS_18TensorIteratorBaseERKT_EUliE_EEviT1_)
	.align		4
        /*020c*/ 	.word	index@(__assertfail)
	.align		4
        /*0210*/ 	.word	index@(_ZN2at6native27unrolled_elementwise_kernelINS0_13AUnaryFunctorIaaaNS0_17BitwiseAndFunctorIaEEEESt5arrayIPcLm2EELi4E23TrivialOffsetCalculatorILi1EjESA_NS0_6memory12LoadWithCastILi1EEENSB_13StoreWithCastILi1EEEEEviT_T0_T2_T3_T4_T5_)
	.align		4
        /*0214*/ 	.word	index@(__assertfail)
	.align		4
        /*0218*/ 	.word	index@(_ZN2at6native18elementwise_kernelILi128ELi4EZNS0_15gpu_kernel_implINS0_13BinaryFunctorIaaaNS0_17BitwiseAndFunctorIaEEEEEEvRNS_18TensorIteratorBaseERKT_EUliE_EEviT1_)
	.align		4
        /*021c*/ 	.word	index@(__assertfail)
	.align		4
        /*0220*/ 	.word	index@(_ZN2at6native27unrolled_elementwise_kernelINS0_13BinaryFunctorIaaaNS0_17BitwiseAndFunctorIaEEEESt5arrayIPcLm3EELi4E23TrivialOffsetCalculatorILi2EjES9_ILi1EjENS0_6memory12LoadWithCastILi2EEENSC_13StoreWithCastILi1EEEEEviT_T0_T2_T3_T4_T5_)
	.align		4
        /*0224*/ 	.word	index@(__assertfail)
	.align		4
        /*0228*/ 	.word	index@(_ZN2at6native18elementwise_kernelILi128ELi4EZNS0_15gpu_kernel_implINS0_13AUnaryFunctorIhhhNS0_17BitwiseAndFunctorIhEEEEEEvRNS_18TensorIteratorBaseERKT_EUliE_EEviT1_)
	.align		4
        /*022c*/ 	.word	index@(__assertfail)
	.align		4
        /*0230*/ 	.word	index@(_ZN2at6native27unrolled_elementwise_kernelINS0_13AUnaryFunctorIhhhNS0_17BitwiseAndFunctorIhEEEESt5arrayIPcLm2EELi4E23TrivialOffsetCalculatorILi1EjESA_NS0_6memory12LoadWithCastILi1EEENSB_13StoreWithCastILi1EEEEEviT_T0_T2_T3_T4_T5_)
	.align		4
        /*0234*/ 	.word	index@(__assertfail)
	.align		4
        /*0238*/ 	.word	index@(_ZN2at6native18elementwise_kernelILi128ELi4EZNS0_15gpu_kernel_implINS0_13BinaryFunctorIhhhNS0_17BitwiseAndFunctorIhEEEEEEvRNS_18TensorIteratorBaseERKT_EUliE_EEviT1_)
	.align		4
        /*023c*/ 	.word	index@(__assertfail)
	.align		4
        /*0240*/ 	.word	index@(_ZN2at6native27unrolled_elementwise_kernelINS0_13BinaryFunctorIhhhNS0_17BitwiseAndFunctorIhEEEESt5arrayIPcLm3EELi4E23TrivialOffsetCalculatorILi2EjES9_ILi1EjENS0_6memory12LoadWithCastILi2EEENSC_13StoreWithCastILi1EEEEEviT_T0_T2_T3_T4_T5_)
	.align		4
        /*0244*/ 	.word	index@(__assertfail)
	.align		4
        /*0248*/ 	.word	0x00000000
	.align		4
        /*024c*/ 	.word	0xfffffffe
	.align		4
        /*0250*/ 	.word	0x00000000
	.align		4
        /*0254*/ 	.word	0xfffffffd
	.align		4
        /*0258*/ 	.word	0x00000000
	.align		4
        /*025c*/ 	.word	0xfffffffc


//--------------------- .nv.constant4             --------------------------
	.section	.nv.constant4,"a",@progbits
	.align	8
	.align		8
.nv.constant4:
        /*0000*/ 	.dword	__assertfail
	.align		8
        /*0008*/ 	.dword	__unnamed_1
	.align		8
        /*0010*/ 	.dword	__unnamed_2
	.align		8
        /*0018*/ 	.dword	__unnamed_3
	.align		8
        /*0020*/ 	.dword	__unnamed_4
	.align		8
        /*0028*/ 	.dword	__unnamed_5
	.align		8
        /*0030*/ 	.dword	__unnamed_6
	.align		8
        /*0038*/ 	.dword	__unnamed_7
	.align		8
        /*0040*/ 	.dword	__unnamed_8
	.align		8
        /*0048*/ 	.dword	__unnamed_9
	.align		8
        /*0050*/ 	.dword	__unnamed_10
	.align		8
        /*0058*/ 	.dword	__unnamed_11
	.align		8
        /*0060*/ 	.dword	__unnamed_12
	.align		8
        /*0068*/ 	.dword	_ZN57_INTERNAL_058b85fc_26_BinaryBitwiseOpsKernels_cu_f9fd63074cuda3std3__45__cpo5beginE
	.align		8
        /*0070*/ 	.dword	_ZN57_INTERNAL_058b85fc_26_BinaryBitwiseOpsKernels_cu_f9fd63074cuda3std3__45__cpo3endE
	.align		8
        /*0078*/ 	.dword	_ZN57_INTERNAL_058b85fc_26_BinaryBitwiseOpsKernels_cu_f9fd63074cuda3std3__45__cpo6cbeginE
	.align		8
        /*0080*/ 	.dword	_ZN57_INTERNAL_058b85fc_26_BinaryBitwiseOpsKernels_cu_f9fd63074cuda3std3__45__cpo4cendE
	.align		8
        /*0088*/ 	.dword	_ZN57_INTERNAL_058b85fc_26_BinaryBitwiseOpsKernels_cu_f9fd63074cuda3std3__45__cpo6rbeginE
	.align		8
        /*0090*/ 	.dword	_ZN57_INTERNAL_058b85fc_26_BinaryBitwiseOpsKernels_cu_f9fd63074cuda3std3__45__cpo4rendE
	.align		8
        /*0098*/ 	.dword	_ZN57_INTERNAL_058b85fc_26_BinaryBitwiseOpsKernels_cu_f9fd63074cuda3std3__45__cpo7crbeginE
	.align		8
        /*00a0*/ 	.dword	_ZN57_INTERNAL_058b85fc_26_BinaryBitwiseOpsKernels_cu_f9fd63074cuda3std3__45__cpo5crendE
	.align		8
        /*00a8*/ 	.dword	_ZN57_INTERNAL_058b85fc_26_BinaryBitwiseOpsKernels_cu_f9fd63074cuda3std3__459_GLOBAL__N__058b85fc_26_BinaryBitwiseOpsKernels_cu_f9fd63076ignoreE
	.align		8
        /*00b0*/ 	.dword	_ZN57_INTERNAL_058b85fc_26_BinaryBitwiseOpsKernels_cu_f9fd63074cuda3std3__419piecewise_constructE
	.align		8
        /*00b8*/ 	.dword	_ZN57_INTERNAL_058b85fc_26_BinaryBitwiseOpsKernels_cu_f9fd63074cuda3std3__48in_placeE
	.align		8
        /*00c0*/ 	.dword	_ZN57_INTERNAL_058b85fc_26_BinaryBitwiseOpsKernels_cu_f9fd63074cuda3std3__420unreachable_sentinelE
	.align		8
        /*00c8*/ 	.dword	_ZN57_INTERNAL_058b85fc_26_BinaryBitwiseOpsKernels_cu_f9fd63074cuda3std6ranges3__45__cpo4swapE
	.align		8
        /*00d0*/ 	.dword	_ZN57_INTERNAL_058b85fc_26_BinaryBitwiseOpsKernels_cu_f9fd63074cuda3std6ranges3__45__cpo9iter_moveE
	.align		8
        /*00d8*/ 	.dword	_ZN57_INTERNAL_058b85fc_26_BinaryBitwiseOpsKernels_cu_f9fd63074cuda3std6ranges3__45__cpo5beginE
	.align		8
        /*00e0*/ 	.dword	_ZN57_INTERNAL_058b85fc_26_BinaryBitwiseOpsKernels_cu_f9fd63074cuda3std6ranges3__45__cpo3endE
	.align		8
        /*00e8*/ 	.dword	_ZN57_INTERNAL_058b85fc_26_BinaryBitwiseOpsKernels_cu_f9fd63074cuda3std6ranges3__45__cpo6cbeginE
	.align		8
        /*00f0*/ 	.dword	_ZN57_INTERNAL_058b85fc_26_BinaryBitwiseOpsKernels_cu_f9fd63074cuda3std6ranges3__45__cpo4cendE
	.align		8
        /*00f8*/ 	.dword	_ZN57_INTERNAL_058b85fc_26_BinaryBitwiseOpsKernels_cu_f9fd63074cuda3std6ranges3__45__cpo7advanceE
	.align		8
        /*0100*/ 	.dword	_ZN57_INTERNAL_058b85fc_26_BinaryBitwiseOpsKernels_cu_f9fd63074cuda3std6ranges3__45__cpo9iter_swapE
	.align		8
        /*0108*/ 	.dword	_ZN57_INTERNAL_058b85fc_26_BinaryBitwiseOpsKernels_cu_f9fd63074cuda3std6ranges3__45__cpo4nextE
	.align		8
        /*0110*/ 	.dword	_ZN57_INTERNAL_058b85fc_26_BinaryBitwiseOpsKernels_cu_f9fd63074cuda3std6ranges3__45__cpo4prevE
	.align		8
        /*0118*/ 	.dword	_ZN57_INTERNAL_058b85fc_26_BinaryBitwiseOpsKernels_cu_f9fd63074cuda3std6ranges3__45__cpo4dataE
	.align		8
        /*0120*/ 	.dword	_ZN57_INTERNAL_058b85fc_26_BinaryBitwiseOpsKernels_cu_f9fd63074cuda3std6ranges3__45__cpo5cdataE
	.align		8
        /*0128*/ 	.dword	_ZN57_INTERNAL_058b85fc_26_BinaryBitwiseOpsKernels_cu_f9fd63074cuda3std6ranges3__45__cpo4sizeE
	.align		8
        /*0130*/ 	.dword	_ZN57_INTERNAL_058b85fc_26_BinaryBitwiseOpsKernels_cu_f9fd63074cuda3std6ranges3__45__cpo5ssizeE
	.align		8
        /*0138*/ 	.dword	_ZN57_INTERNAL_058b85fc_26_BinaryBitwiseOpsKernels_cu_f9fd63074cuda3std6ranges3__45__cpo8distanceE
	.align		8
        /*0140*/ 	.dword	_ZN57_INTERNAL_058b85fc_26_BinaryBitwiseOpsKernels_cu_f9fd63076thrust23THRUST_300001_SM_900_NS6system6detail10sequential3seqE
	.align		8
        /*0148*/ 	.dword	$str$7
	.align		8
        /*0150*/ 	.dword	$str$8


//--------------------- .text._ZN2at6native18elementwise_kernelILi128ELi4EZNS0_15gpu_kernel_implINS0_13AUnaryFunctorIbbbNS0_17BitwiseXorFunctorIbEEEEEEvRNS_18TensorIteratorBaseERKT_EUliE_EEviT1_ --------------------------
	.section	.text._ZN2at6native18elementwise_kernelILi128ELi4EZNS0_15gpu_kernel_implINS0_13AUnaryFunctorIbbbNS0_17BitwiseXorFunctorIbEEEEEEvRNS_18TensorIteratorBaseERKT_EUliE_EEviT1_,"ax",@progbits
	.align	128
        .global         _ZN2at6native18elementwise_kernelILi128ELi4EZNS0_15gpu_kernel_implINS0_13AUnaryFunctorIbbbNS0_17BitwiseXorFunctorIbEEEEEEvRNS_18TensorIteratorBaseERKT_EUliE_EEviT1_
        .type           _ZN2at6native18elementwise_kernelILi128ELi4EZNS0_15gpu_kernel_implINS0_13AUnaryFunctorIbbbNS0_17BitwiseXorFunctorIbEEEEEEvRNS_18TensorIteratorBaseERKT_EUliE_EEviT1_,@function
        .size           _ZN2at6native18elementwise_kernelILi128ELi4EZNS0_15gpu_kernel_implINS0_13AUnaryFunctorIbbbNS0_17BitwiseXorFunctorIbEEEEEEvRNS_18TensorIteratorBaseERKT_EUliE_EEviT1_,(.L_x_26120 - _ZN2at6native18elementwise_kernelILi128ELi4EZNS0_15gpu_kernel_implINS0_13AUnaryFunctorIbbbNS0_17BitwiseXorFunctorIbEEEEEEvRNS_18TensorIteratorBaseERKT_EUliE_EEviT1_)
        .other          _ZN2at6native18elementwise_kernelILi128ELi4EZNS0_15gpu_kernel_implINS0_13AUnaryFunctorIbbbNS0_17BitwiseXorFunctorIbEEEEEEvRNS_18TensorIteratorBaseERKT_EUliE_EEviT1_,@"STO_CUDA_ENTRY STV_DEFAULT"
_ZN2at6native18elementwise_kernelILi128ELi4EZNS0_15gpu_kernel_implINS0_13AUnaryFunctorIbbbNS0_17BitwiseXorFunctorIbEEEEEEvRNS_18TensorIteratorBaseERKT_EUliE_EEviT1_:
.text._ZN2at6native18elementwise_kernelILi128ELi4EZNS0_15gpu_kernel_implINS0_13AUnaryFunctorIbbbNS0_17BitwiseXorFunctorIbEEEEEEvRNS_18TensorIteratorBaseERKT_EUliE_EEviT1_:
[----:B------:R-:W0:Y:S01]  /*0000*/  LDC R1, c[0x0][0x28] ;  /* 0x00000a00ff017b82 */ /* 0x000e220000000800 */
[----:B------:R-:W1:Y:S01]  /*0010*/  S2R R23, SR_CTAID.X ;  /* 0x0000000000177919 */ /* 0x000e620000002500 */
[----:B------:R-:W-:Y:S01]  /*0020*/  ULDC UR4, c[0x0][0x210] ;  /* 0x0000840000047ab9 */ /* 0x000fe20000000800 */
[----:B------:R-:W-:Y:S01]  /*0030*/  ULDC.64 UR36, c[0x0][0x208] ;  /* 0x0000820000247ab9 */ /* 0x000fe20000000a00 */
[----:B------:R-:W-:Y:S01]  /*0040*/  BSSY B7, `(.L_x_0) ;  /* 0x0000307000077945 */ /* 0x000fe20003800000 */
[----:B------:R-:W1:Y:S02]  /*0050*/  S2R R18, SR_TID.X ;  /* 0x0000000000127919 */ /* 0x000e640000002100 */
[----:B-1----:R-:W-:-:S05]  /*0060*/  IMAD R19, R23, 0x200, R18 ;  /* 0x0000020017137824 */ /* 0x002fca00078e0212 */
[----:B------:R-:W-:-:S13]  /*0070*/  ISETP.GE.AND P0, PT, R19, UR4, PT ;  /* 0x0000000413007c0c */ /* 0x000fda000bf06270 */
[----:B0-----:R-:W-:Y:S05]  /*0080*/  @P0 BRA `(.L_x_1) ;  /* 0x0000003000080947 */ /* 0x001fea0003800000 */
[----:B------:R-:W0:Y:S01]  /*0090*/  LDC R6, c[0x0][0x218] ;  /* 0x00008600ff067b82 */ /* 0x000e220000000800 */
[----:B------:R-:W-:Y:S02]  /*00a0*/  IMAD.MOV.U32 R0, RZ, RZ, RZ ;  /* 0x000000ffff007224 */ /* 0x000fe400078e00ff */
[----:B------:R-:W-:Y:S01]  /*00b0*/  IMAD.MOV.U32 R16, RZ, RZ, RZ ;  /* 0x000000ffff107224 */ /* 0x000fe200078e00ff */
[----:B0-----:R-:W-:-:S13]  /*00c0*/  ISETP.NE.AND P0, PT, R6, RZ, PT ;  /* 0x000000ff0600720c */ /* 0x001fda0003f05270 */
[----:B------:R-:W-:Y:S05]  /*00d0*/  @!P0 BRA `(.L_x_2) ;  /* 0x0000001000b08947 */ /* 0x000fea0003800000 */
[----:B------:R-:W-:Y:S01]  /*00e0*/  IMAD.MOV.U32 R2, RZ, RZ, RZ ;  /* 0x000000ffff027224 */ /* 0x000fe200078e00ff */
[----:B------:R-:W-:Y:S01]  /*00f0*/  ULDC.64 UR4, c[0x0][0x220] ;  /* 0x0000880000047ab9 */ /* 0x000fe20000000a00 */
[----:B------:R-:W-:Y:S01]  /*0100*/  IMAD.MOV.U32 R3, RZ, RZ, R19 ;  /* 0x000000ffff037224 */ /* 0x000fe200078e0013 */
[----:B------:R-:W-:Y:S01]  /*0110*/  ISETP.NE.AND P0, PT, R6, 0x1, PT ;  /* 0x000000010600780c */ /* 0x000fe20003f05270 */
[----:B------:R-:W-:Y:S01]  /*0120*/  IMAD.HI.U32 R2, R19, UR4, R2 ;  /* 0x0000000413027c27 */ /* 0x000fe2000f8e0002 */
[----:B------:R-:W-:-:S04]  /*0130*/  ULDC UR4, c[0x0][0x21c] ;  /* 0x0000870000047ab9 */ /* 0x000fc80000000800 */
[----:B------:R-:W-:-:S05]  /*0140*/  SHF.R.U32.HI R3, RZ, UR5, R2 ;  /* 0x00000005ff037c19 */ /* 0x000fca0008011602 */
[----:B------:R-:W-:-:S04]  /*0150*/  IMAD.MOV R0, RZ, RZ, -R3 ;  /* 0x000000ffff007224 */ /* 0x000fc800078e0a03 */
[----:B------:R-:W-:Y:S01]  /*0160*/  IMAD R19, R0, UR4, R19 ;  /* 0x0000000400137c24 */ /* 0x000fe2000f8e0213 */
[----:B------:R-:W-:-:S03]  /*0170*/  ULDC.64 UR4, c[0x0][0x348] ;  /* 0x0000d20000047ab9 */ /* 0x000fc60000000a00 */
[C---:B------:R-:W-:Y:S02]  /*0180*/  IMAD R16, R19.reuse, UR4, RZ ;  /* 0x0000000413107c24 */ /* 0x040fe4000f8e02ff */
[----:B------:R-:W-:Y:S01]  /*0190*/  IMAD R0, R19, UR5, RZ ;  /* 0x0000000513007c24 */ /* 0x000fe2000f8e02ff */
[----:B------:R-:W-:Y:S06]  /*01a0*/  @!P0 BRA `(.L_x_2) ;  /* 0x00000010007c8947 */ /* 0x000fec0003800000 */
[----:B------:R-:W-:Y:S01]  /*01b0*/  IMAD.MOV.U32 R2, RZ, RZ, RZ ;  /* 0x000000ffff027224 */ /* 0x000fe200078e00ff */
[----:B------:R-:W-:Y:S01]  /*01c0*/  ULDC.64 UR6, c[0x0][0x228] ;  /* 0x00008a0000067ab9 */ /* 0x000fe20000000a00 */
[----:B------:R-:W-:Y:S01]  /*01d0*/  ULDC UR5, c[0x0][0x230] ;  /* 0x00008c0000057ab9 */ /* 0x000fe20000000800 */
[----:B------:R-:W-:Y:S01]  /*01e0*/  ISETP.NE.AND P0, PT, R6, 0x2, PT ;  /* 0x000000020600780c */ /* 0x000fe20003f05270 */
[----:B------:R-:W-:-:S05]  /*01f0*/  IMAD.HI.U32 R4, R3, UR7, R2 ;  /* 0x0000000703047c27 */ /* 0x000fca000f8e0002 */
[----:B------:R-:W-:-:S05]  /*0200*/  SHF.R.U32.HI R5, RZ, UR5, R4 ;  /* 0x00000005ff057c19 */ /* 0x000fca0008011604 */
[----:B------:R-:W-:-:S04]  /*0210*/  IMAD.MOV R2, RZ, RZ, -R5 ;  /* 0x000000ffff027224 */ /* 0x000fc800078e0a05 */
[----:B------:R-:W-:Y:S01]  /*0220*/  IMAD R3, R2, UR6, R3 ;  /* 0x0000000602037c24 */ /* 0x000fe2000f8e0203 */
[----:B------:R-:W-:-:S03]  /*0230*/  ULDC.64 UR6, c[0x0][0x350] ;  /* 0x0000d40000067ab9 */ /* 0x000fc60000000a00 */
[C---:B------:R-:W-:Y:S02]  /*0240*/  IMAD R16, R3.reuse, UR6, RZ ;  /* 0x0000000603107c24 */ /* 0x040fe4000f8e02ff */
[----:B------:R-:W-:Y:S02]  /*0250*/  IMAD R0, R3, UR7, R0 ;  /* 0x0000000703007c24 */ /* 0x000fe4000f8e0200 */
[----:B------:R-:W-:Y:S01]  /*0260*/  IMAD R16, R19, UR4, R16 ;  /* 0x0000000413107c24 */ /* 0x000fe2000f8e0210 */
[----:B------:R-:W-:Y:S06]  /*0270*/  @!P0 BRA `(.L_x_2) ;  /* 0x0000001000488947 */ /* 0x000fec0003800000 */
[----:B------:R-:W-:Y:S01]  /*0280*/  IMAD.MOV.U32 R4, RZ, RZ, RZ ;  /* 0x000000ffff047224 */ /* 0x000fe200078e00ff */
[----:B------:R-:W-:Y:S01]  /*0290*/  ULDC.64 UR4, c[0x0][0x238] ;  /* 0x00008e0000047ab9 */ /* 0x000fe20000000a00 */
[----:B------:R-:W-:Y:S02]  /*02a0*/  ISETP.NE.AND P0, PT, R6, 0x3, PT ;  /* 0x000000030600780c */ /* 0x000fe40003f05270 */
[----:B------:R-:W-:Y:S01]  /*02b0*/  IMAD.HI.U32 R2, R5, UR4, R4 ;  /* 0x0000000405027c27 */ /* 0x000fe2000f8e0004 */
[----:B------:R-:W-:-:S04]  /*02c0*/  ULDC UR4, c[0x0][0x234] ;  /* 0x00008d0000047ab9 */ /* 0x000fc80000000800 */
[----:B------:R-:W-:-:S05]  /*02d0*/  SHF.R.U32.HI R3, RZ, UR5, R2 ;  /* 0x00000005ff037c19 */ /* 0x000fca0008011602 */
[----:B------:R-:W-:-:S04]  /*02e0*/  IMAD.MOV R4, RZ, RZ, -R3 ;  /* 0x000000ffff047224 */ /* 0x000fc800078e0a03 */
[----:B------:R-:W-:Y:S01]  /*02f0*/  IMAD R5, R4, UR4, R5 ;  /* 0x0000000404057c24 */ /* 0x000fe2000f8e0205 */
[----:B------:R-:W-:-:S03]  /*0300*/  ULDC.64 UR4, c[0x0][0x358] ;  /* 0x0000d60000047ab9 */ /* 0x000fc60000000a00 */
[C---:B------:R-:W-:Y:S02]  /*0310*/  IMAD R16, R5.reuse, UR4, R16 ;  /* 0x0000000405107c24 */ /* 0x040fe4000f8e0210 */
[----:B------:R-:W-:Y:S01]  /*0320*/  IMAD R0, R5, UR5, R0 ;  /* 0x0000000505007c24 */ /* 0x000fe2000f8e0200 */
[----:B------:R-:W-:Y:S06]  /*0330*/  @!P0 BRA `(.L_x_2) ;  /* 0x0000001000188947 */ /* 0x000fec0003800000 */
[----:B------:R-:W-:Y:S01]  /*0340*/  IMAD.MOV.U32 R2, RZ, RZ, RZ ;  /* 0x000000ffff027224 */ /* 0x000fe200078e00ff */
[----:B------:R-:W-:Y:S01]  /*0350*/  ULDC.64 UR6, c[0x0][0x240] ;  /* 0x0000900000067ab9 */ /* 0x000fe20000000a00 */
[----:B------:R-:W-:Y:S01]  /*0360*/  ULDC UR4, c[0x0][0x248] ;  /* 0x0000920000047ab9 */ /* 0x000fe20000000800 */
[----:B------:R-:W-:Y:S01]  /*0370*/  ISETP.NE.AND P0, PT, R6, 0x4, PT ;  /* 0x000000040600780c */ /* 0x000fe20003f05270 */
[----:B------:R-:W-:-:S05]  /*0380*/  IMAD.HI.U32 R4, R3, UR7, R2 ;  /* 0x0000000703047c27 */ /* 0x000fca000f8e0002 */
[----:B------:R-:W-:Y:S01]  /*0390*/  SHF.R.U32.HI R5, RZ, UR4, R4 ;  /* 0x00000004ff057c19 */ /* 0x000fe20008011604 */
[----:B------:R-:W-:-:S04]  /*03a0*/  ULDC.64 UR4, c[0x0][0x360] ;  /* 0x0000d80000047ab9 */ /* 0x000fc80000000a00 */
[----:B------:R-:W-:-:S04]  /*03b0*/  IMAD.MOV R2, RZ, RZ, -R5 ;  /* 0x000000ffff027224 */ /* 0x000fc800078e0a05 */
[----:B------:R-:W-:-:S04]  /*03c0*/  IMAD R3, R2, UR6, R3 ;  /* 0x0000000602037c24 */ /* 0x000fc8000f8e0203 */
[C---:B------:R-:W-:Y:S02]  /*03d0*/  IMAD R16, R3.reuse, UR4, R16 ;  /* 0x0000000403107c24 */ /* 0x040fe4000f8e0210 */
        /* <DEDUP_REMOVED lines=243> */
[----:B------:R-:W-:-:S03]  /*1310*/  ULDC.64 UR4, c[0x0][0x340] ;  /* 0x0000d00000047ab9 */ /* 0x000fc60000000a00 */
[----:B------:R-:W-:Y:S01]  /*1320*/  IMAD.HI.U32 R2, R5, UR4, R4 ;  /* 0x0000000405027c27 */ /* 0x000fe2000f8e0004 */
[----:B------:R-:W-:-:S04]  /*1330*/  ULDC UR4, c[0x0][0x33c] ;  /* 0x0000cf0000047ab9 */ /* 0x000fc80000000800 */
[----:B------:R-:W-:-:S05]  /*1340*/  SHF.R.U32.HI R2, RZ, UR5, R2 ;  /* 0x00000005ff027c19 */ /* 0x000fca0008011602 */
[----:B------:R-:W-:-:S04]  /*1350*/  IMAD.MOV R3, RZ, RZ, -R2 ;  /* 0x000000ffff037224 */ /* 0x000fc800078e0a02 */
[----:B------:R-:W-:Y:S01]  /*1360*/  IMAD R5, R3, UR4, R5 ;  /* 0x0000000403057c24 */ /* 0x000fe2000f8e0205 */
[----:B------:R-:W-:-:S03]  /*1370*/  ULDC.64 UR4, c[0x0][0x408] ;  /* 0x0001020000047ab9 */ /* 0x000fc60000000a00 */
[C---:B------:R-:W-:Y:S02]  /*1380*/  IMAD R16, R5.reuse, UR4, R16 ;  /* 0x0000000405107c24 */ /* 0x040fe4000f8e0210 */
[----:B------:R-:W-:-:S07]  /*1390*/  IMAD R0, R5, UR5, R0 ;  /* 0x0000000505007c24 */ /* 0x000fce000f8e0200 */
.L_x_2:
[----:B------:R-:W0:Y:S01]  /*13a0*/  LDC.U8 R5, c[0x0][0x423] ;  /* 0x000108c0ff057b82 */ /* 0x000e220000000000 */
[----:B------:R-:W-:Y:S01]  /*13b0*/  ULDC.64 UR4, c[0x0][0x410] ;  /* 0x0001040000047ab9 */ /* 0x000fe20000000a00 */
[----:B------:R-:W-:Y:S01]  /*13c0*/  ULDC.64 UR6, c[0x0][0x418] ;  /* 0x0001060000067ab9 */ /* 0x000fe20000000a00 */
[----:B------:R-:W-:Y:S02]  /*13d0*/  IADD3 R16, P1, R16, UR4, RZ ;  /* 0x0000000410107c10 */ /* 0x000fe4000ff3e0ff */
[----:B------:R-:W-:-:S03]  /*13e0*/  IADD3 R2, P2, R0, UR6, RZ ;  /* 0x0000000600027c10 */ /* 0x000fc6000ff5e0ff */
[----:B------:R-:W-:Y:S02]  /*13f0*/  IMAD.X R17, RZ, RZ, UR5, P1 ;  /* 0x00000005ff117e24 */ /* 0x000fe400088e06ff */
[----:B------:R-:W-:Y:S01]  /*1400*/  IMAD.X R3, RZ, RZ, UR7, P2 ;  /* 0x00000007ff037e24 */ /* 0x000fe200090e06ff */
[----:B0-----:R-:W-:-:S04]  /*1410*/  PRMT R4, R5, 0x9910, RZ ;  /* 0x0000991005047816 */ /* 0x001fc800000000ff */
[----:B------:R-:W-:-:S13]  /*1420*/  ISETP.GT.AND P0, PT, R4, 0x9, PT ;  /* 0x000000090400780c */ /* 0x000fda0003f04270 */
[----:B------:R-:W-:Y:S05]  /*1430*/  @P0 BRA `(.L_x_3) ;  /* 0x00000004000c0947 */ /* 0x000fea0003800000 */
[----:B------:R-:W-:-:S13]  /*1440*/  ISETP.GT.AND P0, PT, R4, 0x4, PT ;  /* 0x000000040400780c */ /* 0x000fda0003f04270 */
[----:B------:R-:W-:Y:S05]  /*1450*/  @P0 BRA `(.L_x_4) ;  /* 0x0000000000700947 */ /* 0x000fea0003800000 */
[----:B------:R-:W-:-:S13]  /*1460*/  ISETP.GT.AND P0, PT, R4, 0x1, PT ;  /* 0x000000010400780c */ /* 0x000fda0003f04270 */
[----:B------:R-:W-:Y:S05]  /*1470*/  @P0 BRA `(.L_x_5) ;  /* 0x0000000000280947 */ /* 0x000fea0003800000 */
[----:B------:R-:W-:-:S13]  /*1480*/  ISETP.NE.AND P0, PT, R5, RZ, PT ;  /* 0x000000ff0500720c */ /* 0x000fda0003f05270 */
[----:B------:R-:W-:Y:S05]  /*1490*/  @!P0 BRA `(.L_x_6) ;  /* 0x0000000000148947 */ /* 0x000fea0003800000 */
[----:B------:R-:W-:-:S13]  /*14a0*/  ISETP.NE.AND P0, PT, R4, 0x1, PT ;  /* 0x000000010400780c */ /* 0x000fda0003f05270 */
[----:B------:R-:W-:Y:S05]  /*14b0*/  @P0 BRA `(.L_x_7) ;  /* 0x0000000c002c0947 */ /* 0x000fea0003800000 */
[----:B------:R-:W2:Y:S02]  /*14c0*/  LDG.E.U8 R2, desc[UR36][R2.64] ;  /* 0x0000002402027981 */ /* 0x000ea4000c1e1100 */
[----:B--2---:R-:W-:Y:S01]  /*14d0*/  ISETP.NE.AND P0, PT, R2, RZ, PT ;  /* 0x000000ff0200720c */ /* 0x004fe20003f05270 */
[----:B------:R-:W-:-:S12]  /*14e0*/  BRA `(.L_x_8) ;  /* 0x0000000c00807947 */ /* 0x000fd80003800000 */
.L_x_6:
[----:B------:R-:W2:Y:S02]  /*14f0*/  LDG.E.U8 R2, desc[UR36][R2.64] ;  /* 0x0000002402027981 */ /* 0x000ea4000c1e1100 */
[----:B--2---:R-:W-:Y:S01]  /*1500*/  ISETP.NE.AND P0, PT, R2, RZ, PT ;  /* 0x000000ff0200720c */ /* 0x004fe20003f05270 */
[----:B------:R-:W-:-:S12]  /*1510*/  BRA `(.L_x_8) ;  /* 0x0000000c00747947 */ /* 0x000fd80003800000 */
.L_x_5:
[----:B------:R-:W-:-:S13]  /*1520*/  ISETP.NE.AND P0, PT, R4, 0x2, PT ;  /* 0x000000020400780c */ /* 0x000fda0003f05270 */
[----:B------:R-:W-:Y:S05]  /*1530*/  @!P0 BRA `(.L_x_9) ;  /* 0x00000000002c8947 */ /* 0x000fea0003800000 */
[----:B------:R-:W-:-:S13]  /*1540*/  ISETP.NE.AND P0, PT, R4, 0x3, PT ;  /* 0x000000030400780c */ /* 0x000fda0003f05270 */
[----:B------:R-:W-:Y:S05]  /*1550*/  @!P0 BRA `(.L_x_10) ;  /* 0x0000000000188947 */ /* 0x000fea0003800000 */
[----:B------:R-:W-:-:S13]  /*1560*/  ISETP.NE.AND P0, PT, R4, 0x4, PT ;  /* 0x000000040400780c */ /* 0x000fda0003f05270 */
[----:B------:R-:W-:Y:S05]  /*1570*/  @P0 BRA `(.L_x_7) ;  /* 0x0000000800fc0947 */ /* 0x000fea0003800000 */
[----:B------:R-:W2:Y:S02]  /*1580*/  LDG.E.64 R2, desc[UR36][R2.64] ;  /* 0x0000002402027981 */ /* 0x000ea4000c1e1b00 */
[----:B--2---:R-:W-:-:S04]  /*1590*/  ISETP.NE.U32.AND P0, PT, R2, RZ, PT ;  /* 0x000000ff0200720c */ /* 0x004fc80003f05070 */
[----:B------:R-:W-:Y:S01]  /*15a0*/  ISETP.NE.AND.EX P0, PT, R3, RZ, PT, P0 ;  /* 0x000000ff0300720c */ /* 0x000fe20003f05300 */
[----:B------:R-:W-:-:S12]  /*15b0*/  BRA `(.L_x_8) ;  /* 0x0000000c004c7947 */ /* 0x000fd80003800000 */
.L_x_10:
[----:B------:R-:W2:Y:S02]  /*15c0*/  LDG.E R2, desc[UR36][R2.64] ;  /* 0x0000002402027981 */ /* 0x000ea4000c1e1900 */
[----:B--2---:R-:W-:Y:S01]  /*15d0*/  ISETP.NE.AND P0, PT, R2, RZ, PT ;  /* 0x000000ff0200720c */ /* 0x004fe20003f05270 */
[----:B------:R-:W-:-:S12]  /*15e0*/  BRA `(.L_x_8) ;  /* 0x0000000c00407947 */ /* 0x000fd80003800000 */
.L_x_9:
[----:B------:R-:W2:Y:S02]  /*15f0*/  LDG.E.U16 R2, desc[UR36][R2.64] ;  /* 0x0000002402027981 */ /* 0x000ea4000c1e1500 */
[----:B--2---:R-:W-:Y:S01]  /*1600*/  ISETP.NE.AND P0, PT, R2, RZ, PT ;  /* 0x000000ff0200720c */ /* 0x004fe20003f05270 */
[----:B------:R-:W-:-:S12]  /*1610*/  BRA `(.L_x_8) ;  /* 0x0000000c00347947 */ /* 0x000fd80003800000 */
.L_x_4:
[----:B------:R-:W-:-:S13]  /*1620*/  ISETP.GT.AND P0, PT, R4, 0x6, PT ;  /* 0x000000060400780c */ /* 0x000fda0003f04270 */
[----:B------:R-:W-:Y:S05]  /*1630*/  @P0 BRA `(.L_x_11) ;  /* 0x00000000002c0947 */ /* 0x000fea0003800000 */
[----:B------:R-:W-:-:S13]  /*1640*/  ISETP.NE.AND P0, PT, R4, 0x5, PT ;  /* 0x000000050400780c */ /* 0x000fda0003f05270 */
[----:B------:R-:W-:Y:S05]  /*1650*/  @!P0 BRA `(.L_x_12) ;  /* 0x0000000000148947 */ /* 0x000fea0003800000 */
[----:B------:R-:W-:-:S13]  /*1660*/  ISETP.NE.AND P0, PT, R4, 0x6, PT ;  /* 0x000000060400780c */ /* 0x000fda0003f05270 */
[----:B------:R-:W-:Y:S05]  /*1670*/  @P0 BRA `(.L_x_7) ;  /* 0x0000000800bc0947 */ /* 0x000fea0003800000 */
[----:B------:R-:W2:Y:S02]  /*1680*/  LDG.E R2, desc[UR36][R2.64] ;  /* 0x0000002402027981 */ /* 0x000ea4000c1e1900 */
[----:B--2---:R-:W-:Y:S01]  /*1690*/  FSETP.NEU.FTZ.AND P0, PT, R2, RZ, PT ;  /* 0x000000ff0200720b */ /* 0x004fe20003f1d000 */
[----:B------:R-:W-:-:S12]  /*16a0*/  BRA `(.L_x_8) ;  /* 0x0000000c00107947 */ /* 0x000fd80003800000 */
.L_x_12:
[----:B------:R-:W2:Y:S02]  /*16b0*/  LDG.E.U16 R0, desc[UR36][R2.64] ;  /* 0x0000002402007981 */ /* 0x000ea4000c1e1500 */
[----:B--2---:R-:W-:-:S05]  /*16c0*/  HADD2.F32 R0, -RZ, R0.H0_H0 ;  /* 0x20000000ff007230 */ /* 0x004fca0000004100 */
[----:B------:R-:W-:Y:S01]  /*16d0*/  FSETP.NEU.FTZ.AND P0, PT, R0, RZ, PT ;  /* 0x000000ff0000720b */ /* 0x000fe20003f1d000 */
[----:B------:R-:W-:-:S12]  /*16e0*/  BRA `(.L_x_8) ;  /* 0x0000000c00007947 */ /* 0x000fd80003800000 */
.L_x_11:
[----:B------:R-:W-:-:S13]  /*16f0*/  ISETP.NE.AND P0, PT, R4, 0x7, PT ;  /* 0x000000070400780c */ /* 0x000fda0003f05270 */
[----:B------:R-:W-:Y:S05]  /*1700*/  @!P0 BRA `(.L_x_13) ;  /* 0x00000000004c8947 */ /* 0x000fea0003800000 */
[----:B------:R-:W-:-:S13]  /*1710*/  ISETP.NE.AND P0, PT, R4, 0x8, PT ;  /* 0x000000080400780c */ /* 0x000fda0003f05270 */
[----:B------:R-:W-:Y:S05]  /*1720*/  @!P0 BRA `(.L_x_14) ;  /* 0x00000000001c8947 */ /* 0x000fea0003800000 */
[----:B------:R-:W-:-:S13]  /*1730*/  ISETP.NE.AND P0, PT, R4, 0x9, PT ;  /* 0x000000090400780c */ /* 0x000fda0003f05270 */
[----:B------:R-:W-:Y:S05]  /*1740*/  @P0 BRA `(.L_x_7) ;  /* 0x0000000800880947 */ /* 0x000fea0003800000 */
[----:B------:R-:W2:Y:S02]  /*1750*/  LDG.E.64 R2, desc[UR36][R2.64] ;  /* 0x0000002402027981 */ /* 0x000ea4000c1e1b00 */
[----:B--2---:R-:W-:Y:S02]  /*1760*/  FSETP.NEU.FTZ.AND P0, PT, R2, RZ, PT ;  /* 0x000000ff0200720b */ /* 0x004fe40003f1d000 */
[----:B------:R-:W-:-:S04]  /*1770*/  FSETP.NEU.FTZ.AND P1, PT, R3, RZ, PT ;  /* 0x000000ff0300720b */ /* 0x000fc80003f3d000 */
[----:B------:R-:W-:Y:S01]  /*1780*/  PLOP3.LUT P0, PT, P0, P1, PT, 0xa8, 0x0 ;  /* 0x000000000000781c */ /* 0x000fe20000703570 */
[----:B------:R-:W-:-:S12]  /*1790*/  BRA `(.L_x_8) ;  /* 0x0000000800d47947 */ /* 0x000fd80003800000 */
.L_x_14:
[----:B------:R-:W2:Y:S02]  /*17a0*/  LDG.E R2, desc[UR36][R2.64] ;  /* 0x0000002402027981 */ /* 0x000ea4000c1e1900 */
[----:B--2---:R-:W-:-:S05]  /*17b0*/  HADD2.F32 R0, -RZ, R2.H0_H0 ;  /* 0x20000002ff007230 */ /* 0x004fca0000004100 */
[----:B------:R-:W-:Y:S01]  /*17c0*/  FSETP.NEU.FTZ.AND P0, PT, R0, RZ, PT ;  /* 0x000000ff0000720b */ /* 0x000fe20003f1d000 */
[----:B------:R-:W-:-:S12]  /*17d0*/  IMAD.MOV.U32 R0, RZ, RZ, 0x1 ;  /* 0x00000001ff007424 */ /* 0x000fd800078e00ff */
[----:B------:R-:W-:-:S05]  /*17e0*/  @!P0 HADD2.F32 R4, -RZ, R2.H1_H1 ;  /* 0x30000002ff048230 */ /* 0x000fca0000004100 */
[----:B------:R-:W-:-:S04]  /*17f0*/  @!P0 FSETP.NEU.FTZ.AND P1, PT, R4, RZ, PT ;  /* 0x000000ff0400820b */ /* 0x000fc80003f3d000 */
[----:B------:R-:W-:-:S04]  /*1800*/  @!P0 SEL R0, RZ, 0x1, !P1 ;  /* 0x00000001ff008807 */ /* 0x000fc80004800000 */
[----:B------:R-:W-:-:S04]  /*1810*/  PRMT R0, R0, 0x9910, RZ ;  /* 0x0000991000007816 */ /* 0x000fc800000000ff */
[----:B------:R-:W-:Y:S01]  /*1820*/  ISETP.NE.AND P0, PT, R0, RZ, PT ;  /* 0x000000ff0000720c */ /* 0x000fe20003f05270 */
[----:B------:R-:W-:-:S12]  /*1830*/  BRA `(.L_x_8) ;  /* 0x0000000800ac7947 */ /* 0x000fd80003800000 */
.L_x_13:
[----:B------:R-:W2:Y:S02]  /*1840*/  LDG.E.64 R2, desc[UR36][R2.64] ;  /* 0x0000002402027981 */ /* 0x000ea4000c1e1b00 */
[----:B--2---:R-:W-:Y:S01]  /*1850*/  DSETP.NEU.AND P0, PT, R2, RZ, PT ;  /* 0x000000ff0200722a */ /* 0x004fe20003f0d000 */
[----:B------:R-:W-:-:S13]  /*1860*/  BRA `(.L_x_8) ;  /* 0x0000000800a07947 */ /* 0x000fda0003800000 */
.L_x_3:
[----:B------:R-:W-:-:S13]  /*1870*/  ISETP.GT.AND P0, PT, R4, 0x18, PT ;  /* 0x000000180400780c */ /* 0x000fda0003f04270 */
[----:B------:R-:W-:Y:S05]  /*1880*/  @P0 BRA `(.L_x_15) ;  /* 0x0000000000e80947 */ /* 0x000fea0003800000 */
[----:B------:R-:W-:-:S13]  /*1890*/  ISETP.GT.AND P0, PT, R4, 0xe, PT ;  /* 0x0000000e0400780c */ /* 0x000fda0003f04270 */
[----:B------:R-:W-:Y:S05]  /*18a0*/  @P0 BRA `(.L_x_16) ;  /* 0x00000000002c0947 */ /* 0x000fea0003800000 */
[----:B------:R-:W-:-:S13]  /*18b0*/  ISETP.NE.AND P0, PT, R4, 0xa, PT ;  /* 0x0000000a0400780c */ /* 0x000fda0003f05270 */
[----:B------:R-:W-:Y:S05]  /*18c0*/  @!P0 BRA `(.L_x_17) ;  /* 0x0000000000148947 */ /* 0x000fea0003800000 */
[----:B------:R-:W-:-:S13]  /*18d0*/  ISETP.NE.AND P0, PT, R4, 0xb, PT ;  /* 0x0000000b0400780c */ /* 0x000fda0003f05270 */
[----:B------:R-:W-:Y:S05]  /*18e0*/  @P0 BRA `(.L_x_7) ;  /* 0x0000000800200947 */ /* 0x000fea0003800000 */
[----:B------:R-:W2:Y:S02]  /*18f0*/  LDG.E.U8 R2, desc[UR36][R2.64] ;  /* 0x0000002402027981 */ /* 0x000ea4000c1e1100 */
[----:B--2---:R-:W-:Y:S01]  /*1900*/  ISETP.NE.AND P0, PT, R2, RZ, PT ;  /* 0x000000ff0200720c */ /* 0x004fe20003f05270 */
[----:B------:R-:W-:-:S12]  /*1910*/  BRA `(.L_x_8) ;  /* 0x0000000800747947 */ /* 0x000fd80003800000 */
.L_x_17:
[----:B------:R-:W2:Y:S02]  /*1920*/  LDG.E.128 R4, desc[UR36][R2.64] ;  /* 0x0000002402047981 */ /* 0x000ea4000c1e1d00 */
[----:B--2---:R-:W-:-:S06]  /*1930*/  DSETP.NEU.AND P0, PT, R6, RZ, PT ;  /* 0x000000ff0600722a */ /* 0x004fcc0003f0d000 */
[----:B------:R-:W-:Y:S01]  /*1940*/  DSETP.NEU.OR P0, PT, R4, RZ, P0 ;  /* 0x000000ff0400722a */ /* 0x000fe2000070d400 */
[----:B------:R-:W-:-:S13]  /*1950*/  BRA `(.L_x_8) ;  /* 0x0000000800647947 */ /* 0x000fda0003800000 */
.L_x_16:
[----:B------:R-:W-:-:S13]  /*1960*/  ISETP.NE.AND P0, PT, R4, 0xf, PT ;  /* 0x0000000f0400780c */ /* 0x000fda0003f05270 */
[----:B------:R-:W-:Y:S05]  /*1970*/  @!P0 BRA `(.L_x_18) ;  /* 0x00000000009c8947 */ /* 0x000fea0003800000 */
[----:B------:R-:W-:-:S13]  /*1980*/  ISETP.NE.AND P0, PT, R4, 0x17, PT ;  /* 0x000000170400780c */ /* 0x000fda0003f05270 */
[----:B------:R-:W-:Y:S05]  /*1990*/  @!P0 BRA `(.L_x_19) ;  /* 0x00000000005c8947 */ /* 0x000fea0003800000 */
[----:B------:R-:W-:-:S13]  /*19a0*/  ISETP.NE.AND P0, PT, R4, 0x18, PT ;  /* 0x000000180400780c */ /* 0x000fda0003f05270 */
[----:B------:R-:W-:Y:S05]  /*19b0*/  @P0 BRA `(.L_x_7) ;  /* 0x0000000400ec0947 */ /* 0x000fea0003800000 */
[----:B------:R-:W2:Y:S01]  /*19c0*/  LDG.E.U8 R0, desc[UR36][R2.64] ;  /* 0x0000002402007981 */ /* 0x000ea2000c1e1100 */
[----:B------:R-:W-:Y:S02]  /*19d0*/  IMAD.MOV.U32 R8, RZ, RZ, -0x800000 ;  /* 0xff800000ff087424 */ /* 0x000fe400078e00ff */
[----:B--2---:R-:W-:-:S05]  /*19e0*/  IMAD.SHL.U32 R0, R0, 0x1000000, RZ ;  /* 0x0100000000007824 */ /* 0x004fca00078e00ff */
[----:B------:R-:W-:-:S04]  /*19f0*/  LOP3.LUT R4, R0, 0x7f000000, RZ, 0xc0, !PT ;  /* 0x7f00000000047812 */ /* 0x000fc800078ec0ff */
[----:B------:R-:W0:Y:S01]  /*1a00*/  FLO.U32 R5, R4 ;  /* 0x0000000400057300 */ /* 0x000e2200000e0000 */
[C---:B------:R-:W-:Y:S02]  /*1a10*/  VIADD R6, R4.reuse, 0x1000000 ;  /* 0x0100000004067836 */ /* 0x040fe40000000000 */
[----:B------:R-:W-:-:S03]  /*1a20*/  VIADD R2, R4, 0xffffffff ;  /* 0xffffffff04027836 */ /* 0x000fc60000000000 */
[----:B------:R-:W-:Y:S02]  /*1a30*/  SHF.R.S32.HI R6, RZ, 0x8, R6 ;  /* 0x00000008ff067819 */ /* 0x000fe40000011406 */
[----:B------:R-:W-:Y:S02]  /*1a40*/  SHF.R.S32.HI R2, RZ, 0x1f, R2 ;  /* 0x0000001fff027819 */ /* 0x000fe40000011402 */
[----:B0-----:R-:W-:-:S04]  /*1a50*/  IADD3 R5, -R5, 0x1f, RZ ;  /* 0x0000001f05057810 */ /* 0x001fc80007ffe1ff */
[C---:B------:R-:W-:Y:S01]  /*1a60*/  ISETP.GT.U32.AND P0, PT, R5.reuse, 0x4, PT ;  /* 0x000000040500780c */ /* 0x040fe20003f04070 */
[----:B------:R-:W-:-:S05]  /*1a70*/  VIADD R5, R5, 0xfffffffc ;  /* 0xfffffffc05057836 */ /* 0x000fca0000000000 */
[----:B------:R-:W-:-:S05]  /*1a80*/  SEL R5, R5, RZ, P0 ;  /* 0x000000ff05057207 */ /* 0x000fca0000000000 */
[----:B------:R-:W-:Y:S01]  /*1a90*/  IMAD R8, R5, R8, 0x3c000000 ;  /* 0x3c00000005087424 */ /* 0x000fe200078e0208 */
[----:B------:R-:W-:-:S04]  /*1aa0*/  SHF.L.U32 R5, R4, R5, RZ ;  /* 0x0000000504057219 */ /* 0x000fc800000006ff */
[----:B------:R-:W-:-:S04]  /*1ab0*/  LEA.HI R5, R5, R8, RZ, 0x1c ;  /* 0x0000000805057211 */ /* 0x000fc800078fe0ff */
[----:B------:R-:W-:-:S04]  /*1ac0*/  LOP3.LUT R5, R5, 0x7f800000, R6, 0xf8, !PT ;  /* 0x7f80000005057812 */ /* 0x000fc800078ef806 */
[----:B------:R-:W-:-:S04]  /*1ad0*/  LOP3.LUT R5, R5, R2, RZ, 0x30, !PT ;  /* 0x0000000205057212 */ /* 0x000fc800078e30ff */
[----:B------:R-:W-:-:S04]  /*1ae0*/  LOP3.LUT R5, R5, 0x80000000, R0, 0xf8, !PT ;  /* 0x8000000005057812 */ /* 0x000fc800078ef800 */
[----:B------:R-:W-:Y:S01]  /*1af0*/  FSETP.NEU.FTZ.AND P0, PT, R5, RZ, PT ;  /* 0x000000ff0500720b */ /* 0x000fe20003f1d000 */
[----:B------:R-:W-:-:S12]  /*1b00*/  BRA `(.L_x_8) ;  /* 0x0000000400f87947 */ /* 0x000fd80003800000 */
.L_x_19:
[----:B------:R-:W2:Y:S02]  /*1b10*/  LDG.E.U8 R2, desc[UR36][R2.64] ;  /* 0x0000002402027981 */ /* 0x000ea4000c1e1100 */
[C---:B--2---:R-:W-:Y:S02]  /*1b20*/  IMAD.SHL.U32 R0, R2.reuse, 0x2000000, RZ ;  /* 0x0200000002007824 */ /* 0x044fe400078e00ff */
[----:B------:R-:W-:-:S03]  /*1b30*/  IMAD.SHL.U32 R5, R2, 0x1000000, RZ ;  /* 0x0100000002057824 */ /* 0x000fc600078e00ff */
[----:B------:R-:W-:-:S13]  /*1b40*/  ISETP.GE.U32.AND P0, PT, R0, 0x8000000, PT ;  /* 0x080000000000780c */ /* 0x000fda0003f06070 */
[C---:B------:R-:W-:Y:S02]  /*1b50*/  @!P0 IMAD.SHL.U32 R0, R2.reuse, 0x100, RZ ;  /* 0x0000010002008824 */ /* 0x040fe400078e00ff */
[----:B------:R-:W-:-:S03]  /*1b60*/  @P0 IMAD.SHL.U32 R4, R2, 0x200000, RZ ;  /* 0x0020000002040824 */ /* 0x000fc600078e00ff */
[----:B------:R-:W-:Y:S02]  /*1b70*/  @!P0 LOP3.LUT R0, R0, 0x7f00, RZ, 0xc0, !PT ;  /* 0x00007f0000008812 */ /* 0x000fe400078ec0ff */
[----:B------:R-:W-:Y:S02]  /*1b80*/  @P0 LOP3.LUT R4, R4, 0x70000000, RZ, 0xfc, !PT ;  /* 0x7000000004040812 */ /* 0x000fe400078efcff */
[----:B------:R-:W-:-:S03]  /*1b90*/  @!P0 LOP3.LUT R0, R0, 0x3f000000, RZ, 0xfc, !PT ;  /* 0x3f00000000008812 */ /* 0x000fc600078efcff */
[----:B------:R-:W-:Y:S02]  /*1ba0*/  @P0 FMUL.FTZ R4, R4, 1.9259299443872358531e-34 ;  /* 0x0780000004040820 */ /* 0x000fe40000410000 */
[----:B------:R-:W-:-:S05]  /*1bb0*/  @!P0 FADD.FTZ R4, R0, -0.5 ;  /* 0xbf00000000048421 */ /* 0x000fca0000010000 */
[----:B------:R-:W-:-:S04]  /*1bc0*/  LOP3.LUT R4, R4, 0x80000000, R5, 0xf8, !PT ;  /* 0x8000000004047812 */ /* 0x000fc800078ef805 */
[----:B------:R-:W-:Y:S01]  /*1bd0*/  FSETP.NEU.FTZ.AND P0, PT, R4, RZ, PT ;  /* 0x000000ff0400720b */ /* 0x000fe20003f1d000 */
[----:B------:R-:W-:-:S12]  /*1be0*/  BRA `(.L_x_8) ;  /* 0x0000000400c07947 */ /* 0x000fd80003800000 */
.L_x_18:
[----:B------:R-:W2:Y:S02]  /*1bf0*/  LDG.E.U16 R0, desc[UR36][R2.64] ;  /* 0x0000002402007981 */ /* 0x000ea4000c1e1500 */
[----:B--2---:R-:W-:-:S05]  /*1c00*/  IMAD.U32 R0, R0, 0x10000, RZ ;  /* 0x0001000000007824 */ /* 0x004fca00078e00ff */
[----:B------:R-:W-:Y:S01]  /*1c10*/  FSETP.NEU.FTZ.AND P0, PT, R0, RZ, PT ;  /* 0x000000ff0000720b */ /* 0x000fe20003f1d000 */
[----:B------:R-:W-:-:S12]  /*1c20*/  BRA `(.L_x_8) ;  /* 0x0000000400b07947 */ /* 0x000fd80003800000 */
.L_x_15:
[----:B------:R-:W-:-:S13]  /*1c30*/  ISETP.GT.AND P0, PT, R4, 0x1b, PT ;  /* 0x0000001b0400780c */ /* 0x000fda0003f04270 */
[----:B------:R-:W-:Y:S05]  /*1c40*/  @P0 BRA `(.L_x_20) ;  /* 0x0000000400040947 */ /* 0x000fea0003800000 */
[----:B------:R-:W-:-:S13]  /*1c50*/  ISETP.NE.AND P0, PT, R4, 0x19, PT ;  /* 0x000000190400780c */ /* 0x000fda0003f05270 */
[----:B------:R-:W-:Y:S05]  /*1c60*/  @!P0 BRA `(.L_x_21) ;  /* 0x00000000008c8947 */ /* 0x000fea0003800000 */
[----:B------:R-:W-:-:S13]  /*1c70*/  ISETP.NE.AND P0, PT, R4, 0x1a, PT ;  /* 0x0000001a0400780c */ /* 0x000fda0003f05270 */
[----:B------:R-:W-:Y:S05]  /*1c80*/  @!P0 BRA `(.L_x_22) ;  /* 0x0000000000148947 */ /* 0x000fea0003800000 */
[----:B------:R-:W-:-:S13]  /*1c90*/  ISETP.NE.AND P0, PT, R4, 0x1b, PT ;  /* 0x0000001b0400780c */ /* 0x000fda0003f05270 */
[----:B------:R-:W-:Y:S05]  /*1ca0*/  @P0 BRA `(.L_x_7) ;  /* 0x0000000400300947 */ /* 0x000fea0003800000 */
[----:B------:R-:W2:Y:S02]  /*1cb0*/  LDG.E.U16 R2, desc[UR36][R2.64] ;  /* 0x0000002402027981 */ /* 0x000ea4000c1e1500 */
[----:B--2---:R-:W-:Y:S01]  /*1cc0*/  ISETP.NE.AND P0, PT, R2, RZ, PT ;  /* 0x000000ff0200720c */ /* 0x004fe20003f05270 */
[----:B------:R-:W-:-:S12]  /*1cd0*/  BRA `(.L_x_8) ;  /* 0x0000000400847947 */ /* 0x000fd80003800000 */
.L_x_22:
[----:B------:R-:W2:Y:S01]  /*1ce0*/  LDG.E.U8 R2, desc[UR36][R2.64] ;  /* 0x0000002402027981 */ /* 0x000ea2000c1e1100 */
[----:B------:R-:W-:Y:S01]  /*1cf0*/  BSSY B0, `(.L_x_23) ;  /* 0x0000018000007945 */ /* 0x000fe20003800000 */
[----:B------:R-:W-:Y:S01]  /*1d00*/  IMAD.MOV.U32 R0, RZ, RZ, RZ ;  /* 0x000000ffff007224 */ /* 0x000fe200078e00ff */
[----:B--2---:R-:W-:-:S13]  /*1d10*/  ISETP.NE.AND P0, PT, R2, RZ, PT ;  /* 0x000000ff0200720c */ /* 0x004fda0003f05270 */
[----:B------:R-:W-:Y:S05]  /*1d20*/  @!P0 BRA `(.L_x_24) ;  /* 0x0000000000508947 */ /* 0x000fea0003800000 */
[----:B------:R-:W-:-:S13]  /*1d30*/  ISETP.NE.AND P0, PT, R2, 0x80, PT ;  /* 0x000000800200780c */ /* 0x000fda0003f05270 */
[----:B------:R-:W-:Y:S01]  /*1d40*/  @!P0 IMAD.MOV.U32 R0, RZ, RZ, 0x7f800001 ;  /* 0x7f800001ff008424 */ /* 0x000fe200078e00ff */
[----:B------:R-:W-:Y:S06]  /*1d50*/  @!P0 BRA `(.L_x_24) ;  /* 0x0000000000448947 */ /* 0x000fec0003800000 */
[C---:B------:R-:W-:Y:S01]  /*1d60*/  LOP3.LUT P0, R0, R2.reuse, 0x78, RZ, 0xc0, !PT ;  /* 0x0000007802007812 */ /* 0x040fe2000780c0ff */
[----:B------:R-:W-:Y:S01]  /*1d70*/  BSSY B1, `(.L_x_25) ;  /* 0x000000c000017945 */ /* 0x000fe20003800000 */
[----:B------:R-:W-:Y:S02]  /*1d80*/  SHF.R.U32.HI R3, RZ, 0x7, R2 ;  /* 0x00000007ff037819 */ /* 0x000fe40000011602 */
[----:B------:R-:W-:Y:S02]  /*1d90*/  LOP3.LUT R2, R2, 0x7, RZ, 0xc0, !PT ;  /* 0x0000000702027812 */ /* 0x000fe400078ec0ff */
[----:B------:R-:W-:Y:S01]  /*1da0*/  SHF.R.U32.HI R0, RZ, 0x3, R0 ;  /* 0x00000003ff007819 */ /* 0x000fe20000011600 */
[----:B------:R-:W-:-:S06]  /*1db0*/  IMAD.U32 R4, R3, -0x80000000, RZ ;  /* 0x8000000003047824 */ /* 0x000fcc00078e00ff */
[----:B------:R-:W-:Y:S05]  /*1dc0*/  @P0 BRA `(.L_x_26) ;  /* 0x0000000000180947 */ /* 0x000fea0003800000 */
[----:B------:R-:W0:Y:S02]  /*1dd0*/  FLO.U32 R3, R2 ;  /* 0x0000000200037300 */ /* 0x000e2400000e0000 */
[----:B0-----:R-:W-:-:S04]  /*1de0*/  IADD3 R3, -R3, 0x1f, RZ ;  /* 0x0000001f03037810 */ /* 0x001fc80007ffe1ff */
[----:B------:R-:W-:Y:S01]  /*1df0*/  IADD3 R0, R0, 0x1d, -R3 ;  /* 0x0000001d00007810 */ /* 0x000fe20007ffe803 */
[----:B------:R-:W-:-:S05]  /*1e00*/  VIADD R5, R3, 0xffffffe4 ;  /* 0xffffffe403057836 */ /* 0x000fca0000000000 */
[----:B------:R-:W-:-:S04]  /*1e10*/  SHF.L.U32 R5, R2, R5, RZ ;  /* 0x0000000502057219 */ /* 0x000fc800000006ff */
[----:B------:R-:W-:-:S07]  /*1e20*/  LOP3.LUT R2, R5, 0x7, RZ, 0xc0, !PT ;  /* 0x0000000705027812 */ /* 0x000fce00078ec0ff */
.L_x_26:
[----:B------:R-:W-:Y:S05]  /*1e30*/  BSYNC B1 ;  /* 0x0000000000017941 */ /* 0x000fea0003800000 */
.L_x_25:
[----:B------:R-:W-:Y:S01]  /*1e40*/  LEA R3, R0, 0x3b800000, 0x17 ;  /* 0x3b80000000037811 */ /* 0x000fe200078eb8ff */
[----:B------:R-:W-:-:S05]  /*1e50*/  IMAD.SHL.U32 R0, R2, 0x100000, RZ ;  /* 0x0010000002007824 */ /* 0x000fca00078e00ff */
[----:B------:R-:W-:-:S07]  /*1e60*/  LOP3.LUT R0, R3, R0, R4, 0xfe, !PT ;  /* 0x0000000003007212 */ /* 0x000fce00078efe04 */
.L_x_24:
[----:B------:R-:W-:Y:S05]  /*1e70*/  BSYNC B0 ;  /* 0x0000000000007941 */ /* 0x000fea0003800000 */
.L_x_23:
[----:B------:R-:W-:Y:S01]  /*1e80*/  FSETP.NEU.FTZ.AND P0, PT, R0, RZ, PT ;  /* 0x000000ff0000720b */ /* 0x000fe20003f1d000 */
[----:B------:R-:W-:-:S12]  /*1e90*/  BRA `(.L_x_8) ;  /* 0x0000000400147947 */ /* 0x000fd80003800000 */
.L_x_21:
        /* <DEDUP_REMOVED lines=21> */
.L_x_30:
[----:B------:R-:W-:Y:S05]  /*1ff0*/  BSYNC B1 ;  /* 0x0000000000017941 */ /* 0x000fea0003800000 */
.L_x_29:
[----:B------:R-:W-:Y:S01]  /*2000*/  LEA R3, R0, 0x37800000, 0x17 ;  /* 0x3780000000037811 */ /* 0x000fe200078eb8ff */
[----:B------:R-:W-:-:S05]  /*2010*/  IMAD.SHL.U32 R0, R2, 0x200000, RZ ;  /* 0x0020000002007824 */ /* 0x000fca00078e00ff */
[----:B------:R-:W-:-:S07]  /*2020*/  LOP3.LUT R0, R3, R0, R4, 0xfe, !PT ;  /* 0x0000000003007212 */ /* 0x000fce00078efe04 */
.L_x_28:
[----:B------:R-:W-:Y:S05]  /*2030*/  BSYNC B0 ;  /* 0x0000000000007941 */ /* 0x000fea0003800000 */
.L_x_27:
[----:B------:R-:W-:Y:S01]  /*2040*/  FSETP.NEU.FTZ.AND P0, PT, R0, RZ, PT ;  /* 0x000000ff0000720b */ /* 0x000fe20003f1d000 */
[----:B------:R-:W-:-:S12]  /*2050*/  BRA `(.L_x_8) ;  /* 0x0000000000a47947 */ /* 0x000fd80003800000 */
.L_x_20:
[----:B------:R-:W-:-:S13]  /*2060*/  ISETP.NE.AND P0, PT, R4, 0x1c, PT ;  /* 0x0000001c0400780c */ /* 0x000fda0003f05270 */
[----:B------:R-:W-:Y:S05]  /*2070*/  @!P0 BRA `(.L_x_31) ;  /* 0x0000000000948947 */ /* 0x000fea0003800000 */
[----:B------:R-:W-:-:S13]  /*2080*/  ISETP.NE.AND P0, PT, R4, 0x1d, PT ;  /* 0x0000001d0400780c */ /* 0x000fda0003f05270 */
[----:B------:R-:W-:Y:S05]  /*2090*/  @!P0 BRA `(.L_x_32) ;  /* 0x00000000007c8947 */ /* 0x000fea0003800000 */
[----:B------:R-:W-:-:S13]  /*20a0*/  ISETP.NE.AND P0, PT, R4, 0x2c, PT ;  /* 0x0000002c0400780c */ /* 0x000fda0003f05270 */
[----:B------:R-:W-:Y:S05]  /*20b0*/  @P0 BRA `(.L_x_7) ;  /* 0x00000000002c0947 */ /* 0x000fea0003800000 */
[----:B------:R-:W2:Y:S01]  /*20c0*/  LDG.E.U8 R2, desc[UR36][R2.64] ;  /* 0x0000002402027981 */ /* 0x000ea2000c1e1100 */
[----:B------:R-:W-:Y:S01]  /*20d0*/  BSSY B0, `(.L_x_33) ;  /* 0x0000007000007945 */ /* 0x000fe20003800000 */
[----:B------:R-:W-:Y:S01]  /*20e0*/  IMAD.MOV.U32 R0, RZ, RZ, 0x400000 ;  /* 0x00400000ff007424 */ /* 0x000fe200078e00ff */
[----:B--2---:R-:W-:-:S13]  /*20f0*/  ISETP.NE.AND P0, PT, R2, RZ, PT ;  /* 0x000000ff0200720c */ /* 0x004fda0003f05270 */
[----:B------:R-:W-:Y:S05]  /*2100*/  @!P0 BRA `(.L_x_34) ;  /* 0x00000000000c8947 */ /* 0x000fea0003800000 */
[----:B------:R-:W-:-:S13]  /*2110*/  ISETP.NE.AND P0, PT, R2, 0xff, PT ;  /* 0x000000ff0200780c */ /* 0x000fda0003f05270 */
[----:B------:R-:W-:Y:S02]  /*2120*/  @!P0 IMAD.MOV.U32 R0, RZ, RZ, 0x7f800001 ;  /* 0x7f800001ff008424 */ /* 0x000fe400078e00ff */
[----:B------:R-:W-:-:S07]  /*2130*/  @P0 IMAD.SHL.U32 R0, R2, 0x800000, RZ ;  /* 0x0080000002000824 */ /* 0x000fce00078e00ff */
.L_x_34:
[----:B------:R-:W-:Y:S05]  /*2140*/  BSYNC B0 ;  /* 0x0000000000007941 */ /* 0x000fea0003800000 */
.L_x_33:
[----:B------:R-:W-:Y:S01]  /*2150*/  FSETP.NEU.FTZ.AND P0, PT, R0, RZ, PT ;  /* 0x000000ff0000720b */ /* 0x000fe20003f1d000 */
[----:B------:R-:W-:-:S12]  /*2160*/  BRA `(.L_x_8) ;  /* 0x0000000000607947 */ /* 0x000fd80003800000 */
.L_x_7:
[----:B------:R-:W-:Y:S01]  /*2170*/  MOV R2, 0x0 ;  /* 0x0000000000027802 */ /* 0x000fe20000000f00 */
[----:B------:R-:W-:Y:S01]  /*2180*/  ULDC.64 UR4, c[0x4][0x148] ;  /* 0x0100520000047ab9 */ /* 0x000fe20000000a00 */
[----:B------:R-:W-:Y:S01]  /*2190*/  ULDC.64 UR6, c[0x4][0x58] ;  /* 0x0100160000067ab9 */ /* 0x000fe20000000a00 */
[----:B------:R-:W-:Y:S02]  /*21a0*/  IMAD.U32 R4, RZ, RZ, UR4 ;  /* 0x00000004ff047e24 */ /* 0x000fe4000f8e00ff */
[----:B------:R-:W-:Y:S01]  /*21b0*/  IMAD.U32 R5, RZ, RZ, UR5 ;  /* 0x00000005ff057e24 */ /* 0x000fe2000f8e00ff */
[----:B------:R-:W0:Y:S01]  /*21c0*/  LDC.64 R2, c[0x4][R2] ;  /* 0x0100000002027b82 */ /* 0x000e220000000a00 */
[----:B------:R-:W-:Y:S01]  /*21d0*/  ULDC.64 UR4, c[0x4][0x150] ;  /* 0x0100540000047ab9 */ /* 0x000fe20000000a00 */
[----:B------:R-:W-:Y:S02]  /*21e0*/  IMAD.U32 R10, RZ, RZ, UR6 ;  /* 0x00000006ff0a7e24 */ /* 0x000fe4000f8e00ff */
[----:B------:R-:W-:-:S02]  /*21f0*/  IMAD.U32 R6, RZ, RZ, UR4 ;  /* 0x00000004ff067e24 */ /* 0x000fc4000f8e00ff */
[----:B------:R-:W-:Y:S02]  /*2200*/  IMAD.U32 R7, RZ, RZ, UR5 ;  /* 0x00000005ff077e24 */ /* 0x000fe4000f8e00ff */
[----:B------:R-:W-:Y:S02]  /*2210*/  IMAD.U32 R11, RZ, RZ, UR7 ;  /* 0x00000007ff0b7e24 */ /* 0x000fe4000f8e00ff */
[----:B------:R-:W-:Y:S02]  /*2220*/  IMAD.MOV.U32 R8, RZ, RZ, 0x4e ;  /* 0x0000004eff087424 */ /* 0x000fe400078e00ff */
[----:B------:R-:W-:Y:S02]  /*2230*/  IMAD.MOV.U32 R12, RZ, RZ, 0x1 ;  /* 0x00000001ff0c7424 */ /* 0x000fe400078e00ff */
[----:B------:R-:W-:-:S07]  /*2240*/  IMAD.MOV.U32 R13, RZ, RZ, RZ ;  /* 0x000000ffff0d7224 */ /* 0x000fce00078e00ff */
[----:B------:R-:W-:-:S07]  /*2250*/  LEPC R20, `(.L_x_35) ;  /* 0x000000001014794e */ /* 0x000fce0000000000 */
[----:B0-----:R-:W-:Y:S05]  /*2260*/  CALL.ABS.NOINC R2 ;  /* 0x0000000002007343 */ /* 0x001fea0003c00000 */
.L_x_35:
[----:B------:R-:W-:Y:S01]  /*2270*/  PLOP3.LUT P0, PT, PT, PT, PT, 0x8, 0x0 ;  /* 0x000000000000781c */ /* 0x000fe20003f0e170 */
[----:B------:R-:W-:-:S12]  /*2280*/  BRA `(.L_x_8) ;  /* 0x0000000000187947 */ /* 0x000fd80003800000 */
.L_x_32:
[----:B------:R-:W2:Y:S02]  /*2290*/  LDG.E.64 R2, desc[UR36][R2.64] ;  /* 0x0000002402027981 */ /* 0x000ea4000c1e1b00 */
[----:B--2---:R-:W-:-:S04]  /*22a0*/  ISETP.NE.U32.AND P0, PT, R2, RZ, PT ;  /* 0x000000ff0200720c */ /* 0x004fc80003f05070 */
[----:B------:R-:W-:Y:S01]  /*22b0*/  ISETP.NE.AND.EX P0, PT, R3, RZ, PT, P0 ;  /* 0x000000ff0300720c */ /* 0x000fe20003f05300 */
[----:B------:R-:W-:-:S12]  /*22c0*/  BRA `(.L_x_8) ;  /* 0x0000000000087947 */ /* 0x000fd80003800000 */
.L_x_31:
[----:B------:R-:W2:Y:S02]  /*22d0*/  LDG.E R2, desc[UR36][R2.64] ;  /* 0x0000002402027981 */ /* 0x000ea4000c1e1900 */
[----:B--2---:R-:W-:-:S13]  /*22e0*/  ISETP.NE.AND P0, PT, R2, RZ, PT ;  /* 0x000000ff0200720c */ /* 0x004fda0003f05270 */
.L_x_8:
[----:B------:R-:W0:Y:S01]  /*22f0*/  LDC.U8 R3, c[0x0][0x422] ;  /* 0x00010880ff037b82 */ /* 0x000e220000000000 */
[----:B------:R-:W-:Y:S01]  /*2300*/  ULDC.U8 UR4, c[0x0][0x421] ;  /* 0x0001084000047ab9 */ /* 0x000fe20000000000 */
[----:B------:R-:W-:Y:S01]  /*2310*/  SEL R2, RZ, 0x1, !P0 ;  /* 0x00000001ff027807 */ /* 0x000fe20004000000 */
[----:B------:R-:W-:Y:S01]  /*2320*/  UPRMT UR4, UR4, 0x9910, URZ ;  /* 0x0000991004047896 */ /* 0x000fe2000800003f */
[----:B------:R-:W-:Y:S05]  /*2330*/  BSSY B6, `(.L_x_36) ;  /* 0x00000d5000067945 */ /* 0x000fea0003800000 */
[----:B------:R-:W-:-:S04]  /*2340*/  ISETP.NE.AND P0, PT, R2, UR4, PT ;  /* 0x0000000402007c0c */ /* 0x000fc8000bf05270 */
[----:B------:R-:W-:Y:S02]  /*2350*/  SEL R2, RZ, 0x1, !P0 ;  /* 0x00000001ff027807 */ /* 0x000fe40004000000 */
        /* <DEDUP_REMOVED lines=11> */
[----:B------:R4:W-:Y:S01]  /*2410*/  STG.E.U8 desc[UR36][R16.64], R2 ;  /* 0x0000000210007986 */ /* 0x0009e2000c101124 */
[----:B------:R-:W-:Y:S05]  /*2420*/  BRA `(.L_x_42) ;  /* 0x0000000c00147947 */ /* 0x000fea0003800000 */
.L_x_40:
[----:B------:R3:W-:Y:S01]  /*2430*/  STG.E.U8 desc[UR36][R16.64], R2 ;  /* 0x0000000210007986 */ /* 0x0007e2000c101124 */
[----:B------:R-:W-:Y:S05]  /*2440*/  BRA `(.L_x_42) ;  /* 0x0000000c000c7947 */ /* 0x000fea0003800000 */
.L_x_39:
[----:B------:R-:W-:-:S13]  /*2450*/  ISETP.NE.AND P0, PT, R0, 0x2, PT ;  /* 0x000000020000780c */ /* 0x000fda0003f05270 */
[----:B------:R-:W-:Y:S05]  /*2460*/  @!P0 BRA `(.L_x_43) ;  /* 0x0000000000248947 */ /* 0x000fea0003800000 */
[----:B------:R-:W-:-:S13]  /*2470*/  ISETP.NE.AND P0, PT, R0, 0x3, PT ;  /* 0x000000030000780c */ /* 0x000fda0003f05270 */
[----:B------:R-:W-:Y:S05]  /*2480*/  @!P0 BRA `(.L_x_44) ;  /* 0x0000000000148947 */ /* 0x000fea0003800000 */
[----:B------:R-:W-:-:S13]  /*2490*/  ISETP.NE.AND P0, PT, R0, 0x4, PT ;  /* 0x000000040000780c */ /* 0x000fda0003f05270 */
[----:B------:R-:W-:Y:S05]  /*24a0*/  @P0 BRA `(.L_x_41) ;  /* 0x0000000800a00947 */ /* 0x000fea0003800000 */
[----:B------:R-:W-:-:S05]  /*24b0*/  IMAD.MOV.U32 R3, RZ, RZ, RZ ;  /* 0x000000ffff037224 */ /* 0x000fca00078e00ff */
[----:B------:R0:W-:Y:S01]  /*24c0*/  STG.E.64 desc[UR36][R16.64], R2 ;  /* 0x0000000210007986 */ /* 0x0001e2000c101b24 */
[----:B------:R-:W-:Y:S05]  /*24d0*/  BRA `(.L_x_42) ;  /* 0x0000000800e87947 */ /* 0x000fea0003800000 */
.L_x_44:
[----:B------:R1:W-:Y:S01]  /*24e0*/  STG.E desc[UR36][R16.64], R2 ;  /* 0x0000000210007986 */ /* 0x0003e2000c101924 */
[----:B------:R-:W-:Y:S05]  /*24f0*/  BRA `(.L_x_42) ;  /* 0x0000000800e07947 */ /* 0x000fea0003800000 */
.L_x_43:
[----:B------:R2:W-:Y:S01]  /*2500*/  STG.E.U16 desc[UR36][R16.64], R2 ;  /* 0x0000000210007986 */ /* 0x0005e2000c101524 */
[----:B------:R-:W-:Y:S05]  /*2510*/  BRA `(.L_x_42) ;  /* 0x0000000800d87947 */ /* 0x000fea0003800000 */
.L_x_38:
[----:B------:R-:W-:-:S13]  /*2520*/  ISETP.GT.AND P1, PT, R0, 0x6, PT ;  /* 0x000000060000780c */ /* 0x000fda0003f24270 */
[----:B------:R-:W-:Y:S05]  /*2530*/  @P1 BRA `(.L_x_45) ;  /* 0x00000000002c1947 */ /* 0x000fea0003800000 */
[----:B------:R-:W-:-:S13]  /*2540*/  ISETP.NE.AND P1, PT, R0, 0x5, PT ;  /* 0x000000050000780c */ /* 0x000fda0003f25270 */
[----:B------:R-:W-:Y:S05]  /*2550*/  @!P1 BRA `(.L_x_46) ;  /* 0x0000000000149947 */ /* 0x000fea0003800000 */
[----:B------:R-:W-:-:S13]  /*2560*/  ISETP.NE.AND P1, PT, R0, 0x6, PT ;  /* 0x000000060000780c */ /* 0x000fda0003f25270 */
[----:B------:R-:W-:Y:S05]  /*2570*/  @P1 BRA `(.L_x_41) ;  /* 0x00000008006c1947 */ /* 0x000fea0003800000 */
[----:B------:R-:W-:-:S05]  /*2580*/  FSEL R3, RZ, 1, !P0 ;  /* 0x3f800000ff037808 */ /* 0x000fca0004000000 */
[----:B------:R0:W-:Y:S01]  /*2590*/  STG.E desc[UR36][R16.64], R3 ;  /* 0x0000000310007986 */ /* 0x0001e2000c101924 */
[----:B------:R-:W-:Y:S05]  /*25a0*/  BRA `(.L_x_42) ;  /* 0x0000000800b47947 */ /* 0x000fea0003800000 */
.L_x_46:
[----:B------:R-:W-:-:S04]  /*25b0*/  FSEL R0, RZ, 1, !P0 ;  /* 0x3f800000ff007808 */ /* 0x000fc80004000000 */
[----:B------:R-:W-:-:S05]  /*25c0*/  F2FP.F16.F32.PACK_AB R0, RZ, R0 ;  /* 0x00000000ff00723e */ /* 0x000fca00000000ff */
[----:B------:R0:W-:Y:S01]  /*25d0*/  STG.E.U16 desc[UR36][R16.64], R0 ;  /* 0x0000000010007986 */ /* 0x0001e2000c101524 */
[----:B------:R-:W-:Y:S05]  /*25e0*/  BRA `(.L_x_42) ;  /* 0x0000000800a47947 */ /* 0x000fea0003800000 */
.L_x_45:
[----:B------:R-:W-:-:S13]  /*25f0*/  ISETP.NE.AND P1, PT, R0, 0x7, PT ;  /* 0x000000070000780c */ /* 0x000fda0003f25270 */
[----:B------:R-:W-:Y:S05]  /*2600*/  @!P1 BRA `(.L_x_47) ;  /* 0x0000000000349947 */ /* 0x000fea0003800000 */
[----:B------:R-:W-:-:S13]  /*2610*/  ISETP.NE.AND P1, PT, R0, 0x8, PT ;  /* 0x000000080000780c */ /* 0x000fda0003f25270 */
[----:B------:R-:W-:Y:S05]  /*2620*/  @!P1 BRA `(.L_x_48) ;  /* 0x0000000000189947 */ /* 0x000fea0003800000 */
[----:B------:R-:W-:-:S13]  /*2630*/  ISETP.NE.AND P1, PT, R0, 0x9, PT ;  /* 0x000000090000780c */ /* 0x000fda0003f25270 */
[----:B------:R-:W-:Y:S05]  /*2640*/  @P1 BRA `(.L_x_41) ;  /* 0x0000000800381947 */ /* 0x000fea0003800000 */
[----:B------:R-:W-:Y:S01]  /*2650*/  FSEL R2, RZ, 1, !P0 ;  /* 0x3f800000ff027808 */ /* 0x000fe20004000000 */
[----:B------:R-:W-:-:S05]  /*2660*/  IMAD.MOV.U32 R3, RZ, RZ, RZ ;  /* 0x000000ffff037224 */ /* 0x000fca00078e00ff */
[----:B------:R0:W-:Y:S01]  /*2670*/  STG.E.64 desc[UR36][R16.64], R2 ;  /* 0x0000000210007986 */ /* 0x0001e2000c101b24 */
[----:B------:R-:W-:Y:S05]  /*2680*/  BRA `(.L_x_42) ;  /* 0x00000008007c7947 */ /* 0x000fea0003800000 */
.L_x_48:
[----:B------:R-:W-:-:S04]  /*2690*/  FSEL R0, RZ, 1, !P0 ;  /* 0x3f800000ff007808 */ /* 0x000fc80004000000 */
[----:B------:R-:W-:-:S04]  /*26a0*/  F2FP.F16.F32.PACK_AB R3, RZ, R0 ;  /* 0x00000000ff03723e */ /* 0x000fc800000000ff */
[----:B------:R-:W-:-:S05]  /*26b0*/  PRMT R3, R3, 0x5410, RZ ;  /* 0x0000541003037816 */ /* 0x000fca00000000ff */
[----:B------:R0:W-:Y:S01]  /*26c0*/  STG.E desc[UR36][R16.64], R3 ;  /* 0x0000000310007986 */ /* 0x0001e2000c101924 */
[----:B------:R-:W-:Y:S05]  /*26d0*/  BRA `(.L_x_42) ;  /* 0x0000000800687947 */ /* 0x000fea0003800000 */
.L_x_47:
[----:B------:R-:W-:Y:S01]  /*26e0*/  FSEL R3, RZ, 1.875, !P0 ;  /* 0x3ff00000ff037808 */ /* 0x000fe20004000000 */
[----:B------:R-:W-:-:S05]  /*26f0*/  IMAD.MOV.U32 R2, RZ, RZ, RZ ;  /* 0x000000ffff027224 */ /* 0x000fca00078e00ff */
[----:B------:R0:W-:Y:S01]  /*2700*/  STG.E.64 desc[UR36][R16.64], R2 ;  /* 0x0000000210007986 */ /* 0x0001e2000c101b24 */
[----:B------:R-:W-:Y:S05]  /*2710*/  BRA `(.L_x_42) ;  /* 0x0000000800587947 */ /* 0x000fea0003800000 */
.L_x_37:
        /* <DEDUP_REMOVED lines=8> */
[----:B------:R0:W-:Y:S01]  /*27a0*/  STG.E.U8 desc[UR36][R16.64], R2 ;  /* 0x0000000210007986 */ /* 0x0001e2000c101124 */
[----:B------:R-:W-:Y:S05]  /*27b0*/  BRA `(.L_x_42) ;  /* 0x0000000800307947 */ /* 0x000fea0003800000 */
.L_x_51:
[----:B------:R-:W-:Y:S02]  /*27c0*/  FSEL R5, RZ, 1.875, !P0 ;  /* 0x3ff00000ff057808 */ /* 0x000fe40004000000 */
[----:B------:R-:W-:Y:S01]  /*27d0*/  CS2R R6, SRZ ;  /* 0x0000000000067805 */ /* 0x000fe2000001ff00 */
[----:B------:R-:W-:-:S05]  /*27e0*/  IMAD.MOV.U32 R4, RZ, RZ, RZ ;  /* 0x000000ffff047224 */ /* 0x000fca00078e00ff */
[----:B------:R0:W-:Y:S01]  /*27f0*/  STG.E.128 desc[UR36][R16.64], R4 ;  /* 0x0000000410007986 */ /* 0x0001e2000c101d24 */
[----:B------:R-:W-:Y:S05]  /*2800*/  BRA `(.L_x_42) ;  /* 0x00000008001c7947 */ /* 0x000fea0003800000 */
.L_x_50:
[----:B------:R-:W-:-:S13]  /*2810*/  ISETP.NE.AND P1, PT, R0, 0xf, PT ;  /* 0x0000000f0000780c */ /* 0x000fda0003f25270 */
[----:B------:R-:W-:Y:S05]  /*2820*/  @!P1 BRA `(.L_x_52) ;  /* 0x0000000000949947 */ /* 0x000fea0003800000 */
[----:B------:R-:W-:-:S13]  /*2830*/  ISETP.NE.AND P1, PT, R0, 0x17, PT ;  /* 0x000000170000780c */ /* 0x000fda0003f25270 */
[----:B------:R-:W-:Y:S05]  /*2840*/  @!P1 BRA `(.L_x_53) ;  /* 0x0000000000449947 */ /* 0x000fea0003800000 */
[----:B------:R-:W-:-:S13]  /*2850*/  ISETP.NE.AND P1, PT, R0, 0x18, PT ;  /* 0x000000180000780c */ /* 0x000fda0003f25270 */
[----:B------:R-:W-:Y:S05]  /*2860*/  @P1 BRA `(.L_x_41) ;  /* 0x0000000400b01947 */ /* 0x000fea0003800000 */
[----:B------:R-:W-:Y:S01]  /*2870*/  FSEL R5, RZ, 1, !P0 ;  /* 0x3f800000ff057808 */ /* 0x000fe20004000000 */
[----:B------:R-:W-:Y:S01]  /*2880*/  BSSY B0, `(.L_x_54) ;  /* 0x000000b000007945 */ /* 0x000fe20003800000 */
[----:B------:R-:W-:Y:S02]  /*2890*/  IMAD.MOV.U32 R3, RZ, RZ, 0x7f ;  /* 0x0000007fff037424 */ /* 0x000fe400078e00ff */
[----:B------:R-:W-:-:S13]  /*28a0*/  ISETP.GT.U32.AND P0, PT, R5, 0x43efffff, PT ;  /* 0x43efffff0500780c */ /* 0x000fda0003f04070 */
[----:B------:R-:W-:Y:S05]  /*28b0*/  @P0 BRA `(.L_x_55) ;  /* 0x00000000001c0947 */ /* 0x000fea0003800000 */
[----:B------:R-:W-:-:S13]  /*28c0*/  ISETP.GE.U32.AND P0, PT, R5, 0x3c800000, PT ;  /* 0x3c8000000500780c */ /* 0x000fda0003f06070 */
[----:B------:R-:W-:-:S04]  /*28d0*/  @P0 SHF.R.U32.HI R0, RZ, 0x14, R5 ;  /* 0x00000014ff000819 */ /* 0x000fc80000011605 */
[----:B------:R-:W-:-:S04]  /*28e0*/  @P0 LOP3.LUT R0, R0, 0x1, RZ, 0xc0, !PT ;  /* 0x0000000100000812 */ /* 0x000fc800078ec0ff */
[C---:B------:R-:W-:Y:S01]  /*28f0*/  @P0 IADD3 R3, R5.reuse, 0x407ffff, R0 ;  /* 0x0407ffff05030810 */ /* 0x040fe20007ffe000 */
[----:B------:R-:W-:-:S03]  /*2900*/  @!P0 FADD.FTZ R0, R5, 16384 ;  /* 0x4680000005008421 */ /* 0x000fc60000010000 */
[----:B------:R-:W-:Y:S01]  /*2910*/  @P0 SHF.R.U32.HI R3, RZ, 0x14, R3 ;  /* 0x00000014ff030819 */ /* 0x000fe20000011603 */
[----:B------:R-:W-:-:S07]  /*2920*/  @!P0 VIADD R3, R0, 0xb9800000 ;  /* 0xb980000000038836 */ /* 0x000fce0000000000 */
.L_x_55:
[----:B------:R-:W-:Y:S05]  /*2930*/  BSYNC B0 ;  /* 0x0000000000007941 */ /* 0x000fea0003800000 */
.L_x_54:
[----:B------:R0:W-:Y:S01]  /*2940*/  STG.E.U8 desc[UR36][R16.64], R3 ;  /* 0x0000000310007986 */ /* 0x0001e2000c101124 */
[----:B------:R-:W-:Y:S05]  /*2950*/  BRA `(.L_x_42) ;  /* 0x0000000400c87947 */ /* 0x000fea0003800000 */
.L_x_53:
[----:B------:R-:W-:-:S04]  /*2960*/  FSEL R3, RZ, 1, !P0 ;  /* 0x3f800000ff037808 */ /* 0x000fc80004000000 */
[----:B------:R-:W-:-:S13]  /*2970*/  ISETP.GT.U32.AND P0, PT, R3, 0x477fffff, PT ;  /* 0x477fffff0300780c */ /* 0x000fda0003f04070 */
[----:B------:R-:W-:Y:S05]  /*2980*/  @P0 BRA `(.L_x_56) ;  /* 0x0000000000280947 */ /* 0x000fea0003800000 */
[----:B------:R-:W-:-:S13]  /*2990*/  ISETP.GE.U32.AND P0, PT, R3, 0x38800000, PT ;  /* 0x388000000300780c */ /* 0x000fda0003f06070 */
[----:B------:R-:W-:-:S04]  /*29a0*/  @P0 SHF.R.U32.HI R0, RZ, 0x15, R3 ;  /* 0x00000015ff000819 */ /* 0x000fc80000011603 */
[----:B------:R-:W-:Y:S01]  /*29b0*/  @P0 LOP3.LUT R2, R0, 0x1, RZ, 0xc0, !PT ;  /* 0x0000000100020812 */ /* 0x000fe200078ec0ff */
[----:B------:R-:W-:-:S03]  /*29c0*/  @!P0 FADD.FTZ R0, R3, 128 ;  /* 0x4300000003008421 */ /* 0x000fc60000010000 */
[----:B------:R-:W-:Y:S01]  /*29d0*/  @P0 IADD3 R2, R3, 0x80fffff, R2 ;  /* 0x080fffff03020810 */ /* 0x000fe20007ffe002 */
[----:B------:R-:W-:-:S03]  /*29e0*/  @!P0 VIADD R3, R0, 0xbd000000 ;  /* 0xbd00000000038836 */ /* 0x000fc60000000000 */
[----:B------:R-:W-:-:S05]  /*29f0*/  @P0 SHF.R.U32.HI R5, RZ, 0x15, R2 ;  /* 0x00000015ff050819 */ /* 0x000fca0000011602 */
[----:B------:R0:W-:Y:S04]  /*2a00*/  @P0 STG.E.U8 desc[UR36][R16.64], R5 ;  /* 0x0000000510000986 */ /* 0x0001e8000c101124 */
[----:B------:R0:W-:Y:S01]  /*2a10*/  @!P0 STG.E.U8 desc[UR36][R16.64], R3 ;  /* 0x0000000310008986 */ /* 0x0001e2000c101124 */
[----:B------:R-:W-:Y:S05]  /*2a20*/  BRA `(.L_x_42) ;  /* 0x0000000400947947 */ /* 0x000fea0003800000 */
.L_x_56:
[----:B------:R-:W-:Y:S01]  /*2a30*/  ISETP.GT.U32.AND P0, PT, R3, 0x7f800000, PT ;  /* 0x7f8000000300780c */ /* 0x000fe20003f04070 */
[----:B------:R-:W-:-:S05]  /*2a40*/  IMAD.MOV.U32 R3, RZ, RZ, 0x7f ;  /* 0x0000007fff037424 */ /* 0x000fca00078e00ff */
[----:B------:R-:W-:-:S05]  /*2a50*/  SEL R3, R3, 0x7c, P0 ;  /* 0x0000007c03037807 */ /* 0x000fca0000000000 */
[----:B------:R0:W-:Y:S01]  /*2a60*/  STG.E.U8 desc[UR36][R16.64], R3 ;  /* 0x0000000310007986 */ /* 0x0001e2000c101124 */
[----:B------:R-:W-:Y:S05]  /*2a70*/  BRA `(.L_x_42) ;  /* 0x0000000400807947 */ /* 0x000fea0003800000 */
.L_x_52:
[----:B------:R-:W-:-:S04]  /*2a80*/  FSEL R0, RZ, 1, !P0 ;  /* 0x3f800000ff007808 */ /* 0x000fc80004000000 */
[----:B------:R-:W-:-:S05]  /*2a90*/  F2FP.BF16.F32.PACK_AB R0, RZ, R0 ;  /* 0x00000000ff00723e */ /* 0x000fca00000010ff */
[----:B------:R0:W-:Y:S01]  /*2aa0*/  STG.E.U16 desc[UR36][R16.64], R0 ;  /* 0x0000000010007986 */ /* 0x0001e2000c101524 */
[----:B------:R-:W-:Y:S05]  /*2ab0*/  BRA `(.L_x_42) ;  /* 0x0000000400707947 */ /* 0x000fea0003800000 */
.L_x_49:
        /* <DEDUP_REMOVED lines=8> */
[----:B------:R0:W-:Y:S01]  /*2b40*/  STG.E.U16 desc[UR36][R16.64], R2 ;  /* 0x0000000210007986 */ /* 0x0001e2000c101524 */
[----:B------:R-:W-:Y:S05]  /*2b50*/  BRA `(.L_x_42) ;  /* 0x0000000400487947 */ /* 0x000fea0003800000 */
.L_x_59:
        /* <DEDUP_REMOVED lines=8> */
[----:B------:R-:W-:-:S04]  /*2be0*/  @P0 IADD3 R0, R3, 0x487ffff, R0 ;  /* 0x0487ffff03000810 */ /* 0x000fc80007ffe000 */
[----:B------:R-:W-:-:S04]  /*2bf0*/  @P0 SHF.R.U32.HI R0, RZ, 0x14, R0 ;  /* 0x00000014ff000819 */ /* 0x000fc80000011600 */
[----:B------:R-:W-:Y:S01]  /*2c00*/  @P0 LOP3.LUT R0, R0, 0xff, RZ, 0xc0, !PT ;  /* 0x000000ff00000812 */ /* 0x000fe200078ec0ff */
[----:B------:R-:W-:Y:S06]  /*2c10*/  @P0 BRA `(.L_x_62) ;  /* 0x0000000000100947 */ /* 0x000fec0003800000 */
[----:B------:R-:W-:Y:S01]  /*2c20*/  FADD.FTZ R0, R3, 8192 ;  /* 0x4600000003007421 */ /* 0x000fe20000010000 */
[----:B------:R-:W-:-:S04]  /*2c30*/  PRMT R8, RZ, 0x7610, R8 ;  /* 0x00007610ff087816 */ /* 0x000fc80000000008 */
[----:B------:R-:W-:-:S13]  /*2c40*/  LOP3.LUT P0, R0, R0, 0xff, RZ, 0xc0, !PT ;  /* 0x000000ff00007812 */ /* 0x000fda000780c0ff */
[----:B------:R-:W-:Y:S05]  /*2c50*/  @!P0 BRA `(.L_x_61) ;  /* 0x0000000000048947 */ /* 0x000fea0003800000 */
.L_x_62:
[----:B------:R-:W-:-:S07]  /*2c60*/  PRMT R8, R0, 0x7610, R8 ;  /* 0x0000761000087816 */ /* 0x000fce0000000008 */
.L_x_61:
[----:B------:R-:W-:Y:S05]  /*2c70*/  BSYNC B0 ;  /* 0x0000000000007941 */ /* 0x000fea0003800000 */
.L_x_60:
[----:B------:R0:W-:Y:S01]  /*2c80*/  STG.E.U8 desc[UR36][R16.64], R8 ;  /* 0x0000000810007986 */ /* 0x0001e2000c101124 */
[----:B------:R-:W-:Y:S05]  /*2c90*/  BRA `(.L_x_42) ;  /* 0x0000000000f87947 */ /* 0x000fea0003800000 */
.L_x_58:
        /* <DEDUP_REMOVED lines=16> */
.L_x_65:
[----:B------:R-:W-:-:S07]  /*2da0*/  PRMT R8, R0, 0x7610, R8 ;  /* 0x0000761000087816 */ /* 0x000fce0000000008 */
.L_x_64:
[----:B------:R-:W-:Y:S05]  /*2db0*/  BSYNC B0 ;  /* 0x0000000000007941 */ /* 0x000fea0003800000 */
.L_x_63:
[----:B------:R0:W-:Y:S01]  /*2dc0*/  STG.E.U8 desc[UR36][R16.64], R8 ;  /* 0x0000000810007986 */ /* 0x0001e2000c101124 */
[----:B------:R-:W-:Y:S05]  /*2dd0*/  BRA `(.L_x_42) ;  /* 0x0000000000a87947 */ /* 0x000fea0003800000 */
.L_x_57:
[----:B------:R-:W-:-:S13]  /*2de0*/  ISETP.NE.AND P1, PT, R0, 0x1c, PT ;  /* 0x0000001c0000780c */ /* 0x000fda0003f25270 */
[----:B------:R-:W-:Y:S05]  /*2df0*/  @!P1 BRA `(.L_x_66) ;  /* 0x00000000009c9947 */ /* 0x000fea0003800000 */
[----:B------:R-:W-:-:S13]  /*2e00*/  ISETP.NE.AND P1, PT, R0, 0x1d, PT ;  /* 0x0000001d0000780c */ /* 0x000fda0003f25270 */
[----:B------:R-:W-:Y:S05]  /*2e10*/  @!P1 BRA `(.L_x_67) ;  /* 0x0000000000889947 */ /* 0x000fea0003800000 */
[----:B------:R-:W-:-:S13]  /*2e20*/  ISETP.NE.AND P1, PT, R0, 0x2c, PT ;  /* 0x0000002c0000780c */ /* 0x000fda0003f25270 */
[----:B------:R-:W-:Y:S05]  /*2e30*/  @P1 BRA `(.L_x_41) ;  /* 0x00000000003c1947 */ /* 0x000fea0003800000 */
[----:B------:R-:W-:-:S04]  /*2e40*/  FSEL R3, RZ, 1, !P0 ;  /* 0x3f800000ff037808 */ /* 0x000fc80004000000 */
[----:B------:R-:W-:-:S04]  /*2e50*/  SHF.R.U32.HI R2, RZ, 0x17, R3 ;  /* 0x00000017ff027819 */ /* 0x000fc80000011603 */
[----:B------:R-:W-:-:S13]  /*2e60*/  ISETP.NE.AND P1, PT, R2, 0xff, PT ;  /* 0x000000ff0200780c */ /* 0x000fda0003f25270 */
[--C-:B------:R-:W-:Y:S02]  /*2e70*/  @P1 SHF.R.U32.HI R0, RZ, 0x16, R3.reuse ;  /* 0x00000016ff001819 */ /* 0x100fe40000011603 */
[----:B------:R-:W-:Y:S01]  /*2e80*/  @P1 LOP3.LUT P0, RZ, R2, 0x3fffff, R3, 0xf8, !PT ;  /* 0x003fffff02ff1812 */ /* 0x000fe2000780f803 */
[----:B------:R-:W-:Y:S01]  /*2e90*/  IMAD.MOV.U32 R3, RZ, RZ, 0xff ;  /* 0x000000ffff037424 */ /* 0x000fe200078e00ff */
[----:B------:R-:W-:-:S04]  /*2ea0*/  @P1 LOP3.LUT R0, R0, 0x1, RZ, 0xc0, !PT ;  /* 0x0000000100001812 */ /* 0x000fc800078ec0ff */
[----:B------:R-:W-:Y:S01]  /*2eb0*/  @P1 ISETP.EQ.U32.AND P2, PT, R0, 0x1, P0 ;  /* 0x000000010000180c */ /* 0x000fe20000742070 */
[----:B------:R-:W-:Y:S01]  /*2ec0*/  @P1 VIADD R0, R2, 0x1 ;  /* 0x0000000102001836 */ /* 0x000fe20000000000 */
[----:B------:R-:W-:Y:S02]  /*2ed0*/  PLOP3.LUT P0, PT, PT, PT, PT, 0x80, 0x0 ;  /* 0x000000000000781c */ /* 0x000fe40003f0f070 */
[----:B------:R-:W-:-:S13]  /*2ee0*/  @P1 PLOP3.LUT P0, PT, P2, PT, PT, 0x80, 0x0 ;  /* 0x000000000000181c */ /* 0x000fda000170f070 */
[----:B------:R-:W-:-:S04]  /*2ef0*/  @!P0 IMAD.MOV R0, RZ, RZ, R2 ;  /* 0x000000ffff008224 */ /* 0x000fc800078e0202 */
[----:B------:R-:W-:-:S05]  /*2f00*/  @P1 IMAD.MOV.U32 R3, RZ, RZ, R0 ;  /* 0x000000ffff031224 */ /* 0x000fca00078e0000 */
[----:B------:R0:W-:Y:S01]  /*2f10*/  STG.E.U8 desc[UR36][R16.64], R3 ;  /* 0x0000000310007986 */ /* 0x0001e2000c101124 */
[----:B------:R-:W-:Y:S05]  /*2f20*/  BRA `(.L_x_42) ;  /* 0x0000000000547947 */ /* 0x000fea0003800000 */
.L_x_41:
        /* <DEDUP_REMOVED lines=16> */
.L_x_68:
[----:B------:R-:W-:Y:S05]  /*3030*/  BRA `(.L_x_42) ;  /* 0x0000000000107947 */ /* 0x000fea0003800000 */
.L_x_67:
[----:B------:R-:W-:-:S05]  /*3040*/  IMAD.MOV.U32 R3, RZ, RZ, RZ ;  /* 0x000000ffff037224 */ /* 0x000fca00078e00ff */
[----:B------:R0:W-:Y:S01]  /*3050*/  STG.E.64 desc[UR36][R16.64], R2 ;  /* 0x0000000210007986 */ /* 0x0001e2000c101b24 */
[----:B------:R-:W-:Y:S05]  /*3060*/  BRA `(.L_x_42) ;  /* 0x0000000000047947 */ /* 0x000fea0003800000 */
.L_x_66:
[----:B------:R0:W-:Y:S02]  /*3070*/  STG.E desc[UR36][R16.64], R2 ;  /* 0x0000000210007986 */ /* 0x0001e4000c101924 */
.L_x_42:
[----:B------:R-:W-:Y:S05]  /*3080*/  BSYNC B6 ;  /* 0x0000000000067941 */ /* 0x000fea0003800000 */
.L_x_36:
[----:B------:R-:W-:-:S04]  /*3090*/  IMAD R18, R23, 0x200, R18 ;  /* 0x0000020017127824 */ /* 0x000fc800078e0212 */
[----:B------:R-:W-:-:S07]  /*30a0*/  VIADD R19, R18, 0x80 ;  /* 0x0000008012137836 */ /* 0x000fce0000000000 */
.L_x_1:
[----:B------:R-:W-:Y:S05]  /*30b0*/  BSYNC B7 ;  /* 0x0000000000077941 */ /* 0x000fea0003800000 */
.L_x_0:
[----:B------:R-:W-:Y:S01]  /*30c0*/  ULDC UR4, c[0x0][0x210] ;  /* 0x0000840000047ab9 */ /* 0x000fe20000000800 */
[----:B------:R-:W-:Y:S01]  /*30d0*/  BSSY B7, `(.L_x_69) ;  /* 0x0000302000077945 */ /* 0x000fe20003800000 */
[----:B------:R-:W-:-:S13]  /*30e0*/  ISETP.GE.AND P0, PT, R19, UR4, PT ;  /* 0x0000000413007c0c */ /* 0x000fda000bf06270 */
[----:B------:R-:W-:Y:S05]  /*30f0*/  @P0 BRA `(.L_x_70) ;  /* 0x0000002c00fc0947 */ /* 0x000fea0003800000 */
[----:B0-----:R-:W0:Y:S01]  /*3100*/  LDC R6, c[0x0][0x218] ;  /* 0x00008600ff067b82 */ /* 0x001e220000000800 */
[----:B------:R-:W-:Y:S02]  /*3110*/  IMAD.MOV.U32 R0, RZ, RZ, RZ ;  /* 0x000000ffff007224 */ /* 0x000fe400078e00ff */
[----:B-1234-:R-:W-:Y:S01]  /*3120*/  IMAD.MOV.U32 R16, RZ, RZ, RZ ;  /* 0x000000ffff107224 */ /* 0x01efe200078e00ff */
[----:B0-----:R-:W-:-:S13]  /*3130*/  ISETP.NE.AND P0, PT, R6, RZ, PT ;  /* 0x000000ff0600720c */ /* 0x001fda0003f05270 */
[----:B------:R-:W-:Y:S05]  /*3140*/  @!P0 BRA `(.L_x_71) ;  /* 0x0000001000a88947 */ /* 0x000fea0003800000 */
        /* <DEDUP_REMOVED lines=298> */
.L_x_71:
        /* <DEDUP_REMOVED lines=21> */
.L_x_75:
[----:B------:R-:W2:Y:S02]  /*4540*/  LDG.E.U8 R2, desc[UR36][R2.64] ;  /* 0x0000002402027981 */ /* 0x000ea4000c1e1100 */
[----:B--2---:R-:W-:Y:S01]  /*4550*/  ISETP.NE.AND P0, PT, R2, RZ, PT ;  /* 0x000000ff0200720c */ /* 0x004fe20003f05270 */
[----:B------:R-:W-:-:S12]  /*4560*/  BRA `(.L_x_77) ;  /* 0x0000000c00747947 */ /* 0x000fd80003800000 */
.L_x_74:
        /* <DEDUP_REMOVED lines=10> */
.L_x_79:
[----:B------:R-:W2:Y:S02]  /*4610*/  LDG.E R2, desc[UR36][R2.64] ;  /* 0x0000002402027981 */ /* 0x000ea4000c1e1900 */
[----:B--2---:R-:W-:Y:S01]  /*4620*/  ISETP.NE.AND P0, PT, R2, RZ, PT ;  /* 0x000000ff0200720c */ /* 0x004fe20003f05270 */
[----:B------:R-:W-:-:S12]  /*4630*/  BRA `(.L_x_77) ;  /* 0x0000000c00407947 */ /* 0x000fd80003800000 */
.L_x_78:
[----:B------:R-:W2:Y:S02]  /*4640*/  LDG.E.U16 R2, desc[UR36][R2.64] ;  /* 0x0000002402027981 */ /* 0x000ea4000c1e1500 */
[----:B--2---:R-:W-:Y:S01]  /*4650*/  ISETP.NE.AND P0, PT, R2, RZ, PT ;  /* 0x000000ff0200720c */ /* 0x004fe20003f05270 */
[----:B------:R-:W-:-:S12]  /*4660*/  BRA `(.L_x_77) ;  /* 0x0000000c00347947 */ /* 0x000fd80003800000 */
.L_x_73:
        /* <DEDUP_REMOVED lines=9> */
.L_x_81:
[----:B------:R-:W2:Y:S02]  /*4700*/  LDG.E.U16 R0, desc[UR36][R2.64] ;  /* 0x0000002402007981 */ /* 0x000ea4000c1e1500 */
[----:B--2---:R-:W-:-:S05]  /*4710*/  HADD2.F32 R0, -RZ, R0.H0_H0 ;  /* 0x20000000ff007230 */ /* 0x004fca0000004100 */
[----:B------:R-:W-:Y:S01]  /*4720*/  FSETP.NEU.FTZ.AND P0, PT, R0, RZ, PT ;  /* 0x000000ff0000720b */ /* 0x000fe20003f1d000 */
[----:B------:R-:W-:-:S12]  /*4730*/  BRA `(.L_x_77) ;  /* 0x0000000c00007947 */ /* 0x000fd80003800000 */
.L_x_80:
        /* <DEDUP_REMOVED lines=11> */
.L_x_83:
        /* <DEDUP_REMOVED lines=10> */
.L_x_82:
[----:B------:R-:W2:Y:S02]  /*4890*/  LDG.E.64 R2, desc[UR36][R2.64] ;  /* 0x0000002402027981 */ /* 0x000ea4000c1e1b00 */
[----:B--2---:R-:W-:Y:S01]  /*48a0*/  DSETP.NEU.AND P0, PT, R2, RZ, PT ;  /* 0x000000ff0200722a */ /* 0x004fe20003f0d000 */
[----:B------:R-:W-:-:S13]  /*48b0*/  BRA `(.L_x_77) ;  /* 0x0000000800a07947 */ /* 0x000fda0003800000 */
.L_x_72:
        /* <DEDUP_REMOVED lines=11> */
.L_x_86:
[----:B------:R-:W2:Y:S02]  /*4970*/  LDG.E.128 R4, desc[UR36][R2.64] ;  /* 0x0000002402047981 */ /* 0x000ea4000c1e1d00 */
[----:B--2---:R-:W-:-:S06]  /*4980*/  DSETP.NEU.AND P0, PT, R6, RZ, PT ;  /* 0x000000ff0600722a */ /* 0x004fcc0003f0d000 */
[----:B------:R-:W-:Y:S01]  /*4990*/  DSETP.NEU.OR P0, PT, R4, RZ, P0 ;  /* 0x000000ff0400722a */ /* 0x000fe2000070d400 */
[----:B------:R-:W-:-:S13]  /*49a0*/  BRA `(.L_x_77) ;  /* 0x0000000800647947 */ /* 0x000fda0003800000 */
.L_x_85:
        /* <DEDUP_REMOVED lines=27> */
.L_x_88:
        /* <DEDUP_REMOVED lines=14> */
.L_x_87:
[----:B------:R-:W2:Y:S02]  /*4c40*/  LDG.E.U16 R0, desc[UR36][R2.64] ;  /* 0x0000002402007981 */ /* 0x000ea4000c1e1500 */
[----:B--2---:R-:W-:-:S05]  /*4c50*/  IMAD.U32 R0, R0, 0x10000, RZ ;  /* 0x0001000000007824 */ /* 0x004fca00078e00ff */
[----:B------:R-:W-:Y:S01]  /*4c60*/  FSETP.NEU.FTZ.AND P0, PT, R0, RZ, PT ;  /* 0x000000ff0000720b */ /* 0x000fe20003f1d000 */
[----:B------:R-:W-:-:S12]  /*4c70*/  BRA `(.L_x_77) ;  /* 0x0000000400b07947 */ /* 0x000fd80003800000 */
.L_x_84:
        /* <DEDUP_REMOVED lines=11> */
.L_x_91:
        /* <DEDUP_REMOVED lines=21> */
.L_x_95:
[----:B------:R-:W-:Y:S05]  /*4e80*/  BSYNC B1 ;  /* 0x0000000000017941 */ /* 0x000fea0003800000 */
.L_x_94:
[----:B------:R-:W-:Y:S01]  /*4e90*/  LEA R3, R0, 0x3b800000, 0x17 ;  /* 0x3b80000000037811 */ /* 0x000fe200078eb8ff */
[----:B------:R-:W-:-:S05]  /*4ea0*/  IMAD.SHL.U32 R0, R2, 0x100000, RZ ;  /* 0x0010000002007824 */ /* 0x000fca00078e00ff */
[----:B------:R-:W-:-:S07]  /*4eb0*/  LOP3.LUT R0, R3, R0, R4, 0xfe, !PT ;  /* 0x0000000003007212 */ /* 0x000fce00078efe04 */
.L_x_93:
[----:B------:R-:W-:Y:S05]  /*4ec0*/  BSYNC B0 ;  /* 0x0000000000007941 */ /* 0x000fea0003800000 */
.L_x_92:
[----:B------:R-:W-:Y:S01]  /*4ed0*/  FSETP.NEU.FTZ.AND P0, PT, R0, RZ, PT ;  /* 0x000000ff0000720b */ /* 0x000fe20003f1d000 */
[----:B------:R-:W-:-:S12]  /*4ee0*/  BRA `(.L_x_77) ;  /* 0x0000000400147947 */ /* 0x000fd80003800000 */
.L_x_90:
        /* <DEDUP_REMOVED lines=21> */
.L_x_99:
[----:B------:R-:W-:Y:S05]  /*5040*/  BSYNC B1 ;  /* 0x0000000000017941 */ /* 0x000fea0003800000 */
.L_x_98:
[----:B------:R-:W-:Y:S01]  /*5050*/  LEA R3, R0, 0x37800000, 0x17 ;  /* 0x3780000000037811 */ /* 0x000fe200078eb8ff */
[----:B------:R-:W-:-:S05]  /*5060*/  IMAD.SHL.U32 R0, R2, 0x200000, RZ ;  /* 0x0020000002007824 */ /* 0x000fca00078e00ff */
[----:B------:R-:W-:-:S07]  /*5070*/  LOP3.LUT R0, R3, R0, R4, 0xfe, !PT ;  /* 0x0000000003007212 */ /* 0x000fce00078efe04 */
.L_x_97:
[----:B------:R-:W-:Y:S05]  /*5080*/  BSYNC B0 ;  /* 0x0000000000007941 */ /* 0x000fea0003800000 */
.L_x_96:
[----:B------:R-:W-:Y:S01]  /*5090*/  FSETP.NEU.FTZ.AND P0, PT, R0, RZ, PT ;  /* 0x000000ff0000720b */ /* 0x000fe20003f1d000 */
[----:B------:R-:W-:-:S12]  /*50a0*/  BRA `(.L_x_77) ;  /* 0x0000000000a47947 */ /* 0x000fd80003800000 */
.L_x_89:
        /* <DEDUP_REMOVED lines=14> */
.L_x_103:
[----:B------:R-:W-:Y:S05]  /*5190*/  BSYNC B0 ;  /* 0x0000000000007941 */ /* 0x000fea0003800000 */
.L_x_102:
[----:B------:R-:W-:Y:S01]  /*51a0*/  FSETP.NEU.FTZ.AND P0, PT, R0, RZ, PT ;  /* 0x000000ff0000720b */ /* 0x000fe20003f1d000 */
[----:B------:R-:W-:-:S12]  /*51b0*/  BRA `(.L_x_77) ;  /* 0x0000000000607947 */ /* 0x000fd80003800000 */
.L_x_76:
        /* <DEDUP_REMOVED lines=16> */
.L_x_104:
[----:B------:R-:W-:Y:S01]  /*52c0*/  PLOP3.LUT P0, PT, PT, PT, PT, 0x8, 0x0 ;  /* 0x000000000000781c */ /* 0x000fe20003f0e170 */
[----:B------:R-:W-:-:S12]  /*52d0*/  BRA `(.L_x_77) ;  /* 0x0000000000187947 */ /* 0x000fd80003800000 */
.L_x_101:
[----:B------:R-:W2:Y:S02]  /*52e0*/  LDG.E.64 R2, desc[UR36][R2.64] ;  /* 0x0000002402027981 */ /* 0x000ea4000c1e1b00 */
[----:B--2---:R-:W-:-:S04]  /*52f0*/  ISETP.NE.U32.AND P0, PT, R2, RZ, PT ;  /* 0x000000ff0200720c */ /* 0x004fc80003f05070 */
[----:B------:R-:W-:Y:S01]  /*5300*/  ISETP.NE.AND.EX P0, PT, R3, RZ, PT, P0 ;  /* 0x000000ff0300720c */ /* 0x000fe20003f05300 */
[----:B------:R-:W-:-:S12]  /*5310*/  BRA `(.L_x_77) ;  /* 0x0000000000087947 */ /* 0x000fd80003800000 */
.L_x_100:
[----:B------:R-:W2:Y:S02]  /*5320*/  LDG.E R2, desc[UR36][R2.64] ;  /* 0x0000002402027981 */ /* 0x000ea4000c1e1900 */
[----:B--2---:R-:W-:-:S13]  /*5330*/  ISETP.NE.AND P0, PT, R2, RZ, PT ;  /* 0x000000ff0200720c */ /* 0x004fda0003f05270 */
.L_x_77:
        /* <DEDUP_REMOVED lines=20> */
.L_x_109:
[----:B------:R0:W-:Y:S01]  /*5480*/  STG.E.U8 desc[UR36][R16.64], R2 ;  /* 0x0000000210007986 */ /* 0x0001e2000c101124 */
[----:B------:R-:W-:Y:S05]  /*5490*/  BRA `(.L_x_111) ;  /* 0x0000000c000c7947 */ /* 0x000fea0003800000 */
.L_x_108:
        /* <DEDUP_REMOVED lines=9> */
.L_x_113:
[----:B------:R0:W-:Y:S01]  /*5530*/  STG.E desc[UR36][R16.64], R2 ;  /* 0x0000000210007986 */ /* 0x0001e2000c101924 */
[----:B------:R-:W-:Y:S05]  /*5540*/  BRA `(.L_x_111) ;  /* 0x0000000800e07947 */ /* 0x000fea0003800000 */
.L_x_112:
[----:B------:R0:W-:Y:S01]  /*5550*/  STG.E.U16 desc[UR36][R16.64], R2 ;  /* 0x0000000210007986 */ /* 0x0001e2000c101524 */
[----:B------:R-:W-:Y:S05]  /*5560*/  BRA `(.L_x_111) ;  /* 0x0000000800d87947 */ /* 0x000fea0003800000 */
.L_x_107:
        /* <DEDUP_REMOVED lines=9> */
.L_x_115:
[----:B------:R-:W-:-:S04]  /*5600*/  FSEL R0, RZ, 1, !P0 ;  /* 0x3f800000ff007808 */ /* 0x000fc80004000000 */
[----:B------:R-:W-:-:S05]  /*5610*/  F2FP.F16.F32.PACK_AB R0, RZ, R0 ;  /* 0x00000000ff00723e */ /* 0x000fca00000000ff */
[----:B------:R0:W-:Y:S01]  /*5620*/  STG.E.U16 desc[UR36][R16.64], R0 ;  /* 0x0000000010007986 */ /* 0x0001e2000c101524 */
[----:B------:R-:W-:Y:S05]  /*5630*/  BRA `(.L_x_111) ;  /* 0x0000000800a47947 */ /* 0x000fea0003800000 */
.L_x_114:
        /* <DEDUP_REMOVED lines=10> */
.L_x_117:
[----:B------:R-:W-:-:S04]  /*56e0*/  FSEL R0, RZ, 1, !P0 ;  /* 0x3f800000ff007808 */ /* 0x000fc80004000000 */
[----:B------:R-:W-:-:S04]  /*56f0*/  F2FP.F16.F32.PACK_AB R3, RZ, R0 ;  /* 0x00000000ff03723e */ /* 0x000fc800000000ff */
[----:B------:R-:W-:-:S05]  /*5700*/  PRMT R3, R3, 0x5410, RZ ;  /* 0x0000541003037816 */ /* 0x000fca00000000ff */
[----:B------:R0:W-:Y:S01]  /*5710*/  STG.E desc[UR36][R16.64], R3 ;  /* 0x0000000310007986 */ /* 0x0001e2000c101924 */
[----:B------:R-:W-:Y:S05]  /*5720*/  BRA `(.L_x_111) ;  /* 0x0000000800687947 */ /* 0x000fea0003800000 */
.L_x_116:
[----:B------:R-:W-:Y:S01]  /*5730*/  FSEL R3, RZ, 1.875, !P0 ;  /* 0x3ff00000ff037808 */ /* 0x000fe20004000000 */
[----:B------:R-:W-:-:S05]  /*5740*/  IMAD.MOV.U32 R2, RZ, RZ, RZ ;  /* 0x000000ffff027224 */ /* 0x000fca00078e00ff */
[----:B------:R0:W-:Y:S01]  /*5750*/  STG.E.64 desc[UR36][R16.64], R2 ;  /* 0x0000000210007986 */ /* 0x0001e2000c101b24 */
[----:B------:R-:W-:Y:S05]  /*5760*/  BRA `(.L_x_111) ;  /* 0x0000000800587947 */ /* 0x000fea0003800000 */
.L_x_106:
        /* <DEDUP_REMOVED lines=10> */
.L_x_120:
[----:B------:R-:W-:Y:S02]  /*5810*/  FSEL R5, RZ, 1.875, !P0 ;  /* 0x3ff00000ff057808 */ /* 0x000fe40004000000 */
[----:B------:R-:W-:Y:S01]  /*5820*/  CS2R R6, SRZ ;  /* 0x0000000000067805 */ /* 0x000fe2000001ff00 */
[----:B------:R-:W-:-:S05]  /*5830*/  IMAD.MOV.U32 R4, RZ, RZ, RZ ;  /* 0x000000ffff047224 */ /* 0x000fca00078e00ff */
[----:B------:R0:W-:Y:S01]  /*5840*/  STG.E.128 desc[UR36][R16.64], R4 ;  /* 0x0000000410007986 */ /* 0x0001e2000c101d24 */
[----:B------:R-:W-:Y:S05]  /*5850*/  BRA `(.L_x_111) ;  /* 0x00000008001c7947 */ /* 0x000fea0003800000 */
.L_x_119:
        /* <DEDUP_REMOVED lines=18> */
.L_x_124:
[----:B------:R-:W-:Y:S05]  /*5980*/  BSYNC B0 ;  /* 0x0000000000007941 */ /* 0x000fea0003800000 */
.L_x_123:
[----:B------:R0:W-:Y:S01]  /*5990*/  STG.E.U8 desc[UR36][R16.64], R3 ;  /* 0x0000000310007986 */ /* 0x0001e2000c101124 */
[----:B------:R-:W-:Y:S05]  /*59a0*/  BRA `(.L_x_111) ;  /* 0x0000000400c87947 */ /* 0x000fea0003800000 */
.L_x_122:
        /* <DEDUP_REMOVED lines=13> */
.L_x_125:
[----:B------:R-:W-:Y:S01]  /*5a80*/  ISETP.GT.U32.AND P0, PT, R3, 0x7f800000, PT ;  /* 0x7f8000000300780c */ /* 0x000fe20003f04070 */
[----:B------:R-:W-:-:S05]  /*5a90*/  IMAD.MOV.U32 R3, RZ, RZ, 0x7f ;  /* 0x0000007fff037424 */ /* 0x000fca00078e00ff */
[----:B------:R-:W-:-:S05]  /*5aa0*/  SEL R3, R3, 0x7c, P0 ;  /* 0x0000007c03037807 */ /* 0x000fca0000000000 */
[----:B------:R0:W-:Y:S01]  /*5ab0*/  STG.E.U8 desc[UR36][R16.64], R3 ;  /* 0x0000000310007986 */ /* 0x0001e2000c101124 */
[----:B------:R-:W-:Y:S05]  /*5ac0*/  BRA `(.L_x_111) ;  /* 0x0000000400807947 */ /* 0x000fea0003800000 */
.L_x_121:
[----:B------:R-:W-:-:S04]  /*5ad0*/  FSEL R0, RZ, 1, !P0 ;  /* 0x3f800000ff007808 */ /* 0x000fc80004000000 */
[----:B------:R-:W-:-:S05]  /*5ae0*/  F2FP.BF16.F32.PACK_AB R0, RZ, R0 ;  /* 0x00000000ff00723e */ /* 0x000fca00000010ff */
[----:B------:R0:W-:Y:S01]  /*5af0*/  STG.E.U16 desc[UR36][R16.64], R0 ;  /* 0x0000000010007986 */ /* 0x0001e2000c101524 */
[----:B------:R-:W-:Y:S05]  /*5b00*/  BRA `(.L_x_111) ;  /* 0x0000000400707947 */ /* 0x000fea0003800000 */
.L_x_118:
        /* <DEDUP_REMOVED lines=10> */
.L_x_128:
        /* <DEDUP_REMOVED lines=16> */
.L_x_131:
[----:B------:R-:W-:-:S07]  /*5cb0*/  PRMT R8, R0, 0x7610, R8 ;  /* 0x0000761000087816 */ /* 0x000fce0000000008 */
.L_x_130:
[----:B------:R-:W-:Y:S05]  /*5cc0*/  BSYNC B0 ;  /* 0x0000000000007941 */ /* 0x000fea0003800000 */
.L_x_129:
[----:B------:R3:W-:Y:S01]  /*5cd0*/  STG.E.U8 desc[UR36][R16.64], R8 ;  /* 0x0000000810007986 */ /* 0x0007e2000c101124 */
[----:B------:R-:W-:Y:S05]  /*5ce0*/  BRA `(.L_x_111) ;  /* 0x0000000000f87947 */ /* 0x000fea0003800000 */
.L_x_127:
        /* <DEDUP_REMOVED lines=16> */
.L_x_134:
[----:B------:R-:W-:-:S07]  /*5df0*/  PRMT R8, R0, 0x7610, R8 ;  /* 0x0000761000087816 */ /* 0x000fce0000000008 */
.L_x_133:
[----:B------:R-:W-:Y:S05]  /*5e00*/  BSYNC B0 ;  /* 0x0000000000007941 */ /* 0x000fea0003800000 */
.L_x_132:
[----:B------:R0:W-:Y:S01]  /*5e10*/  STG.E.U8 desc[UR36][R16.64], R8 ;  /* 0x0000000810007986 */ /* 0x0001e2000c101124 */
[----:B------:R-:W-:Y:S05]  /*5e20*/  BRA `(.L_x_111) ;  /* 0x0000000000a87947 */ /* 0x000fea0003800000 */
.L_x_126:
        /* <DEDUP_REMOVED lines=21> */
.L_x_110:
[----:B------:R-:W-:Y:S01]  /*5f80*/  MOV R0, 0x0 ;  /* 0x0000000000007802 */ /* 0x000fe20000000f00 */
[----:B------:R-:W-:Y:S01]  /*5f90*/  ULDC.64 UR4, c[0x4][0x148] ;  /* 0x0100520000047ab9 */ /* 0x000fe20000000a00 */
[----:B------:R-:W-:Y:S01]  /*5fa0*/  ULDC.64 UR6, c[0x4][0x60] ;  /* 0x0100180000067ab9 */ /* 0x000fe20000000a00 */
[----:B------:R-:W-:Y:S01]  /*5fb0*/  IMAD.U32 R4, RZ, RZ, UR4 ;  /* 0x00000004ff047e24 */ /* 0x000fe2000f8e00ff */
[----:B------:R0:W1:Y:S01]  /*5fc0*/  LDC.64 R2, c[0x4][R0] ;  /* 0x0100000000027b82 */ /* 0x0000620000000a00 */
[----:B------:R-:W-:Y:S01]  /*5fd0*/  IMAD.U32 R5, RZ, RZ, UR5 ;  /* 0x00000005ff057e24 */ /* 0x000fe2000f8e00ff */
[----:B------:R-:W-:Y:S01]  /*5fe0*/  ULDC.64 UR4, c[0x4][0x150] ;  /* 0x0100540000047ab9 */ /* 0x000fe20000000a00 */
[----:B------:R-:W-:Y:S02]  /*5ff0*/  IMAD.U32 R10, RZ, RZ, UR6 ;  /* 0x00000006ff0a7e24 */ /* 0x000fe4000f8e00ff */
[----:B------:R-:W-:Y:S02]  /*6000*/  IMAD.U32 R6, RZ, RZ, UR4 ;  /* 0x00000004ff067e24 */ /* 0x000fe4000f8e00ff */
[----:B------:R-:W-:-:S02]  /*6010*/  IMAD.U32 R7, RZ, RZ, UR5 ;  /* 0x00000005ff077e24 */ /* 0x000fc4000f8e00ff */
[----:B------:R-:W-:Y:S02]  /*6020*/  IMAD.U32 R11, RZ, RZ, UR7 ;  /* 0x00000007ff0b7e24 */ /* 0x000fe4000f8e00ff */
[----:B------:R-:W-:Y:S02]  /*6030*/  IMAD.MOV.U32 R8, RZ, RZ, 0x65 ;  /* 0x00000065ff087424 */ /* 0x000fe400078e00ff */
[----:B------:R-:W-:Y:S02]  /*6040*/  IMAD.MOV.U32 R12, RZ, RZ, 0x1 ;  /* 0x00000001ff0c7424 */ /* 0x000fe400078e00ff */
[----:B0-----:R-:W-:-:S07]  /*6050*/  IMAD.MOV.U32 R13, RZ, RZ, RZ ;  /* 0x000000ffff0d7224 */ /* 0x001fce00078e00ff */
[----:B------:R-:W-:-:S07]  /*6060*/  LEPC R20, `(.L_x_137) ;  /* 0x000000001014794e */ /* 0x000fce0000000000 */
[----:B-1----:R-:W-:Y:S05]  /*6070*/  CALL.ABS.NOINC R2 ;  /* 0x0000000002007343 */ /* 0x002fea0003c00000 */
.L_x_137:
[----:B------:R-:W-:Y:S05]  /*6080*/  BRA `(.L_x_111) ;  /* 0x0000000000107947 */ /* 0x000fea0003800000 */
.L_x_136:
[----:B------:R-:W-:-:S05]  /*6090*/  IMAD.MOV.U32 R3, RZ, RZ, RZ ;  /* 0x000000ffff037224 */ /* 0x000fca00078e00ff */
[----:B------:R2:W-:Y:S01]  /*60a0*/  STG.E.64 desc[UR36][R16.64], R2 ;  /* 0x0000000210007986 */ /* 0x0005e2000c101b24 */
[----:B------:R-:W-:Y:S05]  /*60b0*/  BRA `(.L_x_111) ;  /* 0x0000000000047947 */ /* 0x000fea0003800000 */
.L_x_135:
[----:B------:R0:W-:Y:S02]  /*60c0*/  STG.E desc[UR36][R16.64], R2 ;  /* 0x0000000210007986 */ /* 0x0001e4000c101924 */
.L_x_111:
[----:B------:R-:W-:Y:S05]  /*60d0*/  BSYNC B6 ;  /* 0x0000000000067941 */ /* 0x000fea0003800000 */
.L_x_105:
[----:B------:R-:W-:-:S07]  /*60e0*/  VIADD R19, R19, 0x80 ;  /* 0x0000008013137836 */ /* 0x000fce0000000000 */
.L_x_70:
[----:B------:R-:W-:Y:S05]  /*60f0*/  BSYNC B7 ;  /* 0x0000000000077941 */ /* 0x000fea0003800000 */
.L_x_69:
        /* <DEDUP_REMOVED lines=307> */
.L_x_140:
        /* <DEDUP_REMOVED lines=21> */
.L_x_144:
[----:B------:R-:W2:Y:S02]  /*7580*/  LDG.E.U8 R2, desc[UR36][R2.64] ;  /* 0x0000002402027981 */ /* 0x000ea4000c1e1100 */
[----:B--2---:R-:W-:Y:S01]  /*7590*/  ISETP.NE.AND P0, PT, R2, RZ, PT ;  /* 0x000000ff0200720c */ /* 0x004fe20003f05270 */
[----:B------:R-:W-:-:S12]  /*75a0*/  BRA `(.L_x_146) ;  /* 0x0000000c00747947 */ /* 0x000fd80003800000 */
.L_x_143:
        /* <DEDUP_REMOVED lines=10> */
.L_x_148:
[----:B------:R-:W2:Y:S02]  /*7650*/  LDG.E R2, desc[UR36][R2.64] ;  /* 0x0000002402027981 */ /* 0x000ea4000c1e1900 */
[----:B--2---:R-:W-:Y:S01]  /*7660*/  ISETP.NE.AND P0, PT, R2, RZ, PT ;  /* 0x000000ff0200720c */ /* 0x004fe20003f05270 */
[----:B------:R-:W-:-:S12]  /*7670*/  BRA `(.L_x_146) ;  /* 0x0000000c00407947 */ /* 0x000fd80003800000 */
.L_x_147:
[----:B------:R-:W2:Y:S02]  /*7680*/  LDG.E.U16 R2, desc[UR36][R2.64] ;  /* 0x0000002402027981 */ /* 0x000ea4000c1e1500 */
[----:B--2---:R-:W-:Y:S01]  /*7690*/  ISETP.NE.AND P0, PT, R2, RZ, PT ;  /* 0x000000ff0200720c */ /* 0x004fe20003f05270 */
[----:B------:R-:W-:-:S12]  /*76a0*/  BRA `(.L_x_146) ;  /* 0x0000000c00347947 */ /* 0x000fd80003800000 */
.L_x_142:
        /* <DEDUP_REMOVED lines=9> */
.L_x_150:
[----:B------:R-:W2:Y:S02]  /*7740*/  LDG.E.U16 R0, desc[UR36][R2.64] ;  /* 0x0000002402007981 */ /* 0x000ea4000c1e1500 */
[----:B--2---:R-:W-:-:S05]  /*7750*/  HADD2.F32 R0, -RZ, R0.H0_H0 ;  /* 0x20000000ff007230 */ /* 0x004fca0000004100 */
[----:B------:R-:W-:Y:S01]  /*7760*/  FSETP.NEU.FTZ.AND P0, PT, R0, RZ, PT ;  /* 0x000000ff0000720b */ /* 0x000fe20003f1d000 */
[----:B------:R-:W-:-:S12]  /*7770*/  BRA `(.L_x_146) ;  /* 0x0000000c00007947 */ /* 0x000fd80003800000 */
.L_x_149:
        /* <DEDUP_REMOVED lines=11> */
.L_x_152:
        /* <DEDUP_REMOVED lines=10> */
.L_x_151:
[----:B------:R-:W2:Y:S02]  /*78d0*/  LDG.E.64 R2, desc[UR36][R2.64] ;  /* 0x0000002402027981 */ /* 0x000ea4000c1e1b00 */
[----:B--2---:R-:W-:Y:S01]  /*78e0*/  DSETP.NEU.AND P0, PT, R2, RZ, PT ;  /* 0x000000ff0200722a */ /* 0x004fe20003f0d000 */
[----:B------:R-:W-:-:S13]  /*78f0*/  BRA `(.L_x_146) ;  /* 0x0000000800a07947 */ /* 0x000fda0003800000 */
.L_x_141:
        /* <DEDUP_REMOVED lines=11> */
.L_x_155:
[----:B------:R-:W2:Y:S02]  /*79b0*/  LDG.E.128 R4, desc[UR36][R2.64] ;  /* 0x0000002402047981 */ /* 0x000ea4000c1e1d00 */
[----:B--2---:R-:W-:-:S06]  /*79c0*/  DSETP.NEU.AND P0, PT, R6, RZ, PT ;  /* 0x000000ff0600722a */ /* 0x004fcc0003f0d000 */
[----:B------:R-:W-:Y:S01]  /*79d0*/  DSETP.NEU.OR P0, PT, R4, RZ, P0 ;  /* 0x000000ff0400722a */ /* 0x000fe2000070d400 */
[----:B------:R-:W-:-:S13]  /*79e0*/  BRA `(.L_x_146) ;  /* 0x0000000800647947 */ /* 0x000fda0003800000 */
.L_x_154:
        /* <DEDUP_REMOVED lines=27> */
.L_x_157:
        /* <DEDUP_REMOVED lines=14> */
.L_x_156:
[----:B------:R-:W2:Y:S02]  /*7c80*/  LDG.E.U16 R0, desc[UR36][R2.64] ;  /* 0x0000002402007981 */ /* 0x000ea4000c1e1500 */
[----:B--2---:R-:W-:-:S05]  /*7c90*/  IMAD.U32 R0, R0, 0x10000, RZ ;  /* 0x0001000000007824 */ /* 0x004fca00078e00ff */
[----:B------:R-:W-:Y:S01]  /*7ca0*/  FSETP.NEU.FTZ.AND P0, PT, R0, RZ, PT ;  /* 0x000000ff0000720b */ /* 0x000fe20003f1d000 */
[----:B------:R-:W-:-:S12]  /*7cb0*/  BRA `(.L_x_146) ;  /* 0x0000000400b07947 */ /* 0x000fd80003800000 */
.L_x_153:
        /* <DEDUP_REMOVED lines=11> */
.L_x_160:
        /* <DEDUP_REMOVED lines=21> */
.L_x_164:
[----:B------:R-:W-:Y:S05]  /*7ec0*/  BSYNC B1 ;  /* 0x0000000000017941 */ /* 0x000fea0003800000 */
.L_x_163:
[----:B------:R-:W-:Y:S01]  /*7ed0*/  LEA R3, R0, 0x3b800000, 0x17 ;  /* 0x3b80000000037811 */ /* 0x000fe200078eb8ff */
[----:B------:R-:W-:-:S05]  /*7ee0*/  IMAD.SHL.U32 R0, R2, 0x100000, RZ ;  /* 0x0010000002007824 */ /* 0x000fca00078e00ff */
[----:B------:R-:W-:-:S07]  /*7ef0*/  LOP3.LUT R0, R3, R0, R4, 0xfe, !PT ;  /* 0x0000000003007212 */ /* 0x000fce00078efe04 */
.L_x_162:
[----:B------:R-:W-:Y:S05]  /*7f00*/  BSYNC B0 ;  /* 0x0000000000007941 */ /* 0x000fea0003800000 */
.L_x_161:
[----:B------:R-:W-:Y:S01]  /*7f10*/  FSETP.NEU.FTZ.AND P0, PT, R0, RZ, PT ;  /* 0x000000ff0000720b */ /* 0x000fe20003f1d000 */
[----:B------:R-:W-:-:S12]  /*7f20*/  BRA `(.L_x_146) ;  /* 0x0000000400147947 */ /* 0x000fd80003800000 */
.L_x_159:
        /* <DEDUP_REMOVED lines=21> */
.L_x_168:
[----:B------:R-:W-:Y:S05]  /*8080*/  BSYNC B1 ;  /* 0x0000000000017941 */ /* 0x000fea0003800000 */
.L_x_167:
[----:B------:R-:W-:Y:S01]  /*8090*/  LEA R3, R0, 0x37800000, 0x17 ;  /* 0x3780000000037811 */ /* 0x000fe200078eb8ff */
[----:B------:R-:W-:-:S05]  /*80a0*/  IMAD.SHL.U32 R0, R2, 0x200000, RZ ;  /* 0x0020000002007824 */ /* 0x000fca00078e00ff */
[----:B------:R-:W-:-:S07]  /*80b0*/  LOP3.LUT R0, R3, R0, R4, 0xfe, !PT ;  /* 0x0000000003007212 */ /* 0x000fce00078efe04 */
.L_x_166:
[----:B------:R-:W-:Y:S05]  /*80c0*/  BSYNC B0 ;  /* 0x0000000000007941 */ /* 0x000fea0003800000 */
.L_x_165:
[----:B------:R-:W-:Y:S01]  /*80d0*/  FSETP.NEU.FTZ.AND P0, PT, R0, RZ, PT ;  /* 0x000000ff0000720b */ /* 0x000fe20003f1d000 */
[----:B------:R-:W-:-:S12]  /*80e0*/  BRA `(.L_x_146) ;  /* 0x0000000000a47947 */ /* 0x000fd80003800000 */
.L_x_158:
        /* <DEDUP_REMOVED lines=14> */
.L_x_172:
[----:B------:R-:W-:Y:S05]  /*81d0*/  BSYNC B0 ;  /* 0x0000000000007941 */ /* 0x000fea0003800000 */
.L_x_171:
[----:B------:R-:W-:Y:S01]  /*81e0*/  FSETP.NEU.FTZ.AND P0, PT, R0, RZ, PT ;  /* 0x000000ff0000720b */ /* 0x000fe20003f1d000 */
[----:B------:R-:W-:-:S12]  /*81f0*/  BRA `(.L_x_146) ;  /* 0x0000000000607947 */ /* 0x000fd80003800000 */
.L_x_145:
        /* <DEDUP_REMOVED lines=16> */
.L_x_173:
[----:B------:R-:W-:Y:S01]  /*8300*/  PLOP3.LUT P0, PT, PT, PT, PT, 0x8, 0x0 ;  /* 0x000000000000781c */ /* 0x000fe20003f0e170 */
[----:B------:R-:W-:-:S12]  /*8310*/  BRA `(.L_x_146) ;  /* 0x0000000000187947 */ /* 0x000fd80003800000 */
.L_x_170:
[----:B------:R-:W2:Y:S02]  /*8320*/  LDG.E.64 R2, desc[UR36][R2.64] ;  /* 0x0000002402027981 */ /* 0x000ea4000c1e1b00 */
[----:B--2---:R-:W-:-:S04]  /*8330*/  ISETP.NE.U32.AND P0, PT, R2, RZ, PT ;  /* 0x000000ff0200720c */ /* 0x004fc80003f05070 */
[----:B------:R-:W-:Y:S01]  /*8340*/  ISETP.NE.AND.EX P0, PT, R3, RZ, PT, P0 ;  /* 0x000000ff0300720c */ /* 0x000fe20003f05300 */
[----:B------:R-:W-:-:S12]  /*8350*/  BRA `(.L_x_146) ;  /* 0x0000000000087947 */ /* 0x000fd80003800000 */
.L_x_169:
[----:B------:R-:W2:Y:S02]  /*8360*/  LDG.E R2, desc[UR36][R2.64] ;  /* 0x0000002402027981 */ /* 0x000ea4000c1e1900 */
[----:B--2---:R-:W-:-:S13]  /*8370*/  ISETP.NE.AND P0, PT, R2, RZ, PT ;  /* 0x000000ff0200720c */ /* 0x004fda0003f05270 */
.L_x_146:
        /* <DEDUP_REMOVED lines=20> */
.L_x_178:
[----:B------:R0:W-:Y:S01]  /*84c0*/  STG.E.U8 desc[UR36][R16.64], R2 ;  /* 0x0000000210007986 */ /* 0x0001e2000c101124 */
[----:B------:R-:W-:Y:S05]  /*84d0*/  BRA `(.L_x_180) ;  /* 0x0000000c000c7947 */ /* 0x000fea0003800000 */
.L_x_177:
        /* <DEDUP_REMOVED lines=9> */
.L_x_182:
[----:B------:R0:W-:Y:S01]  /*8570*/  STG.E desc[UR36][R16.64], R2 ;  /* 0x0000000210007986 */ /* 0x0001e2000c101924 */
[----:B------:R-:W-:Y:S05]  /*8580*/  BRA `(.L_x_180) ;  /* 0x0000000800e07947 */ /* 0x000fea0003800000 */
.L_x_181:
[----:B------:R0:W-:Y:S01]  /*8590*/  STG.E.U16 desc[UR36][R16.64], R2 ;  /* 0x0000000210007986 */ /* 0x0001e2000c101524 */
[----:B------:R-:W-:Y:S05]  /*85a0*/  BRA `(.L_x_180) ;  /* 0x0000000800d87947 */ /* 0x000fea0003800000 */
.L_x_176:
        /* <DEDUP_REMOVED lines=9> */
.L_x_184:
[----:B------:R-:W-:-:S04]  /*8640*/  FSEL R0, RZ, 1, !P0 ;  /* 0x3f800000ff007808 */ /* 0x000fc80004000000 */
[----:B------:R-:W-:-:S05]  /*8650*/  F2FP.F16.F32.PACK_AB R0, RZ, R0 ;  /* 0x00000000ff00723e */ /* 0x000fca00000000ff */
[----:B------:R0:W-:Y:S01]  /*8660*/  STG.E.U16 desc[UR36][R16.64], R0 ;  /* 0x0000000010007986 */ /* 0x0001e2000c101524 */
[----:B------:R-:W-:Y:S05]  /*8670*/  BRA `(.L_x_180) ;  /* 0x0000000800a47947 */ /* 0x000fea0003800000 */
.L_x_183:
        /* <DEDUP_REMOVED lines=10> */
.L_x_186:
[----:B------:R-:W-:-:S04]  /*8720*/  FSEL R0, RZ, 1, !P0 ;  /* 0x3f800000ff007808 */ /* 0x000fc80004000000 */
[----:B------:R-:W-:-:S04]  /*8730*/  F2FP.F16.F32.PACK_AB R3, RZ, R0 ;  /* 0x00000000ff03723e */ /* 0x000fc800000000ff */
[----:B------:R-:W-:-:S05]  /*8740*/  PRMT R3, R3, 0x5410, RZ ;  /* 0x0000541003037816 */ /* 0x000fca00000000ff */
[----:B------:R0:W-:Y:S01]  /*8750*/  STG.E desc[UR36][R16.64], R3 ;  /* 0x0000000310007986 */ /* 0x0001e2000c101924 */
[----:B------:R-:W-:Y:S05]  /*8760*/  BRA `(.L_x_180) ;  /* 0x0000000800687947 */ /* 0x000fea0003800000 */
.L_x_185:
[----:B------:R-:W-:Y:S01]  /*8770*/  FSEL R3, RZ, 1.875, !P0 ;  /* 0x3ff00000ff037808 */ /* 0x000fe20004000000 */
[----:B------:R-:W-:-:S05]  /*8780*/  IMAD.MOV.U32 R2, RZ, RZ, RZ ;  /* 0x000000ffff027224 */ /* 0x000fca00078e00ff */
[----:B------:R0:W-:Y:S01]  /*8790*/  STG.E.64 desc[UR36][R16.64], R2 ;  /* 0x0000000210007986 */ /* 0x0001e2000c101b24 */
[----:B------:R-:W-:Y:S05]  /*87a0*/  BRA `(.L_x_180) ;  /* 0x0000000800587947 */ /* 0x000fea0003800000 */
.L_x_175:
        /* <DEDUP_REMOVED lines=10> */
.L_x_189:
[----:B------:R-:W-:Y:S02]  /*8850*/  FSEL R5, RZ, 1.875, !P0 ;  /* 0x3ff00000ff057808 */ /* 0x000fe40004000000 */
[----:B------:R-:W-:Y:S01]  /*8860*/  CS2R R6, SRZ ;  /* 0x0000000000067805 */ /* 0x000fe2000001ff00 */
[----:B------:R-:W-:-:S05]  /*8870*/  IMAD.MOV.U32 R4, RZ, RZ, RZ ;  /* 0x000000ffff047224 */ /* 0x000fca00078e00ff */
[----:B------:R0:W-:Y:S01]  /*8880*/  STG.E.128 desc[UR36][R16.64], R4 ;  /* 0x0000000410007986 */ /* 0x0001e2000c101d24 */
[----:B------:R-:W-:Y:S05]  /*8890*/  BRA `(.L_x_180) ;  /* 0x00000008001c7947 */ /* 0x000fea0003800000 */
.L_x_188:
        /* <DEDUP_REMOVED lines=18> */
.L_x_193:
[----:B------:R-:W-:Y:S05]  /*89c0*/  BSYNC B0 ;  /* 0x0000000000007941 */ /* 0x000fea0003800000 */
.L_x_192:
[----:B------:R0:W-:Y:S01]  /*89d0*/  STG.E.U8 desc[UR36][R16.64], R3 ;  /* 0x0000000310007986 */ /* 0x0001e2000c101124 */
[----:B------:R-:W-:Y:S05]  /*89e0*/  BRA `(.L_x_180) ;  /* 0x0000000400c87947 */ /* 0x000fea0003800000 */
.L_x_191:
        /* <DEDUP_REMOVED lines=13> */
.L_x_194:
[----:B------:R-:W-:Y:S01]  /*8ac0*/  ISETP.GT.U32.AND P0, PT, R3, 0x7f800000, PT ;  /* 0x7f8000000300780c */ /* 0x000fe20003f04070 */
[----:B------:R-:W-:-:S05]  /*8ad0*/  IMAD.MOV.U32 R3, RZ, RZ, 0x7f ;  /* 0x0000007fff037424 */ /* 0x000fca00078e00ff */
[----:B------:R-:W-:-:S05]  /*8ae0*/  SEL R3, R3, 0x7c, P0 ;  /* 0x0000007c03037807 */ /* 0x000fca0000000000 */
[----:B------:R0:W-:Y:S01]  /*8af0*/  STG.E.U8 desc[UR36][R16.64], R3 ;  /* 0x0000000310007986 */ /* 0x0001e2000c101124 */
[----:B------:R-:W-:Y:S05]  /*8b00*/  BRA `(.L_x_180) ;  /* 0x0000000400807947 */ /* 0x000fea0003800000 */
.L_x_190:
[----:B------:R-:W-:-:S04]  /*8b10*/  FSEL R0, RZ, 1, !P0 ;  /* 0x3f800000ff007808 */ /* 0x000fc80004000000 */
[----:B------:R-:W-:-:S05]  /*8b20*/  F2FP.BF16.F32.PACK_AB R0, RZ, R0 ;  /* 0x00000000ff00723e */ /* 0x000fca00000010ff */
[----:B------:R0:W-:Y:S01]  /*8b30*/  STG.E.U16 desc[UR36][R16.64], R0 ;  /* 0x0000000010007986 */ /* 0x0001e2000c101524 */
[----:B------:R-:W-:Y:S05]  /*8b40*/  BRA `(.L_x_180) ;  /* 0x0000000400707947 */ /* 0x000fea0003800000 */
.L_x_187:
        /* <DEDUP_REMOVED lines=10> */
.L_x_197:
        /* <DEDUP_REMOVED lines=16> */
.L_x_200:
[----:B------:R-:W-:-:S07]  /*8cf0*/  PRMT R8, R0, 0x7610, R8 ;  /* 0x0000761000087816 */ /* 0x000fce0000000008 */
.L_x_199:
[----:B------:R-:W-:Y:S05]  /*8d00*/  BSYNC B0 ;  /* 0x0000000000007941 */ /* 0x000fea0003800000 */
.L_x_198:
[----:B------:R3:W-:Y:S01]  /*8d10*/  STG.E.U8 desc[UR36][R16.64], R8 ;  /* 0x0000000810007986 */ /* 0x0007e2000c101124 */
[----:B------:R-:W-:Y:S05]  /*8d20*/  BRA `(.L_x_180) ;  /* 0x0000000000f87947 */ /* 0x000fea0003800000 */
.L_x_196:
        /* <DEDUP_REMOVED lines=16> */
.L_x_203:
[----:B------:R-:W-:-:S07]  /*8e30*/  PRMT R8, R0, 0x7610, R8 ;  /* 0x0000761000087816 */ /* 0x000fce0000000008 */
.L_x_202:
[----:B------:R-:W-:Y:S05]  /*8e40*/  BSYNC B0 ;  /* 0x0000000000007941 */ /* 0x000fea0003800000 */
.L_x_201:
[----:B------:R0:W-:Y:S01]  /*8e50*/  STG.E.U8 desc[UR36][R16.64], R8 ;  /* 0x0000000810007986 */ /* 0x0001e2000c101124 */
[----:B------:R-:W-:Y:S05]  /*8e60*/  BRA `(.L_x_180) ;  /* 0x0000000000a87947 */ /* 0x000fea0003800000 */
.L_x_195:
        /* <DEDUP_REMOVED lines=21> */
.L_x_179:
        /* <DEDUP_REMOVED lines=16> */
.L_x_206:
[----:B------:R-:W-:Y:S05]  /*90c0*/  BRA `(.L_x_180) ;  /* 0x0000000000107947 */ /* 0x000fea0003800000 */
.L_x_205:
[----:B------:R-:W-:-:S05]  /*90d0*/  IMAD.MOV.U32 R3, RZ, RZ, RZ ;  /* 0x000000ffff037224 */ /* 0x000fca00078e00ff */
[----:B------:R2:W-:Y:S01]  /*90e0*/  STG.E.64 desc[UR36][R16.64], R2 ;  /* 0x0000000210007986 */ /* 0x0005e2000c101b24 */
[----:B------:R-:W-:Y:S05]  /*90f0*/  BRA `(.L_x_180) ;  /* 0x0000000000047947 */ /* 0x000fea0003800000 */
.L_x_204:
[----:B------:R0:W-:Y:S02]  /*9100*/  STG.E desc[UR36][R16.64], R2 ;  /* 0x0000000210007986 */ /* 0x0001e4000c101924 */
.L_x_180:
[----:B------:R-:W-:Y:S05]  /*9110*/  BSYNC B6 ;  /* 0x0000000000067941 */ /* 0x000fea0003800000 */
.L_x_174:
[----:B------:R-:W-:-:S07]  /*9120*/  VIADD R19, R19, 0x80 ;  /* 0x0000008013137836 */ /* 0x000fce0000000000 */
.L_x_139:
[----:B------:R-:W-:Y:S05]  /*9130*/  BSYNC B7 ;  /* 0x0000000000077941 */ /* 0x000fea0003800000 */
.L_x_138:
[----:B------:R-:W-:Y:S02]  /*9140*/  ULDC UR4, c[0x0][0x210] ;  /* 0x0000840000047ab9 */ /* 0x000fe40000000800 */
[----:B------:R-:W-:-:S13]  /*9150*/  ISETP.GE.AND P0, PT, R19, UR4, PT ;  /* 0x0000000413007c0c */ /* 0x000fda000bf06270 */
[----:B------:R-:W-:Y:S05]  /*9160*/  @P0 EXIT ;  /* 0x000000000000094d */ /* 0x000fea0003800000 */
        /* <DEDUP_REMOVED lines=303> */
.L_x_207:
        /* <DEDUP_REMOVED lines=21> */
.L_x_211:
[----:B------:R-:W2:Y:S02]  /*a5b0*/  LDG.E.U8 R2, desc[UR36][R2.64] ;  /* 0x0000002402027981 */ /* 0x000ea4000c1e1100 */
[----:B--2---:R-:W-:Y:S01]  /*a5c0*/  ISETP.NE.AND P0, PT, R2, RZ, PT ;  /* 0x000000ff0200720c */ /* 0x004fe20003f05270 */
[----:B------:R-:W-:-:S12]  /*a5d0*/  BRA `(.L_x_213) ;  /* 0x0000000c00747947 */ /* 0x000fd80003800000 */
.L_x_210:
        /* <DEDUP_REMOVED lines=10> */
.L_x_215:
[----:B------:R-:W2:Y:S02]  /*a680*/  LDG.E R2, desc[UR36][R2.64] ;  /* 0x0000002402027981 */ /* 0x000ea4000c1e1900 */
[----:B--2---:R-:W-:Y:S01]  /*a690*/  ISETP.NE.AND P0, PT, R2, RZ, PT ;  /* 0x000000ff0200720c */ /* 0x004fe20003f05270 */
[----:B------:R-:W-:-:S12]  /*a6a0*/  BRA `(.L_x_213) ;  /* 0x0000000c00407947 */ /* 0x000fd80003800000 */
.L_x_214:
[----:B------:R-:W2:Y:S02]  /*a6b0*/  LDG.E.U16 R2, desc[UR36][R2.64] ;  /* 0x0000002402027981 */ /* 0x000ea4000c1e1500 */
[----:B--2---:R-:W-:Y:S01]  /*a6c0*/  ISETP.NE.AND P0, PT, R2, RZ, PT ;  /* 0x000000ff0200720c */ /* 0x004fe20003f05270 */
[----:B------:R-:W-:-:S12]  /*a6d0*/  BRA `(.L_x_213) ;  /* 0x0000000c00347947 */ /* 0x000fd80003800000 */
.L_x_209:
        /* <DEDUP_REMOVED lines=9> */
.L_x_217:
[----:B------:R-:W2:Y:S02]  /*a770*/  LDG.E.U16 R0, desc[UR36][R2.64] ;  /* 0x0000002402007981 */ /* 0x000ea4000c1e1500 */
[----:B--2---:R-:W-:-:S05]  /*a780*/  HADD2.F32 R0, -RZ, R0.H0_H0 ;  /* 0x20000000ff007230 */ /* 0x004fca0000004100 */
[----:B------:R-:W-:Y:S01]  /*a790*/  FSETP.NEU.FTZ.AND P0, PT, R0, RZ, PT ;  /* 0x000000ff0000720b */ /* 0x000fe20003f1d000 */
[----:B------:R-:W-:-:S12]  /*a7a0*/  BRA `(.L_x_213) ;  /* 0x0000000c00007947 */ /* 0x000fd80003800000 */
.L_x_216:
        /* <DEDUP_REMOVED lines=11> */
.L_x_219:
        /* <DEDUP_REMOVED lines=10> */
.L_x_218:
[----:B------:R-:W2:Y:S02]  /*a900*/  LDG.E.64 R2, desc[UR36][R2.64] ;  /* 0x0000002402027981 */ /* 0x000ea4000c1e1b00 */
[----:B--2---:R-:W-:Y:S01]  /*a910*/  DSETP.NEU.AND P0, PT, R2, RZ, PT ;  /* 0x000000ff0200722a */ /* 0x004fe20003f0d000 */
[----:B------:R-:W-:-:S13]  /*a920*/  BRA `(.L_x_213) ;  /* 0x0000000800a07947 */ /* 0x000fda0003800000 */
.L_x_208:
        /* <DEDUP_REMOVED lines=11> */
.L_x_222:
[----:B------:R-:W2:Y:S02]  /*a9e0*/  LDG.E.128 R4, desc[UR36][R2.64] ;  /* 0x0000002402047981 */ /* 0x000ea4000c1e1d00 */
[----:B--2---:R-:W-:-:S06]  /*a9f0*/  DSETP.NEU.AND P0, PT, R6, RZ, PT ;  /* 0x000000ff0600722a */ /* 0x004fcc0003f0d000 */
[----:B------:R-:W-:Y:S01]  /*aa00*/  DSETP.NEU.OR P0, PT, R4, RZ, P0 ;  /* 0x000000ff0400722a */ /* 0x000fe2000070d400 */
[----:B------:R-:W-:-:S13]  /*aa10*/  BRA `(.L_x_213) ;  /* 0x0000000800647947 */ /* 0x000fda0003800000 */
.L_x_221:
        /* <DEDUP_REMOVED lines=27> */
.L_x_224:
        /* <DEDUP_REMOVED lines=14> */
.L_x_223:
[----:B------:R-:W2:Y:S02]  /*acb0*/  LDG.E.U16 R0, desc[UR36][R2.64] ;  /* 0x0000002402007981 */ /* 0x000ea4000c1e1500 */
[----:B--2---:R-:W-:-:S05]  /*acc0*/  IMAD.U32 R0, R0, 0x10000, RZ ;  /* 0x0001000000007824 */ /* 0x004fca00078e00ff */
[----:B------:R-:W-:Y:S01]  /*acd0*/  FSETP.NEU.FTZ.AND P0, PT, R0, RZ, PT ;  /* 0x000000ff0000720b */ /* 0x000fe20003f1d000 */
[----:B------:R-:W-:-:S12]  /*ace0*/  BRA `(.L_x_213) ;  /* 0x0000000400b07947 */ /* 0x000fd80003800000 */
.L_x_220:
        /* <DEDUP_REMOVED lines=11> */
.L_x_227:
        /* <DEDUP_REMOVED lines=21> */
.L_x_231:
[----:B------:R-:W-:Y:S05]  /*aef0*/  BSYNC B1 ;  /* 0x0000000000017941 */ /* 0x000fea0003800000 */
.L_x_230:
[----:B------:R-:W-:Y:S01]  /*af00*/  LEA R3, R0, 0x3b800000, 0x17 ;  /* 0x3b80000000037811 */ /* 0x000fe200078eb8ff */
[----:B------:R-:W-:-:S05]  /*af10*/  IMAD.SHL.U32 R0, R2, 0x100000, RZ ;  /* 0x0010000002007824 */ /* 0x000fca00078e00ff */
[----:B------:R-:W-:-:S07]  /*af20*/  LOP3.LUT R0, R3, R0, R4, 0xfe, !PT ;  /* 0x0000000003007212 */ /* 0x000fce00078efe04 */
.L_x_229:
[----:B------:R-:W-:Y:S05]  /*af30*/  BSYNC B0 ;  /* 0x0000000000007941 */ /* 0x000fea0003800000 */
.L_x_228:
[----:B------:R-:W-:Y:S01]  /*af40*/  FSETP.NEU.FTZ.AND P0, PT, R0, RZ, PT ;  /* 0x000000ff0000720b */ /* 0x000fe20003f1d000 */
[----:B------:R-:W-:-:S12]  /*af50*/  BRA `(.L_x_213) ;  /* 0x0000000400147947 */ /* 0x000fd80003800000 */
.L_x_226:
        /* <DEDUP_REMOVED lines=21> */
.L_x_235:
[----:B------:R-:W-:Y:S05]  /*b0b0*/  BSYNC B1 ;  /* 0x0000000000017941 */ /* 0x000fea0003800000 */
.L_x_234:
[----:B------:R-:W-:Y:S01]  /*b0c0*/  LEA R3, R0, 0x37800000, 0x17 ;  /* 0x3780000000037811 */ /* 0x000fe200078eb8ff */
[----:B------:R-:W-:-:S05]  /*b0d0*/  IMAD.SHL.U32 R0, R2, 0x200000, RZ ;  /* 0x0020000002007824 */ /* 0x000fca00078e00ff */
[----:B------:R-:W-:-:S07]  /*b0e0*/  LOP3.LUT R0, R3, R0, R4, 0xfe, !PT ;  /* 0x0000000003007212 */ /* 0x000fce00078efe04 */
.L_x_233:
[----:B------:R-:W-:Y:S05]  /*b0f0*/  BSYNC B0 ;  /* 0x0000000000007941 */ /* 0x000fea0003800000 */
.L_x_232:
[----:B------:R-:W-:Y:S01]  /*b100*/  FSETP.NEU.FTZ.AND P0, PT, R0, RZ, PT ;  /* 0x000000ff0000720b */ /* 0x000fe20003f1d000 */
[----:B------:R-:W-:-:S12]  /*b110*/  BRA `(.L_x_213) ;  /* 0x0000000000a47947 */ /* 0x000fd80003800000 */
.L_x_225:
        /* <DEDUP_REMOVED lines=14> */
.L_x_239:
[----:B------:R-:W-:Y:S05]  /*b200*/  BSYNC B0 ;  /* 0x0000000000007941 */ /* 0x000fea0003800000 */
.L_x_238:
[----:B------:R-:W-:Y:S01]  /*b210*/  FSETP.NEU.FTZ.AND P0, PT, R0, RZ, PT ;  /* 0x000000ff0000720b */ /* 0x000fe20003f1d000 */
[----:B------:R-:W-:-:S12]  /*b220*/  BRA `(.L_x_213) ;  /* 0x0000000000607947 */ /* 0x000fd80003800000 */
.L_x_212:
        /* <DEDUP_REMOVED lines=16> */
.L_x_240:
[----:B------:R-:W-:Y:S01]  /*b330*/  PLOP3.LUT P0, PT, PT, PT, PT, 0x8, 0x0 ;  /* 0x000000000000781c */ /* 0x000fe20003f0e170 */
[----:B------:R-:W-:-:S12]  /*b340*/  BRA `(.L_x_213) ;  /* 0x0000000000187947 */ /* 0x000fd80003800000 */
.L_x_237:
[----:B------:R-:W2:Y:S02]  /*b350*/  LDG.E.64 R2, desc[UR36][R2.64] ;  /* 0x0000002402027981 */ /* 0x000ea4000c1e1b00 */
[----:B--2---:R-:W-:-:S04]  /*b360*/  ISETP.NE.U32.AND P0, PT, R2, RZ, PT ;  /* 0x000000ff0200720c */ /* 0x004fc80003f05070 */
[----:B------:R-:W-:Y:S01]  /*b370*/  ISETP.NE.AND.EX P0, PT, R3, RZ, PT, P0 ;  /* 0x000000ff0300720c */ /* 0x000fe20003f05300 */
[----:B------:R-:W-:-:S12]  /*b380*/  BRA `(.L_x_213) ;  /* 0x0000000000087947 */ /* 0x000fd80003800000 */
.L_x_236:
[----:B------:R-:W2:Y:S02]  /*b390*/  LDG.E R2, desc[UR36][R2.64] ;  /* 0x0000002402027981 */ /* 0x000ea4000c1e1900 */
[----:B--2---:R-:W-:-:S13]  /*b3a0*/  ISETP.NE.AND P0, PT, R2, RZ, PT ;  /* 0x000000ff0200720c */ /* 0x004fda0003f05270 */
.L_x_213:
[----:B------:R-:W0:Y:S01]  /*b3b0*/  LDC.U8 R3, c[0x0][0x422] ;  /* 0x00010880ff037b82 */ /* 0x000e220000000000 */
[----:B------:R-:W-:Y:S01]  /*b3c0*/  ULDC.U8 UR4, c[0x0][0x421] ;  /* 0x0001084000047ab9 */ /* 0x000fe20000000000 */
[----:B------:R-:W-:Y:S01]  /*b3d0*/  SEL R2, RZ, 0x1, !P0 ;  /* 0x00000001ff027807 */ /* 0x000fe20004000000 */
[----:B------:R-:W-:-:S06]  /*b3e0*/  UPRMT UR4, UR4, 0x9910, URZ ;  /* 0x0000991004047896 */ /* 0x000fcc000800003f */
        /* <DEDUP_REMOVED lines=13> */
[----:B------:R-:W-:Y:S01]  /*b4c0*/  STG.E.U8 desc[UR36][R16.64], R2 ;  /* 0x0000000210007986 */ /* 0x000fe2000c101124 */
[----:B------:R-:W-:Y:S05]  /*b4d0*/  EXIT ;  /* 0x000000000000794d */ /* 0x000fea0003800000 */
.L_x_244:
[----:B------:R-:W-:Y:S01]  /*b4e0*/  STG.E.U8 desc[UR36][R16.64], R2 ;  /* 0x0000000210007986 */ /* 0x000fe2000c101124 */
[----:B------:R-:W-:Y:S05]  /*b4f0*/  EXIT ;  /* 0x000000000000794d */ /* 0x000fea0003800000 */
.L_x_243:
[----:B------:R-:W-:-:S13]  /*b500*/  ISETP.NE.AND P0, PT, R0, 0x2, PT ;  /* 0x000000020000780c */ /* 0x000fda0003f05270 */
[----:B------:R-:W-:Y:S05]  /*b510*/  @!P0 BRA `(.L_x_246) ;  /* 0x0000000000248947 */ /* 0x000fea0003800000 */
[----:B------:R-:W-:-:S13]  /*b520*/  ISETP.NE.AND P0, PT, R0, 0x3, PT ;  /* 0x000000030000780c */ /* 0x000fda0003f05270 */
[----:B------:R-:W-:Y:S05]  /*b530*/  @!P0 BRA `(.L_x_247) ;  /* 0x0000000000148947 */ /* 0x000fea0003800000 */
[----:B------:R-:W-:-:S13]  /*b540*/  ISETP.NE.AND P0, PT, R0, 0x4, PT ;  /* 0x000000040000780c */ /* 0x000fda0003f05270 */
[----:B------:R-:W-:Y:S05]  /*b550*/  @P0 BRA `(.L_x_245) ;  /* 0x0000000800a40947 */ /* 0x000fea0003800000 */
[----:B------:R-:W-:-:S05]  /*b560*/  IMAD.MOV.U32 R3, RZ, RZ, RZ ;  /* 0x000000ffff037224 */ /* 0x000fca00078e00ff */
[----:B------:R-:W-:Y:S01]  /*b570*/  STG.E.64 desc[UR36][R16.64], R2 ;  /* 0x0000000210007986 */ /* 0x000fe2000c101b24 */
[----:B------:R-:W-:Y:S05]  /*b580*/  EXIT ;  /* 0x000000000000794d */ /* 0x000fea0003800000 */
.L_x_247:
[----:B------:R-:W-:Y:S01]  /*b590*/  STG.E desc[UR36][R16.64], R2 ;  /* 0x0000000210007986 */ /* 0x000fe2000c101924 */
[----:B------:R-:W-:Y:S05]  /*b5a0*/  EXIT ;  /* 0x000000000000794d */ /* 0x000fea0003800000 */
.L_x_246:
[----:B------:R-:W-:Y:S01]  /*b5b0*/  STG.E.U16 desc[UR36][R16.64], R2 ;  /* 0x0000000210007986 */ /* 0x000fe2000c101524 */
[----:B------:R-:W-:Y:S05]  /*b5c0*/  EXIT ;  /* 0x000000000000794d */ /* 0x000fea0003800000 */
.L_x_242:
[----:B------:R-:W-:-:S13]  /*b5d0*/  ISETP.GT.AND P1, PT, R0, 0x6, PT ;  /* 0x000000060000780c */ /* 0x000fda0003f24270 */
[----:B------:R-:W-:Y:S05]  /*b5e0*/  @P1 BRA `(.L_x_248) ;  /* 0x00000000002c1947 */ /* 0x000fea0003800000 */
[----:B------:R-:W-:-:S13]  /*b5f0*/  ISETP.NE.AND P1, PT, R0, 0x5, PT ;  /* 0x000000050000780c */ /* 0x000fda0003f25270 */
[----:B------:R-:W-:Y:S05]  /*b600*/  @!P1 BRA `(.L_x_249) ;  /* 0x0000000000149947 */ /* 0x000fea0003800000 */
[----:B------:R-:W-:-:S13]  /*b610*/  ISETP.NE.AND P1, PT, R0, 0x6, PT ;  /* 0x000000060000780c */ /* 0x000fda0003f25270 */
[----:B------:R-:W-:Y:S05]  /*b620*/  @P1 BRA `(.L_x_245) ;  /* 0x0000000800701947 */ /* 0x000fea0003800000 */
[----:B------:R-:W-:-:S05]  /*b630*/  FSEL R3, RZ, 1, !P0 ;  /* 0x3f800000ff037808 */ /* 0x000fca0004000000 */
[----:B------:R-:W-:Y:S01]  /*b640*/  STG.E desc[UR36][R16.64], R3 ;  /* 0x0000000310007986 */ /* 0x000fe2000c101924 */
[----:B------:R-:W-:Y:S05]  /*b650*/  EXIT ;  /* 0x000000000000794d */ /* 0x000fea0003800000 */
.L_x_249:
[----:B------:R-:W-:-:S04]  /*b660*/  FSEL R0, RZ, 1, !P0 ;  /* 0x3f800000ff007808 */ /* 0x000fc80004000000 */
[----:B------:R-:W-:-:S05]  /*b670*/  F2FP.F16.F32.PACK_AB R0, RZ, R0 ;  /* 0x00000000ff00723e */ /* 0x000fca00000000ff */
[----:B------:R-:W-:Y:S01]  /*b680*/  STG.E.U16 desc[UR36][R16.64], R0 ;  /* 0x0000000010007986 */ /* 0x000fe2000c101524 */
[----:B------:R-:W-:Y:S05]  /*b690*/  EXIT ;  /* 0x000000000000794d */ /* 0x000fea0003800000 */
.L_x_248:
        /* <DEDUP_REMOVED lines=8> */
[----:B------:R-:W-:Y:S01]  /*b720*/  STG.E.64 desc[UR36][R16.64], R2 ;  /* 0x0000000210007986 */ /* 0x000fe2000c101b24 */
[----:B------:R-:W-:Y:S05]  /*b730*/  EXIT ;  /* 0x000000000000794d */ /* 0x000fea0003800000 */
.L_x_251:
[----:B------:R-:W-:-:S04]  /*b740*/  FSEL R0, RZ, 1, !P0 ;  /* 0x3f800000ff007808 */ /* 0x000fc80004000000 */
[----:B------:R-:W-:-:S04]  /*b750*/  F2FP.F16.F32.PACK_AB R3, RZ, R0 ;  /* 0x00000000ff03723e */ /* 0x000fc800000000ff */
[----:B------:R-:W-:-:S05]  /*b760*/  PRMT R3, R3, 0x5410, RZ ;  /* 0x0000541003037816 */ /* 0x000fca00000000ff */
[----:B------:R-:W-:Y:S01]  /*b770*/  STG.E desc[UR36][R16.64], R3 ;  /* 0x0000000310007986 */ /* 0x000fe2000c101924 */
[----:B------:R-:W-:Y:S05]  /*b780*/  EXIT ;  /* 0x000000000000794d */ /* 0x000fea0003800000 */
.L_x_250:
[----:B------:R-:W-:Y:S01]  /*b790*/  FSEL R3, RZ, 1.875, !P0 ;  /* 0x3ff00000ff037808 */ /* 0x000fe20004000000 */
[----:B------:R-:W-:-:S05]  /*b7a0*/  IMAD.MOV.U32 R2, RZ, RZ, RZ ;  /* 0x000000ffff027224 */ /* 0x000fca00078e00ff */
[----:B------:R-:W-:Y:S01]  /*b7b0*/  STG.E.64 desc[UR36][R16.64], R2 ;  /* 0x0000000210007986 */ /* 0x000fe2000c101b24 */
[----:B------:R-:W-:Y:S05]  /*b7c0*/  EXIT ;  /* 0x000000000000794d */ /* 0x000fea0003800000 */
.L_x_241:
        /* <DEDUP_REMOVED lines=8> */
[----:B------:R-:W-:Y:S01]  /*b850*/  STG.E.U8 desc[UR36][R16.64], R2 ;  /* 0x0000000210007986 */ /* 0x000fe2000c101124 */
[----:B------:R-:W-:Y:S05]  /*b860*/  EXIT ;  /* 0x000000000000794d */ /* 0x000fea0003800000 */
.L_x_254:
[----:B------:R-:W-:Y:S02]  /*b870*/  FSEL R5, RZ, 1.875, !P0 ;  /* 0x3ff00000ff057808 */ /* 0x000fe40004000000 */
[----:B------:R-:W-:Y:S01]  /*b880*/  CS2R R6, SRZ ;  /* 0x0000000000067805 */ /* 0x000fe2000001ff00 */
[----:B------:R-:W-:-:S05]  /*b890*/  IMAD.MOV.U32 R4, RZ, RZ, RZ ;  /* 0x000000ffff047224 */ /* 0x000fca00078e00ff */
[----:B------:R-:W-:Y:S01]  /*b8a0*/  STG.E.128 desc[UR36][R16.64], R4 ;  /* 0x0000000410007986 */ /* 0x000fe2000c101d24 */
[----:B------:R-:W-:Y:S05]  /*b8b0*/  EXIT ;  /* 0x000000000000794d */ /* 0x000fea0003800000 */
.L_x_253:
        /* <DEDUP_REMOVED lines=18> */
.L_x_258:
[----:B------:R-:W-:Y:S05]  /*b9e0*/  BSYNC B0 ;  /* 0x0000000000007941 */ /* 0x000fea0003800000 */
.L_x_257:
[----:B------:R-:W-:Y:S01]  /*b9f0*/  STG.E.U8 desc[UR36][R16.64], R3 ;  /* 0x0000000310007986 */ /* 0x000fe2000c101124 */
[----:B------:R-:W-:Y:S05]  /*ba00*/  EXIT ;  /* 0x000000000000794d */ /* 0x000fea0003800000 */
.L_x_256:
[----:B------:R-:W-:-:S04]  /*ba10*/  FSEL R5, RZ, 1, !P0 ;  /* 0x3f800000ff057808 */ /* 0x000fc80004000000 */
[----:B------:R-:W-:-:S13]  /*ba20*/  ISETP.GT.U32.AND P0, PT, R5, 0x477fffff, PT ;  /* 0x477fffff0500780c */ /* 0x000fda0003f04070 */
[----:B------:R-:W-:Y:S05]  /*ba30*/  @P0 BRA `(.L_x_259) ;  /* 0x00000000002c0947 */ /* 0x000fea0003800000 */
[----:B------:R-:W-:-:S13]  /*ba40*/  ISETP.GE.U32.AND P0, PT, R5, 0x38800000, PT ;  /* 0x388000000500780c */ /* 0x000fda0003f06070 */
[----:B------:R-:W-:-:S04]  /*ba50*/  @P0 SHF.R.U32.HI R0, RZ, 0x15, R5 ;  /* 0x00000015ff000819 */ /* 0x000fc80000011605 */
[----:B------:R-:W-:-:S04]  /*ba60*/  @P0 LOP3.LUT R0, R0, 0x1, RZ, 0xc0, !PT ;  /* 0x0000000100000812 */ /* 0x000fc800078ec0ff */
[----:B------:R-:W-:-:S04]  /*ba70*/  @P0 IADD3 R0, R5, 0x80fffff, R0 ;  /* 0x080fffff05000810 */ /* 0x000fc80007ffe000 */
[----:B------:R-:W-:-:S05]  /*ba80*/  @P0 SHF.R.U32.HI R3, RZ, 0x15, R0 ;  /* 0x00000015ff030819 */ /* 0x000fca0000011600 */
[----:B------:R0:W-:Y:S01]  /*ba90*/  @P0 STG.E.U8 desc[UR36][R16.64], R3 ;  /* 0x0000000310000986 */ /* 0x0001e2000c101124 */
[----:B------:R-:W-:Y:S05]  /*baa0*/  @P0 EXIT ;  /* 0x000000000000094d */ /* 0x000fea0003800000 */
[----:B------:R-:W-:-:S04]  /*bab0*/  FADD.FTZ R0, R5, 128 ;  /* 0x4300000005007421 */ /* 0x000fc80000010000 */
[----:B0-----:R-:W-:-:S05]  /*bac0*/  VIADD R3, R0, 0xbd000000 ;  /* 0xbd00000000037836 */ /* 0x001fca0000000000 */
[----:B------:R-:W-:Y:S01]  /*bad0*/  STG.E.U8 desc[UR36][R16.64], R3 ;  /* 0x0000000310007986 */ /* 0x000fe2000c101124 */
[----:B------:R-:W-:Y:S05]  /*bae0*/  EXIT ;  /* 0x000000000000794d */ /* 0x000fea0003800000 */
.L_x_259:
[----:B------:R-:W-:Y:S01]  /*baf0*/  IMAD.MOV.U32 R3, RZ, RZ, 0x7f ;  /* 0x0000007fff037424 */ /* 0x000fe200078e00ff */
[----:B------:R-:W-:-:S04]  /*bb00*/  ISETP.GT.U32.AND P0, PT, R5, 0x7f800000, PT ;  /* 0x7f8000000500780c */ /* 0x000fc80003f04070 */
[----:B------:R-:W-:-:S05]  /*bb10*/  SEL R3, R3, 0x7c, P0 ;  /* 0x0000007c03037807 */ /* 0x000fca0000000000 */
[----:B------:R-:W-:Y:S01]  /*bb20*/  STG.E.U8 desc[UR36][R16.64], R3 ;  /* 0x0000000310007986 */ /* 0x000fe2000c101124 */
[----:B------:R-:W-:Y:S05]  /*bb30*/  EXIT ;  /* 0x000000000000794d */ /* 0x000fea0003800000 */
.L_x_255:
[----:B------:R-:W-:-:S04]  /*bb40*/  FSEL R0, RZ, 1, !P0 ;  /* 0x3f800000ff007808 */ /* 0x000fc80004000000 */
[----:B------:R-:W-:-:S05]  /*bb50*/  F2FP.BF16.F32.PACK_AB R0, RZ, R0 ;  /* 0x00000000ff00723e */ /* 0x000fca00000010ff */
[----:B------:R-:W-:Y:S01]  /*bb60*/  STG.E.U16 desc[UR36][R16.64], R0 ;  /* 0x0000000010007986 */ /* 0x000fe2000c101524 */
[----:B------:R-:W-:Y:S05]  /*bb70*/  EXIT ;  /* 0x000000000000794d */ /* 0x000fea0003800000 */
.L_x_252:
        /* <DEDUP_REMOVED lines=8> */
[----:B------:R-:W-:Y:S01]  /*bc00*/  STG.E.U16 desc[UR36][R16.64], R2 ;  /* 0x0000000210007986 */ /* 0x000fe2000c101524 */
[----:B------:R-:W-:Y:S05]  /*bc10*/  EXIT ;  /* 0x000000000000794d */ /* 0x000fea0003800000 */
.L_x_262:
        /* <DEDUP_REMOVED lines=16> */
.L_x_265:
[----:B------:R-:W-:-:S07]  /*bd20*/  PRMT R8, R0, 0x7610, R8 ;  /* 0x0000761000087816 */ /* 0x000fce0000000008 */
.L_x_264:
[----:B------:R-:W-:Y:S05]  /*bd30*/  BSYNC B0 ;  /* 0x0000000000007941 */ /* 0x000fea0003800000 */
.L_x_263:
[----:B------:R-:W-:Y:S01]  /*bd40*/  STG.E.U8 desc[UR36][R16.64], R8 ;  /* 0x0000000810007986 */ /* 0x000fe2000c101124 */
[----:B------:R-:W-:Y:S05]  /*bd50*/  EXIT ;  /* 0x000000000000794d */ /* 0x000fea0003800000 */
.L_x_261:
        /* <DEDUP_REMOVED lines=16> */
.L_x_268:
[----:B------:R-:W-:-:S07]  /*be60*/  PRMT R8, R0, 0x7610, R8 ;  /* 0x0000761000087816 */ /* 0x000fce0000000008 */
.L_x_267:
[----:B------:R-:W-:Y:S05]  /*be70*/  BSYNC B0 ;  /* 0x0000000000007941 */ /* 0x000fea0003800000 */
.L_x_266:
[----:B------:R-:W-:Y:S01]  /*be80*/  STG.E.U8 desc[UR36][R16.64], R8 ;  /* 0x0000000810007986 */ /* 0x000fe2000c101124 */
[----:B------:R-:W-:Y:S05]  /*be90*/  EXIT ;  /* 0x000000000000794d */ /* 0x000fea0003800000 */
.L_x_260:
        /* <DEDUP_REMOVED lines=19> */
[----:B------:R-:W-:Y:S01]  /*bfd0*/  STG.E.U8 desc[UR36][R16.64], R3 ;  /* 0x0000000310007986 */ /* 0x000fe2000c101124 */
[----:B------:R-:W-:Y:S05]  /*bfe0*/  EXIT ;  /* 0x000000000000794d */ /* 0x000fea0003800000 */
.L_x_245:
        /* <DEDUP_REMOVED lines=16> */
.L_x_271:
[----:B------:R-:W-:Y:S05]  /*c0f0*/  EXIT ;  /* 0x000000000000794d */ /* 0x000fea0003800000 */
.L_x_270:
[----:B------:R-:W-:-:S05]  /*c100*/  IMAD.MOV.U32 R3, RZ, RZ, RZ ;  /* 0x000000ffff037224 */ /* 0x000fca00078e00ff */
[----:B------:R-:W-:Y:S01]  /*c110*/  STG.E.64 desc[UR36][R16.64], R2 ;  /* 0x0000000210007986 */ /* 0x000fe2000c101b24 */
[----:B------:R-:W-:Y:S05]  /*c120*/  EXIT ;  /* 0x000000000000794d */ /* 0x000fea0003800000 */
.L_x_269:
[----:B------:R-:W-:Y:S01]  /*c130*/  STG.E desc[UR36][R16.64], R2 ;  /* 0x0000000210007986 */ /* 0x000fe2000c101924 */
[----:B------:R-:W-:Y:S05]  /*c140*/  EXIT ;  /* 0x000000000000794d */ /* 0x000fea0003800000 */
.L_x_272:
[----:B------:R-:W-:-:S00]  /*c150*/  BRA `(.L_x_272) ;  /* 0xfffffffc00fc7947 */ /* 0x000fc0000383ffff */
[----:B------:R-:W-:-:S00]  /*c160*/  NOP ;  /* 0x0000000000007918 */ /* 0x000fc00000000000 */
        /* <DEDUP_REMOVED lines=9> */
.L_x_26120:


//--------------------- .text._ZN2at6native27unrolled_elementwise_kernelINS0_13AUnaryFunctorIbbbNS0_17BitwiseXorFunctorIbEEEESt5arrayIPcLm2EELi4E23TrivialOffsetCalculatorILi1EjESA_NS0_6memory12LoadWithCastILi1EEENSB_13StoreWithCastILi1EEEEEviT_T0_T2_T3_T4_T5_ --------------------------
	.section	.text._ZN2at6native27unrolled_elementwise_kernelINS0_13AUnaryFunctorIbbbNS0_17BitwiseXorFunctorIbEEEESt5arrayIPcLm2EELi4E23TrivialOffsetCalculatorILi1EjESA_NS0_6memory12LoadWithCastILi1EEENSB_13StoreWithCastILi1EEEEEviT_T0_T2_T3_T4_T5_,"ax",@progbits
	.align	128
        .global         _ZN2at6native27unrolled_elementwise_kernelINS0_13AUnaryFunctorIbbbNS0_17BitwiseXorFunctorIbEEEESt5arrayIPcLm2EELi4E23TrivialOffsetCalculatorILi1EjESA_NS0_6memory12LoadWithCastILi1EEENSB_13StoreWithCastILi1EEEEEviT_T0_T2_T3_T4_T5_
        .type           _ZN2at6native27unrolled_elementwise_kernelINS0_13AUnaryFunctorIbbbNS0_17BitwiseXorFunctorIbEEEESt5arrayIPcLm2EELi4E23TrivialOffsetCalculatorILi1EjESA_NS0_6memory12LoadWithCastILi1EEENSB_13StoreWithCastILi1EEEEEviT_T0_T2_T3_T4_T5_,@function
        .size           _ZN2at6native27unrolled_elementwise_kernelINS0_13AUnaryFunctorIbbbNS0_17BitwiseXorFunctorIbEEEESt5arrayIPcLm2EELi4E23TrivialOffsetCalculatorILi1EjESA_NS0_6memory12LoadWithCastILi1EEENSB_13StoreWithCastILi1EEEEEviT_T0_T2_T3_T4_T5_,(.L_x_26121 - _ZN2at6native27unrolled_elementwise_kernelINS0_13AUnaryFunctorIbbbNS0_17BitwiseXorFunctorIbEEEESt5arrayIPcLm2EELi4E23TrivialOffsetCalculatorILi1EjESA_NS0_6memory12LoadWithCastILi1EEENSB_13StoreWithCastILi1EEEEEviT_T0_T2_T3_T4_T5_)
        .other          _ZN2at6native27unrolled_elementwise_kernelINS0_13AUnaryFunctorIbbbNS0_17BitwiseXorFunctorIbEEEESt5arrayIPcLm2EELi4E23TrivialOffsetCalculatorILi1EjESA_NS0_6memory12LoadWithCastILi1EEENSB_13StoreWithCastILi1EEEEEviT_T0_T2_T3_T4_T5_,@"STO_CUDA_ENTRY STV_DEFAULT"
_ZN2at6native27unrolled_elementwise_kernelINS0_13AUnaryFunctorIbbbNS0_17BitwiseXorFunctorIbEEEESt5arrayIPcLm2EELi4E23TrivialOffsetCalculatorILi1EjESA_NS0_6memory12LoadWithCastILi1EEENSB_13StoreWithCastILi1EEEEEviT_T0_T2_T3_T4_T5_:
.text._ZN2at6native27unrolled_elementwise_kernelINS0_13AUnaryFunctorIbbbNS0_17BitwiseXorFunctorIbEEEESt5arrayIPcLm2EELi4E23TrivialOffsetCalculatorILi1EjESA_NS0_6memory12LoadWithCastILi1EEENSB_13StoreWithCastILi1EEEEEviT_T0_T2_T3_T4_T5_:
[----:B------:R-:W0:Y:S01]  /*0000*/  LDC R1, c[0x0][0x28] ;  /* 0x00000a00ff017b82 */ /* 0x000e220000000800 */
[----:B------:R-:W1:Y:S07]  /*0010*/  S2R R2, SR_CTAID.X ;  /* 0x0000000000027919 */ /* 0x000e6e0000002500 */
[----:B------:R-:W1:Y:S01]  /*0020*/  LDC R3, c[0x0][0x210] ;  /* 0x00008400ff037b82 */ /* 0x000e620000000800 */
[----:B------:R-:W-:Y:S01]  /*0030*/  ULDC.64 UR36, c[0x0][0x208] ;  /* 0x0000820000247ab9 */ /* 0x000fe20000000a00 */
[----:B------:R-:W-:Y:S01]  /*0040*/  BSSY B6, `(.L_x_273) ;  /* 0x0000100000067945 */ /* 0x000fe20003800000 */
[----:B------:R-:W2:Y:S01]  /*0050*/  S2R R25, SR_TID.X ;  /* 0x0000000000197919 */ /* 0x000ea20000002100 */
[----:B------:R-:W-:-:S02]  /*0060*/  PRMT R16, RZ, 0x7610, R16 ;  /* 0x00007610ff107816 */ /* 0x000fc40000000010 */
[----:B------:R-:W-:Y:S02]  /*0070*/  PRMT R18, RZ, 0x7610, R18 ;  /* 0x00007610ff127816 */ /* 0x000fe40000000012 */
[----:B------:R-:W3:Y:S01]  /*0080*/  LDC.U8 R19, c[0x0][0x22c] ;  /* 0x00008b00ff137b82 */ /* 0x000ee20000000000 */
[----:B-1----:R-:W-:-:S05]  /*0090*/  IMAD R24, R2, -0x200, R3 ;  /* 0xfffffe0002187824 */ /* 0x002fca00078e0203 */
[----:B--2---:R-:W-:-:S13]  /*00a0*/  ISETP.GE.AND P0, PT, R25, R24, PT ;  /* 0x000000181900720c */ /* 0x004fda0003f06270 */
[----:B0--3--:R-:W-:Y:S05]  /*00b0*/  @P0 BRA `(.L_x_274) ;  /* 0x0000000c00e00947 */ /* 0x009fea0003800000 */
[----:B------:R-:W0:Y:S01]  /*00c0*/  LDC.64 R4, c[0x0][0x220] ;  /* 0x00008800ff047b82 */ /* 0x000e220000000a00 */
[----:B------:R-:W-:Y:S01]  /*00d0*/  PRMT R0, R19, 0x9910, RZ ;  /* 0x0000991013007816 */ /* 0x000fe200000000ff */
[----:B------:R-:W-:Y:S01]  /*00e0*/  IMAD R25, R2, 0x200, R25 ;  /* 0x0000020002197824 */ /* 0x000fe200078e0219 */
[----:B------:R-:W-:Y:S02]  /*00f0*/  ULDC UR4, c[0x0][0x230] ;  /* 0x00008c0000047ab9 */ /* 0x000fe40000000800 */
[----:B------:R-:W-:Y:S01]  /*0100*/  ISETP.GT.AND P0, PT, R0, 0x9, PT ;  /* 0x000000090000780c */ /* 0x000fe20003f04270 */
[----:B------:R-:W-:-:S05]  /*0110*/  IMAD R25, R25, UR4, RZ ;  /* 0x0000000419197c24 */ /* 0x000fca000f8e02ff */
[----:B0-----:R-:W-:-:S05]  /*0120*/  IADD3 R4, P1, R25, R4, RZ ;  /* 0x0000000419047210 */ /* 0x001fca0007f3e0ff */
[----:B------:R-:W-:Y:S02]  /*0130*/  IMAD.X R5, RZ, RZ, R5, P1 ;  /* 0x000000ffff057224 */ /* 0x000fe400008e0605 */
[----:B------:R-:W-:Y:S06]  /*0140*/  @P0 BRA `(.L_x_275) ;  /* 0x00000004000c0947 */ /* 0x000fec0003800000 */
        /* <DEDUP_REMOVED lines=11> */
.L_x_278:
[----:B------:R-:W2:Y:S02]  /*0200*/  LDG.E.U8 R4, desc[UR36][R4.64] ;  /* 0x0000002404047981 */ /* 0x000ea4000c1e1100 */
[----:B--2---:R-:W-:Y:S01]  /*0210*/  ISETP.NE.AND P0, PT, R4, RZ, PT ;  /* 0x000000ff0400720c */ /* 0x004fe20003f05270 */
[----:B------:R-:W-:-:S12]  /*0220*/  BRA `(.L_x_280) ;  /* 0x0000000c00787947 */ /* 0x000fd80003800000 */
.L_x_277:
        /* <DEDUP_REMOVED lines=10> */
.L_x_282:
[----:B------:R-:W2:Y:S02]  /*02d0*/  LDG.E R4, desc[UR36][R4.64] ;  /* 0x0000002404047981 */ /* 0x000ea4000c1e1900 */
[----:B--2---:R-:W-:Y:S01]  /*02e0*/  ISETP.NE.AND P0, PT, R4, RZ, PT ;  /* 0x000000ff0400720c */ /* 0x004fe20003f05270 */
[----:B------:R-:W-:-:S12]  /*02f0*/  BRA `(.L_x_280) ;  /* 0x0000000c00447947 */ /* 0x000fd80003800000 */
.L_x_281:
[----:B------:R-:W2:Y:S02]  /*0300*/  LDG.E.U16 R4, desc[UR36][R4.64] ;  /* 0x0000002404047981 */ /* 0x000ea4000c1e1500 */
[----:B--2---:R-:W-:Y:S01]  /*0310*/  ISETP.NE.AND P0, PT, R4, RZ, PT ;  /* 0x000000ff0400720c */ /* 0x004fe20003f05270 */
[----:B------:R-:W-:-:S12]  /*0320*/  BRA `(.L_x_280) ;  /* 0x0000000c00387947 */ /* 0x000fd80003800000 */
.L_x_276:
        /* <DEDUP_REMOVED lines=9> */
.L_x_284:
[----:B------:R-:W2:Y:S02]  /*03c0*/  LDG.E.U16 R0, desc[UR36][R4.64] ;  /* 0x0000002404007981 */ /* 0x000ea4000c1e1500 */
[----:B--2---:R-:W-:-:S05]  /*03d0*/  HADD2.F32 R0, -RZ, R0.H0_H0 ;  /* 0x20000000ff007230 */ /* 0x004fca0000004100 */
[----:B------:R-:W-:Y:S01]  /*03e0*/  FSETP.NEU.FTZ.AND P0, PT, R0, RZ, PT ;  /* 0x000000ff0000720b */ /* 0x000fe20003f1d000 */
[----:B------:R-:W-:-:S12]  /*03f0*/  BRA `(.L_x_280) ;  /* 0x0000000c00047947 */ /* 0x000fd80003800000 */
.L_x_283:
        /* <DEDUP_REMOVED lines=11> */
.L_x_286:
        /* <DEDUP_REMOVED lines=10> */
.L_x_285:
[----:B------:R-:W2:Y:S02]  /*0550*/  LDG.E.64 R4, desc[UR36][R4.64] ;  /* 0x0000002404047981 */ /* 0x000ea4000c1e1b00 */
[----:B--2---:R-:W-:Y:S01]  /*0560*/  DSETP.NEU.AND P0, PT, R4, RZ, PT ;  /* 0x000000ff0400722a */ /* 0x004fe20003f0d000 */
[----:B------:R-:W-:-:S13]  /*0570*/  BRA `(.L_x_280) ;  /* 0x0000000800a47947 */ /* 0x000fda0003800000 */
.L_x_275:
        /* <DEDUP_REMOVED lines=11> */
.L_x_289:
[----:B------:R-:W2:Y:S02]  /*0630*/  LDG.E.128 R4, desc[UR36][R4.64] ;  /* 0x0000002404047981 */ /* 0x000ea4000c1e1d00 */
[----:B--2---:R-:W-:-:S06]  /*0640*/  DSETP.NEU.AND P0, PT, R6, RZ, PT ;  /* 0x000000ff0600722a */ /* 0x004fcc0003f0d000 */
[----:B------:R-:W-:Y:S01]  /*0650*/  DSETP.NEU.OR P0, PT, R4, RZ, P0 ;  /* 0x000000ff0400722a */ /* 0x000fe2000070d400 */
[----:B------:R-:W-:-:S13]  /*0660*/  BRA `(.L_x_280) ;  /* 0x0000000800687947 */ /* 0x000fda0003800000 */
.L_x_288:
        /* <DEDUP_REMOVED lines=27> */
.L_x_291:
[----:B------:R-:W2:Y:S02]  /*0820*/  LDG.E.U8 R4, desc[UR36][R4.64] ;  /* 0x0000002404047981 */ /* 0x000ea4000c1e1100 */
[----:B--2---:R-:W-:-:S05]  /*0830*/  IMAD.SHL.U32 R0, R4, 0x2000000, RZ ;  /* 0x0200000004007824 */ /* 0x004fca00078e00ff */
[----:B------:R-:W-:-:S13]  /*0840*/  ISETP.GE.U32.AND P0, PT, R0, 0x8000000, PT ;  /* 0x080000000000780c */ /* 0x000fda0003f06070 */
[C---:B------:R-:W-:Y:S02]  /*0850*/  @P0 IMAD.SHL.U32 R3, R4.reuse, 0x200000, RZ ;  /* 0x0020000004030824 */ /* 0x040fe400078e00ff */
[----:B------:R-:W-:-:S03]  /*0860*/  @!P0 IMAD.SHL.U32 R0, R4, 0x100, RZ ;  /* 0x0000010004008824 */ /* 0x000fc600078e00ff */
[----:B------:R-:W-:Y:S02]  /*0870*/  @P0 LOP3.LUT R3, R3, 0xfe00000, RZ, 0xc0, !PT ;  /* 0x0fe0000003030812 */ /* 0x000fe400078ec0ff */
[----:B------:R-:W-:Y:S02]  /*0880*/  @!P0 LOP3.LUT R0, R0, 0x7f00, RZ, 0xc0, !PT ;  /* 0x00007f0000008812 */ /* 0x000fe400078ec0ff */
[----:B------:R-:W-:Y:S02]  /*0890*/  @P0 LOP3.LUT R3, R3, 0x70000000, RZ, 0xfc, !PT ;  /* 0x7000000003030812 */ /* 0x000fe400078efcff */
[----:B------:R-:W-:-:S03]  /*08a0*/  @!P0 LOP3.LUT R0, R0, 0x3f000000, RZ, 0xfc, !PT ;  /* 0x3f00000000008812 */ /* 0x000fc600078efcff */
[----:B------:R-:W-:Y:S02]  /*08b0*/  @P0 FMUL.FTZ R3, R3, 1.9259299443872358531e-34 ;  /* 0x0780000003030820 */ /* 0x000fe40000410000 */
[----:B------:R-:W-:Y:S01]  /*08c0*/  @!P0 FADD.FTZ R3, R0, -0.5 ;  /* 0xbf00000000038421 */ /* 0x000fe20000010000 */
[----:B------:R-:W-:-:S05]  /*08d0*/  IMAD.SHL.U32 R0, R4, 0x1000000, RZ ;  /* 0x0100000004007824 */ /* 0x000fca00078e00ff */
[----:B------:R-:W-:-:S04]  /*08e0*/  LOP3.LUT R0, R3, 0x80000000, R0, 0xf8, !PT ;  /* 0x8000000003007812 */ /* 0x000fc800078ef800 */
[----:B------:R-:W-:Y:S01]  /*08f0*/  FSETP.NEU.FTZ.AND P0, PT, R0, RZ, PT ;  /* 0x000000ff0000720b */ /* 0x000fe20003f1d000 */
[----:B------:R-:W-:-:S12]  /*0900*/  BRA `(.L_x_280) ;  /* 0x0000000400c07947 */ /* 0x000fd80003800000 */
.L_x_290:
[----:B------:R-:W2:Y:S02]  /*0910*/  LDG.E.U16 R0, desc[UR36][R4.64] ;  /* 0x0000002404007981 */ /* 0x000ea4000c1e1500 */
[----:B--2---:R-:W-:-:S05]  /*0920*/  IMAD.U32 R0, R0, 0x10000, RZ ;  /* 0x0001000000007824 */ /* 0x004fca00078e00ff */
[----:B------:R-:W-:Y:S01]  /*0930*/  FSETP.NEU.FTZ.AND P0, PT, R0, RZ, PT ;  /* 0x000000ff0000720b */ /* 0x000fe20003f1d000 */
[----:B------:R-:W-:-:S12]  /*0940*/  BRA `(.L_x_280) ;  /* 0x0000000400b07947 */ /* 0x000fd80003800000 */
.L_x_287:
        /* <DEDUP_REMOVED lines=11> */
.L_x_294:
        /* <DEDUP_REMOVED lines=21> */
.L_x_298:
[----:B------:R-:W-:Y:S05]  /*0b50*/  BSYNC B1 ;  /* 0x0000000000017941 */ /* 0x000fea0003800000 */
.L_x_297:
[----:B------:R-:W-:Y:S01]  /*0b60*/  LEA R5, R0, 0x3b800000, 0x17 ;  /* 0x3b80000000057811 */ /* 0x000fe200078eb8ff */
[----:B------:R-:W-:-:S05]  /*0b70*/  IMAD.SHL.U32 R0, R3, 0x100000, RZ ;  /* 0x0010000003007824 */ /* 0x000fca00078e00ff */
[----:B------:R-:W-:-:S07]  /*0b80*/  LOP3.LUT R0, R5, R0, R6, 0xfe, !PT ;  /* 0x0000000005007212 */ /* 0x000fce00078efe06 */
.L_x_296:
[----:B------:R-:W-:Y:S05]  /*0b90*/  BSYNC B0 ;  /* 0x0000000000007941 */ /* 0x000fea0003800000 */
.L_x_295:
[----:B------:R-:W-:Y:S01]  /*0ba0*/  FSETP.NEU.FTZ.AND P0, PT, R0, RZ, PT ;  /* 0x000000ff0000720b */ /* 0x000fe20003f1d000 */
[----:B------:R-:W-:-:S12]  /*0bb0*/  BRA `(.L_x_280) ;  /* 0x0000000400147947 */ /* 0x000fd80003800000 */
.L_x_293:
        /* <DEDUP_REMOVED lines=21> */
.L_x_302:
[----:B------:R-:W-:Y:S05]  /*0d10*/  BSYNC B1 ;  /* 0x0000000000017941 */ /* 0x000fea0003800000 */
.L_x_301:
[----:B------:R-:W-:Y:S01]  /*0d20*/  LEA R5, R0, 0x37800000, 0x17 ;  /* 0x3780000000057811 */ /* 0x000fe200078eb8ff */
[----:B------:R-:W-:-:S05]  /*0d30*/  IMAD.SHL.U32 R0, R3, 0x200000, RZ ;  /* 0x0020000003007824 */ /* 0x000fca00078e00ff */
[----:B------:R-:W-:-:S07]  /*0d40*/  LOP3.LUT R0, R5, R0, R6, 0xfe, !PT ;  /* 0x0000000005007212 */ /* 0x000fce00078efe06 */
.L_x_300:
[----:B------:R-:W-:Y:S05]  /*0d50*/  BSYNC B0 ;  /* 0x0000000000007941 */ /* 0x000fea0003800000 */
.L_x_299:
[----:B------:R-:W-:Y:S01]  /*0d60*/  FSETP.NEU.FTZ.AND P0, PT, R0, RZ, PT ;  /* 0x000000ff0000720b */ /* 0x000fe20003f1d000 */
[----:B------:R-:W-:-:S12]  /*0d70*/  BRA `(.L_x_280) ;  /* 0x0000000000a47947 */ /* 0x000fd80003800000 */
.L_x_292:
        /* <DEDUP_REMOVED lines=14> */
.L_x_306:
[----:B------:R-:W-:Y:S05]  /*0e60*/  BSYNC B0 ;  /* 0x0000000000007941 */ /* 0x000fea0003800000 */
.L_x_305:
[----:B------:R-:W-:Y:S01]  /*0e70*/  FSETP.NEU.FTZ.AND P0, PT, R0, RZ, PT ;  /* 0x000000ff0000720b */ /* 0x000fe20003f1d000 */
[----:B------:R-:W-:-:S12]  /*0e80*/  BRA `(.L_x_280) ;  /* 0x0000000000607947 */ /* 0x000fd80003800000 */
.L_x_279:
        /* <DEDUP_REMOVED lines=16> */
.L_x_307:
[----:B------:R-:W-:Y:S01]  /*0f90*/  PLOP3.LUT P0, PT, PT, PT, PT, 0x8, 0x0 ;  /* 0x000000000000781c */ /* 0x000fe20003f0e170 */
[----:B------:R-:W-:-:S12]  /*0fa0*/  BRA `(.L_x_280) ;  /* 0x0000000000187947 */ /* 0x000fd80003800000 */
.L_x_304:
[----:B------:R-:W2:Y:S02]  /*0fb0*/  LDG.E.64 R4, desc[UR36][R4.64] ;  /* 0x0000002404047981 */ /* 0x000ea4000c1e1b00 */
[----:B--2---:R-:W-:-:S04]  /*0fc0*/  ISETP.NE.U32.AND P0, PT, R4, RZ, PT ;  /* 0x000000ff0400720c */ /* 0x004fc80003f05070 */
[----:B------:R-:W-:Y:S01]  /*0fd0*/  ISETP.NE.AND.EX P0, PT, R5, RZ, PT, P0 ;  /* 0x000000ff0500720c */ /* 0x000fe20003f05300 */
[----:B------:R-:W-:-:S12]  /*0fe0*/  BRA `(.L_x_280) ;  /* 0x0000000000087947 */ /* 0x000fd80003800000 */
.L_x_303:
[----:B------:R-:W2:Y:S02]  /*0ff0*/  LDG.E R4, desc[UR36][R4.64] ;  /* 0x0000002404047981 */ /* 0x000ea4000c1e1900 */
[----:B--2---:R-:W-:-:S13]  /*1000*/  ISETP.NE.AND P0, PT, R4, RZ, PT ;  /* 0x000000ff0400720c */ /* 0x004fda0003f05270 */
.L_x_280:
[----:B------:R-:W0:Y:S01]  /*1010*/  S2R R25, SR_TID.X ;  /* 0x0000000000197919 */ /* 0x000e220000002100 */
[----:B------:R-:W-:Y:S01]  /*1020*/  SEL R18, RZ, 0x1, !P0 ;  /* 0x00000001ff127807 */ /* 0x000fe20004000000 */
[----:B0-----:R-:W-:-:S07]  /*1030*/  VIADD R25, R25, 0x80 ;  /* 0x0000008019197836 */ /* 0x001fce0000000000 */
.L_x_274:
[----:B------:R-:W-:Y:S05]  /*1040*/  BSYNC B6 ;  /* 0x0000000000067941 */ /* 0x000fea0003800000 */
.L_x_273:
[----:B------:R-:W-:Y:S01]  /*1050*/  ISETP.GE.AND P0, PT, R25, R24, PT ;  /* 0x000000181900720c */ /* 0x000fe20003f06270 */
[----:B------:R-:W-:-:S12]  /*1060*/  BSSY B6, `(.L_x_308) ;  /* 0x00000f9000067945 */ /* 0x000fd80003800000 */
[----:B------:R-:W-:Y:S05]  /*1070*/  @P0 BRA `(.L_x_309) ;  /* 0x0000000c00dc0947 */ /* 0x000fea0003800000 */
[----:B------:R-:W0:Y:S01]  /*1080*/  LDC.64 R4, c[0x0][0x220] ;  /* 0x00008800ff047b82 */ /* 0x000e220000000a00 */
[----:B------:R-:W-:Y:S01]  /*1090*/  IMAD R0, R2, 0x200, R25 ;  /* 0x0000020002007824 */ /* 0x000fe200078e0219 */
[----:B------:R-:W-:Y:S01]  /*10a0*/  PRMT R6, R19, 0x9910, RZ ;  /* 0x0000991013067816 */ /* 0x000fe200000000ff */
[----:B------:R-:W-:Y:S02]  /*10b0*/  ULDC UR4, c[0x0][0x230] ;  /* 0x00008c0000047ab9 */ /* 0x000fe40000000800 */
[----:B------:R-:W-:Y:S02]  /*10c0*/  IMAD R3, R0, UR4, RZ ;  /* 0x0000000400037c24 */ /* 0x000fe4000f8e02ff */
[----:B------:R-:W-:-:S05]  /*10d0*/  IMAD.MOV.U32 R0, RZ, RZ, R6 ;  /* 0x000000ffff007224 */ /* 0x000fca00078e0006 */
[----:B------:R-:W-:Y:S02]  /*10e0*/  ISETP.GT.AND P1, PT, R0, 0x9, PT ;  /* 0x000000090000780c */ /* 0x000fe40003f24270 */
[----:B0-----:R-:W-:-:S05]  /*10f0*/  IADD3 R4, P0, R3, R4, RZ ;  /* 0x0000000403047210 */ /* 0x001fca0007f1e0ff */
[----:B------:R-:W-:-:S06]  /*1100*/  IMAD.X R5, RZ, RZ, R5, P0 ;  /* 0x000000ffff057224 */ /* 0x000fcc00000e0605 */
        /* <DEDUP_REMOVED lines=12> */
.L_x_313:
[----:B------:R-:W2:Y:S02]  /*11d0*/  LDG.E.U8 R4, desc[UR36][R4.64] ;  /* 0x0000002404047981 */ /* 0x000ea4000c1e1100 */
[----:B--2---:R-:W-:Y:S01]  /*11e0*/  ISETP.NE.AND P0, PT, R4, RZ, PT ;  /* 0x000000ff0400720c */ /* 0x004fe20003f05270 */
[----:B------:R-:W-:-:S12]  /*11f0*/  BRA `(.L_x_315) ;  /* 0x0000000c00747947 */ /* 0x000fd80003800000 */
.L_x_312:
        /* <DEDUP_REMOVED lines=10> */
.L_x_317:
[----:B------:R-:W2:Y:S02]  /*12a0*/  LDG.E R4, desc[UR36][R4.64] ;  /* 0x0000002404047981 */ /* 0x000ea4000c1e1900 */
[----:B--2---:R-:W-:Y:S01]  /*12b0*/  ISETP.NE.AND P0, PT, R4, RZ, PT ;  /* 0x000000ff0400720c */ /* 0x004fe20003f05270 */
[----:B------:R-:W-:-:S12]  /*12c0*/  BRA `(.L_x_315) ;  /* 0x0000000c00407947 */ /* 0x000fd80003800000 */
.L_x_316:
[----:B------:R-:W2:Y:S02]  /*12d0*/  LDG.E.U16 R4, desc[UR36][R4.64] ;  /* 0x0000002404047981 */ /* 0x000ea4000c1e1500 */
[----:B--2---:R-:W-:Y:S01]  /*12e0*/  ISETP.NE.AND P0, PT, R4, RZ, PT ;  /* 0x000000ff0400720c */ /* 0x004fe20003f05270 */
[----:B------:R-:W-:-:S12]  /*12f0*/  BRA `(.L_x_315) ;  /* 0x0000000c00347947 */ /* 0x000fd80003800000 */
.L_x_311:
        /* <DEDUP_REMOVED lines=9> */
.L_x_319:
[----:B------:R-:W2:Y:S02]  /*1390*/  LDG.E.U16 R0, desc[UR36][R4.64] ;  /* 0x0000002404007981 */ /* 0x000ea4000c1e1500 */
[----:B--2---:R-:W-:-:S05]  /*13a0*/  HADD2.F32 R0, -RZ, R0.H0_H0 ;  /* 0x20000000ff007230 */ /* 0x004fca0000004100 */
[----:B------:R-:W-:Y:S01]  /*13b0*/  FSETP.NEU.FTZ.AND P0, PT, R0, RZ, PT ;  /* 0x000000ff0000720b */ /* 0x000fe20003f1d000 */
[----:B------:R-:W-:-:S12]  /*13c0*/  BRA `(.L_x_315) ;  /* 0x0000000c00007947 */ /* 0x000fd80003800000 */
.L_x_318:
        /* <DEDUP_REMOVED lines=11> */
.L_x_321:
        /* <DEDUP_REMOVED lines=10> */
.L_x_320:
[----:B------:R-:W2:Y:S02]  /*1520*/  LDG.E.64 R4, desc[UR36][R4.64] ;  /* 0x0000002404047981 */ /* 0x000ea4000c1e1b00 */
[----:B--2---:R-:W-:Y:S01]  /*1530*/  DSETP.NEU.AND P0, PT, R4, RZ, PT ;  /* 0x000000ff0400722a */ /* 0x004fe20003f0d000 */
[----:B------:R-:W-:-:S13]  /*1540*/  BRA `(.L_x_315) ;  /* 0x0000000800a07947 */ /* 0x000fda0003800000 */
.L_x_310:
        /* <DEDUP_REMOVED lines=11> */
.L_x_324:
[----:B------:R-:W2:Y:S02]  /*1600*/  LDG.E.128 R4, desc[UR36][R4.64] ;  /* 0x0000002404047981 */ /* 0x000ea4000c1e1d00 */
[----:B--2---:R-:W-:-:S06]  /*1610*/  DSETP.NEU.AND P0, PT, R6, RZ, PT ;  /* 0x000000ff0600722a */ /* 0x004fcc0003f0d000 */
[----:B------:R-:W-:Y:S01]  /*1620*/  DSETP.NEU.OR P0, PT, R4, RZ, P0 ;  /* 0x000000ff0400722a */ /* 0x000fe2000070d400 */
[----:B------:R-:W-:-:S13]  /*1630*/  BRA `(.L_x_315) ;  /* 0x0000000800647947 */ /* 0x000fda0003800000 */
.L_x_323:
        /* <DEDUP_REMOVED lines=27> */
.L_x_326:
[----:B------:R-:W2:Y:S02]  /*17f0*/  LDG.E.U8 R4, desc[UR36][R4.64] ;  /* 0x0000002404047981 */ /* 0x000ea4000c1e1100 */
[----:B--2---:R-:W-:-:S05]  /*1800*/  IMAD.SHL.U32 R0, R4, 0x2000000, RZ ;  /* 0x0200000004007824 */ /* 0x004fca00078e00ff */
[----:B------:R-:W-:-:S13]  /*1810*/  ISETP.GE.U32.AND P0, PT, R0, 0x8000000, PT ;  /* 0x080000000000780c */ /* 0x000fda0003f06070 */
[C---:B------:R-:W-:Y:S02]  /*1820*/  @!P0 IMAD.SHL.U32 R0, R4.reuse, 0x100, RZ ;  /* 0x0000010004008824 */ /* 0x040fe400078e00ff */
[----:B------:R-:W-:-:S03]  /*1830*/  @P0 IMAD.SHL.U32 R3, R4, 0x200000, RZ ;  /* 0x0020000004030824 */ /* 0x000fc600078e00ff */
        /* <DEDUP_REMOVED lines=9> */
.L_x_325:
[----:B------:R-:W2:Y:S02]  /*18d0*/  LDG.E.U16 R0, desc[UR36][R4.64] ;  /* 0x0000002404007981 */ /* 0x000ea4000c1e1500 */
[----:B--2---:R-:W-:-:S05]  /*18e0*/  IMAD.U32 R0, R0, 0x10000, RZ ;  /* 0x0001000000007824 */ /* 0x004fca00078e00ff */
[----:B------:R-:W-:Y:S01]  /*18f0*/  FSETP.NEU.FTZ.AND P0, PT, R0, RZ, PT ;  /* 0x000000ff0000720b */ /* 0x000fe20003f1d000 */
[----:B------:R-:W-:-:S12]  /*1900*/  BRA `(.L_x_315) ;  /* 0x0000000400b07947 */ /* 0x000fd80003800000 */
.L_x_322:
        /* <DEDUP_REMOVED lines=11> */
.L_x_329:
        /* <DEDUP_REMOVED lines=21> */
.L_x_333:
[----:B------:R-:W-:Y:S05]  /*1b10*/  BSYNC B1 ;  /* 0x0000000000017941 */ /* 0x000fea0003800000 */
.L_x_332:
[----:B------:R-:W-:Y:S01]  /*1b20*/  LEA R5, R0, 0x3b800000, 0x17 ;  /* 0x3b80000000057811 */ /* 0x000fe200078eb8ff */
[----:B------:R-:W-:-:S05]  /*1b30*/  IMAD.SHL.U32 R0, R3, 0x100000, RZ ;  /* 0x0010000003007824 */ /* 0x000fca00078e00ff */
[----:B------:R-:W-:-:S07]  /*1b40*/  LOP3.LUT R0, R5, R0, R6, 0xfe, !PT ;  /* 0x0000000005007212 */ /* 0x000fce00078efe06 */
.L_x_331:
[----:B------:R-:W-:Y:S05]  /*1b50*/  BSYNC B0 ;  /* 0x0000000000007941 */ /* 0x000fea0003800000 */
.L_x_330:
[----:B------:R-:W-:Y:S01]  /*1b60*/  FSETP.NEU.FTZ.AND P0, PT, R0, RZ, PT ;  /* 0x000000ff0000720b */ /* 0x000fe20003f1d000 */
[----:B------:R-:W-:-:S12]  /*1b70*/  BRA `(.L_x_315) ;  /* 0x0000000400147947 */ /* 0x000fd80003800000 */
.L_x_328:
        /* <DEDUP_REMOVED lines=21> */
.L_x_337:
[----:B------:R-:W-:Y:S05]  /*1cd0*/  BSYNC B1 ;  /* 0x0000000000017941 */ /* 0x000fea0003800000 */
.L_x_336:
[----:B------:R-:W-:Y:S01]  /*1ce0*/  LEA R5, R0, 0x37800000, 0x17 ;  /* 0x3780000000057811 */ /* 0x000fe200078eb8ff */
[----:B------:R-:W-:-:S05]  /*1cf0*/  IMAD.SHL.U32 R0, R3, 0x200000, RZ ;  /* 0x0020000003007824 */ /* 0x000fca00078e00ff */
[----:B------:R-:W-:-:S07]  /*1d00*/  LOP3.LUT R0, R5, R0, R6, 0xfe, !PT ;  /* 0x0000000005007212 */ /* 0x000fce00078efe06 */
.L_x_335:
[----:B------:R-:W-:Y:S05]  /*1d10*/  BSYNC B0 ;  /* 0x0000000000007941 */ /* 0x000fea0003800000 */
.L_x_334:
[----:B------:R-:W-:Y:S01]  /*1d20*/  FSETP.NEU.FTZ.AND P0, PT, R0, RZ, PT ;  /* 0x000000ff0000720b */ /* 0x000fe20003f1d000 */
[----:B------:R-:W-:-:S12]  /*1d30*/  BRA `(.L_x_315) ;  /* 0x0000000000a47947 */ /* 0x000fd80003800000 */
.L_x_327:
        /* <DEDUP_REMOVED lines=14> */
.L_x_341:
[----:B------:R-:W-:Y:S05]  /*1e20*/  BSYNC B0 ;  /* 0x0000000000007941 */ /* 0x000fea0003800000 */
.L_x_340:
[----:B------:R-:W-:Y:S01]  /*1e30*/  FSETP.NEU.FTZ.AND P0, PT, R0, RZ, PT ;  /* 0x000000ff0000720b */ /* 0x000fe20003f1d000 */
[----:B------:R-:W-:-:S12]  /*1e40*/  BRA `(.L_x_315) ;  /* 0x0000000000607947 */ /* 0x000fd80003800000 */
.L_x_314:
        /* <DEDUP_REMOVED lines=16> */
.L_x_342:
[----:B------:R-:W-:Y:S01]  /*1f50*/  PLOP3.LUT P0, PT, PT, PT, PT, 0x8, 0x0 ;  /* 0x000000000000781c */ /* 0x000fe20003f0e170 */
[----:B------:R-:W-:-:S12]  /*1f60*/  BRA `(.L_x_315) ;  /* 0x0000000000187947 */ /* 0x000fd80003800000 */
.L_x_339:
[----:B------:R-:W2:Y:S02]  /*1f70*/  LDG.E.64 R4, desc[UR36][R4.64] ;  /* 0x0000002404047981 */ /* 0x000ea4000c1e1b00 */
[----:B--2---:R-:W-:-:S04]  /*1f80*/  ISETP.NE.U32.AND P0, PT, R4, RZ, PT ;  /* 0x000000ff0400720c */ /* 0x004fc80003f05070 */
[----:B------:R-:W-:Y:S01]  /*1f90*/  ISETP.NE.AND.EX P0, PT, R5, RZ, PT, P0 ;  /* 0x000000ff0500720c */ /* 0x000fe20003f05300 */
[----:B------:R-:W-:-:S12]  /*1fa0*/  BRA `(.L_x_315) ;  /* 0x0000000000087947 */ /* 0x000fd80003800000 */
.L_x_338:
[----:B------:R-:W2:Y:S02]  /*1fb0*/  LDG.E R4, desc[UR36][R4.64] ;  /* 0x0000002404047981 */ /* 0x000ea4000c1e1900 */
[----:B--2---:R-:W-:-:S13]  /*1fc0*/  ISETP.NE.AND P0, PT, R4, RZ, PT ;  /* 0x000000ff0400720c */ /* 0x004fda0003f05270 */
.L_x_315:
[----:B------:R-:W-:Y:S01]  /*1fd0*/  SEL R16, RZ, 0x1, !P0 ;  /* 0x00000001ff107807 */ /* 0x000fe20004000000 */
[----:B------:R-:W-:-:S07]  /*1fe0*/  VIADD R25, R25, 0x80 ;  /* 0x0000008019197836 */ /* 0x000fce0000000000 */
.L_x_309:
[----:B------:R-:W-:Y:S05]  /*1ff0*/  BSYNC B6 ;  /* 0x0000000000067941 */ /* 0x000fea0003800000 */
.L_x_308:
[----:B------:R-:W-:Y:S01]  /*2000*/  ISETP.GE.AND P0, PT, R25, R24, PT ;  /* 0x000000181900720c */ /* 0x000fe20003f06270 */
[----:B------:R-:W-:Y:S01]  /*2010*/  BSSY B6, `(.L_x_343) ;  /* 0x00000fb000067945 */ /* 0x000fe20003800000 */
[----:B------:R-:W-:Y:S02]  /*2020*/  PRMT R17, RZ, 0x7610, R17 ;  /* 0x00007610ff117816 */ /* 0x000fe40000000011 */
[----:B------:R-:W-:-:S09]  /*2030*/  PRMT R23, RZ, 0x7610, R23 ;  /* 0x00007610ff177816 */ /* 0x000fd20000000017 */
        /* <DEDUP_REMOVED lines=22> */
.L_x_348:
[----:B------:R-:W2:Y:S02]  /*21a0*/  LDG.E.U8 R4, desc[UR36][R4.64] ;  /* 0x0000002404047981 */ /* 0x000ea4000c1e1100 */
[----:B--2---:R-:W-:Y:S01]  /*21b0*/  ISETP.NE.AND P0, PT, R4, RZ, PT ;  /* 0x000000ff0400720c */ /* 0x004fe20003f05270 */
[----:B------:R-:W-:-:S12]  /*21c0*/  BRA `(.L_x_350) ;  /* 0x0000000c00747947 */ /* 0x000fd80003800000 */
.L_x_347:
        /* <DEDUP_REMOVED lines=10> */
.L_x_352:
[----:B------:R-:W2:Y:S02]  /*2270*/  LDG.E R4, desc[UR36][R4.64] ;  /* 0x0000002404047981 */ /* 0x000ea4000c1e1900 */
[----:B--2---:R-:W-:Y:S01]  /*2280*/  ISETP.NE.AND P0, PT, R4, RZ, PT ;  /* 0x000000ff0400720c */ /* 0x004fe20003f05270 */
[----:B------:R-:W-:-:S12]  /*2290*/  BRA `(.L_x_350) ;  /* 0x0000000c00407947 */ /* 0x000fd80003800000 */
.L_x_351:
[----:B------:R-:W2:Y:S02]  /*22a0*/  LDG.E.U16 R4, desc[UR36][R4.64] ;  /* 0x0000002404047981 */ /* 0x000ea4000c1e1500 */
[----:B--2---:R-:W-:Y:S01]  /*22b0*/  ISETP.NE.AND P0, PT, R4, RZ, PT ;  /* 0x000000ff0400720c */ /* 0x004fe20003f05270 */
[----:B------:R-:W-:-:S12]  /*22c0*/  BRA `(.L_x_350) ;  /* 0x0000000c00347947 */ /* 0x000fd80003800000 */
.L_x_346:
        /* <DEDUP_REMOVED lines=9> */
.L_x_354:
[----:B------:R-:W2:Y:S02]  /*2360*/  LDG.E.U16 R0, desc[UR36][R4.64] ;  /* 0x0000002404007981 */ /* 0x000ea4000c1e1500 */
[----:B--2---:R-:W-:-:S05]  /*2370*/  HADD2.F32 R0, -RZ, R0.H0_H0 ;  /* 0x20000000ff007230 */ /* 0x004fca0000004100 */
[----:B------:R-:W-:Y:S01]  /*2380*/  FSETP.NEU.FTZ.AND P0, PT, R0, RZ, PT ;  /* 0x000000ff0000720b */ /* 0x000fe20003f1d000 */
[----:B------:R-:W-:-:S12]  /*2390*/  BRA `(.L_x_350) ;  /* 0x0000000c00007947 */ /* 0x000fd80003800000 */
.L_x_353:
        /* <DEDUP_REMOVED lines=11> */
.L_x_356:
        /* <DEDUP_REMOVED lines=10> */
.L_x_355:
[----:B------:R-:W2:Y:S02]  /*24f0*/  LDG.E.64 R4, desc[UR36][R4.64] ;  /* 0x0000002404047981 */ /* 0x000ea4000c1e1b00 */
[----:B--2---:R-:W-:Y:S01]  /*2500*/  DSETP.NEU.AND P0, PT, R4, RZ, PT ;  /* 0x000000ff0400722a */ /* 0x004fe20003f0d000 */
[----:B------:R-:W-:-:S13]  /*2510*/  BRA `(.L_x_350) ;  /* 0x0000000800a07947 */ /* 0x000fda0003800000 */
.L_x_345:
        /* <DEDUP_REMOVED lines=11> */
.L_x_359:
[----:B------:R-:W2:Y:S02]  /*25d0*/  LDG.E.128 R4, desc[UR36][R4.64] ;  /* 0x0000002404047981 */ /* 0x000ea4000c1e1d00 */
[----:B--2---:R-:W-:-:S06]  /*25e0*/  DSETP.NEU.AND P0, PT, R6, RZ, PT ;  /* 0x000000ff0600722a */ /* 0x004fcc0003f0d000 */
[----:B------:R-:W-:Y:S01]  /*25f0*/  DSETP.NEU.OR P0, PT, R4, RZ, P0 ;  /* 0x000000ff0400722a */ /* 0x000fe2000070d400 */
[----:B------:R-:W-:-:S13]  /*2600*/  BRA `(.L_x_350) ;  /* 0x0000000800647947 */ /* 0x000fda0003800000 */
.L_x_358:
        /* <DEDUP_REMOVED lines=27> */
.L_x_361:
        /* <DEDUP_REMOVED lines=14> */
.L_x_360:
[----:B------:R-:W2:Y:S02]  /*28a0*/  LDG.E.U16 R0, desc[UR36][R4.64] ;  /* 0x0000002404007981 */ /* 0x000ea4000c1e1500 */
[----:B--2---:R-:W-:-:S05]  /*28b0*/  IMAD.U32 R0, R0, 0x10000, RZ ;  /* 0x0001000000007824 */ /* 0x004fca00078e00ff */
[----:B------:R-:W-:Y:S01]  /*28c0*/  FSETP.NEU.FTZ.AND P0, PT, R0, RZ, PT ;  /* 0x000000ff0000720b */ /* 0x000fe20003f1d000 */
[----:B------:R-:W-:-:S12]  /*28d0*/  BRA `(.L_x_350) ;  /* 0x0000000400b07947 */ /* 0x000fd80003800000 */
.L_x_357:
        /* <DEDUP_REMOVED lines=11> */
.L_x_364:
        /* <DEDUP_REMOVED lines=21> */
.L_x_368:
[----:B------:R-:W-:Y:S05]  /*2ae0*/  BSYNC B1 ;  /* 0x0000000000017941 */ /* 0x000fea0003800000 */
.L_x_367:
[----:B------:R-:W-:Y:S01]  /*2af0*/  LEA R5, R0, 0x3b800000, 0x17 ;  /* 0x3b80000000057811 */ /* 0x000fe200078eb8ff */
[----:B------:R-:W-:-:S05]  /*2b00*/  IMAD.SHL.U32 R0, R3, 0x100000, RZ ;  /* 0x0010000003007824 */ /* 0x000fca00078e00ff */
[----:B------:R-:W-:-:S07]  /*2b10*/  LOP3.LUT R0, R5, R0, R6, 0xfe, !PT ;  /* 0x0000000005007212 */ /* 0x000fce00078efe06 */
.L_x_366:
[----:B------:R-:W-:Y:S05]  /*2b20*/  BSYNC B0 ;  /* 0x0000000000007941 */ /* 0x000fea0003800000 */
.L_x_365:
[----:B------:R-:W-:Y:S01]  /*2b30*/  FSETP.NEU.FTZ.AND P0, PT, R0, RZ, PT ;  /* 0x000000ff0000720b */ /* 0x000fe20003f1d000 */
[----:B------:R-:W-:-:S12]  /*2b40*/  BRA `(.L_x_350) ;  /* 0x0000000400147947 */ /* 0x000fd80003800000 */
.L_x_363:
        /* <DEDUP_REMOVED lines=21> */
.L_x_372:
[----:B------:R-:W-:Y:S05]  /*2ca0*/  BSYNC B1 ;  /* 0x0000000000017941 */ /* 0x000fea0003800000 */
.L_x_371:
[----:B------:R-:W-:Y:S01]  /*2cb0*/  LEA R5, R0, 0x37800000, 0x17 ;  /* 0x3780000000057811 */ /* 0x000fe200078eb8ff */
[----:B------:R-:W-:-:S05]  /*2cc0*/  IMAD.SHL.U32 R0, R3, 0x200000, RZ ;  /* 0x0020000003007824 */ /* 0x000fca00078e00ff */
[----:B------:R-:W-:-:S07]  /*2cd0*/  LOP3.LUT R0, R5, R0, R6, 0xfe, !PT ;  /* 0x0000000005007212 */ /* 0x000fce00078efe06 */
.L_x_370:
[----:B------:R-:W-:Y:S05]  /*2ce0*/  BSYNC B0 ;  /* 0x0000000000007941 */ /* 0x000fea0003800000 */
.L_x_369:
[----:B------:R-:W-:Y:S01]  /*2cf0*/  FSETP.NEU.FTZ.AND P0, PT, R0, RZ, PT ;  /* 0x000000ff0000720b */ /* 0x000fe20003f1d000 */
[----:B------:R-:W-:-:S12]  /*2d00*/  BRA `(.L_x_350) ;  /* 0x0000000000a47947 */ /* 0x000fd80003800000 */
.L_x_362:
        /* <DEDUP_REMOVED lines=14> */
.L_x_376:
[----:B------:R-:W-:Y:S05]  /*2df0*/  BSYNC B0 ;  /* 0x0000000000007941 */ /* 0x000fea0003800000 */
.L_x_375:
[----:B------:R-:W-:Y:S01]  /*2e00*/  FSETP.NEU.FTZ.AND P0, PT, R0, RZ, PT ;  /* 0x000000ff0000720b */ /* 0x000fe20003f1d000 */
[----:B------:R-:W-:-:S12]  /*2e10*/  BRA `(.L_x_350) ;  /* 0x0000000000607947 */ /* 0x000fd80003800000 */
.L_x_349:
        /* <DEDUP_REMOVED lines=16> */
.L_x_377:
[----:B------:R-:W-:Y:S01]  /*2f20*/  PLOP3.LUT P0, PT, PT, PT, PT, 0x8, 0x0 ;  /* 0x000000000000781c */ /* 0x000fe20003f0e170 */
[----:B------:R-:W-:-:S12]  /*2f30*/  BRA `(.L_x_350) ;  /* 0x0000000000187947 */ /* 0x000fd80003800000 */
.L_x_374:
[----:B------:R-:W2:Y:S02]  /*2f40*/  LDG.E.64 R4, desc[UR36][R4.64] ;  /* 0x0000002404047981 */ /* 0x000ea4000c1e1b00 */
[----:B--2---:R-:W-:-:S04]  /*2f50*/  ISETP.NE.U32.AND P0, PT, R4, RZ, PT ;  /* 0x000000ff0400720c */ /* 0x004fc80003f05070 */
[----:B------:R-:W-:Y:S01]  /*2f60*/  ISETP.NE.AND.EX P0, PT, R5, RZ, PT, P0 ;  /* 0x000000ff0500720c */ /* 0x000fe20003f05300 */
[----:B------:R-:W-:-:S12]  /*2f70*/  BRA `(.L_x_350) ;  /* 0x0000000000087947 */ /* 0x000fd80003800000 */
.L_x_373:
[----:B------:R-:W2:Y:S02]  /*2f80*/  LDG.E R4, desc[UR36][R4.64] ;  /* 0x0000002404047981 */ /* 0x000ea4000c1e1900 */
[----:B--2---:R-:W-:-:S13]  /*2f90*/  ISETP.NE.AND P0, PT, R4, RZ, PT ;  /* 0x000000ff0400720c */ /* 0x004fda0003f05270 */
.L_x_350:
[----:B------:R-:W-:Y:S01]  /*2fa0*/  SEL R23, RZ, 0x1, !P0 ;  /* 0x00000001ff177807 */ /* 0x000fe20004000000 */
[----:B------:R-:W-:-:S07]  /*2fb0*/  VIADD R25, R25, 0x80 ;  /* 0x0000008019197836 */ /* 0x000fce0000000000 */
.L_x_344:
[----:B------:R-:W-:Y:S05]  /*2fc0*/  BSYNC B6 ;  /* 0x0000000000067941 */ /* 0x000fea0003800000 */
.L_x_343:
[----:B------:R-:W0:Y:S01]  /*2fd0*/  LDC.U8 R22, c[0x0][0x215] ;  /* 0x00008540ff167b82 */ /* 0x000e220000000000 */
[----:B------:R-:W-:Y:S01]  /*2fe0*/  ISETP.GE.AND P0, PT, R25, R24, PT ;  /* 0x000000181900720c */ /* 0x000fe20003f06270 */
[----:B------:R-:W-:-:S12]  /*2ff0*/  BSSY B6, `(.L_x_378) ;  /* 0x00000f7000067945 */ /* 0x000fd80003800000 */
[----:B------:R-:W-:Y:S05]  /*3000*/  @P0 BRA `(.L_x_379) ;  /* 0x0000000c00d40947 */ /* 0x000fea0003800000 */
[----:B------:R-:W1:Y:S01]  /*3010*/  LDC.64 R4, c[0x0][0x220] ;  /* 0x00008800ff047b82 */ /* 0x000e620000000a00 */
[----:B------:R-:W-:Y:S01]  /*3020*/  PRMT R0, R19, 0x9910, RZ ;  /* 0x0000991013007816 */ /* 0x000fe200000000ff */
[----:B------:R-:W-:Y:S01]  /*3030*/  IMAD R25, R2, 0x200, R25 ;  /* 0x0000020002197824 */ /* 0x000fe200078e0219 */
[----:B------:R-:W-:Y:S02]  /*3040*/  ULDC UR4, c[0x0][0x230] ;  /* 0x00008c0000047ab9 */ /* 0x000fe40000000800 */
[----:B------:R-:W-:Y:S01]  /*3050*/  ISETP.GT.AND P1, PT, R0, 0x9, PT ;  /* 0x000000090000780c */ /* 0x000fe20003f24270 */
[----:B------:R-:W-:-:S05]  /*3060*/  IMAD R25, R25, UR4, RZ ;  /* 0x0000000419197c24 */ /* 0x000fca000f8e02ff */
[----:B-1----:R-:W-:-:S05]  /*3070*/  IADD3 R4, P0, R25, R4, RZ ;  /* 0x0000000419047210 */ /* 0x002fca0007f1e0ff */
        /* <DEDUP_REMOVED lines=13> */
.L_x_383:
[----:B------:R-:W2:Y:S02]  /*3150*/  LDG.E.U8 R4, desc[UR36][R4.64] ;  /* 0x0000002404047981 */ /* 0x000ea4000c1e1100 */
[----:B--2---:R-:W-:Y:S01]  /*3160*/  ISETP.NE.AND P0, PT, R4, RZ, PT ;  /* 0x000000ff0400720c */ /* 0x004fe20003f05270 */
[----:B------:R-:W-:-:S12]  /*3170*/  BRA `(.L_x_385) ;  /* 0x0000000c00747947 */ /* 0x000fd80003800000 */
.L_x_382:
        /* <DEDUP_REMOVED lines=10> */
.L_x_387:
[----:B------:R-:W2:Y:S02]  /*3220*/  LDG.E R4, desc[UR36][R4.64] ;  /* 0x0000002404047981 */ /* 0x000ea4000c1e1900 */
[----:B--2---:R-:W-:Y:S01]  /*3230*/  ISETP.NE.AND P0, PT, R4, RZ, PT ;  /* 0x000000ff0400720c */ /* 0x004fe20003f05270 */
[----:B------:R-:W-:-:S12]  /*3240*/  BRA `(.L_x_385) ;  /* 0x0000000c00407947 */ /* 0x000fd80003800000 */
.L_x_386:
[----:B------:R-:W2:Y:S02]  /*3250*/  LDG.E.U16 R4, desc[UR36][R4.64] ;  /* 0x0000002404047981 */ /* 0x000ea4000c1e1500 */
[----:B--2---:R-:W-:Y:S01]  /*3260*/  ISETP.NE.AND P0, PT, R4, RZ, PT ;  /* 0x000000ff0400720c */ /* 0x004fe20003f05270 */
[----:B------:R-:W-:-:S12]  /*3270*/  BRA `(.L_x_385) ;  /* 0x0000000c00347947 */ /* 0x000fd80003800000 */
.L_x_381:
        /* <DEDUP_REMOVED lines=9> */
.L_x_389:
[----:B------:R-:W2:Y:S02]  /*3310*/  LDG.E.U16 R0, desc[UR36][R4.64] ;  /* 0x0000002404007981 */ /* 0x000ea4000c1e1500 */
[----:B--2---:R-:W-:-:S05]  /*3320*/  HADD2.F32 R0, -RZ, R0.H0_H0 ;  /* 0x20000000ff007230 */ /* 0x004fca0000004100 */
[----:B------:R-:W-:Y:S01]  /*3330*/  FSETP.NEU.FTZ.AND P0, PT, R0, RZ, PT ;  /* 0x000000ff0000720b */ /* 0x000fe20003f1d000 */
[----:B------:R-:W-:-:S12]  /*3340*/  BRA `(.L_x_385) ;  /* 0x0000000c00007947 */ /* 0x000fd80003800000 */
.L_x_388:
        /* <DEDUP_REMOVED lines=11> */
.L_x_391:
        /* <DEDUP_REMOVED lines=10> */
.L_x_390:
[----:B------:R-:W2:Y:S02]  /*34a0*/  LDG.E.64 R4, desc[UR36][R4.64] ;  /* 0x0000002404047981 */ /* 0x000ea4000c1e1b00 */
[----:B--2---:R-:W-:Y:S01]  /*34b0*/  DSETP.NEU.AND P0, PT, R4, RZ, PT ;  /* 0x000000ff0400722a */ /* 0x004fe20003f0d000 */
[----:B------:R-:W-:-:S13]  /*34c0*/  BRA `(.L_x_385) ;  /* 0x0000000800a07947 */ /* 0x000fda0003800000 */
.L_x_380:
        /* <DEDUP_REMOVED lines=11> */
.L_x_394:
[----:B------:R-:W2:Y:S02]  /*3580*/  LDG.E.128 R4, desc[UR36][R4.64] ;  /* 0x0000002404047981 */ /* 0x000ea4000c1e1d00 */
[----:B--2---:R-:W-:-:S06]  /*3590*/  DSETP.NEU.AND P0, PT, R6, RZ, PT ;  /* 0x000000ff0600722a */ /* 0x004fcc0003f0d000 */
[----:B------:R-:W-:Y:S01]  /*35a0*/  DSETP.NEU.OR P0, PT, R4, RZ, P0 ;  /* 0x000000ff0400722a */ /* 0x000fe2000070d400 */
[----:B------:R-:W-:-:S13]  /*35b0*/  BRA `(.L_x_385) ;  /* 0x0000000800647947 */ /* 0x000fda0003800000 */
.L_x_393:
        /* <DEDUP_REMOVED lines=10> */
[----:B------:R-:W1:Y:S01]  /*3660*/  FLO.U32 R6, R3 ;  /* 0x0000000300067300 */ /* 0x000e6200000e0000 */
[C---:B------:R-:W-:Y:S02]  /*3670*/  VIADD R7, R3.reuse, 0x1000000 ;  /* 0x0100000003077836 */ /* 0x040fe40000000000 */
[----:B------:R-:W-:-:S03]  /*3680*/  VIADD R4, R3, 0xffffffff ;  /* 0xffffffff03047836 */ /* 0x000fc60000000000 */
[----:B------:R-:W-:Y:S02]  /*3690*/  SHF.R.S32.HI R7, RZ, 0x8, R7 ;  /* 0x00000008ff077819 */ /* 0x000fe40000011407 */
[----:B------:R-:W-:Y:S02]  /*36a0*/  SHF.R.S32.HI R4, RZ, 0x1f, R4 ;  /* 0x0000001fff047819 */ /* 0x000fe40000011404 */
[----:B-1----:R-:W-:-:S04]  /*36b0*/  IADD3 R6, -R6, 0x1f, RZ ;  /* 0x0000001f06067810 */ /* 0x002fc80007ffe1ff */
        /* <DEDUP_REMOVED lines=11> */
.L_x_396:
        /* <DEDUP_REMOVED lines=14> */
.L_x_395:
[----:B------:R-:W2:Y:S02]  /*3850*/  LDG.E.U16 R0, desc[UR36][R4.64] ;  /* 0x0000002404007981 */ /* 0x000ea4000c1e1500 */
[----:B--2---:R-:W-:-:S05]  /*3860*/  IMAD.U32 R0, R0, 0x10000, RZ ;  /* 0x0001000000007824 */ /* 0x004fca00078e00ff */
[----:B------:R-:W-:Y:S01]  /*3870*/  FSETP.NEU.FTZ.AND P0, PT, R0, RZ, PT ;  /* 0x000000ff0000720b */ /* 0x000fe20003f1d000 */
[----:B------:R-:W-:-:S12]  /*3880*/  BRA `(.L_x_385) ;  /* 0x0000000400b07947 */ /* 0x000fd80003800000 */
.L_x_392:
        /* <DEDUP_REMOVED lines=11> */
.L_x_399:
        /* <DEDUP_REMOVED lines=15> */
[----:B------:R-:W1:Y:S02]  /*3a30*/  FLO.U32 R4, R3 ;  /* 0x0000000300047300 */ /* 0x000e6400000e0000 */
[----:B-1----:R-:W-:-:S04]  /*3a40*/  IADD3 R5, -R4, 0x1f, RZ ;  /* 0x0000001f04057810 */ /* 0x002fc80007ffe1ff */
[----:B------:R-:W-:Y:S01]  /*3a50*/  IADD3 R0, R0, 0x1d, -R5 ;  /* 0x0000001d00007810 */ /* 0x000fe20007ffe805 */
[----:B------:R-:W-:-:S05]  /*3a60*/  VIADD R4, R5, 0xffffffe4 ;  /* 0xffffffe405047836 */ /* 0x000fca0000000000 */
[----:B------:R-:W-:-:S04]  /*3a70*/  SHF.L.U32 R4, R3, R4, RZ ;  /* 0x0000000403047219 */ /* 0x000fc800000006ff */
[----:B------:R-:W-:-:S07]  /*3a80*/  LOP3.LUT R3, R4, 0x7, RZ, 0xc0, !PT ;  /* 0x0000000704037812 */ /* 0x000fce00078ec0ff */
.L_x_403:
[----:B------:R-:W-:Y:S05]  /*3a90*/  BSYNC B1 ;  /* 0x0000000000017941 */ /* 0x000fea0003800000 */
.L_x_402:
[----:B------:R-:W-:Y:S01]  /*3aa0*/  LEA R5, R0, 0x3b800000, 0x17 ;  /* 0x3b80000000057811 */ /* 0x000fe200078eb8ff */
[----:B------:R-:W-:-:S05]  /*3ab0*/  IMAD.SHL.U32 R0, R3, 0x100000, RZ ;  /* 0x0010000003007824 */ /* 0x000fca00078e00ff */
[----:B------:R-:W-:-:S07]  /*3ac0*/  LOP3.LUT R0, R5, R0, R6, 0xfe, !PT ;  /* 0x0000000005007212 */ /* 0x000fce00078efe06 */
.L_x_401:
[----:B------:R-:W-:Y:S05]  /*3ad0*/  BSYNC B0 ;  /* 0x0000000000007941 */ /* 0x000fea0003800000 */
.L_x_400:
[----:B------:R-:W-:Y:S01]  /*3ae0*/  FSETP.NEU.FTZ.AND P0, PT, R0, RZ, PT ;  /* 0x000000ff0000720b */ /* 0x000fe20003f1d000 */
[----:B------:R-:W-:-:S12]  /*3af0*/  BRA `(.L_x_385) ;  /* 0x0000000400147947 */ /* 0x000fd80003800000 */
.L_x_398:
        /* <DEDUP_REMOVED lines=21> */
.L_x_407:
[----:B------:R-:W-:Y:S05]  /*3c50*/  BSYNC B1 ;  /* 0x0000000000017941 */ /* 0x000fea0003800000 */
.L_x_406:
[----:B------:R-:W-:Y:S01]  /*3c60*/  LEA R5, R0, 0x37800000, 0x17 ;  /* 0x3780000000057811 */ /* 0x000fe200078eb8ff */
[----:B------:R-:W-:-:S05]  /*3c70*/  IMAD.SHL.U32 R0, R3, 0x200000, RZ ;  /* 0x0020000003007824 */ /* 0x000fca00078e00ff */
[----:B------:R-:W-:-:S07]  /*3c80*/  LOP3.LUT R0, R5, R0, R6, 0xfe, !PT ;  /* 0x0000000005007212 */ /* 0x000fce00078efe06 */
.L_x_405:
[----:B------:R-:W-:Y:S05]  /*3c90*/  BSYNC B0 ;  /* 0x0000000000007941 */ /* 0x000fea0003800000 */
.L_x_404:
[----:B------:R-:W-:Y:S01]  /*3ca0*/  FSETP.NEU.FTZ.AND P0, PT, R0, RZ, PT ;  /* 0x000000ff0000720b */ /* 0x000fe20003f1d000 */
[----:B------:R-:W-:-:S12]  /*3cb0*/  BRA `(.L_x_385) ;  /* 0x0000000000a47947 */ /* 0x000fd80003800000 */
.L_x_397:
        /* <DEDUP_REMOVED lines=14> */
.L_x_411:
[----:B------:R-:W-:Y:S05]  /*3da0*/  BSYNC B0 ;  /* 0x0000000000007941 */ /* 0x000fea0003800000 */
.L_x_410:
[----:B------:R-:W-:Y:S01]  /*3db0*/  FSETP.NEU.FTZ.AND P0, PT, R0, RZ, PT ;  /* 0x000000ff0000720b */ /* 0x000fe20003f1d000 */
[----:B------:R-:W-:-:S12]  /*3dc0*/  BRA `(.L_x_385) ;  /* 0x0000000000607947 */ /* 0x000fd80003800000 */
.L_x_384:
[----:B------:R-:W-:Y:S01]  /*3dd0*/  MOV R14, 0x0 ;  /* 0x00000000000e7802 */ /* 0x000fe20000000f00 */
[----:B------:R-:W-:Y:S01]  /*3de0*/  ULDC.64 UR4, c[0x4][0x148] ;  /* 0x0100520000047ab9 */ /* 0x000fe20000000a00 */
[----:B------:R-:W-:Y:S01]  /*3df0*/  ULDC.64 UR6, c[0x4][0x58] ;  /* 0x0100160000067ab9 */ /* 0x000fe20000000a00 */
[----:B------:R-:W-:Y:S02]  /*3e00*/  IMAD.U32 R4, RZ, RZ, UR4 ;  /* 0x00000004ff047e24 */ /* 0x000fe4000f8e00ff */
[----:B------:R-:W-:Y:S01]  /*3e10*/  IMAD.U32 R5, RZ, RZ, UR5 ;  /* 0x00000005ff057e24 */ /* 0x000fe2000f8e00ff */
[----:B------:R-:W1:Y:S01]  /*3e20*/  LDC.64 R14, c[0x4][R14] ;  /* 0x010000000e0e7b82 */ /* 0x000e620000000a00 */
        /* <DEDUP_REMOVED lines=9> */
[----:B01----:R-:W-:Y:S05]  /*3ec0*/  CALL.ABS.NOINC R14 ;  /* 0x000000000e007343 */ /* 0x003fea0003c00000 */
.L_x_412:
[----:B------:R-:W-:Y:S01]  /*3ed0*/  PLOP3.LUT P0, PT, PT, PT, PT, 0x8, 0x0 ;  /* 0x000000000000781c */ /* 0x000fe20003f0e170 */
[----:B------:R-:W-:-:S12]  /*3ee0*/  BRA `(.L_x_385) ;  /* 0x0000000000187947 */ /* 0x000fd80003800000 */
.L_x_409:
[----:B------:R-:W2:Y:S02]  /*3ef0*/  LDG.E.64 R4, desc[UR36][R4.64] ;  /* 0x0000002404047981 */ /* 0x000ea4000c1e1b00 */
[----:B--2---:R-:W-:-:S04]  /*3f00*/  ISETP.NE.U32.AND P0, PT, R4, RZ, PT ;  /* 0x000000ff0400720c */ /* 0x004fc80003f05070 */
[----:B------:R-:W-:Y:S01]  /*3f10*/  ISETP.NE.AND.EX P0, PT, R5, RZ, PT, P0 ;  /* 0x000000ff0500720c */ /* 0x000fe20003f05300 */
[----:B------:R-:W-:-:S12]  /*3f20*/  BRA `(.L_x_385) ;  /* 0x0000000000087947 */ /* 0x000fd80003800000 */
.L_x_408:
[----:B------:R-:W2:Y:S02]  /*3f30*/  LDG.E R4, desc[UR36][R4.64] ;  /* 0x0000002404047981 */ /* 0x000ea4000c1e1900 */
[----:B--2---:R-:W-:-:S13]  /*3f40*/  ISETP.NE.AND P0, PT, R4, RZ, PT ;  /* 0x000000ff0400720c */ /* 0x004fda0003f05270 */
.L_x_385:
[----:B------:R-:W-:-:S07]  /*3f50*/  SEL R17, RZ, 0x1, !P0 ;  /* 0x00000001ff117807 */ /* 0x000fce0004000000 */
.L_x_379:
[----:B------:R-:W-:Y:S05]  /*3f60*/  BSYNC B6 ;  /* 0x0000000000067941 */ /* 0x000fea0003800000 */
.L_x_378:
[----:B------:R-:W1:Y:S01]  /*3f70*/  S2R R3, SR_TID.X ;  /* 0x0000000000037919 */ /* 0x000e620000002100 */
[----:B------:R-:W-:Y:S01]  /*3f80*/  PRMT R4, R16, 0x9910, RZ ;  /* 0x0000991010047816 */ /* 0x000fe200000000ff */
[----:B------:R-:W-:Y:S01]  /*3f90*/  BSSY B6, `(.L_x_413) ;  /* 0x00000fc000067945 */ /* 0x000fe20003800000 */
[----:B------:R-:W2:Y:S01]  /*3fa0*/  LDC.U8 R16, c[0x0][0x234] ;  /* 0x00008d00ff107b82 */ /* 0x000ea20000000000 */
[----:B------:R-:W-:Y:S02]  /*3fb0*/  PRMT R0, R18, 0x9910, RZ ;  /* 0x0000991012007816 */ /* 0x000fe400000000ff */
[----:B0-----:R-:W-:Y:S02]  /*3fc0*/  PRMT R5, R22, 0x9910, RZ ;  /* 0x0000991016057816 */ /* 0x001fe400000000ff */
[----:B------:R-:W-:Y:S02]  /*3fd0*/  PRMT R6, R23, 0x9910, RZ ;  /* 0x0000991017067816 */ /* 0x000fe400000000ff */
[----:B------:R-:W-:-:S02]  /*3fe0*/  PRMT R8, R17, 0x9910, RZ ;  /* 0x0000991011087816 */ /* 0x000fc400000000ff */
[C---:B------:R-:W-:Y:S02]  /*3ff0*/  ISETP.NE.AND P0, PT, R5.reuse, R0, PT ;  /* 0x000000000500720c */ /* 0x040fe40003f05270 */
[C---:B------:R-:W-:Y:S02]  /*4000*/  ISETP.NE.AND P1, PT, R5.reuse, R4, PT ;  /* 0x000000040500720c */ /* 0x040fe40003f25270 */
[C---:B------:R-:W-:Y:S02]  /*4010*/  ISETP.NE.AND P2, PT, R5.reuse, R6, PT ;  /* 0x000000060500720c */ /* 0x040fe40003f45270 */
[----:B------:R-:W-:Y:S02]  /*4020*/  ISETP.NE.AND P3, PT, R5, R8, PT ;  /* 0x000000080500720c */ /* 0x000fe40003f65270 */
[----:B------:R-:W-:Y:S02]  /*4030*/  SEL R11, RZ, 0x1, !P0 ;  /* 0x00000001ff0b7807 */ /* 0x000fe40004000000 */
[----:B------:R-:W-:-:S02]  /*4040*/  SEL R26, RZ, 0x1, !P1 ;  /* 0x00000001ff1a7807 */ /* 0x000fc40004800000 */
[----:B------:R-:W-:Y:S02]  /*4050*/  SEL R18, RZ, 0x1, !P2 ;  /* 0x00000001ff127807 */ /* 0x000fe40005000000 */
[----:B------:R-:W-:Y:S02]  /*4060*/  SEL R22, RZ, 0x1, !P3 ;  /* 0x00000001ff167807 */ /* 0x000fe40005800000 */
[----:B-1----:R-:W-:Y:S01]  /*4070*/  ISETP.GE.AND P4, PT, R3, R24, PT ;  /* 0x000000180300720c */ /* 0x002fe20003f86270 */
[----:B------:R-:W-:-:S12]  /*4080*/  IMAD.MOV.U32 R17, RZ, RZ, R3 ;  /* 0x000000ffff117224 */ /* 0x000fd800078e0003 */
[----:B------:R-:W-:Y:S05]  /*4090*/  @P4 BRA `(.L_x_414) ;  /* 0x0000000c00ac4947 */ /* 0x000fea0003800000 */
[----:B------:R-:W0:Y:S01]  /*40a0*/  LDC.64 R8, c[0x0][0x218] ;  /* 0x00008600ff087b82 */ /* 0x000e220000000a00 */
[----:B------:R-:W-:Y:S01]  /*40b0*/  IMAD R0, R2, 0x200, R3 ;  /* 0x0000020002007824 */ /* 0x000fe200078e0203 */
[----:B--2---:R-:W-:Y:S01]  /*40c0*/  PRMT R4, R16, 0x9910, RZ ;  /* 0x0000991010047816 */ /* 0x004fe200000000ff */
[----:B------:R-:W-:Y:S01]  /*40d0*/  ULDC UR4, c[0x0][0x238] ;  /* 0x00008e0000047ab9 */ /* 0x000fe20000000800 */
[----:B------:R-:W-:Y:S02]  /*40e0*/  VIADD R17, R3, 0x80 ;  /* 0x0000008003117836 */ /* 0x000fe40000000000 */
        /* <DEDUP_REMOVED lines=16> */
.L_x_418:
[----:B------:R0:W-:Y:S01]  /*41f0*/  STG.E.U8 desc[UR36][R8.64], R11 ;  /* 0x0000000b08007986 */ /* 0x0001e2000c101124 */
[----:B------:R-:W-:Y:S05]  /*4200*/  BRA `(.L_x_414) ;  /* 0x0000000c00507947 */ /* 0x000fea0003800000 */
.L_x_417:
[----:B------:R-:W-:-:S13]  /*4210*/  ISETP.NE.AND P0, PT, R0, 0x2, PT ;  /* 0x000000020000780c */ /* 0x000fda0003f05270 */
[----:B------:R-:W-:Y:S05]  /*4220*/  @!P0 BRA `(.L_x_420) ;  /* 0x0000000000288947 */ /* 0x000fea0003800000 */
[----:B------:R-:W-:-:S13]  /*4230*/  ISETP.NE.AND P0, PT, R0, 0x3, PT ;  /* 0x000000030000780c */ /* 0x000fda0003f05270 */
[----:B------:R-:W-:Y:S05]  /*4240*/  @!P0 BRA `(.L_x_421) ;  /* 0x0000000000188947 */ /* 0x000fea0003800000 */
[----:B------:R-:W-:-:S13]  /*4250*/  ISETP.NE.AND P0, PT, R0, 0x4, PT ;  /* 0x000000040000780c */ /* 0x000fda0003f05270 */
[----:B------:R-:W-:Y:S05]  /*4260*/  @P0 BRA `(.L_x_419) ;  /* 0x0000000800e00947 */ /* 0x000fea0003800000 */
[----:B------:R-:W-:Y:S02]  /*4270*/  IMAD.MOV.U32 R4, RZ, RZ, R11 ;  /* 0x000000ffff047224 */ /* 0x000fe400078e000b */
[----:B------:R-:W-:-:S05]  /*4280*/  IMAD.MOV.U32 R5, RZ, RZ, RZ ;  /* 0x000000ffff057224 */ /* 0x000fca00078e00ff */
[----:B------:R0:W-:Y:S01]  /*4290*/  STG.E.64 desc[UR36][R8.64], R4 ;  /* 0x0000000408007986 */ /* 0x0001e2000c101b24 */
[----:B------:R-:W-:Y:S05]  /*42a0*/  BRA `(.L_x_414) ;  /* 0x0000000c00287947 */ /* 0x000fea0003800000 */
.L_x_421:
[----:B------:R0:W-:Y:S01]  /*42b0*/  STG.E desc[UR36][R8.64], R11 ;  /* 0x0000000b08007986 */ /* 0x0001e2000c101924 */
[----:B------:R-:W-:Y:S05]  /*42c0*/  BRA `(.L_x_414) ;  /* 0x0000000c00207947 */ /* 0x000fea0003800000 */
.L_x_420:
[----:B------:R0:W-:Y:S01]  /*42d0*/  STG.E.U16 desc[UR36][R8.64], R11 ;  /* 0x0000000b08007986 */ /* 0x0001e2000c101524 */
[----:B------:R-:W-:Y:S05]  /*42e0*/  BRA `(.L_x_414) ;  /* 0x0000000c00187947 */ /* 0x000fea0003800000 */
.L_x_416:
[----:B------:R-:W-:-:S13]  /*42f0*/  ISETP.GT.AND P0, PT, R0, 0x6, PT ;  /* 0x000000060000780c */ /* 0x000fda0003f04270 */
[----:B------:R-:W-:Y:S05]  /*4300*/  @P0 BRA `(.L_x_422) ;  /* 0x00000000002c0947 */ /* 0x000fea0003800000 */
[----:B------:R-:W-:-:S13]  /*4310*/  ISETP.NE.AND P0, PT, R0, 0x5, PT ;  /* 0x000000050000780c */ /* 0x000fda0003f05270 */
[----:B------:R-:W-:Y:S05]  /*4320*/  @!P0 BRA `(.L_x_423) ;  /* 0x0000000000148947 */ /* 0x000fea0003800000 */
[----:B------:R-:W-:-:S13]  /*4330*/  ISETP.NE.AND P0, PT, R0, 0x6, PT ;  /* 0x000000060000780c */ /* 0x000fda0003f05270 */
[----:B------:R-:W-:Y:S05]  /*4340*/  @P0 BRA `(.L_x_419) ;  /* 0x0000000800a80947 */ /* 0x000fea0003800000 */
[----:B------:R-:W0:Y:S02]  /*4350*/  I2F.S16 R3, R11 ;  /* 0x0000000b00037306 */ /* 0x000e240000101400 */
[----:B0-----:R0:W-:Y:S01]  /*4360*/  STG.E desc[UR36][R8.64], R3 ;  /* 0x0000000308007986 */ /* 0x0011e2000c101924 */
[----:B------:R-:W-:Y:S05]  /*4370*/  BRA `(.L_x_414) ;  /* 0x0000000800f47947 */ /* 0x000fea0003800000 */
.L_x_423:
[----:B------:R-:W0:Y:S02]  /*4380*/  I2F.S16 R0, R11 ;  /* 0x0000000b00007306 */ /* 0x000e240000101400 */
[----:B0-----:R-:W-:-:S05]  /*4390*/  F2FP.F16.F32.PACK_AB R0, RZ, R0 ;  /* 0x00000000ff00723e */ /* 0x001fca00000000ff */
[----:B------:R0:W-:Y:S01]  /*43a0*/  STG.E.U16 desc[UR36][R8.64], R0 ;  /* 0x0000000008007986 */ /* 0x0001e2000c101524 */
[----:B------:R-:W-:Y:S05]  /*43b0*/  BRA `(.L_x_414) ;  /* 0x0000000800e47947 */ /* 0x000fea0003800000 */
.L_x_422:
[----:B------:R-:W-:-:S13]  /*43c0*/  ISETP.NE.AND P0, PT, R0, 0x7, PT ;  /* 0x000000070000780c */ /* 0x000fda0003f05270 */
[----:B------:R-:W-:Y:S05]  /*43d0*/  @!P0 BRA `(.L_x_424) ;  /* 0x0000000000348947 */ /* 0x000fea0003800000 */
[----:B------:R-:W-:-:S13]  /*43e0*/  ISETP.NE.AND P0, PT, R0, 0x8, PT ;  /* 0x000000080000780c */ /* 0x000fda0003f05270 */
[----:B------:R-:W-:Y:S05]  /*43f0*/  @!P0 BRA `(.L_x_425) ;  /* 0x0000000000188947 */ /* 0x000fea0003800000 */
[----:B------:R-:W-:-:S13]  /*4400*/  ISETP.NE.AND P0, PT, R0, 0x9, PT ;  /* 0x000000090000780c */ /* 0x000fda0003f05270 */
[----:B------:R-:W-:Y:S05]  /*4410*/  @P0 BRA `(.L_x_419) ;  /* 0x0000000800740947 */ /* 0x000fea0003800000 */
[----:B------:R-:W0:Y:S01]  /*4420*/  I2F.S16 R4, R11 ;  /* 0x0000000b00047306 */ /* 0x000e220000101400 */
[----:B------:R-:W-:-:S05]  /*4430*/  IMAD.MOV.U32 R5, RZ, RZ, RZ ;  /* 0x000000ffff057224 */ /* 0x000fca00078e00ff */
[----:B0-----:R0:W-:Y:S01]  /*4440*/  STG.E.64 desc[UR36][R8.64], R4 ;  /* 0x0000000408007986 */ /* 0x0011e2000c101b24 */
[----:B------:R-:W-:Y:S05]  /*4450*/  BRA `(.L_x_414) ;  /* 0x0000000800bc7947 */ /* 0x000fea0003800000 */
.L_x_425:
[----:B------:R-:W0:Y:S02]  /*4460*/  I2F.S16 R11, R11 ;  /* 0x0000000b000b7306 */ /* 0x000e240000101400 */
[----:B0-----:R-:W-:-:S04]  /*4470*/  F2FP.F16.F32.PACK_AB R3, RZ, R11 ;  /* 0x0000000bff03723e */ /* 0x001fc800000000ff */
[----:B------:R-:W-:-:S05]  /*4480*/  PRMT R3, R3, 0x5410, RZ ;  /* 0x0000541003037816 */ /* 0x000fca00000000ff */
[----:B------:R0:W-:Y:S01]  /*4490*/  STG.E desc[UR36][R8.64], R3 ;  /* 0x0000000308007986 */ /* 0x0001e2000c101924 */
[----:B------:R-:W-:Y:S05]  /*44a0*/  BRA `(.L_x_414) ;  /* 0x0000000800a87947 */ /* 0x000fea0003800000 */
.L_x_424:
[----:B------:R-:W0:Y:S02]  /*44b0*/  I2F.F64.S16 R4, R11 ;  /* 0x0000000b00047312 */ /* 0x000e240000101c00 */
[----:B0-----:R0:W-:Y:S01]  /*44c0*/  STG.E.64 desc[UR36][R8.64], R4 ;  /* 0x0000000408007986 */ /* 0x0011e2000c101b24 */
[----:B------:R-:W-:Y:S05]  /*44d0*/  BRA `(.L_x_414) ;  /* 0x00000008009c7947 */ /* 0x000fea0003800000 */
.L_x_415:
        /* <DEDUP_REMOVED lines=10> */
.L_x_428:
[----:B------:R-:W0:Y:S01]  /*4580*/  I2F.F64.S16 R4, R11 ;  /* 0x0000000b00047312 */ /* 0x000e220000101c00 */
[----:B------:R-:W-:-:S05]  /*4590*/  CS2R R6, SRZ ;  /* 0x0000000000067805 */ /* 0x000fca000001ff00 */
[----:B0-----:R0:W-:Y:S01]  /*45a0*/  STG.E.128 desc[UR36][R8.64], R4 ;  /* 0x0000000408007986 */ /* 0x0011e2000c101d24 */
[----:B------:R-:W-:Y:S05]  /*45b0*/  BRA `(.L_x_414) ;  /* 0x0000000800647947 */ /* 0x000fea0003800000 */
.L_x_427:
[----:B------:R-:W-:-:S13]  /*45c0*/  ISETP.NE.AND P0, PT, R0, 0xf, PT ;  /* 0x0000000f0000780c */ /* 0x000fda0003f05270 */
[----:B------:R-:W-:Y:S05]  /*45d0*/  @!P0 BRA `(.L_x_429) ;  /* 0x0000000000b48947 */ /* 0x000fea0003800000 */
[----:B------:R-:W-:-:S13]  /*45e0*/  ISETP.NE.AND P0, PT, R0, 0x17, PT ;  /* 0x000000170000780c */ /* 0x000fda0003f05270 */
[----:B------:R-:W-:Y:S05]  /*45f0*/  @!P0 BRA `(.L_x_430) ;  /* 0x0000000000548947 */ /* 0x000fea0003800000 */
[----:B------:R-:W-:-:S13]  /*4600*/  ISETP.NE.AND P0, PT, R0, 0x18, PT ;  /* 0x000000180000780c */ /* 0x000fda0003f05270 */
[----:B------:R-:W-:Y:S05]  /*4610*/  @P0 BRA `(.L_x_419) ;  /* 0x0000000400f40947 */ /* 0x000fea0003800000 */
[----:B------:R-:W0:Y:S01]  /*4620*/  I2F.S16 R11, R11 ;  /* 0x0000000b000b7306 */ /* 0x000e220000101400 */
[----:B------:R-:W-:Y:S01]  /*4630*/  BSSY B0, `(.L_x_431) ;  /* 0x000000e000007945 */ /* 0x000fe20003800000 */
[C---:B0-----:R-:W-:Y:S02]  /*4640*/  LOP3.LUT R3, R11.reuse, 0x7fffffff, RZ, 0xc0, !PT ;  /* 0x7fffffff0b037812 */ /* 0x041fe400078ec0ff */
[----:B------:R-:W-:Y:S02]  /*4650*/  LOP3.LUT R0, R11, 0x80000000, RZ, 0xc0, !PT ;  /* 0x800000000b007812 */ /* 0x000fe400078ec0ff */
[----:B------:R-:W-:Y:S02]  /*4660*/  ISETP.GT.U32.AND P0, PT, R3, 0x43efffff, PT ;  /* 0x43efffff0300780c */ /* 0x000fe40003f04070 */
[----:B------:R-:W-:Y:S01]  /*4670*/  SHF.R.U32.HI R5, RZ, 0x18, R0 ;  /* 0x00000018ff057819 */ /* 0x000fe20000011600 */
[----:B------:R-:W-:-:S10]  /*4680*/  IMAD.MOV.U32 R0, RZ, RZ, 0x7f ;  /* 0x0000007fff007424 */ /* 0x000fd400078e00ff */
[----:B------:R-:W-:Y:S05]  /*4690*/  @P0 BRA `(.L_x_432) ;  /* 0x00000000001c0947 */ /* 0x000fea0003800000 */
[----:B------:R-:W-:-:S13]  /*46a0*/  ISETP.GE.U32.AND P0, PT, R3, 0x3c800000, PT ;  /* 0x3c8000000300780c */ /* 0x000fda0003f06070 */
[----:B------:R-:W-:Y:S01]  /*46b0*/  @P0 SHF.R.U32.HI R0, RZ, 0x14, R11 ;  /* 0x00000014ff000819 */ /* 0x000fe2000001160b */
[----:B------:R-:W-:-:S03]  /*46c0*/  @!P0 FADD.FTZ R3, R3, 16384 ;  /* 0x4680000003038421 */ /* 0x000fc60000010000 */
[----:B------:R-:W-:-:S04]  /*46d0*/  @P0 LOP3.LUT R0, R0, 0x1, RZ, 0xc0, !PT ;  /* 0x0000000100000812 */ /* 0x000fc800078ec0ff */
[----:B------:R-:W-:-:S04]  /*46e0*/  @P0 IADD3 R0, R11, 0x407ffff, R0 ;  /* 0x0407ffff0b000810 */ /* 0x000fc80007ffe000 */
[----:B------:R-:W-:Y:S01]  /*46f0*/  @P0 SHF.R.U32.HI R0, RZ, 0x14, R0 ;  /* 0x00000014ff000819 */ /* 0x000fe20000011600 */
[----:B------:R-:W-:-:S07]  /*4700*/  @!P0 VIADD R0, R3, 0xb9800000 ;  /* 0xb980000003008836 */ /* 0x000fce0000000000 */
.L_x_432:
[----:B------:R-:W-:Y:S05]  /*4710*/  BSYNC B0 ;  /* 0x0000000000007941 */ /* 0x000fea0003800000 */
.L_x_431:
[----:B------:R-:W-:-:S05]  /*4720*/  LOP3.LUT R5, R0, R5, RZ, 0xfc, !PT ;  /* 0x0000000500057212 */ /* 0x000fca00078efcff */
[----:B------:R0:W-:Y:S01]  /*4730*/  STG.E.U8 desc[UR36][R8.64], R5 ;  /* 0x0000000508007986 */ /* 0x0001e2000c101124 */
[----:B------:R-:W-:Y:S05]  /*4740*/  BRA `(.L_x_414) ;  /* 0x0000000800007947 */ /* 0x000fea0003800000 */
.L_x_430:
[----:B------:R-:W0:Y:S01]  /*4750*/  I2F.S16 R11, R11 ;  /* 0x0000000b000b7306 */ /* 0x000e220000101400 */
[----:B------:R-:W-:Y:S01]  /*4760*/  BSSY B0, `(.L_x_433) ;  /* 0x000000f000007945 */ /* 0x000fe20003800000 */
[----:B0-----:R-:W-:-:S04]  /*4770*/  LOP3.LUT R3, R11, 0x7fffffff, RZ, 0xc0, !PT ;  /* 0x7fffffff0b037812 */ /* 0x001fc800078ec0ff */
[----:B------:R-:W-:-:S13]  /*4780*/  ISETP.GT.U32.AND P0, PT, R3, 0x477fffff, PT ;  /* 0x477fffff0300780c */ /* 0x000fda0003f04070 */
[----:B------:R-:W-:Y:S05]  /*4790*/  @P0 BRA `(.L_x_434) ;  /* 0x0000000000200947 */ /* 0x000fea0003800000 */
[----:B------:R-:W-:-:S13]  /*47a0*/  ISETP.GE.U32.AND P0, PT, R3, 0x38800000, PT ;  /* 0x388000000300780c */ /* 0x000fda0003f06070 */
[----:B------:R-:W-:Y:S01]  /*47b0*/  @P0 SHF.R.U32.HI R0, RZ, 0x15, R11 ;  /* 0x00000015ff000819 */ /* 0x000fe2000001160b */
[----:B------:R-:W-:-:S03]  /*47c0*/  @!P0 FADD.FTZ R3, R3, 128 ;  /* 0x4300000003038421 */ /* 0x000fc60000010000 */
[----:B------:R-:W-:-:S04]  /*47d0*/  @P0 LOP3.LUT R0, R0, 0x1, RZ, 0xc0, !PT ;  /* 0x0000000100000812 */ /* 0x000fc800078ec0ff */
[----:B------:R-:W-:-:S04]  /*47e0*/  @P0 IADD3 R0, R11, 0x80fffff, R0 ;  /* 0x080fffff0b000810 */ /* 0x000fc80007ffe000 */
[----:B------:R-:W-:Y:S01]  /*47f0*/  @P0 SHF.R.U32.HI R0, RZ, 0x15, R0 ;  /* 0x00000015ff000819 */ /* 0x000fe20000011600 */
[----:B------:R-:W-:Y:S01]  /*4800*/  @!P0 VIADD R0, R3, 0xbd000000 ;  /* 0xbd00000003008836 */ /* 0x000fe20000000000 */
[----:B------:R-:W-:Y:S06]  /*4810*/  BRA `(.L_x_435) ;  /* 0x00000000000c7947 */ /* 0x000fec0003800000 */
.L_x_434:
[----:B------:R-:W-:Y:S01]  /*4820*/  IMAD.MOV.U32 R0, RZ, RZ, 0x7f ;  /* 0x0000007fff007424 */ /* 0x000fe200078e00ff */
[----:B------:R-:W-:-:S04]  /*4830*/  ISETP.GT.U32.AND P0, PT, R3, 0x7f800000, PT ;  /* 0x7f8000000300780c */ /* 0x000fc80003f04070 */
[----:B------:R-:W-:-:S09]  /*4840*/  SEL R0, R0, 0x7c, P0 ;  /* 0x0000007c00007807 */ /* 0x000fd20000000000 */
.L_x_435:
[----:B------:R-:W-:Y:S05]  /*4850*/  BSYNC B0 ;  /* 0x0000000000007941 */ /* 0x000fea0003800000 */
.L_x_433:
[----:B------:R-:W-:-:S04]  /*4860*/  LOP3.LUT R3, R11, 0x80000000, RZ, 0xc0, !PT ;  /* 0x800000000b037812 */ /* 0x000fc800078ec0ff */
[----:B------:R-:W-:-:S04]  /*4870*/  SHF.R.U32.HI R3, RZ, 0x18, R3 ;  /* 0x00000018ff037819 */ /* 0x000fc80000011603 */
[----:B------:R-:W-:-:S05]  /*4880*/  LOP3.LUT R3, R0, R3, RZ, 0xfc, !PT ;  /* 0x0000000300037212 */ /* 0x000fca00078efcff */
[----:B------:R0:W-:Y:S01]  /*4890*/  STG.E.U8 desc[UR36][R8.64], R3 ;  /* 0x0000000308007986 */ /* 0x0001e2000c101124 */
[----:B------:R-:W-:Y:S05]  /*48a0*/  BRA `(.L_x_414) ;  /* 0x0000000400a87947 */ /* 0x000fea0003800000 */
.L_x_429:
[----:B------:R-:W0:Y:S02]  /*48b0*/  I2F.S16 R0, R11 ;  /* 0x0000000b00007306 */ /* 0x000e240000101400 */
[----:B0-----:R-:W-:-:S05]  /*48c0*/  F2FP.BF16.F32.PACK_AB R0, RZ, R0 ;  /* 0x00000000ff00723e */ /* 0x001fca00000010ff */
[----:B------:R0:W-:Y:S01]  /*48d0*/  STG.E.U16 desc[UR36][R8.64], R0 ;  /* 0x0000000008007986 */ /* 0x0001e2000c101524 */
[----:B------:R-:W-:Y:S05]  /*48e0*/  BRA `(.L_x_414) ;  /* 0x0000000400987947 */ /* 0x000fea0003800000 */
.L_x_426:
        /* <DEDUP_REMOVED lines=10> */
.L_x_438:
[----:B------:R-:W0:Y:S01]  /*4990*/  I2F.S16 R11, R11 ;  /* 0x0000000b000b7306 */ /* 0x000e220000101400 */
[----:B------:R-:W-:Y:S01]  /*49a0*/  BSSY B0, `(.L_x_439) ;  /* 0x0000014000007945 */ /* 0x000fe20003800000 */
[----:B------:R-:W-:Y:S01]  /*49b0*/  IMAD.MOV.U32 R4, RZ, RZ, 0x80 ;  /* 0x00000080ff047424 */ /* 0x000fe200078e00ff */
[----:B0-----:R-:W-:-:S04]  /*49c0*/  LOP3.LUT R3, R11, 0x7fffffff, RZ, 0xc0, !PT ;  /* 0x7fffffff0b037812 */ /* 0x001fc800078ec0ff */
        /* <DEDUP_REMOVED lines=13> */
.L_x_441:
[----:B------:R-:W-:-:S04]  /*4aa0*/  LOP3.LUT R3, R11, 0x80000000, RZ, 0xc0, !PT ;  /* 0x800000000b037812 */ /* 0x000fc800078ec0ff */
[----:B------:R-:W-:-:S04]  /*4ab0*/  SHF.R.U32.HI R3, RZ, 0x18, R3 ;  /* 0x00000018ff037819 */ /* 0x000fc80000011603 */
[----:B------:R-:W-:-:S04]  /*4ac0*/  LOP3.LUT R0, R0, R3, RZ, 0xfc, !PT ;  /* 0x0000000300007212 */ /* 0x000fc800078efcff */
[----:B------:R-:W-:-:S07]  /*4ad0*/  PRMT R4, R0, 0x7610, R4 ;  /* 0x0000761000047816 */ /* 0x000fce0000000004 */
.L_x_440:
[----:B------:R-:W-:Y:S05]  /*4ae0*/  BSYNC B0 ;  /* 0x0000000000007941 */ /* 0x000fea0003800000 */
.L_x_439:
[----:B------:R4:W-:Y:S01]  /*4af0*/  STG.E.U8 desc[UR36][R8.64], R4 ;  /* 0x0000000408007986 */ /* 0x0009e2000c101124 */
[----:B------:R-:W-:Y:S05]  /*4b00*/  BRA `(.L_x_414) ;  /* 0x0000000400107947 */ /* 0x000fea0003800000 */
.L_x_437:
        /* <DEDUP_REMOVED lines=17> */
.L_x_444:
[----:B------:R-:W-:-:S04]  /*4c20*/  LOP3.LUT R3, R11, 0x80000000, RZ, 0xc0, !PT ;  /* 0x800000000b037812 */ /* 0x000fc800078ec0ff */
[----:B------:R-:W-:-:S04]  /*4c30*/  SHF.R.U32.HI R3, RZ, 0x18, R3 ;  /* 0x00000018ff037819 */ /* 0x000fc80000011603 */
[----:B------:R-:W-:-:S04]  /*4c40*/  LOP3.LUT R0, R0, R3, RZ, 0xfc, !PT ;  /* 0x0000000300007212 */ /* 0x000fc800078efcff */
[----:B------:R-:W-:-:S07]  /*4c50*/  PRMT R4, R0, 0x7610, R4 ;  /* 0x0000761000047816 */ /* 0x000fce0000000004 */
.L_x_443:
[----:B------:R-:W-:Y:S05]  /*4c60*/  BSYNC B0 ;  /* 0x0000000000007941 */ /* 0x000fea0003800000 */
.L_x_442:
[----:B------:R0:W-:Y:S01]  /*4c70*/  STG.E.U8 desc[UR36][R8.64], R4 ;  /* 0x0000000408007986 */ /* 0x0001e2000c101124 */
[----:B------:R-:W-:Y:S05]  /*4c80*/  BRA `(.L_x_414) ;  /* 0x0000000000b07947 */ /* 0x000fea0003800000 */
.L_x_436:
[----:B------:R-:W-:-:S13]  /*4c90*/  ISETP.NE.AND P0, PT, R0, 0x1c, PT ;  /* 0x0000001c0000780c */ /* 0x000fda0003f05270 */
[----:B------:R-:W-:Y:S05]  /*4ca0*/  @!P0 BRA `(.L_x_445) ;  /* 0x0000000000a48947 */ /* 0x000fea0003800000 */
[----:B------:R-:W-:-:S13]  /*4cb0*/  ISETP.NE.AND P0, PT, R0, 0x1d, PT ;  /* 0x0000001d0000780c */ /* 0x000fda0003f05270 */
[----:B------:R-:W-:Y:S05]  /*4cc0*/  @!P0 BRA `(.L_x_446) ;  /* 0x00000000008c8947 */ /* 0x000fea0003800000 */
[----:B------:R-:W-:-:S13]  /*4cd0*/  ISETP.NE.AND P0, PT, R0, 0x2c, PT ;  /* 0x0000002c0000780c */ /* 0x000fda0003f05270 */
[----:B------:R-:W-:Y:S05]  /*4ce0*/  @P0 BRA `(.L_x_419) ;  /* 0x0000000000400947 */ /* 0x000fea0003800000 */
[----:B------:R-:W0:Y:S02]  /*4cf0*/  I2F.S16 R6, R11 ;  /* 0x0000000b00067306 */ /* 0x000e240000101400 */
[----:B0-----:R-:W-:-:S04]  /*4d00*/  SHF.R.U32.HI R4, RZ, 0x17, R6 ;  /* 0x00000017ff047819 */ /* 0x001fc80000011606 */
[----:B------:R-:W-:-:S04]  /*4d10*/  LOP3.LUT R3, R4, 0xff, RZ, 0xc0, !PT ;  /* 0x000000ff04037812 */ /* 0x000fc800078ec0ff */
        /* <DEDUP_REMOVED lines=13> */
.L_x_419:
        /* <DEDUP_REMOVED lines=16> */
.L_x_447:
[----:B------:R-:W-:Y:S05]  /*4ef0*/  BRA `(.L_x_414) ;  /* 0x0000000000147947 */ /* 0x000fea0003800000 */
.L_x_446:
[----:B------:R-:W-:Y:S02]  /*4f00*/  IMAD.MOV.U32 R4, RZ, RZ, R11 ;  /* 0x000000ffff047224 */ /* 0x000fe400078e000b */
[----:B------:R-:W-:-:S05]  /*4f10*/  IMAD.MOV.U32 R5, RZ, RZ, RZ ;  /* 0x000000ffff057224 */ /* 0x000fca00078e00ff */
[----:B------:R1:W-:Y:S01]  /*4f20*/  STG.E.64 desc[UR36][R8.64], R4 ;  /* 0x0000000408007986 */ /* 0x0003e2000c101b24 */
[----:B------:R-:W-:Y:S05]  /*4f30*/  BRA `(.L_x_414) ;  /* 0x0000000000047947 */ /* 0x000fea0003800000 */
.L_x_445:
[----:B------:R0:W-:Y:S02]  /*4f40*/  STG.E desc[UR36][R8.64], R11 ;  /* 0x0000000b08007986 */ /* 0x0001e4000c101924 */
.L_x_414:
[----:B------:R-:W-:Y:S05]  /*4f50*/  BSYNC B6 ;  /* 0x0000000000067941 */ /* 0x000fea0003800000 */
.L_x_413:
[----:B------:R-:W-:Y:S01]  /*4f60*/  ISETP.GE.AND P0, PT, R17, R24, PT ;  /* 0x000000181100720c */ /* 0x000fe20003f06270 */
[----:B------:R-:W-:-:S12]  /*4f70*/  BSSY B6, `(.L_x_448) ;  /* 0x00001d6000067945 */ /* 0x000fd80003800000 */
[----:B------:R-:W-:Y:S05]  /*4f80*/  @P0 BRA `(.L_x_449) ;  /* 0x0000001c00500947 */ /* 0x000fea0003800000 */
[----:B01-34-:R-:W0:Y:S01]  /*4f90*/  LDC.64 R8, c[0x0][0x218] ;  /* 0x00008600ff087b82 */ /* 0x01be220000000a00 */
[----:B------:R-:W-:Y:S01]  /*4fa0*/  IMAD R0, R2, 0x200, R17 ;  /* 0x0000020002007824 */ /* 0x000fe200078e0211 */
[----:B--2---:R-:W-:Y:S01]  /*4fb0*/  PRMT R4, R16, 0x9910, RZ ;  /* 0x0000991010047816 */ /* 0x004fe200000000ff */
        /* <DEDUP_REMOVED lines=17> */
.L_x_453:
[----:B------:R0:W-:Y:S01]  /*50d0*/  STG.E.U8 desc[UR36][R8.64], R26 ;  /* 0x0000001a08007986 */ /* 0x0001e2000c101124 */
[----:B------:R-:W-:Y:S05]  /*50e0*/  BRA `(.L_x_455) ;  /* 0x0000000c00487947 */ /* 0x000fea0003800000 */
.L_x_452:
        /* <DEDUP_REMOVED lines=9> */
.L_x_457:
[----:B------:R0:W-:Y:S01]  /*5180*/  STG.E desc[UR36][R8.64], R26 ;  /* 0x0000001a08007986 */ /* 0x0001e2000c101924 */
[----:B------:R-:W-:Y:S05]  /*5190*/  BRA `(.L_x_455) ;  /* 0x0000000c001c7947 */ /* 0x000fea0003800000 */
.L_x_456:
[----:B------:R0:W-:Y:S01]  /*51a0*/  STG.E.U16 desc[UR36][R8.64], R26 ;  /* 0x0000001a08007986 */ /* 0x0001e2000c101524 */
[----:B------:R-:W-:Y:S05]  /*51b0*/  BRA `(.L_x_455) ;  /* 0x0000000c00147947 */ /* 0x000fea0003800000 */
.L_x_451:
        /* <DEDUP_REMOVED lines=9> */
.L_x_459:
[----:B------:R-:W0:Y:S02]  /*5250*/  I2F.S16 R0, R26 ;  /* 0x0000001a00007306 */ /* 0x000e240000101400 */
[----:B0-----:R-:W-:-:S05]  /*5260*/  F2FP.F16.F32.PACK_AB R0, RZ, R0 ;  /* 0x00000000ff00723e */ /* 0x001fca00000000ff */
[----:B------:R0:W-:Y:S01]  /*5270*/  STG.E.U16 desc[UR36][R8.64], R0 ;  /* 0x0000000008007986 */ /* 0x0001e2000c101524 */
[----:B------:R-:W-:Y:S05]  /*5280*/  BRA `(.L_x_455) ;  /* 0x0000000800e07947 */ /* 0x000fea0003800000 */
.L_x_458:
        /* <DEDUP_REMOVED lines=10> */
.L_x_461:
[----:B------:R-:W0:Y:S02]  /*5330*/  I2F.S16 R26, R26 ;  /* 0x0000001a001a7306 */ /* 0x000e240000101400 */
[----:B0-----:R-:W-:-:S04]  /*5340*/  F2FP.F16.F32.PACK_AB R3, RZ, R26 ;  /* 0x0000001aff03723e */ /* 0x001fc800000000ff */
[----:B------:R-:W-:-:S05]  /*5350*/  PRMT R3, R3, 0x5410, RZ ;  /* 0x0000541003037816 */ /* 0x000fca00000000ff */
[----:B------:R0:W-:Y:S01]  /*5360*/  STG.E desc[UR36][R8.64], R3 ;  /* 0x0000000308007986 */ /* 0x0001e2000c101924 */
[----:B------:R-:W-:Y:S05]  /*5370*/  BRA `(.L_x_455) ;  /* 0x0000000800a47947 */ /* 0x000fea0003800000 */
.L_x_460:
[----:B------:R-:W0:Y:S02]  /*5380*/  I2F.F64.S16 R26, R26 ;  /* 0x0000001a001a7312 */ /* 0x000e240000101c00 */
[----:B0-----:R0:W-:Y:S01]  /*5390*/  STG.E.64 desc[UR36][R8.64], R26 ;  /* 0x0000001a08007986 */ /* 0x0011e2000c101b24 */
[----:B------:R-:W-:Y:S05]  /*53a0*/  BRA `(.L_x_455) ;  /* 0x0000000800987947 */ /* 0x000fea0003800000 */
.L_x_450:
        /* <DEDUP_REMOVED lines=10> */
.L_x_464:
[----:B------:R-:W0:Y:S01]  /*5450*/  I2F.F64.S16 R4, R26 ;  /* 0x0000001a00047312 */ /* 0x000e220000101c00 */
[----:B------:R-:W-:-:S05]  /*5460*/  CS2R R6, SRZ ;  /* 0x0000000000067805 */ /* 0x000fca000001ff00 */
[----:B0-----:R0:W-:Y:S01]  /*5470*/  STG.E.128 desc[UR36][R8.64], R4 ;  /* 0x0000000408007986 */ /* 0x0011e2000c101d24 */
[----:B------:R-:W-:Y:S05]  /*5480*/  BRA `(.L_x_455) ;  /* 0x0000000800607947 */ /* 0x000fea0003800000 */
.L_x_463:
        /* <DEDUP_REMOVED lines=21> */
.L_x_468:
[----:B------:R-:W-:Y:S05]  /*55e0*/  BSYNC B0 ;  /* 0x0000000000007941 */ /* 0x000fea0003800000 */
.L_x_467:
[----:B------:R-:W-:-:S05]  /*55f0*/  LOP3.LUT R5, R0, R5, RZ, 0xfc, !PT ;  /* 0x0000000500057212 */ /* 0x000fca00078efcff */
[----:B------:R0:W-:Y:S01]  /*5600*/  STG.E.U8 desc[UR36][R8.64], R5 ;  /* 0x0000000508007986 */ /* 0x0001e2000c101124 */
[----:B------:R-:W-:Y:S05]  /*5610*/  BRA `(.L_x_455) ;  /* 0x0000000400fc7947 */ /* 0x000fea0003800000 */
.L_x_466:
        /* <DEDUP_REMOVED lines=13> */
.L_x_470:
[----:B------:R-:W-:Y:S01]  /*56f0*/  IMAD.MOV.U32 R0, RZ, RZ, 0x7f ;  /* 0x0000007fff007424 */ /* 0x000fe200078e00ff */
[----:B------:R-:W-:-:S04]  /*5700*/  ISETP.GT.U32.AND P0, PT, R3, 0x7f800000, PT ;  /* 0x7f8000000300780c */ /* 0x000fc80003f04070 */
[----:B------:R-:W-:-:S09]  /*5710*/  SEL R0, R0, 0x7c, P0 ;  /* 0x0000007c00007807 */ /* 0x000fd20000000000 */
.L_x_471:
[----:B------:R-:W-:Y:S05]  /*5720*/  BSYNC B0 ;  /* 0x0000000000007941 */ /* 0x000fea0003800000 */
.L_x_469:
[----:B------:R-:W-:-:S04]  /*5730*/  LOP3.LUT R3, R5, 0x80000000, RZ, 0xc0, !PT ;  /* 0x8000000005037812 */ /* 0x000fc800078ec0ff */
[----:B------:R-:W-:-:S04]  /*5740*/  SHF.R.U32.HI R3, RZ, 0x18, R3 ;  /* 0x00000018ff037819 */ /* 0x000fc80000011603 */
[----:B------:R-:W-:-:S05]  /*5750*/  LOP3.LUT R3, R0, R3, RZ, 0xfc, !PT ;  /* 0x0000000300037212 */ /* 0x000fca00078efcff */
[----:B------:R0:W-:Y:S01]  /*5760*/  STG.E.U8 desc[UR36][R8.64], R3 ;  /* 0x0000000308007986 */ /* 0x0001e2000c101124 */
[----:B------:R-:W-:Y:S05]  /*5770*/  BRA `(.L_x_455) ;  /* 0x0000000400a47947 */ /* 0x000fea0003800000 */
.L_x_465:
[----:B------:R-:W0:Y:S02]  /*5780*/  I2F.S16 R0, R26 ;  /* 0x0000001a00007306 */ /* 0x000e240000101400 */
[----:B0-----:R-:W-:-:S05]  /*5790*/  F2FP.BF16.F32.PACK_AB R0, RZ, R0 ;  /* 0x00000000ff00723e */ /* 0x001fca00000010ff */
[----:B------:R0:W-:Y:S01]  /*57a0*/  STG.E.U16 desc[UR36][R8.64], R0 ;  /* 0x0000000008007986 */ /* 0x0001e2000c101524 */
[----:B------:R-:W-:Y:S05]  /*57b0*/  BRA `(.L_x_455) ;  /* 0x0000000400947947 */ /* 0x000fea0003800000 */
.L_x_462:
        /* <DEDUP_REMOVED lines=10> */
.L_x_474:
        /* <DEDUP_REMOVED lines=17> */
.L_x_477:
[----:B------:R-:W-:-:S04]  /*5970*/  LOP3.LUT R3, R5, 0x80000000, RZ, 0xc0, !PT ;  /* 0x8000000005037812 */ /* 0x000fc800078ec0ff */
[----:B------:R-:W-:-:S04]  /*5980*/  SHF.R.U32.HI R3, RZ, 0x18, R3 ;  /* 0x00000018ff037819 */ /* 0x000fc80000011603 */
[----:B------:R-:W-:-:S04]  /*5990*/  LOP3.LUT R0, R0, R3, RZ, 0xfc, !PT ;  /* 0x0000000300007212 */ /* 0x000fc800078efcff */
[----:B------:R-:W-:-:S07]  /*59a0*/  PRMT R4, R0, 0x7610, R4 ;  /* 0x0000761000047816 */ /* 0x000fce0000000004 */
.L_x_476:
[----:B------:R-:W-:Y:S05]  /*59b0*/  BSYNC B0 ;  /* 0x0000000000007941 */ /* 0x000fea0003800000 */
.L_x_475:
[----:B------:R3:W-:Y:S01]  /*59c0*/  STG.E.U8 desc[UR36][R8.64], R4 ;  /* 0x0000000408007986 */ /* 0x0007e2000c101124 */
[----:B------:R-:W-:Y:S05]  /*59d0*/  BRA `(.L_x_455) ;  /* 0x00000004000c7947 */ /* 0x000fea0003800000 */
.L_x_473:
        /* <DEDUP_REMOVED lines=17> */
.L_x_480:
[----:B------:R-:W-:-:S04]  /*5af0*/  LOP3.LUT R3, R5, 0x80000000, RZ, 0xc0, !PT ;  /* 0x8000000005037812 */ /* 0x000fc800078ec0ff */
[----:B------:R-:W-:-:S04]  /*5b00*/  SHF.R.U32.HI R3, RZ, 0x18, R3 ;  /* 0x00000018ff037819 */ /* 0x000fc80000011603 */
[----:B------:R-:W-:-:S04]  /*5b10*/  LOP3.LUT R0, R0, R3, RZ, 0xfc, !PT ;  /* 0x0000000300007212 */ /* 0x000fc800078efcff */
[----:B------:R-:W-:-:S07]  /*5b20*/  PRMT R4, R0, 0x7610, R4 ;  /* 0x0000761000047816 */ /* 0x000fce0000000004 */
.L_x_479:
[----:B------:R-:W-:Y:S05]  /*5b30*/  BSYNC B0 ;  /* 0x0000000000007941 */ /* 0x000fea0003800000 */
.L_x_478:
[----:B------:R0:W-:Y:S01]  /*5b40*/  STG.E.U8 desc[UR36][R8.64], R4 ;  /* 0x0000000408007986 */ /* 0x0001e2000c101124 */
[----:B------:R-:W-:Y:S05]  /*5b50*/  BRA `(.L_x_455) ;  /* 0x0000000000ac7947 */ /* 0x000fea0003800000 */
.L_x_472:
        /* <DEDUP_REMOVED lines=22> */
.L_x_454:
        /* <DEDUP_REMOVED lines=16> */
.L_x_483:
[----:B------:R-:W-:Y:S05]  /*5dc0*/  BRA `(.L_x_455) ;  /* 0x0000000000107947 */ /* 0x000fea0003800000 */
.L_x_482:
[----:B------:R-:W-:-:S05]  /*5dd0*/  IMAD.MOV.U32 R27, RZ, RZ, RZ ;  /* 0x000000ffff1b7224 */ /* 0x000fca00078e00ff */
[----:B------:R1:W-:Y:S01]  /*5de0*/  STG.E.64 desc[UR36][R8.64], R26 ;  /* 0x0000001a08007986 */ /* 0x0003e2000c101b24 */
[----:B------:R-:W-:Y:S05]  /*5df0*/  BRA `(.L_x_455) ;  /* 0x0000000000047947 */ /* 0x000fea0003800000 */
.L_x_481:
[----:B------:R0:W-:Y:S02]  /*5e00*/  STG.E desc[UR36][R8.64], R26 ;  /* 0x0000001a08007986 */ /* 0x0001e4000c101924 */
.L_x_455:
[----:B------:R-:W-:-:S05]  /*5e10*/  VIADD R17, R17, 0x80 ;  /* 0x0000008011117836 */ /* 0x000fca0000000000 */
[----:B------:R-:W-:-:S13]  /*5e20*/  ISETP.GE.AND P0, PT, R17, R24, PT ;  /* 0x000000181100720c */ /* 0x000fda0003f06270 */
[----:B------:R-:W-:Y:S05]  /*5e30*/  @P0 BRA `(.L_x_449) ;  /* 0x0000000c00a40947 */ /* 0x000fea0003800000 */
[----:B01234-:R-:W0:Y:S01]  /*5e40*/  LDC.64 R8, c[0x0][0x218] ;  /* 0x00008600ff087b82 */ /* 0x01fe220000000a00 */
        /* <DEDUP_REMOVED lines=19> */
.L_x_487:
[----:B------:R0:W-:Y:S01]  /*5f80*/  STG.E.U8 desc[UR36][R8.64], R18 ;  /* 0x0000001208007986 */ /* 0x0001e2000c101124 */
[----:B------:R-:W-:Y:S05]  /*5f90*/  BRA `(.L_x_489) ;  /* 0x0000000c00487947 */ /* 0x000fea0003800000 */
.L_x_486:
        /* <DEDUP_REMOVED lines=9> */
.L_x_491:
[----:B------:R0:W-:Y:S01]  /*6030*/  STG.E desc[UR36][R8.64], R18 ;  /* 0x0000001208007986 */ /* 0x0001e2000c101924 */
[----:B------:R-:W-:Y:S05]  /*6040*/  BRA `(.L_x_489) ;  /* 0x0000000c001c7947 */ /* 0x000fea0003800000 */
.L_x_490:
[----:B------:R0:W-:Y:S01]  /*6050*/  STG.E.U16 desc[UR36][R8.64], R18 ;  /* 0x0000001208007986 */ /* 0x0001e2000c101524 */
[----:B------:R-:W-:Y:S05]  /*6060*/  BRA `(.L_x_489) ;  /* 0x0000000c00147947 */ /* 0x000fea0003800000 */
.L_x_485:
        /* <DEDUP_REMOVED lines=9> */
.L_x_493:
[----:B------:R-:W0:Y:S02]  /*6100*/  I2F.S16 R0, R18 ;  /* 0x0000001200007306 */ /* 0x000e240000101400 */
[----:B0-----:R-:W-:-:S05]  /*6110*/  F2FP.F16.F32.PACK_AB R0, RZ, R0 ;  /* 0x00000000ff00723e */ /* 0x001fca00000000ff */
[----:B------:R0:W-:Y:S01]  /*6120*/  STG.E.U16 desc[UR36][R8.64], R0 ;  /* 0x0000000008007986 */ /* 0x0001e2000c101524 */
[----:B------:R-:W-:Y:S05]  /*6130*/  BRA `(.L_x_489) ;  /* 0x0000000800e07947 */ /* 0x000fea0003800000 */
.L_x_492:
        /* <DEDUP_REMOVED lines=10> */
.L_x_495:
[----:B------:R-:W0:Y:S02]  /*61e0*/  I2F.S16 R18, R18 ;  /* 0x0000001200127306 */ /* 0x000e240000101400 */
[----:B0-----:R-:W-:-:S04]  /*61f0*/  F2FP.F16.F32.PACK_AB R3, RZ, R18 ;  /* 0x00000012ff03723e */ /* 0x001fc800000000ff */
[----:B------:R-:W-:-:S05]  /*6200*/  PRMT R3, R3, 0x5410, RZ ;  /* 0x0000541003037816 */ /* 0x000fca00000000ff */
[----:B------:R0:W-:Y:S01]  /*6210*/  STG.E desc[UR36][R8.64], R3 ;  /* 0x0000000308007986 */ /* 0x0001e2000c101924 */
[----:B------:R-:W-:Y:S05]  /*6220*/  BRA `(.L_x_489) ;  /* 0x0000000800a47947 */ /* 0x000fea0003800000 */
.L_x_494:
[----:B------:R-:W0:Y:S02]  /*6230*/  I2F.F64.S16 R18, R18 ;  /* 0x0000001200127312 */ /* 0x000e240000101c00 */
[----:B0-----:R0:W-:Y:S01]  /*6240*/  STG.E.64 desc[UR36][R8.64], R18 ;  /* 0x0000001208007986 */ /* 0x0011e2000c101b24 */
[----:B------:R-:W-:Y:S05]  /*6250*/  BRA `(.L_x_489) ;  /* 0x0000000800987947 */ /* 0x000fea0003800000 */
.L_x_484:
        /* <DEDUP_REMOVED lines=10> */
.L_x_498:
[----:B------:R-:W0:Y:S01]  /*6300*/  I2F.F64.S16 R4, R18 ;  /* 0x0000001200047312 */ /* 0x000e220000101c00 */
[----:B------:R-:W-:-:S05]  /*6310*/  CS2R R6, SRZ ;  /* 0x0000000000067805 */ /* 0x000fca000001ff00 */
[----:B0-----:R0:W-:Y:S01]  /*6320*/  STG.E.128 desc[UR36][R8.64], R4 ;  /* 0x0000000408007986 */ /* 0x0011e2000c101d24 */
[----:B------:R-:W-:Y:S05]  /*6330*/  BRA `(.L_x_489) ;  /* 0x0000000800607947 */ /* 0x000fea0003800000 */
.L_x_497:
        /* <DEDUP_REMOVED lines=21> */
.L_x_502:
[----:B------:R-:W-:Y:S05]  /*6490*/  BSYNC B0 ;  /* 0x0000000000007941 */ /* 0x000fea0003800000 */
.L_x_501:
[----:B------:R-:W-:-:S05]  /*64a0*/  LOP3.LUT R5, R0, R5, RZ, 0xfc, !PT ;  /* 0x0000000500057212 */ /* 0x000fca00078efcff */
[----:B------:R0:W-:Y:S01]  /*64b0*/  STG.E.U8 desc[UR36][R8.64], R5 ;  /* 0x0000000508007986 */ /* 0x0001e2000c101124 */
[----:B------:R-:W-:Y:S05]  /*64c0*/  BRA `(.L_x_489) ;  /* 0x0000000400fc7947 */ /* 0x000fea0003800000 */
.L_x_500:
        /* <DEDUP_REMOVED lines=13> */
.L_x_504:
[----:B------:R-:W-:Y:S01]  /*65a0*/  IMAD.MOV.U32 R0, RZ, RZ, 0x7f ;  /* 0x0000007fff007424 */ /* 0x000fe200078e00ff */
[----:B------:R-:W-:-:S04]  /*65b0*/  ISETP.GT.U32.AND P0, PT, R3, 0x7f800000, PT ;  /* 0x7f8000000300780c */ /* 0x000fc80003f04070 */
[----:B------:R-:W-:-:S09]  /*65c0*/  SEL R0, R0, 0x7c, P0 ;  /* 0x0000007c00007807 */ /* 0x000fd20000000000 */
.L_x_505:
[----:B------:R-:W-:Y:S05]  /*65d0*/  BSYNC B0 ;  /* 0x0000000000007941 */ /* 0x000fea0003800000 */
.L_x_503:
[----:B------:R-:W-:-:S04]  /*65e0*/  LOP3.LUT R3, R5, 0x80000000, RZ, 0xc0, !PT ;  /* 0x8000000005037812 */ /* 0x000fc800078ec0ff */
[----:B------:R-:W-:-:S04]  /*65f0*/  SHF.R.U32.HI R3, RZ, 0x18, R3 ;  /* 0x00000018ff037819 */ /* 0x000fc80000011603 */
[----:B------:R-:W-:-:S05]  /*6600*/  LOP3.LUT R3, R0, R3, RZ, 0xfc, !PT ;  /* 0x0000000300037212 */ /* 0x000fca00078efcff */
[----:B------:R0:W-:Y:S01]  /*6610*/  STG.E.U8 desc[UR36][R8.64], R3 ;  /* 0x0000000308007986 */ /* 0x0001e2000c101124 */
[----:B------:R-:W-:Y:S05]  /*6620*/  BRA `(.L_x_489) ;  /* 0x0000000400a47947 */ /* 0x000fea0003800000 */
.L_x_499:
[----:B------:R-:W0:Y:S02]  /*6630*/  I2F.S16 R0, R18 ;  /* 0x0000001200007306 */ /* 0x000e240000101400 */
[----:B0-----:R-:W-:-:S05]  /*6640*/  F2FP.BF16.F32.PACK_AB R0, RZ, R0 ;  /* 0x00000000ff00723e */ /* 0x001fca00000010ff */
[----:B------:R0:W-:Y:S01]  /*6650*/  STG.E.U16 desc[UR36][R8.64], R0 ;  /* 0x0000000008007986 */ /* 0x0001e2000c101524 */
[----:B------:R-:W-:Y:S05]  /*6660*/  BRA `(.L_x_489) ;  /* 0x0000000400947947 */ /* 0x000fea0003800000 */
.L_x_496:
        /* <DEDUP_REMOVED lines=10> */
.L_x_508:
        /* <DEDUP_REMOVED lines=17> */
.L_x_511:
[----:B------:R-:W-:-:S04]  /*6820*/  LOP3.LUT R3, R5, 0x80000000, RZ, 0xc0, !PT ;  /* 0x8000000005037812 */ /* 0x000fc800078ec0ff */
[----:B------:R-:W-:-:S04]  /*6830*/  SHF.R.U32.HI R3, RZ, 0x18, R3 ;  /* 0x00000018ff037819 */ /* 0x000fc80000011603 */
[----:B------:R-:W-:-:S04]  /*6840*/  LOP3.LUT R0, R0, R3, RZ, 0xfc, !PT ;  /* 0x0000000300007212 */ /* 0x000fc800078efcff */
[----:B------:R-:W-:-:S07]  /*6850*/  PRMT R4, R0, 0x7610, R4 ;  /* 0x0000761000047816 */ /* 0x000fce0000000004 */
.L_x_510:
[----:B------:R-:W-:Y:S05]  /*6860*/  BSYNC B0 ;  /* 0x0000000000007941 */ /* 0x000fea0003800000 */
.L_x_509:
[----:B------:R3:W-:Y:S01]  /*6870*/  STG.E.U8 desc[UR36][R8.64], R4 ;  /* 0x0000000408007986 */ /* 0x0007e2000c101124 */
[----:B------:R-:W-:Y:S05]  /*6880*/  BRA `(.L_x_489) ;  /* 0x00000004000c7947 */ /* 0x000fea0003800000 */
.L_x_507:
        /* <DEDUP_REMOVED lines=17> */
.L_x_514:
[----:B------:R-:W-:-:S04]  /*69a0*/  LOP3.LUT R3, R5, 0x80000000, RZ, 0xc0, !PT ;  /* 0x8000000005037812 */ /* 0x000fc800078ec0ff */
[----:B------:R-:W-:-:S04]  /*69b0*/  SHF.R.U32.HI R3, RZ, 0x18, R3 ;  /* 0x00000018ff037819 */ /* 0x000fc80000011603 */
[----:B------:R-:W-:-:S04]  /*69c0*/  LOP3.LUT R0, R0, R3, RZ, 0xfc, !PT ;  /* 0x0000000300007212 */ /* 0x000fc800078efcff */
[----:B------:R-:W-:-:S07]  /*69d0*/  PRMT R4, R0, 0x7610, R4 ;  /* 0x0000761000047816 */ /* 0x000fce0000000004 */
.L_x_513:
[----:B------:R-:W-:Y:S05]  /*69e0*/  BSYNC B0 ;  /* 0x0000000000007941 */ /* 0x000fea0003800000 */
.L_x_512:
[----:B------:R0:W-:Y:S01]  /*69f0*/  STG.E.U8 desc[UR36][R8.64], R4 ;  /* 0x0000000408007986 */ /* 0x0001e2000c101124 */
[----:B------:R-:W-:Y:S05]  /*6a00*/  BRA `(.L_x_489) ;  /* 0x0000000000ac7947 */ /* 0x000fea0003800000 */
.L_x_506:
        /* <DEDUP_REMOVED lines=22> */
.L_x_488:
        /* <DEDUP_REMOVED lines=16> */
.L_x_517:
[----:B------:R-:W-:Y:S05]  /*6c70*/  BRA `(.L_x_489) ;  /* 0x0000000000107947 */ /* 0x000fea0003800000 */
.L_x_516:
[----:B------:R-:W-:-:S05]  /*6c80*/  IMAD.MOV.U32 R19, RZ, RZ, RZ ;  /* 0x000000ffff137224 */ /* 0x000fca00078e00ff */
[----:B------:R2:W-:Y:S01]  /*6c90*/  STG.E.64 desc[UR36][R8.64], R18 ;  /* 0x0000001208007986 */ /* 0x0005e2000c101b24 */
[----:B------:R-:W-:Y:S05]  /*6ca0*/  BRA `(.L_x_489) ;  /* 0x0000000000047947 */ /* 0x000fea0003800000 */
.L_x_515:
[----:B------:R0:W-:Y:S02]  /*6cb0*/  STG.E desc[UR36][R8.64], R18 ;  /* 0x0000001208007986 */ /* 0x0001e4000c101924 */
.L_x_489:
[----:B------:R-:W-:-:S07]  /*6cc0*/  VIADD R17, R17, 0x80 ;  /* 0x0000008011117836 */ /* 0x000fce0000000000 */
.L_x_449:
[----:B------:R-:W-:Y:S05]  /*6cd0*/  BSYNC B6 ;  /* 0x0000000000067941 */ /* 0x000fea0003800000 */
.L_x_448:
[----:B------:R-:W-:-:S13]  /*6ce0*/  ISETP.GE.AND P0, PT, R17, R24, PT ;  /* 0x000000181100720c */ /* 0x000fda0003f06270 */
[----:B------:R-:W-:Y:S05]  /*6cf0*/  @P0 EXIT ;  /* 0x000000000000094d */ /* 0x000fea0003800000 */
[----:B01-34-:R-:W0:Y:S01]  /*6d00*/  LDC.64 R4, c[0x0][0x218] ;  /* 0x00008600ff047b82 */ /* 0x01be220000000a00 */
[----:B--2---:R-:W-:Y:S01]  /*6d10*/  PRMT R0, R16, 0x9910, RZ ;  /* 0x0000991010007816 */ /* 0x004fe200000000ff */
        /* <DEDUP_REMOVED lines=17> */
.L_x_521:
[----:B------:R-:W-:Y:S01]  /*6e30*/  STG.E.U8 desc[UR36][R2.64], R22 ;  /* 0x0000001602007986 */ /* 0x000fe2000c101124 */
[----:B------:R-:W-:Y:S05]  /*6e40*/  EXIT ;  /* 0x000000000000794d */ /* 0x000fea0003800000 */
.L_x_520:
        /* <DEDUP_REMOVED lines=9> */
.L_x_524:
[----:B------:R-:W-:Y:S01]  /*6ee0*/  STG.E desc[UR36][R2.64], R22 ;  /* 0x0000001602007986 */ /* 0x000fe2000c101924 */
[----:B------:R-:W-:Y:S05]  /*6ef0*/  EXIT ;  /* 0x000000000000794d */ /* 0x000fea0003800000 */
.L_x_523:
[----:B------:R-:W-:Y:S01]  /*6f00*/  STG.E.U16 desc[UR36][R2.64], R22 ;  /* 0x0000001602007986 */ /* 0x000fe2000c101524 */
[----:B------:R-:W-:Y:S05]  /*6f10*/  EXIT ;  /* 0x000000000000794d */ /* 0x000fea0003800000 */
.L_x_519:
[----:B------:R-:W-:-:S13]  /*6f20*/  ISETP.GT.AND P0, PT, R0, 0x6, PT ;  /* 0x000000060000780c */ /* 0x000fda0003f04270 */
[----:B------:R-:W-:Y:S05]  /*6f30*/  @P0 BRA `(.L_x_525) ;  /* 0x00000000002c0947 */ /* 0x000fea0003800000 */
[----:B------:R-:W-:-:S13]  /*6f40*/  ISETP.NE.AND P0, PT, R0, 0x5, PT ;  /* 0x000000050000780c */ /* 0x000fda0003f05270 */
[----:B------:R-:W-:Y:S05]  /*6f50*/  @!P0 BRA `(.L_x_526) ;  /* 0x0000000000148947 */ /* 0x000fea0003800000 */
[----:B------:R-:W-:-:S13]  /*6f60*/  ISETP.NE.AND P0, PT, R0, 0x6, PT ;  /* 0x000000060000780c */ /* 0x000fda0003f05270 */
[----:B------:R-:W-:Y:S05]  /*6f70*/  @P0 BRA `(.L_x_522) ;  /* 0x0000000800a80947 */ /* 0x000fea0003800000 */
[----:B------:R-:W0:Y:S02]  /*6f80*/  I2F.S16 R5, R22 ;  /* 0x0000001600057306 */ /* 0x000e240000101400 */
[----:B0-----:R-:W-:Y:S01]  /*6f90*/  STG.E desc[UR36][R2.64], R5 ;  /* 0x0000000502007986 */ /* 0x001fe2000c101924 */
[----:B------:R-:W-:Y:S05]  /*6fa0*/  EXIT ;  /* 0x000000000000794d */ /* 0x000fea0003800000 */
.L_x_526:
[----:B------:R-:W0:Y:S02]  /*6fb0*/  I2F.S16 R0, R22 ;  /* 0x0000001600007306 */ /* 0x000e240000101400 */
[----:B0-----:R-:W-:-:S05]  /*6fc0*/  F2FP.F16.F32.PACK_AB R0, RZ, R0 ;  /* 0x00000000ff00723e */ /* 0x001fca00000000ff */
[----:B------:R-:W-:Y:S01]  /*6fd0*/  STG.E.U16 desc[UR36][R2.64], R0 ;  /* 0x0000000002007986 */ /* 0x000fe2000c101524 */
[----:B------:R-:W-:Y:S05]  /*6fe0*/  EXIT ;  /* 0x000000000000794d */ /* 0x000fea0003800000 */
.L_x_525:
        /* <DEDUP_REMOVED lines=8> */
[----:B0-----:R-:W-:Y:S01]  /*7070*/  STG.E.64 desc[UR36][R2.64], R22 ;  /* 0x0000001602007986 */ /* 0x001fe2000c101b24 */
[----:B------:R-:W-:Y:S05]  /*7080*/  EXIT ;  /* 0x000000000000794d */ /* 0x000fea0003800000 */
.L_x_528:
[----:B------:R-:W0:Y:S02]  /*7090*/  I2F.S16 R22, R22 ;  /* 0x0000001600167306 */ /* 0x000e240000101400 */
[----:B0-----:R-:W-:-:S04]  /*70a0*/  F2FP.F16.F32.PACK_AB R5, RZ, R22 ;  /* 0x00000016ff05723e */ /* 0x001fc800000000ff */
[----:B------:R-:W-:-:S05]  /*70b0*/  PRMT R5, R5, 0x5410, RZ ;  /* 0x0000541005057816 */ /* 0x000fca00000000ff */
[----:B------:R-:W-:Y:S01]  /*70c0*/  STG.E desc[UR36][R2.64], R5 ;  /* 0x0000000502007986 */ /* 0x000fe2000c101924 */
[----:B------:R-:W-:Y:S05]  /*70d0*/  EXIT ;  /* 0x000000000000794d */ /* 0x000fea0003800000 */
.L_x_527:
[----:B------:R-:W0:Y:S02]  /*70e0*/  I2F.F64.S16 R22, R22 ;  /* 0x0000001600167312 */ /* 0x000e240000101c00 */
[----:B0-----:R-:W-:Y:S01]  /*70f0*/  STG.E.64 desc[UR36][R2.64], R22 ;  /* 0x0000001602007986 */ /* 0x001fe2000c101b24 */
[----:B------:R-:W-:Y:S05]  /*7100*/  EXIT ;  /* 0x000000000000794d */ /* 0x000fea0003800000 */
.L_x_518:
        /* <DEDUP_REMOVED lines=10> */
.L_x_531:
[----:B------:R-:W0:Y:S01]  /*71b0*/  I2F.F64.S16 R4, R22 ;  /* 0x0000001600047312 */ /* 0x000e220000101c00 */
[----:B------:R-:W-:-:S05]  /*71c0*/  CS2R R6, SRZ ;  /* 0x0000000000067805 */ /* 0x000fca000001ff00 */
[----:B0-----:R-:W-:Y:S01]  /*71d0*/  STG.E.128 desc[UR36][R2.64], R4 ;  /* 0x0000000402007986 */ /* 0x001fe2000c101d24 */
[----:B------:R-:W-:Y:S05]  /*71e0*/  EXIT ;  /* 0x000000000000794d */ /* 0x000fea0003800000 */
.L_x_530:
        /* <DEDUP_REMOVED lines=21> */
.L_x_535:
[----:B------:R-:W-:Y:S05]  /*7340*/  BSYNC B0 ;  /* 0x0000000000007941 */ /* 0x000fea0003800000 */
.L_x_534:
[----:B------:R-:W-:-:S05]  /*7350*/  LOP3.LUT R5, R0, R5, RZ, 0xfc, !PT ;  /* 0x0000000500057212 */ /* 0x000fca00078efcff */
[----:B------:R-:W-:Y:S01]  /*7360*/  STG.E.U8 desc[UR36][R2.64], R5 ;  /* 0x0000000502007986 */ /* 0x000fe2000c101124 */
[----:B------:R-:W-:Y:S05]  /*7370*/  EXIT ;  /* 0x000000000000794d */ /* 0x000fea0003800000 */
.L_x_533:
        /* <DEDUP_REMOVED lines=13> */
.L_x_537:
[----:B------:R-:W-:Y:S01]  /*7450*/  IMAD.MOV.U32 R0, RZ, RZ, 0x7f ;  /* 0x0000007fff007424 */ /* 0x000fe200078e00ff */
[----:B------:R-:W-:-:S04]  /*7460*/  ISETP.GT.U32.AND P0, PT, R4, 0x7f800000, PT ;  /* 0x7f8000000400780c */ /* 0x000fc80003f04070 */
[----:B------:R-:W-:-:S09]  /*7470*/  SEL R0, R0, 0x7c, P0 ;  /* 0x0000007c00007807 */ /* 0x000fd20000000000 */
.L_x_538:
[----:B------:R-:W-:Y:S05]  /*7480*/  BSYNC B0 ;  /* 0x0000000000007941 */ /* 0x000fea0003800000 */
.L_x_536:
[----:B------:R-:W-:-:S04]  /*7490*/  LOP3.LUT R4, R5, 0x80000000, RZ, 0xc0, !PT ;  /* 0x8000000005047812 */ /* 0x000fc800078ec0ff */
[----:B------:R-:W-:-:S04]  /*74a0*/  SHF.R.U32.HI R5, RZ, 0x18, R4 ;  /* 0x00000018ff057819 */ /* 0x000fc80000011604 */
[----:B------:R-:W-:-:S05]  /*74b0*/  LOP3.LUT R5, R0, R5, RZ, 0xfc, !PT ;  /* 0x0000000500057212 */ /* 0x000fca00078efcff */
[----:B------:R-:W-:Y:S01]  /*74c0*/  STG.E.U8 desc[UR36][R2.64], R5 ;  /* 0x0000000502007986 */ /* 0x000fe2000c101124 */
[----:B------:R-:W-:Y:S05]  /*74d0*/  EXIT ;  /* 0x000000000000794d */ /* 0x000fea0003800000 */
.L_x_532:
[----:B------:R-:W0:Y:S02]  /*74e0*/  I2F.S16 R0, R22 ;  /* 0x0000001600007306 */ /* 0x000e240000101400 */
[----:B0-----:R-:W-:-:S05]  /*74f0*/  F2FP.BF16.F32.PACK_AB R0, RZ, R0 ;  /* 0x00000000ff00723e */ /* 0x001fca00000010ff */
[----:B------:R-:W-:Y:S01]  /*7500*/  STG.E.U16 desc[UR36][R2.64], R0 ;  /* 0x0000000002007986 */ /* 0x000fe2000c101524 */
[----:B------:R-:W-:Y:S05]  /*7510*/  EXIT ;  /* 0x000000000000794d */ /* 0x000fea0003800000 */
.L_x_529:
        /* <DEDUP_REMOVED lines=10> */
.L_x_541:
        /* <DEDUP_REMOVED lines=13> */
[----:B------:R-:W-:-:S05]  /*7690*/  FADD.FTZ R0, R5, 8192 ;  /* 0x4600000005007421 */ /* 0x000fca0000010000 */
[----:B------:R-:W-:Y:S02]  /*76a0*/  LOP3.LUT P0, R4, R0, 0xff, RZ, 0xc0, !PT ;  /* 0x000000ff00047812 */ /* 0x000fe4000780c0ff */
[----:B------:R-:W-:-:S11]  /*76b0*/  PRMT R0, RZ, 0x7610, R0 ;  /* 0x00007610ff007816 */ /* 0x000fd60000000000 */
[----:B------:R-:W-:Y:S05]  /*76c0*/  @!P0 BRA `(.L_x_543) ;  /* 0x0000000000108947 */ /* 0x000fea0003800000 */
.L_x_544:
[----:B------:R-:W-:-:S04]  /*76d0*/  LOP3.LUT R0, R7, 0x80000000, RZ, 0xc0, !PT ;  /* 0x8000000007007812 */ /* 0x000fc800078ec0ff */
[----:B------:R-:W-:-:S04]  /*76e0*/  SHF.R.U32.HI R5, RZ, 0x18, R0 ;  /* 0x00000018ff057819 */ /* 0x000fc80000011600 */
[----:B------:R-:W-:-:S04]  /*76f0*/  LOP3.LUT R4, R4, R5, RZ, 0xfc, !PT ;  /* 0x0000000504047212 */ /* 0x000fc800078efcff */
[----:B------:R-:W-:-:S07]  /*7700*/  PRMT R0, R4, 0x7610, R0 ;  /* 0x0000761004007816 */ /* 0x000fce0000000000 */
.L_x_543:
[----:B------:R-:W-:Y:S05]  /*7710*/  BSYNC B0 ;  /* 0x0000000000007941 */ /* 0x000fea0003800000 */
.L_x_542:
[----:B------:R-:W-:Y:S01]  /*7720*/  STG.E.U8 desc[UR36][R2.64], R0 ;  /* 0x0000000002007986 */ /* 0x000fe2000c101124 */
[----:B------:R-:W-:Y:S05]  /*7730*/  EXIT ;  /* 0x000000000000794d */ /* 0x000fea0003800000 */
.L_x_540:
        /* <DEDUP_REMOVED lines=17> */
.L_x_547:
[----:B------:R-:W-:-:S04]  /*7850*/  LOP3.LUT R0, R7, 0x80000000, RZ, 0xc0, !PT ;  /* 0x8000000007007812 */ /* 0x000fc800078ec0ff */
[----:B------:R-:W-:-:S04]  /*7860*/  SHF.R.U32.HI R5, RZ, 0x18, R0 ;  /* 0x00000018ff057819 */ /* 0x000fc80000011600 */
[----:B------:R-:W-:-:S04]  /*7870*/  LOP3.LUT R4, R4, R5, RZ, 0xfc, !PT ;  /* 0x0000000504047212 */ /* 0x000fc800078efcff */
[----:B------:R-:W-:-:S07]  /*7880*/  PRMT R0, R4, 0x7610, R0 ;  /* 0x0000761004007816 */ /* 0x000fce0000000000 */
.L_x_546:
[----:B------:R-:W-:Y:S05]  /*7890*/  BSYNC B0 ;  /* 0x0000000000007941 */ /* 0x000fea0003800000 */
.L_x_545:
[----:B------:R-:W-:Y:S01]  /*78a0*/  STG.E.U8 desc[UR36][R2.64], R0 ;  /* 0x0000000002007986 */ /* 0x000fe2000c101124 */
[----:B------:R-:W-:Y:S05]  /*78b0*/  EXIT ;  /* 0x000000000000794d */ /* 0x000fea0003800000 */
.L_x_539:
        /* <DEDUP_REMOVED lines=22> */
.L_x_522:
        /* <DEDUP_REMOVED lines=16> */
.L_x_550:
[----:B------:R-:W-:Y:S05]  /*7b20*/  EXIT ;  /* 0x000000000000794d */ /* 0x000fea0003800000 */
.L_x_549:
[----:B------:R-:W-:-:S05]  /*7b30*/  IMAD.MOV.U32 R23, RZ, RZ, RZ ;  /* 0x000000ffff177224 */ /* 0x000fca00078e00ff */
[----:B------:R-:W-:Y:S01]  /*7b40*/  STG.E.64 desc[UR36][R2.64], R22 ;  /* 0x0000001602007986 */ /* 0x000fe2000c101b24 */
[----:B------:R-:W-:Y:S05]  /*7b50*/  EXIT ;  /* 0x000000000000794d */ /* 0x000fea0003800000 */
.L_x_548:
[----:B------:R-:W-:Y:S01]  /*7b60*/  STG.E desc[UR36][R2.64], R22 ;  /* 0x0000001602007986 */ /* 0x000fe2000c101924 */
[----:B------:R-:W-:Y:S05]  /*7b70*/  EXIT ;  /* 0x000000000000794d */ /* 0x000fea0003800000 */
.L_x_551:
        /* <DEDUP_REMOVED lines=16> */
.L_x_26121:


//--------------------- .text._ZN2at6native18elementwise_kernelILi128ELi4EZNS0_22gpu_kernel_impl_nocastINS0_13AUnaryFunctorIbbbNS0_17BitwiseXorFunctorIbEEEEEEvRNS_18TensorIteratorBaseERKT_EUliE_EEviT1_ --------------------------
	.section	.text._ZN2at6native18elementwise_kernelILi128ELi4EZNS0_22gpu_kernel_impl_nocastINS0_13AUnaryFunctorIbbbNS0_17BitwiseXorFunctorIbEEEEEEvRNS_18TensorIteratorBaseERKT_EUliE_EEviT1_,"ax",@progbits
	.align	128
        .global         _ZN2at6native18elementwise_kernelILi128ELi4EZNS0_22gpu_kernel_impl_nocastINS0_13AUnaryFunctorIbbbNS0_17BitwiseXorFunctorIbEEEEEEvRNS_18TensorIteratorBaseERKT_EUliE_EEviT1_
        .type           _ZN2at6native18elementwise_kernelILi128ELi4EZNS0_22gpu_kernel_impl_nocastINS0_13AUnaryFunctorIbbbNS0_17BitwiseXorFunctorIbEEEEEEvRNS_18TensorIteratorBaseERKT_EUliE_EEviT1_,@function
        .size           _ZN2at6native18elementwise_kernelILi128ELi4EZNS0_22gpu_kernel_impl_nocastINS0_13AUnaryFunctorIbbbNS0_17BitwiseXorFunctorIbEEEEEEvRNS_18TensorIteratorBaseERKT_EUliE_EEviT1_,(.L_x_26122 - _ZN2at6native18elementwise_kernelILi128ELi4EZNS0_22gpu_kernel_impl_nocastINS0_13AUnaryFunctorIbbbNS0_17BitwiseXorFunctorIbEEEEEEvRNS_18TensorIteratorBaseERKT_EUliE_EEviT1_)
        .other          _ZN2at6native18elementwise_kernelILi128ELi4EZNS0_22gpu_kernel_impl_nocastINS0_13AUnaryFunctorIbbbNS0_17BitwiseXorFunctorIbEEEEEEvRNS_18TensorIteratorBaseERKT_EUliE_EEviT1_,@"STO_CUDA_ENTRY STV_DEFAULT"
_ZN2at6native18elementwise_kernelILi128ELi4EZNS0_22gpu_kernel_impl_nocastINS0_13AUnaryFunctorIbbbNS0_17BitwiseXorFunctorIbEEEEEEvRNS_18TensorIteratorBaseERKT_EUliE_EEviT1_:
.text._ZN2at6native18elementwise_kernelILi128ELi4EZNS0_22gpu_kernel_impl_nocastINS0_13AUnaryFunctorIbbbNS0_17BitwiseXorFunctorIbEEEEEEvRNS_18TensorIteratorBaseERKT_EUliE_EEviT1_:
[----:B------:R-:W-:Y:S01]  /*0000*/  LDC R1, c[0x0][0x28] ;  /* 0x00000a00ff017b82 */ /* 0x000fe20000000800 */
[----:B------:R-:W0:Y:S01]  /*0010*/  S2R R0, SR_CTAID.X ;  /* 0x0000000000007919 */ /* 0x000e220000002500 */
[----:B------:R-:W-:Y:S01]  /*0020*/  ULDC UR8, c[0x0][0x210] ;  /* 0x0000840000087ab9 */ /* 0x000fe20000000800 */
[----:B------:R-:W-:Y:S01]  /*0030*/  ULDC.64 UR6, c[0x0][0x208] ;  /* 0x0000820000067ab9 */ /* 0x000fe20000000a00 */
[----:B------:R-:W-:Y:S01]  /*0040*/  ULDC.U8 UR5, c[0x0][0x421] ;  /* 0x0001084000057ab9 */ /* 0x000fe20000000000 */
[----:B------:R-:W0:Y:S01]  /*0050*/  S2R R3, SR_TID.X ;  /* 0x0000000000037919 */ /* 0x000e220000002100 */
[----:B------:R-:W-:Y:S01]  /*0060*/  BSSY B0, `(.L_x_552) ;  /* 0x0000140000007945 */ /* 0x000fe20003800000 */
[----:B0-----:R-:W-:-:S04]  /*0070*/  LEA R0, R0, R3, 0x9 ;  /* 0x0000000300007211 */ /* 0x001fc800078e48ff */
[----:B------:R-:W-:-:S13]  /*0080*/  ISETP.GE.AND P0, PT, R0, UR8, PT ;  /* 0x0000000800007c0c */ /* 0x000fda000bf06270 */
[----:B------:R-:W-:Y:S05]  /*0090*/  @P0 BRA `(.L_x_553) ;  /* 0x0000001000f00947 */ /* 0x000fea0003800000 */
[----:B------:R-:W0:Y:S01]  /*00a0*/  LDC R8, c[0x0][0x218] ;  /* 0x00008600ff087b82 */ /* 0x000e220000000800 */
[----:B------:R-:W-:Y:S02]  /*00b0*/  CS2R R2, SRZ ;  /* 0x0000000000027805 */ /* 0x000fe4000001ff00 */
[----:B0-----:R-:W-:-:S13]  /*00c0*/  ISETP.NE.AND P0, PT, R8, RZ, PT ;  /* 0x000000ff0800720c */ /* 0x001fda0003f05270 */
[----:B------:R-:W-:Y:S05]  /*00d0*/  @!P0 BRA `(.L_x_554) ;  /* 0x0000001000a88947 */ /* 0x000fea0003800000 */
[----:B------:R-:W-:Y:S01]  /*00e0*/  HFMA2.MMA R2, -RZ, RZ, 0, 0 ;  /* 0x00000000ff027435 */ /* 0x000fe200000001ff */
[----:B------:R-:W-:Y:S01]  /*00f0*/  MOV R3, R0 ;  /* 0x0000000000037202 */ /* 0x000fe20000000f00 */
[----:B------:R-:W-:Y:S01]  /*0100*/  ULDC.64 UR10, c[0x0][0x220] ;  /* 0x00008800000a7ab9 */ /* 0x000fe20000000a00 */
[----:B------:R-:W-:Y:S01]  /*0110*/  ISETP.NE.AND P0, PT, R8, 0x1, PT ;  /* 0x000000010800780c */ /* 0x000fe20003f05270 */
[----:B------:R-:W-:-:S06]  /*0120*/  ULDC UR4, c[0x0][0x21c] ;  /* 0x0000870000047ab9 */ /* 0x000fcc0000000800 */
[----:B------:R-:W-:-:S05]  /*0130*/  IMAD.HI.U32 R4, R0, UR10, R2 ;  /* 0x0000000a00047c27 */ /* 0x000fca000f8e0002 */
[----:B------:R-:W-:Y:S01]  /*0140*/  SHF.R.U32.HI R5, RZ, UR11, R4 ;  /* 0x0000000bff057c19 */ /* 0x000fe20008011604 */
[----:B------:R-:W-:-:S03]  /*0150*/  ULDC.64 UR10, c[0x0][0x348] ;  /* 0x0000d200000a7ab9 */ /* 0x000fc60000000a00 */
[----:B------:R-:W-:-:S05]  /*0160*/  IADD3 R3, -R5, RZ, RZ ;  /* 0x000000ff05037210 */ /* 0x000fca0007ffe1ff */
[----:B------:R-:W-:-:S04]  /*0170*/  IMAD R2, R3, UR4, R0 ;  /* 0x0000000403027c24 */ /* 0x000fc8000f8e0200 */
[C---:B------:R-:W-:Y:S02]  /*0180*/  IMAD R3, R2.reuse, UR10, RZ ;  /* 0x0000000a02037c24 */ /* 0x040fe4000f8e02ff */
[----:B------:R-:W-:Y:S01]  /*0190*/  IMAD R2, R2, UR11, RZ ;  /* 0x0000000b02027c24 */ /* 0x000fe2000f8e02ff */
[----:B------:R-:W-:Y:S06]  /*01a0*/  @!P0 BRA `(.L_x_554) ;  /* 0x0000001000748947 */ /* 0x000fec0003800000 */
[----:B------:R-:W-:Y:S01]  /*01b0*/  MOV R4, RZ ;  /* 0x000000ff00047202 */ /* 0x000fe20000000f00 */
[----:B------:R-:W-:Y:S01]  /*01c0*/  ULDC.64 UR10, c[0x0][0x228] ;  /* 0x00008a00000a7ab9 */ /* 0x000fe20000000a00 */
[----:B------:R-:W-:Y:S01]  /*01d0*/  ULDC UR4, c[0x0][0x230] ;  /* 0x00008c0000047ab9 */ /* 0x000fe20000000800 */
[----:B------:R-:W-:Y:S02]  /*01e0*/  ISETP.NE.AND P0, PT, R8, 0x2, PT ;  /* 0x000000020800780c */ /* 0x000fe40003f05270 */
[----:B------:R-:W-:-:S05]  /*01f0*/  IMAD.HI.U32 R6, R5, UR11, R4 ;  /* 0x0000000b05067c27 */ /* 0x000fca000f8e0004 */
[----:B------:R-:W-:-:S04]  /*0200*/  SHF.R.U32.HI R7, RZ, UR4, R6 ;  /* 0x00000004ff077c19 */ /* 0x000fc80008011606 */
[----:B------:R-:W-:-:S05]  /*0210*/  IADD3 R4, -R7, RZ, RZ ;  /* 0x000000ff07047210 */ /* 0x000fca0007ffe1ff */
[----:B------:R-:W-:Y:S01]  /*0220*/  IMAD R4, R4, UR10, R5 ;  /* 0x0000000a04047c24 */ /* 0x000fe2000f8e0205 */
[----:B------:R-:W-:-:S03]  /*0230*/  ULDC.64 UR10, c[0x0][0x350] ;  /* 0x0000d400000a7ab9 */ /* 0x000fc60000000a00 */
[C---:B------:R-:W-:Y:S02]  /*0240*/  IMAD R3, R4.reuse, UR10, R3 ;  /* 0x0000000a04037c24 */ /* 0x040fe4000f8e0203 */
[----:B------:R-:W-:Y:S01]  /*0250*/  IMAD R2, R4, UR11, R2 ;  /* 0x0000000b04027c24 */ /* 0x000fe2000f8e0202 */
[----:B------:R-:W-:Y:S06]  /*0260*/  @!P0 BRA `(.L_x_554) ;  /* 0x0000001000448947 */ /* 0x000fec0003800000 */
[----:B------:R-:W-:Y:S01]  /*0270*/  HFMA2.MMA R6, -RZ, RZ, 0, 0 ;  /* 0x00000000ff067435 */ /* 0x000fe200000001ff */
[----:B------:R-:W-:Y:S01]  /*0280*/  ULDC.64 UR10, c[0x0][0x238] ;  /* 0x00008e00000a7ab9 */ /* 0x000fe20000000a00 */
[----:B------:R-:W-:Y:S01]  /*0290*/  ISETP.NE.AND P0, PT, R8, 0x3, PT ;  /* 0x000000030800780c */ /* 0x000fe20003f05270 */
[----:B------:R-:W-:-:S07]  /*02a0*/  ULDC UR4, c[0x0][0x234] ;  /* 0x00008d0000047ab9 */ /* 0x000fce0000000800 */
[----:B------:R-:W-:-:S05]  /*02b0*/  IMAD.HI.U32 R4, R7, UR10, R6 ;  /* 0x0000000a07047c27 */ /* 0x000fca000f8e0006 */
[----:B------:R-:W-:Y:S01]  /*02c0*/  SHF.R.U32.HI R5, RZ, UR11, R4 ;  /* 0x0000000bff057c19 */ /* 0x000fe20008011604 */
[----:B------:R-:W-:-:S03]  /*02d0*/  ULDC.64 UR10, c[0x0][0x358] ;  /* 0x0000d600000a7ab9 */ /* 0x000fc60000000a00 */
[----:B------:R-:W-:-:S05]  /*02e0*/  IADD3 R6, -R5, RZ, RZ ;  /* 0x000000ff05067210 */ /* 0x000fca0007ffe1ff */
[----:B------:R-:W-:-:S04]  /*02f0*/  IMAD R6, R6, UR4, R7 ;  /* 0x0000000406067c24 */ /* 0x000fc8000f8e0207 */
        /* <DEDUP_REMOVED lines=15> */
[----:B------:R-:W-:Y:S01]  /*03f0*/  MOV R6, RZ ;  /* 0x000000ff00067202 */ /* 0x000fe20000000f00 */
[----:B------:R-:W-:Y:S01]  /*0400*/  ULDC.64 UR10, c[0x0][0x250] ;  /* 0x00009400000a7ab9 */ /* 0x000fe20000000a00 */
[----:B------:R-:W-:Y:S01]  /*0410*/  ISETP.NE.AND P0, PT, R8, 0x5, PT ;  /* 0x000000050800780c */ /* 0x000fe20003f05270 */
[----:B------:R-:W-:Y:S02]  /*0420*/  ULDC UR4, c[0x0][0x24c] ;  /* 0x0000930000047ab9 */ /* 0x000fe40000000800 */
        /* <DEDUP_REMOVED lines=8> */
[----:B------:R-:W-:Y:S01]  /*04b0*/  HFMA2.MMA R4, -RZ, RZ, 0, 0 ;  /* 0x00000000ff047435 */ /* 0x000fe200000001ff */
[----:B------:R-:W-:Y:S01]  /*04c0*/  ULDC.64 UR10, c[0x0][0x258] ;  /* 0x00009600000a7ab9 */ /* 0x000fe20000000a00 */
[----:B------:R-:W-:Y:S01]  /*04d0*/  ULDC UR4, c[0x0][0x260] ;  /* 0x0000980000047ab9 */ /* 0x000fe20000000800 */
[----:B------:R-:W-:-:S07]  /*04e0*/  ISETP.NE.AND P0, PT, R8, 0x6, PT ;  /* 0x000000060800780c */ /* 0x000fce0003f05270 */
        /* <DEDUP_REMOVED lines=212> */
[----:B------:R-:W-:Y:S01]  /*1230*/  ISETP.NE.AND P0, PT, R8, 0x18, PT ;  /* 0x000000180800780c */ /* 0x000fe20003f05270 */
[----:B------:R-:W-:Y:S01]  /*1240*/  IMAD.MOV.U32 R4, RZ, RZ, RZ ;  /* 0x000000ffff047224 */ /* 0x000fe200078e00ff */
[----:B------:R-:W-:Y:S01]  /*1250*/  ULDC.64 UR10, c[0x0][0x330] ;  /* 0x0000cc00000a7ab9 */ /* 0x000fe20000000a00 */
[----:B------:R-:W-:Y:S02]  /*1260*/  ULDC UR4, c[0x0][0x338] ;  /* 0x0000ce0000047ab9 */ /* 0x000fe40000000800 */
[----:B------:R-:W-:-:S05]  /*1270*/  IMAD.HI.U32 R8, R5, UR11, R4 ;  /* 0x0000000b05087c27 */ /* 0x000fca000f8e0004 */
[----:B------:R-:W-:-:S03]  /*1280*/  SHF.R.U32.HI R9, RZ, UR4, R8 ;  /* 0x00000004ff097c19 */ /* 0x000fc60008011608 */
[----:B------:R-:W0:Y:S01]  /*1290*/  @P0 LDC.64 R12, c[0x0][0x340] ;  /* 0x0000d000ff0c0b82 */ /* 0x000e220000000a00 */
[----:B------:R-:W-:Y:S02]  /*12a0*/  @P0 MOV R8, RZ ;  /* 0x000000ff00080202 */ /* 0x000fe40000000f00 */
[----:B------:R-:W-:-:S05]  /*12b0*/  IADD3 R11, -R9, RZ, RZ ;  /* 0x000000ff090b7210 */ /* 0x000fca0007ffe1ff */
[----:B------:R-:W1:Y:S08]  /*12c0*/  @P0 LDC R15, c[0x0][0x33c] ;  /* 0x0000cf00ff0f0b82 */ /* 0x000e700000000800 */
[----:B------:R-:W2:Y:S01]  /*12d0*/  @P0 LDC.64 R6, c[0x0][0x408] ;  /* 0x00010200ff060b82 */ /* 0x000ea20000000a00 */
[----:B0-----:R-:W-:-:S05]  /*12e0*/  @P0 IMAD.HI.U32 R4, R9, R12, R8 ;  /* 0x0000000c09040227 */ /* 0x001fca00078e0008 */
[----:B------:R-:W-:Y:S01]  /*12f0*/  @P0 SHF.R.U32.HI R8, RZ, R13, R4 ;  /* 0x0000000dff080219 */ /* 0x000fe20000011604 */
[----:B------:R-:W-:Y:S01]  /*1300*/  IMAD R4, R11, UR10, R5 ;  /* 0x0000000a0b047c24 */ /* 0x000fe2000f8e0205 */
[----:B------:R-:W-:Y:S02]  /*1310*/  ULDC.64 UR10, c[0x0][0x400] ;  /* 0x00010000000a7ab9 */ /* 0x000fe40000000a00 */
[----:B------:R-:W-:Y:S01]  /*1320*/  @P0 IADD3 R8, -R8, RZ, RZ ;  /* 0x000000ff08080210 */ /* 0x000fe20007ffe1ff */
[C---:B------:R-:W-:Y:S02]  /*1330*/  IMAD R3, R4.reuse, UR10, R3 ;  /* 0x0000000a04037c24 */ /* 0x040fe4000f8e0203 */
[----:B------:R-:W-:Y:S02]  /*1340*/  IMAD R2, R4, UR11, R2 ;  /* 0x0000000b04027c24 */ /* 0x000fe4000f8e0202 */
[----:B-1----:R-:W-:-:S04]  /*1350*/  @P0 IMAD R8, R8, R15, R9 ;  /* 0x0000000f08080224 */ /* 0x002fc800078e0209 */
[C---:B--2---:R-:W-:Y:S02]  /*1360*/  @P0 IMAD R3, R8.reuse, R6, R3 ;  /* 0x0000000608030224 */ /* 0x044fe400078e0203 */
[----:B------:R-:W-:-:S07]  /*1370*/  @P0 IMAD R2, R8, R7, R2 ;  /* 0x0000000708020224 */ /* 0x000fce00078e0202 */
.L_x_554:
[----:B------:R-:W-:Y:S02]  /*1380*/  ULDC.64 UR10, c[0x0][0x418] ;  /* 0x00010600000a7ab9 */ /* 0x000fe40000000a00 */
[----:B------:R-:W-:-:S04]  /*1390*/  IADD3 R4, P0, R2, UR10, RZ ;  /* 0x0000000a02047c10 */ /* 0x000fc8000ff1e0ff */
[----:B------:R-:W-:Y:S01]  /*13a0*/  IADD3.X R5, RZ, UR11, RZ, P0, !PT ;  /* 0x0000000bff057c10 */ /* 0x000fe200087fe4ff */
[----:B------:R-:W-:Y:S01]  /*13b0*/  UPRMT UR4, UR5, 0x9910, URZ ;  /* 0x0000991005047896 */ /* 0x000fe2000800003f */
[----:B------:R-:W-:-:S03]  /*13c0*/  ULDC.64 UR10, c[0x0][0x410] ;  /* 0x00010400000a7ab9 */ /* 0x000fc60000000a00 */
[----:B------:R-:W2:Y:S01]  /*13d0*/  LDG.E.U8 R4, desc[UR6][R4.64] ;  /* 0x0000000604047981 */ /* 0x000ea2000c1e1100 */
[----:B------:R-:W-:Y:S02]  /*13e0*/  IADD3 R2, P1, R3, UR10, RZ ;  /* 0x0000000a03027c10 */ /* 0x000fe4000ff3e0ff */
[----:B------:R-:W-:Y:S02]  /*13f0*/  IADD3 R0, R0, 0x80, RZ ;  /* 0x0000008000007810 */ /* 0x000fe40007ffe0ff */
[----:B------:R-:W-:Y:S02]  /*1400*/  IADD3.X R3, RZ, UR11, RZ, P1, !PT ;  /* 0x0000000bff037c10 */ /* 0x000fe40008ffe4ff */
[----:B--2---:R-:W-:-:S04]  /*1410*/  ISETP.NE.AND P0, PT, R4, RZ, PT ;  /* 0x000000ff0400720c */ /* 0x004fc80003f05270 */
[----:B------:R-:W-:-:S04]  /*1420*/  SEL R6, RZ, 0x1, !P0 ;  /* 0x00000001ff067807 */ /* 0x000fc80004000000 */
[----:B------:R-:W-:-:S04]  /*1430*/  ISETP.NE.AND P0, PT, R6, UR4, PT ;  /* 0x0000000406007c0c */ /* 0x000fc8000bf05270 */
[----:B------:R-:W-:-:S05]  /*1440*/  SEL R7, RZ, 0x1, !P0 ;  /* 0x00000001ff077807 */ /* 0x000fca0004000000 */
[----:B------:R0:W-:Y:S04]  /*1450*/  STG.E.U8 desc[UR6][R2.64], R7 ;  /* 0x0000000702007986 */ /* 0x0001e8000c101106 */
.L_x_553:
[----:B------:R-:W-:Y:S05]  /*1460*/  BSYNC B0 ;  /* 0x0000000000007941 */ /* 0x000fea0003800000 */
.L_x_552:
[----:B------:R-:W-:Y:S01]  /*1470*/  ISETP.GE.AND P0, PT, R0, UR8, PT ;  /* 0x0000000800007c0c */ /* 0x000fe2000bf06270 */
[----:B------:R-:W-:-:S12]  /*1480*/  BSSY B0, `(.L_x_555) ;  /* 0x000027c000007945 */ /* 0x000fd80003800000 */
[----:B------:R-:W-:Y:S05]  /*1490*/  @P0 BRA `(.L_x_556) ;  /* 0x0000002400e80947 */ /* 0x000fea0003800000 */
[----:B------:R-:W1:Y:S01]  /*14a0*/  LDC R8, c[0x0][0x218] ;  /* 0x00008600ff087b82 */ /* 0x000e620000000800 */
[----:B0-----:R-:W-:Y:S02]  /*14b0*/  CS2R R2, SRZ ;  /* 0x0000000000027805 */ /* 0x001fe4000001ff00 */
[----:B-1----:R-:W-:-:S13]  /*14c0*/  ISETP.NE.AND P0, PT, R8, RZ, PT ;  /* 0x000000ff0800720c */ /* 0x002fda0003f05270 */
[----:B------:R-:W-:Y:S05]  /*14d0*/  @!P0 BRA `(.L_x_557) ;  /* 0x0000001000a88947 */ /* 0x000fea0003800000 */
[----:B------:R-:W-:Y:S01]  /*14e0*/  HFMA2.MMA R2, -RZ, RZ, 0, 0 ;  /* 0x00000000ff027435 */ /* 0x000fe200000001ff */
[----:B------:R-:W-:Y:S01]  /*14f0*/  IMAD.MOV.U32 R3, RZ, RZ, R0 ;  /* 0x000000ffff037224 */ /* 0x000fe200078e0000 */
        /* <DEDUP_REMOVED lines=47> */
[----:B------:R-:W-:Y:S01]  /*17f0*/  IMAD.MOV.U32 R6, RZ, RZ, RZ ;  /* 0x000000ffff067224 */ /* 0x000fe200078e00ff */
[----:B------:R-:W-:Y:S01]  /*1800*/  ULDC.64 UR10, c[0x0][0x250] ;  /* 0x00009400000a7ab9 */ /* 0x000fe20000000a00 */
[----:B------:R-:W-:Y:S01]  /*1810*/  ISETP.NE.AND P0, PT, R8, 0x5, PT ;  /* 0x000000050800780c */ /* 0x000fe20003f05270 */
[----:B------:R-:W-:Y:S01]  /*1820*/  ULDC UR4, c[0x0][0x24c] ;  /* 0x0000930000047ab9 */ /* 0x000fe20000000800 */
        /* <DEDUP_REMOVED lines=205> */
[----:B------:R-:W-:-:S05]  /*2500*/  SHF.R.U32.HI R7, RZ, UR4, R6 ;  /* 0x00000004ff077c19 */ /* 0x000fca0008011606 */
[----:B------:R-:W-:-:S04]  /*2510*/  IMAD.MOV R4, RZ, RZ, -R7 ;  /* 0x000000ffff047224 */ /* 0x000fc800078e0a07 */
        /* <DEDUP_REMOVED lines=18> */
[----:B------:R-:W-:Y:S01]  /*2640*/  ULDC.64 UR10, c[0x0][0x330] ;  /* 0x0000cc00000a7ab9 */ /* 0x000fe20000000a00 */
[----:B------:R-:W-:Y:S01]  /*2650*/  MOV R4, RZ ;  /* 0x000000ff00047202 */ /* 0x000fe20000000f00 */
[----:B------:R-:W-:-:S04]  /*2660*/  ULDC UR4, c[0x0][0x338] ;  /* 0x0000ce0000047ab9 */ /* 0x000fc80000000800 */
[----:B------:R-:W-:-:S05]  /*2670*/  IMAD.HI.U32 R8, R5, UR11, R4 ;  /* 0x0000000b05087c27 */ /* 0x000fca000f8e0004 */
[----:B------:R-:W-:Y:S01]  /*2680*/  SHF.R.U32.HI R9, RZ, UR4, R8 ;  /* 0x00000004ff097c19 */ /* 0x000fe20008011608 */
        /* <DEDUP_REMOVED lines=15> */
.L_x_557:
[----:B------:R-:W-:Y:S02]  /*2780*/  ULDC.64 UR10, c[0x0][0x418] ;  /* 0x00010600000a7ab9 */ /* 0x000fe40000000a00 */
[----:B------:R-:W-:-:S04]  /*2790*/  IADD3 R4, P0, R2, UR10, RZ ;  /* 0x0000000a02047c10 */ /* 0x000fc8000ff1e0ff */
[----:B------:R-:W-:Y:S01]  /*27a0*/  IADD3.X R5, RZ, UR11, RZ, P0, !PT ;  /* 0x0000000bff057c10 */ /* 0x000fe200087fe4ff */
[----:B------:R-:W-:Y:S01]  /*27b0*/  UPRMT UR4, UR5, 0x9910, URZ ;  /* 0x0000991005047896 */ /* 0x000fe2000800003f */
[----:B------:R-:W-:-:S03]  /*27c0*/  ULDC.64 UR10, c[0x0][0x410] ;  /* 0x00010400000a7ab9 */ /* 0x000fc60000000a00 */
[----:B------:R-:W2:Y:S01]  /*27d0*/  LDG.E.U8 R4, desc[UR6][R4.64] ;  /* 0x0000000604047981 */ /* 0x000ea2000c1e1100 */
[----:B------:R-:W-:Y:S01]  /*27e0*/  IADD3 R2, P1, R3, UR10, RZ ;  /* 0x0000000a03027c10 */ /* 0x000fe2000ff3e0ff */
[----:B------:R-:W-:-:S03]  /*27f0*/  VIADD R0, R0, 0x80 ;  /* 0x0000008000007836 */ /* 0x000fc60000000000 */
[----:B------:R-:W-:Y:S02]  /*2800*/  IADD3.X R3, RZ, UR11, RZ, P1, !PT ;  /* 0x0000000bff037c10 */ /* 0x000fe40008ffe4ff */
[----:B--2---:R-:W-:-:S04]  /*2810*/  ISETP.NE.AND P0, PT, R4, RZ, PT ;  /* 0x000000ff0400720c */ /* 0x004fc80003f05270 */
[----:B------:R-:W-:-:S04]  /*2820*/  SEL R6, RZ, 0x1, !P0 ;  /* 0x00000001ff067807 */ /* 0x000fc80004000000 */
[----:B------:R-:W-:-:S04]  /*2830*/  ISETP.NE.AND P0, PT, R6, UR4, PT ;  /* 0x0000000406007c0c */ /* 0x000fc8000bf05270 */
[----:B------:R-:W-:Y:S02]  /*2840*/  SEL R7, RZ, 0x1, !P0 ;  /* 0x00000001ff077807 */ /* 0x000fe40004000000 */
[----:B------:R-:W-:-:S03]  /*2850*/  ISETP.GE.AND P0, PT, R0, UR8, PT ;  /* 0x0000000800007c0c */ /* 0x000fc6000bf06270 */
[----:B------:R1:W-:Y:S10]  /*2860*/  STG.E.U8 desc[UR6][R2.64], R7 ;  /* 0x0000000702007986 */ /* 0x0003f4000c101106 */
[----:B------:R-:W-:Y:S05]  /*2870*/  @P0 BRA `(.L_x_556) ;  /* 0x0000001000f00947 */ /* 0x000fea0003800000 */
[----:B------:R-:W0:Y:S01]  /*2880*/  LDC R8, c[0x0][0x218] ;  /* 0x00008600ff087b82 */ /* 0x000e220000000800 */
[----:B-1----:R-:W-:Y:S02]  /*2890*/  CS2R R2, SRZ ;  /* 0x0000000000027805 */ /* 0x002fe4000001ff00 */
[----:B0-----:R-:W-:-:S13]  /*28a0*/  ISETP.NE.AND P0, PT, R8, RZ, PT ;  /* 0x000000ff0800720c */ /* 0x001fda0003f05270 */
[----:B------:R-:W-:Y:S05]  /*28b0*/  @!P0 BRA `(.L_x_558) ;  /* 0x0000001000a88947 */ /* 0x000fea0003800000 */
[----:B------:R-:W-:Y:S01]  /*28c0*/  MOV R2, RZ ;  /* 0x000000ff00027202 */ /* 0x000fe20000000f00 */
[----:B------:R-:W-:Y:S01]  /*28d0*/  ULDC.64 UR10, c[0x0][0x220] ;  /* 0x00008800000a7ab9 */ /* 0x000fe20000000a00 */
[----:B------:R-:W-:Y:S01]  /*28e0*/  MOV R3, R0 ;  /* 0x0000000000037202 */ /* 0x000fe20000000f00 */
[----:B------:R-:W-:Y:S01]  /*28f0*/  ULDC UR4, c[0x0][0x21c] ;  /* 0x0000870000047ab9 */ /* 0x000fe20000000800 */
[----:B------:R-:W-:Y:S01]  /*2900*/  ISETP.NE.AND P0, PT, R8, 0x1, PT ;  /* 0x000000010800780c */ /* 0x000fe20003f05270 */
        /* <DEDUP_REMOVED lines=293> */
.L_x_558:
        /* <DEDUP_REMOVED lines=12> */
[----:B------:R-:W-:-:S05]  /*3c20*/  SEL R7, RZ, 0x1, !P0 ;  /* 0x00000001ff077807 */ /* 0x000fca0004000000 */
[----:B------:R2:W-:Y:S04]  /*3c30*/  STG.E.U8 desc[UR6][R2.64], R7 ;  /* 0x0000000702007986 */ /* 0x0005e8000c101106 */
.L_x_556:
[----:B------:R-:W-:Y:S05]  /*3c40*/  BSYNC B0 ;  /* 0x0000000000007941 */ /* 0x000fea0003800000 */
.L_x_555:
[----:B------:R-:W-:-:S13]  /*3c50*/  ISETP.GE.AND P0, PT, R0, UR8, PT ;  /* 0x0000000800007c0c */ /* 0x000fda000bf06270 */
[----:B------:R-:W-:Y:S05]  /*3c60*/  @P0 EXIT ;  /* 0x000000000000094d */ /* 0x000fea0003800000 */
[----:B------:R-:W3:Y:S01]  /*3c70*/  LDC R8, c[0x0][0x218] ;  /* 0x00008600ff087b82 */ /* 0x000ee20000000800 */
[----:B012---:R-:W-:Y:S02]  /*3c80*/  CS2R R2, SRZ ;  /* 0x0000000000027805 */ /* 0x007fe4000001ff00 */
[----:B---3--:R-:W-:-:S13]  /*3c90*/  ISETP.NE.AND P0, PT, R8, RZ, PT ;  /* 0x000000ff0800720c */ /* 0x008fda0003f05270 */
        /* <DEDUP_REMOVED lines=287> */
[----:B------:R-:W1:Y:S01]  /*4e90*/  @P0 LDC R11, c[0x0][0x33c] ;  /* 0x0000cf00ff0b0b82 */ /* 0x000e620000000800 */
[----:B------:R-:W-:Y:S01]  /*4ea0*/  IMAD R4, R4, UR8, R5 ;  /* 0x0000000804047c24 */ /* 0x000fe2000f8e0205 */
[----:B------:R-:W-:-:S03]  /*4eb0*/  ULDC.64 UR8, c[0x0][0x400] ;  /* 0x0001000000087ab9 */ /* 0x000fc60000000a00 */
[C---:B------:R-:W-:Y:S02]  /*4ec0*/  IMAD R3, R4.reuse, UR8, R3 ;  /* 0x0000000804037c24 */ /* 0x040fe4000f8e0203 */
[----:B------:R-:W-:Y:S01]  /*4ed0*/  IMAD R2, R4, UR9, R2 ;  /* 0x0000000904027c24 */ /* 0x000fe2000f8e0202 */
[----:B------:R-:W2:Y:S01]  /*4ee0*/  @P0 LDC.64 R12, c[0x0][0x408] ;  /* 0x00010200ff0c0b82 */ /* 0x000ea20000000a00 */
[----:B0-----:R-:W-:-:S05]  /*4ef0*/  @P0 IMAD.HI.U32 R0, R7, R8, R6 ;  /* 0x0000000807000227 */ /* 0x001fca00078e0006 */
[----:B------:R-:W-:-:S04]  /*4f00*/  @P0 SHF.R.U32.HI R0, RZ, R9, R0 ;  /* 0x00000009ff000219 */ /* 0x000fc80000011600 */
[----:B------:R-:W-:-:S05]  /*4f10*/  @P0 IADD3 R6, -R0, RZ, RZ ;  /* 0x000000ff00060210 */ /* 0x000fca0007ffe1ff */
[----:B-1----:R-:W-:-:S04]  /*4f20*/  @P0 IMAD R6, R11, R6, R7 ;  /* 0x000000060b060224 */ /* 0x002fc800078e0207 */
[C---:B--2---:R-:W-:Y:S02]  /*4f30*/  @P0 IMAD R3, R6.reuse, R12, R3 ;  /* 0x0000000c06030224 */ /* 0x044fe400078e0203 */
[----:B------:R-:W-:-:S07]  /*4f40*/  @P0 IMAD R2, R6, R13, R2 ;  /* 0x0000000d06020224 */ /* 0x000fce00078e0202 */
.L_x_559:
[----:B------:R-:W-:Y:S02]  /*4f50*/  ULDC.64 UR8, c[0x0][0x418] ;  /* 0x0001060000087ab9 */ /* 0x000fe40000000a00 */
[----:B------:R-:W-:-:S04]  /*4f60*/  IADD3 R4, P0, R2, UR8, RZ ;  /* 0x0000000802047c10 */ /* 0x000fc8000ff1e0ff */
[----:B------:R-:W-:Y:S01]  /*4f70*/  IADD3.X R5, RZ, UR9, RZ, P0, !PT ;  /* 0x00000009ff057c10 */ /* 0x000fe200087fe4ff */
[----:B------:R-:W-:Y:S01]  /*4f80*/  UPRMT UR4, UR5, 0x9910, URZ ;  /* 0x0000991005047896 */ /* 0x000fe2000800003f */
[----:B------:R-:W-:-:S03]  /*4f90*/  ULDC.64 UR8, c[0x0][0x410] ;  /* 0x0001040000087ab9 */ /* 0x000fc60000000a00 */
[----:B------:R-:W2:Y:S01]  /*4fa0*/  LDG.E.U8 R4, desc[UR6][R4.64] ;  /* 0x0000000604047981 */ /* 0x000ea2000c1e1100 */
[----:B------:R-:W-:-:S04]  /*4fb0*/  IADD3 R2, P1, R3, UR8, RZ ;  /* 0x0000000803027c10 */ /* 0x000fc8000ff3e0ff */
[----:B------:R-:W-:Y:S02]  /*4fc0*/  IADD3.X R3, RZ, UR9, RZ, P1, !PT ;  /* 0x00000009ff037c10 */ /* 0x000fe40008ffe4ff */
[----:B--2---:R-:W-:-:S04]  /*4fd0*/  ISETP.NE.AND P0, PT, R4, RZ, PT ;  /* 0x000000ff0400720c */ /* 0x004fc80003f05270 */
[----:B------:R-:W-:-:S04]  /*4fe0*/  SEL R0, RZ, 0x1, !P0 ;  /* 0x00000001ff007807 */ /* 0x000fc80004000000 */
[----:B------:R-:W-:-:S04]  /*4ff0*/  ISETP.NE.AND P0, PT, R0, UR4, PT ;  /* 0x0000000400007c0c */ /* 0x000fc8000bf05270 */
[----:B------:R-:W-:-:S05]  /*5000*/  SEL R7, RZ, 0x1, !P0 ;  /* 0x00000001ff077807 */ /* 0x000fca0004000000 */
[----:B------:R-:W-:Y:S01]  /*5010*/  STG.E.U8 desc[UR6][R2.64], R7 ;  /* 0x0000000702007986 */ /* 0x000fe2000c101106 */
[----:B------:R-:W-:Y:S05]  /*5020*/  EXIT ;  /* 0x000000000000794d */ /* 0x000fea0003800000 */
.L_x_560:
        /* <DEDUP_REMOVED lines=13> */
.L_x_26122:


//--------------------- .text._ZN2at6native27unrolled_elementwise_kernelINS0_13AUnaryFunctorIbbbNS0_17BitwiseXorFunctorIbEEEESt5arrayIPcLm2EELi4E23TrivialOffsetCalculatorILi1EjESA_NS0_6memory15LoadWithoutCastENSB_16StoreWithoutCastEEEviT_T0_T2_T3_T4_T5_ --------------------------
	.section	.text._ZN2at6native27unrolled_elementwise_kernelINS0_13AUnaryFunctorIbbbNS0_17BitwiseXorFunctorIbEEEESt5arrayIPcLm2EELi4E23TrivialOffsetCalculatorILi1EjESA_NS0_6memory15LoadWithoutCastENSB_16StoreWithoutCastEEEviT_T0_T2_T3_T4_T5_,"ax",@progbits
	.align	128
        .global         _ZN2at6native27unrolled_elementwise_kernelINS0_13AUnaryFunctorIbbbNS0_17BitwiseXorFunctorIbEEEESt5arrayIPcLm2EELi4E23TrivialOffsetCalculatorILi1EjESA_NS0_6memory15LoadWithoutCastENSB_16StoreWithoutCastEEEviT_T0_T2_T3_T4_T5_
        .type           _ZN2at6native27unrolled_elementwise_kernelINS0_13AUnaryFunctorIbbbNS0_17BitwiseXorFunctorIbEEEESt5arrayIPcLm2EELi4E23TrivialOffsetCalculatorILi1EjESA_NS0_6memory15LoadWithoutCastENSB_16StoreWithoutCastEEEviT_T0_T2_T3_T4_T5_,@function
        .size           _ZN2at6native27unrolled_elementwise_kernelINS0_13AUnaryFunctorIbbbNS0_17BitwiseXorFunctorIbEEEESt5arrayIPcLm2EELi4E23TrivialOffsetCalculatorILi1EjESA_NS0_6memory15LoadWithoutCastENSB_16StoreWithoutCastEEEviT_T0_T2_T3_T4_T5_,(.L_x_26123 - _ZN2at6native27unrolled_elementwise_kernelINS0_13AUnaryFunctorIbbbNS0_17BitwiseXorFunctorIbEEEESt5arrayIPcLm2EELi4E23TrivialOffsetCalculatorILi1EjESA_NS0_6memory15LoadWithoutCastENSB_16StoreWithoutCastEEEviT_T0_T2_T3_T4_T5_)
        .other          _ZN2at6native27unrolled_elementwise_kernelINS0_13AUnaryFunctorIbbbNS0_17BitwiseXorFunctorIbEEEESt5arrayIPcLm2EELi4E23TrivialOffsetCalculatorILi1EjESA_NS0_6memory15LoadWithoutCastENSB_16StoreWithoutCastEEEviT_T0_T2_T3_T4_T5_,@"STO_CUDA_ENTRY STV_DEFAULT"
_ZN2at6native27unrolled_elementwise_kernelINS0_13AUnaryFunctorIbbbNS0_17BitwiseXorFunctorIbEEEESt5arrayIPcLm2EELi4E23TrivialOffsetCalculatorILi1EjESA_NS0_6memory15LoadWithoutCastENSB_16StoreWithoutCastEEEviT_T0_T2_T3_T4_T5_:
.text._ZN2at6native27unrolled_elementwise_kernelINS0_13AUnaryFunctorIbbbNS0_17BitwiseXorFunctorIbEEEESt5arrayIPcLm2EELi4E23TrivialOffsetCalculatorILi1EjESA_NS0_6memory15LoadWithoutCastENSB_16StoreWithoutCastEEEviT_T0_T2_T3_T4_T5_:
[----:B------:R-:W-:Y:S01]  /*0000*/  LDC R1, c[0x0][0x28] ;  /* 0x00000a00ff017b82 */ /* 0x000fe20000000800 */
[----:B------:R-:W0:Y:S07]  /*0010*/  S2R R0, SR_CTAID.X ;  /* 0x0000000000007919 */ /* 0x000e2e0000002500 */
[----:B------:R-:W0:Y:S01]  /*0020*/  LDC R5, c[0x0][0x210] ;  /* 0x00008400ff057b82 */ /* 0x000e220000000800 */
[----:B------:R-:W-:Y:S01]  /*0030*/  ULDC.64 UR6, c[0x0][0x208] ;  /* 0x0000820000067ab9 */ /* 0x000fe20000000a00 */
[----:B------:R-:W1:Y:S01]  /*0040*/  S2R R3, SR_TID.X ;  /* 0x0000000000037919 */ /* 0x000e620000002100 */
[----:B0-----:R-:W-:-:S02]  /*0050*/  IMAD R2, R0, -0x200, R5 ;  /* 0xfffffe0000027824 */ /* 0x001fc400078e0205 */
[----:B-1----:R-:W-:-:S03]  /*0060*/  IMAD.MOV.U32 R13, RZ, RZ, R3 ;  /* 0x000000ffff0d7224 */ /* 0x002fc600078e0003 */
[----:B------:R-:W-:-:S13]  /*0070*/  ISETP.GE.AND P1, PT, R3, R2, PT ;  /* 0x000000020300720c */ /* 0x000fda0003f26270 */
[----:B------:R-:W-:Y:S01]  /*0080*/  @!P1 IMAD R9, R0, 0x200, R13 ;  /* 0x0000020000099824 */ /* 0x000fe200078e020d */
[----:B------:R-:W0:Y:S01]  /*0090*/  @!P1 LDC.64 R10, c[0x0][0x220] ;  /* 0x00008800ff0a9b82 */ /* 0x000e220000000a00 */
[----:B------:R-:W-:-:S05]  /*00a0*/  @!P1 VIADD R13, R13, 0x80 ;  /* 0x000000800d0d9836 */ /* 0x000fca0000000000 */
[----:B------:R-:W-:-:S13]  /*00b0*/  ISETP.GE.AND P3, PT, R13, R2, PT ;  /* 0x000000020d00720c */ /* 0x000fda0003f66270 */
[----:B------:R-:W-:Y:S01]  /*00c0*/  @!P3 IMAD R15, R0, 0x200, R13 ;  /* 0x00000200000fb824 */ /* 0x000fe200078e020d */
[----:B------:R-:W1:Y:S01]  /*00d0*/  @!P3 LDC.64 R16, c[0x0][0x220] ;  /* 0x00008800ff10bb82 */ /* 0x000e620000000a00 */
[----:B------:R-:W-:Y:S01]  /*00e0*/  @!P3 VIADD R13, R13, 0x80 ;  /* 0x000000800d0db836 */ /* 0x000fe20000000000 */
[----:B0-----:R-:W-:-:S04]  /*00f0*/  @!P1 IADD3 R8, P4, R9, R10, RZ ;  /* 0x0000000a09089210 */ /* 0x001fc80007f9e0ff */
[----:B------:R-:W-:Y:S01]  /*0100*/  ISETP.GE.AND P2, PT, R13, R2, PT ;  /* 0x000000020d00720c */ /* 0x000fe20003f46270 */
[----:B------:R-:W-:-:S05]  /*0110*/  @!P1 IMAD.X R9, RZ, RZ, R11, P4 ;  /* 0x000000ffff099224 */ /* 0x000fca00020e060b */
[----:B------:R-:W2:Y:S07]  /*0120*/  @!P1 LDG.E.U8 R8, desc[UR6][R8.64] ;  /* 0x0000000608089981 */ /* 0x000eae000c1e1100 */
[----:B------:R-:W-:Y:S01]  /*0130*/  @!P2 IMAD R19, R0, 0x200, R13 ;  /* 0x000002000013a824 */ /* 0x000fe200078e020d */
[----:B------:R-:W0:Y:S01]  /*0140*/  @!P2 LDC.64 R4, c[0x0][0x220] ;  /* 0x00008800ff04ab82 */ /* 0x000e220000000a00 */
[----:B------:R-:W-:-:S05]  /*0150*/  @!P2 VIADD R13, R13, 0x80 ;  /* 0x000000800d0da836 */ /* 0x000fca0000000000 */
[----:B------:R-:W-:-:S13]  /*0160*/  ISETP.GE.AND P0, PT, R13, R2, PT ;  /* 0x000000020d00720c */ /* 0x000fda0003f06270 */
[----:B------:R-:W3:Y:S01]  /*0170*/  @!P0 LDC.64 R6, c[0x0][0x220] ;  /* 0x00008800ff068b82 */ /* 0x000ee20000000a00 */
[----:B-1----:R-:W-:Y:S01]  /*0180*/  @!P3 IADD3 R10, P4, R15, R16, RZ ;  /* 0x000000100f0ab210 */ /* 0x002fe20007f9e0ff */
[----:B------:R-:W-:Y:S01]  /*0190*/  @!P0 IMAD R13, R0, 0x200, R13 ;  /* 0x00000200000d8824 */ /* 0x000fe200078e020d */
[----:B0-----:R-:W-:-:S03]  /*01a0*/  @!P2 IADD3 R12, P5, R19, R4, RZ ;  /* 0x00000004130ca210 */ /* 0x001fc60007fbe0ff */
[----:B------:R-:W-:-:S05]  /*01b0*/  @!P3 IMAD.X R11, RZ, RZ, R17, P4 ;  /* 0x000000ffff0bb224 */ /* 0x000fca00020e0611 */
[----:B------:R-:W4:Y:S01]  /*01c0*/  @!P3 LDG.E.U8 R10, desc[UR6][R10.64] ;  /* 0x000000060a0ab981 */ /* 0x000f22000c1e1100 */
[----:B---3--:R-:W-:Y:S01]  /*01d0*/  @!P0 IADD3 R6, P4, R13, R6, RZ ;  /* 0x000000060d068210 */ /* 0x008fe20007f9e0ff */
[----:B------:R-:W-:Y:S02]  /*01e0*/  @!P2 IMAD.X R13, RZ, RZ, R5, P5 ;  /* 0x000000ffff0da224 */ /* 0x000fe400028e0605 */
[----:B------:R-:W0:Y:S02]  /*01f0*/  @!P1 LDC.64 R4, c[0x0][0x218] ;  /* 0x00008600ff049b82 */ /* 0x000e240000000a00 */
[----:B------:R-:W-:Y:S01]  /*0200*/  @!P0 IMAD.X R7, RZ, RZ, R7, P4 ;  /* 0x000000ffff078224 */ /* 0x000fe200020e0607 */
[----:B------:R-:W3:Y:S04]  /*0210*/  @!P2 LDG.E.U8 R12, desc[UR6][R12.64] ;  /* 0x000000060c0ca981 */ /* 0x000ee8000c1e1100 */
[----:B------:R1:W5:Y:S01]  /*0220*/  @!P0 LDG.E.U8 R6, desc[UR6][R6.64] ;  /* 0x0000000606068981 */ /* 0x000362000c1e1100 */
[----:B------:R-:W-:-:S02]  /*0230*/  ULDC.U8 UR4, c[0x0][0x215] ;  /* 0x0000854000047ab9 */ /* 0x000fc40000000000 */
[----:B------:R-:W-:Y:S01]  /*0240*/  UPRMT UR4, UR4, 0x9910, URZ ;  /* 0x0000991004047896 */ /* 0x000fe2000800003f */
[----:B-1----:R-:W-:Y:S02]  /*0250*/  @!P1 IMAD R7, R0, 0x200, R3 ;  /* 0x0000020000079824 */ /* 0x002fe400078e0203 */
[----:B------:R-:W-:Y:S01]  /*0260*/  @!P1 VIADD R3, R3, 0x80 ;  /* 0x0000008003039836 */ /* 0x000fe20000000000 */
[----:B------:R-:W-:Y:S01]  /*0270*/  BSSY B0, `(.L_x_561) ;  /* 0x000002a000007945 */ /* 0x000fe20003800000 */
[----:B--2---:R-:W-:Y:S02]  /*0280*/  @!P1 ISETP.NE.AND P4, PT, R8, RZ, PT ;  /* 0x000000ff0800920c */ /* 0x004fe40003f85270 */
[----:B------:R-:W-:Y:S02]  /*0290*/  PRMT R8, RZ, 0x7610, R8 ;  /* 0x00007610ff087816 */ /* 0x000fe40000000008 */
[----:B------:R-:W-:-:S04]  /*02a0*/  @!P1 SEL R8, RZ, 0x1, !P4 ;  /* 0x00000001ff089807 */ /* 0x000fc80006000000 */
[----:B------:R-:W-:Y:S02]  /*02b0*/  @!P1 PRMT R8, R8, 0x9910, RZ ;  /* 0x0000991008089816 */ /* 0x000fe400000000ff */
[----:B0-----:R-:W-:Y:S02]  /*02c0*/  @!P1 IADD3 R4, P4, R7, R4, RZ ;  /* 0x0000000407049210 */ /* 0x001fe40007f9e0ff */
[----:B------:R-:W-:-:S03]  /*02d0*/  @!P1 ISETP.NE.AND P6, PT, R8, UR4, PT ;  /* 0x0000000408009c0c */ /* 0x000fc6000bfc5270 */
[----:B------:R-:W-:Y:S01]  /*02e0*/  @!P1 IMAD.X R5, RZ, RZ, R5, P4 ;  /* 0x000000ffff059224 */ /* 0x000fe200020e0605 */
[----:B------:R-:W-:-:S05]  /*02f0*/  @!P1 SEL R9, RZ, 0x1, !P6 ;  /* 0x00000001ff099807 */ /* 0x000fca0007000000 */
[----:B------:R0:W-:Y:S01]  /*0300*/  @!P1 STG.E.U8 desc[UR6][R4.64], R9 ;  /* 0x0000000904009986 */ /* 0x0001e2000c101106 */
[----:B------:R-:W-:Y:S02]  /*0310*/  ISETP.GE.AND P4, PT, R3, R2, PT ;  /* 0x000000020300720c */ /* 0x000fe40003f86270 */
[----:B------:R-:W-:Y:S02]  /*0320*/  PRMT R7, RZ, 0x7610, R7 ;  /* 0x00007610ff077816 */ /* 0x000fe40000000007 */
[----:B------:R-:W-:Y:S02]  /*0330*/  PRMT R8, RZ, 0x7610, R8 ;  /* 0x00007610ff087816 */ /* 0x000fe40000000008 */
[----:B----4-:R-:W-:-:S04]  /*0340*/  @!P3 ISETP.NE.AND P5, PT, R10, RZ, PT ;  /* 0x000000ff0a00b20c */ /* 0x010fc80003fa5270 */
[----:B------:R-:W-:Y:S02]  /*0350*/  @!P3 SEL R10, RZ, 0x1, !P5 ;  /* 0x00000001ff0ab807 */ /* 0x000fe40006800000 */
[----:B---3--:R-:W-:Y:S02]  /*0360*/  @!P2 ISETP.NE.AND P5, PT, R12, RZ, PT ;  /* 0x000000ff0c00a20c */ /* 0x008fe40003fa5270 */
[----:B-----5:R-:W-:Y:S02]  /*0370*/  @!P0 ISETP.NE.AND P6, PT, R6, RZ, PT ;  /* 0x000000ff0600820c */ /* 0x020fe40003fc5270 */
[----:B------:R-:W-:Y:S02]  /*0380*/  PRMT R6, RZ, 0x7610, R6 ;  /* 0x00007610ff067816 */ /* 0x000fe40000000006 */
[----:B------:R-:W-:Y:S02]  /*0390*/  @!P2 SEL R11, RZ, 0x1, !P5 ;  /* 0x00000001ff0ba807 */ /* 0x000fe40006800000 */
[----:B------:R-:W-:-:S02]  /*03a0*/  @!P0 SEL R7, RZ, 0x1, !P6 ;  /* 0x00000001ff078807 */ /* 0x000fc40007000000 */
[----:B------:R-:W-:Y:S02]  /*03b0*/  @!P3 PRMT R6, R10, 0x7610, R6 ;  /* 0x000076100a06b816 */ /* 0x000fe40000000006 */
[----:B------:R-:W-:Y:S02]  /*03c0*/  @!P2 PRMT R8, R11, 0x7610, R8 ;  /* 0x000076100b08a816 */ /* 0x000fe40000000008 */
[----:B------:R-:W-:Y:S01]  /*03d0*/  PRMT R10, R7, 0x9910, RZ ;  /* 0x00009910070a7816 */ /* 0x000fe200000000ff */
[----:B0-----:R-:W-:Y:S06]  /*03e0*/  @P4 BRA `(.L_x_562) ;  /* 0x0000000000484947 */ /* 0x001fec0003800000 */
[----:B------:R-:W-:Y:S01]  /*03f0*/  IMAD R4, R0, 0x200, R3 ;  /* 0x0000020000047824 */ /* 0x000fe200078e0203 */
[----:B------:R-:W-:Y:S01]  /*0400*/  PRMT R6, R6, 0x9910, RZ ;  /* 0x0000991006067816 */ /* 0x000fe200000000ff */
[----:B------:R-:W-:Y:S01]  /*0410*/  VIADD R3, R3, 0x80 ;  /* 0x0000008003037836 */ /* 0x000fe20000000000 */
[----:B------:R-:W-:Y:S01]  /*0420*/  PRMT R5, R8, 0x9910, RZ ;  /* 0x0000991008057816 */ /* 0x000fe200000000ff */
[----:B------:R-:W-:Y:S01]  /*0430*/  ULDC.64 UR8, c[0x0][0x218] ;  /* 0x0000860000087ab9 */ /* 0x000fe20000000a00 */
[----:B------:R-:W-:Y:S02]  /*0440*/  ISETP.NE.AND P2, PT, R6, UR4, PT ;  /* 0x0000000406007c0c */ /* 0x000fe4000bf45270 */
[----:B------:R-:W-:Y:S02]  /*0450*/  ISETP.GE.AND P3, PT, R3, R2, PT ;  /* 0x000000020300720c */ /* 0x000fe40003f66270 */
[----:B------:R-:W-:Y:S02]  /*0460*/  IADD3 R4, P0, R4, UR8, RZ ;  /* 0x0000000804047c10 */ /* 0x000fe4000ff1e0ff */
[----:B------:R-:W-:-:S02]  /*0470*/  ISETP.NE.AND P1, PT, R5, UR4, PT ;  /* 0x0000000405007c0c */ /* 0x000fc4000bf25270 */
[----:B------:R-:W-:Y:S01]  /*0480*/  SEL R9, RZ, 0x1, !P2 ;  /* 0x00000001ff097807 */ /* 0x000fe20005000000 */
[----:B------:R-:W-:-:S05]  /*0490*/  IMAD.X R5, RZ, RZ, UR9, P0 ;  /* 0x00000009ff057e24 */ /* 0x000fca00080e06ff */
[----:B------:R0:W-:Y:S01]  /*04a0*/  STG.E.U8 desc[UR6][R4.64], R9 ;  /* 0x0000000904007986 */ /* 0x0001e2000c101106 */
[----:B------:R-:W-:Y:S01]  /*04b0*/  @!P3 IMAD R7, R0, 0x200, R3 ;  /* 0x000002000007b824 */ /* 0x000fe200078e0203 */
[----:B------:R-:W-:Y:S01]  /*04c0*/  @!P3 SEL R11, RZ, 0x1, !P1 ;  /* 0x00000001ff0bb807 */ /* 0x000fe20004800000 */
[----:B------:R-:W-:-:S03]  /*04d0*/  @!P3 VIADD R3, R3, 0x80 ;  /* 0x000000800303b836 */ /* 0x000fc60000000000 */
[----:B------:R-:W-:-:S05]  /*04e0*/  @!P3 IADD3 R6, P4, R7, UR8, RZ ;  /* 0x000000080706bc10 */ /* 0x000fca000ff9e0ff */
[----:B------:R-:W-:-:S05]  /*04f0*/  @!P3 IMAD.X R7, RZ, RZ, UR9, P4 ;  /* 0x00000009ff07be24 */ /* 0x000fca000a0e06ff */
[----:B------:R0:W-:Y:S03]  /*0500*/  @!P3 STG.E.U8 desc[UR6][R6.64], R11 ;  /* 0x0000000b0600b986 */ /* 0x0001e6000c101106 */
.L_x_562:
[----:B------:R-:W-:Y:S05]  /*0510*/  BSYNC B0 ;  /* 0x0000000000007941 */ /* 0x000fea0003800000 */
.L_x_561:
[----:B------:R-:W-:Y:S01]  /*0520*/  ISETP.GE.AND P0, PT, R3, R2, PT ;  /* 0x000000020300720c */ /* 0x000fe20003f06270 */
[----:B------:R-:W-:-:S05]  /*0530*/  IMAD.MOV.U32 R2, RZ, RZ, R10 ;  /* 0x000000ffff027224 */ /* 0x000fca00078e000a */
[----:B------:R-:W-:-:S07]  /*0540*/  ISETP.NE.AND P1, PT, R2, UR4, PT ;  /* 0x0000000402007c0c */ /* 0x000fce000bf25270 */
[----:B------:R-:W-:Y:S06]  /*0550*/  @P0 EXIT ;  /* 0x000000000000094d */ /* 0x000fec0003800000 */
[----:B------:R-:W-:Y:S01]  /*0560*/  IMAD R3, R0, 0x200, R3 ;  /* 0x0000020000037824 */ /* 0x000fe200078e0203 */
[----:B------:R-:W-:Y:S01]  /*0570*/  ULDC.64 UR4, c[0x0][0x218] ;  /* 0x0000860000047ab9 */ /* 0x000fe20000000a00 */
[----:B0-----:R-:W-:-:S03]  /*0580*/  SEL R5, RZ, 0x1, !P1 ;  /* 0x00000001ff057807 */ /* 0x001fc60004800000 */
[----:B------:R-:W-:-:S05]  /*0590*/  IADD3 R2, P0, R3, UR4, RZ ;  /* 0x0000000403027c10 */ /* 0x000fca000ff1e0ff */
[----:B------:R-:W-:-:S05]  /*05a0*/  IMAD.X R3, RZ, RZ, UR5, P0 ;  /* 0x00000005ff037e24 */ /* 0x000fca00080e06ff */
[----:B------:R-:W-:Y:S01]  /*05b0*/  STG.E.U8 desc[UR6][R2.64], R5 ;  /* 0x0000000502007986 */ /* 0x000fe2000c101106 */
[----:B------:R-:W-:Y:S05]  /*05c0*/  EXIT ;  /* 0x000000000000794d */ /* 0x000fea0003800000 */
.L_x_563:
        /* <DEDUP_REMOVED lines=11> */
.L_x_26123:


//--------------------- .text._ZN2at6native29vectorized_elementwise_kernelILi2ENS0_13AUnaryFunctorIbbbNS0_17BitwiseXorFunctorIbEEEESt5arrayIPcLm2EEEEviT0_T1_ --------------------------
	.section	.text._ZN2at6native29vectorized_elementwise_kernelILi2ENS0_13AUnaryFunctorIbbbNS0_17BitwiseXorFunctorIbEEEESt5arrayIPcLm2EEEEviT0_T1_,"ax",@progbits
	.align	128
        .global         _ZN2at6native29vectorized_elementwise_kernelILi2ENS0_13AUnaryFunctorIbbbNS0_17BitwiseXorFunctorIbEEEESt5arrayIPcLm2EEEEviT0_T1_
        .type           _ZN2at6native29vectorized_elementwise_kernelILi2ENS0_13AUnaryFunctorIbbbNS0_17BitwiseXorFunctorIbEEEESt5arrayIPcLm2EEEEviT0_T1_,@function
        .size           _ZN2at6native29vectorized_elementwise_kernelILi2ENS0_13AUnaryFunctorIbbbNS0_17BitwiseXorFunctorIbEEEESt5arrayIPcLm2EEEEviT0_T1_,(.L_x_26124 - _ZN2at6native29vectorized_elementwise_kernelILi2ENS0_13AUnaryFunctorIbbbNS0_17BitwiseXorFunctorIbEEEESt5arrayIPcLm2EEEEviT0_T1_)
        .other          _ZN2at6native29vectorized_elementwise_kernelILi2ENS0_13AUnaryFunctorIbbbNS0_17BitwiseXorFunctorIbEEEESt5arrayIPcLm2EEEEviT0_T1_,@"STO_CUDA_ENTRY STV_DEFAULT"
_ZN2at6native29vectorized_elementwise_kernelILi2ENS0_13AUnaryFunctorIbbbNS0_17BitwiseXorFunctorIbEEEESt5arrayIPcLm2EEEEviT0_T1_:
.text._ZN2at6native29vectorized_elementwise_kernelILi2ENS0_13AUnaryFunctorIbbbNS0_17BitwiseXorFunctorIbEEEESt5arrayIPcLm2EEEEviT0_T1_:
[----:B------:R-:W-:Y:S08]  /*0000*/  LDC R1, c[0x0][0x28] ;  /* 0x00000a00ff017b82 */ /* 0x000ff00000000800 */
[----:B------:R-:W0:Y:S01]  /*0010*/  S2UR UR4, SR_CTAID.X ;  /* 0x00000000000479c3 */ /* 0x000e220000002500 */
[----:B------:R-:W-:Y:S01]  /*0020*/  ULDC.64 UR10, c[0x0][0x208] ;  /* 0x00008200000a7ab9 */ /* 0x000fe20000000a00 */
[----:B------:R-:W-:-:S06]  /*0030*/  ULDC.U8 UR7, c[0x0][0x215] ;  /* 0x0000854000077ab9 */ /* 0x000fcc0000000000 */
[----:B------:R-:W1:Y:S01]  /*0040*/  LDC R0, c[0x0][0x210] ;  /* 0x00008400ff007b82 */ /* 0x000e620000000800 */
[----:B0-----:R-:W-:-:S06]  /*0050*/  USHF.L.U32 UR4, UR4, 0xa, URZ ;  /* 0x0000000a04047899 */ /* 0x001fcc000800063f */
[----:B-1----:R-:W-:-:S05]  /*0060*/  VIADD R0, R0, -UR4 ;  /* 0x8000000400007c36 */ /* 0x002fca0008000000 */
[----:B------:R-:W-:-:S13]  /*0070*/  ISETP.GE.U32.AND P0, PT, R0, 0x400, PT ;  /* 0x000004000000780c */ /* 0x000fda0003f06070 */
[----:B------:R-:W-:Y:S05]  /*0080*/  @!P0 BRA `(.L_x_564) ;  /* 0x00000004000c8947 */ /* 0x000fea0003800000 */
[----:B------:R-:W0:Y:S01]  /*0090*/  S2R R7, SR_TID.X ;  /* 0x0000000000077919 */ /* 0x000e220000002100 */
[----:B------:R-:W-:Y:S02]  /*00a0*/  ULDC.64 UR8, c[0x0][0x220] ;  /* 0x0000880000087ab9 */ /* 0x000fe40000000a00 */
[----:B------:R-:W-:-:S04]  /*00b0*/  UIADD3 UR5, UP0, UR4, UR8, URZ ;  /* 0x0000000804057290 */ /* 0x000fc8000ff1e03f */
[----:B------:R-:W-:Y:S02]  /*00c0*/  ULEA.HI.X.SX32 UR6, UR4, UR9, 0x1, UP0 ;  /* 0x0000000904067291 */ /* 0x000fe400080f0e3f */
[----:B------:R-:W-:Y:S01]  /*00d0*/  IMAD.U32 R4, RZ, RZ, UR5 ;  /* 0x00000005ff047e24 */ /* 0x000fe2000f8e00ff */
[----:B------:R-:W-:-:S03]  /*00e0*/  ULDC.64 UR8, c[0x0][0x218] ;  /* 0x0000860000087ab9 */ /* 0x000fc60000000a00 */
[----:B------:R-:W-:Y:S02]  /*00f0*/  IMAD.U32 R5, RZ, RZ, UR6 ;  /* 0x00000006ff057e24 */ /* 0x000fe4000f8e00ff */
[----:B0-----:R-:W-:-:S05]  /*0100*/  IMAD.WIDE.U32 R4, R7, 0x2, R4 ;  /* 0x0000000207047825 */ /* 0x001fca00078e0004 */
[----:B------:R-:W2:Y:S04]  /*0110*/  LDG.E.U16 R6, desc[UR10][R4.64] ;  /* 0x0000000a04067981 */ /* 0x000ea8000c1e1500 */
[----:B------:R-:W3:Y:S04]  /*0120*/  LDG.E.U16 R8, desc[UR10][R4.64+0x100] ;  /* 0x0001000a04087981 */ /* 0x000ee8000c1e1500 */
[----:B------:R-:W4:Y:S04]  /*0130*/  LDG.E.U16 R9, desc[UR10][R4.64+0x200] ;  /* 0x0002000a04097981 */ /* 0x000f28000c1e1500 */
[----:B------:R0:W5:Y:S01]  /*0140*/  LDG.E.U16 R10, desc[UR10][R4.64+0x300] ;  /* 0x0003000a040a7981 */ /* 0x000162000c1e1500 */
[----:B------:R-:W-:-:S04]  /*0150*/  UIADD3 UR5, UP0, UR4, UR8, URZ ;  /* 0x0000000804057290 */ /* 0x000fc8000ff1e03f */
[----:B------:R-:W-:Y:S02]  /*0160*/  UIADD3.X UR6, URZ, UR9, URZ, UP0, !UPT ;  /* 0x000000093f067290 */ /* 0x000fe400087fe43f */
[----:B------:R-:W-:Y:S01]  /*0170*/  IMAD.U32 R2, RZ, RZ, UR5 ;  /* 0x00000005ff027e24 */ /* 0x000fe2000f8e00ff */
[----:B------:R-:W-:-:S03]  /*0180*/  UPRMT UR5, UR7, 0x9910, URZ ;  /* 0x0000991007057896 */ /* 0x000fc6000800003f */
[----:B------:R-:W-:Y:S02]  /*0190*/  IMAD.U32 R3, RZ, RZ, UR6 ;  /* 0x00000006ff037e24 */ /* 0x000fe4000f8e00ff */
[----:B------:R-:W-:Y:S01]  /*01a0*/  IMAD.WIDE R2, R7, 0x2, R2 ;  /* 0x0000000207027825 */ /* 0x000fe200078e0202 */
[C---:B--2---:R-:W-:Y:S02]  /*01b0*/  PRMT R0, R6.reuse, 0x7770, RZ ;  /* 0x0000777006007816 */ /* 0x044fe400000000ff */
[----:B------:R-:W-:Y:S02]  /*01c0*/  PRMT R6, R6, 0x7771, RZ ;  /* 0x0000777106067816 */ /* 0x000fe400000000ff */
[----:B------:R-:W-:Y:S02]  /*01d0*/  ISETP.NE.AND P0, PT, R0, RZ, PT ;  /* 0x000000ff0000720c */ /* 0x000fe40003f05270 */
[C---:B---3--:R-:W-:Y:S02]  /*01e0*/  PRMT R7, R8.reuse, 0x7770, RZ ;  /* 0x0000777008077816 */ /* 0x048fe400000000ff */
[----:B------:R-:W-:-:S02]  /*01f0*/  PRMT R0, R8, 0x7771, RZ ;  /* 0x0000777108007816 */ /* 0x000fc400000000ff */
[----:B------:R-:W-:Y:S02]  /*0200*/  ISETP.NE.AND P1, PT, R6, RZ, PT ;  /* 0x000000ff0600720c */ /* 0x000fe40003f25270 */
[----:B0-----:R-:W-:Y:S02]  /*0210*/  SEL R4, RZ, 0x1, !P0 ;  /* 0x00000001ff047807 */ /* 0x001fe40004000000 */
[----:B------:R-:W-:Y:S02]  /*0220*/  ISETP.NE.AND P3, PT, R7, RZ, PT ;  /* 0x000000ff0700720c */ /* 0x000fe40003f65270 */
[----:B------:R-:W-:Y:S02]  /*0230*/  ISETP.NE.AND P0, PT, R0, RZ, PT ;  /* 0x000000ff0000720c */ /* 0x000fe40003f05270 */
[----:B------:R-:W-:Y:S02]  /*0240*/  SEL R0, RZ, 0x1, !P1 ;  /* 0x00000001ff007807 */ /* 0x000fe40004800000 */
[----:B------:R-:W-:-:S02]  /*0250*/  ISETP.NE.AND P2, PT, R4, UR5, PT ;  /* 0x0000000504007c0c */ /* 0x000fc4000bf45270 */
[----:B------:R-:W-:Y:S02]  /*0260*/  SEL R4, RZ, 0x1, !P3 ;  /* 0x00000001ff047807 */ /* 0x000fe40005800000 */
[----:B------:R-:W-:Y:S02]  /*0270*/  SEL R5, RZ, 0x1, !P0 ;  /* 0x00000001ff057807 */ /* 0x000fe40004000000 */
[C---:B----4-:R-:W-:Y:S02]  /*0280*/  PRMT R6, R9.reuse, 0x7770, RZ ;  /* 0x0000777009067816 */ /* 0x050fe400000000ff */
[----:B------:R-:W-:Y:S02]  /*0290*/  ISETP.NE.AND P0, PT, R0, UR5, PT ;  /* 0x0000000500007c0c */ /* 0x000fe4000bf05270 */
[----:B------:R-:W-:Y:S02]  /*02a0*/  PRMT R0, R9, 0x7771, RZ ;  /* 0x0000777109007816 */ /* 0x000fe400000000ff */
[----:B------:R-:W-:-:S02]  /*02b0*/  ISETP.NE.AND P1, PT, R4, UR5, PT ;  /* 0x0000000504007c0c */ /* 0x000fc4000bf25270 */
[----:B------:R-:W-:Y:S02]  /*02c0*/  ISETP.NE.AND P3, PT, R5, UR5, PT ;  /* 0x0000000505007c0c */ /* 0x000fe4000bf65270 */
[----:B------:R-:W-:Y:S02]  /*02d0*/  ISETP.NE.AND P4, PT, R6, RZ, PT ;  /* 0x000000ff0600720c */ /* 0x000fe40003f85270 */
[C---:B-----5:R-:W-:Y:S02]  /*02e0*/  PRMT R5, R10.reuse, 0x7770, RZ ;  /* 0x000077700a057816 */ /* 0x060fe400000000ff */
[----:B------:R-:W-:Y:S02]  /*02f0*/  PRMT R4, R10, 0x7771, RZ ;  /* 0x000077710a047816 */ /* 0x000fe400000000ff */
[----:B------:R-:W-:Y:S02]  /*0300*/  ISETP.NE.AND P6, PT, R0, RZ, PT ;  /* 0x000000ff0000720c */ /* 0x000fe40003fc5270 */
[----:B------:R-:W-:-:S02]  /*0310*/  SEL R0, RZ, 0x1, !P4 ;  /* 0x00000001ff007807 */ /* 0x000fc40006000000 */
[----:B------:R-:W-:Y:S02]  /*0320*/  ISETP.NE.AND P4, PT, R5, RZ, PT ;  /* 0x000000ff0500720c */ /* 0x000fe40003f85270 */
[----:B------:R-:W-:Y:S02]  /*0330*/  ISETP.NE.AND P5, PT, R4, RZ, PT ;  /* 0x000000ff0400720c */ /* 0x000fe40003fa5270 */
[----:B------:R-:W-:Y:S02]  /*0340*/  SEL R4, RZ, 0x1, !P6 ;  /* 0x00000001ff047807 */ /* 0x000fe40007000000 */
[----:B------:R-:W-:Y:S02]  /*0350*/  SEL R5, RZ, 0x1, !P4 ;  /* 0x00000001ff057807 */ /* 0x000fe40006000000 */
[----:B------:R-:W-:Y:S02]  /*0360*/  SEL R6, RZ, 0x1, !P5 ;  /* 0x00000001ff067807 */ /* 0x000fe40006800000 */
[----:B------:R-:W-:-:S02]  /*0370*/  ISETP.NE.AND P6, PT, R0, UR5, PT ;  /* 0x0000000500007c0c */ /* 0x000fc4000bfc5270 */
[----:B------:R-:W-:Y:S02]  /*0380*/  SEL R0, RZ, 0x1, !P2 ;  /* 0x00000001ff007807 */ /* 0x000fe40005000000 */
[----:B------:R-:W-:Y:S02]  /*0390*/  ISETP.NE.AND P4, PT, R4, UR5, PT ;  /* 0x0000000504007c0c */ /* 0x000fe4000bf85270 */
[----:B------:R-:W-:Y:S02]  /*03a0*/  ISETP.NE.AND P2, PT, R5, UR5, PT ;  /* 0x0000000505007c0c */ /* 0x000fe4000bf45270 */
[----:B------:R-:W-:Y:S02]  /*03b0*/  ISETP.NE.AND P5, PT, R6, UR5, PT ;  /* 0x0000000506007c0c */ /* 0x000fe4000bfa5270 */
[----:B------:R-:W-:Y:S02]  /*03c0*/  SEL R5, RZ, 0x1, !P0 ;  /* 0x00000001ff057807 */ /* 0x000fe40004000000 */
[----:B------:R-:W-:-:S02]  /*03d0*/  SEL R4, RZ, 0x1, !P1 ;  /* 0x00000001ff047807 */ /* 0x000fc40004800000 */
[----:B------:R-:W-:Y:S02]  /*03e0*/  SEL R7, RZ, 0x1, !P3 ;  /* 0x00000001ff077807 */ /* 0x000fe40005800000 */
[----:B------:R-:W-:Y:S02]  /*03f0*/  SEL R6, RZ, 0x1, !P6 ;  /* 0x00000001ff067807 */ /* 0x000fe40007000000 */
[----:B------:R-:W-:Y:S02]  /*0400*/  SEL R9, RZ, 0x1, !P4 ;  /* 0x00000001ff097807 */ /* 0x000fe40006000000 */
[----:B------:R-:W-:Y:S02]  /*0410*/  SEL R8, RZ, 0x1, !P2 ;  /* 0x00000001ff087807 */ /* 0x000fe40005000000 */
[----:B------:R-:W-:Y:S02]  /*0420*/  SEL R11, RZ, 0x1, !P5 ;  /* 0x00000001ff0b7807 */ /* 0x000fe40006800000 */
[----:B------:R-:W-:-:S02]  /*0430*/  PRMT R5, R5, 0x7604, R0 ;  /* 0x0000760405057816 */ /* 0x000fc40000000000 */
[----:B------:R-:W-:Y:S02]  /*0440*/  PRMT R7, R7, 0x7604, R4 ;  /* 0x0000760407077816 */ /* 0x000fe40000000004 */
[----:B------:R-:W-:Y:S01]  /*0450*/  PRMT R9, R9, 0x7604, R6 ;  /* 0x0000760409097816 */ /* 0x000fe20000000006 */
[----:B------:R-:W-:Y:S01]  /*0460*/  STG.E.U16 desc[UR10][R2.64], R5 ;  /* 0x0000000502007986 */ /* 0x000fe2000c10150a */
[----:B------:R-:W-:-:S03]  /*0470*/  PRMT R11, R11, 0x7604, R8 ;  /* 0x000076040b0b7816 */ /* 0x000fc60000000008 */
[----:B------:R-:W-:Y:S04]  /*0480*/  STG.E.U16 desc[UR10][R2.64+0x100], R7 ;  /* 0x0001000702007986 */ /* 0x000fe8000c10150a */
[----:B------:R-:W-:Y:S04]  /*0490*/  STG.E.U16 desc[UR10][R2.64+0x200], R9 ;  /* 0x0002000902007986 */ /* 0x000fe8000c10150a */
[----:B------:R-:W-:Y:S01]  /*04a0*/  STG.E.U16 desc[UR10][R2.64+0x300], R11 ;  /* 0x0003000b02007986 */ /* 0x000fe2000c10150a */
[----:B------:R-:W-:Y:S05]  /*04b0*/  EXIT ;  /* 0x000000000000794d */ /* 0x000fea0003800000 */
.L_x_564:
[----:B------:R-:W0:Y:S02]  /*04c0*/  S2R R11, SR_TID.X ;  /* 0x00000000000b7919 */ /* 0x000e240000002100 */
[----:B0-----:R-:W-:Y:S01]  /*04d0*/  ISETP.GE.AND P1, PT, R11, R0, PT ;  /* 0x000000000b00720c */ /* 0x001fe20003f26270 */
[----:B------:R-:W-:-:S12]  /*04e0*/  IMAD.MOV.U32 R15, RZ, RZ, R11 ;  /* 0x000000ffff0f7224 */ /* 0x000fd800078e000b */
[----:B------:R-:W-:-:S05]  /*04f0*/  @!P1 VIADD R15, R11, 0x80 ;  /* 0x000000800b0f9836 */ /* 0x000fca0000000000 */
[----:B------:R-:W-:-:S13]  /*0500*/  ISETP.GE.AND P2, PT, R15, R0, PT ;  /* 0x000000000f00720c */ /* 0x000fda0003f46270 */
[----:B------:R-:W0:Y:S01]  /*0510*/  @!P2 LDC.64 R4, c[0x0][0x220] ;  /* 0x00008800ff04ab82 */ /* 0x000e220000000a00 */
[----:B------:R-:W-:-:S05]  /*0520*/  @!P2 VIADD R3, R15, UR4 ;  /* 0x000000040f03ac36 */ /* 0x000fca0008000000 */
[----:B0-----:R-:W-:-:S05]  /*0530*/  @!P2 IADD3 R2, P0, R3, R4, RZ ;  /* 0x000000040302a210 */ /* 0x001fca0007f1e0ff */
[----:B------:R-:W-:-:S05]  /*0540*/  @!P2 IMAD.X R3, RZ, RZ, R5, P0 ;  /* 0x000000ffff03a224 */ /* 0x000fca00000e0605 */
[----:B------:R0:W2:Y:S01]  /*0550*/  @!P2 LDG.E.U8 R4, desc[UR10][R2.64] ;  /* 0x0000000a0204a981 */ /* 0x0000a2000c1e1100 */
[----:B------:R-:W-:Y:S01]  /*0560*/  @!P2 VIADD R15, R15, 0x80 ;  /* 0x000000800f0fa836 */ /* 0x000fe20000000000 */
[----:B------:R-:W-:-:S04]  /*0570*/  PRMT R10, RZ, 0x7610, R10 ;  /* 0x00007610ff0a7816 */ /* 0x000fc8000000000a */
[----:B------:R-:W-:-:S13]  /*0580*/  ISETP.GE.AND P6, PT, R15, R0, PT ;  /* 0x000000000f00720c */ /* 0x000fda0003fc6270 */
[C---:B------:R-:W-:Y:S01]  /*0590*/  @!P6 VIADD R9, R15.reuse, UR4 ;  /* 0x000000040f09ec36 */ /* 0x040fe20008000000 */
[----:B0-----:R-:W0:Y:S01]  /*05a0*/  @!P6 LDC.64 R2, c[0x0][0x220] ;  /* 0x00008800ff02eb82 */ /* 0x001e220000000a00 */
[----:B------:R-:W-:-:S05]  /*05b0*/  @!P6 VIADD R15, R15, 0x80 ;  /* 0x000000800f0fe836 */ /* 0x000fca0000000000 */
[----:B------:R-:W-:-:S04]  /*05c0*/  ISETP.GE.AND P5, PT, R15, R0, PT ;  /* 0x000000000f00720c */ /* 0x000fc80003fa6270 */
[----:B------:R-:W-:-:S09]  /*05d0*/  P2R R14, PR, RZ, 0x20 ;  /* 0x00000020ff0e7803 */ /* 0x000fd20000000000 */
[C---:B------:R-:W-:Y:S02]  /*05e0*/  @!P5 VIADD R19, R15.reuse, UR4 ;  /* 0x000000040f13dc36 */ /* 0x040fe40008000000 */
[----:B------:R-:W-:-:S05]  /*05f0*/  @!P5 VIADD R15, R15, 0x80 ;  /* 0x000000800f0fd836 */ /* 0x000fca0000000000 */
[----:B------:R-:W-:-:S13]  /*0600*/  ISETP.GE.AND P3, PT, R15, R0, PT ;  /* 0x000000000f00720c */ /* 0x000fda0003f66270 */
[C---:B------:R-:W-:Y:S01]  /*0610*/  @!P3 VIADD R21, R15.reuse, UR4 ;  /* 0x000000040f15bc36 */ /* 0x040fe20008000000 */
[----:B------:R-:W1:Y:S01]  /*0620*/  @!P3 LDC.64 R12, c[0x0][0x220] ;  /* 0x00008800ff0cbb82 */ /* 0x000e620000000a00 */
[----:B------:R-:W-:-:S05]  /*0630*/  @!P3 VIADD R15, R15, 0x80 ;  /* 0x000000800f0fb836 */ /* 0x000fca0000000000 */
[----:B------:R-:W-:-:S13]  /*0640*/  ISETP.GE.AND P0, PT, R15, R0, PT ;  /* 0x000000000f00720c */ /* 0x000fda0003f06270 */
[C---:B------:R-:W-:Y:S01]  /*0650*/  @!P0 VIADD R23, R15.reuse, UR4 ;  /* 0x000000040f178c36 */ /* 0x040fe20008000000 */
[----:B------:R-:W3:Y:S01]  /*0660*/  @!P0 LDC.64 R16, c[0x0][0x220] ;  /* 0x00008800ff108b82 */ /* 0x000ee20000000a00 */
[----:B------:R-:W-:Y:S01]  /*0670*/  @!P0 VIADD R15, R15, 0x80 ;  /* 0x000000800f0f8836 */ /* 0x000fe20000000000 */
[----:B--2---:R-:W-:-:S06]  /*0680*/  @!P2 ISETP.NE.AND P4, PT, R4, RZ, PT ;  /* 0x000000ff0400a20c */ /* 0x004fcc0003f85270 */
[----:B------:R-:W2:Y:S01]  /*0690*/  @!P5 LDC.64 R4, c[0x0][0x220] ;  /* 0x00008800ff04db82 */ /* 0x000ea20000000a00 */
[----:B------:R-:W-:Y:S02]  /*06a0*/  @!P2 SEL R8, RZ, 0x1, !P4 ;  /* 0x00000001ff08a807 */ /* 0x000fe40006000000 */
[----:B------:R-:W-:Y:S02]  /*06b0*/  ISETP.GE.AND P4, PT, R15, R0, PT ;  /* 0x000000000f00720c */ /* 0x000fe40003f86270 */
[----:B------:R-:W-:Y:S02]  /*06c0*/  @!P2 PRMT R10, R8, 0x7610, R10 ;  /* 0x00007610080aa816 */ /* 0x000fe4000000000a */
[----:B0-----:R-:W-:Y:S02]  /*06d0*/  @!P6 IADD3 R2, P2, R9, R2, RZ ;  /* 0x000000020902e210 */ /* 0x001fe40007f5e0ff */
[----:B------:R-:W0:Y:S03]  /*06e0*/  @!P1 LDC.64 R8, c[0x0][0x220] ;  /* 0x00008800ff089b82 */ /* 0x000e260000000a00 */
[----:B------:R-:W-:-:S05]  /*06f0*/  @!P6 IMAD.X R3, RZ, RZ, R3, P2 ;  /* 0x000000ffff03e224 */ /* 0x000fca00010e0603 */
[----:B------:R-:W4:Y:S01]  /*0700*/  @!P4 LDC.64 R6, c[0x0][0x220] ;  /* 0x00008800ff06cb82 */ /* 0x000f220000000a00 */
[----:B------:R-:W5:Y:S01]  /*0710*/  @!P6 LDG.E.U8 R2, desc[UR10][R2.64] ;  /* 0x0000000a0202e981 */ /* 0x000f62000c1e1100 */
[----:B--2---:R-:W-:Y:S01]  /*0720*/  @!P5 IADD3 R4, P2, R19, R4, RZ ;  /* 0x000000041304d210 */ /* 0x004fe20007f5e0ff */
[C---:B------:R-:W-:Y:S02]  /*0730*/  @!P4 VIADD R19, R15.reuse, UR4 ;  /* 0x000000040f13cc36 */ /* 0x040fe40008000000 */
[----:B------:R-:W-:Y:S02]  /*0740*/  @!P4 VIADD R15, R15, 0x80 ;  /* 0x000000800f0fc836 */ /* 0x000fe40000000000 */
[----:B------:R-:W-:Y:S01]  /*0750*/  @!P5 IMAD.X R5, RZ, RZ, R5, P2 ;  /* 0x000000ffff05d224 */ /* 0x000fe200010e0605 */
[----:B-1----:R-:W-:-:S05]  /*0760*/  @!P3 IADD3 R12, P2, R21, R12, RZ ;  /* 0x0000000c150cb210 */ /* 0x002fca0007f5e0ff */
[----:B------:R-:W-:Y:S01]  /*0770*/  @!P3 IMAD.X R13, RZ, RZ, R13, P2 ;  /* 0x000000ffff0db224 */ /* 0x000fe200010e060d */
[----:B---3--:R-:W-:-:S04]  /*0780*/  @!P0 IADD3 R16, P2, R23, R16, RZ ;  /* 0x0000001017108210 */ /* 0x008fc80007f5e0ff */
[----:B------:R-:W2:Y:S01]  /*0790*/  @!P3 LDG.E.U8 R12, desc[UR10][R12.64] ;  /* 0x0000000a0c0cb981 */ /* 0x000ea2000c1e1100 */
[----:B------:R-:W-:Y:S01]  /*07a0*/  @!P0 IMAD.X R17, RZ, RZ, R17, P2 ;  /* 0x000000ffff118224 */ /* 0x000fe200010e0611 */
[----:B----4-:R-:W-:Y:S01]  /*07b0*/  @!P4 IADD3 R6, P2, R19, R6, RZ ;  /* 0x000000061306c210 */ /* 0x010fe20007f5e0ff */
[----:B------:R-:W-:-:S03]  /*07c0*/  @!P1 VIADD R19, R11, UR4 ;  /* 0x000000040b139c36 */ /* 0x000fc60008000000 */
[----:B------:R-:W3:Y:S01]  /*07d0*/  @!P0 LDG.E.U8 R16, desc[UR10][R16.64] ;  /* 0x0000000a10108981 */ /* 0x000ee2000c1e1100 */
[----:B------:R-:W-:Y:S01]  /*07e0*/  @!P4 IMAD.X R7, RZ, RZ, R7, P2 ;  /* 0x000000ffff07c224 */ /* 0x000fe200010e0607 */
[----:B0-----:R-:W-:-:S04]  /*07f0*/  @!P1 IADD3 R18, P2, R19, R8, RZ ;  /* 0x0000000813129210 */ /* 0x001fc80007f5e0ff */
[----:B------:R0:W4:Y:S01]  /*0800*/  @!P4 LDG.E.U8 R6, desc[UR10][R6.64] ;  /* 0x0000000a0606c981 */ /* 0x000122000c1e1100 */
[----:B------:R-:W-:Y:S01]  /*0810*/  @!P1 IMAD.X R19, RZ, RZ, R9, P2 ;  /* 0x000000ffff139224 */ /* 0x000fe200010e0609 */
[----:B------:R-:W-:-:S04]  /*0820*/  ISETP.GE.AND P2, PT, R15, R0, PT ;  /* 0x000000000f00720c */ /* 0x000fc80003f46270 */
[----:B------:R-:W5:Y:S09]  /*0830*/  @!P1 LDG.E.U8 R18, desc[UR10][R18.64] ;  /* 0x0000000a12129981 */ /* 0x000f72000c1e1100 */
[----:B------:R-:W1:Y:S01]  /*0840*/  @!P2 LDC.64 R20, c[0x0][0x220] ;  /* 0x00008800ff14ab82 */ /* 0x000e620000000a00 */
[----:B------:R-:W-:-:S05]  /*0850*/  @!P2 VIADD R9, R15, UR4 ;  /* 0x000000040f09ac36 */ /* 0x000fca0008000000 */
[----:B-1----:R-:W-:-:S05]  /*0860*/  @!P2 IADD3 R8, P5, R9, R20, RZ ;  /* 0x000000140908a210 */ /* 0x002fca0007fbe0ff */
[----:B------:R-:W-:Y:S01]  /*0870*/  @!P2 IMAD.X R9, RZ, RZ, R21, P5 ;  /* 0x000000ffff09a224 */ /* 0x000fe200028e0615 */
[----:B------:R-:W-:-:S04]  /*0880*/  PRMT R20, RZ, 0x7610, R20 ;  /* 0x00007610ff147816 */ /* 0x000fc80000000014 */
[----:B------:R-:W4:Y:S01]  /*0890*/  @!P2 LDG.E.U8 R8, desc[UR10][R8.64] ;  /* 0x0000000a0808a981 */ /* 0x000f22000c1e1100 */
[----:B-----5:R-:W-:-:S04]  /*08a0*/  @!P1 ISETP.NE.AND P5, PT, R18, RZ, PT ;  /* 0x000000ff1200920c */ /* 0x020fc80003fa5270 */
[----:B------:R-:W-:Y:S02]  /*08b0*/  @!P1 SEL R20, RZ, 0x1, !P5 ;  /* 0x00000001ff149807 */ /* 0x000fe40006800000 */
[----:B------:R-:W-:-:S04]  /*08c0*/  @!P6 ISETP.NE.AND P5, PT, R2, RZ, PT ;  /* 0x000000ff0200e20c */ /* 0x000fc80003fa5270 */
[----:B------:R-:W-:Y:S02]  /*08d0*/  @!P6 SEL R21, RZ, 0x1, !P5 ;  /* 0x00000001ff15e807 */ /* 0x000fe40006800000 */
[----:B------:R-:W-:Y:S02]  /*08e0*/  ISETP.NE.AND P5, PT, R14, RZ, PT ;  /* 0x000000ff0e00720c */ /* 0x000fe40003fa5270 */
[----:B------:R-:W1:Y:S11]  /*08f0*/  @!P1 LDC.64 R14, c[0x0][0x218] ;  /* 0x00008600ff0e9b82 */ /* 0x000e760000000a00 */
[----:B------:R5:W2:Y:S01]  /*0900*/  @!P5 LDG.E.U8 R4, desc[UR10][R4.64] ;  /* 0x0000000a0404d981 */ /* 0x000aa2000c1e1100 */
[----:B------:R-:W-:Y:S01]  /*0910*/  UPRMT UR5, UR7, 0x9910, URZ ;  /* 0x0000991007057896 */ /* 0x000fe2000800003f */
[----:B------:R-:W-:-:S02]  /*0920*/  PRMT R2, RZ, 0x7610, R2 ;  /* 0x00007610ff027816 */ /* 0x000fc40000000002 */
[----:B------:R-:W-:Y:S02]  /*0930*/  @!P1 PRMT R3, R20, 0x9910, RZ ;  /* 0x0000991014039816 */ /* 0x000fe400000000ff */
[----:B------:R-:W-:Y:S02]  /*0940*/  @!P6 PRMT R2, R21, 0x7610, R2 ;  /* 0x000076101502e816 */ /* 0x000fe40000000002 */
[----:B------:R-:W-:Y:S01]  /*0950*/  @!P1 ISETP.NE.AND P6, PT, R3, UR5, PT ;  /* 0x0000000503009c0c */ /* 0x000fe2000bfc5270 */
[----:B------:R-:W-:-:S03]  /*0960*/  @!P1 VIADD R3, R11, UR4 ;  /* 0x000000040b039c36 */ /* 0x000fc60008000000 */
[----:B0-----:R-:W-:Y:S02]  /*0970*/  @!P1 SEL R7, RZ, 0x1, !P6 ;  /* 0x00000001ff079807 */ /* 0x001fe40007000000 */
[----:B-1----:R-:W-:-:S05]  /*0980*/  @!P1 IADD3 R14, P6, R3, R14, RZ ;  /* 0x0000000e030e9210 */ /* 0x002fca0007fde0ff */
[----:B------:R-:W-:Y:S01]  /*0990*/  @!P1 IMAD.X R15, RZ, RZ, R15, P6 ;  /* 0x000000ffff0f9224 */ /* 0x000fe200030e060f */
[----:B------:R-:W-:Y:S01]  /*09a0*/  PRMT R3, RZ, 0x7610, R3 ;  /* 0x00007610ff037816 */ /* 0x000fe20000000003 */
[----:B------:R-:W-:Y:S01]  /*09b0*/  @!P1 VIADD R11, R11, 0x80 ;  /* 0x000000800b0b9836 */ /* 0x000fe20000000000 */
[----:B-----5:R-:W-:Y:S02]  /*09c0*/  PRMT R5, RZ, 0x7610, R5 ;  /* 0x00007610ff057816 */ /* 0x020fe40000000005 */
[----:B------:R0:W-:Y:S01]  /*09d0*/  @!P1 STG.E.U8 desc[UR10][R14.64], R7 ;  /* 0x000000070e009986 */ /* 0x0001e2000c10110a */
[----:B---3--:R-:W-:Y:S01]  /*09e0*/  @!P0 ISETP.NE.AND P1, PT, R16, RZ, PT ;  /* 0x000000ff1000820c */ /* 0x008fe20003f25270 */
[----:B------:R-:W-:Y:S04]  /*09f0*/  BSSY B0, `(.L_x_565) ;  /* 0x0000056000007945 */ /* 0x000fe80003800000 */
[----:B------:R-:W-:Y:S01]  /*0a00*/  BSSY B1, `(.L_x_566) ;  /* 0x000004c000017945 */ /* 0x000fe20003800000 */
[----:B--2---:R-:W-:-:S04]  /*0a10*/  @!P5 ISETP.NE.AND P6, PT, R4, RZ, PT ;  /* 0x000000ff0400d20c */ /* 0x004fc80003fc5270 */
[----:B------:R-:W-:Y:S02]  /*0a20*/  @!P5 SEL R3, RZ, 0x1, !P6 ;  /* 0x00000001ff03d807 */ /* 0x000fe40007000000 */
[----:B------:R-:W-:Y:S02]  /*0a30*/  @!P3 ISETP.NE.AND P5, PT, R12, RZ, PT ;  /* 0x000000ff0c00b20c */ /* 0x000fe40003fa5270 */
[----:B------:R-:W-:Y:S02]  /*0a40*/  PRMT R4, RZ, 0x7610, R4 ;  /* 0x00007610ff047816 */ /* 0x000fe40000000004 */
[----:B------:R-:W-:Y:S02]  /*0a50*/  PRMT R3, R3, 0x9910, RZ ;  /* 0x0000991003037816 */ /* 0x000fe400000000ff */
[----:B------:R-:W-:Y:S02]  /*0a60*/  @!P3 SEL R4, RZ, 0x1, !P5 ;  /* 0x00000001ff04b807 */ /* 0x000fe40006800000 */
[----:B----4-:R-:W-:Y:S01]  /*0a70*/  @!P2 ISETP.NE.AND P5, PT, R8, RZ, PT ;  /* 0x000000ff0800a20c */ /* 0x010fe20003fa5270 */
[--C-:B------:R-:W-:Y:S01]  /*0a80*/  IMAD.MOV.U32 R8, RZ, RZ, R3.reuse ;  /* 0x000000ffff087224 */ /* 0x100fe200078e0003 */
[----:B------:R-:W-:-:S02]  /*0a90*/  PRMT R3, RZ, 0x7610, R3 ;  /* 0x00007610ff037816 */ /* 0x000fc40000000003 */
[----:B------:R-:W-:Y:S02]  /*0aa0*/  @!P2 SEL R5, RZ, 0x1, !P5 ;  /* 0x00000001ff05a807 */ /* 0x000fe40006800000 */
[----:B------:R-:W-:Y:S02]  /*0ab0*/  ISETP.GE.AND P5, PT, R11, R0, PT ;  /* 0x000000000b00720c */ /* 0x000fe40003fa6270 */
[----:B------:R-:W-:Y:S02]  /*0ac0*/  @!P4 ISETP.NE.AND P6, PT, R6, RZ, PT ;  /* 0x000000ff0600c20c */ /* 0x000fe40003fc5270 */
[----:B------:R-:W-:Y:S02]  /*0ad0*/  @!P0 SEL R3, RZ, 0x1, !P1 ;  /* 0x00000001ff038807 */ /* 0x000fe40004800000 */
[----:B------:R-:W-:Y:S02]  /*0ae0*/  PRMT R6, RZ, 0x7610, R6 ;  /* 0x00007610ff067816 */ /* 0x000fe40000000006 */
[----:B------:R-:W-:-:S02]  /*0af0*/  ISETP.NE.AND P3, PT, R8, UR5, PT ;  /* 0x0000000508007c0c */ /* 0x000fc4000bf65270 */
[----:B------:R-:W-:Y:S02]  /*0b00*/  @!P4 SEL R6, RZ, 0x1, !P6 ;  /* 0x00000001ff06c807 */ /* 0x000fe40007000000 */
[----:B------:R-:W-:Y:S02]  /*0b10*/  PRMT R8, R4, 0x9910, RZ ;  /* 0x0000991004087816 */ /* 0x000fe400000000ff */
[----:B0-----:R-:W-:Y:S02]  /*0b20*/  PRMT R7, R3, 0x9910, RZ ;  /* 0x0000991003077816 */ /* 0x001fe400000000ff */
[----:B------:R-:W-:Y:S01]  /*0b30*/  PRMT R4, R6, 0x9910, RZ ;  /* 0x0000991006047816 */ /* 0x000fe200000000ff */
[----:B------:R-:W-:Y:S01]  /*0b40*/  IMAD.MOV.U32 R6, RZ, RZ, R8 ;  /* 0x000000ffff067224 */ /* 0x000fe200078e0008 */
[----:B------:R-:W-:Y:S01]  /*0b50*/  PRMT R3, R5, 0x9910, RZ ;  /* 0x0000991005037816 */ /* 0x000fe200000000ff */
[----:B------:R-:W-:Y:S01]  /*0b60*/  IMAD.MOV.U32 R5, RZ, RZ, R7 ;  /* 0x000000ffff057224 */ /* 0x000fe200078e0007 */
[----:B------:R-:W-:-:S02]  /*0b70*/  ISETP.NE.AND P4, PT, R4, UR5, PT ;  /* 0x0000000504007c0c */ /* 0x000fc4000bf85270 */
[----:B------:R-:W-:Y:S02]  /*0b80*/  ISETP.NE.AND P1, PT, R6, UR5, PT ;  /* 0x0000000506007c0c */ /* 0x000fe4000bf25270 */
[----:B------:R-:W-:Y:S02]  /*0b90*/  ISETP.NE.AND P2, PT, R5, UR5, PT ;  /* 0x0000000505007c0c */ /* 0x000fe4000bf45270 */
[----:B------:R-:W-:Y:S01]  /*0ba0*/  ISETP.NE.AND P0, PT, R3, UR5, PT ;  /* 0x0000000503007c0c */ /* 0x000fe2000bf05270 */
[----:B------:R-:W-:-:S12]  /*0bb0*/  @P5 BRA `(.L_x_567) ;  /* 0x0000000000505947 */ /* 0x000fd80003800000 */
[C---:B------:R-:W-:Y:S01]  /*0bc0*/  VIADD R4, R11.reuse, UR4 ;  /* 0x000000040b047c36 */ /* 0x040fe20008000000 */
[----:B------:R-:W-:Y:S01]  /*0bd0*/  PRMT R3, R10, 0x9910, RZ ;  /* 0x000099100a037816 */ /* 0x000fe200000000ff */
[----:B------:R-:W-:Y:S01]  /*0be0*/  ULDC.64 UR6, c[0x0][0x218] ;  /* 0x0000860000067ab9 */ /* 0x000fe20000000a00 */
[----:B------:R-:W-:Y:S01]  /*0bf0*/  VIADD R11, R11, 0x80 ;  /* 0x000000800b0b7836 */ /* 0x000fe20000000000 */
[----:B------:R-:W-:Y:S02]  /*0c00*/  PRMT R2, R2, 0x9910, RZ ;  /* 0x0000991002027816 */ /* 0x000fe400000000ff */
[----:B------:R-:W-:Y:S02]  /*0c10*/  IADD3 R4, P5, R4, UR6, RZ ;  /* 0x0000000604047c10 */ /* 0x000fe4000ffbe0ff */
[----:B------:R-:W-:-:S03]  /*0c20*/  ISETP.NE.AND P6, PT, R3, UR5, PT ;  /* 0x0000000503007c0c */ /* 0x000fc6000bfc5270 */
[----:B------:R-:W-:Y:S01]  /*0c30*/  IMAD.X R5, RZ, RZ, UR7, P5 ;  /* 0x00000007ff057e24 */ /* 0x000fe2000a8e06ff */
[----:B------:R-:W-:Y:S02]  /*0c40*/  SEL R3, RZ, 0x1, !P6 ;  /* 0x00000001ff037807 */ /* 0x000fe40007000000 */
[----:B------:R-:W-:Y:S02]  /*0c50*/  ISETP.GE.AND P6, PT, R11, R0, PT ;  /* 0x000000000b00720c */ /* 0x000fe40003fc6270 */
[----:B------:R-:W-:Y:S01]  /*0c60*/  ISETP.NE.AND P5, PT, R2, UR5, PT ;  /* 0x0000000502007c0c */ /* 0x000fe2000bfa5270 */
[----:B------:R0:W-:Y:S10]  /*0c70*/  STG.E.U8 desc[UR10][R4.64], R3 ;  /* 0x0000000304007986 */ /* 0x0001f4000c10110a */
[----:B------:R-:W-:Y:S05]  /*0c80*/  @P6 BRA `(.L_x_568) ;  /* 0x0000000000406947 */ /* 0x000fea0003800000 */
[C---:B------:R-:W-:Y:S01]  /*0c90*/  VIADD R2, R11.reuse, UR4 ;  /* 0x000000040b027c36 */ /* 0x040fe20008000000 */
[----:B------:R-:W-:Y:S01]  /*0ca0*/  ULDC.64 UR6, c[0x0][0x218] ;  /* 0x0000860000067ab9 */ /* 0x000fe20000000a00 */
[----:B0-----:R-:W-:Y:S01]  /*0cb0*/  SEL R5, RZ, 0x1, !P5 ;  /* 0x00000001ff057807 */ /* 0x001fe20006800000 */
[----:B------:R-:W-:Y:S02]  /*0cc0*/  VIADD R11, R11, 0x80 ;  /* 0x000000800b0b7836 */ /* 0x000fe40000000000 */
[----:B------:R-:W-:-:S05]  /*0cd0*/  IADD3 R2, P6, R2, UR6, RZ ;  /* 0x0000000602027c10 */ /* 0x000fca000ffde0ff */
[----:B------:R-:W-:-:S05]  /*0ce0*/  IMAD.X R3, RZ, RZ, UR7, P6 ;  /* 0x00000007ff037e24 */ /* 0x000fca000b0e06ff */
[----:B------:R0:W-:Y:S03]  /*0cf0*/  STG.E.U8 desc[UR10][R2.64], R5 ;  /* 0x0000000502007986 */ /* 0x0001e6000c10110a */
.L_x_567:
[----:B------:R-:W-:-:S13]  /*0d00*/  ISETP.GE.AND P5, PT, R11, R0, PT ;  /* 0x000000000b00720c */ /* 0x000fda0003fa6270 */
[----:B------:R-:W-:Y:S05]  /*0d10*/  @P5 BRA `(.L_x_569) ;  /* 0x0000000000405947 */ /* 0x000fea0003800000 */
[C---:B0-----:R-:W-:Y:S01]  /*0d20*/  VIADD R2, R11.reuse, UR4 ;  /* 0x000000040b027c36 */ /* 0x041fe20008000000 */
[----:B------:R-:W-:Y:S01]  /*0d30*/  ULDC.64 UR6, c[0x0][0x218] ;  /* 0x0000860000067ab9 */ /* 0x000fe20000000a00 */
[----:B------:R-:W-:Y:S01]  /*0d40*/  SEL R5, RZ, 0x1, !P3 ;  /* 0x00000001ff057807 */ /* 0x000fe20005800000 */
[----:B------:R-:W-:Y:S02]  /*0d50*/  VIADD R11, R11, 0x80 ;  /* 0x000000800b0b7836 */ /* 0x000fe40000000000 */
[----:B------:R-:W-:-:S05]  /*0d60*/  IADD3 R2, P5, R2, UR6, RZ ;  /* 0x0000000602027c10 */ /* 0x000fca000ffbe0ff */
[----:B------:R-:W-:-:S05]  /*0d70*/  IMAD.X R3, RZ, RZ, UR7, P5 ;  /* 0x00000007ff037e24 */ /* 0x000fca000a8e06ff */
[----:B------:R1:W-:Y:S03]  /*0d80*/  STG.E.U8 desc[UR10][R2.64], R5 ;  /* 0x0000000502007986 */ /* 0x0003e6000c10110a */
.L_x_568:
[----:B------:R-:W-:-:S13]  /*0d90*/  ISETP.GE.AND P3, PT, R11, R0, PT ;  /* 0x000000000b00720c */ /* 0x000fda0003f66270 */
[----:B------:R-:W-:Y:S05]  /*0da0*/  @P3 BRA `(.L_x_570) ;  /* 0x0000000000443947 */ /* 0x000fea0003800000 */
[C---:B-1----:R-:W-:Y:S01]  /*0db0*/  VIADD R2, R11.reuse, UR4 ;  /* 0x000000040b027c36 */ /* 0x042fe20008000000 */
[----:B------:R-:W-:Y:S01]  /*0dc0*/  ULDC.64 UR6, c[0x0][0x218] ;  /* 0x0000860000067ab9 */ /* 0x000fe20000000a00 */
[----:B0-----:R-:W-:Y:S01]  /*0dd0*/  SEL R5, RZ, 0x1, !P1 ;  /* 0x00000001ff057807 */ /* 0x001fe20004800000 */
[----:B------:R-:W-:Y:S02]  /*0de0*/  VIADD R11, R11, 0x80 ;  /* 0x000000800b0b7836 */ /* 0x000fe40000000000 */
[----:B------:R-:W-:-:S05]  /*0df0*/  IADD3 R2, P3, R2, UR6, RZ ;  /* 0x0000000602027c10 */ /* 0x000fca000ff7e0ff */
[----:B------:R-:W-:-:S05]  /*0e00*/  IMAD.X R3, RZ, RZ, UR7, P3 ;  /* 0x00000007ff037e24 */ /* 0x000fca00098e06ff */
[----:B------:R1:W-:Y:S03]  /*0e10*/  STG.E.U8 desc[UR10][R2.64], R5 ;  /* 0x0000000502007986 */ /* 0x0003e6000c10110a */
.L_x_569:
[----:B------:R-:W-:-:S13]  /*0e20*/  ISETP.GE.AND P1, PT, R11, R0, PT ;  /* 0x000000000b00720c */ /* 0x000fda0003f26270 */
[----:B------:R-:W-:Y:S05]  /*0e30*/  @P1 BREAK B1 ;  /* 0x0000000000011942 */ /* 0x000fea0003800000 */
[----:B------:R-:W-:Y:S05]  /*0e40*/  @P1 BRA `(.L_x_571) ;  /* 0x0000000000401947 */ /* 0x000fea0003800000 */
[C---:B01----:R-:W-:Y:S01]  /*0e50*/  VIADD R2, R11.reuse, UR4 ;  /* 0x000000040b027c36 */ /* 0x043fe20008000000 */
[----:B------:R-:W-:Y:S01]  /*0e60*/  ULDC.64 UR6, c[0x0][0x218] ;  /* 0x0000860000067ab9 */ /* 0x000fe20000000a00 */
[----:B------:R-:W-:Y:S01]  /*0e70*/  SEL R5, RZ, 0x1, !P2 ;  /* 0x00000001ff057807 */ /* 0x000fe20005000000 */
[----:B------:R-:W-:Y:S02]  /*0e80*/  VIADD R11, R11, 0x80 ;  /* 0x000000800b0b7836 */ /* 0x000fe40000000000 */
[----:B------:R-:W-:-:S05]  /*0e90*/  IADD3 R2, P1, R2, UR6, RZ ;  /* 0x0000000602027c10 */ /* 0x000fca000ff3e0ff */
[----:B------:R-:W-:-:S05]  /*0ea0*/  IMAD.X R3, RZ, RZ, UR7, P1 ;  /* 0x00000007ff037e24 */ /* 0x000fca00088e06ff */
[----:B------:R2:W-:Y:S03]  /*0eb0*/  STG.E.U8 desc[UR10][R2.64], R5 ;  /* 0x0000000502007986 */ /* 0x0005e6000c10110a */
.L_x_570:
[----:B------:R-:W-:Y:S05]  /*0ec0*/  BSYNC B1 ;  /* 0x0000000000017941 */ /* 0x000fea0003800000 */
.L_x_566:
[----:B------:R-:W-:-:S13]  /*0ed0*/  ISETP.GE.AND P1, PT, R11, R0, PT ;  /* 0x000000000b00720c */ /* 0x000fda0003f26270 */
[----:B012---:R-:W0:Y:S01]  /*0ee0*/  @!P1 LDC.64 R4, c[0x0][0x218] ;  /* 0x00008600ff049b82 */ /* 0x007e220000000a00 */
[C---:B------:R-:W-:Y:S02]  /*0ef0*/  @!P1 VIADD R3, R11.reuse, UR4 ;  /* 0x000000040b039c36 */ /* 0x040fe40008000000 */
[----:B------:R-:W-:-:S03]  /*0f00*/  @!P1 VIADD R11, R11, 0x80 ;  /* 0x000000800b0b9836 */ /* 0x000fc60000000000 */
[----:B0-----:R-:W-:-:S05]  /*0f10*/  @!P1 IADD3 R2, P2, R3, R4, RZ ;  /* 0x0000000403029210 */ /* 0x001fca0007f5e0ff */
[----:B------:R-:W-:Y:S01]  /*0f20*/  @!P1 IMAD.X R3, RZ, RZ, R5, P2 ;  /* 0x000000ffff039224 */ /* 0x000fe200010e0605 */
[----:B------:R-:W-:-:S05]  /*0f30*/  @!P1 SEL R5, RZ, 0x1, !P4 ;  /* 0x00000001ff059807 */ /* 0x000fca0006000000 */
[----:B------:R2:W-:Y:S02]  /*0f40*/  @!P1 STG.E.U8 desc[UR10][R2.64], R5 ;  /* 0x0000000502009986 */ /* 0x0005e4000c10110a */
.L_x_571:
[----:B------:R-:W-:Y:S05]  /*0f50*/  BSYNC B0 ;  /* 0x0000000000007941 */ /* 0x000fea0003800000 */
.L_x_565:
[----:B------:R-:W-:Y:S05]  /*0f60*/  WARPSYNC.ALL ;  /* 0x0000000000007948 */ /* 0x000fea0003800000 */
[----:B------:R-:W-:-:S13]  /*0f70*/  ISETP.GE.AND P1, PT, R11, R0, PT ;  /* 0x000000000b00720c */ /* 0x000fda0003f26270 */
[----:B------:R-:W-:Y:S05]  /*0f80*/  @P1 EXIT ;  /* 0x000000000000194d */ /* 0x000fea0003800000 */
[----:B012---:R-:W-:Y:S01]  /*0f90*/  VIADD R2, R11, UR4 ;  /* 0x000000040b027c36 */ /* 0x007fe20008000000 */
[----:B------:R-:W-:Y:S01]  /*0fa0*/  ULDC.64 UR6, c[0x0][0x218] ;  /* 0x0000860000067ab9 */ /* 0x000fe20000000a00 */
[----:B------:R-:W-:-:S03]  /*0fb0*/  SEL R5, RZ, 0x1, !P0 ;  /* 0x00000001ff057807 */ /* 0x000fc60004000000 */
[----:B------:R-:W-:-:S05]  /*0fc0*/  IADD3 R2, P1, R2, UR6, RZ ;  /* 0x0000000602027c10 */ /* 0x000fca000ff3e0ff */
[----:B------:R-:W-:-:S05]  /*0fd0*/  IMAD.X R3, RZ, RZ, UR7, P1 ;  /* 0x00000007ff037e24 */ /* 0x000fca00088e06ff */
[----:B------:R-:W-:Y:S01]  /*0fe0*/  STG.E.U8 desc[UR10][R2.64], R5 ;  /* 0x0000000502007986 */ /* 0x000fe2000c10110a */
[----:B------:R-:W-:Y:S05]  /*0ff0*/  EXIT ;  /* 0x000000000000794d */ /* 0x000fea0003800000 */
.L_x_572:
        /* <DEDUP_REMOVED lines=16> */
.L_x_26124:


//--------------------- .text._ZN2at6native29vectorized_elementwise_kernelILi4ENS0_13AUnaryFunctorIbbbNS0_17BitwiseXorFunctorIbEEEESt5arrayIPcLm2EEEEviT0_T1_ --------------------------
	.section	.text._ZN2at6native29vectorized_elementwise_kernelILi4ENS0_13AUnaryFunctorIbbbNS0_17BitwiseXorFunctorIbEEEESt5arrayIPcLm2EEEEviT0_T1_,"ax",@progbits
	.align	128
        .global         _ZN2at6native29vectorized_elementwise_kernelILi4ENS0_13AUnaryFunctorIbbbNS0_17BitwiseXorFunctorIbEEEESt5arrayIPcLm2EEEEviT0_T1_
        .type           _ZN2at6native29vectorized_elementwise_kernelILi4ENS0_13AUnaryFunctorIbbbNS0_17BitwiseXorFunctorIbEEEESt5arrayIPcLm2EEEEviT0_T1_,@function
        .size           _ZN2at6native29vectorized_elementwise_kernelILi4ENS0_13AUnaryFunctorIbbbNS0_17BitwiseXorFunctorIbEEEESt5arrayIPcLm2EEEEviT0_T1_,(.L_x_26125 - _ZN2at6native29vectorized_elementwise_kernelILi4ENS0_13AUnaryFunctorIbbbNS0_17BitwiseXorFunctorIbEEEESt5arrayIPcLm2EEEEviT0_T1_)
        .other          _ZN2at6native29vectorized_elementwise_kernelILi4ENS0_13AUnaryFunctorIbbbNS0_17BitwiseXorFunctorIbEEEESt5arrayIPcLm2EEEEviT0_T1_,@"STO_CUDA_ENTRY STV_DEFAULT"
_ZN2at6native29vectorized_elementwise_kernelILi4ENS0_13AUnaryFunctorIbbbNS0_17BitwiseXorFunctorIbEEEESt5arrayIPcLm2EEEEviT0_T1_:
.text._ZN2at6native29vectorized_elementwise_kernelILi4ENS0_13AUnaryFunctorIbbbNS0_17BitwiseXorFunctorIbEEEESt5arrayIPcLm2EEEEviT0_T1_:
        /* <DEDUP_REMOVED lines=13> */
[----:B------:R-:W-:-:S04]  /*00d0*/  IMAD.U32 R2, RZ, RZ, UR5 ;  /* 0x00000005ff027e24 */ /* 0x000fc8000f8e00ff */
[----:B------:R-:W-:Y:S02]  /*00e0*/  IMAD.U32 R3, RZ, RZ, UR6 ;  /* 0x00000006ff037e24 */ /* 0x000fe4000f8e00ff */
[----:B0-----:R-:W-:-:S05]  /*00f0*/  IMAD.WIDE.U32 R2, R0, 0x4, R2 ;  /* 0x0000000400027825 */ /* 0x001fca00078e0002 */
[----:B------:R-:W2:Y:S04]  /*0100*/  LDG.E R7, desc[UR10][R2.64] ;  /* 0x0000000a02077981 */ /* 0x000ea8000c1e1900 */
[----:B------:R0:W3:Y:S01]  /*0110*/  LDG.E R8, desc[UR10][R2.64+0x200] ;  /* 0x0002000a02087981 */ /* 0x0000e2000c1e1900 */
[----:B------:R-:W-:-:S03]  /*0120*/  UPRMT UR5, UR7, 0x9910, URZ ;  /* 0x0000991007057896 */ /* 0x000fc6000800003f */
[----:B------:R-:W-:Y:S02]  /*0130*/  ULDC.64 UR6, c[0x0][0x218] ;  /* 0x0000860000067ab9 */ /* 0x000fe40000000a00 */
[----:B------:R-:W-:-:S04]  /*0140*/  UIADD3 UR6, UP0, UR4, UR6, URZ ;  /* 0x0000000604067290 */ /* 0x000fc8000ff1e03f */
[----:B------:R-:W-:Y:S01]  /*0150*/  UIADD3.X UR7, URZ, UR7, URZ, UP0, !UPT ;  /* 0x000000073f077290 */ /* 0x000fe200087fe43f */
[C---:B--2---:R-:W-:Y:S02]  /*0160*/  PRMT R4, R7.reuse, 0x7770, RZ ;  /* 0x0000777007047816 */ /* 0x044fe400000000ff */
[C---:B------:R-:W-:Y:S02]  /*0170*/  PRMT R5, R7.reuse, 0x7771, RZ ;  /* 0x0000777107057816 */ /* 0x040fe400000000ff */
[----:B------:R-:W-:Y:S02]  /*0180*/  PRMT R6, R7, 0x7772, RZ ;  /* 0x0000777207067816 */ /* 0x000fe400000000ff */
[----:B------:R-:W-:Y:S02]  /*0190*/  ISETP.NE.AND P0, PT, R4, RZ, PT ;  /* 0x000000ff0400720c */ /* 0x000fe40003f05270 */
[----:B------:R-:W-:Y:S02]  /*01a0*/  ISETP.NE.AND P1, PT, R5, RZ, PT ;  /* 0x000000ff0500720c */ /* 0x000fe40003f25270 */
[----:B------:R-:W-:-:S02]  /*01b0*/  PRMT R4, R7, 0x7773, RZ ;  /* 0x0000777307047816 */ /* 0x000fc400000000ff */
[----:B------:R-:W-:Y:S02]  /*01c0*/  ISETP.NE.AND P2, PT, R6, RZ, PT ;  /* 0x000000ff0600720c */ /* 0x000fe40003f45270 */
[----:B------:R-:W-:Y:S02]  /*01d0*/  SEL R5, RZ, 0x1, !P0 ;  /* 0x00000001ff057807 */ /* 0x000fe40004000000 */
[----:B0-----:R-:W-:Y:S02]  /*01e0*/  SEL R2, RZ, 0x1, !P1 ;  /* 0x00000001ff027807 */ /* 0x001fe40004800000 */
[----:B------:R-:W-:Y:S02]  /*01f0*/  ISETP.NE.AND P1, PT, R4, RZ, PT ;  /* 0x000000ff0400720c */ /* 0x000fe40003f25270 */
[----:B------:R-:W-:Y:S02]  /*0200*/  SEL R3, RZ, 0x1, !P2 ;  /* 0x00000001ff037807 */ /* 0x000fe40005000000 */
[----:B------:R-:W-:-:S02]  /*0210*/  ISETP.NE.AND P2, PT, R5, UR5, PT ;  /* 0x0000000505007c0c */ /* 0x000fc4000bf45270 */
[----:B------:R-:W-:Y:S02]  /*0220*/  ISETP.NE.AND P3, PT, R2, UR5, PT ;  /* 0x0000000502007c0c */ /* 0x000fe4000bf65270 */
[----:B------:R-:W-:Y:S02]  /*0230*/  SEL R4, RZ, 0x1, !P1 ;  /* 0x00000001ff047807 */ /* 0x000fe40004800000 */
[----:B------:R-:W-:Y:S02]  /*0240*/  ISETP.NE.AND P0, PT, R3, UR5, PT ;  /* 0x0000000503007c0c */ /* 0x000fe4000bf05270 */
[----:B------:R-:W-:Y:S02]  /*0250*/  SEL R2, RZ, 0x1, !P2 ;  /* 0x00000001ff027807 */ /* 0x000fe40005000000 */
[----:B------:R-:W-:Y:S02]  /*0260*/  SEL R3, RZ, 0x1, !P3 ;  /* 0x00000001ff037807 */ /* 0x000fe40005800000 */
[----:B---3--:R-:W-:-:S02]  /*0270*/  PRMT R5, R8, 0x7770, RZ ;  /* 0x0000777008057816 */ /* 0x008fc400000000ff */
[----:B------:R-:W-:Y:S02]  /*0280*/  ISETP.NE.AND P1, PT, R4, UR5, PT ;  /* 0x0000000504007c0c */ /* 0x000fe4000bf25270 */
[C---:B------:R-:W-:Y:S02]  /*0290*/  PRMT R4, R8.reuse, 0x7771, RZ ;  /* 0x0000777108047816 */ /* 0x040fe400000000ff */
[----:B------:R-:W-:Y:S02]  /*02a0*/  PRMT R7, R3, 0x7604, R2 ;  /* 0x0000760403077816 */ /* 0x000fe40000000002 */
[----:B------:R-:W-:Y:S02]  /*02b0*/  ISETP.NE.AND P2, PT, R5, RZ, PT ;  /* 0x000000ff0500720c */ /* 0x000fe40003f45270 */
[----:B------:R-:W-:Y:S02]  /*02c0*/  PRMT R3, R8, 0x7772, RZ ;  /* 0x0000777208037816 */ /* 0x000fe400000000ff */
[----:B------:R-:W-:-:S02]  /*02d0*/  ISETP.NE.AND P3, PT, R4, RZ, PT ;  /* 0x000000ff0400720c */ /* 0x000fc40003f65270 */
[----:B------:R-:W-:Y:S02]  /*02e0*/  SEL R4, RZ, 0x1, !P2 ;  /* 0x00000001ff047807 */ /* 0x000fe40005000000 */
[----:B------:R-:W-:Y:S02]  /*02f0*/  PRMT R2, R8, 0x7773, RZ ;  /* 0x0000777308027816 */ /* 0x000fe400000000ff */
[----:B------:R-:W-:Y:S02]  /*0300*/  ISETP.NE.AND P2, PT, R3, RZ, PT ;  /* 0x000000ff0300720c */ /* 0x000fe40003f45270 */
[----:B------:R-:W-:Y:S02]  /*0310*/  SEL R3, RZ, 0x1, !P3 ;  /* 0x00000001ff037807 */ /* 0x000fe40005800000 */
[----:B------:R-:W-:Y:S02]  /*0320*/  ISETP.NE.AND P3, PT, R2, RZ, PT ;  /* 0x000000ff0200720c */ /* 0x000fe40003f65270 */
[----:B------:R-:W-:-:S02]  /*0330*/  ISETP.NE.AND P4, PT, R4, UR5, PT ;  /* 0x0000000504007c0c */ /* 0x000fc4000bf85270 */
[----:B------:R-:W-:Y:S02]  /*0340*/  ISETP.NE.AND P5, PT, R3, UR5, PT ;  /* 0x0000000503007c0c */ /* 0x000fe4000bfa5270 */
[----:B------:R-:W-:Y:S02]  /*0350*/  SEL R4, RZ, 0x1, !P2 ;  /* 0x00000001ff047807 */ /* 0x000fe40005000000 */
[----:B------:R-:W-:Y:S02]  /*0360*/  SEL R5, RZ, 0x1, !P3 ;  /* 0x00000001ff057807 */ /* 0x000fe40005800000 */
[----:B------:R-:W-:Y:S02]  /*0370*/  SEL R2, RZ, 0x1, !P4 ;  /* 0x00000001ff027807 */ /* 0x000fe40006000000 */
[----:B------:R-:W-:Y:S02]  /*0380*/  SEL R3, RZ, 0x1, !P5 ;  /* 0x00000001ff037807 */ /* 0x000fe40006800000 */
[----:B------:R-:W-:-:S02]  /*0390*/  ISETP.NE.AND P2, PT, R4, UR5, PT ;  /* 0x0000000504007c0c */ /* 0x000fc4000bf45270 */
[----:B------:R-:W-:Y:S02]  /*03a0*/  ISETP.NE.AND P3, PT, R5, UR5, PT ;  /* 0x0000000505007c0c */ /* 0x000fe4000bf65270 */
[----:B------:R-:W-:Y:S01]  /*03b0*/  PRMT R6, R3, 0x7604, R2 ;  /* 0x0000760403067816 */ /* 0x000fe20000000002 */
[----:B------:R-:W-:Y:S01]  /*03c0*/  IMAD.U32 R2, RZ, RZ, UR6 ;  /* 0x00000006ff027e24 */ /* 0x000fe2000f8e00ff */
[----:B------:R-:W-:Y:S01]  /*03d0*/  SEL R4, RZ, 0x1, !P0 ;  /* 0x00000001ff047807 */ /* 0x000fe20004000000 */
[----:B------:R-:W-:Y:S01]  /*03e0*/  IMAD.U32 R3, RZ, RZ, UR7 ;  /* 0x00000007ff037e24 */ /* 0x000fe2000f8e00ff */
[----:B------:R-:W-:Y:S02]  /*03f0*/  SEL R5, RZ, 0x1, !P2 ;  /* 0x00000001ff057807 */ /* 0x000fe40005000000 */
[----:B------:R-:W-:Y:S01]  /*0400*/  PRMT R7, R4, 0x7054, R7 ;  /* 0x0000705404077816 */ /* 0x000fe20000000007 */
[----:B------:R-:W-:Y:S01]  /*0410*/  IMAD.WIDE R2, R0, 0x4, R2 ;  /* 0x0000000400027825 */ /* 0x000fe200078e0202 */
[----:B------:R-:W-:-:S02]  /*0420*/  PRMT R6, R5, 0x7054, R6 ;  /* 0x0000705405067816 */ /* 0x000fc40000000006 */
[----:B------:R-:W-:Y:S02]  /*0430*/  SEL R4, RZ, 0x1, !P1 ;  /* 0x00000001ff047807 */ /* 0x000fe40004800000 */
[----:B------:R-:W-:Y:S02]  /*0440*/  SEL R5, RZ, 0x1, !P3 ;  /* 0x00000001ff057807 */ /* 0x000fe40005800000 */
[----:B------:R-:W-:Y:S02]  /*0450*/  PRMT R7, R4, 0x654, R7 ;  /* 0x0000065404077816 */ /* 0x000fe40000000007 */
[----:B------:R-:W-:-:S03]  /*0460*/  PRMT R5, R5, 0x654, R6 ;  /* 0x0000065405057816 */ /* 0x000fc60000000006 */
[----:B------:R-:W-:Y:S04]  /*0470*/  STG.E desc[UR10][R2.64], R7 ;  /* 0x0000000702007986 */ /* 0x000fe8000c10190a */
[----:B------:R-:W-:Y:S01]  /*0480*/  STG.E desc[UR10][R2.64+0x200], R5 ;  /* 0x0002000502007986 */ /* 0x000fe2000c10190a */
[----:B------:R-:W-:Y:S05]  /*0490*/  EXIT ;  /* 0x000000000000794d */ /* 0x000fea0003800000 */
.L_x_573:
        /* <DEDUP_REMOVED lines=132> */
.L_x_576:
        /* <DEDUP_REMOVED lines=9> */
.L_x_577:
        /* <DEDUP_REMOVED lines=9> */
.L_x_578:
        /* <DEDUP_REMOVED lines=10> */
.L_x_579:
[----:B------:R-:W-:Y:S05]  /*0ea0*/  BSYNC B1 ;  /* 0x0000000000017941 */ /* 0x000fea0003800000 */
.L_x_575:
        /* <DEDUP_REMOVED lines=8> */
.L_x_580:
[----:B------:R-:W-:Y:S05]  /*0f30*/  BSYNC B0 ;  /* 0x0000000000007941 */ /* 0x000fea0003800000 */
.L_x_574:
        /* <DEDUP_REMOVED lines=10> */
.L_x_581:
        /* <DEDUP_REMOVED lines=10> */
.L_x_26125:


//--------------------- .text._ZN2at6native29vectorized_elementwise_kernelILi8ENS0_13AUnaryFunctorIbbbNS0_17BitwiseXorFunctorIbEEEESt5arrayIPcLm2EEEEviT0_T1_ --------------------------
	.section	.text._ZN2at6native29vectorized_elementwise_kernelILi8ENS0_13AUnaryFunctorIbbbNS0_17BitwiseXorFunctorIbEEEESt5arrayIPcLm2EEEEviT0_T1_,"ax",@progbits
	.align	128
        .global         _ZN2at6native29vectorized_elementwise_kernelILi8ENS0_13AUnaryFunctorIbbbNS0_17BitwiseXorFunctorIbEEEESt5arrayIPcLm2EEEEviT0_T1_
        .type           _ZN2at6native29vectorized_elementwise_kernelILi8ENS0_13AUnaryFunctorIbbbNS0_17BitwiseXorFunctorIbEEEESt5arrayIPcLm2EEEEviT0_T1_,@function
        .size           _ZN2at6native29vectorized_elementwise_kernelILi8ENS0_13AUnaryFunctorIbbbNS0_17BitwiseXorFunctorIbEEEESt5arrayIPcLm2EEEEviT0_T1_,(.L_x_26126 - _ZN2at6native29vectorized_elementwise_kernelILi8ENS0_13AUnaryFunctorIbbbNS0_17BitwiseXorFunctorIbEEEESt5arrayIPcLm2EEEEviT0_T1_)
        .other          _ZN2at6native29vectorized_elementwise_kernelILi8ENS0_13AUnaryFunctorIbbbNS0_17BitwiseXorFunctorIbEEEESt5arrayIPcLm2EEEEviT0_T1_,@"STO_CUDA_ENTRY STV_DEFAULT"
_ZN2at6native29vectorized_elementwise_kernelILi8ENS0_13AUnaryFunctorIbbbNS0_17BitwiseXorFunctorIbEEEESt5arrayIPcLm2EEEEviT0_T1_:
.text._ZN2at6native29vectorized_elementwise_kernelILi8ENS0_13AUnaryFunctorIbbbNS0_17BitwiseXorFunctorIbEEEESt5arrayIPcLm2EEEEviT0_T1_:
        /* <DEDUP_REMOVED lines=15> */
[----:B0-----:R-:W-:-:S06]  /*00f0*/  IMAD.WIDE.U32 R2, R0, 0x8, R2 ;  /* 0x0000000800027825 */ /* 0x001fcc00078e0002 */
[----:B------:R-:W2:Y:S01]  /*0100*/  LDG.E.64 R2, desc[UR10][R2.64] ;  /* 0x0000000a02027981 */ /* 0x000ea2000c1e1b00 */
[----:B------:R-:W-:-:S03]  /*0110*/  UPRMT UR5, UR7, 0x9910, URZ ;  /* 0x0000991007057896 */ /* 0x000fc6000800003f */
[----:B------:R-:W-:Y:S02]  /*0120*/  ULDC.64 UR6, c[0x0][0x218] ;  /* 0x0000860000067ab9 */ /* 0x000fe40000000a00 */
[----:B------:R-:W-:-:S04]  /*0130*/  UIADD3 UR6, UP0, UR4, UR6, URZ ;  /* 0x0000000604067290 */ /* 0x000fc8000ff1e03f */
[----:B------:R-:W-:Y:S01]  /*0140*/  UIADD3.X UR7, URZ, UR7, URZ, UP0, !UPT ;  /* 0x000000073f077290 */ /* 0x000fe200087fe43f */
[----:B--2---:R-:W-:Y:S02]  /*0150*/  PRMT R4, R2, 0x7632, R4 ;  /* 0x0000763202047816 */ /* 0x004fe40000000004 */
[C---:B------:R-:W-:Y:S02]  /*0160*/  PRMT R5, R3.reuse, 0x7632, R5 ;  /* 0x0000763203057816 */ /* 0x040fe40000000005 */
[----:B------:R-:W-:Y:S02]  /*0170*/  LOP3.LUT P2, RZ, R3, 0xff, RZ, 0xc0, !PT ;  /* 0x000000ff03ff7812 */ /* 0x000fe4000784c0ff */
[----:B------:R-:W-:Y:S02]  /*0180*/  LOP3.LUT P1, RZ, R4, 0xff, RZ, 0xc0, !PT ;  /* 0x000000ff04ff7812 */ /* 0x000fe4000782c0ff */
[----:B------:R-:W-:Y:S02]  /*0190*/  LOP3.LUT P0, RZ, R2, 0xff, RZ, 0xc0, !PT ;  /* 0x000000ff02ff7812 */ /* 0x000fe4000780c0ff */
[----:B------:R-:W-:-:S02]  /*01a0*/  LOP3.LUT P3, RZ, R5, 0xff, RZ, 0xc0, !PT ;  /* 0x000000ff05ff7812 */ /* 0x000fc4000786c0ff */
[----:B------:R-:W-:Y:S02]  /*01b0*/  SEL R5, RZ, 0x1, !P2 ;  /* 0x00000001ff057807 */ /* 0x000fe40005000000 */
[----:B------:R-:W-:Y:S02]  /*01c0*/  SEL R6, RZ, 0x1, !P1 ;  /* 0x00000001ff067807 */ /* 0x000fe40004800000 */
[----:B------:R-:W-:Y:S02]  /*01d0*/  SEL R4, RZ, 0x1, !P0 ;  /* 0x00000001ff047807 */ /* 0x000fe40004000000 */
[----:B------:R-:W-:Y:S02]  /*01e0*/  ISETP.NE.AND P0, PT, R5, UR5, PT ;  /* 0x0000000505007c0c */ /* 0x000fe4000bf05270 */
[----:B------:R-:W-:Y:S02]  /*01f0*/  PRMT R5, R2, 0x7732, RZ ;  /* 0x0000773202057816 */ /* 0x000fe400000000ff */
[----:B------:R-:W-:-:S02]  /*0200*/  ISETP.NE.AND P1, PT, R6, UR5, PT ;  /* 0x0000000506007c0c */ /* 0x000fc4000bf25270 */
[----:B------:R-:W-:Y:S02]  /*0210*/  LOP3.LUT R2, R2, 0xffff, RZ, 0xc0, !PT ;  /* 0x0000ffff02027812 */ /* 0x000fe400078ec0ff */
[C---:B------:R-:W-:Y:S02]  /*0220*/  PRMT R6, R3.reuse, 0x7732, RZ ;  /* 0x0000773203067816 */ /* 0x040fe400000000ff */
[----:B------:R-:W-:Y:S02]  /*0230*/  ISETP.NE.AND P2, PT, R4, UR5, PT ;  /* 0x0000000504007c0c */ /* 0x000fe4000bf45270 */
[----:B------:R-:W-:Y:S01]  /*0240*/  LOP3.LUT R4, R3, 0xffff, RZ, 0xc0, !PT ;  /* 0x0000ffff03047812 */ /* 0x000fe200078ec0ff */
[----:B------:R-:W-:Y:S01]  /*0250*/  IMAD.MOV.U32 R3, RZ, RZ, R5 ;  /* 0x000000ffff037224 */ /* 0x000fe200078e0005 */
[----:B------:R-:W-:Y:S01]  /*0260*/  SHF.R.U32.HI R2, RZ, 0x8, R2 ;  /* 0x00000008ff027819 */ /* 0x000fe20000011602 */
[----:B------:R-:W-:Y:S01]  /*0270*/  IMAD.MOV.U32 R5, RZ, RZ, R6 ;  /* 0x000000ffff057224 */ /* 0x000fe200078e0006 */
[----:B------:R-:W-:-:S02]  /*0280*/  SHF.R.U32.HI R4, RZ, 0x8, R4 ;  /* 0x00000008ff047819 */ /* 0x000fc40000011604 */
[----:B------:R-:W-:Y:S02]  /*0290*/  SHF.R.U32.HI R3, RZ, 0x8, R3 ;  /* 0x00000008ff037819 */ /* 0x000fe40000011603 */
[----:B------:R-:W-:Y:S02]  /*02a0*/  PRMT R6, R2, 0x9910, RZ ;  /* 0x0000991002067816 */ /* 0x000fe400000000ff */
[----:B------:R-:W-:Y:S02]  /*02b0*/  SHF.R.U32.HI R2, RZ, 0x8, R5 ;  /* 0x00000008ff027819 */ /* 0x000fe40000011605 */
[----:B------:R-:W-:Y:S01]  /*02c0*/  PRMT R5, R3, 0x9910, RZ ;  /* 0x0000991003057816 */ /* 0x000fe200000000ff */
[----:B------:R-:W-:Y:S01]  /*02d0*/  IMAD.MOV.U32 R3, RZ, RZ, R6 ;  /* 0x000000ffff037224 */ /* 0x000fe200078e0006 */
[----:B------:R-:W-:Y:S02]  /*02e0*/  PRMT R6, R2, 0x9910, RZ ;  /* 0x0000991002067816 */ /* 0x000fe400000000ff */
[----:B------:R-:W-:Y:S01]  /*02f0*/  PRMT R4, R4, 0x9910, RZ ;  /* 0x0000991004047816 */ /* 0x000fe200000000ff */
[----:B------:R-:W-:Y:S01]  /*0300*/  IMAD.MOV.U32 R2, RZ, RZ, R5 ;  /* 0x000000ffff027224 */ /* 0x000fe200078e0005 */
[----:B------:R-:W-:Y:S01]  /*0310*/  ISETP.NE.AND P4, PT, R3, RZ, PT ;  /* 0x000000ff0300720c */ /* 0x000fe20003f85270 */
[----:B------:R-:W-:Y:S01]  /*0320*/  IMAD.MOV.U32 R3, RZ, RZ, R6 ;  /* 0x000000ffff037224 */ /* 0x000fe200078e0006 */
[----:B------:R-:W-:-:S02]  /*0330*/  ISETP.NE.AND P5, PT, R4, RZ, PT ;  /* 0x000000ff0400720c */ /* 0x000fc40003fa5270 */
[----:B------:R-:W-:Y:S02]  /*0340*/  ISETP.NE.AND P6, PT, R2, RZ, PT ;  /* 0x000000ff0200720c */ /* 0x000fe40003fc5270 */
[----:B------:R-:W-:Y:S02]  /*0350*/  SEL R2, RZ, 0x1, !P4 ;  /* 0x00000001ff027807 */ /* 0x000fe40006000000 */
[----:B------:R-:W-:Y:S02]  /*0360*/  ISETP.NE.AND P4, PT, R3, RZ, PT ;  /* 0x000000ff0300720c */ /* 0x000fe40003f85270 */
[----:B------:R-:W-:Y:S02]  /*0370*/  SEL R4, RZ, 0x1, !P5 ;  /* 0x00000001ff047807 */ /* 0x000fe40006800000 */
[----:B------:R-:W-:Y:S02]  /*0380*/  SEL R3, RZ, 0x1, !P6 ;  /* 0x00000001ff037807 */ /* 0x000fe40007000000 */
[----:B------:R-:W-:-:S02]  /*0390*/  ISETP.NE.AND P5, PT, R2, UR5, PT ;  /* 0x0000000502007c0c */ /* 0x000fc4000bfa5270 */
[----:B------:R-:W-:Y:S02]  /*03a0*/  SEL R2, RZ, 0x1, !P4 ;  /* 0x00000001ff027807 */ /* 0x000fe40006000000 */
[----:B------:R-:W-:Y:S02]  /*03b0*/  SEL R10, RZ, 0x1, !P2 ;  /* 0x00000001ff0a7807 */ /* 0x000fe40005000000 */
[----:B------:R-:W-:Y:S02]  /*03c0*/  SEL R7, RZ, 0x1, !P3 ;  /* 0x00000001ff077807 */ /* 0x000fe40005800000 */
[----:B------:R-:W-:Y:S01]  /*03d0*/  ISETP.NE.AND P2, PT, R3, UR5, PT ;  /* 0x0000000503007c0c */ /* 0x000fe2000bf45270 */
[----:B------:R-:W-:Y:S01]  /*03e0*/  IMAD.U32 R3, RZ, RZ, UR7 ;  /* 0x00000007ff037e24 */ /* 0x000fe2000f8e00ff */
[----:B------:R-:W-:Y:S02]  /*03f0*/  ISETP.NE.AND P4, PT, R4, UR5, PT ;  /* 0x0000000504007c0c */ /* 0x000fe4000bf85270 */
[----:B------:R-:W-:Y:S01]  /*0400*/  ISETP.NE.AND P6, PT, R2, UR5, PT ;  /* 0x0000000502007c0c */ /* 0x000fe2000bfc5270 */
[----:B------:R-:W-:Y:S01]  /*0410*/  IMAD.U32 R2, RZ, RZ, UR6 ;  /* 0x00000006ff027e24 */ /* 0x000fe2000f8e00ff */
[----:B------:R-:W-:-:S02]  /*0420*/  ISETP.NE.AND P3, PT, R7, UR5, PT ;  /* 0x0000000507007c0c */ /* 0x000fc4000bf65270 */
[----:B------:R-:W-:Y:S01]  /*0430*/  SEL R11, RZ, 0xffffffff, !P5 ;  /* 0xffffffffff0b7807 */ /* 0x000fe20006800000 */
[----:B------:R-:W-:Y:S01]  /*0440*/  IMAD.WIDE R2, R0, 0x8, R2 ;  /* 0x0000000800027825 */ /* 0x000fe200078e0202 */
[----:B------:R-:W-:Y:S02]  /*0450*/  SEL R9, RZ, 0xffffffff, !P2 ;  /* 0xffffffffff097807 */ /* 0x000fe40005000000 */
[----:B------:R-:W-:Y:S01]  /*0460*/  SEL R7, RZ, 0xffffffff, !P4 ;  /* 0xffffffffff077807 */ /* 0x000fe20006000000 */
[----:B------:R-:W-:Y:S01]  /*0470*/  IMAD.SHL.U32 R15, R11, 0x100, RZ ;  /* 0x000001000b0f7824 */ /* 0x000fe200078e00ff */
[----:B------:R-:W-:Y:S01]  /*0480*/  SEL R5, RZ, 0xffffffff, !P6 ;  /* 0xffffffffff057807 */ /* 0x000fe20007000000 */
[----:B------:R-:W-:Y:S01]  /*0490*/  IMAD.SHL.U32 R13, R9, 0x100, RZ ;  /* 0x00000100090d7824 */ /* 0x000fe200078e00ff */
[----:B------:R-:W-:Y:S01]  /*04a0*/  SEL R6, RZ, 0x1, !P0 ;  /* 0x00000001ff067807 */ /* 0x000fe20004000000 */
[----:B------:R-:W-:Y:S01]  /*04b0*/  IMAD.SHL.U32 R11, R7, 0x100, RZ ;  /* 0x00000100070b7824 */ /* 0x000fe200078e00ff */
[----:B------:R-:W-:Y:S01]  /*04c0*/  SEL R8, RZ, 0x1, !P1 ;  /* 0x00000001ff087807 */ /* 0x000fe20004800000 */
[----:B------:R-:W-:Y:S01]  /*04d0*/  IMAD.SHL.U32 R9, R5, 0x100, RZ ;  /* 0x0000010005097824 */ /* 0x000fe200078e00ff */
[----:B------:R-:W-:-:S02]  /*04e0*/  SEL R4, RZ, 0x1, !P3 ;  /* 0x00000001ff047807 */ /* 0x000fc40005800000 */
[----:B------:R-:W-:Y:S02]  /*04f0*/  LOP3.LUT R7, R15, 0x100, R10, 0xe2, !PT ;  /* 0x000001000f077812 */ /* 0x000fe400078ee20a */
[----:B------:R-:W-:Y:S02]  /*0500*/  LOP3.LUT R5, R11, 0x100, R6, 0xe2, !PT ;  /* 0x000001000b057812 */ /* 0x000fe400078ee206 */
[----:B------:R-:W-:Y:S02]  /*0510*/  LOP3.LUT R8, R13, 0x100, R8, 0xe2, !PT ;  /* 0x000001000d087812 */ /* 0x000fe400078ee208 */
[----:B------:R-:W-:Y:S02]  /*0520*/  LOP3.LUT R4, R9, 0x100, R4, 0xe2, !PT ;  /* 0x0000010009047812 */ /* 0x000fe400078ee204 */
[----:B------:R-:W-:Y:S02]  /*0530*/  PRMT R8, R7, 0x5410, R8 ;  /* 0x0000541007087816 */ /* 0x000fe40000000008 */
[----:B------:R-:W-:-:S05]  /*0540*/  PRMT R9, R5, 0x5410, R4 ;  /* 0x0000541005097816 */ /* 0x000fca0000000004 */
[----:B------:R-:W-:Y:S01]  /*0550*/  STG.E.64 desc[UR10][R2.64], R8 ;  /* 0x0000000802007986 */ /* 0x000fe2000c101b0a */
[----:B------:R-:W-:Y:S05]  /*0560*/  EXIT ;  /* 0x000000000000794d */ /* 0x000fea0003800000 */
.L_x_582:
        /* <DEDUP_REMOVED lines=132> */
.L_x_585:
        /* <DEDUP_REMOVED lines=9> */
.L_x_586:
        /* <DEDUP_REMOVED lines=9> */
.L_x_587:
        /* <DEDUP_REMOVED lines=10> */
.L_x_588:
[----:B------:R-:W-:Y:S05]  /*0f70*/  BSYNC B1 ;  /* 0x0000000000017941 */ /* 0x000fea0003800000 */
.L_x_584:
        /* <DEDUP_REMOVED lines=8> */
.L_x_589:
[----:B------:R-:W-:Y:S05]  /*1000*/  BSYNC B0 ;  /* 0x0000000000007941 */ /* 0x000fea0003800000 */
.L_x_583:
        /* <DEDUP_REMOVED lines=10> */
.L_x_590:
        /* <DEDUP_REMOVED lines=13> */
.L_x_26126:


//--------------------- .text._ZN2at6native18elementwise_kernelILi128ELi4EZNS0_15gpu_kernel_implINS0_13BinaryFunctorIbbbNS0_17BitwiseXorFunctorIbEEEEEEvRNS_18TensorIteratorBaseERKT_EUliE_EEviT1_ --------------------------
	.section	.text._ZN2at6native18elementwise_kernelILi128ELi4EZNS0_15gpu_kernel_implINS0_13BinaryFunctorIbbbNS0_17BitwiseXorFunctorIbEEEEEEvRNS_18TensorIteratorBaseERKT_EUliE_EEviT1_,"ax",@progbits
	.align	128
        .global         _ZN2at6native18elementwise_kernelILi128ELi4EZNS0_15gpu_kernel_implINS0_13BinaryFunctorIbbbNS0_17BitwiseXorFunctorIbEEEEEEvRNS_18TensorIteratorBaseERKT_EUliE_EEviT1_
        .type           _ZN2at6native18elementwise_kernelILi128ELi4EZNS0_15gpu_kernel_implINS0_13BinaryFunctorIbbbNS0_17BitwiseXorFunctorIbEEEEEEvRNS_18TensorIteratorBaseERKT_EUliE_EEviT1_,@function
        .size           _ZN2at6native18elementwise_kernelILi128ELi4EZNS0_15gpu_kernel_implINS0_13BinaryFunctorIbbbNS0_17BitwiseXorFunctorIbEEEEEEvRNS_18TensorIteratorBaseERKT_EUliE_EEviT1_,(.L_x_26127 - _ZN2at6native18elementwise_kernelILi128ELi4EZNS0_15gpu_kernel_implINS0_13BinaryFunctorIbbbNS0_17BitwiseXorFunctorIbEEEEEEvRNS_18TensorIteratorBaseERKT_EUliE_EEviT1_)
        .other          _ZN2at6native18elementwise_kernelILi128ELi4EZNS0_15gpu_kernel_implINS0_13BinaryFunctorIbbbNS0_17BitwiseXorFunctorIbEEEEEEvRNS_18TensorIteratorBaseERKT_EUliE_EEviT1_,@"STO_CUDA_ENTRY STV_DEFAULT"
_ZN2at6native18elementwise_kernelILi128ELi4EZNS0_15gpu_kernel_implINS0_13BinaryFunctorIbbbNS0_17BitwiseXorFunctorIbEEEEEEvRNS_18TensorIteratorBaseERKT_EUliE_EEviT1_:
.text._ZN2at6native18elementwise_kernelILi128ELi4EZNS0_15gpu_kernel_implINS0_13BinaryFunctorIbbbNS0_17BitwiseXorFunctorIbEEEEEEvRNS_18TensorIteratorBaseERKT_EUliE_EEviT1_:
        /* <DEDUP_REMOVED lines=19> */
[----:B------:R-:W-:Y:S01]  /*0130*/  ULDC UR6, c[0x0][0x350] ;  /* 0x0000d40000067ab9 */ /* 0x000fe20000000800 */
[----:B------:R-:W-:Y:S01]  /*0140*/  IMAD.HI.U32 R4, R19, UR4, R2 ;  /* 0x0000000413047c27 */ /* 0x000fe2000f8e0002 */
[----:B------:R-:W-:-:S04]  /*0150*/  ULDC UR4, c[0x0][0x21c] ;  /* 0x0000870000047ab9 */ /* 0x000fc80000000800 */
[----:B------:R-:W-:-:S05]  /*0160*/  SHF.R.U32.HI R5, RZ, UR5, R4 ;  /* 0x00000005ff057c19 */ /* 0x000fca0008011604 */
[----:B------:R-:W-:-:S04]  /*0170*/  IMAD.MOV R0, RZ, RZ, -R5 ;  /* 0x000000ffff007224 */ /* 0x000fc800078e0a05 */
[----:B------:R-:W-:Y:S01]  /*0180*/  IMAD R19, R0, UR4, R19 ;  /* 0x0000000400137c24 */ /* 0x000fe2000f8e0213 */
[----:B------:R-:W-:-:S03]  /*0190*/  ULDC.64 UR4, c[0x0][0x348] ;  /* 0x0000d20000047ab9 */ /* 0x000fc60000000a00 */
[C---:B------:R-:W-:Y:S02]  /*01a0*/  IMAD R16, R19.reuse, UR4, RZ ;  /* 0x0000000413107c24 */ /* 0x040fe4000f8e02ff */
        /* <DEDUP_REMOVED lines=9> */
[----:B------:R-:W-:-:S04]  /*0240*/  ULDC UR4, c[0x0][0x354] ;  /* 0x0000d50000047ab9 */ /* 0x000fc80000000800 */
[----:B------:R-:W-:-:S04]  /*0250*/  IMAD.MOV R4, RZ, RZ, -R3 ;  /* 0x000000ffff047224 */ /* 0x000fc800078e0a03 */
[----:B------:R-:W-:Y:S01]  /*0260*/  IMAD R5, R4, UR8, R5 ;  /* 0x0000000804057c24 */ /* 0x000fe2000f8e0205 */
[----:B------:R-:W-:-:S03]  /*0270*/  ULDC.64 UR8, c[0x0][0x358] ;  /* 0x0000d60000087ab9 */ /* 0x000fc60000000a00 */
[C---:B------:R-:W-:Y:S02]  /*0280*/  IMAD R22, R5.reuse, UR9, RZ ;  /* 0x0000000905167c24 */ /* 0x040fe4000f8e02ff */
[C---:B------:R-:W-:Y:S02]  /*0290*/  IMAD R16, R5.reuse, UR4, R16 ;  /* 0x0000000405107c24 */ /* 0x040fe4000f8e0210 */
[----:B------:R-:W-:Y:S02]  /*02a0*/  IMAD R0, R5, UR8, R0 ;  /* 0x0000000805007c24 */ /* 0x000fe4000f8e0200 */
[----:B------:R-:W-:Y:S01]  /*02b0*/  IMAD R22, R19, UR6, R22 ;  /* 0x0000000613167c24 */ /* 0x000fe2000f8e0216 */
[----:B------:R-:W-:Y:S06]  /*02c0*/  @!P0 BRA `(.L_x_593) ;  /* 0x0000001400008947 */ /* 0x000fec0003800000 */
[----:B------:R-:W-:Y:S01]  /*02d0*/  IMAD.MOV.U32 R2, RZ, RZ, RZ ;  /* 0x000000ffff027224 */ /* 0x000fe200078e00ff */
[----:B------:R-:W-:Y:S01]  /*02e0*/  ULDC.64 UR4, c[0x0][0x238] ;  /* 0x00008e0000047ab9 */ /* 0x000fe20000000a00 */
        /* <DEDUP_REMOVED lines=8> */
[C---:B------:R-:W-:Y:S02]  /*0370*/  IMAD R16, R3.reuse, UR4, R16 ;  /* 0x0000000403107c24 */ /* 0x040fe4000f8e0210 */
        /* <DEDUP_REMOVED lines=299> */
[----:B------:R-:W-:Y:S02]  /*1630*/  ULDC UR6, c[0x0][0x470] ;  /* 0x00011c0000067ab9 */ /* 0x000fe40000000800 */
        /* <DEDUP_REMOVED lines=8> */
[----:B------:R-:W-:-:S07]  /*16c0*/  IMAD R22, R3, UR6, R22 ;  /* 0x0000000603167c24 */ /* 0x000fce000f8e0216 */
.L_x_593:
        /* <DEDUP_REMOVED lines=19> */
[----:B--2---:R-:W-:-:S04]  /*1800*/  ISETP.NE.AND P0, PT, R2, RZ, PT ;  /* 0x000000ff0200720c */ /* 0x004fc80003f05270 */
[----:B------:R-:W-:Y:S01]  /*1810*/  P2R R19, PR, RZ, 0x1 ;  /* 0x00000001ff137803 */ /* 0x000fe20000000000 */
[----:B------:R-:W-:Y:S08]  /*1820*/  BRA `(.L_x_599) ;  /* 0x0000000c00d47947 */ /* 0x000ff00003800000 */
.L_x_597:
[----:B------:R-:W2:Y:S02]  /*1830*/  LDG.E.U8 R2, desc[UR36][R2.64] ;  /* 0x0000002402027981 */ /* 0x000ea4000c1e1100 */
[----:B--2---:R-:W-:-:S04]  /*1840*/  ISETP.NE.AND P0, PT, R2, RZ, PT ;  /* 0x000000ff0200720c */ /* 0x004fc80003f05270 */
[----:B------:R-:W-:Y:S01]  /*1850*/  P2R R19, PR, RZ, 0x1 ;  /* 0x00000001ff137803 */ /* 0x000fe20000000000 */
[----:B------:R-:W-:Y:S08]  /*1860*/  BRA `(.L_x_599) ;  /* 0x0000000c00c47947 */ /* 0x000ff00003800000 */
.L_x_596:
        /* <DEDUP_REMOVED lines=8> */
[----:B------:R-:W-:-:S04]  /*18f0*/  ISETP.NE.AND.EX P0, PT, R3, RZ, PT, P0 ;  /* 0x000000ff0300720c */ /* 0x000fc80003f05300 */
[----:B------:R-:W-:Y:S01]  /*1900*/  P2R R19, PR, RZ, 0x1 ;  /* 0x00000001ff137803 */ /* 0x000fe20000000000 */
[----:B------:R-:W-:Y:S08]  /*1910*/  BRA `(.L_x_599) ;  /* 0x0000000c00987947 */ /* 0x000ff00003800000 */
.L_x_601:
[----:B------:R-:W2:Y:S02]  /*1920*/  LDG.E R2, desc[UR36][R2.64] ;  /* 0x0000002402027981 */ /* 0x000ea4000c1e1900 */
[----:B--2---:R-:W-:-:S04]  /*1930*/  ISETP.NE.AND P0, PT, R2, RZ, PT ;  /* 0x000000ff0200720c */ /* 0x004fc80003f05270 */
[----:B------:R-:W-:Y:S01]  /*1940*/  P2R R19, PR, RZ, 0x1 ;  /* 0x00000001ff137803 */ /* 0x000fe20000000000 */
[----:B------:R-:W-:Y:S08]  /*1950*/  BRA `(.L_x_599) ;  /* 0x0000000c00887947 */ /* 0x000ff00003800000 */
.L_x_600:
[----:B------:R-:W2:Y:S02]  /*1960*/  LDG.E.U16 R2, desc[UR36][R2.64] ;  /* 0x0000002402027981 */ /* 0x000ea4000c1e1500 */
[----:B--2---:R-:W-:-:S04]  /*1970*/  ISETP.NE.AND P0, PT, R2, RZ, PT ;  /* 0x000000ff0200720c */ /* 0x004fc80003f05270 */
[----:B------:R-:W-:Y:S01]  /*1980*/  P2R R19, PR, RZ, 0x1 ;  /* 0x00000001ff137803 */ /* 0x000fe20000000000 */
[----:B------:R-:W-:Y:S08]  /*1990*/  BRA `(.L_x_599) ;  /* 0x0000000c00787947 */ /* 0x000ff00003800000 */
.L_x_595:
[----:B------:R-:W-:-:S13]  /*19a0*/  ISETP.GT.AND P0, PT, R4, 0x6, PT ;  /* 0x000000060400780c */ /* 0x000fda0003f04270 */
[----:B------:R-:W-:Y:S05]  /*19b0*/  @P0 BRA `(.L_x_602) ;  /* 0x0000000000340947 */ /* 0x000fea0003800000 */
[----:B------:R-:W-:-:S13]  /*19c0*/  ISETP.NE.AND P0, PT, R4, 0x5, PT ;  /* 0x000000050400780c */ /* 0x000fda0003f05270 */
[----:B------:R-:W-:Y:S05]  /*19d0*/  @!P0 BRA `(.L_x_603) ;  /* 0x0000000000188947 */ /* 0x000fea0003800000 */
[----:B------:R-:W-:-:S13]  /*19e0*/  ISETP.NE.AND P0, PT, R4, 0x6, PT ;  /* 0x000000060400780c */ /* 0x000fda0003f05270 */
[----:B------:R-:W-:Y:S05]  /*19f0*/  @P0 BRA `(.L_x_598) ;  /* 0x0000000800f40947 */ /* 0x000fea0003800000 */
[----:B------:R-:W2:Y:S02]  /*1a00*/  LDG.E R2, desc[UR36][R2.64] ;  /* 0x0000002402027981 */ /* 0x000ea4000c1e1900 */
[----:B--2---:R-:W-:-:S04]  /*1a10*/  FSETP.NEU.FTZ.AND P0, PT, R2, RZ, PT ;  /* 0x000000ff0200720b */ /* 0x004fc80003f1d000 */
[----:B------:R-:W-:Y:S01]  /*1a20*/  P2R R19, PR, RZ, 0x1 ;  /* 0x00000001ff137803 */ /* 0x000fe20000000000 */
[----:B------:R-:W-:Y:S08]  /*1a30*/  BRA `(.L_x_599) ;  /* 0x0000000c00507947 */ /* 0x000ff00003800000 */
.L_x_603:
[----:B------:R-:W2:Y:S02]  /*1a40*/  LDG.E.U16 R0, desc[UR36][R2.64] ;  /* 0x0000002402007981 */ /* 0x000ea4000c1e1500 */
[----:B--2---:R-:W-:-:S05]  /*1a50*/  HADD2.F32 R0, -RZ, R0.H0_H0 ;  /* 0x20000000ff007230 */ /* 0x004fca0000004100 */
[----:B------:R-:W-:-:S04]  /*1a60*/  FSETP.NEU.FTZ.AND P0, PT, R0, RZ, PT ;  /* 0x000000ff0000720b */ /* 0x000fc80003f1d000 */
[----:B------:R-:W-:Y:S01]  /*1a70*/  P2R R19, PR, RZ, 0x1 ;  /* 0x00000001ff137803 */ /* 0x000fe20000000000 */
[----:B------:R-:W-:Y:S08]  /*1a80*/  BRA `(.L_x_599) ;  /* 0x0000000c003c7947 */ /* 0x000ff00003800000 */
.L_x_602:
        /* <DEDUP_REMOVED lines=9> */
[----:B------:R-:W-:-:S04]  /*1b20*/  PLOP3.LUT P0, PT, P0, P1, PT, 0xa8, 0x0 ;  /* 0x000000000000781c */ /* 0x000fc80000703570 */
[----:B------:R-:W-:Y:S01]  /*1b30*/  P2R R19, PR, RZ, 0x1 ;  /* 0x00000001ff137803 */ /* 0x000fe20000000000 */
[----:B------:R-:W-:Y:S08]  /*1b40*/  BRA `(.L_x_599) ;  /* 0x0000000c000c7947 */ /* 0x000ff00003800000 */
.L_x_605:
        /* <DEDUP_REMOVED lines=8> */
[----:B------:R-:W-:-:S04]  /*1bd0*/  ISETP.NE.AND P0, PT, R0, RZ, PT ;  /* 0x000000ff0000720c */ /* 0x000fc80003f05270 */
[----:B------:R-:W-:Y:S01]  /*1be0*/  P2R R19, PR, RZ, 0x1 ;  /* 0x00000001ff137803 */ /* 0x000fe20000000000 */
[----:B------:R-:W-:Y:S08]  /*1bf0*/  BRA `(.L_x_599) ;  /* 0x0000000800e07947 */ /* 0x000ff00003800000 */
.L_x_604:
[----:B------:R-:W2:Y:S02]  /*1c00*/  LDG.E.64 R2, desc[UR36][R2.64] ;  /* 0x0000002402027981 */ /* 0x000ea4000c1e1b00 */
[----:B--2---:R-:W-:-:S06]  /*1c10*/  DSETP.NEU.AND P0, PT, R2, RZ, PT ;  /* 0x000000ff0200722a */ /* 0x004fcc0003f0d000 */
[----:B------:R-:W-:Y:S01]  /*1c20*/  P2R R19, PR, RZ, 0x1 ;  /* 0x00000001ff137803 */ /* 0x000fe20000000000 */
[----:B------:R-:W-:Y:S07]  /*1c30*/  BRA `(.L_x_599) ;  /* 0x0000000800d07947 */ /* 0x000fee0003800000 */
.L_x_594:
        /* <DEDUP_REMOVED lines=9> */
[----:B--2---:R-:W-:-:S04]  /*1cd0*/  ISETP.NE.AND P0, PT, R2, RZ, PT ;  /* 0x000000ff0200720c */ /* 0x004fc80003f05270 */
[----:B------:R-:W-:Y:S01]  /*1ce0*/  P2R R19, PR, RZ, 0x1 ;  /* 0x00000001ff137803 */ /* 0x000fe20000000000 */
[----:B------:R-:W-:Y:S08]  /*1cf0*/  BRA `(.L_x_599) ;  /* 0x0000000800a07947 */ /* 0x000ff00003800000 */
.L_x_608:
[----:B------:R-:W2:Y:S02]  /*1d00*/  LDG.E.128 R4, desc[UR36][R2.64] ;  /* 0x0000002402047981 */ /* 0x000ea4000c1e1d00 */
[----:B--2---:R-:W-:-:S06]  /*1d10*/  DSETP.NEU.AND P0, PT, R6, RZ, PT ;  /* 0x000000ff0600722a */ /* 0x004fcc0003f0d000 */
[----:B------:R-:W-:-:S06]  /*1d20*/  DSETP.NEU.OR P0, PT, R4, RZ, P0 ;  /* 0x000000ff0400722a */ /* 0x000fcc000070d400 */
[----:B------:R-:W-:Y:S01]  /*1d30*/  P2R R19, PR, RZ, 0x1 ;  /* 0x00000001ff137803 */ /* 0x000fe20000000000 */
[----:B------:R-:W-:Y:S07]  /*1d40*/  BRA `(.L_x_599) ;  /* 0x00000008008c7947 */ /* 0x000fee0003800000 */
.L_x_607:
        /* <DEDUP_REMOVED lines=25> */
[----:B------:R-:W-:-:S04]  /*1ee0*/  FSETP.NEU.FTZ.AND P0, PT, R5, RZ, PT ;  /* 0x000000ff0500720b */ /* 0x000fc80003f1d000 */
[----:B------:R-:W-:Y:S01]  /*1ef0*/  P2R R19, PR, RZ, 0x1 ;  /* 0x00000001ff137803 */ /* 0x000fe20000000000 */
[----:B------:R-:W-:Y:S08]  /*1f00*/  BRA `(.L_x_599) ;  /* 0x00000008001c7947 */ /* 0x000ff00003800000 */
.L_x_610:
        /* <DEDUP_REMOVED lines=12> */
[----:B------:R-:W-:-:S04]  /*1fd0*/  FSETP.NEU.FTZ.AND P0, PT, R4, RZ, PT ;  /* 0x000000ff0400720b */ /* 0x000fc80003f1d000 */
[----:B------:R-:W-:Y:S01]  /*1fe0*/  P2R R19, PR, RZ, 0x1 ;  /* 0x00000001ff137803 */ /* 0x000fe20000000000 */
[----:B------:R-:W-:Y:S08]  /*1ff0*/  BRA `(.L_x_599) ;  /* 0x0000000400e07947 */ /* 0x000ff00003800000 */
.L_x_609:
[----:B------:R-:W2:Y:S02]  /*2000*/  LDG.E.U16 R0, desc[UR36][R2.64] ;  /* 0x0000002402007981 */ /* 0x000ea4000c1e1500 */
[----:B--2---:R-:W-:-:S05]  /*2010*/  IMAD.U32 R0, R0, 0x10000, RZ ;  /* 0x0001000000007824 */ /* 0x004fca00078e00ff */
[----:B------:R-:W-:-:S04]  /*2020*/  FSETP.NEU.FTZ.AND P0, PT, R0, RZ, PT ;  /* 0x000000ff0000720b */ /* 0x000fc80003f1d000 */
[----:B------:R-:W-:Y:S01]  /*2030*/  P2R R19, PR, RZ, 0x1 ;  /* 0x00000001ff137803 */ /* 0x000fe20000000000 */
[----:B------:R-:W-:Y:S08]  /*2040*/  BRA `(.L_x_599) ;  /* 0x0000000400cc7947 */ /* 0x000ff00003800000 */
.L_x_606:
        /* <DEDUP_REMOVED lines=9> */
[----:B--2---:R-:W-:-:S04]  /*20e0*/  ISETP.NE.AND P0, PT, R2, RZ, PT ;  /* 0x000000ff0200720c */ /* 0x004fc80003f05270 */
[----:B------:R-:W-:Y:S01]  /*20f0*/  P2R R19, PR, RZ, 0x1 ;  /* 0x00000001ff137803 */ /* 0x000fe20000000000 */
[----:B------:R-:W-:Y:S08]  /*2100*/  BRA `(.L_x_599) ;  /* 0x00000004009c7947 */ /* 0x000ff00003800000 */
.L_x_613:
        /* <DEDUP_REMOVED lines=21> */
.L_x_617:
[----:B------:R-:W-:Y:S05]  /*2260*/  BSYNC B1 ;  /* 0x0000000000017941 */ /* 0x000fea0003800000 */
.L_x_616:
[----:B------:R-:W-:Y:S01]  /*2270*/  LEA R3, R0, 0x3b800000, 0x17 ;  /* 0x3b80000000037811 */ /* 0x000fe200078eb8ff */
[----:B------:R-:W-:-:S05]  /*2280*/  IMAD.SHL.U32 R0, R2, 0x100000, RZ ;  /* 0x0010000002007824 */ /* 0x000fca00078e00ff */
[----:B------:R-:W-:-:S07]  /*2290*/  LOP3.LUT R0, R3, R0, R4, 0xfe, !PT ;  /* 0x0000000003007212 */ /* 0x000fce00078efe04 */
.L_x_615:
[----:B------:R-:W-:Y:S05]  /*22a0*/  BSYNC B0 ;  /* 0x0000000000007941 */ /* 0x000fea0003800000 */
.L_x_614:
[----:B------:R-:W-:-:S04]  /*22b0*/  FSETP.NEU.FTZ.AND P0, PT, R0, RZ, PT ;  /* 0x000000ff0000720b */ /* 0x000fc80003f1d000 */
[----:B------:R-:W-:Y:S01]  /*22c0*/  P2R R19, PR, RZ, 0x1 ;  /* 0x00000001ff137803 */ /* 0x000fe20000000000 */
[----:B------:R-:W-:Y:S08]  /*22d0*/  BRA `(.L_x_599) ;  /* 0x0000000400287947 */ /* 0x000ff00003800000 */
.L_x_612:
        /* <DEDUP_REMOVED lines=21> */
.L_x_621:
[----:B------:R-:W-:Y:S05]  /*2430*/  BSYNC B1 ;  /* 0x0000000000017941 */ /* 0x000fea0003800000 */
.L_x_620:
[----:B------:R-:W-:Y:S01]  /*2440*/  LEA R3, R0, 0x37800000, 0x17 ;  /* 0x3780000000037811 */ /* 0x000fe200078eb8ff */
[----:B------:R-:W-:-:S05]  /*2450*/  IMAD.SHL.U32 R0, R2, 0x200000, RZ ;  /* 0x0020000002007824 */ /* 0x000fca00078e00ff */
[----:B------:R-:W-:-:S07]  /*2460*/  LOP3.LUT R0, R3, R0, R4, 0xfe, !PT ;  /* 0x0000000003007212 */ /* 0x000fce00078efe04 */
.L_x_619:
[----:B------:R-:W-:Y:S05]  /*2470*/  BSYNC B0 ;  /* 0x0000000000007941 */ /* 0x000fea0003800000 */
.L_x_618:
[----:B------:R-:W-:-:S04]  /*2480*/  FSETP.NEU.FTZ.AND P0, PT, R0, RZ, PT ;  /* 0x000000ff0000720b */ /* 0x000fc80003f1d000 */
[----:B------:R-:W-:Y:S01]  /*2490*/  P2R R19, PR, RZ, 0x1 ;  /* 0x00000001ff137803 */ /* 0x000fe20000000000 */
[----:B------:R-:W-:Y:S08]  /*24a0*/  BRA `(.L_x_599) ;  /* 0x0000000000b47947 */ /* 0x000ff00003800000 */
.L_x_611:
        /* <DEDUP_REMOVED lines=14> */
.L_x_625:
[----:B------:R-:W-:Y:S05]  /*2590*/  BSYNC B0 ;  /* 0x0000000000007941 */ /* 0x000fea0003800000 */
.L_x_624:
[----:B------:R-:W-:-:S04]  /*25a0*/  FSETP.NEU.FTZ.AND P0, PT, R0, RZ, PT ;  /* 0x000000ff0000720b */ /* 0x000fc80003f1d000 */
[----:B------:R-:W-:Y:S01]  /*25b0*/  P2R R19, PR, RZ, 0x1 ;  /* 0x00000001ff137803 */ /* 0x000fe20000000000 */
[----:B------:R-:W-:Y:S08]  /*25c0*/  BRA `(.L_x_599) ;  /* 0x00000000006c7947 */ /* 0x000ff00003800000 */
.L_x_598:
        /* <DEDUP_REMOVED lines=16> */
.L_x_626:
[----:B------:R-:W-:-:S04]  /*26d0*/  PLOP3.LUT P0, PT, PT, PT, PT, 0x8, 0x0 ;  /* 0x000000000000781c */ /* 0x000fc80003f0e170 */
[----:B------:R-:W-:Y:S01]  /*26e0*/  P2R R19, PR, RZ, 0x1 ;  /* 0x00000001ff137803 */ /* 0x000fe20000000000 */
[----:B------:R-:W-:Y:S08]  /*26f0*/  BRA `(.L_x_599) ;  /* 0x0000000000207947 */ /* 0x000ff00003800000 */
.L_x_623:
[----:B------:R-:W2:Y:S02]  /*2700*/  LDG.E.64 R2, desc[UR36][R2.64] ;  /* 0x0000002402027981 */ /* 0x000ea4000c1e1b00 */
[----:B--2---:R-:W-:-:S04]  /*2710*/  ISETP.NE.U32.AND P0, PT, R2, RZ, PT ;  /* 0x000000ff0200720c */ /* 0x004fc80003f05070 */
[----:B------:R-:W-:-:S04]  /*2720*/  ISETP.NE.AND.EX P0, PT, R3, RZ, PT, P0 ;  /* 0x000000ff0300720c */ /* 0x000fc80003f05300 */
[----:B------:R-:W-:Y:S01]  /*2730*/  P2R R19, PR, RZ, 0x1 ;  /* 0x00000001ff137803 */ /* 0x000fe20000000000 */
[----:B------:R-:W-:Y:S08]  /*2740*/  BRA `(.L_x_599) ;  /* 0x00000000000c7947 */ /* 0x000ff00003800000 */
.L_x_622:
[----:B------:R-:W2:Y:S02]  /*2750*/  LDG.E R2, desc[UR36][R2.64] ;  /* 0x0000002402027981 */ /* 0x000ea4000c1e1900 */
[----:B--2---:R-:W-:-:S04]  /*2760*/  ISETP.NE.AND P0, PT, R2, RZ, PT ;  /* 0x000000ff0200720c */ /* 0x004fc80003f05270 */
[----:B------:R-:W-:-:S09]  /*2770*/  P2R R19, PR, RZ, 0x1 ;  /* 0x00000001ff137803 */ /* 0x000fd20000000000 */
.L_x_599:
[----:B------:R-:W0:Y:S01]  /*2780*/  LDC.U8 R4, c[0x0][0x493] ;  /* 0x000124c0ff047b82 */ /* 0x000e220000000000 */
[----:B------:R-:W-:Y:S02]  /*2790*/  ULDC.64 UR4, c[0x0][0x488] ;  /* 0x0001220000047ab9 */ /* 0x000fe40000000a00 */
[----:B------:R-:W-:-:S05]  /*27a0*/  IADD3 R2, P1, R22, UR4, RZ ;  /* 0x0000000416027c10 */ /* 0x000fca000ff3e0ff */
        /* <DEDUP_REMOVED lines=15> */
.L_x_630:
[----:B------:R-:W2:Y:S02]  /*28a0*/  LDG.E.U8 R2, desc[UR36][R2.64] ;  /* 0x0000002402027981 */ /* 0x000ea4000c1e1100 */
[----:B--2---:R-:W-:Y:S01]  /*28b0*/  ISETP.NE.AND P0, PT, R2, RZ, PT ;  /* 0x000000ff0200720c */ /* 0x004fe20003f05270 */
[----:B------:R-:W-:-:S12]  /*28c0*/  BRA `(.L_x_632) ;  /* 0x0000000c00747947 */ /* 0x000fd80003800000 */
.L_x_629:
        /* <DEDUP_REMOVED lines=10> */
.L_x_634:
[----:B------:R-:W2:Y:S02]  /*2970*/  LDG.E R2, desc[UR36][R2.64] ;  /* 0x0000002402027981 */ /* 0x000ea4000c1e1900 */
[----:B--2---:R-:W-:Y:S01]  /*2980*/  ISETP.NE.AND P0, PT, R2, RZ, PT ;  /* 0x000000ff0200720c */ /* 0x004fe20003f05270 */
[----:B------:R-:W-:-:S12]  /*2990*/  BRA `(.L_x_632) ;  /* 0x0000000c00407947 */ /* 0x000fd80003800000 */
.L_x_633:
[----:B------:R-:W2:Y:S02]  /*29a0*/  LDG.E.U16 R2, desc[UR36][R2.64] ;  /* 0x0000002402027981 */ /* 0x000ea4000c1e1500 */
[----:B--2---:R-:W-:Y:S01]  /*29b0*/  ISETP.NE.AND P0, PT, R2, RZ, PT ;  /* 0x000000ff0200720c */ /* 0x004fe20003f05270 */
[----:B------:R-:W-:-:S12]  /*29c0*/  BRA `(.L_x_632) ;  /* 0x0000000c00347947 */ /* 0x000fd80003800000 */
.L_x_628:
        /* <DEDUP_REMOVED lines=9> */
.L_x_636:
[----:B------:R-:W2:Y:S02]  /*2a60*/  LDG.E.U16 R0, desc[UR36][R2.64] ;  /* 0x0000002402007981 */ /* 0x000ea4000c1e1500 */
[----:B--2---:R-:W-:-:S05]  /*2a70*/  HADD2.F32 R0, -RZ, R0.H0_H0 ;  /* 0x20000000ff007230 */ /* 0x004fca0000004100 */
[----:B------:R-:W-:Y:S01]  /*2a80*/  FSETP.NEU.FTZ.AND P0, PT, R0, RZ, PT ;  /* 0x000000ff0000720b */ /* 0x000fe20003f1d000 */
[----:B------:R-:W-:-:S12]  /*2a90*/  BRA `(.L_x_632) ;  /* 0x0000000c00007947 */ /* 0x000fd80003800000 */
.L_x_635:
        /* <DEDUP_REMOVED lines=11> */
.L_x_638:
        /* <DEDUP_REMOVED lines=10> */
.L_x_637:
[----:B------:R-:W2:Y:S02]  /*2bf0*/  LDG.E.64 R2, desc[UR36][R2.64] ;  /* 0x0000002402027981 */ /* 0x000ea4000c1e1b00 */
[----:B--2---:R-:W-:Y:S01]  /*2c00*/  DSETP.NEU.AND P0, PT, R2, RZ, PT ;  /* 0x000000ff0200722a */ /* 0x004fe20003f0d000 */
[----:B------:R-:W-:-:S13]  /*2c10*/  BRA `(.L_x_632) ;  /* 0x0000000800a07947 */ /* 0x000fda0003800000 */
.L_x_627:
        /* <DEDUP_REMOVED lines=11> */
.L_x_641:
[----:B------:R-:W2:Y:S02]  /*2cd0*/  LDG.E.128 R4, desc[UR36][R2.64] ;  /* 0x0000002402047981 */ /* 0x000ea4000c1e1d00 */
[----:B--2---:R-:W-:-:S06]  /*2ce0*/  DSETP.NEU.AND P0, PT, R6, RZ, PT ;  /* 0x000000ff0600722a */ /* 0x004fcc0003f0d000 */
[----:B------:R-:W-:Y:S01]  /*2cf0*/  DSETP.NEU.OR P0, PT, R4, RZ, P0 ;  /* 0x000000ff0400722a */ /* 0x000fe2000070d400 */
[----:B------:R-:W-:-:S13]  /*2d00*/  BRA `(.L_x_632) ;  /* 0x0000000800647947 */ /* 0x000fda0003800000 */
.L_x_640:
        /* <DEDUP_REMOVED lines=27> */
.L_x_643:
        /* <DEDUP_REMOVED lines=14> */
.L_x_642:
[----:B------:R-:W2:Y:S02]  /*2fa0*/  LDG.E.U16 R0, desc[UR36][R2.64] ;  /* 0x0000002402007981 */ /* 0x000ea4000c1e1500 */
[----:B--2---:R-:W-:-:S05]  /*2fb0*/  IMAD.U32 R0, R0, 0x10000, RZ ;  /* 0x0001000000007824 */ /* 0x004fca00078e00ff */
[----:B------:R-:W-:Y:S01]  /*2fc0*/  FSETP.NEU.FTZ.AND P0, PT, R0, RZ, PT ;  /* 0x000000ff0000720b */ /* 0x000fe20003f1d000 */
[----:B------:R-:W-:-:S12]  /*2fd0*/  BRA `(.L_x_632) ;  /* 0x0000000400b07947 */ /* 0x000fd80003800000 */
.L_x_639:
        /* <DEDUP_REMOVED lines=11> */
.L_x_646:
        /* <DEDUP_REMOVED lines=21> */
.L_x_650:
[----:B------:R-:W-:Y:S05]  /*31e0*/  BSYNC B1 ;  /* 0x0000000000017941 */ /* 0x000fea0003800000 */
.L_x_649:
[----:B------:R-:W-:Y:S01]  /*31f0*/  LEA R3, R0, 0x3b800000, 0x17 ;  /* 0x3b80000000037811 */ /* 0x000fe200078eb8ff */
[----:B------:R-:W-:-:S05]  /*3200*/  IMAD.SHL.U32 R0, R2, 0x100000, RZ ;  /* 0x0010000002007824 */ /* 0x000fca00078e00ff */
[----:B------:R-:W-:-:S07]  /*3210*/  LOP3.LUT R0, R3, R0, R4, 0xfe, !PT ;  /* 0x0000000003007212 */ /* 0x000fce00078efe04 */
.L_x_648:
[----:B------:R-:W-:Y:S05]  /*3220*/  BSYNC B0 ;  /* 0x0000000000007941 */ /* 0x000fea0003800000 */
.L_x_647:
[----:B------:R-:W-:Y:S01]  /*3230*/  FSETP.NEU.FTZ.AND P0, PT, R0, RZ, PT ;  /* 0x000000ff0000720b */ /* 0x000fe20003f1d000 */
[----:B------:R-:W-:-:S12]  /*3240*/  BRA `(.L_x_632) ;  /* 0x0000000400147947 */ /* 0x000fd80003800000 */
.L_x_645:
        /* <DEDUP_REMOVED lines=21> */
.L_x_654:
[----:B------:R-:W-:Y:S05]  /*33a0*/  BSYNC B1 ;  /* 0x0000000000017941 */ /* 0x000fea0003800000 */
.L_x_653:
[----:B------:R-:W-:Y:S01]  /*33b0*/  LEA R3, R0, 0x37800000, 0x17 ;  /* 0x3780000000037811 */ /* 0x000fe200078eb8ff */
[----:B------:R-:W-:-:S05]  /*33c0*/  IMAD.SHL.U32 R0, R2, 0x200000, RZ ;  /* 0x0020000002007824 */ /* 0x000fca00078e00ff */
[----:B------:R-:W-:-:S07]  /*33d0*/  LOP3.LUT R0, R3, R0, R4, 0xfe, !PT ;  /* 0x0000000003007212 */ /* 0x000fce00078efe04 */
.L_x_652:
[----:B------:R-:W-:Y:S05]  /*33e0*/  BSYNC B0 ;  /* 0x0000000000007941 */ /* 0x000fea0003800000 */
.L_x_651:
[----:B------:R-:W-:Y:S01]  /*33f0*/  FSETP.NEU.FTZ.AND P0, PT, R0, RZ, PT ;  /* 0x000000ff0000720b */ /* 0x000fe20003f1d000 */
[----:B------:R-:W-:-:S12]  /*3400*/  BRA `(.L_x_632) ;  /* 0x0000000000a47947 */ /* 0x000fd80003800000 */
.L_x_644:
        /* <DEDUP_REMOVED lines=14> */
.L_x_658:
[----:B------:R-:W-:Y:S05]  /*34f0*/  BSYNC B0 ;  /* 0x0000000000007941 */ /* 0x000fea0003800000 */
.L_x_657:
[----:B------:R-:W-:Y:S01]  /*3500*/  FSETP.NEU.FTZ.AND P0, PT, R0, RZ, PT ;  /* 0x000000ff0000720b */ /* 0x000fe20003f1d000 */
[----:B------:R-:W-:-:S12]  /*3510*/  BRA `(.L_x_632) ;  /* 0x0000000000607947 */ /* 0x000fd80003800000 */
.L_x_631:
        /* <DEDUP_REMOVED lines=16> */
.L_x_659:
[----:B------:R-:W-:Y:S01]  /*3620*/  PLOP3.LUT P0, PT, PT, PT, PT, 0x8, 0x0 ;  /* 0x000000000000781c */ /* 0x000fe20003f0e170 */
[----:B------:R-:W-:-:S12]  /*3630*/  BRA `(.L_x_632) ;  /* 0x0000000000187947 */ /* 0x000fd80003800000 */
.L_x_656:
[----:B------:R-:W2:Y:S02]  /*3640*/  LDG.E.64 R2, desc[UR36][R2.64] ;  /* 0x0000002402027981 */ /* 0x000ea4000c1e1b00 */
[----:B--2---:R-:W-:-:S04]  /*3650*/  ISETP.NE.U32.AND P0, PT, R2, RZ, PT ;  /* 0x000000ff0200720c */ /* 0x004fc80003f05070 */
[----:B------:R-:W-:Y:S01]  /*3660*/  ISETP.NE.AND.EX P0, PT, R3, RZ, PT, P0 ;  /* 0x000000ff0300720c */ /* 0x000fe20003f05300 */
[----:B------:R-:W-:-:S12]  /*3670*/  BRA `(.L_x_632) ;  /* 0x0000000000087947 */ /* 0x000fd80003800000 */
.L_x_655:
[----:B------:R-:W2:Y:S02]  /*3680*/  LDG.E R2, desc[UR36][R2.64] ;  /* 0x0000002402027981 */ /* 0x000ea4000c1e1900 */
[----:B--2---:R-:W-:-:S13]  /*3690*/  ISETP.NE.AND P0, PT, R2, RZ, PT ;  /* 0x000000ff0200720c */ /* 0x004fda0003f05270 */
.L_x_632:
[----:B------:R-:W0:Y:S01]  /*36a0*/  LDC.U8 R3, c[0x0][0x491] ;  /* 0x00012440ff037b82 */ /* 0x000e220000000000 */
[----:B------:R-:W-:-:S04]  /*36b0*/  ISETP.NE.AND P1, PT, R19, RZ, PT ;  /* 0x000000ff1300720c */ /* 0x000fc80003f25270 */
[----:B------:R-:W-:-:S04]  /*36c0*/  PLOP3.LUT P0, PT, P1, P0, PT, 0x28, 0x0 ;  /* 0x000000000000781c */ /* 0x000fc80000f00570 */
        /* <DEDUP_REMOVED lines=14> */
.L_x_663:
[----:B------:R1:W-:Y:S01]  /*37b0*/  STG.E.U8 desc[UR36][R16.64], R2 ;  /* 0x0000000210007986 */ /* 0x0003e2000c101124 */
[----:B------:R-:W-:Y:S05]  /*37c0*/  BRA `(.L_x_665) ;  /* 0x0000000c00487947 */ /* 0x000fea0003800000 */
.L_x_662:
        /* <DEDUP_REMOVED lines=9> */
.L_x_667:
[----:B------:R3:W-:Y:S01]  /*3860*/  STG.E desc[UR36][R16.64], R2 ;  /* 0x0000000210007986 */ /* 0x0007e2000c101924 */
[----:B------:R-:W-:Y:S05]  /*3870*/  BRA `(.L_x_665) ;  /* 0x0000000c001c7947 */ /* 0x000fea0003800000 */
.L_x_666:
[----:B------:R2:W-:Y:S01]  /*3880*/  STG.E.U16 desc[UR36][R16.64], R2 ;  /* 0x0000000210007986 */ /* 0x0005e2000c101524 */
[----:B------:R-:W-:Y:S05]  /*3890*/  BRA `(.L_x_665) ;  /* 0x0000000c00147947 */ /* 0x000fea0003800000 */
.L_x_661:
[----:B------:R-:W-:-:S13]  /*38a0*/  ISETP.GT.AND P0, PT, R0, 0x6, PT ;  /* 0x000000060000780c */ /* 0x000fda0003f04270 */
[----:B------:R-:W-:Y:S05]  /*38b0*/  @P0 BRA `(.L_x_668) ;  /* 0x00000000002c0947 */ /* 0x000fea0003800000 */
[----:B------:R-:W-:-:S13]  /*38c0*/  ISETP.NE.AND P0, PT, R0, 0x5, PT ;  /* 0x000000050000780c */ /* 0x000fda0003f05270 */
[----:B------:R-:W-:Y:S05]  /*38d0*/  @!P0 BRA `(.L_x_669) ;  /* 0x0000000000148947 */ /* 0x000fea0003800000 */
[----:B------:R-:W-:-:S13]  /*38e0*/  ISETP.NE.AND P0, PT, R0, 0x6, PT ;  /* 0x000000060000780c */ /* 0x000fda0003f05270 */
[----:B------:R-:W-:Y:S05]  /*38f0*/  @P0 BRA `(.L_x_664) ;  /* 0x0000000800a80947 */ /* 0x000fea0003800000 */
[----:B------:R-:W-:-:S05]  /*3900*/  I2FP.F32.U32 R3, R2 ;  /* 0x0000000200037245 */ /* 0x000fca0000201000 */
[----:B------:R0:W-:Y:S01]  /*3910*/  STG.E desc[UR36][R16.64], R3 ;  /* 0x0000000310007986 */ /* 0x0001e2000c101924 */
[----:B------:R-:W-:Y:S05]  /*3920*/  BRA `(.L_x_665) ;  /* 0x0000000800f07947 */ /* 0x000fea0003800000 */
.L_x_669:
[----:B------:R-:W-:-:S04]  /*3930*/  I2FP.F32.U32 R0, R2 ;  /* 0x0000000200007245 */ /* 0x000fc80000201000 */
[----:B------:R-:W-:-:S05]  /*3940*/  F2FP.F16.F32.PACK_AB R0, RZ, R0 ;  /* 0x00000000ff00723e */ /* 0x000fca00000000ff */
[----:B------:R0:W-:Y:S01]  /*3950*/  STG.E.U16 desc[UR36][R16.64], R0 ;  /* 0x0000000010007986 */ /* 0x0001e2000c101524 */
[----:B------:R-:W-:Y:S05]  /*3960*/  BRA `(.L_x_665) ;  /* 0x0000000800e07947 */ /* 0x000fea0003800000 */
.L_x_668:
[----:B------:R-:W-:-:S13]  /*3970*/  ISETP.NE.AND P0, PT, R0, 0x7, PT ;  /* 0x000000070000780c */ /* 0x000fda0003f05270 */
[----:B------:R-:W-:Y:S05]  /*3980*/  @!P0 BRA `(.L_x_670) ;  /* 0x0000000000348947 */ /* 0x000fea0003800000 */
[----:B------:R-:W-:-:S13]  /*3990*/  ISETP.NE.AND P0, PT, R0, 0x8, PT ;  /* 0x000000080000780c */ /* 0x000fda0003f05270 */
[----:B------:R-:W-:Y:S05]  /*39a0*/  @!P0 BRA `(.L_x_671) ;  /* 0x0000000000188947 */ /* 0x000fea0003800000 */
[----:B------:R-:W-:-:S13]  /*39b0*/  ISETP.NE.AND P0, PT, R0, 0x9, PT ;  /* 0x000000090000780c */ /* 0x000fda0003f05270 */
[----:B------:R-:W-:Y:S05]  /*39c0*/  @P0 BRA `(.L_x_664) ;  /* 0x0000000800740947 */ /* 0x000fea0003800000 */
[----:B------:R-:W-:Y:S01]  /*39d0*/  I2FP.F32.U32 R2, R2 ;  /* 0x0000000200027245 */ /* 0x000fe20000201000 */
[----:B------:R-:W-:-:S05]  /*39e0*/  IMAD.MOV.U32 R3, RZ, RZ, RZ ;  /* 0x000000ffff037224 */ /* 0x000fca00078e00ff */
[----:B------:R0:W-:Y:S01]  /*39f0*/  STG.E.64 desc[UR36][R16.64], R2 ;  /* 0x0000000210007986 */ /* 0x0001e2000c101b24 */
[----:B------:R-:W-:Y:S05]  /*3a00*/  BRA `(.L_x_665) ;  /* 0x0000000800b87947 */ /* 0x000fea0003800000 */
.L_x_671:
[----:B------:R-:W-:-:S04]  /*3a10*/  I2FP.F32.U32 R2, R2 ;  /* 0x0000000200027245 */ /* 0x000fc80000201000 */
[----:B------:R-:W-:-:S04]  /*3a20*/  F2FP.F16.F32.PACK_AB R3, RZ, R2 ;  /* 0x00000002ff03723e */ /* 0x000fc800000000ff */
[----:B------:R-:W-:-:S05]  /*3a30*/  PRMT R3, R3, 0x5410, RZ ;  /* 0x0000541003037816 */ /* 0x000fca00000000ff */
[----:B------:R0:W-:Y:S01]  /*3a40*/  STG.E desc[UR36][R16.64], R3 ;  /* 0x0000000310007986 */ /* 0x0001e2000c101924 */
[----:B------:R-:W-:Y:S05]  /*3a50*/  BRA `(.L_x_665) ;  /* 0x0000000800a47947 */ /* 0x000fea0003800000 */
.L_x_670:
[----:B------:R-:W0:Y:S02]  /*3a60*/  I2F.F64.U32 R2, R2 ;  /* 0x0000000200027312 */ /* 0x000e240000201800 */
[----:B0-----:R0:W-:Y:S01]  /*3a70*/  STG.E.64 desc[UR36][R16.64], R2 ;  /* 0x0000000210007986 */ /* 0x0011e2000c101b24 */
[----:B------:R-:W-:Y:S05]  /*3a80*/  BRA `(.L_x_665) ;  /* 0x0000000800987947 */ /* 0x000fea0003800000 */
.L_x_660:
        /* <DEDUP_REMOVED lines=10> */
.L_x_674:
[----:B------:R-:W0:Y:S01]  /*3b30*/  I2F.F64.U32 R4, R2 ;  /* 0x0000000200047312 */ /* 0x000e220000201800 */
[----:B------:R-:W-:-:S05]  /*3b40*/  CS2R R6, SRZ ;  /* 0x0000000000067805 */ /* 0x000fca000001ff00 */
[----:B0-----:R0:W-:Y:S01]  /*3b50*/  STG.E.128 desc[UR36][R16.64], R4 ;  /* 0x0000000410007986 */ /* 0x0011e2000c101d24 */
[----:B------:R-:W-:Y:S05]  /*3b60*/  BRA `(.L_x_665) ;  /* 0x0000000800607947 */ /* 0x000fea0003800000 */
.L_x_673:
[----:B------:R-:W-:-:S13]  /*3b70*/  ISETP.NE.AND P0, PT, R0, 0xf, PT ;  /* 0x0000000f0000780c */ /* 0x000fda0003f05270 */
[----:B------:R-:W-:Y:S05]  /*3b80*/  @!P0 BRA `(.L_x_675) ;  /* 0x0000000000b48947 */ /* 0x000fea0003800000 */
[----:B------:R-:W-:-:S13]  /*3b90*/  ISETP.NE.AND P0, PT, R0, 0x17, PT ;  /* 0x000000170000780c */ /* 0x000fda0003f05270 */
[----:B------:R-:W-:Y:S05]  /*3ba0*/  @!P0 BRA `(.L_x_676) ;  /* 0x0000000000548947 */ /* 0x000fea0003800000 */
[----:B------:R-:W-:-:S13]  /*3bb0*/  ISETP.NE.AND P0, PT, R0, 0x18, PT ;  /* 0x000000180000780c */ /* 0x000fda0003f05270 */
[----:B------:R-:W-:Y:S05]  /*3bc0*/  @P0 BRA `(.L_x_664) ;  /* 0x0000000400f40947 */ /* 0x000fea0003800000 */
[----:B------:R-:W-:Y:S01]  /*3bd0*/  I2FP.F32.U32 R5, R2 ;  /* 0x0000000200057245 */ /* 0x000fe20000201000 */
[----:B------:R-:W-:Y:S03]  /*3be0*/  BSSY B0, `(.L_x_677) ;  /* 0x000000e000007945 */ /* 0x000fe60003800000 */
[C---:B------:R-:W-:Y:S02]  /*3bf0*/  LOP3.LUT R2, R5.reuse, 0x7fffffff, RZ, 0xc0, !PT ;  /* 0x7fffffff05027812 */ /* 0x040fe400078ec0ff */
        /* <DEDUP_REMOVED lines=12> */
.L_x_678:
[----:B------:R-:W-:Y:S05]  /*3cc0*/  BSYNC B0 ;  /* 0x0000000000007941 */ /* 0x000fea0003800000 */
.L_x_677:
[----:B------:R-:W-:-:S05]  /*3cd0*/  LOP3.LUT R3, R0, R3, RZ, 0xfc, !PT ;  /* 0x0000000300037212 */ /* 0x000fca00078efcff */
[----:B------:R0:W-:Y:S01]  /*3ce0*/  STG.E.U8 desc[UR36][R16.64], R3 ;  /* 0x0000000310007986 */ /* 0x0001e2000c101124 */
[----:B------:R-:W-:Y:S05]  /*3cf0*/  BRA `(.L_x_665) ;  /* 0x0000000400fc7947 */ /* 0x000fea0003800000 */
.L_x_676:
[----:B------:R-:W-:Y:S01]  /*3d00*/  I2FP.F32.U32 R3, R2 ;  /* 0x0000000200037245 */ /* 0x000fe20000201000 */
[----:B------:R-:W-:Y:S03]  /*3d10*/  BSSY B0, `(.L_x_679) ;  /* 0x000000f000007945 */ /* 0x000fe60003800000 */
[----:B------:R-:W-:-:S04]  /*3d20*/  LOP3.LUT R2, R3, 0x7fffffff, RZ, 0xc0, !PT ;  /* 0x7fffffff03027812 */ /* 0x000fc800078ec0ff */
        /* <DEDUP_REMOVED lines=10> */
.L_x_680:
[----:B------:R-:W-:Y:S01]  /*3dd0*/  IMAD.MOV.U32 R0, RZ, RZ, 0x7f ;  /* 0x0000007fff007424 */ /* 0x000fe200078e00ff */
[----:B------:R-:W-:-:S04]  /*3de0*/  ISETP.GT.U32.AND P0, PT, R2, 0x7f800000, PT ;  /* 0x7f8000000200780c */ /* 0x000fc80003f04070 */
[----:B------:R-:W-:-:S09]  /*3df0*/  SEL R0, R0, 0x7c, P0 ;  /* 0x0000007c00007807 */ /* 0x000fd20000000000 */
.L_x_681:
[----:B------:R-:W-:Y:S05]  /*3e00*/  BSYNC B0 ;  /* 0x0000000000007941 */ /* 0x000fea0003800000 */
.L_x_679:
[----:B------:R-:W-:-:S04]  /*3e10*/  LOP3.LUT R2, R3, 0x80000000, RZ, 0xc0, !PT ;  /* 0x8000000003027812 */ /* 0x000fc800078ec0ff */
[----:B------:R-:W-:-:S04]  /*3e20*/  SHF.R.U32.HI R3, RZ, 0x18, R2 ;  /* 0x00000018ff037819 */ /* 0x000fc80000011602 */
[----:B------:R-:W-:-:S05]  /*3e30*/  LOP3.LUT R3, R0, R3, RZ, 0xfc, !PT ;  /* 0x0000000300037212 */ /* 0x000fca00078efcff */
[----:B------:R0:W-:Y:S01]  /*3e40*/  STG.E.U8 desc[UR36][R16.64], R3 ;  /* 0x0000000310007986 */ /* 0x0001e2000c101124 */
[----:B------:R-:W-:Y:S05]  /*3e50*/  BRA `(.L_x_665) ;  /* 0x0000000400a47947 */ /* 0x000fea0003800000 */
.L_x_675:
[----:B------:R-:W-:-:S04]  /*3e60*/  I2FP.F32.U32 R0, R2 ;  /* 0x0000000200007245 */ /* 0x000fc80000201000 */
[----:B------:R-:W-:-:S05]  /*3e70*/  F2FP.BF16.F32.PACK_AB R0, RZ, R0 ;  /* 0x00000000ff00723e */ /* 0x000fca00000010ff */
[----:B------:R0:W-:Y:S01]  /*3e80*/  STG.E.U16 desc[UR36][R16.64], R0 ;  /* 0x0000000010007986 */ /* 0x0001e2000c101524 */
[----:B------:R-:W-:Y:S05]  /*3e90*/  BRA `(.L_x_665) ;  /* 0x0000000400947947 */ /* 0x000fea0003800000 */
.L_x_672:
        /* <DEDUP_REMOVED lines=10> */
.L_x_684:
[----:B------:R-:W-:Y:S01]  /*3f40*/  I2FP.F32.U32 R3, R2 ;  /* 0x0000000200037245 */ /* 0x000fe20000201000 */
[----:B------:R-:W-:Y:S01]  /*3f50*/  BSSY B0, `(.L_x_685) ;  /* 0x0000014000007945 */ /* 0x000fe20003800000 */
[----:B------:R-:W-:Y:S02]  /*3f60*/  IMAD.MOV.U32 R8, RZ, RZ, 0x80 ;  /* 0x00000080ff087424 */ /* 0x000fe400078e00ff */
[----:B------:R-:W-:-:S04]  /*3f70*/  LOP3.LUT R2, R3, 0x7fffffff, RZ, 0xc0, !PT ;  /* 0x7fffffff03027812 */ /* 0x000fc800078ec0ff */
        /* <DEDUP_REMOVED lines=13> */
.L_x_687:
[----:B------:R-:W-:-:S04]  /*4050*/  LOP3.LUT R2, R3, 0x80000000, RZ, 0xc0, !PT ;  /* 0x8000000003027812 */ /* 0x000fc800078ec0ff */
[----:B------:R-:W-:-:S04]  /*4060*/  SHF.R.U32.HI R3, RZ, 0x18, R2 ;  /* 0x00000018ff037819 */ /* 0x000fc80000011602 */
[----:B------:R-:W-:-:S04]  /*4070*/  LOP3.LUT R0, R0, R3, RZ, 0xfc, !PT ;  /* 0x0000000300007212 */ /* 0x000fc800078efcff */
[----:B------:R-:W-:-:S07]  /*4080*/  PRMT R8, R0, 0x7610, R8 ;  /* 0x0000761000087816 */ /* 0x000fce0000000008 */
.L_x_686:
[----:B------:R-:W-:Y:S05]  /*4090*/  BSYNC B0 ;  /* 0x0000000000007941 */ /* 0x000fea0003800000 */
.L_x_685:
[----:B------:R0:W-:Y:S01]  /*40a0*/  STG.E.U8 desc[UR36][R16.64], R8 ;  /* 0x0000000810007986 */ /* 0x0001e2000c101124 */
[----:B------:R-:W-:Y:S05]  /*40b0*/  BRA `(.L_x_665) ;  /* 0x00000004000c7947 */ /* 0x000fea0003800000 */
.L_x_683:
        /* <DEDUP_REMOVED lines=17> */
.L_x_690:
[----:B------:R-:W-:-:S04]  /*41d0*/  LOP3.LUT R2, R3, 0x80000000, RZ, 0xc0, !PT ;  /* 0x8000000003027812 */ /* 0x000fc800078ec0ff */
[----:B------:R-:W-:-:S04]  /*41e0*/  SHF.R.U32.HI R3, RZ, 0x18, R2 ;  /* 0x00000018ff037819 */ /* 0x000fc80000011602 */
[----:B------:R-:W-:-:S04]  /*41f0*/  LOP3.LUT R0, R0, R3, RZ, 0xfc, !PT ;  /* 0x0000000300007212 */ /* 0x000fc800078efcff */
[----:B------:R-:W-:-:S07]  /*4200*/  PRMT R8, R0, 0x7610, R8 ;  /* 0x0000761000087816 */ /* 0x000fce0000000008 */
.L_x_689:
[----:B------:R-:W-:Y:S05]  /*4210*/  BSYNC B0 ;  /* 0x0000000000007941 */ /* 0x000fea0003800000 */
.L_x_688:
[----:B------:R0:W-:Y:S01]  /*4220*/  STG.E.U8 desc[UR36][R16.64], R8 ;  /* 0x0000000810007986 */ /* 0x0001e2000c101124 */
[----:B------:R-:W-:Y:S05]  /*4230*/  BRA `(.L_x_665) ;  /* 0x0000000000ac7947 */ /* 0x000fea0003800000 */
.L_x_682:
[----:B------:R-:W-:-:S13]  /*4240*/  ISETP.NE.AND P0, PT, R0, 0x1c, PT ;  /* 0x0000001c0000780c */ /* 0x000fda0003f05270 */
[----:B------:R-:W-:Y:S05]  /*4250*/  @!P0 BRA `(.L_x_691) ;  /* 0x0000000000a08947 */ /* 0x000fea0003800000 */
[----:B------:R-:W-:-:S13]  /*4260*/  ISETP.NE.AND P0, PT, R0, 0x1d, PT ;  /* 0x0000001d0000780c */ /* 0x000fda0003f05270 */
[----:B------:R-:W-:Y:S05]  /*4270*/  @!P0 BRA `(.L_x_692) ;  /* 0x00000000008c8947 */ /* 0x000fea0003800000 */
[----:B------:R-:W-:-:S13]  /*4280*/  ISETP.NE.AND P0, PT, R0, 0x2c, PT ;  /* 0x0000002c0000780c */ /* 0x000fda0003f05270 */
[----:B------:R-:W-:Y:S05]  /*4290*/  @P0 BRA `(.L_x_664) ;  /* 0x0000000000400947 */ /* 0x000fea0003800000 */
[----:B------:R-:W-:-:S04]  /*42a0*/  I2FP.F32.U32 R3, R2 ;  /* 0x0000000200037245 */ /* 0x000fc80000201000 */
[----:B------:R-:W-:-:S04]  /*42b0*/  SHF.R.U32.HI R4, RZ, 0x17, R3 ;  /* 0x00000017ff047819 */ /* 0x000fc80000011603 */
        /* <DEDUP_REMOVED lines=14> */
.L_x_664:
        /* <DEDUP_REMOVED lines=16> */
.L_x_693:
[----:B------:R-:W-:Y:S05]  /*44a0*/  BRA `(.L_x_665) ;  /* 0x0000000000107947 */ /* 0x000fea0003800000 */
.L_x_692:
[----:B------:R-:W-:-:S05]  /*44b0*/  IMAD.MOV.U32 R3, RZ, RZ, RZ ;  /* 0x000000ffff037224 */ /* 0x000fca00078e00ff */
[----:B------:R0:W-:Y:S01]  /*44c0*/  STG.E.64 desc[UR36][R16.64], R2 ;  /* 0x0000000210007986 */ /* 0x0001e2000c101b24 */
[----:B------:R-:W-:Y:S05]  /*44d0*/  BRA `(.L_x_665) ;  /* 0x0000000000047947 */ /* 0x000fea0003800000 */
.L_x_691:
[----:B------:R0:W-:Y:S02]  /*44e0*/  STG.E desc[UR36][R16.64], R2 ;  /* 0x0000000210007986 */ /* 0x0001e4000c101924 */
.L_x_665:
[----:B------:R-:W-:-:S04]  /*44f0*/  IMAD R18, R18, 0x200, R23 ;  /* 0x0000020012127824 */ /* 0x000fc800078e0217 */
[----:B------:R-:W-:-:S07]  /*4500*/  VIADD R19, R18, 0x80 ;  /* 0x0000008012137836 */ /* 0x000fce0000000000 */
.L_x_592:
[----:B------:R-:W-:Y:S05]  /*4510*/  BSYNC B6 ;  /* 0x0000000000067941 */ /* 0x000fea0003800000 */
.L_x_591:
[----:B------:R-:W-:Y:S01]  /*4520*/  ULDC UR4, c[0x0][0x210] ;  /* 0x0000840000047ab9 */ /* 0x000fe20000000800 */
[----:B------:R-:W-:Y:S01]  /*4530*/  BSSY B6, `(.L_x_694) ;  /* 0x0000448000067945 */ /* 0x000fe20003800000 */
[----:B------:R-:W-:-:S13]  /*4540*/  ISETP.GE.AND P0, PT, R19, UR4, PT ;  /* 0x0000000413007c0c */ /* 0x000fda000bf06270 */
[----:B------:R-:W-:Y:S05]  /*4550*/  @P0 BRA `(.L_x_695) ;  /* 0x0000004400140947 */ /* 0x000fea0003800000 */
[----:B0-----:R-:W0:Y:S01]  /*4560*/  LDC R6, c[0x0][0x218] ;  /* 0x00008600ff067b82 */ /* 0x001e220000000800 */
[----:B------:R-:W-:Y:S02]  /*4570*/  IMAD.MOV.U32 R18, RZ, RZ, RZ ;  /* 0x000000ffff127224 */ /* 0x000fe400078e00ff */
[----:B------:R-:W-:Y:S02]  /*4580*/  IMAD.MOV.U32 R0, RZ, RZ, RZ ;  /* 0x000000ffff007224 */ /* 0x000fe400078e00ff */
[----:B-1234-:R-:W-:Y:S01]  /*4590*/  IMAD.MOV.U32 R16, RZ, RZ, RZ ;  /* 0x000000ffff107224 */ /* 0x01efe200078e00ff */
[----:B0-----:R-:W-:-:S13]  /*45a0*/  ISETP.NE.AND P0, PT, R6, RZ, PT ;  /* 0x000000ff0600720c */ /* 0x001fda0003f05270 */
[----:B------:R-:W-:Y:S05]  /*45b0*/  @!P0 BRA `(.L_x_696) ;  /* 0x0000001400708947 */ /* 0x000fea0003800000 */
        /* <DEDUP_REMOVED lines=348> */
.L_x_696:
        /* <DEDUP_REMOVED lines=22> */
.L_x_700:
[----:B------:R-:W2:Y:S02]  /*5ce0*/  LDG.E.U8 R2, desc[UR36][R2.64] ;  /* 0x0000002402027981 */ /* 0x000ea4000c1e1100 */
[----:B--2---:R-:W-:-:S04]  /*5cf0*/  ISETP.NE.AND P0, PT, R2, RZ, PT ;  /* 0x000000ff0200720c */ /* 0x004fc80003f05270 */
[----:B------:R-:W-:Y:S01]  /*5d00*/  P2R R22, PR, RZ, 0x1 ;  /* 0x00000001ff167803 */ /* 0x000fe20000000000 */
[----:B------:R-:W-:Y:S08]  /*5d10*/  BRA `(.L_x_702) ;  /* 0x0000000c00c47947 */ /* 0x000ff00003800000 */
.L_x_699:
        /* <DEDUP_REMOVED lines=11> */
.L_x_704:
[----:B------:R-:W2:Y:S02]  /*5dd0*/  LDG.E R2, desc[UR36][R2.64] ;  /* 0x0000002402027981 */ /* 0x000ea4000c1e1900 */
[----:B--2---:R-:W-:-:S04]  /*5de0*/  ISETP.NE.AND P0, PT, R2, RZ, PT ;  /* 0x000000ff0200720c */ /* 0x004fc80003f05270 */
[----:B------:R-:W-:Y:S01]  /*5df0*/  P2R R22, PR, RZ, 0x1 ;  /* 0x00000001ff167803 */ /* 0x000fe20000000000 */
[----:B------:R-:W-:Y:S08]  /*5e00*/  BRA `(.L_x_702) ;  /* 0x0000000c00887947 */ /* 0x000ff00003800000 */
.L_x_703:
[----:B------:R-:W2:Y:S02]  /*5e10*/  LDG.E.U16 R2, desc[UR36][R2.64] ;  /* 0x0000002402027981 */ /* 0x000ea4000c1e1500 */
[----:B--2---:R-:W-:-:S04]  /*5e20*/  ISETP.NE.AND P0, PT, R2, RZ, PT ;  /* 0x000000ff0200720c */ /* 0x004fc80003f05270 */
[----:B------:R-:W-:Y:S01]  /*5e30*/  P2R R22, PR, RZ, 0x1 ;  /* 0x00000001ff167803 */ /* 0x000fe20000000000 */
[----:B------:R-:W-:Y:S08]  /*5e40*/  BRA `(.L_x_702) ;  /* 0x0000000c00787947 */ /* 0x000ff00003800000 */
.L_x_698:
        /* <DEDUP_REMOVED lines=10> */
.L_x_706:
[----:B------:R-:W2:Y:S02]  /*5ef0*/  LDG.E.U16 R0, desc[UR36][R2.64] ;  /* 0x0000002402007981 */ /* 0x000ea4000c1e1500 */
[----:B--2---:R-:W-:-:S05]  /*5f00*/  HADD2.F32 R0, -RZ, R0.H0_H0 ;  /* 0x20000000ff007230 */ /* 0x004fca0000004100 */
[----:B------:R-:W-:-:S04]  /*5f10*/  FSETP.NEU.FTZ.AND P0, PT, R0, RZ, PT ;  /* 0x000000ff0000720b */ /* 0x000fc80003f1d000 */
[----:B------:R-:W-:Y:S01]  /*5f20*/  P2R R22, PR, RZ, 0x1 ;  /* 0x00000001ff167803 */ /* 0x000fe20000000000 */
[----:B------:R-:W-:Y:S08]  /*5f30*/  BRA `(.L_x_702) ;  /* 0x0000000c003c7947 */ /* 0x000ff00003800000 */
.L_x_705:
        /* <DEDUP_REMOVED lines=12> */
.L_x_708:
        /* <DEDUP_REMOVED lines=11> */
.L_x_707:
[----:B------:R-:W2:Y:S02]  /*60b0*/  LDG.E.64 R2, desc[UR36][R2.64] ;  /* 0x0000002402027981 */ /* 0x000ea4000c1e1b00 */
[----:B--2---:R-:W-:-:S06]  /*60c0*/  DSETP.NEU.AND P0, PT, R2, RZ, PT ;  /* 0x000000ff0200722a */ /* 0x004fcc0003f0d000 */
[----:B------:R-:W-:Y:S01]  /*60d0*/  P2R R22, PR, RZ, 0x1 ;  /* 0x00000001ff167803 */ /* 0x000fe20000000000 */
[----:B------:R-:W-:Y:S07]  /*60e0*/  BRA `(.L_x_702) ;  /* 0x0000000800d07947 */ /* 0x000fee0003800000 */
.L_x_697:
        /* <DEDUP_REMOVED lines=12> */
.L_x_711:
[----:B------:R-:W2:Y:S02]  /*61b0*/  LDG.E.128 R4, desc[UR36][R2.64] ;  /* 0x0000002402047981 */ /* 0x000ea4000c1e1d00 */
[----:B--2---:R-:W-:-:S06]  /*61c0*/  DSETP.NEU.AND P0, PT, R6, RZ, PT ;  /* 0x000000ff0600722a */ /* 0x004fcc0003f0d000 */
[----:B------:R-:W-:-:S06]  /*61d0*/  DSETP.NEU.OR P0, PT, R4, RZ, P0 ;  /* 0x000000ff0400722a */ /* 0x000fcc000070d400 */
[----:B------:R-:W-:Y:S01]  /*61e0*/  P2R R22, PR, RZ, 0x1 ;  /* 0x00000001ff167803 */ /* 0x000fe20000000000 */
[----:B------:R-:W-:Y:S07]  /*61f0*/  BRA `(.L_x_702) ;  /* 0x00000008008c7947 */ /* 0x000fee0003800000 */
.L_x_710:
        /* <DEDUP_REMOVED lines=28> */
.L_x_713:
        /* <DEDUP_REMOVED lines=15> */
.L_x_712:
[----:B------:R-:W2:Y:S02]  /*64b0*/  LDG.E.U16 R0, desc[UR36][R2.64] ;  /* 0x0000002402007981 */ /* 0x000ea4000c1e1500 */
[----:B--2---:R-:W-:-:S05]  /*64c0*/  IMAD.U32 R0, R0, 0x10000, RZ ;  /* 0x0001000000007824 */ /* 0x004fca00078e00ff */
[----:B------:R-:W-:-:S04]  /*64d0*/  FSETP.NEU.FTZ.AND P0, PT, R0, RZ, PT ;  /* 0x000000ff0000720b */ /* 0x000fc80003f1d000 */
[----:B------:R-:W-:Y:S01]  /*64e0*/  P2R R22, PR, RZ, 0x1 ;  /* 0x00000001ff167803 */ /* 0x000fe20000000000 */
[----:B------:R-:W-:Y:S08]  /*64f0*/  BRA `(.L_x_702) ;  /* 0x0000000400cc7947 */ /* 0x000ff00003800000 */
.L_x_709:
        /* <DEDUP_REMOVED lines=12> */
.L_x_716:
        /* <DEDUP_REMOVED lines=21> */
.L_x_720:
[----:B------:R-:W-:Y:S05]  /*6710*/  BSYNC B1 ;  /* 0x0000000000017941 */ /* 0x000fea0003800000 */
.L_x_719:
[----:B------:R-:W-:Y:S01]  /*6720*/  LEA R3, R0, 0x3b800000, 0x17 ;  /* 0x3b80000000037811 */ /* 0x000fe200078eb8ff */
[----:B------:R-:W-:-:S05]  /*6730*/  IMAD.SHL.U32 R0, R2, 0x100000, RZ ;  /* 0x0010000002007824 */ /* 0x000fca00078e00ff */
[----:B------:R-:W-:-:S07]  /*6740*/  LOP3.LUT R0, R3, R0, R4, 0xfe, !PT ;  /* 0x0000000003007212 */ /* 0x000fce00078efe04 */
.L_x_718:
[----:B------:R-:W-:Y:S05]  /*6750*/  BSYNC B0 ;  /* 0x0000000000007941 */ /* 0x000fea0003800000 */
.L_x_717:
[----:B------:R-:W-:-:S04]  /*6760*/  FSETP.NEU.FTZ.AND P0, PT, R0, RZ, PT ;  /* 0x000000ff0000720b */ /* 0x000fc80003f1d000 */
[----:B------:R-:W-:Y:S01]  /*6770*/  P2R R22, PR, RZ, 0x1 ;  /* 0x00000001ff167803 */ /* 0x000fe20000000000 */
[----:B------:R-:W-:Y:S08]  /*6780*/  BRA `(.L_x_702) ;  /* 0x0000000400287947 */ /* 0x000ff00003800000 */
.L_x_715:
        /* <DEDUP_REMOVED lines=21> */
.L_x_724:
[----:B------:R-:W-:Y:S05]  /*68e0*/  BSYNC B1 ;  /* 0x0000000000017941 */ /* 0x000fea0003800000 */
.L_x_723:
[----:B------:R-:W-:Y:S01]  /*68f0*/  LEA R3, R0, 0x37800000, 0x17 ;  /* 0x3780000000037811 */ /* 0x000fe200078eb8ff */
[----:B------:R-:W-:-:S05]  /*6900*/  IMAD.SHL.U32 R0, R2, 0x200000, RZ ;  /* 0x0020000002007824 */ /* 0x000fca00078e00ff */
[----:B------:R-:W-:-:S07]  /*6910*/  LOP3.LUT R0, R3, R0, R4, 0xfe, !PT ;  /* 0x0000000003007212 */ /* 0x000fce00078efe04 */
.L_x_722:
[----:B------:R-:W-:Y:S05]  /*6920*/  BSYNC B0 ;  /* 0x0000000000007941 */ /* 0x000fea0003800000 */
.L_x_721:
[----:B------:R-:W-:-:S04]  /*6930*/  FSETP.NEU.FTZ.AND P0, PT, R0, RZ, PT ;  /* 0x000000ff0000720b */ /* 0x000fc80003f1d000 */
[----:B------:R-:W-:Y:S01]  /*6940*/  P2R R22, PR, RZ, 0x1 ;  /* 0x00000001ff167803 */ /* 0x000fe20000000000 */
[----:B------:R-:W-:Y:S08]  /*6950*/  BRA `(.L_x_702) ;  /* 0x0000000000b47947 */ /* 0x000ff00003800000 */
.L_x_714:
        /* <DEDUP_REMOVED lines=14> */
.L_x_728:
[----:B------:R-:W-:Y:S05]  /*6a40*/  BSYNC B0 ;  /* 0x0000000000007941 */ /* 0x000fea0003800000 */
.L_x_727:
[----:B------:R-:W-:-:S04]  /*6a50*/  FSETP.NEU.FTZ.AND P0, PT, R0, RZ, PT ;  /* 0x000000ff0000720b */ /* 0x000fc80003f1d000 */
[----:B------:R-:W-:Y:S01]  /*6a60*/  P2R R22, PR, RZ, 0x1 ;  /* 0x00000001ff167803 */ /* 0x000fe20000000000 */
[----:B------:R-:W-:Y:S08]  /*6a70*/  BRA `(.L_x_702) ;  /* 0x00000000006c7947 */ /* 0x000ff00003800000 */
.L_x_701:
        /* <DEDUP_REMOVED lines=16> */
.L_x_729:
[----:B------:R-:W-:-:S04]  /*6b80*/  PLOP3.LUT P0, PT, PT, PT, PT, 0x8, 0x0 ;  /* 0x000000000000781c */ /* 0x000fc80003f0e170 */
[----:B------:R-:W-:Y:S01]  /*6b90*/  P2R R22, PR, RZ, 0x1 ;  /* 0x00000001ff167803 */ /* 0x000fe20000000000 */
[----:B------:R-:W-:Y:S08]  /*6ba0*/  BRA `(.L_x_702) ;  /* 0x0000000000207947 */ /* 0x000ff00003800000 */
.L_x_726:
[----:B------:R-:W2:Y:S02]  /*6bb0*/  LDG.E.64 R2, desc[UR36][R2.64] ;  /* 0x0000002402027981 */ /* 0x000ea4000c1e1b00 */
[----:B--2---:R-:W-:-:S04]  /*6bc0*/  ISETP.NE.U32.AND P0, PT, R2, RZ, PT ;  /* 0x000000ff0200720c */ /* 0x004fc80003f05070 */
[----:B------:R-:W-:-:S04]  /*6bd0*/  ISETP.NE.AND.EX P0, PT, R3, RZ, PT, P0 ;  /* 0x000000ff0300720c */ /* 0x000fc80003f05300 */
[----:B------:R-:W-:Y:S01]  /*6be0*/  P2R R22, PR, RZ, 0x1 ;  /* 0x00000001ff167803 */ /* 0x000fe20000000000 */
[----:B------:R-:W-:Y:S08]  /*6bf0*/  BRA `(.L_x_702) ;  /* 0x00000000000c7947 */ /* 0x000ff00003800000 */
.L_x_725:
[----:B------:R-:W2:Y:S02]  /*6c00*/  LDG.E R2, desc[UR36][R2.64] ;  /* 0x0000002402027981 */ /* 0x000ea4000c1e1900 */
[----:B--2---:R-:W-:-:S04]  /*6c10*/  ISETP.NE.AND P0, PT, R2, RZ, PT ;  /* 0x000000ff0200720c */ /* 0x004fc80003f05270 */
[----:B------:R-:W-:-:S09]  /*6c20*/  P2R R22, PR, RZ, 0x1 ;  /* 0x00000001ff167803 */ /* 0x000fd20000000000 */
.L_x_702:
        /* <DEDUP_REMOVED lines=18> */
.L_x_733:
[----:B------:R-:W2:Y:S02]  /*6d50*/  LDG.E.U8 R2, desc[UR36][R2.64] ;  /* 0x0000002402027981 */ /* 0x000ea4000c1e1100 */
[----:B--2---:R-:W-:Y:S01]  /*6d60*/  ISETP.NE.AND P0, PT, R2, RZ, PT ;  /* 0x000000ff0200720c */ /* 0x004fe20003f05270 */
[----:B------:R-:W-:-:S12]  /*6d70*/  BRA `(.L_x_735) ;  /* 0x0000000c00747947 */ /* 0x000fd80003800000 */
.L_x_732:
        /* <DEDUP_REMOVED lines=10> */
.L_x_737:
[----:B------:R-:W2:Y:S02]  /*6e20*/  LDG.E R2, desc[UR36][R2.64] ;  /* 0x0000002402027981 */ /* 0x000ea4000c1e1900 */
[----:B--2---:R-:W-:Y:S01]  /*6e30*/  ISETP.NE.AND P0, PT, R2, RZ, PT ;  /* 0x000000ff0200720c */ /* 0x004fe20003f05270 */
[----:B------:R-:W-:-:S12]  /*6e40*/  BRA `(.L_x_735) ;  /* 0x0000000c00407947 */ /* 0x000fd80003800000 */
.L_x_736:
[----:B------:R-:W2:Y:S02]  /*6e50*/  LDG.E.U16 R2, desc[UR36][R2.64] ;  /* 0x0000002402027981 */ /* 0x000ea4000c1e1500 */
[----:B--2---:R-:W-:Y:S01]  /*6e60*/  ISETP.NE.AND P0, PT, R2, RZ, PT ;  /* 0x000000ff0200720c */ /* 0x004fe20003f05270 */
[----:B------:R-:W-:-:S12]  /*6e70*/  BRA `(.L_x_735) ;  /* 0x0000000c00347947 */ /* 0x000fd80003800000 */
.L_x_731:
        /* <DEDUP_REMOVED lines=9> */
.L_x_739:
[----:B------:R-:W2:Y:S02]  /*6f10*/  LDG.E.U16 R0, desc[UR36][R2.64] ;  /* 0x0000002402007981 */ /* 0x000ea4000c1e1500 */
[----:B--2---:R-:W-:-:S05]  /*6f20*/  HADD2.F32 R0, -RZ, R0.H0_H0 ;  /* 0x20000000ff007230 */ /* 0x004fca0000004100 */
[----:B------:R-:W-:Y:S01]  /*6f30*/  FSETP.NEU.FTZ.AND P0, PT, R0, RZ, PT ;  /* 0x000000ff0000720b */ /* 0x000fe20003f1d000 */
[----:B------:R-:W-:-:S12]  /*6f40*/  BRA `(.L_x_735) ;  /* 0x0000000c00007947 */ /* 0x000fd80003800000 */
.L_x_738:
        /* <DEDUP_REMOVED lines=11> */
.L_x_741:
        /* <DEDUP_REMOVED lines=10> */
.L_x_740:
[----:B------:R-:W2:Y:S02]  /*70a0*/  LDG.E.64 R2, desc[UR36][R2.64] ;  /* 0x0000002402027981 */ /* 0x000ea4000c1e1b00 */
[----:B--2---:R-:W-:Y:S01]  /*70b0*/  DSETP.NEU.AND P0, PT, R2, RZ, PT ;  /* 0x000000ff0200722a */ /* 0x004fe20003f0d000 */
[----:B------:R-:W-:-:S13]  /*70c0*/  BRA `(.L_x_735) ;  /* 0x0000000800a07947 */ /* 0x000fda0003800000 */
.L_x_730:
        /* <DEDUP_REMOVED lines=11> */
.L_x_744:
[----:B------:R-:W2:Y:S02]  /*7180*/  LDG.E.128 R4, desc[UR36][R2.64] ;  /* 0x0000002402047981 */ /* 0x000ea4000c1e1d00 */
[----:B--2---:R-:W-:-:S06]  /*7190*/  DSETP.NEU.AND P0, PT, R6, RZ, PT ;  /* 0x000000ff0600722a */ /* 0x004fcc0003f0d000 */
[----:B------:R-:W-:Y:S01]  /*71a0*/  DSETP.NEU.OR P0, PT, R4, RZ, P0 ;  /* 0x000000ff0400722a */ /* 0x000fe2000070d400 */
[----:B------:R-:W-:-:S13]  /*71b0*/  BRA `(.L_x_735) ;  /* 0x0000000800647947 */ /* 0x000fda0003800000 */
.L_x_743:
        /* <DEDUP_REMOVED lines=27> */
.L_x_746:
        /* <DEDUP_REMOVED lines=14> */
.L_x_745:
[----:B------:R-:W2:Y:S02]  /*7450*/  LDG.E.U16 R0, desc[UR36][R2.64] ;  /* 0x0000002402007981 */ /* 0x000ea4000c1e1500 */
[----:B--2---:R-:W-:-:S05]  /*7460*/  IMAD.U32 R0, R0, 0x10000, RZ ;  /* 0x0001000000007824 */ /* 0x004fca00078e00ff */
[----:B------:R-:W-:Y:S01]  /*7470*/  FSETP.NEU.FTZ.AND P0, PT, R0, RZ, PT ;  /* 0x000000ff0000720b */ /* 0x000fe20003f1d000 */
[----:B------:R-:W-:-:S12]  /*7480*/  BRA `(.L_x_735) ;  /* 0x0000000400b07947 */ /* 0x000fd80003800000 */
.L_x_742:
        /* <DEDUP_REMOVED lines=11> */
.L_x_749:
        /* <DEDUP_REMOVED lines=21> */
.L_x_753:
[----:B------:R-:W-:Y:S05]  /*7690*/  BSYNC B1 ;  /* 0x0000000000017941 */ /* 0x000fea0003800000 */
.L_x_752:
[----:B------:R-:W-:Y:S01]  /*76a0*/  LEA R3, R0, 0x3b800000, 0x17 ;  /* 0x3b80000000037811 */ /* 0x000fe200078eb8ff */
[----:B------:R-:W-:-:S05]  /*76b0*/  IMAD.SHL.U32 R0, R2, 0x100000, RZ ;  /* 0x0010000002007824 */ /* 0x000fca00078e00ff */
[----:B------:R-:W-:-:S07]  /*76c0*/  LOP3.LUT R0, R3, R0, R4, 0xfe, !PT ;  /* 0x0000000003007212 */ /* 0x000fce00078efe04 */
.L_x_751:
[----:B------:R-:W-:Y:S05]  /*76d0*/  BSYNC B0 ;  /* 0x0000000000007941 */ /* 0x000fea0003800000 */
.L_x_750:
[----:B------:R-:W-:Y:S01]  /*76e0*/  FSETP.NEU.FTZ.AND P0, PT, R0, RZ, PT ;  /* 0x000000ff0000720b */ /* 0x000fe20003f1d000 */
[----:B------:R-:W-:-:S12]  /*76f0*/  BRA `(.L_x_735) ;  /* 0x0000000400147947 */ /* 0x000fd80003800000 */
.L_x_748:
        /* <DEDUP_REMOVED lines=21> */
.L_x_757:
[----:B------:R-:W-:Y:S05]  /*7850*/  BSYNC B1 ;  /* 0x0000000000017941 */ /* 0x000fea0003800000 */
.L_x_756:
[----:B------:R-:W-:Y:S01]  /*7860*/  LEA R3, R0, 0x37800000, 0x17 ;  /* 0x3780000000037811 */ /* 0x000fe200078eb8ff */
[----:B------:R-:W-:-:S05]  /*7870*/  IMAD.SHL.U32 R0, R2, 0x200000, RZ ;  /* 0x0020000002007824 */ /* 0x000fca00078e00ff */
[----:B------:R-:W-:-:S07]  /*7880*/  LOP3.LUT R0, R3, R0, R4, 0xfe, !PT ;  /* 0x0000000003007212 */ /* 0x000fce00078efe04 */
.L_x_755:
[----:B------:R-:W-:Y:S05]  /*7890*/  BSYNC B0 ;  /* 0x0000000000007941 */ /* 0x000fea0003800000 */
.L_x_754:
[----:B------:R-:W-:Y:S01]  /*78a0*/  FSETP.NEU.FTZ.AND P0, PT, R0, RZ, PT ;  /* 0x000000ff0000720b */ /* 0x000fe20003f1d000 */
[----:B------:R-:W-:-:S12]  /*78b0*/  BRA `(.L_x_735) ;  /* 0x0000000000a47947 */ /* 0x000fd80003800000 */
.L_x_747:
        /* <DEDUP_REMOVED lines=14> */
.L_x_761:
[----:B------:R-:W-:Y:S05]  /*79a0*/  BSYNC B0 ;  /* 0x0000000000007941 */ /* 0x000fea0003800000 */
.L_x_760:
[----:B------:R-:W-:Y:S01]  /*79b0*/  FSETP.NEU.FTZ.AND P0, PT, R0, RZ, PT ;  /* 0x000000ff0000720b */ /* 0x000fe20003f1d000 */
[----:B------:R-:W-:-:S12]  /*79c0*/  BRA `(.L_x_735) ;  /* 0x0000000000607947 */ /* 0x000fd80003800000 */
.L_x_734:
        /* <DEDUP_REMOVED lines=16> */
.L_x_762:
[----:B------:R-:W-:Y:S01]  /*7ad0*/  PLOP3.LUT P0, PT, PT, PT, PT, 0x8, 0x0 ;  /* 0x000000000000781c */ /* 0x000fe20003f0e170 */
[----:B------:R-:W-:-:S12]  /*7ae0*/  BRA `(.L_x_735) ;  /* 0x0000000000187947 */ /* 0x000fd80003800000 */
.L_x_759:
[----:B------:R-:W2:Y:S02]  /*7af0*/  LDG.E.64 R2, desc[UR36][R2.64] ;  /* 0x0000002402027981 */ /* 0x000ea4000c1e1b00 */
[----:B--2---:R-:W-:-:S04]  /*7b00*/  ISETP.NE.U32.AND P0, PT, R2, RZ, PT ;  /* 0x000000ff0200720c */ /* 0x004fc80003f05070 */
[----:B------:R-:W-:Y:S01]  /*7b10*/  ISETP.NE.AND.EX P0, PT, R3, RZ, PT, P0 ;  /* 0x000000ff0300720c */ /* 0x000fe20003f05300 */
[----:B------:R-:W-:-:S12]  /*7b20*/  BRA `(.L_x_735) ;  /* 0x0000000000087947 */ /* 0x000fd80003800000 */
.L_x_758:
[----:B------:R-:W2:Y:S02]  /*7b30*/  LDG.E R2, desc[UR36][R2.64] ;  /* 0x0000002402027981 */ /* 0x000ea4000c1e1900 */
[----:B--2---:R-:W-:-:S13]  /*7b40*/  ISETP.NE.AND P0, PT, R2, RZ, PT ;  /* 0x000000ff0200720c */ /* 0x004fda0003f05270 */
.L_x_735:
        /* <DEDUP_REMOVED lines=17> */
.L_x_766:
[----:B------:R0:W-:Y:S01]  /*7c60*/  STG.E.U8 desc[UR36][R16.64], R2 ;  /* 0x0000000210007986 */ /* 0x0001e2000c101124 */
[----:B------:R-:W-:Y:S05]  /*7c70*/  BRA `(.L_x_768) ;  /* 0x0000000c00487947 */ /* 0x000fea0003800000 */
.L_x_765:
        /* <DEDUP_REMOVED lines=9> */
.L_x_770:
[----:B------:R3:W-:Y:S01]  /*7d10*/  STG.E desc[UR36][R16.64], R2 ;  /* 0x0000000210007986 */ /* 0x0007e2000c101924 */
[----:B------:R-:W-:Y:S05]  /*7d20*/  BRA `(.L_x_768) ;  /* 0x0000000c001c7947 */ /* 0x000fea0003800000 */
.L_x_769:
[----:B------:R2:W-:Y:S01]  /*7d30*/  STG.E.U16 desc[UR36][R16.64], R2 ;  /* 0x0000000210007986 */ /* 0x0005e2000c101524 */
[----:B------:R-:W-:Y:S05]  /*7d40*/  BRA `(.L_x_768) ;  /* 0x0000000c00147947 */ /* 0x000fea0003800000 */
.L_x_764:
        /* <DEDUP_REMOVED lines=9> */
.L_x_772:
[----:B------:R-:W-:-:S04]  /*7de0*/  I2FP.F32.U32 R0, R2 ;  /* 0x0000000200007245 */ /* 0x000fc80000201000 */
[----:B------:R-:W-:-:S05]  /*7df0*/  F2FP.F16.F32.PACK_AB R0, RZ, R0 ;  /* 0x00000000ff00723e */ /* 0x000fca00000000ff */
[----:B------:R0:W-:Y:S01]  /*7e00*/  STG.E.U16 desc[UR36][R16.64], R0 ;  /* 0x0000000010007986 */ /* 0x0001e2000c101524 */
[----:B------:R-:W-:Y:S05]  /*7e10*/  BRA `(.L_x_768) ;  /* 0x0000000800e07947 */ /* 0x000fea0003800000 */
.L_x_771:
        /* <DEDUP_REMOVED lines=10> */
.L_x_774:
[----:B------:R-:W-:-:S04]  /*7ec0*/  I2FP.F32.U32 R2, R2 ;  /* 0x0000000200027245 */ /* 0x000fc80000201000 */
[----:B------:R-:W-:-:S04]  /*7ed0*/  F2FP.F16.F32.PACK_AB R3, RZ, R2 ;  /* 0x00000002ff03723e */ /* 0x000fc800000000ff */
[----:B------:R-:W-:-:S05]  /*7ee0*/  PRMT R3, R3, 0x5410, RZ ;  /* 0x0000541003037816 */ /* 0x000fca00000000ff */
[----:B------:R0:W-:Y:S01]  /*7ef0*/  STG.E desc[UR36][R16.64], R3 ;  /* 0x0000000310007986 */ /* 0x0001e2000c101924 */
[----:B------:R-:W-:Y:S05]  /*7f00*/  BRA `(.L_x_768) ;  /* 0x0000000800a47947 */ /* 0x000fea0003800000 */
.L_x_773:
[----:B------:R-:W0:Y:S02]  /*7f10*/  I2F.F64.U32 R2, R2 ;  /* 0x0000000200027312 */ /* 0x000e240000201800 */
[----:B0-----:R0:W-:Y:S01]  /*7f20*/  STG.E.64 desc[UR36][R16.64], R2 ;  /* 0x0000000210007986 */ /* 0x0011e2000c101b24 */
[----:B------:R-:W-:Y:S05]  /*7f30*/  BRA `(.L_x_768) ;  /* 0x0000000800987947 */ /* 0x000fea0003800000 */
.L_x_763:
        /* <DEDUP_REMOVED lines=10> */
.L_x_777:
[----:B------:R-:W0:Y:S01]  /*7fe0*/  I2F.F64.U32 R4, R2 ;  /* 0x0000000200047312 */ /* 0x000e220000201800 */
[----:B------:R-:W-:-:S05]  /*7ff0*/  CS2R R6, SRZ ;  /* 0x0000000000067805 */ /* 0x000fca000001ff00 */
[----:B0-----:R0:W-:Y:S01]  /*8000*/  STG.E.128 desc[UR36][R16.64], R4 ;  /* 0x0000000410007986 */ /* 0x0011e2000c101d24 */
[----:B------:R-:W-:Y:S05]  /*8010*/  BRA `(.L_x_768) ;  /* 0x0000000800607947 */ /* 0x000fea0003800000 */
.L_x_776:
        /* <DEDUP_REMOVED lines=21> */
.L_x_781:
[----:B------:R-:W-:Y:S05]  /*8170*/  BSYNC B0 ;  /* 0x0000000000007941 */ /* 0x000fea0003800000 */
.L_x_780:
[----:B------:R-:W-:-:S05]  /*8180*/  LOP3.LUT R3, R0, R3, RZ, 0xfc, !PT ;  /* 0x0000000300037212 */ /* 0x000fca00078efcff */
[----:B------:R0:W-:Y:S01]  /*8190*/  STG.E.U8 desc[UR36][R16.64], R3 ;  /* 0x0000000310007986 */ /* 0x0001e2000c101124 */
[----:B------:R-:W-:Y:S05]  /*81a0*/  BRA `(.L_x_768) ;  /* 0x0000000400fc7947 */ /* 0x000fea0003800000 */
.L_x_779:
        /* <DEDUP_REMOVED lines=13> */
.L_x_783:
[----:B------:R-:W-:Y:S01]  /*8280*/  IMAD.MOV.U32 R0, RZ, RZ, 0x7f ;  /* 0x0000007fff007424 */ /* 0x000fe200078e00ff */
[----:B------:R-:W-:-:S04]  /*8290*/  ISETP.GT.U32.AND P0, PT, R2, 0x7f800000, PT ;  /* 0x7f8000000200780c */ /* 0x000fc80003f04070 */
[----:B------:R-:W-:-:S09]  /*82a0*/  SEL R0, R0, 0x7c, P0 ;  /* 0x0000007c00007807 */ /* 0x000fd20000000000 */
.L_x_784:
[----:B------:R-:W-:Y:S05]  /*82b0*/  BSYNC B0 ;  /* 0x0000000000007941 */ /* 0x000fea0003800000 */
.L_x_782:
[----:B------:R-:W-:-:S04]  /*82c0*/  LOP3.LUT R2, R3, 0x80000000, RZ, 0xc0, !PT ;  /* 0x8000000003027812 */ /* 0x000fc800078ec0ff */
[----:B------:R-:W-:-:S04]  /*82d0*/  SHF.R.U32.HI R3, RZ, 0x18, R2 ;  /* 0x00000018ff037819 */ /* 0x000fc80000011602 */
[----:B------:R-:W-:-:S05]  /*82e0*/  LOP3.LUT R3, R0, R3, RZ, 0xfc, !PT ;  /* 0x0000000300037212 */ /* 0x000fca00078efcff */
[----:B------:R0:W-:Y:S01]  /*82f0*/  STG.E.U8 desc[UR36][R16.64], R3 ;  /* 0x0000000310007986 */ /* 0x0001e2000c101124 */
[----:B------:R-:W-:Y:S05]  /*8300*/  BRA `(.L_x_768) ;  /* 0x0000000400a47947 */ /* 0x000fea0003800000 */
.L_x_778:
[----:B------:R-:W-:-:S04]  /*8310*/  I2FP.F32.U32 R0, R2 ;  /* 0x0000000200007245 */ /* 0x000fc80000201000 */
[----:B------:R-:W-:-:S05]  /*8320*/  F2FP.BF16.F32.PACK_AB R0, RZ, R0 ;  /* 0x00000000ff00723e */ /* 0x000fca00000010ff */
[----:B------:R0:W-:Y:S01]  /*8330*/  STG.E.U16 desc[UR36][R16.64], R0 ;  /* 0x0000000010007986 */ /* 0x0001e2000c101524 */
[----:B------:R-:W-:Y:S05]  /*8340*/  BRA `(.L_x_768) ;  /* 0x0000000400947947 */ /* 0x000fea0003800000 */
.L_x_775:
        /* <DEDUP_REMOVED lines=10> */
.L_x_787:
        /* <DEDUP_REMOVED lines=17> */
.L_x_790:
[----:B------:R-:W-:-:S04]  /*8500*/  LOP3.LUT R2, R3, 0x80000000, RZ, 0xc0, !PT ;  /* 0x8000000003027812 */ /* 0x000fc800078ec0ff */
[----:B------:R-:W-:-:S04]  /*8510*/  SHF.R.U32.HI R3, RZ, 0x18, R2 ;  /* 0x00000018ff037819 */ /* 0x000fc80000011602 */
[----:B------:R-:W-:-:S04]  /*8520*/  LOP3.LUT R0, R0, R3, RZ, 0xfc, !PT ;  /* 0x0000000300007212 */ /* 0x000fc800078efcff */
[----:B------:R-:W-:-:S07]  /*8530*/  PRMT R8, R0, 0x7610, R8 ;  /* 0x0000761000087816 */ /* 0x000fce0000000008 */
.L_x_789:
[----:B------:R-:W-:Y:S05]  /*8540*/  BSYNC B0 ;  /* 0x0000000000007941 */ /* 0x000fea0003800000 */
.L_x_788:
[----:B------:R0:W-:Y:S01]  /*8550*/  STG.E.U8 desc[UR36][R16.64], R8 ;  /* 0x0000000810007986 */ /* 0x0001e2000c101124 */
[----:B------:R-:W-:Y:S05]  /*8560*/  BRA `(.L_x_768) ;  /* 0x00000004000c7947 */ /* 0x000fea0003800000 */
.L_x_786:
        /* <DEDUP_REMOVED lines=17> */
.L_x_793:
[----:B------:R-:W-:-:S04]  /*8680*/  LOP3.LUT R2, R3, 0x80000000, RZ, 0xc0, !PT ;  /* 0x8000000003027812 */ /* 0x000fc800078ec0ff */
[----:B------:R-:W-:-:S04]  /*8690*/  SHF.R.U32.HI R3, RZ, 0x18, R2 ;  /* 0x00000018ff037819 */ /* 0x000fc80000011602 */
[----:B------:R-:W-:-:S04]  /*86a0*/  LOP3.LUT R0, R0, R3, RZ, 0xfc, !PT ;  /* 0x0000000300007212 */ /* 0x000fc800078efcff */
[----:B------:R-:W-:-:S07]  /*86b0*/  PRMT R8, R0, 0x7610, R8 ;  /* 0x0000761000087816 */ /* 0x000fce0000000008 */
.L_x_792:
[----:B------:R-:W-:Y:S05]  /*86c0*/  BSYNC B0 ;  /* 0x0000000000007941 */ /* 0x000fea0003800000 */
.L_x_791:
[----:B------:R0:W-:Y:S01]  /*86d0*/  STG.E.U8 desc[UR36][R16.64], R8 ;  /* 0x0000000810007986 */ /* 0x0001e2000c101124 */
[----:B------:R-:W-:Y:S05]  /*86e0*/  BRA `(.L_x_768) ;  /* 0x0000000000ac7947 */ /* 0x000fea0003800000 */
.L_x_785:
        /* <DEDUP_REMOVED lines=22> */
.L_x_767:
        /* <DEDUP_REMOVED lines=16> */
.L_x_796:
[----:B------:R-:W-:Y:S05]  /*8950*/  BRA `(.L_x_768) ;  /* 0x0000000000107947 */ /* 0x000fea0003800000 */
.L_x_795:
[----:B------:R-:W-:-:S05]  /*8960*/  IMAD.MOV.U32 R3, RZ, RZ, RZ ;  /* 0x000000ffff037224 */ /* 0x000fca00078e00ff */
[----:B------:R0:W-:Y:S01]  /*8970*/  STG.E.64 desc[UR36][R16.64], R2 ;  /* 0x0000000210007986 */ /* 0x0001e2000c101b24 */
[----:B------:R-:W-:Y:S05]  /*8980*/  BRA `(.L_x_768) ;  /* 0x0000000000047947 */ /* 0x000fea0003800000 */
.L_x_794:
[----:B------:R0:W-:Y:S02]  /*8990*/  STG.E desc[UR36][R16.64], R2 ;  /* 0x0000000210007986 */ /* 0x0001e4000c101924 */
.L_x_768:
[----:B------:R-:W-:-:S07]  /*89a0*/  VIADD R19, R19, 0x80 ;  /* 0x0000008013137836 */ /* 0x000fce0000000000 */
.L_x_695:
[----:B------:R-:W-:Y:S05]  /*89b0*/  BSYNC B6 ;  /* 0x0000000000067941 */ /* 0x000fea0003800000 */
.L_x_694:
        /* <DEDUP_REMOVED lines=358> */
.L_x_799:
        /* <DEDUP_REMOVED lines=22> */
.L_x_803:
[----:B------:R-:W2:Y:S02]  /*a180*/  LDG.E.U8 R2, desc[UR36][R2.64] ;  /* 0x0000002402027981 */ /* 0x000ea4000c1e1100 */
[----:B--2---:R-:W-:-:S04]  /*a190*/  ISETP.NE.AND P0, PT, R2, RZ, PT ;  /* 0x000000ff0200720c */ /* 0x004fc80003f05270 */
[----:B------:R-:W-:Y:S01]  /*a1a0*/  P2R R22, PR, RZ, 0x1 ;  /* 0x00000001ff167803 */ /* 0x000fe20000000000 */
[----:B------:R-:W-:Y:S08]  /*a1b0*/  BRA `(.L_x_805) ;  /* 0x0000000c00c47947 */ /* 0x000ff00003800000 */
.L_x_802:
        /* <DEDUP_REMOVED lines=11> */
.L_x_807:
[----:B------:R-:W2:Y:S02]  /*a270*/  LDG.E R2, desc[UR36][R2.64] ;  /* 0x0000002402027981 */ /* 0x000ea4000c1e1900 */
[----:B--2---:R-:W-:-:S04]  /*a280*/  ISETP.NE.AND P0, PT, R2, RZ, PT ;  /* 0x000000ff0200720c */ /* 0x004fc80003f05270 */
[----:B------:R-:W-:Y:S01]  /*a290*/  P2R R22, PR, RZ, 0x1 ;  /* 0x00000001ff167803 */ /* 0x000fe20000000000 */
[----:B------:R-:W-:Y:S08]  /*a2a0*/  BRA `(.L_x_805) ;  /* 0x0000000c00887947 */ /* 0x000ff00003800000 */
.L_x_806:
[----:B------:R-:W2:Y:S02]  /*a2b0*/  LDG.E.U16 R2, desc[UR36][R2.64] ;  /* 0x0000002402027981 */ /* 0x000ea4000c1e1500 */
[----:B--2---:R-:W-:-:S04]  /*a2c0*/  ISETP.NE.AND P0, PT, R2, RZ, PT ;  /* 0x000000ff0200720c */ /* 0x004fc80003f05270 */
[----:B------:R-:W-:Y:S01]  /*a2d0*/  P2R R22, PR, RZ, 0x1 ;  /* 0x00000001ff167803 */ /* 0x000fe20000000000 */
[----:B------:R-:W-:Y:S08]  /*a2e0*/  BRA `(.L_x_805) ;  /* 0x0000000c00787947 */ /* 0x000ff00003800000 */
.L_x_801:
        /* <DEDUP_REMOVED lines=10> */
.L_x_809:
[----:B------:R-:W2:Y:S02]  /*a390*/  LDG.E.U16 R0, desc[UR36][R2.64] ;  /* 0x0000002402007981 */ /* 0x000ea4000c1e1500 */
[----:B--2---:R-:W-:-:S05]  /*a3a0*/  HADD2.F32 R0, -RZ, R0.H0_H0 ;  /* 0x20000000ff007230 */ /* 0x004fca0000004100 */
[----:B------:R-:W-:-:S04]  /*a3b0*/  FSETP.NEU.FTZ.AND P0, PT, R0, RZ, PT ;  /* 0x000000ff0000720b */ /* 0x000fc80003f1d000 */
[----:B------:R-:W-:Y:S01]  /*a3c0*/  P2R R22, PR, RZ, 0x1 ;  /* 0x00000001ff167803 */ /* 0x000fe20000000000 */
[----:B------:R-:W-:Y:S08]  /*a3d0*/  BRA `(.L_x_805) ;  /* 0x0000000c003c7947 */ /* 0x000ff00003800000 */
.L_x_808:
        /* <DEDUP_REMOVED lines=12> */
.L_x_811:
        /* <DEDUP_REMOVED lines=11> */
.L_x_810:
[----:B------:R-:W2:Y:S02]  /*a550*/  LDG.E.64 R2, desc[UR36][R2.64] ;  /* 0x0000002402027981 */ /* 0x000ea4000c1e1b00 */
[----:B--2---:R-:W-:-:S06]  /*a560*/  DSETP.NEU.AND P0, PT, R2, RZ, PT ;  /* 0x000000ff0200722a */ /* 0x004fcc0003f0d000 */
[----:B------:R-:W-:Y:S01]  /*a570*/  P2R R22, PR, RZ, 0x1 ;  /* 0x00000001ff167803 */ /* 0x000fe20000000000 */
[----:B------:R-:W-:Y:S07]  /*a580*/  BRA `(.L_x_805) ;  /* 0x0000000800d07947 */ /* 0x000fee0003800000 */
.L_x_800:
        /* <DEDUP_REMOVED lines=12> */
.L_x_814:
[----:B------:R-:W2:Y:S02]  /*a650*/  LDG.E.128 R4, desc[UR36][R2.64] ;  /* 0x0000002402047981 */ /* 0x000ea4000c1e1d00 */
[----:B--2---:R-:W-:-:S06]  /*a660*/  DSETP.NEU.AND P0, PT, R6, RZ, PT ;  /* 0x000000ff0600722a */ /* 0x004fcc0003f0d000 */
[----:B------:R-:W-:-:S06]  /*a670*/  DSETP.NEU.OR P0, PT, R4, RZ, P0 ;  /* 0x000000ff0400722a */ /* 0x000fcc000070d400 */
[----:B------:R-:W-:Y:S01]  /*a680*/  P2R R22, PR, RZ, 0x1 ;  /* 0x00000001ff167803 */ /* 0x000fe20000000000 */
[----:B------:R-:W-:Y:S07]  /*a690*/  BRA `(.L_x_805) ;  /* 0x00000008008c7947 */ /* 0x000fee0003800000 */
.L_x_813:
        /* <DEDUP_REMOVED lines=28> */
.L_x_816:
        /* <DEDUP_REMOVED lines=15> */
.L_x_815:
[----:B------:R-:W2:Y:S02]  /*a950*/  LDG.E.U16 R0, desc[UR36][R2.64] ;  /* 0x0000002402007981 */ /* 0x000ea4000c1e1500 */
[----:B--2---:R-:W-:-:S05]  /*a960*/  IMAD.U32 R0, R0, 0x10000, RZ ;  /* 0x0001000000007824 */ /* 0x004fca00078e00ff */
[----:B------:R-:W-:-:S04]  /*a970*/  FSETP.NEU.FTZ.AND P0, PT, R0, RZ, PT ;  /* 0x000000ff0000720b */ /* 0x000fc80003f1d000 */
[----:B------:R-:W-:Y:S01]  /*a980*/  P2R R22, PR, RZ, 0x1 ;  /* 0x00000001ff167803 */ /* 0x000fe20000000000 */
[----:B------:R-:W-:Y:S08]  /*a990*/  BRA `(.L_x_805) ;  /* 0x0000000400cc7947 */ /* 0x000ff00003800000 */
.L_x_812:
        /* <DEDUP_REMOVED lines=12> */
.L_x_819:
        /* <DEDUP_REMOVED lines=21> */
.L_x_823:
[----:B------:R-:W-:Y:S05]  /*abb0*/  BSYNC B1 ;  /* 0x0000000000017941 */ /* 0x000fea0003800000 */
.L_x_822:
[----:B------:R-:W-:Y:S01]  /*abc0*/  LEA R3, R0, 0x3b800000, 0x17 ;  /* 0x3b80000000037811 */ /* 0x000fe200078eb8ff */
[----:B------:R-:W-:-:S05]  /*abd0*/  IMAD.SHL.U32 R0, R2, 0x100000, RZ ;  /* 0x0010000002007824 */ /* 0x000fca00078e00ff */
[----:B------:R-:W-:-:S07]  /*abe0*/  LOP3.LUT R0, R3, R0, R4, 0xfe, !PT ;  /* 0x0000000003007212 */ /* 0x000fce00078efe04 */
.L_x_821:
[----:B------:R-:W-:Y:S05]  /*abf0*/  BSYNC B0 ;  /* 0x0000000000007941 */ /* 0x000fea0003800000 */
.L_x_820:
[----:B------:R-:W-:-:S04]  /*ac00*/  FSETP.NEU.FTZ.AND P0, PT, R0, RZ, PT ;  /* 0x000000ff0000720b */ /* 0x000fc80003f1d000 */
[----:B------:R-:W-:Y:S01]  /*ac10*/  P2R R22, PR, RZ, 0x1 ;  /* 0x00000001ff167803 */ /* 0x000fe20000000000 */
[----:B------:R-:W-:Y:S08]  /*ac20*/  BRA `(.L_x_805) ;  /* 0x0000000400287947 */ /* 0x000ff00003800000 */
.L_x_818:
        /* <DEDUP_REMOVED lines=21> */
.L_x_827:
[----:B------:R-:W-:Y:S05]  /*ad80*/  BSYNC B1 ;  /* 0x0000000000017941 */ /* 0x000fea0003800000 */
.L_x_826:
[----:B------:R-:W-:Y:S01]  /*ad90*/  LEA R3, R0, 0x37800000, 0x17 ;  /* 0x3780000000037811 */ /* 0x000fe200078eb8ff */
[----:B------:R-:W-:-:S05]  /*ada0*/  IMAD.SHL.U32 R0, R2, 0x200000, RZ ;  /* 0x0020000002007824 */ /* 0x000fca00078e00ff */
[----:B------:R-:W-:-:S07]  /*adb0*/  LOP3.LUT R0, R3, R0, R4, 0xfe, !PT ;  /* 0x0000000003007212 */ /* 0x000fce00078efe04 */
.L_x_825:
[----:B------:R-:W-:Y:S05]  /*adc0*/  BSYNC B0 ;  /* 0x0000000000007941 */ /* 0x000fea0003800000 */
.L_x_824:
[----:B------:R-:W-:-:S04]  /*add0*/  FSETP.NEU.FTZ.AND P0, PT, R0, RZ, PT ;  /* 0x000000ff0000720b */ /* 0x000fc80003f1d000 */
[----:B------:R-:W-:Y:S01]  /*ade0*/  P2R R22, PR, RZ, 0x1 ;  /* 0x00000001ff167803 */ /* 0x000fe20000000000 */
[----:B------:R-:W-:Y:S08]  /*adf0*/  BRA `(.L_x_805) ;  /* 0x0000000000b47947 */ /* 0x000ff00003800000 */
.L_x_817:
        /* <DEDUP_REMOVED lines=14> */
.L_x_831:
[----:B------:R-:W-:Y:S05]  /*aee0*/  BSYNC B0 ;  /* 0x0000000000007941 */ /* 0x000fea0003800000 */
.L_x_830:
[----:B------:R-:W-:-:S04]  /*aef0*/  FSETP.NEU.FTZ.AND P0, PT, R0, RZ, PT ;  /* 0x000000ff0000720b */ /* 0x000fc80003f1d000 */
[----:B------:R-:W-:Y:S01]  /*af00*/  P2R R22, PR, RZ, 0x1 ;  /* 0x00000001ff167803 */ /* 0x000fe20000000000 */
[----:B------:R-:W-:Y:S08]  /*af10*/  BRA `(.L_x_805) ;  /* 0x00000000006c7947 */ /* 0x000ff00003800000 */
.L_x_804:
        /* <DEDUP_REMOVED lines=16> */
.L_x_832:
[----:B------:R-:W-:-:S04]  /*b020*/  PLOP3.LUT P0, PT, PT, PT, PT, 0x8, 0x0 ;  /* 0x000000000000781c */ /* 0x000fc80003f0e170 */
[----:B------:R-:W-:Y:S01]  /*b030*/  P2R R22, PR, RZ, 0x1 ;  /* 0x00000001ff167803 */ /* 0x000fe20000000000 */
[----:B------:R-:W-:Y:S08]  /*b040*/  BRA `(.L_x_805) ;  /* 0x0000000000207947 */ /* 0x000ff00003800000 */
.L_x_829:
[----:B------:R-:W2:Y:S02]  /*b050*/  LDG.E.64 R2, desc[UR36][R2.64] ;  /* 0x0000002402027981 */ /* 0x000ea4000c1e1b00 */
[----:B--2---:R-:W-:-:S04]  /*b060*/  ISETP.NE.U32.AND P0, PT, R2, RZ, PT ;  /* 0x000000ff0200720c */ /* 0x004fc80003f05070 */
[----:B------:R-:W-:-:S04]  /*b070*/  ISETP.NE.AND.EX P0, PT, R3, RZ, PT, P0 ;  /* 0x000000ff0300720c */ /* 0x000fc80003f05300 */
[----:B------:R-:W-:Y:S01]  /*b080*/  P2R R22, PR, RZ, 0x1 ;  /* 0x00000001ff167803 */ /* 0x000fe20000000000 */
[----:B------:R-:W-:Y:S08]  /*b090*/  BRA `(.L_x_805) ;  /* 0x00000000000c7947 */ /* 0x000ff00003800000 */
.L_x_828:
[----:B------:R-:W2:Y:S02]  /*b0a0*/  LDG.E R2, desc[UR36][R2.64] ;  /* 0x0000002402027981 */ /* 0x000ea4000c1e1900 */
[----:B--2---:R-:W-:-:S04]  /*b0b0*/  ISETP.NE.AND P0, PT, R2, RZ, PT ;  /* 0x000000ff0200720c */ /* 0x004fc80003f05270 */
[----:B------:R-:W-:-:S09]  /*b0c0*/  P2R R22, PR, RZ, 0x1 ;  /* 0x00000001ff167803 */ /* 0x000fd20000000000 */
.L_x_805:
        /* <DEDUP_REMOVED lines=18> */
.L_x_836:
[----:B------:R-:W2:Y:S02]  /*b1f0*/  LDG.E.U8 R2, desc[UR36][R2.64] ;  /* 0x0000002402027981 */ /* 0x000ea4000c1e1100 */
[----:B--2---:R-:W-:Y:S01]  /*b200*/  ISETP.NE.AND P0, PT, R2, RZ, PT ;  /* 0x000000ff0200720c */ /* 0x004fe20003f05270 */
[----:B------:R-:W-:-:S12]  /*b210*/  BRA `(.L_x_838) ;  /* 0x0000000c00747947 */ /* 0x000fd80003800000 */
.L_x_835:
        /* <DEDUP_REMOVED lines=10> */
.L_x_840:
[----:B------:R-:W2:Y:S02]  /*b2c0*/  LDG.E R2, desc[UR36][R2.64] ;  /* 0x0000002402027981 */ /* 0x000ea4000c1e1900 */
[----:B--2---:R-:W-:Y:S01]  /*b2d0*/  ISETP.NE.AND P0, PT, R2, RZ, PT ;  /* 0x000000ff0200720c */ /* 0x004fe20003f05270 */
[----:B------:R-:W-:-:S12]  /*b2e0*/  BRA `(.L_x_838) ;  /* 0x0000000c00407947 */ /* 0x000fd80003800000 */
.L_x_839:
[----:B------:R-:W2:Y:S02]  /*b2f0*/  LDG.E.U16 R2, desc[UR36][R2.64] ;  /* 0x0000002402027981 */ /* 0x000ea4000c1e1500 */
[----:B--2---:R-:W-:Y:S01]  /*b300*/  ISETP.NE.AND P0, PT, R2, RZ, PT ;  /* 0x000000ff0200720c */ /* 0x004fe20003f05270 */
[----:B------:R-:W-:-:S12]  /*b310*/  BRA `(.L_x_838) ;  /* 0x0000000c00347947 */ /* 0x000fd80003800000 */
.L_x_834:
        /* <DEDUP_REMOVED lines=9> */
.L_x_842:
[----:B------:R-:W2:Y:S02]  /*b3b0*/  LDG.E.U16 R0, desc[UR36][R2.64] ;  /* 0x0000002402007981 */ /* 0x000ea4000c1e1500 */
[----:B--2---:R-:W-:-:S05]  /*b3c0*/  HADD2.F32 R0, -RZ, R0.H0_H0 ;  /* 0x20000000ff007230 */ /* 0x004fca0000004100 */
[----:B------:R-:W-:Y:S01]  /*b3d0*/  FSETP.NEU.FTZ.AND P0, PT, R0, RZ, PT ;  /* 0x000000ff0000720b */ /* 0x000fe20003f1d000 */
[----:B------:R-:W-:-:S12]  /*b3e0*/  BRA `(.L_x_838) ;  /* 0x0000000c00007947 */ /* 0x000fd80003800000 */
.L_x_841:
        /* <DEDUP_REMOVED lines=11> */
.L_x_844:
        /* <DEDUP_REMOVED lines=10> */
.L_x_843:
[----:B------:R-:W2:Y:S02]  /*b540*/  LDG.E.64 R2, desc[UR36][R2.64] ;  /* 0x0000002402027981 */ /* 0x000ea4000c1e1b00 */
[----:B--2---:R-:W-:Y:S01]  /*b550*/  DSETP.NEU.AND P0, PT, R2, RZ, PT ;  /* 0x000000ff0200722a */ /* 0x004fe20003f0d000 */
[----:B------:R-:W-:-:S13]  /*b560*/  BRA `(.L_x_838) ;  /* 0x0000000800a07947 */ /* 0x000fda0003800000 */
.L_x_833:
        /* <DEDUP_REMOVED lines=11> */
.L_x_847:
[----:B------:R-:W2:Y:S02]  /*b620*/  LDG.E.128 R4, desc[UR36][R2.64] ;  /* 0x0000002402047981 */ /* 0x000ea4000c1e1d00 */
[----:B--2---:R-:W-:-:S06]  /*b630*/  DSETP.NEU.AND P0, PT, R6, RZ, PT ;  /* 0x000000ff0600722a */ /* 0x004fcc0003f0d000 */
[----:B------:R-:W-:Y:S01]  /*b640*/  DSETP.NEU.OR P0, PT, R4, RZ, P0 ;  /* 0x000000ff0400722a */ /* 0x000fe2000070d400 */
[----:B------:R-:W-:-:S13]  /*b650*/  BRA `(.L_x_838) ;  /* 0x0000000800647947 */ /* 0x000fda0003800000 */
.L_x_846:
        /* <DEDUP_REMOVED lines=27> */
.L_x_849:
        /* <DEDUP_REMOVED lines=14> */
.L_x_848:
[----:B------:R-:W2:Y:S02]  /*b8f0*/  LDG.E.U16 R0, desc[UR36][R2.64] ;  /* 0x0000002402007981 */ /* 0x000ea4000c1e1500 */
[----:B--2---:R-:W-:-:S05]  /*b900*/  IMAD.U32 R0, R0, 0x10000, RZ ;  /* 0x0001000000007824 */ /* 0x004fca00078e00ff */
[----:B------:R-:W-:Y:S01]  /*b910*/  FSETP.NEU.FTZ.AND P0, PT, R0, RZ, PT ;  /* 0x000000ff0000720b */ /* 0x000fe20003f1d000 */
[----:B------:R-:W-:-:S12]  /*b920*/  BRA `(.L_x_838) ;  /* 0x0000000400b07947 */ /* 0x000fd80003800000 */
.L_x_845:
        /* <DEDUP_REMOVED lines=11> */
.L_x_852:
        /* <DEDUP_REMOVED lines=21> */
.L_x_856:
[----:B------:R-:W-:Y:S05]  /*bb30*/  BSYNC B1 ;  /* 0x0000000000017941 */ /* 0x000fea0003800000 */
.L_x_855:
[----:B------:R-:W-:Y:S01]  /*bb40*/  LEA R3, R0, 0x3b800000, 0x17 ;  /* 0x3b80000000037811 */ /* 0x000fe200078eb8ff */
[----:B------:R-:W-:-:S05]  /*bb50*/  IMAD.SHL.U32 R0, R2, 0x100000, RZ ;  /* 0x0010000002007824 */ /* 0x000fca00078e00ff */
[----:B------:R-:W-:-:S07]  /*bb60*/  LOP3.LUT R0, R3, R0, R4, 0xfe, !PT ;  /* 0x0000000003007212 */ /* 0x000fce00078efe04 */
.L_x_854:
[----:B------:R-:W-:Y:S05]  /*bb70*/  BSYNC B0 ;  /* 0x0000000000007941 */ /* 0x000fea0003800000 */
.L_x_853:
[----:B------:R-:W-:Y:S01]  /*bb80*/  FSETP.NEU.FTZ.AND P0, PT, R0, RZ, PT ;  /* 0x000000ff0000720b */ /* 0x000fe20003f1d000 */
[----:B------:R-:W-:-:S12]  /*bb90*/  BRA `(.L_x_838) ;  /* 0x0000000400147947 */ /* 0x000fd80003800000 */
.L_x_851:
        /* <DEDUP_REMOVED lines=21> */
.L_x_860:
[----:B------:R-:W-:Y:S05]  /*bcf0*/  BSYNC B1 ;  /* 0x0000000000017941 */ /* 0x000fea0003800000 */
.L_x_859:
[----:B------:R-:W-:Y:S01]  /*bd00*/  LEA R3, R0, 0x37800000, 0x17 ;  /* 0x3780000000037811 */ /* 0x000fe200078eb8ff */
[----:B------:R-:W-:-:S05]  /*bd10*/  IMAD.SHL.U32 R0, R2, 0x200000, RZ ;  /* 0x0020000002007824 */ /* 0x000fca00078e00ff */
[----:B------:R-:W-:-:S07]  /*bd20*/  LOP3.LUT R0, R3, R0, R4, 0xfe, !PT ;  /* 0x0000000003007212 */ /* 0x000fce00078efe04 */
.L_x_858:
[----:B------:R-:W-:Y:S05]  /*bd30*/  BSYNC B0 ;  /* 0x0000000000007941 */ /* 0x000fea0003800000 */
.L_x_857:
[----:B------:R-:W-:Y:S01]  /*bd40*/  FSETP.NEU.FTZ.AND P0, PT, R0, RZ, PT ;  /* 0x000000ff0000720b */ /* 0x000fe20003f1d000 */
[----:B------:R-:W-:-:S12]  /*bd50*/  BRA `(.L_x_838) ;  /* 0x0000000000a47947 */ /* 0x000fd80003800000 */
.L_x_850:
        /* <DEDUP_REMOVED lines=14> */
.L_x_864:
[----:B------:R-:W-:Y:S05]  /*be40*/  BSYNC B0 ;  /* 0x0000000000007941 */ /* 0x000fea0003800000 */
.L_x_863:
[----:B------:R-:W-:Y:S01]  /*be50*/  FSETP.NEU.FTZ.AND P0, PT, R0, RZ, PT ;  /* 0x000000ff0000720b */ /* 0x000fe20003f1d000 */
[----:B------:R-:W-:-:S12]  /*be60*/  BRA `(.L_x_838) ;  /* 0x0000000000607947 */ /* 0x000fd80003800000 */
.L_x_837:
        /* <DEDUP_REMOVED lines=16> */
.L_x_865:
[----:B------:R-:W-:Y:S01]  /*bf70*/  PLOP3.LUT P0, PT, PT, PT, PT, 0x8, 0x0 ;  /* 0x000000000000781c */ /* 0x000fe20003f0e170 */
[----:B------:R-:W-:-:S12]  /*bf80*/  BRA `(.L_x_838) ;  /* 0x0000000000187947 */ /* 0x000fd80003800000 */
.L_x_862:
[----:B------:R-:W2:Y:S02]  /*bf90*/  LDG.E.64 R2, desc[UR36][R2.64] ;  /* 0x0000002402027981 */ /* 0x000ea4000c1e1b00 */
[----:B--2---:R-:W-:-:S04]  /*bfa0*/  ISETP.NE.U32.AND P0, PT, R2, RZ, PT ;  /* 0x000000ff0200720c */ /* 0x004fc80003f05070 */
[----:B------:R-:W-:Y:S01]  /*bfb0*/  ISETP.NE.AND.EX P0, PT, R3, RZ, PT, P0 ;  /* 0x000000ff0300720c */ /* 0x000fe20003f05300 */
[----:B------:R-:W-:-:S12]  /*bfc0*/  BRA `(.L_x_838) ;  /* 0x0000000000087947 */ /* 0x000fd80003800000 */
.L_x_861:
[----:B------:R-:W2:Y:S02]  /*bfd0*/  LDG.E R2, desc[UR36][R2.64] ;  /* 0x0000002402027981 */ /* 0x000ea4000c1e1900 */
[----:B--2---:R-:W-:-:S13]  /*bfe0*/  ISETP.NE.AND P0, PT, R2, RZ, PT ;  /* 0x000000ff0200720c */ /* 0x004fda0003f05270 */
.L_x_838:
        /* <DEDUP_REMOVED lines=17> */
.L_x_869:
[----:B------:R0:W-:Y:S01]  /*c100*/  STG.E.U8 desc[UR36][R16.64], R2 ;  /* 0x0000000210007986 */ /* 0x0001e2000c101124 */
[----:B------:R-:W-:Y:S05]  /*c110*/  BRA `(.L_x_871) ;  /* 0x0000000c00487947 */ /* 0x000fea0003800000 */
.L_x_868:
        /* <DEDUP_REMOVED lines=9> */
.L_x_873:
[----:B------:R0:W-:Y:S01]  /*c1b0*/  STG.E desc[UR36][R16.64], R2 ;  /* 0x0000000210007986 */ /* 0x0001e2000c101924 */
[----:B------:R-:W-:Y:S05]  /*c1c0*/  BRA `(.L_x_871) ;  /* 0x0000000c001c7947 */ /* 0x000fea0003800000 */
.L_x_872:
[----:B------:R0:W-:Y:S01]  /*c1d0*/  STG.E.U16 desc[UR36][R16.64], R2 ;  /* 0x0000000210007986 */ /* 0x0001e2000c101524 */
[----:B------:R-:W-:Y:S05]  /*c1e0*/  BRA `(.L_x_871) ;  /* 0x0000000c00147947 */ /* 0x000fea0003800000 */
.L_x_867:
        /* <DEDUP_REMOVED lines=9> */
.L_x_875:
[----:B------:R-:W-:-:S04]  /*c280*/  I2FP.F32.U32 R0, R2 ;  /* 0x0000000200007245 */ /* 0x000fc80000201000 */
[----:B------:R-:W-:-:S05]  /*c290*/  F2FP.F16.F32.PACK_AB R0, RZ, R0 ;  /* 0x00000000ff00723e */ /* 0x000fca00000000ff */
[----:B------:R0:W-:Y:S01]  /*c2a0*/  STG.E.U16 desc[UR36][R16.64], R0 ;  /* 0x0000000010007986 */ /* 0x0001e2000c101524 */
[----:B------:R-:W-:Y:S05]  /*c2b0*/  BRA `(.L_x_871) ;  /* 0x0000000800e07947 */ /* 0x000fea0003800000 */
.L_x_874:
        /* <DEDUP_REMOVED lines=10> */
.L_x_877:
[----:B------:R-:W-:-:S04]  /*c360*/  I2FP.F32.U32 R2, R2 ;  /* 0x0000000200027245 */ /* 0x000fc80000201000 */
[----:B------:R-:W-:-:S04]  /*c370*/  F2FP.F16.F32.PACK_AB R3, RZ, R2 ;  /* 0x00000002ff03723e */ /* 0x000fc800000000ff */
[----:B------:R-:W-:-:S05]  /*c380*/  PRMT R3, R3, 0x5410, RZ ;  /* 0x0000541003037816 */ /* 0x000fca00000000ff */
[----:B------:R0:W-:Y:S01]  /*c390*/  STG.E desc[UR36][R16.64], R3 ;  /* 0x0000000310007986 */ /* 0x0001e2000c101924 */
[----:B------:R-:W-:Y:S05]  /*c3a0*/  BRA `(.L_x_871) ;  /* 0x0000000800a47947 */ /* 0x000fea0003800000 */
.L_x_876:
[----:B------:R-:W0:Y:S02]  /*c3b0*/  I2F.F64.U32 R2, R2 ;  /* 0x0000000200027312 */ /* 0x000e240000201800 */
[----:B0-----:R0:W-:Y:S01]  /*c3c0*/  STG.E.64 desc[UR36][R16.64], R2 ;  /* 0x0000000210007986 */ /* 0x0011e2000c101b24 */
[----:B------:R-:W-:Y:S05]  /*c3d0*/  BRA `(.L_x_871) ;  /* 0x0000000800987947 */ /* 0x000fea0003800000 */
.L_x_866:
        /* <DEDUP_REMOVED lines=10> */
.L_x_880:
[----:B------:R-:W0:Y:S01]  /*c480*/  I2F.F64.U32 R4, R2 ;  /* 0x0000000200047312 */ /* 0x000e220000201800 */
[----:B------:R-:W-:-:S05]  /*c490*/  CS2R R6, SRZ ;  /* 0x0000000000067805 */ /* 0x000fca000001ff00 */
[----:B0-----:R0:W-:Y:S01]  /*c4a0*/  STG.E.128 desc[UR36][R16.64], R4 ;  /* 0x0000000410007986 */ /* 0x0011e2000c101d24 */
[----:B------:R-:W-:Y:S05]  /*c4b0*/  BRA `(.L_x_871) ;  /* 0x0000000800607947 */ /* 0x000fea0003800000 */
.L_x_879:
        /* <DEDUP_REMOVED lines=21> */
.L_x_884:
[----:B------:R-:W-:Y:S05]  /*c610*/  BSYNC B0 ;  /* 0x0000000000007941 */ /* 0x000fea0003800000 */
.L_x_883:
[----:B------:R-:W-:-:S05]  /*c620*/  LOP3.LUT R3, R0, R3, RZ, 0xfc, !PT ;  /* 0x0000000300037212 */ /* 0x000fca00078efcff */
[----:B------:R0:W-:Y:S01]  /*c630*/  STG.E.U8 desc[UR36][R16.64], R3 ;  /* 0x0000000310007986 */ /* 0x0001e2000c101124 */
[----:B------:R-:W-:Y:S05]  /*c640*/  BRA `(.L_x_871) ;  /* 0x0000000400fc7947 */ /* 0x000fea0003800000 */
.L_x_882:
        /* <DEDUP_REMOVED lines=13> */
.L_x_886:
[----:B------:R-:W-:Y:S01]  /*c720*/  IMAD.MOV.U32 R0, RZ, RZ, 0x7f ;  /* 0x0000007fff007424 */ /* 0x000fe200078e00ff */
[----:B------:R-:W-:-:S04]  /*c730*/  ISETP.GT.U32.AND P0, PT, R2, 0x7f800000, PT ;  /* 0x7f8000000200780c */ /* 0x000fc80003f04070 */
[----:B------:R-:W-:-:S09]  /*c740*/  SEL R0, R0, 0x7c, P0 ;  /* 0x0000007c00007807 */ /* 0x000fd20000000000 */
.L_x_887:
[----:B------:R-:W-:Y:S05]  /*c750*/  BSYNC B0 ;  /* 0x0000000000007941 */ /* 0x000fea0003800000 */
.L_x_885:
[----:B------:R-:W-:-:S04]  /*c760*/  LOP3.LUT R2, R3, 0x80000000, RZ, 0xc0, !PT ;  /* 0x8000000003027812 */ /* 0x000fc800078ec0ff */
[----:B------:R-:W-:-:S04]  /*c770*/  SHF.R.U32.HI R3, RZ, 0x18, R2 ;  /* 0x00000018ff037819 */ /* 0x000fc80000011602 */
[----:B------:R-:W-:-:S05]  /*c780*/  LOP3.LUT R3, R0, R3, RZ, 0xfc, !PT ;  /* 0x0000000300037212 */ /* 0x000fca00078efcff */
[----:B------:R0:W-:Y:S01]  /*c790*/  STG.E.U8 desc[UR36][R16.64], R3 ;  /* 0x0000000310007986 */ /* 0x0001e2000c101124 */
[----:B------:R-:W-:Y:S05]  /*c7a0*/  BRA `(.L_x_871) ;  /* 0x0000000400a47947 */ /* 0x000fea0003800000 */
.L_x_881:
[----:B------:R-:W-:-:S04]  /*c7b0*/  I2FP.F32.U32 R0, R2 ;  /* 0x0000000200007245 */ /* 0x000fc80000201000 */
[----:B------:R-:W-:-:S05]  /*c7c0*/  F2FP.BF16.F32.PACK_AB R0, RZ, R0 ;  /* 0x00000000ff00723e */ /* 0x000fca00000010ff */
[----:B------:R0:W-:Y:S01]  /*c7d0*/  STG.E.U16 desc[UR36][R16.64], R0 ;  /* 0x0000000010007986 */ /* 0x0001e2000c101524 */
[----:B------:R-:W-:Y:S05]  /*c7e0*/  BRA `(.L_x_871) ;  /* 0x0000000400947947 */ /* 0x000fea0003800000 */
.L_x_878:
        /* <DEDUP_REMOVED lines=10> */
.L_x_890:
        /* <DEDUP_REMOVED lines=17> */
.L_x_893:
[----:B------:R-:W-:-:S04]  /*c9a0*/  LOP3.LUT R2, R3, 0x80000000, RZ, 0xc0, !PT ;  /* 0x8000000003027812 */ /* 0x000fc800078ec0ff */
[----:B------:R-:W-:-:S04]  /*c9b0*/  SHF.R.U32.HI R3, RZ, 0x18, R2 ;  /* 0x00000018ff037819 */ /* 0x000fc80000011602 */
[----:B------:R-:W-:-:S04]  /*c9c0*/  LOP3.LUT R0, R0, R3, RZ, 0xfc, !PT ;  /* 0x0000000300007212 */ /* 0x000fc800078efcff */
[----:B------:R-:W-:-:S07]  /*c9d0*/  PRMT R8, R0, 0x7610, R8 ;  /* 0x0000761000087816 */ /* 0x000fce0000000008 */
.L_x_892:
[----:B------:R-:W-:Y:S05]  /*c9e0*/  BSYNC B0 ;  /* 0x0000000000007941 */ /* 0x000fea0003800000 */
.L_x_891:
[----:B------:R3:W-:Y:S01]  /*c9f0*/  STG.E.U8 desc[UR36][R16.64], R8 ;  /* 0x0000000810007986 */ /* 0x0007e2000c101124 */
[----:B------:R-:W-:Y:S05]  /*ca00*/  BRA `(.L_x_871) ;  /* 0x00000004000c7947 */ /* 0x000fea0003800000 */
.L_x_889:
        /* <DEDUP_REMOVED lines=17> */
.L_x_896:
[----:B------:R-:W-:-:S04]  /*cb20*/  LOP3.LUT R2, R3, 0x80000000, RZ, 0xc0, !PT ;  /* 0x8000000003027812 */ /* 0x000fc800078ec0ff */
[----:B------:R-:W-:-:S04]  /*cb30*/  SHF.R.U32.HI R3, RZ, 0x18, R2 ;  /* 0x00000018ff037819 */ /* 0x000fc80000011602 */
[----:B------:R-:W-:-:S04]  /*cb40*/  LOP3.LUT R0, R0, R3, RZ, 0xfc, !PT ;  /* 0x0000000300007212 */ /* 0x000fc800078efcff */
[----:B------:R-:W-:-:S07]  /*cb50*/  PRMT R8, R0, 0x7610, R8 ;  /* 0x0000761000087816 */ /* 0x000fce0000000008 */
.L_x_895:
[----:B------:R-:W-:Y:S05]  /*cb60*/  BSYNC B0 ;  /* 0x0000000000007941 */ /* 0x000fea0003800000 */
.L_x_894:
[----:B------:R0:W-:Y:S01]  /*cb70*/  STG.E.U8 desc[UR36][R16.64], R8 ;  /* 0x0000000810007986 */ /* 0x0001e2000c101124 */
[----:B------:R-:W-:Y:S05]  /*cb80*/  BRA `(.L_x_871) ;  /* 0x0000000000ac7947 */ /* 0x000fea0003800000 */
.L_x_888:
        /* <DEDUP_REMOVED lines=22> */
.L_x_870:
        /* <DEDUP_REMOVED lines=16> */
.L_x_899:
[----:B------:R-:W-:Y:S05]  /*cdf0*/  BRA `(.L_x_871) ;  /* 0x0000000000107947 */ /* 0x000fea0003800000 */
.L_x_898:
[----:B------:R-:W-:-:S05]  /*ce00*/  IMAD.MOV.U32 R3, RZ, RZ, RZ ;  /* 0x000000ffff037224 */ /* 0x000fca00078e00ff */
[----:B------:R1:W-:Y:S01]  /*ce10*/  STG.E.64 desc[UR36][R16.64], R2 ;  /* 0x0000000210007986 */ /* 0x0003e2000c101b24 */
[----:B------:R-:W-:Y:S05]  /*ce20*/  BRA `(.L_x_871) ;  /* 0x0000000000047947 */ /* 0x000fea0003800000 */
.L_x_897:
[----:B------:R0:W-:Y:S02]  /*ce30*/  STG.E desc[UR36][R16.64], R2 ;  /* 0x0000000210007986 */ /* 0x0001e4000c101924 */
.L_x_871:
[----:B------:R-:W-:-:S07]  /*ce40*/  VIADD R19, R19, 0x80 ;  /* 0x0000008013137836 */ /* 0x000fce0000000000 */
.L_x_798:
[----:B------:R-:W-:Y:S05]  /*ce50*/  BSYNC B6 ;  /* 0x0000000000067941 */ /* 0x000fea0003800000 */
.L_x_797:
[----:B------:R-:W-:Y:S02]  /*ce60*/  ULDC UR4, c[0x0][0x210] ;  /* 0x0000840000047ab9 */ /* 0x000fe40000000800 */
[----:B------:R-:W-:-:S13]  /*ce70*/  ISETP.GE.AND P0, PT, R19, UR4, PT ;  /* 0x0000000413007c0c */ /* 0x000fda000bf06270 */
[----:B------:R-:W-:Y:S05]  /*ce80*/  @P0 EXIT ;  /* 0x000000000000094d */ /* 0x000fea0003800000 */
        /* <DEDUP_REMOVED lines=354> */
.L_x_900:
        /* <DEDUP_REMOVED lines=22> */
.L_x_904:
[----:B------:R-:W2:Y:S02]  /*e610*/  LDG.E.U8 R2, desc[UR36][R2.64] ;  /* 0x0000002402027981 */ /* 0x000ea4000c1e1100 */
[----:B--2---:R-:W-:-:S04]  /*e620*/  ISETP.NE.AND P0, PT, R2, RZ, PT ;  /* 0x000000ff0200720c */ /* 0x004fc80003f05270 */
[----:B------:R-:W-:Y:S01]  /*e630*/  P2R R19, PR, RZ, 0x1 ;  /* 0x00000001ff137803 */ /* 0x000fe20000000000 */
[----:B------:R-:W-:Y:S08]  /*e640*/  BRA `(.L_x_906) ;  /* 0x0000000c00c47947 */ /* 0x000ff00003800000 */
.L_x_903:
        /* <DEDUP_REMOVED lines=11> */
.L_x_908:
[----:B------:R-:W2:Y:S02]  /*e700*/  LDG.E R2, desc[UR36][R2.64] ;  /* 0x0000002402027981 */ /* 0x000ea4000c1e1900 */
[----:B--2---:R-:W-:-:S04]  /*e710*/  ISETP.NE.AND P0, PT, R2, RZ, PT ;  /* 0x000000ff0200720c */ /* 0x004fc80003f05270 */
[----:B------:R-:W-:Y:S01]  /*e720*/  P2R R19, PR, RZ, 0x1 ;  /* 0x00000001ff137803 */ /* 0x000fe20000000000 */
[----:B------:R-:W-:Y:S08]  /*e730*/  BRA `(.L_x_906) ;  /* 0x0000000c00887947 */ /* 0x000ff00003800000 */
.L_x_907:
[----:B------:R-:W2:Y:S02]  /*e740*/  LDG.E.U16 R2, desc[UR36][R2.64] ;  /* 0x0000002402027981 */ /* 0x000ea4000c1e1500 */
[----:B--2---:R-:W-:-:S04]  /*e750*/  ISETP.NE.AND P0, PT, R2, RZ, PT ;  /* 0x000000ff0200720c */ /* 0x004fc80003f05270 */
[----:B------:R-:W-:Y:S01]  /*e760*/  P2R R19, PR, RZ, 0x1 ;  /* 0x00000001ff137803 */ /* 0x000fe20000000000 */
[----:B------:R-:W-:Y:S08]  /*e770*/  BRA `(.L_x_906) ;  /* 0x0000000c00787947 */ /* 0x000ff00003800000 */
.L_x_902:
        /* <DEDUP_REMOVED lines=10> */
.L_x_910:
[----:B------:R-:W2:Y:S02]  /*e820*/  LDG.E.U16 R0, desc[UR36][R2.64] ;  /* 0x0000002402007981 */ /* 0x000ea4000c1e1500 */
[----:B--2---:R-:W-:-:S05]  /*e830*/  HADD2.F32 R0, -RZ, R0.H0_H0 ;  /* 0x20000000ff007230 */ /* 0x004fca0000004100 */
[----:B------:R-:W-:-:S04]  /*e840*/  FSETP.NEU.FTZ.AND P0, PT, R0, RZ, PT ;  /* 0x000000ff0000720b */ /* 0x000fc80003f1d000 */
[----:B------:R-:W-:Y:S01]  /*e850*/  P2R R19, PR, RZ, 0x1 ;  /* 0x00000001ff137803 */ /* 0x000fe20000000000 */
[----:B------:R-:W-:Y:S08]  /*e860*/  BRA `(.L_x_906) ;  /* 0x0000000c003c7947 */ /* 0x000ff00003800000 */
.L_x_909:
        /* <DEDUP_REMOVED lines=12> */
.L_x_912:
        /* <DEDUP_REMOVED lines=11> */
.L_x_911:
[----:B------:R-:W2:Y:S02]  /*e9e0*/  LDG.E.64 R2, desc[UR36][R2.64] ;  /* 0x0000002402027981 */ /* 0x000ea4000c1e1b00 */
[----:B--2---:R-:W-:-:S06]  /*e9f0*/  DSETP.NEU.AND P0, PT, R2, RZ, PT ;  /* 0x000000ff0200722a */ /* 0x004fcc0003f0d000 */
[----:B------:R-:W-:Y:S01]  /*ea00*/  P2R R19, PR, RZ, 0x1 ;  /* 0x00000001ff137803 */ /* 0x000fe20000000000 */
[----:B------:R-:W-:Y:S07]  /*ea10*/  BRA `(.L_x_906) ;  /* 0x0000000800d07947 */ /* 0x000fee0003800000 */
.L_x_901:
        /* <DEDUP_REMOVED lines=12> */
.L_x_915:
[----:B------:R-:W2:Y:S02]  /*eae0*/  LDG.E.128 R4, desc[UR36][R2.64] ;  /* 0x0000002402047981 */ /* 0x000ea4000c1e1d00 */
[----:B--2---:R-:W-:-:S06]  /*eaf0*/  DSETP.NEU.AND P0, PT, R6, RZ, PT ;  /* 0x000000ff0600722a */ /* 0x004fcc0003f0d000 */
[----:B------:R-:W-:-:S06]  /*eb00*/  DSETP.NEU.OR P0, PT, R4, RZ, P0 ;  /* 0x000000ff0400722a */ /* 0x000fcc000070d400 */
[----:B------:R-:W-:Y:S01]  /*eb10*/  P2R R19, PR, RZ, 0x1 ;  /* 0x00000001ff137803 */ /* 0x000fe20000000000 */
[----:B------:R-:W-:Y:S07]  /*eb20*/  BRA `(.L_x_906) ;  /* 0x00000008008c7947 */ /* 0x000fee0003800000 */
.L_x_914:
        /* <DEDUP_REMOVED lines=28> */
.L_x_917:
        /* <DEDUP_REMOVED lines=15> */
.L_x_916:
[----:B------:R-:W2:Y:S02]  /*ede0*/  LDG.E.U16 R0, desc[UR36][R2.64] ;  /* 0x0000002402007981 */ /* 0x000ea4000c1e1500 */
[----:B--2---:R-:W-:-:S05]  /*edf0*/  IMAD.U32 R0, R0, 0x10000, RZ ;  /* 0x0001000000007824 */ /* 0x004fca00078e00ff */
[----:B------:R-:W-:-:S04]  /*ee00*/  FSETP.NEU.FTZ.AND P0, PT, R0, RZ, PT ;  /* 0x000000ff0000720b */ /* 0x000fc80003f1d000 */
[----:B------:R-:W-:Y:S01]  /*ee10*/  P2R R19, PR, RZ, 0x1 ;  /* 0x00000001ff137803 */ /* 0x000fe20000000000 */
[----:B------:R-:W-:Y:S08]  /*ee20*/  BRA `(.L_x_906) ;  /* 0x0000000400cc7947 */ /* 0x000ff00003800000 */
.L_x_913:
        /* <DEDUP_REMOVED lines=12> */
.L_x_920:
        /* <DEDUP_REMOVED lines=21> */
.L_x_924:
[----:B------:R-:W-:Y:S05]  /*f040*/  BSYNC B1 ;  /* 0x0000000000017941 */ /* 0x000fea0003800000 */
.L_x_923:
[----:B------:R-:W-:Y:S01]  /*f050*/  LEA R3, R0, 0x3b800000, 0x17 ;  /* 0x3b80000000037811 */ /* 0x000fe200078eb8ff */
[----:B------:R-:W-:-:S05]  /*f060*/  IMAD.SHL.U32 R0, R2, 0x100000, RZ ;  /* 0x0010000002007824 */ /* 0x000fca00078e00ff */
[----:B------:R-:W-:-:S07]  /*f070*/  LOP3.LUT R0, R3, R0, R4, 0xfe, !PT ;  /* 0x0000000003007212 */ /* 0x000fce00078efe04 */
.L_x_922:
[----:B------:R-:W-:Y:S05]  /*f080*/  BSYNC B0 ;  /* 0x0000000000007941 */ /* 0x000fea0003800000 */
.L_x_921:
[----:B------:R-:W-:-:S04]  /*f090*/  FSETP.NEU.FTZ.AND P0, PT, R0, RZ, PT ;  /* 0x000000ff0000720b */ /* 0x000fc80003f1d000 */
[----:B------:R-:W-:Y:S01]  /*f0a0*/  P2R R19, PR, RZ, 0x1 ;  /* 0x00000001ff137803 */ /* 0x000fe20000000000 */
[----:B------:R-:W-:Y:S08]  /*f0b0*/  BRA `(.L_x_906) ;  /* 0x0000000400287947 */ /* 0x000ff00003800000 */
.L_x_919:
        /* <DEDUP_REMOVED lines=21> */
.L_x_928:
[----:B------:R-:W-:Y:S05]  /*f210*/  BSYNC B1 ;  /* 0x0000000000017941 */ /* 0x000fea0003800000 */
.L_x_927:
[----:B------:R-:W-:Y:S01]  /*f220*/  LEA R3, R0, 0x37800000, 0x17 ;  /* 0x3780000000037811 */ /* 0x000fe200078eb8ff */
[----:B------:R-:W-:-:S05]  /*f230*/  IMAD.SHL.U32 R0, R2, 0x200000, RZ ;  /* 0x0020000002007824 */ /* 0x000fca00078e00ff */
[----:B------:R-:W-:-:S07]  /*f240*/  LOP3.LUT R0, R3, R0, R4, 0xfe, !PT ;  /* 0x0000000003007212 */ /* 0x000fce00078efe04 */
.L_x_926:
[----:B------:R-:W-:Y:S05]  /*f250*/  BSYNC B0 ;  /* 0x0000000000007941 */ /* 0x000fea0003800000 */
.L_x_925:
[----:B------:R-:W-:-:S04]  /*f260*/  FSETP.NEU.FTZ.AND P0, PT, R0, RZ, PT ;  /* 0x000000ff0000720b */ /* 0x000fc80003f1d000 */
[----:B------:R-:W-:Y:S01]  /*f270*/  P2R R19, PR, RZ, 0x1 ;  /* 0x00000001ff137803 */ /* 0x000fe20000000000 */
[----:B------:R-:W-:Y:S08]  /*f280*/  BRA `(.L_x_906) ;  /* 0x0000000000b47947 */ /* 0x000ff00003800000 */
.L_x_918:
        /* <DEDUP_REMOVED lines=14> */
.L_x_932:
[----:B------:R-:W-:Y:S05]  /*f370*/  BSYNC B0 ;  /* 0x0000000000007941 */ /* 0x000fea0003800000 */
.L_x_931:
[----:B------:R-:W-:-:S04]  /*f380*/  FSETP.NEU.FTZ.AND P0, PT, R0, RZ, PT ;  /* 0x000000ff0000720b */ /* 0x000fc80003f1d000 */
[----:B------:R-:W-:Y:S01]  /*f390*/  P2R R19, PR, RZ, 0x1 ;  /* 0x00000001ff137803 */ /* 0x000fe20000000000 */
[----:B------:R-:W-:Y:S08]  /*f3a0*/  BRA `(.L_x_906) ;  /* 0x00000000006c7947 */ /* 0x000ff00003800000 */
.L_x_905:
        /* <DEDUP_REMOVED lines=16> */
.L_x_933:
[----:B------:R-:W-:-:S04]  /*f4b0*/  PLOP3.LUT P0, PT, PT, PT, PT, 0x8, 0x0 ;  /* 0x000000000000781c */ /* 0x000fc80003f0e170 */
[----:B------:R-:W-:Y:S01]  /*f4c0*/  P2R R19, PR, RZ, 0x1 ;  /* 0x00000001ff137803 */ /* 0x000fe20000000000 */
[----:B------:R-:W-:Y:S08]  /*f4d0*/  BRA `(.L_x_906) ;  /* 0x0000000000207947 */ /* 0x000ff00003800000 */
.L_x_930:
[----:B------:R-:W2:Y:S02]  /*f4e0*/  LDG.E.64 R2, desc[UR36][R2.64] ;  /* 0x0000002402027981 */ /* 0x000ea4000c1e1b00 */
[----:B--2---:R-:W-:-:S04]  /*f4f0*/  ISETP.NE.U32.AND P0, PT, R2, RZ, PT ;  /* 0x000000ff0200720c */ /* 0x004fc80003f05070 */
[----:B------:R-:W-:-:S04]  /*f500*/  ISETP.NE.AND.EX P0, PT, R3, RZ, PT, P0 ;  /* 0x000000ff0300720c */ /* 0x000fc80003f05300 */
[----:B------:R-:W-:Y:S01]  /*f510*/  P2R R19, PR, RZ, 0x1 ;  /* 0x00000001ff137803 */ /* 0x000fe20000000000 */
[----:B------:R-:W-:Y:S08]  /*f520*/  BRA `(.L_x_906) ;  /* 0x00000000000c7947 */ /* 0x000ff00003800000 */
.L_x_929:
[----:B------:R-:W2:Y:S02]  /*f530*/  LDG.E R2, desc[UR36][R2.64] ;  /* 0x0000002402027981 */ /* 0x000ea4000c1e1900 */
[----:B--2---:R-:W-:-:S04]  /*f540*/  ISETP.NE.AND P0, PT, R2, RZ, PT ;  /* 0x000000ff0200720c */ /* 0x004fc80003f05270 */
[----:B------:R-:W-:-:S09]  /*f550*/  P2R R19, PR, RZ, 0x1 ;  /* 0x00000001ff137803 */ /* 0x000fd20000000000 */
.L_x_906:
        /* <DEDUP_REMOVED lines=18> */
.L_x_937:
[----:B------:R-:W2:Y:S02]  /*f680*/  LDG.E.U8 R2, desc[UR36][R2.64] ;  /* 0x0000002402027981 */ /* 0x000ea4000c1e1100 */
[----:B--2---:R-:W-:Y:S01]  /*f690*/  ISETP.NE.AND P0, PT, R2, RZ, PT ;  /* 0x000000ff0200720c */ /* 0x004fe20003f05270 */
[----:B------:R-:W-:-:S12]  /*f6a0*/  BRA `(.L_x_939) ;  /* 0x0000000c00747947 */ /* 0x000fd80003800000 */
.L_x_936:
        /* <DEDUP_REMOVED lines=10> */
.L_x_941:
[----:B------:R-:W2:Y:S02]  /*f750*/  LDG.E R2, desc[UR36][R2.64] ;  /* 0x0000002402027981 */ /* 0x000ea4000c1e1900 */
[----:B--2---:R-:W-:Y:S01]  /*f760*/  ISETP.NE.AND P0, PT, R2, RZ, PT ;  /* 0x000000ff0200720c */ /* 0x004fe20003f05270 */
[----:B------:R-:W-:-:S12]  /*f770*/  BRA `(.L_x_939) ;  /* 0x0000000c00407947 */ /* 0x000fd80003800000 */
.L_x_940:
[----:B------:R-:W2:Y:S02]  /*f780*/  LDG.E.U16 R2, desc[UR36][R2.64] ;  /* 0x0000002402027981 */ /* 0x000ea4000c1e1500 */
[----:B--2---:R-:W-:Y:S01]  /*f790*/  ISETP.NE.AND P0, PT, R2, RZ, PT ;  /* 0x000000ff0200720c */ /* 0x004fe20003f05270 */
[----:B------:R-:W-:-:S12]  /*f7a0*/  BRA `(.L_x_939) ;  /* 0x0000000c00347947 */ /* 0x000fd80003800000 */
.L_x_935:
        /* <DEDUP_REMOVED lines=9> */
.L_x_943:
[----:B------:R-:W2:Y:S02]  /*f840*/  LDG.E.U16 R0, desc[UR36][R2.64] ;  /* 0x0000002402007981 */ /* 0x000ea4000c1e1500 */
[----:B--2---:R-:W-:-:S05]  /*f850*/  HADD2.F32 R0, -RZ, R0.H0_H0 ;  /* 0x20000000ff007230 */ /* 0x004fca0000004100 */
[----:B------:R-:W-:Y:S01]  /*f860*/  FSETP.NEU.FTZ.AND P0, PT, R0, RZ, PT ;  /* 0x000000ff0000720b */ /* 0x000fe20003f1d000 */
[----:B------:R-:W-:-:S12]  /*f870*/  BRA `(.L_x_939) ;  /* 0x0000000c00007947 */ /* 0x000fd80003800000 */
.L_x_942:
        /* <DEDUP_REMOVED lines=11> */
.L_x_945:
        /* <DEDUP_REMOVED lines=10> */
.L_x_944:
[----:B------:R-:W2:Y:S02]  /*f9d0*/  LDG.E.64 R2, desc[UR36][R2.64] ;  /* 0x0000002402027981 */ /* 0x000ea4000c1e1b00 */
[----:B--2---:R-:W-:Y:S01]  /*f9e0*/  DSETP.NEU.AND P0, PT, R2, RZ, PT ;  /* 0x000000ff0200722a */ /* 0x004fe20003f0d000 */
[----:B------:R-:W-:-:S13]  /*f9f0*/  BRA `(.L_x_939) ;  /* 0x0000000800a07947 */ /* 0x000fda0003800000 */
.L_x_934:
        /* <DEDUP_REMOVED lines=11> */
.L_x_948:
[----:B------:R-:W2:Y:S02]  /*fab0*/  LDG.E.128 R4, desc[UR36][R2.64] ;  /* 0x0000002402047981 */ /* 0x000ea4000c1e1d00 */
[----:B--2---:R-:W-:-:S06]  /*fac0*/  DSETP.NEU.AND P0, PT, R6, RZ, PT ;  /* 0x000000ff0600722a */ /* 0x004fcc0003f0d000 */
[----:B------:R-:W-:Y:S01]  /*fad0*/  DSETP.NEU.OR P0, PT, R4, RZ, P0 ;  /* 0x000000ff0400722a */ /* 0x000fe2000070d400 */
[----:B------:R-:W-:-:S13]  /*fae0*/  BRA `(.L_x_939) ;  /* 0x0000000800647947 */ /* 0x000fda0003800000 */
.L_x_947:
        /* <DEDUP_REMOVED lines=27> */
.L_x_950:
        /* <DEDUP_REMOVED lines=14> */
.L_x_949:
[----:B------:R-:W2:Y:S02]  /*fd80*/  LDG.E.U16 R0, desc[UR36][R2.64] ;  /* 0x0000002402007981 */ /* 0x000ea4000c1e1500 */
[----:B--2---:R-:W-:-:S05]  /*fd90*/  IMAD.U32 R0, R0, 0x10000, RZ ;  /* 0x0001000000007824 */ /* 0x004fca00078e00ff */
[----:B------:R-:W-:Y:S01]  /*fda0*/  FSETP.NEU.FTZ.AND P0, PT, R0, RZ, PT ;  /* 0x000000ff0000720b */ /* 0x000fe20003f1d000 */
[----:B------:R-:W-:-:S12]  /*fdb0*/  BRA `(.L_x_939) ;  /* 0x0000000400b07947 */ /* 0x000fd80003800000 */
.L_x_946:
        /* <DEDUP_REMOVED lines=11> */
.L_x_953:
        /* <DEDUP_REMOVED lines=21> */
.L_x_957:
[----:B------:R-:W-:Y:S05]  /*ffc0*/  BSYNC B1 ;  /* 0x0000000000017941 */ /* 0x000fea0003800000 */
.L_x_956:
[----:B------:R-:W-:Y:S01]  /*ffd0*/  LEA R3, R0, 0x3b800000, 0x17 ;  /* 0x3b80000000037811 */ /* 0x000fe200078eb8ff */
[----:B------:R-:W-:-:S05]  /*ffe0*/  IMAD.SHL.U32 R0, R2, 0x100000, RZ ;  /* 0x0010000002007824 */ /* 0x000fca00078e00ff */
[----:B------:R-:W-:-:S07]  /*fff0*/  LOP3.LUT R0, R3, R0, R4, 0xfe, !PT ;  /* 0x0000000003007212 */ /* 0x000fce00078efe04 */
.L_x_955:
[----:B------:R-:W-:Y:S05]  /*10000*/  BSYNC B0 ;  /* 0x0000000000007941 */ /* 0x000fea0003800000 */
.L_x_954:
[----:B------:R-:W-:Y:S01]  /*10010*/  FSETP.NEU.FTZ.AND P0, PT, R0, RZ, PT ;  /* 0x000000ff0000720b */ /* 0x000fe20003f1d000 */
[----:B------:R-:W-:-:S12]  /*10020*/  BRA `(.L_x_939) ;  /* 0x0000000400147947 */ /* 0x000fd80003800000 */
.L_x_952:
        /* <DEDUP_REMOVED lines=21> */
.L_x_961:
[----:B------:R-:W-:Y:S05]  /*10180*/  BSYNC B1 ;  /* 0x0000000000017941 */ /* 0x000fea0003800000 */
.L_x_960:
[----:B------:R-:W-:Y:S01]  /*10190*/  LEA R3, R0, 0x37800000, 0x17 ;  /* 0x3780000000037811 */ /* 0x000fe200078eb8ff */
[----:B------:R-:W-:-:S05]  /*101a0*/  IMAD.SHL.U32 R0, R2, 0x200000, RZ ;  /* 0x0020000002007824 */ /* 0x000fca00078e00ff */
[----:B------:R-:W-:-:S07]  /*101b0*/  LOP3.LUT R0, R3, R0, R4, 0xfe, !PT ;  /* 0x0000000003007212 */ /* 0x000fce00078efe04 */
.L_x_959:
[----:B------:R-:W-:Y:S05]  /*101c0*/  BSYNC B0 ;  /* 0x0000000000007941 */ /* 0x000fea0003800000 */
.L_x_958:
[----:B------:R-:W-:Y:S01]  /*101d0*/  FSETP.NEU.FTZ.AND P0, PT, R0, RZ, PT ;  /* 0x000000ff0000720b */ /* 0x000fe20003f1d000 */
[----:B------:R-:W-:-:S12]  /*101e0*/  BRA `(.L_x_939) ;  /* 0x0000000000a47947 */ /* 0x000fd80003800000 */
.L_x_951:
        /* <DEDUP_REMOVED lines=14> */
.L_x_965:
[----:B------:R-:W-:Y:S05]  /*102d0*/  BSYNC B0 ;  /* 0x0000000000007941 */ /* 0x000fea0003800000 */
.L_x_964:
[----:B------:R-:W-:Y:S01]  /*102e0*/  FSETP.NEU.FTZ.AND P0, PT, R0, RZ, PT ;  /* 0x000000ff0000720b */ /* 0x000fe20003f1d000 */
[----:B------:R-:W-:-:S12]  /*102f0*/  BRA `(.L_x_939) ;  /* 0x0000000000607947 */ /* 0x000fd80003800000 */
.L_x_938:
        /* <DEDUP_REMOVED lines=16> */
.L_x_966:
[----:B------:R-:W-:Y:S01]  /*10400*/  PLOP3.LUT P0, PT, PT, PT, PT, 0x8, 0x0 ;  /* 0x000000000000781c */ /* 0x000fe20003f0e170 */
[----:B------:R-:W-:-:S12]  /*10410*/  BRA `(.L_x_939) ;  /* 0x0000000000187947 */ /* 0x000fd80003800000 */
.L_x_963:
[----:B------:R-:W2:Y:S02]  /*10420*/  LDG.E.64 R2, desc[UR36][R2.64] ;  /* 0x0000002402027981 */ /* 0x000ea4000c1e1b00 */
[----:B--2---:R-:W-:-:S04]  /*10430*/  ISETP.NE.U32.AND P0, PT, R2, RZ, PT ;  /* 0x000000ff0200720c */ /* 0x004fc80003f05070 */
[----:B------:R-:W-:Y:S01]  /*10440*/  ISETP.NE.AND.EX P0, PT, R3, RZ, PT, P0 ;  /* 0x000000ff0300720c */ /* 0x000fe20003f05300 */
[----:B------:R-:W-:-:S12]  /*10450*/  BRA `(.L_x_939) ;  /* 0x0000000000087947 */ /* 0x000fd80003800000 */
.L_x_962:
[----:B------:R-:W2:Y:S02]  /*10460*/  LDG.E R2, desc[UR36][R2.64] ;  /* 0x0000002402027981 */ /* 0x000ea4000c1e1900 */
[----:B--2---:R-:W-:-:S13]  /*10470*/  ISETP.NE.AND P0, PT, R2, RZ, PT ;  /* 0x000000ff0200720c */ /* 0x004fda0003f05270 */
.L_x_939:
        /* <DEDUP_REMOVED lines=17> */
.L_x_970:
[----:B------:R-:W-:Y:S01]  /*10590*/  STG.E.U8 desc[UR36][R16.64], R2 ;  /* 0x0000000210007986 */ /* 0x000fe2000c101124 */
[----:B------:R-:W-:Y:S05]  /*105a0*/  EXIT ;  /* 0x000000000000794d */ /* 0x000fea0003800000 */
.L_x_969:
        /* <DEDUP_REMOVED lines=9> */
.L_x_973:
[----:B------:R-:W-:Y:S01]  /*10640*/  STG.E desc[UR36][R16.64], R2 ;  /* 0x0000000210007986 */ /* 0x000fe2000c101924 */
[----:B------:R-:W-:Y:S05]  /*10650*/  EXIT ;  /* 0x000000000000794d */ /* 0x000fea0003800000 */
.L_x_972:
[----:B------:R-:W-:Y:S01]  /*10660*/  STG.E.U16 desc[UR36][R16.64], R2 ;  /* 0x0000000210007986 */ /* 0x000fe2000c101524 */
[----:B------:R-:W-:Y:S05]  /*10670*/  EXIT ;  /* 0x000000000000794d */ /* 0x000fea0003800000 */
.L_x_968:
[----:B------:R-:W-:-:S13]  /*10680*/  ISETP.GT.AND P0, PT, R0, 0x6, PT ;  /* 0x000000060000780c */ /* 0x000fda0003f04270 */
[----:B------:R-:W-:Y:S05]  /*10690*/  @P0 BRA `(.L_x_974) ;  /* 0x00000000002c0947 */ /* 0x000fea0003800000 */
[----:B------:R-:W-:-:S13]  /*106a0*/  ISETP.NE.AND P0, PT, R0, 0x5, PT ;  /* 0x000000050000780c */ /* 0x000fda0003f05270 */
[----:B------:R-:W-:Y:S05]  /*106b0*/  @!P0 BRA `(.L_x_975) ;  /* 0x0000000000148947 */ /* 0x000fea0003800000 */
[----:B------:R-:W-:-:S13]  /*106c0*/  ISETP.NE.AND P0, PT, R0, 0x6, PT ;  /* 0x000000060000780c */ /* 0x000fda0003f05270 */
[----:B------:R-:W-:Y:S05]  /*106d0*/  @P0 BRA `(.L_x_971) ;  /* 0x0000000800a80947 */ /* 0x000fea0003800000 */
[----:B------:R-:W-:-:S05]  /*106e0*/  I2FP.F32.U32 R3, R2 ;  /* 0x0000000200037245 */ /* 0x000fca0000201000 */
[----:B------:R-:W-:Y:S01]  /*106f0*/  STG.E desc[UR36][R16.64], R3 ;  /* 0x0000000310007986 */ /* 0x000fe2000c101924 */
[----:B------:R-:W-:Y:S05]  /*10700*/  EXIT ;  /* 0x000000000000794d */ /* 0x000fea0003800000 */
.L_x_975:
[----:B------:R-:W-:-:S04]  /*10710*/  I2FP.F32.U32 R0, R2 ;  /* 0x0000000200007245 */ /* 0x000fc80000201000 */
[----:B------:R-:W-:-:S05]  /*10720*/  F2FP.F16.F32.PACK_AB R0, RZ, R0 ;  /* 0x00000000ff00723e */ /* 0x000fca00000000ff */
[----:B------:R-:W-:Y:S01]  /*10730*/  STG.E.U16 desc[UR36][R16.64], R0 ;  /* 0x0000000010007986 */ /* 0x000fe2000c101524 */
[----:B------:R-:W-:Y:S05]  /*10740*/  EXIT ;  /* 0x000000000000794d */ /* 0x000fea0003800000 */
.L_x_974:
        /* <DEDUP_REMOVED lines=8> */
[----:B------:R-:W-:Y:S01]  /*107d0*/  STG.E.64 desc[UR36][R16.64], R2 ;  /* 0x0000000210007986 */ /* 0x000fe2000c101b24 */
[----:B------:R-:W-:Y:S05]  /*107e0*/  EXIT ;  /* 0x000000000000794d */ /* 0x000fea0003800000 */
.L_x_977:
[----:B------:R-:W-:-:S04]  /*107f0*/  I2FP.F32.U32 R2, R2 ;  /* 0x0000000200027245 */ /* 0x000fc80000201000 */
[----:B------:R-:W-:-:S04]  /*10800*/  F2FP.F16.F32.PACK_AB R3, RZ, R2 ;  /* 0x00000002ff03723e */ /* 0x000fc800000000ff */
[----:B------:R-:W-:-:S05]  /*10810*/  PRMT R3, R3, 0x5410, RZ ;  /* 0x0000541003037816 */ /* 0x000fca00000000ff */
[----:B------:R-:W-:Y:S01]  /*10820*/  STG.E desc[UR36][R16.64], R3 ;  /* 0x0000000310007986 */ /* 0x000fe2000c101924 */
[----:B------:R-:W-:Y:S05]  /*10830*/  EXIT ;  /* 0x000000000000794d */ /* 0x000fea0003800000 */
.L_x_976:
[----:B------:R-:W0:Y:S02]  /*10840*/  I2F.F64.U32 R2, R2 ;  /* 0x0000000200027312 */ /* 0x000e240000201800 */
[----:B0-----:R-:W-:Y:S01]  /*10850*/  STG.E.64 desc[UR36][R16.64], R2 ;  /* 0x0000000210007986 */ /* 0x001fe2000c101b24 */
[----:B------:R-:W-:Y:S05]  /*10860*/  EXIT ;  /* 0x000000000000794d */ /* 0x000fea0003800000 */
.L_x_967:
        /* <DEDUP_REMOVED lines=10> */
.L_x_980:
[----:B------:R-:W0:Y:S01]  /*10910*/  I2F.F64.U32 R4, R2 ;  /* 0x0000000200047312 */ /* 0x000e220000201800 */
[----:B------:R-:W-:-:S05]  /*10920*/  CS2R R6, SRZ ;  /* 0x0000000000067805 */ /* 0x000fca000001ff00 */
[----:B0-----:R-:W-:Y:S01]  /*10930*/  STG.E.128 desc[UR36][R16.64], R4 ;  /* 0x0000000410007986 */ /* 0x001fe2000c101d24 */
[----:B------:R-:W-:Y:S05]  /*10940*/  EXIT ;  /* 0x000000000000794d */ /* 0x000fea0003800000 */
.L_x_979:
        /* <DEDUP_REMOVED lines=21> */
.L_x_984:
[----:B------:R-:W-:Y:S05]  /*10aa0*/  BSYNC B0 ;  /* 0x0000000000007941 */ /* 0x000fea0003800000 */
.L_x_983:
[----:B------:R-:W-:-:S05]  /*10ab0*/  LOP3.LUT R3, R0, R3, RZ, 0xfc, !PT ;  /* 0x0000000300037212 */ /* 0x000fca00078efcff */
[----:B------:R-:W-:Y:S01]  /*10ac0*/  STG.E.U8 desc[UR36][R16.64], R3 ;  /* 0x0000000310007986 */ /* 0x000fe2000c101124 */
[----:B------:R-:W-:Y:S05]  /*10ad0*/  EXIT ;  /* 0x000000000000794d */ /* 0x000fea0003800000 */
.L_x_982:
        /* <DEDUP_REMOVED lines=13> */
.L_x_986:
[----:B------:R-:W-:Y:S01]  /*10bb0*/  IMAD.MOV.U32 R0, RZ, RZ, 0x7f ;  /* 0x0000007fff007424 */ /* 0x000fe200078e00ff */
[----:B------:R-:W-:-:S04]  /*10bc0*/  ISETP.GT.U32.AND P0, PT, R2, 0x7f800000, PT ;  /* 0x7f8000000200780c */ /* 0x000fc80003f04070 */
[----:B------:R-:W-:-:S09]  /*10bd0*/  SEL R0, R0, 0x7c, P0 ;  /* 0x0000007c00007807 */ /* 0x000fd20000000000 */
.L_x_987:
[----:B------:R-:W-:Y:S05]  /*10be0*/  BSYNC B0 ;  /* 0x0000000000007941 */ /* 0x000fea0003800000 */
.L_x_985:
[----:B------:R-:W-:-:S04]  /*10bf0*/  LOP3.LUT R2, R3, 0x80000000, RZ, 0xc0, !PT ;  /* 0x8000000003027812 */ /* 0x000fc800078ec0ff */
[----:B------:R-:W-:-:S04]  /*10c00*/  SHF.R.U32.HI R3, RZ, 0x18, R2 ;  /* 0x00000018ff037819 */ /* 0x000fc80000011602 */
[----:B------:R-:W-:-:S05]  /*10c10*/  LOP3.LUT R3, R0, R3, RZ, 0xfc, !PT ;  /* 0x0000000300037212 */ /* 0x000fca00078efcff */
[----:B------:R-:W-:Y:S01]  /*10c20*/  STG.E.U8 desc[UR36][R16.64], R3 ;  /* 0x0000000310007986 */ /* 0x000fe2000c101124 */
[----:B------:R-:W-:Y:S05]  /*10c30*/  EXIT ;  /* 0x000000000000794d */ /* 0x000fea0003800000 */
.L_x_981:
[----:B------:R-:W-:-:S04]  /*10c40*/  I2FP.F32.U32 R0, R2 ;  /* 0x0000000200007245 */ /* 0x000fc80000201000 */
[----:B------:R-:W-:-:S05]  /*10c50*/  F2FP.BF16.F32.PACK_AB R0, RZ, R0 ;  /* 0x00000000ff00723e */ /* 0x000fca00000010ff */
[----:B------:R-:W-:Y:S01]  /*10c60*/  STG.E.U16 desc[UR36][R16.64], R0 ;  /* 0x0000000010007986 */ /* 0x000fe2000c101524 */
[----:B------:R-:W-:Y:S05]  /*10c70*/  EXIT ;  /* 0x000000000000794d */ /* 0x000fea0003800000 */
.L_x_978:
        /* <DEDUP_REMOVED lines=10> */
.L_x_990:
        /* <DEDUP_REMOVED lines=17> */
.L_x_993:
[----:B------:R-:W-:-:S04]  /*10e30*/  LOP3.LUT R2, R3, 0x80000000, RZ, 0xc0, !PT ;  /* 0x8000000003027812 */ /* 0x000fc800078ec0ff */
[----:B------:R-:W-:-:S04]  /*10e40*/  SHF.R.U32.HI R3, RZ, 0x18, R2 ;  /* 0x00000018ff037819 */ /* 0x000fc80000011602 */
[----:B------:R-:W-:-:S04]  /*10e50*/  LOP3.LUT R0, R0, R3, RZ, 0xfc, !PT ;  /* 0x0000000300007212 */ /* 0x000fc800078efcff */
[----:B------:R-:W-:-:S07]  /*10e60*/  PRMT R8, R0, 0x7610, R8 ;  /* 0x0000761000087816 */ /* 0x000fce0000000008 */
.L_x_992:
[----:B------:R-:W-:Y:S05]  /*10e70*/  BSYNC B0 ;  /* 0x0000000000007941 */ /* 0x000fea0003800000 */
.L_x_991:
[----:B------:R-:W-:Y:S01]  /*10e80*/  STG.E.U8 desc[UR36][R16.64], R8 ;  /* 0x0000000810007986 */ /* 0x000fe2000c101124 */
[----:B------:R-:W-:Y:S05]  /*10e90*/  EXIT ;  /* 0x000000000000794d */ /* 0x000fea0003800000 */
.L_x_989:
        /* <DEDUP_REMOVED lines=17> */
.L_x_996:
[----:B------:R-:W-:-:S04]  /*10fb0*/  LOP3.LUT R2, R3, 0x80000000, RZ, 0xc0, !PT ;  /* 0x8000000003027812 */ /* 0x000fc800078ec0ff */
[----:B------:R-:W-:-:S04]  /*10fc0*/  SHF.R.U32.HI R3, RZ, 0x18, R2 ;  /* 0x00000018ff037819 */ /* 0x000fc80000011602 */
[----:B------:R-:W-:-:S04]  /*10fd0*/  LOP3.LUT R0, R0, R3, RZ, 0xfc, !PT ;  /* 0x0000000300007212 */ /* 0x000fc800078efcff */
[----:B------:R-:W-:-:S07]  /*10fe0*/  PRMT R8, R0, 0x7610, R8 ;  /* 0x0000761000087816 */ /* 0x000fce0000000008 */
.L_x_995:
[----:B------:R-:W-:Y:S05]  /*10ff0*/  BSYNC B0 ;  /* 0x0000000000007941 */ /* 0x000fea0003800000 */
.L_x_994:
[----:B------:R-:W-:Y:S01]  /*11000*/  STG.E.U8 desc[UR36][R16.64], R8 ;  /* 0x0000000810007986 */ /* 0x000fe2000c101124 */
[----:B------:R-:W-:Y:S05]  /*11010*/  EXIT ;  /* 0x000000000000794d */ /* 0x000fea0003800000 */
.L_x_988:
        /* <DEDUP_REMOVED lines=22> */
.L_x_971:
        /* <DEDUP_REMOVED lines=16> */
.L_x_999:
[----:B------:R-:W-:Y:S05]  /*11280*/  EXIT ;  /* 0x000000000000794d */ /* 0x000fea0003800000 */
.L_x_998:
[----:B------:R-:W-:-:S05]  /*11290*/  IMAD.MOV.U32 R3, RZ, RZ, RZ ;  /* 0x000000ffff037224 */ /* 0x000fca00078e00ff */
[----:B------:R-:W-:Y:S01]  /*112a0*/  STG.E.64 desc[UR36][R16.64], R2 ;  /* 0x0000000210007986 */ /* 0x000fe2000c101b24 */
[----:B------:R-:W-:Y:S05]  /*112b0*/  EXIT ;  /* 0x000000000000794d */ /* 0x000fea0003800000 */
.L_x_997:
[----:B------:R-:W-:Y:S01]  /*112c0*/  STG.E desc[UR36][R16.64], R2 ;  /* 0x0000000210007986 */ /* 0x000fe2000c101924 */
[----:B------:R-:W-:Y:S05]  /*112d0*/  EXIT ;  /* 0x000000000000794d */ /* 0x000fea0003800000 */
.L_x_1000:
        /* <DEDUP_REMOVED lines=10> */
.L_x_26127:


//--------------------- .text._ZN2at6native27unrolled_elementwise_kernelINS0_13BinaryFunctorIbbbNS0_17BitwiseXorFunctorIbEEEESt5arrayIPcLm3EELi4E23TrivialOffsetCalculatorILi2EjES9_ILi1EjENS0_6memory12LoadWithCastILi2EEENSC_13StoreWithCastILi1EEEEEviT_T0_T2_T3_T4_T5_ --------------------------
	.section	.text._ZN2at6native27unrolled_elementwise_kernelINS0_13BinaryFunctorIbbbNS0_17BitwiseXorFunctorIbEEEESt5arrayIPcLm3EELi4E23TrivialOffsetCalculatorILi2EjES9_ILi1EjENS0_6memory12LoadWithCastILi2EEENSC_13StoreWithCastILi1EEEEEviT_T0_T2_T3_T4_T5_,"ax",@progbits
	.align	128
        .global         _ZN2at6native27unrolled_elementwise_kernelINS0_13BinaryFunctorIbbbNS0_17BitwiseXorFunctorIbEEEESt5arrayIPcLm3EELi4E23TrivialOffsetCalculatorILi2EjES9_ILi1EjENS0_6memory12LoadWithCastILi2EEENSC_13StoreWithCastILi1EEEEEviT_T0_T2_T3_T4_T5_
        .type           _ZN2at6native27unrolled_elementwise_kernelINS0_13BinaryFunctorIbbbNS0_17BitwiseXorFunctorIbEEEESt5arrayIPcLm3EELi4E23TrivialOffsetCalculatorILi2EjES9_ILi1EjENS0_6memory12LoadWithCastILi2EEENSC_13StoreWithCastILi1EEEEEviT_T0_T2_T3_T4_T5_,@function
        .size           _ZN2at6native27unrolled_elementwise_kernelINS0_13BinaryFunctorIbbbNS0_17BitwiseXorFunctorIbEEEESt5arrayIPcLm3EELi4E23TrivialOffsetCalculatorILi2EjES9_ILi1EjENS0_6memory12LoadWithCastILi2EEENSC_13StoreWithCastILi1EEEEEviT_T0_T2_T3_T4_T5_,(.L_x_26128 - _ZN2at6native27unrolled_elementwise_kernelINS0_13BinaryFunctorIbbbNS0_17BitwiseXorFunctorIbEEEESt5arrayIPcLm3EELi4E23TrivialOffsetCalculatorILi2EjES9_ILi1EjENS0_6memory12LoadWithCastILi2EEENSC_13StoreWithCastILi1EEEEEviT_T0_T2_T3_T4_T5_)
        .other          _ZN2at6native27unrolled_elementwise_kernelINS0_13BinaryFunctorIbbbNS0_17BitwiseXorFunctorIbEEEESt5arrayIPcLm3EELi4E23TrivialOffsetCalculatorILi2EjES9_ILi1EjENS0_6memory12LoadWithCastILi2EEENSC_13StoreWithCastILi1EEEEEviT_T0_T2_T3_T4_T5_,@"STO_CUDA_ENTRY STV_DEFAULT"
_ZN2at6native27unrolled_elementwise_kernelINS0_13BinaryFunctorIbbbNS0_17BitwiseXorFunctorIbEEEESt5arrayIPcLm3EELi4E23TrivialOffsetCalculatorILi2EjES9_ILi1EjENS0_6memory12LoadWithCastILi2EEENSC_13StoreWithCastILi1EEEEEviT_T0_T2_T3_T4_T5_:
.text._ZN2at6native27unrolled_elementwise_kernelINS0_13BinaryFunctorIbbbNS0_17BitwiseXorFunctorIbEEEESt5arrayIPcLm3EELi4E23TrivialOffsetCalculatorILi2EjES9_ILi1EjENS0_6memory12LoadWithCastILi2EEENSC_13StoreWithCastILi1EEEEEviT_T0_T2_T3_T4_T5_:
        /* <DEDUP_REMOVED lines=9> */
[----:B------:R-:W-:-:S07]  /*0090*/  PRMT R18, RZ, 0x7610, R18 ;  /* 0x00007610ff127816 */ /* 0x000fce0000000012 */
[----:B------:R-:W4:Y:S01]  /*00a0*/  LDC.U8 R24, c[0x0][0x235] ;  /* 0x00008d40ff187b82 */ /* 0x000f220000000000 */
[----:B-1----:R-:W-:-:S05]  /*00b0*/  IMAD R22, R2, -0x200, R3 ;  /* 0xfffffe0002167824 */ /* 0x002fca00078e0203 */
[----:B--2---:R-:W-:-:S13]  /*00c0*/  ISETP.GE.AND P0, PT, R25, R22, PT ;  /* 0x000000161900720c */ /* 0x004fda0003f06270 */
[----:B0--34-:R-:W-:Y:S05]  /*00d0*/  @P0 BRA `(.L_x_1002) ;  /* 0x0000002000040947 */ /* 0x019fea0003800000 */
        /* <DEDUP_REMOVED lines=21> */
.L_x_1006:
[----:B------:R-:W2:Y:S02]  /*0230*/  LDG.E.U8 R4, desc[UR36][R4.64] ;  /* 0x0000002404047981 */ /* 0x000ea4000c1e1100 */
[----:B--2---:R-:W-:-:S04]  /*0240*/  ISETP.NE.AND P0, PT, R4, RZ, PT ;  /* 0x000000ff0400720c */ /* 0x004fc80003f05270 */
[----:B------:R-:W-:Y:S01]  /*0250*/  P2R R18, PR, RZ, 0x1 ;  /* 0x00000001ff127803 */ /* 0x000fe20000000000 */
[----:B------:R-:W-:Y:S08]  /*0260*/  BRA `(.L_x_1008) ;  /* 0x0000000c00c47947 */ /* 0x000ff00003800000 */
.L_x_1005:
        /* <DEDUP_REMOVED lines=11> */
.L_x_1010:
[----:B------:R-:W2:Y:S02]  /*0320*/  LDG.E R4, desc[UR36][R4.64] ;  /* 0x0000002404047981 */ /* 0x000ea4000c1e1900 */
[----:B--2---:R-:W-:-:S04]  /*0330*/  ISETP.NE.AND P0, PT, R4, RZ, PT ;  /* 0x000000ff0400720c */ /* 0x004fc80003f05270 */
[----:B------:R-:W-:Y:S01]  /*0340*/  P2R R18, PR, RZ, 0x1 ;  /* 0x00000001ff127803 */ /* 0x000fe20000000000 */
[----:B------:R-:W-:Y:S08]  /*0350*/  BRA `(.L_x_1008) ;  /* 0x0000000c00887947 */ /* 0x000ff00003800000 */
.L_x_1009:
[----:B------:R-:W2:Y:S02]  /*0360*/  LDG.E.U16 R4, desc[UR36][R4.64] ;  /* 0x0000002404047981 */ /* 0x000ea4000c1e1500 */
[----:B--2---:R-:W-:-:S04]  /*0370*/  ISETP.NE.AND P0, PT, R4, RZ, PT ;  /* 0x000000ff0400720c */ /* 0x004fc80003f05270 */
[----:B------:R-:W-:Y:S01]  /*0380*/  P2R R18, PR, RZ, 0x1 ;  /* 0x00000001ff127803 */ /* 0x000fe20000000000 */
[----:B------:R-:W-:Y:S08]  /*0390*/  BRA `(.L_x_1008) ;  /* 0x0000000c00787947 */ /* 0x000ff00003800000 */
.L_x_1004:
        /* <DEDUP_REMOVED lines=10> */
.L_x_1012:
[----:B------:R-:W2:Y:S02]  /*0440*/  LDG.E.U16 R0, desc[UR36][R4.64] ;  /* 0x0000002404007981 */ /* 0x000ea4000c1e1500 */
[----:B--2---:R-:W-:-:S05]  /*0450*/  HADD2.F32 R0, -RZ, R0.H0_H0 ;  /* 0x20000000ff007230 */ /* 0x004fca0000004100 */
[----:B------:R-:W-:-:S04]  /*0460*/  FSETP.NEU.FTZ.AND P0, PT, R0, RZ, PT ;  /* 0x000000ff0000720b */ /* 0x000fc80003f1d000 */
[----:B------:R-:W-:Y:S01]  /*0470*/  P2R R18, PR, RZ, 0x1 ;  /* 0x00000001ff127803 */ /* 0x000fe20000000000 */
[----:B------:R-:W-:Y:S08]  /*0480*/  BRA `(.L_x_1008) ;  /* 0x0000000c003c7947 */ /* 0x000ff00003800000 */
.L_x_1011:
        /* <DEDUP_REMOVED lines=12> */
.L_x_1014:
        /* <DEDUP_REMOVED lines=11> */
.L_x_1013:
[----:B------:R-:W2:Y:S02]  /*0600*/  LDG.E.64 R4, desc[UR36][R4.64] ;  /* 0x0000002404047981 */ /* 0x000ea4000c1e1b00 */
[----:B--2---:R-:W-:-:S06]  /*0610*/  DSETP.NEU.AND P0, PT, R4, RZ, PT ;  /* 0x000000ff0400722a */ /* 0x004fcc0003f0d000 */
[----:B------:R-:W-:Y:S01]  /*0620*/  P2R R18, PR, RZ, 0x1 ;  /* 0x00000001ff127803 */ /* 0x000fe20000000000 */
[----:B------:R-:W-:Y:S07]  /*0630*/  BRA `(.L_x_1008) ;  /* 0x0000000800d07947 */ /* 0x000fee0003800000 */
.L_x_1003:
        /* <DEDUP_REMOVED lines=12> */
.L_x_1017:
[----:B------:R-:W2:Y:S02]  /*0700*/  LDG.E.128 R4, desc[UR36][R4.64] ;  /* 0x0000002404047981 */ /* 0x000ea4000c1e1d00 */
[----:B--2---:R-:W-:-:S06]  /*0710*/  DSETP.NEU.AND P0, PT, R6, RZ, PT ;  /* 0x000000ff0600722a */ /* 0x004fcc0003f0d000 */
[----:B------:R-:W-:-:S06]  /*0720*/  DSETP.NEU.OR P0, PT, R4, RZ, P0 ;  /* 0x000000ff0400722a */ /* 0x000fcc000070d400 */
[----:B------:R-:W-:Y:S01]  /*0730*/  P2R R18, PR, RZ, 0x1 ;  /* 0x00000001ff127803 */ /* 0x000fe20000000000 */
[----:B------:R-:W-:Y:S07]  /*0740*/  BRA `(.L_x_1008) ;  /* 0x00000008008c7947 */ /* 0x000fee0003800000 */
.L_x_1016:
        /* <DEDUP_REMOVED lines=28> */
.L_x_1019:
        /* <DEDUP_REMOVED lines=12> */
[----:B------:R-:W-:-:S04]  /*09d0*/  FSETP.NEU.FTZ.AND P0, PT, R0, RZ, PT ;  /* 0x000000ff0000720b */ /* 0x000fc80003f1d000 */
[----:B------:R-:W-:Y:S01]  /*09e0*/  P2R R18, PR, RZ, 0x1 ;  /* 0x00000001ff127803 */ /* 0x000fe20000000000 */
[----:B------:R-:W-:Y:S08]  /*09f0*/  BRA `(.L_x_1008) ;  /* 0x0000000400e07947 */ /* 0x000ff00003800000 */
.L_x_1018:
[----:B------:R-:W2:Y:S02]  /*0a00*/  LDG.E.U16 R0, desc[UR36][R4.64] ;  /* 0x0000002404007981 */ /* 0x000ea4000c1e1500 */
[----:B--2---:R-:W-:-:S05]  /*0a10*/  IMAD.U32 R0, R0, 0x10000, RZ ;  /* 0x0001000000007824 */ /* 0x004fca00078e00ff */
[----:B------:R-:W-:-:S04]  /*0a20*/  FSETP.NEU.FTZ.AND P0, PT, R0, RZ, PT ;  /* 0x000000ff0000720b */ /* 0x000fc80003f1d000 */
[----:B------:R-:W-:Y:S01]  /*0a30*/  P2R R18, PR, RZ, 0x1 ;  /* 0x00000001ff127803 */ /* 0x000fe20000000000 */
[----:B------:R-:W-:Y:S08]  /*0a40*/  BRA `(.L_x_1008) ;  /* 0x0000000400cc7947 */ /* 0x000ff00003800000 */
.L_x_1015:
        /* <DEDUP_REMOVED lines=12> */
.L_x_1022:
        /* <DEDUP_REMOVED lines=21> */
.L_x_1026:
[----:B------:R-:W-:Y:S05]  /*0c60*/  BSYNC B1 ;  /* 0x0000000000017941 */ /* 0x000fea0003800000 */
.L_x_1025:
[----:B------:R-:W-:Y:S01]  /*0c70*/  LEA R5, R0, 0x3b800000, 0x17 ;  /* 0x3b80000000057811 */ /* 0x000fe200078eb8ff */
[----:B------:R-:W-:-:S05]  /*0c80*/  IMAD.SHL.U32 R0, R3, 0x100000, RZ ;  /* 0x0010000003007824 */ /* 0x000fca00078e00ff */
[----:B------:R-:W-:-:S07]  /*0c90*/  LOP3.LUT R0, R5, R0, R6, 0xfe, !PT ;  /* 0x0000000005007212 */ /* 0x000fce00078efe06 */
.L_x_1024:
[----:B------:R-:W-:Y:S05]  /*0ca0*/  BSYNC B0 ;  /* 0x0000000000007941 */ /* 0x000fea0003800000 */
.L_x_1023:
[----:B------:R-:W-:-:S04]  /*0cb0*/  FSETP.NEU.FTZ.AND P0, PT, R0, RZ, PT ;  /* 0x000000ff0000720b */ /* 0x000fc80003f1d000 */
[----:B------:R-:W-:Y:S01]  /*0cc0*/  P2R R18, PR, RZ, 0x1 ;  /* 0x00000001ff127803 */ /* 0x000fe20000000000 */
[----:B------:R-:W-:Y:S08]  /*0cd0*/  BRA `(.L_x_1008) ;  /* 0x0000000400287947 */ /* 0x000ff00003800000 */
.L_x_1021:
        /* <DEDUP_REMOVED lines=21> */
.L_x_1030:
[----:B------:R-:W-:Y:S05]  /*0e30*/  BSYNC B1 ;  /* 0x0000000000017941 */ /* 0x000fea0003800000 */
.L_x_1029:
[----:B------:R-:W-:Y:S01]  /*0e40*/  LEA R5, R0, 0x37800000, 0x17 ;  /* 0x3780000000057811 */ /* 0x000fe200078eb8ff */
[----:B------:R-:W-:-:S05]  /*0e50*/  IMAD.SHL.U32 R0, R3, 0x200000, RZ ;  /* 0x0020000003007824 */ /* 0x000fca00078e00ff */
[----:B------:R-:W-:-:S07]  /*0e60*/  LOP3.LUT R0, R5, R0, R6, 0xfe, !PT ;  /* 0x0000000005007212 */ /* 0x000fce00078efe06 */
.L_x_1028:
[----:B------:R-:W-:Y:S05]  /*0e70*/  BSYNC B0 ;  /* 0x0000000000007941 */ /* 0x000fea0003800000 */
.L_x_1027:
[----:B------:R-:W-:-:S04]  /*0e80*/  FSETP.NEU.FTZ.AND P0, PT, R0, RZ, PT ;  /* 0x000000ff0000720b */ /* 0x000fc80003f1d000 */
[----:B------:R-:W-:Y:S01]  /*0e90*/  P2R R18, PR, RZ, 0x1 ;  /* 0x00000001ff127803 */ /* 0x000fe20000000000 */
[----:B------:R-:W-:Y:S08]  /*0ea0*/  BRA `(.L_x_1008) ;  /* 0x0000000000b47947 */ /* 0x000ff00003800000 */
.L_x_1020:
        /* <DEDUP_REMOVED lines=14> */
.L_x_1034:
[----:B------:R-:W-:Y:S05]  /*0f90*/  BSYNC B0 ;  /* 0x0000000000007941 */ /* 0x000fea0003800000 */
.L_x_1033:
[----:B------:R-:W-:-:S04]  /*0fa0*/  FSETP.NEU.FTZ.AND P0, PT, R0, RZ, PT ;  /* 0x000000ff0000720b */ /* 0x000fc80003f1d000 */
[----:B------:R-:W-:Y:S01]  /*0fb0*/  P2R R18, PR, RZ, 0x1 ;  /* 0x00000001ff127803 */ /* 0x000fe20000000000 */
[----:B------:R-:W-:Y:S08]  /*0fc0*/  BRA `(.L_x_1008) ;  /* 0x00000000006c7947 */ /* 0x000ff00003800000 */
.L_x_1007:
        /* <DEDUP_REMOVED lines=16> */
.L_x_1035:
[----:B------:R-:W-:-:S04]  /*10d0*/  PLOP3.LUT P0, PT, PT, PT, PT, 0x8, 0x0 ;  /* 0x000000000000781c */ /* 0x000fc80003f0e170 */
[----:B------:R-:W-:Y:S01]  /*10e0*/  P2R R18, PR, RZ, 0x1 ;  /* 0x00000001ff127803 */ /* 0x000fe20000000000 */
[----:B------:R-:W-:Y:S08]  /*10f0*/  BRA `(.L_x_1008) ;  /* 0x0000000000207947 */ /* 0x000ff00003800000 */
.L_x_1032:
[----:B------:R-:W2:Y:S02]  /*1100*/  LDG.E.64 R4, desc[UR36][R4.64] ;  /* 0x0000002404047981 */ /* 0x000ea4000c1e1b00 */
[----:B--2---:R-:W-:-:S04]  /*1110*/  ISETP.NE.U32.AND P0, PT, R4, RZ, PT ;  /* 0x000000ff0400720c */ /* 0x004fc80003f05070 */
[----:B------:R-:W-:-:S04]  /*1120*/  ISETP.NE.AND.EX P0, PT, R5, RZ, PT, P0 ;  /* 0x000000ff0500720c */ /* 0x000fc80003f05300 */
[----:B------:R-:W-:Y:S01]  /*1130*/  P2R R18, PR, RZ, 0x1 ;  /* 0x00000001ff127803 */ /* 0x000fe20000000000 */
[----:B------:R-:W-:Y:S08]  /*1140*/  BRA `(.L_x_1008) ;  /* 0x00000000000c7947 */ /* 0x000ff00003800000 */
.L_x_1031:
[----:B------:R-:W2:Y:S02]  /*1150*/  LDG.E R4, desc[UR36][R4.64] ;  /* 0x0000002404047981 */ /* 0x000ea4000c1e1900 */
[----:B--2---:R-:W-:-:S04]  /*1160*/  ISETP.NE.AND P0, PT, R4, RZ, PT ;  /* 0x000000ff0400720c */ /* 0x004fc80003f05270 */
[----:B------:R-:W-:-:S09]  /*1170*/  P2R R18, PR, RZ, 0x1 ;  /* 0x00000001ff127803 */ /* 0x000fd20000000000 */
.L_x_1008:
[----:B------:R-:W0:Y:S01]  /*1180*/  LDC.64 R4, c[0x0][0x228] ;  /* 0x00008a00ff047b82 */ /* 0x000e220000000a00 */
[----:B------:R-:W-:Y:S01]  /*1190*/  PRMT R0, R24, 0x9910, RZ ;  /* 0x0000991018007816 */ /* 0x000fe200000000ff */
[----:B------:R-:W-:Y:S02]  /*11a0*/  ULDC UR4, c[0x0][0x23c] ;  /* 0x00008f0000047ab9 */ /* 0x000fe40000000800 */
[----:B------:R-:W-:Y:S01]  /*11b0*/  IMAD R17, R17, UR4, RZ ;  /* 0x0000000411117c24 */ /* 0x000fe2000f8e02ff */
[----:B------:R-:W-:-:S04]  /*11c0*/  ISETP.GT.AND P0, PT, R0, 0x9, PT ;  /* 0x000000090000780c */ /* 0x000fc80003f04270 */
[----:B0-----:R-:W-:-:S05]  /*11d0*/  IADD3 R4, P1, R17, R4, RZ ;  /* 0x0000000411047210 */ /* 0x001fca0007f3e0ff */
[----:B------:R-:W-:-:S04]  /*11e0*/  IMAD.X R5, RZ, RZ, R5, P1 ;  /* 0x000000ffff057224 */ /* 0x000fc800008e0605 */
        /* <DEDUP_REMOVED lines=12> */
.L_x_1039:
[----:B------:R-:W2:Y:S02]  /*12b0*/  LDG.E.U8 R4, desc[UR36][R4.64] ;  /* 0x0000002404047981 */ /* 0x000ea4000c1e1100 */
[----:B--2---:R-:W-:Y:S01]  /*12c0*/  ISETP.NE.AND P0, PT, R4, RZ, PT ;  /* 0x000000ff0400720c */ /* 0x004fe20003f05270 */
[----:B------:R-:W-:-:S12]  /*12d0*/  BRA `(.L_x_1041) ;  /* 0x0000000c00747947 */ /* 0x000fd80003800000 */
.L_x_1038:
        /* <DEDUP_REMOVED lines=10> */
.L_x_1043:
[----:B------:R-:W2:Y:S02]  /*1380*/  LDG.E R4, desc[UR36][R4.64] ;  /* 0x0000002404047981 */ /* 0x000ea4000c1e1900 */
[----:B--2---:R-:W-:Y:S01]  /*1390*/  ISETP.NE.AND P0, PT, R4, RZ, PT ;  /* 0x000000ff0400720c */ /* 0x004fe20003f05270 */
[----:B------:R-:W-:-:S12]  /*13a0*/  BRA `(.L_x_1041) ;  /* 0x0000000c00407947 */ /* 0x000fd80003800000 */
.L_x_1042:
[----:B------:R-:W2:Y:S02]  /*13b0*/  LDG.E.U16 R4, desc[UR36][R4.64] ;  /* 0x0000002404047981 */ /* 0x000ea4000c1e1500 */
[----:B--2---:R-:W-:Y:S01]  /*13c0*/  ISETP.NE.AND P0, PT, R4, RZ, PT ;  /* 0x000000ff0400720c */ /* 0x004fe20003f05270 */
[----:B------:R-:W-:-:S12]  /*13d0*/  BRA `(.L_x_1041) ;  /* 0x0000000c00347947 */ /* 0x000fd80003800000 */
.L_x_1037:
        /* <DEDUP_REMOVED lines=9> */
.L_x_1045:
[----:B------:R-:W2:Y:S02]  /*1470*/  LDG.E.U16 R0, desc[UR36][R4.64] ;  /* 0x0000002404007981 */ /* 0x000ea4000c1e1500 */
[----:B--2---:R-:W-:-:S05]  /*1480*/  HADD2.F32 R0, -RZ, R0.H0_H0 ;  /* 0x20000000ff007230 */ /* 0x004fca0000004100 */
[----:B------:R-:W-:Y:S01]  /*1490*/  FSETP.NEU.FTZ.AND P0, PT, R0, RZ, PT ;  /* 0x000000ff0000720b */ /* 0x000fe20003f1d000 */
[----:B------:R-:W-:-:S12]  /*14a0*/  BRA `(.L_x_1041) ;  /* 0x0000000c00007947 */ /* 0x000fd80003800000 */
.L_x_1044:
        /* <DEDUP_REMOVED lines=11> */
.L_x_1047:
        /* <DEDUP_REMOVED lines=10> */
.L_x_1046:
[----:B------:R-:W2:Y:S02]  /*1600*/  LDG.E.64 R4, desc[UR36][R4.64] ;  /* 0x0000002404047981 */ /* 0x000ea4000c1e1b00 */
[----:B--2---:R-:W-:Y:S01]  /*1610*/  DSETP.NEU.AND P0, PT, R4, RZ, PT ;  /* 0x000000ff0400722a */ /* 0x004fe20003f0d000 */
[----:B------:R-:W-:-:S13]  /*1620*/  BRA `(.L_x_1041) ;  /* 0x0000000800a07947 */ /* 0x000fda0003800000 */
.L_x_1036:
        /* <DEDUP_REMOVED lines=11> */
.L_x_1050:
[----:B------:R-:W2:Y:S02]  /*16e0*/  LDG.E.128 R4, desc[UR36][R4.64] ;  /* 0x0000002404047981 */ /* 0x000ea4000c1e1d00 */
[----:B--2---:R-:W-:-:S06]  /*16f0*/  DSETP.NEU.AND P0, PT, R6, RZ, PT ;  /* 0x000000ff0600722a */ /* 0x004fcc0003f0d000 */
[----:B------:R-:W-:Y:S01]  /*1700*/  DSETP.NEU.OR P0, PT, R4, RZ, P0 ;  /* 0x000000ff0400722a */ /* 0x000fe2000070d400 */
[----:B------:R-:W-:-:S13]  /*1710*/  BRA `(.L_x_1041) ;  /* 0x0000000800647947 */ /* 0x000fda0003800000 */
.L_x_1049:
        /* <DEDUP_REMOVED lines=27> */
.L_x_1052:
        /* <DEDUP_REMOVED lines=14> */
.L_x_1051:
[----:B------:R-:W2:Y:S02]  /*19b0*/  LDG.E.U16 R0, desc[UR36][R4.64] ;  /* 0x0000002404007981 */ /* 0x000ea4000c1e1500 */
[----:B--2---:R-:W-:-:S05]  /*19c0*/  IMAD.U32 R0, R0, 0x10000, RZ ;  /* 0x0001000000007824 */ /* 0x004fca00078e00ff */
[----:B------:R-:W-:Y:S01]  /*19d0*/  FSETP.NEU.FTZ.AND P0, PT, R0, RZ, PT ;  /* 0x000000ff0000720b */ /* 0x000fe20003f1d000 */
[----:B------:R-:W-:-:S12]  /*19e0*/  BRA `(.L_x_1041) ;  /* 0x0000000400b07947 */ /* 0x000fd80003800000 */
.L_x_1048:
        /* <DEDUP_REMOVED lines=11> */
.L_x_1055:
        /* <DEDUP_REMOVED lines=21> */
.L_x_1059:
[----:B------:R-:W-:Y:S05]  /*1bf0*/  BSYNC B1 ;  /* 0x0000000000017941 */ /* 0x000fea0003800000 */
.L_x_1058:
[----:B------:R-:W-:Y:S01]  /*1c00*/  LEA R5, R0, 0x3b800000, 0x17 ;  /* 0x3b80000000057811 */ /* 0x000fe200078eb8ff */
[----:B------:R-:W-:-:S05]  /*1c10*/  IMAD.SHL.U32 R0, R3, 0x100000, RZ ;  /* 0x0010000003007824 */ /* 0x000fca00078e00ff */
[----:B------:R-:W-:-:S07]  /*1c20*/  LOP3.LUT R0, R5, R0, R6, 0xfe, !PT ;  /* 0x0000000005007212 */ /* 0x000fce00078efe06 */
.L_x_1057:
[----:B------:R-:W-:Y:S05]  /*1c30*/  BSYNC B0 ;  /* 0x0000000000007941 */ /* 0x000fea0003800000 */
.L_x_1056:
[----:B------:R-:W-:Y:S01]  /*1c40*/  FSETP.NEU.FTZ.AND P0, PT, R0, RZ, PT ;  /* 0x000000ff0000720b */ /* 0x000fe20003f1d000 */
[----:B------:R-:W-:-:S12]  /*1c50*/  BRA `(.L_x_1041) ;  /* 0x0000000400147947 */ /* 0x000fd80003800000 */
.L_x_1054:
        /* <DEDUP_REMOVED lines=21> */
.L_x_1063:
[----:B------:R-:W-:Y:S05]  /*1db0*/  BSYNC B1 ;  /* 0x0000000000017941 */ /* 0x000fea0003800000 */
.L_x_1062:
[----:B------:R-:W-:Y:S01]  /*1dc0*/  LEA R5, R0, 0x37800000, 0x17 ;  /* 0x3780000000057811 */ /* 0x000fe200078eb8ff */
[----:B------:R-:W-:-:S05]  /*1dd0*/  IMAD.SHL.U32 R0, R3, 0x200000, RZ ;  /* 0x0020000003007824 */ /* 0x000fca00078e00ff */
[----:B------:R-:W-:-:S07]  /*1de0*/  LOP3.LUT R0, R5, R0, R6, 0xfe, !PT ;  /* 0x0000000005007212 */ /* 0x000fce00078efe06 */
.L_x_1061:
[----:B------:R-:W-:Y:S05]  /*1df0*/  BSYNC B0 ;  /* 0x0000000000007941 */ /* 0x000fea0003800000 */
.L_x_1060:
[----:B------:R-:W-:Y:S01]  /*1e00*/  FSETP.NEU.FTZ.AND P0, PT, R0, RZ, PT ;  /* 0x000000ff0000720b */ /* 0x000fe20003f1d000 */
[----:B------:R-:W-:-:S12]  /*1e10*/  BRA `(.L_x_1041) ;  /* 0x0000000000a47947 */ /* 0x000fd80003800000 */
.L_x_1053:
        /* <DEDUP_REMOVED lines=14> */
.L_x_1067:
[----:B------:R-:W-:Y:S05]  /*1f00*/  BSYNC B0 ;  /* 0x0000000000007941 */ /* 0x000fea0003800000 */
.L_x_1066:
[----:B------:R-:W-:Y:S01]  /*1f10*/  FSETP.NEU.FTZ.AND P0, PT, R0, RZ, PT ;  /* 0x000000ff0000720b */ /* 0x000fe20003f1d000 */
[----:B------:R-:W-:-:S12]  /*1f20*/  BRA `(.L_x_1041) ;  /* 0x0000000000607947 */ /* 0x000fd80003800000 */
.L_x_1040:
        /* <DEDUP_REMOVED lines=16> */
.L_x_1068:
[----:B------:R-:W-:Y:S01]  /*2030*/  PLOP3.LUT P0, PT, PT, PT, PT, 0x8, 0x0 ;  /* 0x000000000000781c */ /* 0x000fe20003f0e170 */
[----:B------:R-:W-:-:S12]  /*2040*/  BRA `(.L_x_1041) ;  /* 0x0000000000187947 */ /* 0x000fd80003800000 */
.L_x_1065:
[----:B------:R-:W2:Y:S02]  /*2050*/  LDG.E.64 R4, desc[UR36][R4.64] ;  /* 0x0000002404047981 */ /* 0x000ea4000c1e1b00 */
[----:B--2---:R-:W-:-:S04]  /*2060*/  ISETP.NE.U32.AND P0, PT, R4, RZ, PT ;  /* 0x000000ff0400720c */ /* 0x004fc80003f05070 */
[----:B------:R-:W-:Y:S01]  /*2070*/  ISETP.NE.AND.EX P0, PT, R5, RZ, PT, P0 ;  /* 0x000000ff0500720c */ /* 0x000fe20003f05300 */
[----:B------:R-:W-:-:S12]  /*2080*/  BRA `(.L_x_1041) ;  /* 0x0000000000087947 */ /* 0x000fd80003800000 */
.L_x_1064:
[----:B------:R-:W2:Y:S02]  /*2090*/  LDG.E R4, desc[UR36][R4.64] ;  /* 0x0000002404047981 */ /* 0x000ea4000c1e1900 */
[----:B--2---:R-:W-:-:S13]  /*20a0*/  ISETP.NE.AND P0, PT, R4, RZ, PT ;  /* 0x000000ff0400720c */ /* 0x004fda0003f05270 */
.L_x_1041:
[----:B------:R-:W-:Y:S01]  /*20b0*/  ISETP.NE.AND P1, PT, R18, RZ, PT ;  /* 0x000000ff1200720c */ /* 0x000fe20003f25270 */
[----:B------:R-:W-:Y:S01]  /*20c0*/  VIADD R25, R25, 0x80 ;  /* 0x0000008019197836 */ /* 0x000fe20000000000 */
[----:B------:R-:W-:Y:S02]  /*20d0*/  SEL R18, RZ, 0x1, !P0 ;  /* 0x00000001ff127807 */ /* 0x000fe40004000000 */
[----:B------:R-:W-:-:S09]  /*20e0*/  SEL R17, RZ, 0x1, !P1 ;  /* 0x00000001ff117807 */ /* 0x000fd20004800000 */
.L_x_1002:
[----:B------:R-:W-:Y:S05]  /*20f0*/  BSYNC B6 ;  /* 0x0000000000067941 */ /* 0x000fea0003800000 */
.L_x_1001:
[----:B------:R-:W-:Y:S01]  /*2100*/  ISETP.GE.AND P0, PT, R25, R22, PT ;  /* 0x000000161900720c */ /* 0x000fe20003f06270 */
[----:B------:R-:W-:Y:S01]  /*2110*/  BSSY B6, `(.L_x_1069) ;  /* 0x0000205000067945 */ /* 0x000fe20003800000 */
[----:B------:R-:W-:-:S11]  /*2120*/  PRMT R19, RZ, 0x7610, R19 ;  /* 0x00007610ff137816 */ /* 0x000fd60000000013 */
[----:B------:R-:W-:Y:S05]  /*2130*/  @P0 BRA `(.L_x_1070) ;  /* 0x0000002000080947 */ /* 0x000fea0003800000 */
        /* <DEDUP_REMOVED lines=21> */
.L_x_1074:
[----:B------:R-:W2:Y:S02]  /*2290*/  LDG.E.U8 R4, desc[UR36][R4.64] ;  /* 0x0000002404047981 */ /* 0x000ea4000c1e1100 */
[----:B--2---:R-:W-:-:S04]  /*22a0*/  ISETP.NE.AND P0, PT, R4, RZ, PT ;  /* 0x000000ff0400720c */ /* 0x004fc80003f05270 */
[----:B------:R-:W-:Y:S01]  /*22b0*/  P2R R19, PR, RZ, 0x1 ;  /* 0x00000001ff137803 */ /* 0x000fe20000000000 */
[----:B------:R-:W-:Y:S08]  /*22c0*/  BRA `(.L_x_1076) ;  /* 0x0000000c00c87947 */ /* 0x000ff00003800000 */
.L_x_1073:
        /* <DEDUP_REMOVED lines=11> */
.L_x_1078:
[----:B------:R-:W2:Y:S02]  /*2380*/  LDG.E R4, desc[UR36][R4.64] ;  /* 0x0000002404047981 */ /* 0x000ea4000c1e1900 */
[----:B--2---:R-:W-:-:S04]  /*2390*/  ISETP.NE.AND P0, PT, R4, RZ, PT ;  /* 0x000000ff0400720c */ /* 0x004fc80003f05270 */
[----:B------:R-:W-:Y:S01]  /*23a0*/  P2R R19, PR, RZ, 0x1 ;  /* 0x00000001ff137803 */ /* 0x000fe20000000000 */
[----:B------:R-:W-:Y:S08]  /*23b0*/  BRA `(.L_x_1076) ;  /* 0x0000000c008c7947 */ /* 0x000ff00003800000 */
.L_x_1077:
[----:B------:R-:W2:Y:S02]  /*23c0*/  LDG.E.U16 R4, desc[UR36][R4.64] ;  /* 0x0000002404047981 */ /* 0x000ea4000c1e1500 */
[----:B--2---:R-:W-:-:S04]  /*23d0*/  ISETP.NE.AND P0, PT, R4, RZ, PT ;  /* 0x000000ff0400720c */ /* 0x004fc80003f05270 */
[----:B------:R-:W-:Y:S01]  /*23e0*/  P2R R19, PR, RZ, 0x1 ;  /* 0x00000001ff137803 */ /* 0x000fe20000000000 */
[----:B------:R-:W-:Y:S08]  /*23f0*/  BRA `(.L_x_1076) ;  /* 0x0000000c007c7947 */ /* 0x000ff00003800000 */
.L_x_1072:
        /* <DEDUP_REMOVED lines=10> */
.L_x_1080:
[----:B------:R-:W2:Y:S02]  /*24a0*/  LDG.E.U16 R0, desc[UR36][R4.64] ;  /* 0x0000002404007981 */ /* 0x000ea4000c1e1500 */
[----:B--2---:R-:W-:-:S05]  /*24b0*/  HADD2.F32 R0, -RZ, R0.H0_H0 ;  /* 0x20000000ff007230 */ /* 0x004fca0000004100 */
[----:B------:R-:W-:-:S04]  /*24c0*/  FSETP.NEU.FTZ.AND P0, PT, R0, RZ, PT ;  /* 0x000000ff0000720b */ /* 0x000fc80003f1d000 */
[----:B------:R-:W-:Y:S01]  /*24d0*/  P2R R19, PR, RZ, 0x1 ;  /* 0x00000001ff137803 */ /* 0x000fe20000000000 */
[----:B------:R-:W-:Y:S08]  /*24e0*/  BRA `(.L_x_1076) ;  /* 0x0000000c00407947 */ /* 0x000ff00003800000 */
.L_x_1079:
        /* <DEDUP_REMOVED lines=12> */
.L_x_1082:
        /* <DEDUP_REMOVED lines=11> */
.L_x_1081:
[----:B------:R-:W2:Y:S02]  /*2660*/  LDG.E.64 R4, desc[UR36][R4.64] ;  /* 0x0000002404047981 */ /* 0x000ea4000c1e1b00 */
[----:B--2---:R-:W-:-:S06]  /*2670*/  DSETP.NEU.AND P0, PT, R4, RZ, PT ;  /* 0x000000ff0400722a */ /* 0x004fcc0003f0d000 */
[----:B------:R-:W-:Y:S01]  /*2680*/  P2R R19, PR, RZ, 0x1 ;  /* 0x00000001ff137803 */ /* 0x000fe20000000000 */
[----:B------:R-:W-:Y:S07]  /*2690*/  BRA `(.L_x_1076) ;  /* 0x0000000800d47947 */ /* 0x000fee0003800000 */
.L_x_1071:
        /* <DEDUP_REMOVED lines=12> */
.L_x_1085:
[----:B------:R-:W2:Y:S02]  /*2760*/  LDG.E.128 R4, desc[UR36][R4.64] ;  /* 0x0000002404047981 */ /* 0x000ea4000c1e1d00 */
[----:B--2---:R-:W-:-:S06]  /*2770*/  DSETP.NEU.AND P0, PT, R6, RZ, PT ;  /* 0x000000ff0600722a */ /* 0x004fcc0003f0d000 */
[----:B------:R-:W-:-:S06]  /*2780*/  DSETP.NEU.OR P0, PT, R4, RZ, P0 ;  /* 0x000000ff0400722a */ /* 0x000fcc000070d400 */
[----:B------:R-:W-:Y:S01]  /*2790*/  P2R R19, PR, RZ, 0x1 ;  /* 0x00000001ff137803 */ /* 0x000fe20000000000 */
[----:B------:R-:W-:Y:S07]  /*27a0*/  BRA `(.L_x_1076) ;  /* 0x0000000800907947 */ /* 0x000fee0003800000 */
.L_x_1084:
        /* <DEDUP_REMOVED lines=28> */
.L_x_1087:
        /* <DEDUP_REMOVED lines=16> */
.L_x_1086:
[----:B------:R-:W2:Y:S02]  /*2a70*/  LDG.E.U16 R0, desc[UR36][R4.64] ;  /* 0x0000002404007981 */ /* 0x000ea4000c1e1500 */
[----:B--2---:R-:W-:-:S05]  /*2a80*/  IMAD.U32 R0, R0, 0x10000, RZ ;  /* 0x0001000000007824 */ /* 0x004fca00078e00ff */
[----:B------:R-:W-:-:S04]  /*2a90*/  FSETP.NEU.FTZ.AND P0, PT, R0, RZ, PT ;  /* 0x000000ff0000720b */ /* 0x000fc80003f1d000 */
[----:B------:R-:W-:Y:S01]  /*2aa0*/  P2R R19, PR, RZ, 0x1 ;  /* 0x00000001ff137803 */ /* 0x000fe20000000000 */
[----:B------:R-:W-:Y:S08]  /*2ab0*/  BRA `(.L_x_1076) ;  /* 0x0000000400cc7947 */ /* 0x000ff00003800000 */
.L_x_1083:
        /* <DEDUP_REMOVED lines=12> */
.L_x_1090:
        /* <DEDUP_REMOVED lines=21> */
.L_x_1094:
[----:B------:R-:W-:Y:S05]  /*2cd0*/  BSYNC B1 ;  /* 0x0000000000017941 */ /* 0x000fea0003800000 */
.L_x_1093:
[----:B------:R-:W-:Y:S01]  /*2ce0*/  LEA R5, R0, 0x3b800000, 0x17 ;  /* 0x3b80000000057811 */ /* 0x000fe200078eb8ff */
[----:B------:R-:W-:-:S05]  /*2cf0*/  IMAD.SHL.U32 R0, R3, 0x100000, RZ ;  /* 0x0010000003007824 */ /* 0x000fca00078e00ff */
[----:B------:R-:W-:-:S07]  /*2d00*/  LOP3.LUT R0, R5, R0, R6, 0xfe, !PT ;  /* 0x0000000005007212 */ /* 0x000fce00078efe06 */
.L_x_1092:
[----:B------:R-:W-:Y:S05]  /*2d10*/  BSYNC B0 ;  /* 0x0000000000007941 */ /* 0x000fea0003800000 */
.L_x_1091:
[----:B------:R-:W-:-:S04]  /*2d20*/  FSETP.NEU.FTZ.AND P0, PT, R0, RZ, PT ;  /* 0x000000ff0000720b */ /* 0x000fc80003f1d000 */
[----:B------:R-:W-:Y:S01]  /*2d30*/  P2R R19, PR, RZ, 0x1 ;  /* 0x00000001ff137803 */ /* 0x000fe20000000000 */
[----:B------:R-:W-:Y:S08]  /*2d40*/  BRA `(.L_x_1076) ;  /* 0x0000000400287947 */ /* 0x000ff00003800000 */
.L_x_1089:
        /* <DEDUP_REMOVED lines=21> */
.L_x_1098:
[----:B------:R-:W-:Y:S05]  /*2ea0*/  BSYNC B1 ;  /* 0x0000000000017941 */ /* 0x000fea0003800000 */
.L_x_1097:
[----:B------:R-:W-:Y:S01]  /*2eb0*/  LEA R5, R0, 0x37800000, 0x17 ;  /* 0x3780000000057811 */ /* 0x000fe200078eb8ff */
[----:B------:R-:W-:-:S05]  /*2ec0*/  IMAD.SHL.U32 R0, R3, 0x200000, RZ ;  /* 0x0020000003007824 */ /* 0x000fca00078e00ff */
[----:B------:R-:W-:-:S07]  /*2ed0*/  LOP3.LUT R0, R5, R0, R6, 0xfe, !PT ;  /* 0x0000000005007212 */ /* 0x000fce00078efe06 */
.L_x_1096:
[----:B------:R-:W-:Y:S05]  /*2ee0*/  BSYNC B0 ;  /* 0x0000000000007941 */ /* 0x000fea0003800000 */
.L_x_1095:
[----:B------:R-:W-:-:S04]  /*2ef0*/  FSETP.NEU.FTZ.AND P0, PT, R0, RZ, PT ;  /* 0x000000ff0000720b */ /* 0x000fc80003f1d000 */
[----:B------:R-:W-:Y:S01]  /*2f00*/  P2R R19, PR, RZ, 0x1 ;  /* 0x00000001ff137803 */ /* 0x000fe20000000000 */
[----:B------:R-:W-:Y:S08]  /*2f10*/  BRA `(.L_x_1076) ;  /* 0x0000000000b47947 */ /* 0x000ff00003800000 */
.L_x_1088:
        /* <DEDUP_REMOVED lines=14> */
.L_x_1102:
[----:B------:R-:W-:Y:S05]  /*3000*/  BSYNC B0 ;  /* 0x0000000000007941 */ /* 0x000fea0003800000 */
.L_x_1101:
[----:B------:R-:W-:-:S04]  /*3010*/  FSETP.NEU.FTZ.AND P0, PT, R0, RZ, PT ;  /* 0x000000ff0000720b */ /* 0x000fc80003f1d000 */
[----:B------:R-:W-:Y:S01]  /*3020*/  P2R R19, PR, RZ, 0x1 ;  /* 0x00000001ff137803 */ /* 0x000fe20000000000 */
[----:B------:R-:W-:Y:S08]  /*3030*/  BRA `(.L_x_1076) ;  /* 0x00000000006c7947 */ /* 0x000ff00003800000 */
.L_x_1075:
        /* <DEDUP_REMOVED lines=16> */
.L_x_1103:
[----:B------:R-:W-:-:S04]  /*3140*/  PLOP3.LUT P0, PT, PT, PT, PT, 0x8, 0x0 ;  /* 0x000000000000781c */ /* 0x000fc80003f0e170 */
[----:B------:R-:W-:Y:S01]  /*3150*/  P2R R19, PR, RZ, 0x1 ;  /* 0x00000001ff137803 */ /* 0x000fe20000000000 */
[----:B------:R-:W-:Y:S08]  /*3160*/  BRA `(.L_x_1076) ;  /* 0x0000000000207947 */ /* 0x000ff00003800000 */
.L_x_1100:
[----:B------:R-:W2:Y:S02]  /*3170*/  LDG.E.64 R4, desc[UR36][R4.64] ;  /* 0x0000002404047981 */ /* 0x000ea4000c1e1b00 */
[----:B--2---:R-:W-:-:S04]  /*3180*/  ISETP.NE.U32.AND P0, PT, R4, RZ, PT ;  /* 0x000000ff0400720c */ /* 0x004fc80003f05070 */
[----:B------:R-:W-:-:S04]  /*3190*/  ISETP.NE.AND.EX P0, PT, R5, RZ, PT, P0 ;  /* 0x000000ff0500720c */ /* 0x000fc80003f05300 */
[----:B------:R-:W-:Y:S01]  /*31a0*/  P2R R19, PR, RZ, 0x1 ;  /* 0x00000001ff137803 */ /* 0x000fe20000000000 */
[----:B------:R-:W-:Y:S08]  /*31b0*/  BRA `(.L_x_1076) ;  /* 0x00000000000c7947 */ /* 0x000ff00003800000 */
.L_x_1099:
[----:B------:R-:W2:Y:S02]  /*31c0*/  LDG.E R4, desc[UR36][R4.64] ;  /* 0x0000002404047981 */ /* 0x000ea4000c1e1900 */
[----:B--2---:R-:W-:-:S04]  /*31d0*/  ISETP.NE.AND P0, PT, R4, RZ, PT ;  /* 0x000000ff0400720c */ /* 0x004fc80003f05270 */
[----:B------:R-:W-:-:S09]  /*31e0*/  P2R R19, PR, RZ, 0x1 ;  /* 0x00000001ff137803 */ /* 0x000fd20000000000 */
.L_x_1076:
        /* <DEDUP_REMOVED lines=19> */
.L_x_1107:
[----:B------:R-:W2:Y:S02]  /*3320*/  LDG.E.U8 R4, desc[UR36][R4.64] ;  /* 0x0000002404047981 */ /* 0x000ea4000c1e1100 */
[----:B--2---:R-:W-:Y:S01]  /*3330*/  ISETP.NE.AND P0, PT, R4, RZ, PT ;  /* 0x000000ff0400720c */ /* 0x004fe20003f05270 */
[----:B------:R-:W-:-:S12]  /*3340*/  BRA `(.L_x_1109) ;  /* 0x0000000c00747947 */ /* 0x000fd80003800000 */
.L_x_1106:
        /* <DEDUP_REMOVED lines=10> */
.L_x_1111:
[----:B------:R-:W2:Y:S02]  /*33f0*/  LDG.E R4, desc[UR36][R4.64] ;  /* 0x0000002404047981 */ /* 0x000ea4000c1e1900 */
[----:B--2---:R-:W-:Y:S01]  /*3400*/  ISETP.NE.AND P0, PT, R4, RZ, PT ;  /* 0x000000ff0400720c */ /* 0x004fe20003f05270 */
[----:B------:R-:W-:-:S12]  /*3410*/  BRA `(.L_x_1109) ;  /* 0x0000000c00407947 */ /* 0x000fd80003800000 */
.L_x_1110:
[----:B------:R-:W2:Y:S02]  /*3420*/  LDG.E.U16 R4, desc[UR36][R4.64] ;  /* 0x0000002404047981 */ /* 0x000ea4000c1e1500 */
[----:B--2---:R-:W-:Y:S01]  /*3430*/  ISETP.NE.AND P0, PT, R4, RZ, PT ;  /* 0x000000ff0400720c */ /* 0x004fe20003f05270 */
[----:B------:R-:W-:-:S12]  /*3440*/  BRA `(.L_x_1109) ;  /* 0x0000000c00347947 */ /* 0x000fd80003800000 */
.L_x_1105:
        /* <DEDUP_REMOVED lines=9> */
.L_x_1113:
[----:B------:R-:W2:Y:S02]  /*34e0*/  LDG.E.U16 R0, desc[UR36][R4.64] ;  /* 0x0000002404007981 */ /* 0x000ea4000c1e1500 */
[----:B--2---:R-:W-:-:S05]  /*34f0*/  HADD2.F32 R0, -RZ, R0.H0_H0 ;  /* 0x20000000ff007230 */ /* 0x004fca0000004100 */
[----:B------:R-:W-:Y:S01]  /*3500*/  FSETP.NEU.FTZ.AND P0, PT, R0, RZ, PT ;  /* 0x000000ff0000720b */ /* 0x000fe20003f1d000 */
[----:B------:R-:W-:-:S12]  /*3510*/  BRA `(.L_x_1109) ;  /* 0x0000000c00007947 */ /* 0x000fd80003800000 */
.L_x_1112:
        /* <DEDUP_REMOVED lines=11> */
.L_x_1115:
        /* <DEDUP_REMOVED lines=10> */
.L_x_1114:
[----:B------:R-:W2:Y:S02]  /*3670*/  LDG.E.64 R4, desc[UR36][R4.64] ;  /* 0x0000002404047981 */ /* 0x000ea4000c1e1b00 */
[----:B--2---:R-:W-:Y:S01]  /*3680*/  DSETP.NEU.AND P0, PT, R4, RZ, PT ;  /* 0x000000ff0400722a */ /* 0x004fe20003f0d000 */
[----:B------:R-:W-:-:S13]  /*3690*/  BRA `(.L_x_1109) ;  /* 0x0000000800a07947 */ /* 0x000fda0003800000 */
.L_x_1104:
        /* <DEDUP_REMOVED lines=11> */
.L_x_1118:
[----:B------:R-:W2:Y:S02]  /*3750*/  LDG.E.128 R4, desc[UR36][R4.64] ;  /* 0x0000002404047981 */ /* 0x000ea4000c1e1d00 */
[----:B--2---:R-:W-:-:S06]  /*3760*/  DSETP.NEU.AND P0, PT, R6, RZ, PT ;  /* 0x000000ff0600722a */ /* 0x004fcc0003f0d000 */
[----:B------:R-:W-:Y:S01]  /*3770*/  DSETP.NEU.OR P0, PT, R4, RZ, P0 ;  /* 0x000000ff0400722a */ /* 0x000fe2000070d400 */
[----:B------:R-:W-:-:S13]  /*3780*/  BRA `(.L_x_1109) ;  /* 0x0000000800647947 */ /* 0x000fda0003800000 */
.L_x_1117:
        /* <DEDUP_REMOVED lines=27> */
.L_x_1120:
        /* <DEDUP_REMOVED lines=14> */
.L_x_1119:
[----:B------:R-:W2:Y:S02]  /*3a20*/  LDG.E.U16 R0, desc[UR36][R4.64] ;  /* 0x0000002404007981 */ /* 0x000ea4000c1e1500 */
[----:B--2---:R-:W-:-:S05]  /*3a30*/  IMAD.U32 R0, R0, 0x10000, RZ ;  /* 0x0001000000007824 */ /* 0x004fca00078e00ff */
[----:B------:R-:W-:Y:S01]  /*3a40*/  FSETP.NEU.FTZ.AND P0, PT, R0, RZ, PT ;  /* 0x000000ff0000720b */ /* 0x000fe20003f1d000 */
[----:B------:R-:W-:-:S12]  /*3a50*/  BRA `(.L_x_1109) ;  /* 0x0000000400b07947 */ /* 0x000fd80003800000 */
.L_x_1116:
        /* <DEDUP_REMOVED lines=11> */
.L_x_1123:
        /* <DEDUP_REMOVED lines=21> */
.L_x_1127:
[----:B------:R-:W-:Y:S05]  /*3c60*/  BSYNC B1 ;  /* 0x0000000000017941 */ /* 0x000fea0003800000 */
.L_x_1126:
[----:B------:R-:W-:Y:S01]  /*3c70*/  LEA R5, R0, 0x3b800000, 0x17 ;  /* 0x3b80000000057811 */ /* 0x000fe200078eb8ff */
[----:B------:R-:W-:-:S05]  /*3c80*/  IMAD.SHL.U32 R0, R3, 0x100000, RZ ;  /* 0x0010000003007824 */ /* 0x000fca00078e00ff */
[----:B------:R-:W-:-:S07]  /*3c90*/  LOP3.LUT R0, R5, R0, R6, 0xfe, !PT ;  /* 0x0000000005007212 */ /* 0x000fce00078efe06 */
.L_x_1125:
[----:B------:R-:W-:Y:S05]  /*3ca0*/  BSYNC B0 ;  /* 0x0000000000007941 */ /* 0x000fea0003800000 */
.L_x_1124:
[----:B------:R-:W-:Y:S01]  /*3cb0*/  FSETP.NEU.FTZ.AND P0, PT, R0, RZ, PT ;  /* 0x000000ff0000720b */ /* 0x000fe20003f1d000 */
[----:B------:R-:W-:-:S12]  /*3cc0*/  BRA `(.L_x_1109) ;  /* 0x0000000400147947 */ /* 0x000fd80003800000 */
.L_x_1122:
        /* <DEDUP_REMOVED lines=21> */
.L_x_1131:
[----:B------:R-:W-:Y:S05]  /*3e20*/  BSYNC B1 ;  /* 0x0000000000017941 */ /* 0x000fea0003800000 */
.L_x_1130:
[----:B------:R-:W-:Y:S01]  /*3e30*/  LEA R5, R0, 0x37800000, 0x17 ;  /* 0x3780000000057811 */ /* 0x000fe200078eb8ff */
[----:B------:R-:W-:-:S05]  /*3e40*/  IMAD.SHL.U32 R0, R3, 0x200000, RZ ;  /* 0x0020000003007824 */ /* 0x000fca00078e00ff */
[----:B------:R-:W-:-:S07]  /*3e50*/  LOP3.LUT R0, R5, R0, R6, 0xfe, !PT ;  /* 0x0000000005007212 */ /* 0x000fce00078efe06 */
.L_x_1129:
[----:B------:R-:W-:Y:S05]  /*3e60*/  BSYNC B0 ;  /* 0x0000000000007941 */ /* 0x000fea0003800000 */
.L_x_1128:
[----:B------:R-:W-:Y:S01]  /*3e70*/  FSETP.NEU.FTZ.AND P0, PT, R0, RZ, PT ;  /* 0x000000ff0000720b */ /* 0x000fe20003f1d000 */
[----:B------:R-:W-:-:S12]  /*3e80*/  BRA `(.L_x_1109) ;  /* 0x0000000000a47947 */ /* 0x000fd80003800000 */
.L_x_1121:
        /* <DEDUP_REMOVED lines=14> */
.L_x_1135:
[----:B------:R-:W-:Y:S05]  /*3f70*/  BSYNC B0 ;  /* 0x0000000000007941 */ /* 0x000fea0003800000 */
.L_x_1134:
[----:B------:R-:W-:Y:S01]  /*3f80*/  FSETP.NEU.FTZ.AND P0, PT, R0, RZ, PT ;  /* 0x000000ff0000720b */ /* 0x000fe20003f1d000 */
[----:B------:R-:W-:-:S12]  /*3f90*/  BRA `(.L_x_1109) ;  /* 0x0000000000607947 */ /* 0x000fd80003800000 */
.L_x_1108:
        /* <DEDUP_REMOVED lines=16> */
.L_x_1136:
[----:B------:R-:W-:Y:S01]  /*40a0*/  PLOP3.LUT P0, PT, PT, PT, PT, 0x8, 0x0 ;  /* 0x000000000000781c */ /* 0x000fe20003f0e170 */
[----:B------:R-:W-:-:S12]  /*40b0*/  BRA `(.L_x_1109) ;  /* 0x0000000000187947 */ /* 0x000fd80003800000 */
.L_x_1133:
[----:B------:R-:W2:Y:S02]  /*40c0*/  LDG.E.64 R4, desc[UR36][R4.64] ;  /* 0x0000002404047981 */ /* 0x000ea4000c1e1b00 */
[----:B--2---:R-:W-:-:S04]  /*40d0*/  ISETP.NE.U32.AND P0, PT, R4, RZ, PT ;  /* 0x000000ff0400720c */ /* 0x004fc80003f05070 */
[----:B------:R-:W-:Y:S01]  /*40e0*/  ISETP.NE.AND.EX P0, PT, R5, RZ, PT, P0 ;  /* 0x000000ff0500720c */ /* 0x000fe20003f05300 */
[----:B------:R-:W-:-:S12]  /*40f0*/  BRA `(.L_x_1109) ;  /* 0x0000000000087947 */ /* 0x000fd80003800000 */
.L_x_1132:
[----:B------:R-:W2:Y:S02]  /*4100*/  LDG.E R4, desc[UR36][R4.64] ;  /* 0x0000002404047981 */ /* 0x000ea4000c1e1900 */
[----:B--2---:R-:W-:-:S13]  /*4110*/  ISETP.NE.AND P0, PT, R4, RZ, PT ;  /* 0x000000ff0400720c */ /* 0x004fda0003f05270 */
.L_x_1109:
[----:B------:R-:W-:Y:S01]  /*4120*/  ISETP.NE.AND P1, PT, R19, RZ, PT ;  /* 0x000000ff1300720c */ /* 0x000fe20003f25270 */
[----:B------:R-:W-:Y:S01]  /*4130*/  VIADD R25, R25, 0x80 ;  /* 0x0000008019197836 */ /* 0x000fe20000000000 */
[----:B------:R-:W-:Y:S02]  /*4140*/  SEL R19, RZ, 0x1, !P0 ;  /* 0x00000001ff137807 */ /* 0x000fe40004000000 */
[----:B------:R-:W-:-:S09]  /*4150*/  SEL R16, RZ, 0x1, !P1 ;  /* 0x00000001ff107807 */ /* 0x000fd20004800000 */
.L_x_1070:
[----:B------:R-:W-:Y:S05]  /*4160*/  BSYNC B6 ;  /* 0x0000000000067941 */ /* 0x000fea0003800000 */
.L_x_1069:
[----:B------:R-:W-:Y:S01]  /*4170*/  ISETP.GE.AND P0, PT, R25, R22, PT ;  /* 0x000000161900720c */ /* 0x000fe20003f06270 */
[----:B------:R-:W-:Y:S01]  /*4180*/  BSSY B6, `(.L_x_1137) ;  /* 0x0000207000067945 */ /* 0x000fe20003800000 */
[----:B------:R-:W-:Y:S02]  /*4190*/  PRMT R26, RZ, 0x7610, R26 ;  /* 0x00007610ff1a7816 */ /* 0x000fe4000000001a */
[----:B------:R-:W-:Y:S02]  /*41a0*/  PRMT R27, RZ, 0x7610, R27 ;  /* 0x00007610ff1b7816 */ /* 0x000fe4000000001b */
[----:B------:R-:W-:-:S07]  /*41b0*/  PRMT R24, RZ, 0x7610, R24 ;  /* 0x00007610ff187816 */ /* 0x000fce0000000018 */
        /* <DEDUP_REMOVED lines=22> */
.L_x_1142:
[----:B------:R-:W2:Y:S02]  /*4320*/  LDG.E.U8 R4, desc[UR36][R4.64] ;  /* 0x0000002404047981 */ /* 0x000ea4000c1e1100 */
[----:B--2---:R-:W-:-:S04]  /*4330*/  ISETP.NE.AND P0, PT, R4, RZ, PT ;  /* 0x000000ff0400720c */ /* 0x004fc80003f05270 */
[----:B------:R-:W-:Y:S01]  /*4340*/  P2R R27, PR, RZ, 0x1 ;  /* 0x00000001ff1b7803 */ /* 0x000fe20000000000 */
[----:B------:R-:W-:Y:S08]  /*4350*/  BRA `(.L_x_1144) ;  /* 0x0000000c00c47947 */ /* 0x000ff00003800000 */
.L_x_1141:
        /* <DEDUP_REMOVED lines=11> */
.L_x_1146:
[----:B------:R-:W2:Y:S02]  /*4410*/  LDG.E R4, desc[UR36][R4.64] ;  /* 0x0000002404047981 */ /* 0x000ea4000c1e1900 */
[----:B--2---:R-:W-:-:S04]  /*4420*/  ISETP.NE.AND P0, PT, R4, RZ, PT ;  /* 0x000000ff0400720c */ /* 0x004fc80003f05270 */
[----:B------:R-:W-:Y:S01]  /*4430*/  P2R R27, PR, RZ, 0x1 ;  /* 0x00000001ff1b7803 */ /* 0x000fe20000000000 */
[----:B------:R-:W-:Y:S08]  /*4440*/  BRA `(.L_x_1144) ;  /* 0x0000000c00887947 */ /* 0x000ff00003800000 */
.L_x_1145:
[----:B------:R-:W2:Y:S02]  /*4450*/  LDG.E.U16 R4, desc[UR36][R4.64] ;  /* 0x0000002404047981 */ /* 0x000ea4000c1e1500 */
[----:B--2---:R-:W-:-:S04]  /*4460*/  ISETP.NE.AND P0, PT, R4, RZ, PT ;  /* 0x000000ff0400720c */ /* 0x004fc80003f05270 */
[----:B------:R-:W-:Y:S01]  /*4470*/  P2R R27, PR, RZ, 0x1 ;  /* 0x00000001ff1b7803 */ /* 0x000fe20000000000 */
[----:B------:R-:W-:Y:S08]  /*4480*/  BRA `(.L_x_1144) ;  /* 0x0000000c00787947 */ /* 0x000ff00003800000 */
.L_x_1140:
        /* <DEDUP_REMOVED lines=10> */
.L_x_1148:
[----:B------:R-:W2:Y:S02]  /*4530*/  LDG.E.U16 R0, desc[UR36][R4.64] ;  /* 0x0000002404007981 */ /* 0x000ea4000c1e1500 */
[----:B--2---:R-:W-:-:S05]  /*4540*/  HADD2.F32 R0, -RZ, R0.H0_H0 ;  /* 0x20000000ff007230 */ /* 0x004fca0000004100 */
[----:B------:R-:W-:-:S04]  /*4550*/  FSETP.NEU.FTZ.AND P0, PT, R0, RZ, PT ;  /* 0x000000ff0000720b */ /* 0x000fc80003f1d000 */
[----:B------:R-:W-:Y:S01]  /*4560*/  P2R R27, PR, RZ, 0x1 ;  /* 0x00000001ff1b7803 */ /* 0x000fe20000000000 */
[----:B------:R-:W-:Y:S08]  /*4570*/  BRA `(.L_x_1144) ;  /* 0x0000000c003c7947 */ /* 0x000ff00003800000 */
.L_x_1147:
        /* <DEDUP_REMOVED lines=12> */
.L_x_1150:
        /* <DEDUP_REMOVED lines=11> */
.L_x_1149:
[----:B------:R-:W2:Y:S02]  /*46f0*/  LDG.E.64 R4, desc[UR36][R4.64] ;  /* 0x0000002404047981 */ /* 0x000ea4000c1e1b00 */
[----:B--2---:R-:W-:-:S06]  /*4700*/  DSETP.NEU.AND P0, PT, R4, RZ, PT ;  /* 0x000000ff0400722a */ /* 0x004fcc0003f0d000 */
[----:B------:R-:W-:Y:S01]  /*4710*/  P2R R27, PR, RZ, 0x1 ;  /* 0x00000001ff1b7803 */ /* 0x000fe20000000000 */
[----:B------:R-:W-:Y:S07]  /*4720*/  BRA `(.L_x_1144) ;  /* 0x0000000800d07947 */ /* 0x000fee0003800000 */
.L_x_1139:
        /* <DEDUP_REMOVED lines=12> */
.L_x_1153:
[----:B------:R-:W2:Y:S02]  /*47f0*/  LDG.E.128 R4, desc[UR36][R4.64] ;  /* 0x0000002404047981 */ /* 0x000ea4000c1e1d00 */
[----:B--2---:R-:W-:-:S06]  /*4800*/  DSETP.NEU.AND P0, PT, R6, RZ, PT ;  /* 0x000000ff0600722a */ /* 0x004fcc0003f0d000 */
[----:B------:R-:W-:-:S06]  /*4810*/  DSETP.NEU.OR P0, PT, R4, RZ, P0 ;  /* 0x000000ff0400722a */ /* 0x000fcc000070d400 */
[----:B------:R-:W-:Y:S01]  /*4820*/  P2R R27, PR, RZ, 0x1 ;  /* 0x00000001ff1b7803 */ /* 0x000fe20000000000 */
[----:B------:R-:W-:Y:S07]  /*4830*/  BRA `(.L_x_1144) ;  /* 0x00000008008c7947 */ /* 0x000fee0003800000 */
.L_x_1152:
        /* <DEDUP_REMOVED lines=28> */
.L_x_1155:
        /* <DEDUP_REMOVED lines=15> */
.L_x_1154:
[----:B------:R-:W2:Y:S02]  /*4af0*/  LDG.E.U16 R0, desc[UR36][R4.64] ;  /* 0x0000002404007981 */ /* 0x000ea4000c1e1500 */
[----:B--2---:R-:W-:-:S05]  /*4b00*/  IMAD.U32 R0, R0, 0x10000, RZ ;  /* 0x0001000000007824 */ /* 0x004fca00078e00ff */
[----:B------:R-:W-:-:S04]  /*4b10*/  FSETP.NEU.FTZ.AND P0, PT, R0, RZ, PT ;  /* 0x000000ff0000720b */ /* 0x000fc80003f1d000 */
[----:B------:R-:W-:Y:S01]  /*4b20*/  P2R R27, PR, RZ, 0x1 ;  /* 0x00000001ff1b7803 */ /* 0x000fe20000000000 */
[----:B------:R-:W-:Y:S08]  /*4b30*/  BRA `(.L_x_1144) ;  /* 0x0000000400cc7947 */ /* 0x000ff00003800000 */
.L_x_1151:
        /* <DEDUP_REMOVED lines=12> */
.L_x_1158:
        /* <DEDUP_REMOVED lines=21> */
.L_x_1162:
[----:B------:R-:W-:Y:S05]  /*4d50*/  BSYNC B1 ;  /* 0x0000000000017941 */ /* 0x000fea0003800000 */
.L_x_1161:
[----:B------:R-:W-:Y:S01]  /*4d60*/  LEA R5, R0, 0x3b800000, 0x17 ;  /* 0x3b80000000057811 */ /* 0x000fe200078eb8ff */
[----:B------:R-:W-:-:S05]  /*4d70*/  IMAD.SHL.U32 R0, R3, 0x100000, RZ ;  /* 0x0010000003007824 */ /* 0x000fca00078e00ff */
[----:B------:R-:W-:-:S07]  /*4d80*/  LOP3.LUT R0, R5, R0, R6, 0xfe, !PT ;  /* 0x0000000005007212 */ /* 0x000fce00078efe06 */
.L_x_1160:
[----:B------:R-:W-:Y:S05]  /*4d90*/  BSYNC B0 ;  /* 0x0000000000007941 */ /* 0x000fea0003800000 */
.L_x_1159:
[----:B------:R-:W-:-:S04]  /*4da0*/  FSETP.NEU.FTZ.AND P0, PT, R0, RZ, PT ;  /* 0x000000ff0000720b */ /* 0x000fc80003f1d000 */
[----:B------:R-:W-:Y:S01]  /*4db0*/  P2R R27, PR, RZ, 0x1 ;  /* 0x00000001ff1b7803 */ /* 0x000fe20000000000 */
[----:B------:R-:W-:Y:S08]  /*4dc0*/  BRA `(.L_x_1144) ;  /* 0x0000000400287947 */ /* 0x000ff00003800000 */
.L_x_1157:
        /* <DEDUP_REMOVED lines=21> */
.L_x_1166:
[----:B------:R-:W-:Y:S05]  /*4f20*/  BSYNC B1 ;  /* 0x0000000000017941 */ /* 0x000fea0003800000 */
.L_x_1165:
[----:B------:R-:W-:Y:S01]  /*4f30*/  LEA R5, R0, 0x37800000, 0x17 ;  /* 0x3780000000057811 */ /* 0x000fe200078eb8ff */
[----:B------:R-:W-:-:S05]  /*4f40*/  IMAD.SHL.U32 R0, R3, 0x200000, RZ ;  /* 0x0020000003007824 */ /* 0x000fca00078e00ff */
[----:B------:R-:W-:-:S07]  /*4f50*/  LOP3.LUT R0, R5, R0, R6, 0xfe, !PT ;  /* 0x0000000005007212 */ /* 0x000fce00078efe06 */
.L_x_1164:
[----:B------:R-:W-:Y:S05]  /*4f60*/  BSYNC B0 ;  /* 0x0000000000007941 */ /* 0x000fea0003800000 */
.L_x_1163:
[----:B------:R-:W-:-:S04]  /*4f70*/  FSETP.NEU.FTZ.AND P0, PT, R0, RZ, PT ;  /* 0x000000ff0000720b */ /* 0x000fc80003f1d000 */
[----:B------:R-:W-:Y:S01]  /*4f80*/  P2R R27, PR, RZ, 0x1 ;  /* 0x00000001ff1b7803 */ /* 0x000fe20000000000 */
[----:B------:R-:W-:Y:S08]  /*4f90*/  BRA `(.L_x_1144) ;  /* 0x0000000000b47947 */ /* 0x000ff00003800000 */
.L_x_1156:
        /* <DEDUP_REMOVED lines=14> */
.L_x_1170:
[----:B------:R-:W-:Y:S05]  /*5080*/  BSYNC B0 ;  /* 0x0000000000007941 */ /* 0x000fea0003800000 */
.L_x_1169:
[----:B------:R-:W-:-:S04]  /*5090*/  FSETP.NEU.FTZ.AND P0, PT, R0, RZ, PT ;  /* 0x000000ff0000720b */ /* 0x000fc80003f1d000 */
[----:B------:R-:W-:Y:S01]  /*50a0*/  P2R R27, PR, RZ, 0x1 ;  /* 0x00000001ff1b7803 */ /* 0x000fe20000000000 */
[----:B------:R-:W-:Y:S08]  /*50b0*/  BRA `(.L_x_1144) ;  /* 0x00000000006c7947 */ /* 0x000ff00003800000 */
.L_x_1143:
        /* <DEDUP_REMOVED lines=16> */
.L_x_1171:
[----:B------:R-:W-:-:S04]  /*51c0*/  PLOP3.LUT P0, PT, PT, PT, PT, 0x8, 0x0 ;  /* 0x000000000000781c */ /* 0x000fc80003f0e170 */
[----:B------:R-:W-:Y:S01]  /*51d0*/  P2R R27, PR, RZ, 0x1 ;  /* 0x00000001ff1b7803 */ /* 0x000fe20000000000 */
[----:B------:R-:W-:Y:S08]  /*51e0*/  BRA `(.L_x_1144) ;  /* 0x0000000000207947 */ /* 0x000ff00003800000 */
.L_x_1168:
[----:B------:R-:W2:Y:S02]  /*51f0*/  LDG.E.64 R4, desc[UR36][R4.64] ;  /* 0x0000002404047981 */ /* 0x000ea4000c1e1b00 */
[----:B--2---:R-:W-:-:S04]  /*5200*/  ISETP.NE.U32.AND P0, PT, R4, RZ, PT ;  /* 0x000000ff0400720c */ /* 0x004fc80003f05070 */
[----:B------:R-:W-:-:S04]  /*5210*/  ISETP.NE.AND.EX P0, PT, R5, RZ, PT, P0 ;  /* 0x000000ff0500720c */ /* 0x000fc80003f05300 */
[----:B------:R-:W-:Y:S01]  /*5220*/  P2R R27, PR, RZ, 0x1 ;  /* 0x00000001ff1b7803 */ /* 0x000fe20000000000 */
[----:B------:R-:W-:Y:S08]  /*5230*/  BRA `(.L_x_1144) ;  /* 0x00000000000c7947 */ /* 0x000ff00003800000 */
.L_x_1167:
[----:B------:R-:W2:Y:S02]  /*5240*/  LDG.E R4, desc[UR36][R4.64] ;  /* 0x0000002404047981 */ /* 0x000ea4000c1e1900 */
[----:B--2---:R-:W-:-:S04]  /*5250*/  ISETP.NE.AND P0, PT, R4, RZ, PT ;  /* 0x000000ff0400720c */ /* 0x004fc80003f05270 */
[----:B------:R-:W-:-:S09]  /*5260*/  P2R R27, PR, RZ, 0x1 ;  /* 0x00000001ff1b7803 */ /* 0x000fd20000000000 */
.L_x_1144:
[----:B------:R-:W0:Y:S01]  /*5270*/  LDC.U8 R6, c[0x0][0x235] ;  /* 0x00008d40ff067b82 */ /* 0x000e220000000000 */
[----:B------:R-:W-:Y:S02]  /*5280*/  ULDC UR4, c[0x0][0x23c] ;  /* 0x00008f0000047ab9 */ /* 0x000fe40000000800 */
[----:B------:R-:W-:-:S05]  /*5290*/  IMAD R3, R24, UR4, RZ ;  /* 0x0000000418037c24 */ /* 0x000fca000f8e02ff */
[----:B------:R-:W1:Y:S01]  /*52a0*/  LDC.64 R4, c[0x0][0x228] ;  /* 0x00008a00ff047b82 */ /* 0x000e620000000a00 */
[----:B0-----:R-:W-:-:S04]  /*52b0*/  PRMT R0, R6, 0x9910, RZ ;  /* 0x0000991006007816 */ /* 0x001fc800000000ff */
[----:B------:R-:W-:Y:S02]  /*52c0*/  ISETP.GT.AND P1, PT, R0, 0x9, PT ;  /* 0x000000090000780c */ /* 0x000fe40003f24270 */
[----:B-1----:R-:W-:-:S05]  /*52d0*/  IADD3 R4, P0, R3, R4, RZ ;  /* 0x0000000403047210 */ /* 0x002fca0007f1e0ff */
        /* <DEDUP_REMOVED lines=13> */
.L_x_1175:
[----:B------:R-:W2:Y:S02]  /*53b0*/  LDG.E.U8 R4, desc[UR36][R4.64] ;  /* 0x0000002404047981 */ /* 0x000ea4000c1e1100 */
[----:B--2---:R-:W-:Y:S01]  /*53c0*/  ISETP.NE.AND P0, PT, R4, RZ, PT ;  /* 0x000000ff0400720c */ /* 0x004fe20003f05270 */
[----:B------:R-:W-:-:S12]  /*53d0*/  BRA `(.L_x_1177) ;  /* 0x0000000c00747947 */ /* 0x000fd80003800000 */
.L_x_1174:
        /* <DEDUP_REMOVED lines=10> */
.L_x_1179:
[----:B------:R-:W2:Y:S02]  /*5480*/  LDG.E R4, desc[UR36][R4.64] ;  /* 0x0000002404047981 */ /* 0x000ea4000c1e1900 */
[----:B--2---:R-:W-:Y:S01]  /*5490*/  ISETP.NE.AND P0, PT, R4, RZ, PT ;  /* 0x000000ff0400720c */ /* 0x004fe20003f05270 */
[----:B------:R-:W-:-:S12]  /*54a0*/  BRA `(.L_x_1177) ;  /* 0x0000000c00407947 */ /* 0x000fd80003800000 */
.L_x_1178:
[----:B------:R-:W2:Y:S02]  /*54b0*/  LDG.E.U16 R4, desc[UR36][R4.64] ;  /* 0x0000002404047981 */ /* 0x000ea4000c1e1500 */
[----:B--2---:R-:W-:Y:S01]  /*54c0*/  ISETP.NE.AND P0, PT, R4, RZ, PT ;  /* 0x000000ff0400720c */ /* 0x004fe20003f05270 */
[----:B------:R-:W-:-:S12]  /*54d0*/  BRA `(.L_x_1177) ;  /* 0x0000000c00347947 */ /* 0x000fd80003800000 */
.L_x_1173:
        /* <DEDUP_REMOVED lines=9> */
.L_x_1181:
[----:B------:R-:W2:Y:S02]  /*5570*/  LDG.E.U16 R0, desc[UR36][R4.64] ;  /* 0x0000002404007981 */ /* 0x000ea4000c1e1500 */
[----:B--2---:R-:W-:-:S05]  /*5580*/  HADD2.F32 R0, -RZ, R0.H0_H0 ;  /* 0x20000000ff007230 */ /* 0x004fca0000004100 */
[----:B------:R-:W-:Y:S01]  /*5590*/  FSETP.NEU.FTZ.AND P0, PT, R0, RZ, PT ;  /* 0x000000ff0000720b */ /* 0x000fe20003f1d000 */
[----:B------:R-:W-:-:S12]  /*55a0*/  BRA `(.L_x_1177) ;  /* 0x0000000c00007947 */ /* 0x000fd80003800000 */
.L_x_1180:
        /* <DEDUP_REMOVED lines=11> */
.L_x_1183:
        /* <DEDUP_REMOVED lines=10> */
.L_x_1182:
[----:B------:R-:W2:Y:S02]  /*5700*/  LDG.E.64 R4, desc[UR36][R4.64] ;  /* 0x0000002404047981 */ /* 0x000ea4000c1e1b00 */
[----:B--2---:R-:W-:Y:S01]  /*5710*/  DSETP.NEU.AND P0, PT, R4, RZ, PT ;  /* 0x000000ff0400722a */ /* 0x004fe20003f0d000 */
[----:B------:R-:W-:-:S13]  /*5720*/  BRA `(.L_x_1177) ;  /* 0x0000000800a07947 */ /* 0x000fda0003800000 */
.L_x_1172:
        /* <DEDUP_REMOVED lines=11> */
.L_x_1186:
[----:B------:R-:W2:Y:S02]  /*57e0*/  LDG.E.128 R4, desc[UR36][R4.64] ;  /* 0x0000002404047981 */ /* 0x000ea4000c1e1d00 */
[----:B--2---:R-:W-:-:S06]  /*57f0*/  DSETP.NEU.AND P0, PT, R6, RZ, PT ;  /* 0x000000ff0600722a */ /* 0x004fcc0003f0d000 */
[----:B------:R-:W-:Y:S01]  /*5800*/  DSETP.NEU.OR P0, PT, R4, RZ, P0 ;  /* 0x000000ff0400722a */ /* 0x000fe2000070d400 */
[----:B------:R-:W-:-:S13]  /*5810*/  BRA `(.L_x_1177) ;  /* 0x0000000800647947 */ /* 0x000fda0003800000 */
.L_x_1185:
        /* <DEDUP_REMOVED lines=27> */
.L_x_1188:
        /* <DEDUP_REMOVED lines=14> */
.L_x_1187:
[----:B------:R-:W2:Y:S02]  /*5ab0*/  LDG.E.U16 R0, desc[UR36][R4.64] ;  /* 0x0000002404007981 */ /* 0x000ea4000c1e1500 */
[----:B--2---:R-:W-:-:S05]  /*5ac0*/  IMAD.U32 R0, R0, 0x10000, RZ ;  /* 0x0001000000007824 */ /* 0x004fca00078e00ff */
[----:B------:R-:W-:Y:S01]  /*5ad0*/  FSETP.NEU.FTZ.AND P0, PT, R0, RZ, PT ;  /* 0x000000ff0000720b */ /* 0x000fe20003f1d000 */
[----:B------:R-:W-:-:S12]  /*5ae0*/  BRA `(.L_x_1177) ;  /* 0x0000000400b07947 */ /* 0x000fd80003800000 */
.L_x_1184:
        /* <DEDUP_REMOVED lines=11> */
.L_x_1191:
        /* <DEDUP_REMOVED lines=21> */
.L_x_1195:
[----:B------:R-:W-:Y:S05]  /*5cf0*/  BSYNC B1 ;  /* 0x0000000000017941 */ /* 0x000fea0003800000 */
.L_x_1194:
[----:B------:R-:W-:Y:S01]  /*5d00*/  LEA R5, R0, 0x3b800000, 0x17 ;  /* 0x3b80000000057811 */ /* 0x000fe200078eb8ff */
[----:B------:R-:W-:-:S05]  /*5d10*/  IMAD.SHL.U32 R0, R3, 0x100000, RZ ;  /* 0x0010000003007824 */ /* 0x000fca00078e00ff */
[----:B------:R-:W-:-:S07]  /*5d20*/  LOP3.LUT R0, R5, R0, R6, 0xfe, !PT ;  /* 0x0000000005007212 */ /* 0x000fce00078efe06 */
.L_x_1193:
[----:B------:R-:W-:Y:S05]  /*5d30*/  BSYNC B0 ;  /* 0x0000000000007941 */ /* 0x000fea0003800000 */
.L_x_1192:
[----:B------:R-:W-:Y:S01]  /*5d40*/  FSETP.NEU.FTZ.AND P0, PT, R0, RZ, PT ;  /* 0x000000ff0000720b */ /* 0x000fe20003f1d000 */
[----:B------:R-:W-:-:S12]  /*5d50*/  BRA `(.L_x_1177) ;  /* 0x0000000400147947 */ /* 0x000fd80003800000 */
.L_x_1190:
        /* <DEDUP_REMOVED lines=21> */
.L_x_1199:
[----:B------:R-:W-:Y:S05]  /*5eb0*/  BSYNC B1 ;  /* 0x0000000000017941 */ /* 0x000fea0003800000 */
.L_x_1198:
[----:B------:R-:W-:Y:S01]  /*5ec0*/  LEA R5, R0, 0x37800000, 0x17 ;  /* 0x3780000000057811 */ /* 0x000fe200078eb8ff */
[----:B------:R-:W-:-:S05]  /*5ed0*/  IMAD.SHL.U32 R0, R3, 0x200000, RZ ;  /* 0x0020000003007824 */ /* 0x000fca00078e00ff */
[----:B------:R-:W-:-:S07]  /*5ee0*/  LOP3.LUT R0, R5, R0, R6, 0xfe, !PT ;  /* 0x0000000005007212 */ /* 0x000fce00078efe06 */
.L_x_1197:
[----:B------:R-:W-:Y:S05]  /*5ef0*/  BSYNC B0 ;  /* 0x0000000000007941 */ /* 0x000fea0003800000 */
.L_x_1196:
[----:B------:R-:W-:Y:S01]  /*5f00*/  FSETP.NEU.FTZ.AND P0, PT, R0, RZ, PT ;  /* 0x000000ff0000720b */ /* 0x000fe20003f1d000 */
[----:B------:R-:W-:-:S12]  /*5f10*/  BRA `(.L_x_1177) ;  /* 0x0000000000a47947 */ /* 0x000fd80003800000 */
.L_x_1189:
        /* <DEDUP_REMOVED lines=14> */
.L_x_1203:
[----:B------:R-:W-:Y:S05]  /*6000*/  BSYNC B0 ;  /* 0x0000000000007941 */ /* 0x000fea0003800000 */
.L_x_1202:
[----:B------:R-:W-:Y:S01]  /*6010*/  FSETP.NEU.FTZ.AND P0, PT, R0, RZ, PT ;  /* 0x000000ff0000720b */ /* 0x000fe20003f1d000 */
[----:B------:R-:W-:-:S12]  /*6020*/  BRA `(.L_x_1177) ;  /* 0x0000000000607947 */ /* 0x000fd80003800000 */
.L_x_1176:
        /* <DEDUP_REMOVED lines=16> */
.L_x_1204:
[----:B------:R-:W-:Y:S01]  /*6130*/  PLOP3.LUT P0, PT, PT, PT, PT, 0x8, 0x0 ;  /* 0x000000000000781c */ /* 0x000fe20003f0e170 */
[----:B------:R-:W-:-:S12]  /*6140*/  BRA `(.L_x_1177) ;  /* 0x0000000000187947 */ /* 0x000fd80003800000 */
.L_x_1201:
[----:B------:R-:W2:Y:S02]  /*6150*/  LDG.E.64 R4, desc[UR36][R4.64] ;  /* 0x0000002404047981 */ /* 0x000ea4000c1e1b00 */
[----:B--2---:R-:W-:-:S04]  /*6160*/  ISETP.NE.U32.AND P0, PT, R4, RZ, PT ;  /* 0x000000ff0400720c */ /* 0x004fc80003f05070 */
[----:B------:R-:W-:Y:S01]  /*6170*/  ISETP.NE.AND.EX P0, PT, R5, RZ, PT, P0 ;  /* 0x000000ff0500720c */ /* 0x000fe20003f05300 */
[----:B------:R-:W-:-:S12]  /*6180*/  BRA `(.L_x_1177) ;  /* 0x0000000000087947 */ /* 0x000fd80003800000 */
.L_x_1200:
[----:B------:R-:W2:Y:S02]  /*6190*/  LDG.E R4, desc[UR36][R4.64] ;  /* 0x0000002404047981 */ /* 0x000ea4000c1e1900 */
[----:B--2---:R-:W-:-:S13]  /*61a0*/  ISETP.NE.AND P0, PT, R4, RZ, PT ;  /* 0x000000ff0400720c */ /* 0x004fda0003f05270 */
.L_x_1177:
[----:B------:R-:W-:Y:S01]  /*61b0*/  ISETP.NE.AND P1, PT, R27, RZ, PT ;  /* 0x000000ff1b00720c */ /* 0x000fe20003f25270 */
[----:B------:R-:W-:Y:S01]  /*61c0*/  VIADD R25, R25, 0x80 ;  /* 0x0000008019197836 */ /* 0x000fe20000000000 */
[----:B------:R-:W-:Y:S02]  /*61d0*/  SEL R24, RZ, 0x1, !P0 ;  /* 0x00000001ff187807 */ /* 0x000fe40004000000 */
[----:B------:R-:W-:-:S09]  /*61e0*/  SEL R27, RZ, 0x1, !P1 ;  /* 0x00000001ff1b7807 */ /* 0x000fd20004800000 */
.L_x_1138:
[----:B------:R-:W-:Y:S05]  /*61f0*/  BSYNC B6 ;  /* 0x0000000000067941 */ /* 0x000fea0003800000 */
.L_x_1137:
        /* <DEDUP_REMOVED lines=25> */
.L_x_1210:
[----:B------:R-:W2:Y:S02]  /*6390*/  LDG.E.U8 R4, desc[UR36][R4.64] ;  /* 0x0000002404047981 */ /* 0x000ea4000c1e1100 */
[----:B--2---:R-:W-:-:S04]  /*63a0*/  ISETP.NE.AND P0, PT, R4, RZ, PT ;  /* 0x000000ff0400720c */ /* 0x004fc80003f05270 */
[----:B------:R-:W-:Y:S01]  /*63b0*/  P2R R23, PR, RZ, 0x1 ;  /* 0x00000001ff177803 */ /* 0x000fe20000000000 */
[----:B------:R-:W-:Y:S08]  /*63c0*/  BRA `(.L_x_1212) ;  /* 0x0000000c00c47947 */ /* 0x000ff00003800000 */
.L_x_1209:
        /* <DEDUP_REMOVED lines=11> */
.L_x_1214:
[----:B------:R-:W2:Y:S02]  /*6480*/  LDG.E R4, desc[UR36][R4.64] ;  /* 0x0000002404047981 */ /* 0x000ea4000c1e1900 */
[----:B--2---:R-:W-:-:S04]  /*6490*/  ISETP.NE.AND P0, PT, R4, RZ, PT ;  /* 0x000000ff0400720c */ /* 0x004fc80003f05270 */
[----:B------:R-:W-:Y:S01]  /*64a0*/  P2R R23, PR, RZ, 0x1 ;  /* 0x00000001ff177803 */ /* 0x000fe20000000000 */
[----:B------:R-:W-:Y:S08]  /*64b0*/  BRA `(.L_x_1212) ;  /* 0x0000000c00887947 */ /* 0x000ff00003800000 */
.L_x_1213:
[----:B------:R-:W2:Y:S02]  /*64c0*/  LDG.E.U16 R4, desc[UR36][R4.64] ;  /* 0x0000002404047981 */ /* 0x000ea4000c1e1500 */
[----:B--2---:R-:W-:-:S04]  /*64d0*/  ISETP.NE.AND P0, PT, R4, RZ, PT ;  /* 0x000000ff0400720c */ /* 0x004fc80003f05270 */
[----:B------:R-:W-:Y:S01]  /*64e0*/  P2R R23, PR, RZ, 0x1 ;  /* 0x00000001ff177803 */ /* 0x000fe20000000000 */
[----:B------:R-:W-:Y:S08]  /*64f0*/  BRA `(.L_x_1212) ;  /* 0x0000000c00787947 */ /* 0x000ff00003800000 */
.L_x_1208:
        /* <DEDUP_REMOVED lines=10> */
.L_x_1216:
[----:B------:R-:W2:Y:S02]  /*65a0*/  LDG.E.U16 R0, desc[UR36][R4.64] ;  /* 0x0000002404007981 */ /* 0x000ea4000c1e1500 */
[----:B--2---:R-:W-:-:S05]  /*65b0*/  HADD2.F32 R0, -RZ, R0.H0_H0 ;  /* 0x20000000ff007230 */ /* 0x004fca0000004100 */
[----:B------:R-:W-:-:S04]  /*65c0*/  FSETP.NEU.FTZ.AND P0, PT, R0, RZ, PT ;  /* 0x000000ff0000720b */ /* 0x000fc80003f1d000 */
[----:B------:R-:W-:Y:S01]  /*65d0*/  P2R R23, PR, RZ, 0x1 ;  /* 0x00000001ff177803 */ /* 0x000fe20000000000 */
[----:B------:R-:W-:Y:S08]  /*65e0*/  BRA `(.L_x_1212) ;  /* 0x0000000c003c7947 */ /* 0x000ff00003800000 */
.L_x_1215:
        /* <DEDUP_REMOVED lines=12> */
.L_x_1218:
        /* <DEDUP_REMOVED lines=11> */
.L_x_1217:
[----:B------:R-:W2:Y:S02]  /*6760*/  LDG.E.64 R4, desc[UR36][R4.64] ;  /* 0x0000002404047981 */ /* 0x000ea4000c1e1b00 */
[----:B--2---:R-:W-:-:S06]  /*6770*/  DSETP.NEU.AND P0, PT, R4, RZ, PT ;  /* 0x000000ff0400722a */ /* 0x004fcc0003f0d000 */
[----:B------:R-:W-:Y:S01]  /*6780*/  P2R R23, PR, RZ, 0x1 ;  /* 0x00000001ff177803 */ /* 0x000fe20000000000 */
[----:B------:R-:W-:Y:S07]  /*6790*/  BRA `(.L_x_1212) ;  /* 0x0000000800d07947 */ /* 0x000fee0003800000 */
.L_x_1207:
        /* <DEDUP_REMOVED lines=12> */
.L_x_1221:
[----:B------:R-:W2:Y:S02]  /*6860*/  LDG.E.128 R4, desc[UR36][R4.64] ;  /* 0x0000002404047981 */ /* 0x000ea4000c1e1d00 */
[----:B--2---:R-:W-:-:S06]  /*6870*/  DSETP.NEU.AND P0, PT, R6, RZ, PT ;  /* 0x000000ff0600722a */ /* 0x004fcc0003f0d000 */
[----:B------:R-:W-:-:S06]  /*6880*/  DSETP.NEU.OR P0, PT, R4, RZ, P0 ;  /* 0x000000ff0400722a */ /* 0x000fcc000070d400 */
[----:B------:R-:W-:Y:S01]  /*6890*/  P2R R23, PR, RZ, 0x1 ;  /* 0x00000001ff177803 */ /* 0x000fe20000000000 */
[----:B------:R-:W-:Y:S07]  /*68a0*/  BRA `(.L_x_1212) ;  /* 0x00000008008c7947 */ /* 0x000fee0003800000 */
.L_x_1220:
        /* <DEDUP_REMOVED lines=28> */
.L_x_1223:
        /* <DEDUP_REMOVED lines=15> */
.L_x_1222:
[----:B------:R-:W2:Y:S02]  /*6b60*/  LDG.E.U16 R0, desc[UR36][R4.64] ;  /* 0x0000002404007981 */ /* 0x000ea4000c1e1500 */
[----:B--2---:R-:W-:-:S05]  /*6b70*/  IMAD.U32 R0, R0, 0x10000, RZ ;  /* 0x0001000000007824 */ /* 0x004fca00078e00ff */
[----:B------:R-:W-:-:S04]  /*6b80*/  FSETP.NEU.FTZ.AND P0, PT, R0, RZ, PT ;  /* 0x000000ff0000720b */ /* 0x000fc80003f1d000 */
[----:B------:R-:W-:Y:S01]  /*6b90*/  P2R R23, PR, RZ, 0x1 ;  /* 0x00000001ff177803 */ /* 0x000fe20000000000 */
[----:B------:R-:W-:Y:S08]  /*6ba0*/  BRA `(.L_x_1212) ;  /* 0x0000000400cc7947 */ /* 0x000ff00003800000 */
.L_x_1219:
        /* <DEDUP_REMOVED lines=12> */
.L_x_1226:
        /* <DEDUP_REMOVED lines=21> */
.L_x_1230:
[----:B------:R-:W-:Y:S05]  /*6dc0*/  BSYNC B1 ;  /* 0x0000000000017941 */ /* 0x000fea0003800000 */
.L_x_1229:
[----:B------:R-:W-:Y:S01]  /*6dd0*/  LEA R5, R0, 0x3b800000, 0x17 ;  /* 0x3b80000000057811 */ /* 0x000fe200078eb8ff */
[----:B------:R-:W-:-:S05]  /*6de0*/  IMAD.SHL.U32 R0, R3, 0x100000, RZ ;  /* 0x0010000003007824 */ /* 0x000fca00078e00ff */
[----:B------:R-:W-:-:S07]  /*6df0*/  LOP3.LUT R0, R5, R0, R6, 0xfe, !PT ;  /* 0x0000000005007212 */ /* 0x000fce00078efe06 */
.L_x_1228:
[----:B------:R-:W-:Y:S05]  /*6e00*/  BSYNC B0 ;  /* 0x0000000000007941 */ /* 0x000fea0003800000 */
.L_x_1227:
[----:B------:R-:W-:-:S04]  /*6e10*/  FSETP.NEU.FTZ.AND P0, PT, R0, RZ, PT ;  /* 0x000000ff0000720b */ /* 0x000fc80003f1d000 */
[----:B------:R-:W-:Y:S01]  /*6e20*/  P2R R23, PR, RZ, 0x1 ;  /* 0x00000001ff177803 */ /* 0x000fe20000000000 */
[----:B------:R-:W-:Y:S08]  /*6e30*/  BRA `(.L_x_1212) ;  /* 0x0000000400287947 */ /* 0x000ff00003800000 */
.L_x_1225:
        /* <DEDUP_REMOVED lines=21> */
.L_x_1234:
[----:B------:R-:W-:Y:S05]  /*6f90*/  BSYNC B1 ;  /* 0x0000000000017941 */ /* 0x000fea0003800000 */
.L_x_1233:
[----:B------:R-:W-:Y:S01]  /*6fa0*/  LEA R5, R0, 0x37800000, 0x17 ;  /* 0x3780000000057811 */ /* 0x000fe200078eb8ff */
[----:B------:R-:W-:-:S05]  /*6fb0*/  IMAD.SHL.U32 R0, R3, 0x200000, RZ ;  /* 0x0020000003007824 */ /* 0x000fca00078e00ff */
[----:B------:R-:W-:-:S07]  /*6fc0*/  LOP3.LUT R0, R5, R0, R6, 0xfe, !PT ;  /* 0x0000000005007212 */ /* 0x000fce00078efe06 */
.L_x_1232:
[----:B------:R-:W-:Y:S05]  /*6fd0*/  BSYNC B0 ;  /* 0x0000000000007941 */ /* 0x000fea0003800000 */
.L_x_1231:
[----:B------:R-:W-:-:S04]  /*6fe0*/  FSETP.NEU.FTZ.AND P0, PT, R0, RZ, PT ;  /* 0x000000ff0000720b */ /* 0x000fc80003f1d000 */
[----:B------:R-:W-:Y:S01]  /*6ff0*/  P2R R23, PR, RZ, 0x1 ;  /* 0x00000001ff177803 */ /* 0x000fe20000000000 */
[----:B------:R-:W-:Y:S08]  /*7000*/  BRA `(.L_x_1212) ;  /* 0x0000000000b47947 */ /* 0x000ff00003800000 */
.L_x_1224:
        /* <DEDUP_REMOVED lines=14> */
.L_x_1238:
[----:B------:R-:W-:Y:S05]  /*70f0*/  BSYNC B0 ;  /* 0x0000000000007941 */ /* 0x000fea0003800000 */
.L_x_1237:
[----:B------:R-:W-:-:S04]  /*7100*/  FSETP.NEU.FTZ.AND P0, PT, R0, RZ, PT ;  /* 0x000000ff0000720b */ /* 0x000fc80003f1d000 */
[----:B------:R-:W-:Y:S01]  /*7110*/  P2R R23, PR, RZ, 0x1 ;  /* 0x00000001ff177803 */ /* 0x000fe20000000000 */
[----:B------:R-:W-:Y:S08]  /*7120*/  BRA `(.L_x_1212) ;  /* 0x00000000006c7947 */ /* 0x000ff00003800000 */
.L_x_1211:
        /* <DEDUP_REMOVED lines=16> */
.L_x_1239:
[----:B------:R-:W-:-:S04]  /*7230*/  PLOP3.LUT P0, PT, PT, PT, PT, 0x8, 0x0 ;  /* 0x000000000000781c */ /* 0x000fc80003f0e170 */
[----:B------:R-:W-:Y:S01]  /*7240*/  P2R R23, PR, RZ, 0x1 ;  /* 0x00000001ff177803 */ /* 0x000fe20000000000 */
[----:B------:R-:W-:Y:S08]  /*7250*/  BRA `(.L_x_1212) ;  /* 0x0000000000207947 */ /* 0x000ff00003800000 */
.L_x_1236:
[----:B------:R-:W2:Y:S02]  /*7260*/  LDG.E.64 R4, desc[UR36][R4.64] ;  /* 0x0000002404047981 */ /* 0x000ea4000c1e1b00 */
[----:B--2---:R-:W-:-:S04]  /*7270*/  ISETP.NE.U32.AND P0, PT, R4, RZ, PT ;  /* 0x000000ff0400720c */ /* 0x004fc80003f05070 */
[----:B------:R-:W-:-:S04]  /*7280*/  ISETP.NE.AND.EX P0, PT, R5, RZ, PT, P0 ;  /* 0x000000ff0500720c */ /* 0x000fc80003f05300 */
[----:B------:R-:W-:Y:S01]  /*7290*/  P2R R23, PR, RZ, 0x1 ;  /* 0x00000001ff177803 */ /* 0x000fe20000000000 */
[----:B------:R-:W-:Y:S08]  /*72a0*/  BRA `(.L_x_1212) ;  /* 0x00000000000c7947 */ /* 0x000ff00003800000 */
.L_x_1235:
[----:B------:R-:W2:Y:S02]  /*72b0*/  LDG.E R4, desc[UR36][R4.64] ;  /* 0x0000002404047981 */ /* 0x000ea4000c1e1900 */
[----:B--2---:R-:W-:-:S04]  /*72c0*/  ISETP.NE.AND P0, PT, R4, RZ, PT ;  /* 0x000000ff0400720c */ /* 0x004fc80003f05270 */
[----:B------:R-:W-:-:S09]  /*72d0*/  P2R R23, PR, RZ, 0x1 ;  /* 0x00000001ff177803 */ /* 0x000fd20000000000 */
.L_x_1212:
        /* <DEDUP_REMOVED lines=20> */
.L_x_1243:
[----:B------:R-:W2:Y:S02]  /*7420*/  LDG.E.U8 R4, desc[UR36][R4.64] ;  /* 0x0000002404047981 */ /* 0x000ea4000c1e1100 */
[----:B--2---:R-:W-:Y:S01]  /*7430*/  ISETP.NE.AND P0, PT, R4, RZ, PT ;  /* 0x000000ff0400720c */ /* 0x004fe20003f05270 */
[----:B------:R-:W-:-:S12]  /*7440*/  BRA `(.L_x_1245) ;  /* 0x0000000c00747947 */ /* 0x000fd80003800000 */
.L_x_1242:
        /* <DEDUP_REMOVED lines=10> */
.L_x_1247:
[----:B------:R-:W2:Y:S02]  /*74f0*/  LDG.E R4, desc[UR36][R4.64] ;  /* 0x0000002404047981 */ /* 0x000ea4000c1e1900 */
[----:B--2---:R-:W-:Y:S01]  /*7500*/  ISETP.NE.AND P0, PT, R4, RZ, PT ;  /* 0x000000ff0400720c */ /* 0x004fe20003f05270 */
[----:B------:R-:W-:-:S12]  /*7510*/  BRA `(.L_x_1245) ;  /* 0x0000000c00407947 */ /* 0x000fd80003800000 */
.L_x_1246:
[----:B------:R-:W2:Y:S02]  /*7520*/  LDG.E.U16 R4, desc[UR36][R4.64] ;  /* 0x0000002404047981 */ /* 0x000ea4000c1e1500 */
[----:B--2---:R-:W-:Y:S01]  /*7530*/  ISETP.NE.AND P0, PT, R4, RZ, PT ;  /* 0x000000ff0400720c */ /* 0x004fe20003f05270 */
[----:B------:R-:W-:-:S12]  /*7540*/  BRA `(.L_x_1245) ;  /* 0x0000000c00347947 */ /* 0x000fd80003800000 */
.L_x_1241:
        /* <DEDUP_REMOVED lines=9> */
.L_x_1249:
[----:B------:R-:W2:Y:S02]  /*75e0*/  LDG.E.U16 R0, desc[UR36][R4.64] ;  /* 0x0000002404007981 */ /* 0x000ea4000c1e1500 */
[----:B--2---:R-:W-:-:S05]  /*75f0*/  HADD2.F32 R0, -RZ, R0.H0_H0 ;  /* 0x20000000ff007230 */ /* 0x004fca0000004100 */
[----:B------:R-:W-:Y:S01]  /*7600*/  FSETP.NEU.FTZ.AND P0, PT, R0, RZ, PT ;  /* 0x000000ff0000720b */ /* 0x000fe20003f1d000 */
[----:B------:R-:W-:-:S12]  /*7610*/  BRA `(.L_x_1245) ;  /* 0x0000000c00007947 */ /* 0x000fd80003800000 */
.L_x_1248:
        /* <DEDUP_REMOVED lines=11> */
.L_x_1251:
        /* <DEDUP_REMOVED lines=10> */
.L_x_1250:
[----:B------:R-:W2:Y:S02]  /*7770*/  LDG.E.64 R4, desc[UR36][R4.64] ;  /* 0x0000002404047981 */ /* 0x000ea4000c1e1b00 */
[----:B--2---:R-:W-:Y:S01]  /*7780*/  DSETP.NEU.AND P0, PT, R4, RZ, PT ;  /* 0x000000ff0400722a */ /* 0x004fe20003f0d000 */
[----:B------:R-:W-:-:S13]  /*7790*/  BRA `(.L_x_1245) ;  /* 0x0000000800a07947 */ /* 0x000fda0003800000 */
.L_x_1240:
        /* <DEDUP_REMOVED lines=11> */
.L_x_1254:
[----:B------:R-:W2:Y:S02]  /*7850*/  LDG.E.128 R4, desc[UR36][R4.64] ;  /* 0x0000002404047981 */ /* 0x000ea4000c1e1d00 */
[----:B--2---:R-:W-:-:S06]  /*7860*/  DSETP.NEU.AND P0, PT, R6, RZ, PT ;  /* 0x000000ff0600722a */ /* 0x004fcc0003f0d000 */
[----:B------:R-:W-:Y:S01]  /*7870*/  DSETP.NEU.OR P0, PT, R4, RZ, P0 ;  /* 0x000000ff0400722a */ /* 0x000fe2000070d400 */
[----:B------:R-:W-:-:S13]  /*7880*/  BRA `(.L_x_1245) ;  /* 0x0000000800647947 */ /* 0x000fda0003800000 */
.L_x_1253:
        /* <DEDUP_REMOVED lines=27> */
.L_x_1256:
        /* <DEDUP_REMOVED lines=14> */
.L_x_1255:
[----:B------:R-:W2:Y:S02]  /*7b20*/  LDG.E.U16 R0, desc[UR36][R4.64] ;  /* 0x0000002404007981 */ /* 0x000ea4000c1e1500 */
[----:B--2---:R-:W-:-:S05]  /*7b30*/  IMAD.U32 R0, R0, 0x10000, RZ ;  /* 0x0001000000007824 */ /* 0x004fca00078e00ff */
[----:B------:R-:W-:Y:S01]  /*7b40*/  FSETP.NEU.FTZ.AND P0, PT, R0, RZ, PT ;  /* 0x000000ff0000720b */ /* 0x000fe20003f1d000 */
[----:B------:R-:W-:-:S12]  /*7b50*/  BRA `(.L_x_1245) ;  /* 0x0000000400b07947 */ /* 0x000fd80003800000 */
.L_x_1252:
        /* <DEDUP_REMOVED lines=11> */
.L_x_1259:
        /* <DEDUP_REMOVED lines=21> */
.L_x_1263:
[----:B------:R-:W-:Y:S05]  /*7d60*/  BSYNC B1 ;  /* 0x0000000000017941 */ /* 0x000fea0003800000 */
.L_x_1262:
[----:B------:R-:W-:Y:S01]  /*7d70*/  LEA R5, R0, 0x3b800000, 0x17 ;  /* 0x3b80000000057811 */ /* 0x000fe200078eb8ff */
[----:B------:R-:W-:-:S05]  /*7d80*/  IMAD.SHL.U32 R0, R3, 0x100000, RZ ;  /* 0x0010000003007824 */ /* 0x000fca00078e00ff */
[----:B------:R-:W-:-:S07]  /*7d90*/  LOP3.LUT R0, R5, R0, R6, 0xfe, !PT ;  /* 0x0000000005007212 */ /* 0x000fce00078efe06 */
.L_x_1261:
[----:B------:R-:W-:Y:S05]  /*7da0*/  BSYNC B0 ;  /* 0x0000000000007941 */ /* 0x000fea0003800000 */
.L_x_1260:
[----:B------:R-:W-:Y:S01]  /*7db0*/  FSETP.NEU.FTZ.AND P0, PT, R0, RZ, PT ;  /* 0x000000ff0000720b */ /* 0x000fe20003f1d000 */
[----:B------:R-:W-:-:S12]  /*7dc0*/  BRA `(.L_x_1245) ;  /* 0x0000000400147947 */ /* 0x000fd80003800000 */
.L_x_1258:
        /* <DEDUP_REMOVED lines=21> */
.L_x_1267:
[----:B------:R-:W-:Y:S05]  /*7f20*/  BSYNC B1 ;  /* 0x0000000000017941 */ /* 0x000fea0003800000 */
.L_x_1266:
[----:B------:R-:W-:Y:S01]  /*7f30*/  LEA R5, R0, 0x37800000, 0x17 ;  /* 0x3780000000057811 */ /* 0x000fe200078eb8ff */
[----:B------:R-:W-:-:S05]  /*7f40*/  IMAD.SHL.U32 R0, R3, 0x200000, RZ ;  /* 0x0020000003007824 */ /* 0x000fca00078e00ff */
[----:B------:R-:W-:-:S07]  /*7f50*/  LOP3.LUT R0, R5, R0, R6, 0xfe, !PT ;  /* 0x0000000005007212 */ /* 0x000fce00078efe06 */
.L_x_1265:
[----:B------:R-:W-:Y:S05]  /*7f60*/  BSYNC B0 ;  /* 0x0000000000007941 */ /* 0x000fea0003800000 */
.L_x_1264:
[----:B------:R-:W-:Y:S01]  /*7f70*/  FSETP.NEU.FTZ.AND P0, PT, R0, RZ, PT ;  /* 0x000000ff0000720b */ /* 0x000fe20003f1d000 */
[----:B------:R-:W-:-:S12]  /*7f80*/  BRA `(.L_x_1245) ;  /* 0x0000000000a47947 */ /* 0x000fd80003800000 */
.L_x_1257:
        /* <DEDUP_REMOVED lines=14> */
.L_x_1271:
[----:B------:R-:W-:Y:S05]  /*8070*/  BSYNC B0 ;  /* 0x0000000000007941 */ /* 0x000fea0003800000 */
.L_x_1270:
[----:B------:R-:W-:Y:S01]  /*8080*/  FSETP.NEU.FTZ.AND P0, PT, R0, RZ, PT ;  /* 0x000000ff0000720b */ /* 0x000fe20003f1d000 */
[----:B------:R-:W-:-:S12]  /*8090*/  BRA `(.L_x_1245) ;  /* 0x0000000000607947 */ /* 0x000fd80003800000 */
.L_x_1244:
        /* <DEDUP_REMOVED lines=16> */
.L_x_1272:
[----:B------:R-:W-:Y:S01]  /*81a0*/  PLOP3.LUT P0, PT, PT, PT, PT, 0x8, 0x0 ;  /* 0x000000000000781c */ /* 0x000fe20003f0e170 */
[----:B------:R-:W-:-:S12]  /*81b0*/  BRA `(.L_x_1245) ;  /* 0x0000000000187947 */ /* 0x000fd80003800000 */
.L_x_1269:
[----:B------:R-:W2:Y:S02]  /*81c0*/  LDG.E.64 R4, desc[UR36][R4.64] ;  /* 0x0000002404047981 */ /* 0x000ea4000c1e1b00 */
[----:B--2---:R-:W-:-:S04]  /*81d0*/  ISETP.NE.U32.AND P0, PT, R4, RZ, PT ;  /* 0x000000ff0400720c */ /* 0x004fc80003f05070 */
[----:B------:R-:W-:Y:S01]  /*81e0*/  ISETP.NE.AND.EX P0, PT, R5, RZ, PT, P0 ;  /* 0x000000ff0500720c */ /* 0x000fe20003f05300 */
[----:B------:R-:W-:-:S12]  /*81f0*/  BRA `(.L_x_1245) ;  /* 0x0000000000087947 */ /* 0x000fd80003800000 */
.L_x_1268:
[----:B------:R-:W2:Y:S02]  /*8200*/  LDG.E R4, desc[UR36][R4.64] ;  /* 0x0000002404047981 */ /* 0x000ea4000c1e1900 */
[----:B--2---:R-:W-:-:S13]  /*8210*/  ISETP.NE.AND P0, PT, R4, RZ, PT ;  /* 0x000000ff0400720c */ /* 0x004fda0003f05270 */
.L_x_1245:
[----:B------:R-:W-:Y:S02]  /*8220*/  ISETP.NE.AND P1, PT, R23, RZ, PT ;  /* 0x000000ff1700720c */ /* 0x000fe40003f25270 */
[----:B------:R-:W-:Y:S02]  /*8230*/  SEL R3, RZ, 0x1, !P0 ;  /* 0x00000001ff037807 */ /* 0x000fe40004000000 */
[----:B------:R-:W-:-:S09]  /*8240*/  SEL R26, RZ, 0x1, !P1 ;  /* 0x00000001ff1a7807 */ /* 0x000fd20004800000 */
.L_x_1206:
[----:B------:R-:W-:Y:S05]  /*8250*/  BSYNC B6 ;  /* 0x0000000000067941 */ /* 0x000fea0003800000 */
.L_x_1205:
[----:B------:R-:W0:Y:S01]  /*8260*/  S2R R5, SR_TID.X ;  /* 0x0000000000057919 */ /* 0x000e220000002100 */
[----:B------:R-:W1:Y:S01]  /*8270*/  LDC.U8 R23, c[0x0][0x240] ;  /* 0x00009000ff177b82 */ /* 0x000e620000000000 */
[----:B------:R-:W-:Y:S01]  /*8280*/  BSSY B6, `(.L_x_1273) ;  /* 0x00000f5000067945 */ /* 0x000fe20003800000 */
[----:B------:R-:W-:Y:S02]  /*8290*/  LOP3.LUT R11, R17, R18, RZ, 0x3c, !PT ;  /* 0x00000012110b7212 */ /* 0x000fe400078e3cff */
[----:B------:R-:W-:Y:S02]  /*82a0*/  LOP3.LUT R16, R16, R19, RZ, 0x3c, !PT ;  /* 0x0000001310107212 */ /* 0x000fe400078e3cff */
[----:B------:R-:W-:Y:S02]  /*82b0*/  LOP3.LUT R24, R27, R24, RZ, 0x3c, !PT ;  /* 0x000000181b187212 */ /* 0x000fe400078e3cff */
[----:B------:R-:W-:Y:S02]  /*82c0*/  LOP3.LUT R26, R26, R3, RZ, 0x3c, !PT ;  /* 0x000000031a1a7212 */ /* 0x000fe400078e3cff */
[----:B0-----:R-:W-:Y:S01]  /*82d0*/  ISETP.GE.AND P0, PT, R5, R22, PT ;  /* 0x000000160500720c */ /* 0x001fe20003f06270 */
[----:B------:R-:W-:-:S12]  /*82e0*/  IMAD.MOV.U32 R17, RZ, RZ, R5 ;  /* 0x000000ffff117224 */ /* 0x000fd800078e0005 */
[----:B------:R-:W-:Y:S05]  /*82f0*/  @P0 BRA `(.L_x_1274) ;  /* 0x0000000c00b40947 */ /* 0x000fea0003800000 */
[----:B------:R-:W0:Y:S01]  /*8300*/  LDC.64 R8, c[0x0][0x218] ;  /* 0x00008600ff087b82 */ /* 0x000e220000000a00 */
[----:B------:R-:W-:Y:S01]  /*8310*/  IMAD R0, R2, 0x200, R5 ;  /* 0x0000020002007824 */ /* 0x000fe200078e0205 */
[----:B-1----:R-:W-:Y:S01]  /*8320*/  PRMT R4, R23, 0x9910, RZ ;  /* 0x0000991017047816 */ /* 0x002fe200000000ff */
        /* <DEDUP_REMOVED lines=18> */
.L_x_1278:
[----:B------:R0:W-:Y:S01]  /*8450*/  STG.E.U8 desc[UR36][R8.64], R11 ;  /* 0x0000000b08007986 */ /* 0x0001e2000c101124 */
[----:B------:R-:W-:Y:S05]  /*8460*/  BRA `(.L_x_1274) ;  /* 0x0000000c00587947 */ /* 0x000fea0003800000 */
.L_x_1277:
[----:B------:R-:W-:-:S13]  /*8470*/  ISETP.NE.AND P0, PT, R0, 0x2, PT ;  /* 0x000000020000780c */ /* 0x000fda0003f05270 */
[----:B------:R-:W-:Y:S05]  /*8480*/  @!P0 BRA `(.L_x_1280) ;  /* 0x00000000002c8947 */ /* 0x000fea0003800000 */
[----:B------:R-:W-:-:S13]  /*8490*/  ISETP.NE.AND P0, PT, R0, 0x3, PT ;  /* 0x000000030000780c */ /* 0x000fda0003f05270 */
[----:B------:R-:W-:Y:S05]  /*84a0*/  @!P0 BRA `(.L_x_1281) ;  /* 0x0000000000188947 */ /* 0x000fea0003800000 */
[----:B------:R-:W-:-:S13]  /*84b0*/  ISETP.NE.AND P0, PT, R0, 0x4, PT ;  /* 0x000000040000780c */ /* 0x000fda0003f05270 */
[----:B------:R-:W-:Y:S05]  /*84c0*/  @P0 BRA `(.L_x_1279) ;  /* 0x0000000800e40947 */ /* 0x000fea0003800000 */
[----:B------:R-:W-:Y:S01]  /*84d0*/  LOP3.LUT R4, R11, 0xffff, RZ, 0xc0, !PT ;  /* 0x0000ffff0b047812 */ /* 0x000fe200078ec0ff */
[----:B------:R-:W-:-:S05]  /*84e0*/  IMAD.MOV.U32 R5, RZ, RZ, RZ ;  /* 0x000000ffff057224 */ /* 0x000fca00078e00ff */
[----:B------:R0:W-:Y:S01]  /*84f0*/  STG.E.64 desc[UR36][R8.64], R4 ;  /* 0x0000000408007986 */ /* 0x0001e2000c101b24 */
[----:B------:R-:W-:Y:S05]  /*8500*/  BRA `(.L_x_1274) ;  /* 0x0000000c00307947 */ /* 0x000fea0003800000 */
.L_x_1281:
[----:B------:R-:W-:-:S05]  /*8510*/  LOP3.LUT R11, R11, 0xffff, RZ, 0xc0, !PT ;  /* 0x0000ffff0b0b7812 */ /* 0x000fca00078ec0ff */
[----:B------:R0:W-:Y:S01]  /*8520*/  STG.E desc[UR36][R8.64], R11 ;  /* 0x0000000b08007986 */ /* 0x0001e2000c101924 */
[----:B------:R-:W-:Y:S05]  /*8530*/  BRA `(.L_x_1274) ;  /* 0x0000000c00247947 */ /* 0x000fea0003800000 */
.L_x_1280:
[----:B------:R0:W-:Y:S01]  /*8540*/  STG.E.U16 desc[UR36][R8.64], R11 ;  /* 0x0000000b08007986 */ /* 0x0001e2000c101524 */
[----:B------:R-:W-:Y:S05]  /*8550*/  BRA `(.L_x_1274) ;  /* 0x0000000c001c7947 */ /* 0x000fea0003800000 */
.L_x_1276:
        /* <DEDUP_REMOVED lines=9> */
.L_x_1283:
[----:B------:R-:W0:Y:S02]  /*85f0*/  I2F.S16 R0, R11 ;  /* 0x0000000b00007306 */ /* 0x000e240000101400 */
[----:B0-----:R-:W-:-:S05]  /*8600*/  F2FP.F16.F32.PACK_AB R0, RZ, R0 ;  /* 0x00000000ff00723e */ /* 0x001fca00000000ff */
[----:B------:R0:W-:Y:S01]  /*8610*/  STG.E.U16 desc[UR36][R8.64], R0 ;  /* 0x0000000008007986 */ /* 0x0001e2000c101524 */
[----:B------:R-:W-:Y:S05]  /*8620*/  BRA `(.L_x_1274) ;  /* 0x0000000800e87947 */ /* 0x000fea0003800000 */
.L_x_1282:
        /* <DEDUP_REMOVED lines=10> */
.L_x_1285:
[----:B------:R-:W0:Y:S02]  /*86d0*/  I2F.S16 R11, R11 ;  /* 0x0000000b000b7306 */ /* 0x000e240000101400 */
[----:B0-----:R-:W-:-:S04]  /*86e0*/  F2FP.F16.F32.PACK_AB R3, RZ, R11 ;  /* 0x0000000bff03723e */ /* 0x001fc800000000ff */
[----:B------:R-:W-:-:S05]  /*86f0*/  PRMT R3, R3, 0x5410, RZ ;  /* 0x0000541003037816 */ /* 0x000fca00000000ff */
[----:B------:R0:W-:Y:S01]  /*8700*/  STG.E desc[UR36][R8.64], R3 ;  /* 0x0000000308007986 */ /* 0x0001e2000c101924 */
[----:B------:R-:W-:Y:S05]  /*8710*/  BRA `(.L_x_1274) ;  /* 0x0000000800ac7947 */ /* 0x000fea0003800000 */
.L_x_1284:
[----:B------:R-:W0:Y:S02]  /*8720*/  I2F.F64.S16 R4, R11 ;  /* 0x0000000b00047312 */ /* 0x000e240000101c00 */
[----:B0-----:R0:W-:Y:S01]  /*8730*/  STG.E.64 desc[UR36][R8.64], R4 ;  /* 0x0000000408007986 */ /* 0x0011e2000c101b24 */
[----:B------:R-:W-:Y:S05]  /*8740*/  BRA `(.L_x_1274) ;  /* 0x0000000800a07947 */ /* 0x000fea0003800000 */
.L_x_1275:
        /* <DEDUP_REMOVED lines=10> */
.L_x_1288:
[----:B------:R-:W0:Y:S01]  /*87f0*/  I2F.F64.S16 R4, R11 ;  /* 0x0000000b00047312 */ /* 0x000e220000101c00 */
[----:B------:R-:W-:-:S05]  /*8800*/  CS2R R6, SRZ ;  /* 0x0000000000067805 */ /* 0x000fca000001ff00 */
[----:B0-----:R0:W-:Y:S01]  /*8810*/  STG.E.128 desc[UR36][R8.64], R4 ;  /* 0x0000000408007986 */ /* 0x0011e2000c101d24 */
[----:B------:R-:W-:Y:S05]  /*8820*/  BRA `(.L_x_1274) ;  /* 0x0000000800687947 */ /* 0x000fea0003800000 */
.L_x_1287:
        /* <DEDUP_REMOVED lines=21> */
.L_x_1292:
[----:B------:R-:W-:Y:S05]  /*8980*/  BSYNC B0 ;  /* 0x0000000000007941 */ /* 0x000fea0003800000 */
.L_x_1291:
[----:B------:R-:W-:-:S05]  /*8990*/  LOP3.LUT R5, R0, R5, RZ, 0xfc, !PT ;  /* 0x0000000500057212 */ /* 0x000fca00078efcff */
[----:B------:R0:W-:Y:S01]  /*89a0*/  STG.E.U8 desc[UR36][R8.64], R5 ;  /* 0x0000000508007986 */ /* 0x0001e2000c101124 */
[----:B------:R-:W-:Y:S05]  /*89b0*/  BRA `(.L_x_1274) ;  /* 0x0000000800047947 */ /* 0x000fea0003800000 */
.L_x_1290:
        /* <DEDUP_REMOVED lines=13> */
.L_x_1294:
[----:B------:R-:W-:Y:S01]  /*8a90*/  IMAD.MOV.U32 R0, RZ, RZ, 0x7f ;  /* 0x0000007fff007424 */ /* 0x000fe200078e00ff */
[----:B------:R-:W-:-:S04]  /*8aa0*/  ISETP.GT.U32.AND P0, PT, R3, 0x7f800000, PT ;  /* 0x7f8000000300780c */ /* 0x000fc80003f04070 */
[----:B------:R-:W-:-:S09]  /*8ab0*/  SEL R0, R0, 0x7c, P0 ;  /* 0x0000007c00007807 */ /* 0x000fd20000000000 */
.L_x_1295:
[----:B------:R-:W-:Y:S05]  /*8ac0*/  BSYNC B0 ;  /* 0x0000000000007941 */ /* 0x000fea0003800000 */
.L_x_1293:
[----:B------:R-:W-:-:S04]  /*8ad0*/  LOP3.LUT R3, R11, 0x80000000, RZ, 0xc0, !PT ;  /* 0x800000000b037812 */ /* 0x000fc800078ec0ff */
[----:B------:R-:W-:-:S04]  /*8ae0*/  SHF.R.U32.HI R3, RZ, 0x18, R3 ;  /* 0x00000018ff037819 */ /* 0x000fc80000011603 */
[----:B------:R-:W-:-:S05]  /*8af0*/  LOP3.LUT R3, R0, R3, RZ, 0xfc, !PT ;  /* 0x0000000300037212 */ /* 0x000fca00078efcff */
[----:B------:R0:W-:Y:S01]  /*8b00*/  STG.E.U8 desc[UR36][R8.64], R3 ;  /* 0x0000000308007986 */ /* 0x0001e2000c101124 */
[----:B------:R-:W-:Y:S05]  /*8b10*/  BRA `(.L_x_1274) ;  /* 0x0000000400ac7947 */ /* 0x000fea0003800000 */
.L_x_1289:
[----:B------:R-:W0:Y:S02]  /*8b20*/  I2F.S16 R0, R11 ;  /* 0x0000000b00007306 */ /* 0x000e240000101400 */
[----:B0-----:R-:W-:-:S05]  /*8b30*/  F2FP.BF16.F32.PACK_AB R0, RZ, R0 ;  /* 0x00000000ff00723e */ /* 0x001fca00000010ff */
[----:B------:R0:W-:Y:S01]  /*8b40*/  STG.E.U16 desc[UR36][R8.64], R0 ;  /* 0x0000000008007986 */ /* 0x0001e2000c101524 */
[----:B------:R-:W-:Y:S05]  /*8b50*/  BRA `(.L_x_1274) ;  /* 0x00000004009c7947 */ /* 0x000fea0003800000 */
.L_x_1286:
        /* <DEDUP_REMOVED lines=10> */
.L_x_1298:
        /* <DEDUP_REMOVED lines=17> */
.L_x_1301:
[----:B------:R-:W-:-:S04]  /*8d10*/  LOP3.LUT R3, R11, 0x80000000, RZ, 0xc0, !PT ;  /* 0x800000000b037812 */ /* 0x000fc800078ec0ff */
[----:B------:R-:W-:-:S04]  /*8d20*/  SHF.R.U32.HI R3, RZ, 0x18, R3 ;  /* 0x00000018ff037819 */ /* 0x000fc80000011603 */
[----:B------:R-:W-:-:S04]  /*8d30*/  LOP3.LUT R0, R0, R3, RZ, 0xfc, !PT ;  /* 0x0000000300007212 */ /* 0x000fc800078efcff */
[----:B------:R-:W-:-:S07]  /*8d40*/  PRMT R4, R0, 0x7610, R4 ;  /* 0x0000761000047816 */ /* 0x000fce0000000004 */
.L_x_1300:
[----:B------:R-:W-:Y:S05]  /*8d50*/  BSYNC B0 ;  /* 0x0000000000007941 */ /* 0x000fea0003800000 */
.L_x_1299:
[----:B------:R4:W-:Y:S01]  /*8d60*/  STG.E.U8 desc[UR36][R8.64], R4 ;  /* 0x0000000408007986 */ /* 0x0009e2000c101124 */
[----:B------:R-:W-:Y:S05]  /*8d70*/  BRA `(.L_x_1274) ;  /* 0x0000000400147947 */ /* 0x000fea0003800000 */
.L_x_1297:
        /* <DEDUP_REMOVED lines=17> */
.L_x_1304:
[----:B------:R-:W-:-:S04]  /*8e90*/  LOP3.LUT R3, R11, 0x80000000, RZ, 0xc0, !PT ;  /* 0x800000000b037812 */ /* 0x000fc800078ec0ff */
[----:B------:R-:W-:-:S04]  /*8ea0*/  SHF.R.U32.HI R3, RZ, 0x18, R3 ;  /* 0x00000018ff037819 */ /* 0x000fc80000011603 */
[----:B------:R-:W-:-:S04]  /*8eb0*/  LOP3.LUT R0, R0, R3, RZ, 0xfc, !PT ;  /* 0x0000000300007212 */ /* 0x000fc800078efcff */
[----:B------:R-:W-:-:S07]  /*8ec0*/  PRMT R4, R0, 0x7610, R4 ;  /* 0x0000761000047816 */ /* 0x000fce0000000004 */
.L_x_1303:
[----:B------:R-:W-:Y:S05]  /*8ed0*/  BSYNC B0 ;  /* 0x0000000000007941 */ /* 0x000fea0003800000 */
.L_x_1302:
[----:B------:R0:W-:Y:S01]  /*8ee0*/  STG.E.U8 desc[UR36][R8.64], R4 ;  /* 0x0000000408007986 */ /* 0x0001e2000c101124 */
[----:B------:R-:W-:Y:S05]  /*8ef0*/  BRA `(.L_x_1274) ;  /* 0x0000000000b47947 */ /* 0x000fea0003800000 */
.L_x_1296:
        /* <DEDUP_REMOVED lines=22> */
.L_x_1279:
        /* <DEDUP_REMOVED lines=16> */
.L_x_1307:
[----:B------:R-:W-:Y:S05]  /*9160*/  BRA `(.L_x_1274) ;  /* 0x0000000000187947 */ /* 0x000fea0003800000 */
.L_x_1306:
[----:B------:R-:W-:Y:S01]  /*9170*/  LOP3.LUT R4, R11, 0xffff, RZ, 0xc0, !PT ;  /* 0x0000ffff0b047812 */ /* 0x000fe200078ec0ff */
[----:B------:R-:W-:-:S05]  /*9180*/  IMAD.MOV.U32 R5, RZ, RZ, RZ ;  /* 0x000000ffff057224 */ /* 0x000fca00078e00ff */
[----:B------:R2:W-:Y:S01]  /*9190*/  STG.E.64 desc[UR36][R8.64], R4 ;  /* 0x0000000408007986 */ /* 0x0005e2000c101b24 */
[----:B------:R-:W-:Y:S05]  /*91a0*/  BRA `(.L_x_1274) ;  /* 0x0000000000087947 */ /* 0x000fea0003800000 */
.L_x_1305:
[----:B------:R-:W-:-:S05]  /*91b0*/  LOP3.LUT R11, R11, 0xffff, RZ, 0xc0, !PT ;  /* 0x0000ffff0b0b7812 */ /* 0x000fca00078ec0ff */
[----:B------:R0:W-:Y:S02]  /*91c0*/  STG.E desc[UR36][R8.64], R11 ;  /* 0x0000000b08007986 */ /* 0x0001e4000c101924 */
.L_x_1274:
[----:B------:R-:W-:Y:S05]  /*91d0*/  BSYNC B6 ;  /* 0x0000000000067941 */ /* 0x000fea0003800000 */
.L_x_1273:
[----:B------:R-:W-:Y:S01]  /*91e0*/  ISETP.GE.AND P0, PT, R17, R22, PT ;  /* 0x000000161100720c */ /* 0x000fe20003f06270 */
[----:B------:R-:W-:-:S12]  /*91f0*/  BSSY B6, `(.L_x_1308) ;  /* 0x00001de000067945 */ /* 0x000fd80003800000 */
[----:B------:R-:W-:Y:S05]  /*9200*/  @P0 BRA `(.L_x_1309) ;  /* 0x0000001c00700947 */ /* 0x000fea0003800000 */
[----:B0-234-:R-:W0:Y:S01]  /*9210*/  LDC.64 R8, c[0x0][0x218] ;  /* 0x00008600ff087b82 */ /* 0x01de220000000a00 */
[----:B------:R-:W-:Y:S01]  /*9220*/  IMAD R0, R2, 0x200, R17 ;  /* 0x0000020002007824 */ /* 0x000fe200078e0211 */
[----:B-1----:R-:W-:Y:S01]  /*9230*/  PRMT R4, R23, 0x9910, RZ ;  /* 0x0000991017047816 */ /* 0x002fe200000000ff */
        /* <DEDUP_REMOVED lines=17> */
.L_x_1313:
[----:B------:R0:W-:Y:S01]  /*9350*/  STG.E.U8 desc[UR36][R8.64], R16 ;  /* 0x0000001008007986 */ /* 0x0001e2000c101124 */
[----:B------:R-:W-:Y:S05]  /*9360*/  BRA `(.L_x_1315) ;  /* 0x0000000c00587947 */ /* 0x000fea0003800000 */
.L_x_1312:
        /* <DEDUP_REMOVED lines=10> */
.L_x_1317:
[----:B------:R-:W-:-:S05]  /*9410*/  LOP3.LUT R3, R16, 0xffff, RZ, 0xc0, !PT ;  /* 0x0000ffff10037812 */ /* 0x000fca00078ec0ff */
[----:B------:R0:W-:Y:S01]  /*9420*/  STG.E desc[UR36][R8.64], R3 ;  /* 0x0000000308007986 */ /* 0x0001e2000c101924 */
[----:B------:R-:W-:Y:S05]  /*9430*/  BRA `(.L_x_1315) ;  /* 0x0000000c00247947 */ /* 0x000fea0003800000 */
.L_x_1316:
[----:B------:R0:W-:Y:S01]  /*9440*/  STG.E.U16 desc[UR36][R8.64], R16 ;  /* 0x0000001008007986 */ /* 0x0001e2000c101524 */
[----:B------:R-:W-:Y:S05]  /*9450*/  BRA `(.L_x_1315) ;  /* 0x0000000c001c7947 */ /* 0x000fea0003800000 */
.L_x_1311:
        /* <DEDUP_REMOVED lines=9> */
.L_x_1319:
[----:B------:R-:W0:Y:S02]  /*94f0*/  I2F.S16 R0, R16 ;  /* 0x0000001000007306 */ /* 0x000e240000101400 */
[----:B0-----:R-:W-:-:S05]  /*9500*/  F2FP.F16.F32.PACK_AB R0, RZ, R0 ;  /* 0x00000000ff00723e */ /* 0x001fca00000000ff */
[----:B------:R0:W-:Y:S01]  /*9510*/  STG.E.U16 desc[UR36][R8.64], R0 ;  /* 0x0000000008007986 */ /* 0x0001e2000c101524 */
[----:B------:R-:W-:Y:S05]  /*9520*/  BRA `(.L_x_1315) ;  /* 0x0000000800e87947 */ /* 0x000fea0003800000 */
.L_x_1318:
        /* <DEDUP_REMOVED lines=10> */
.L_x_1321:
[----:B------:R-:W0:Y:S02]  /*95d0*/  I2F.S16 R16, R16 ;  /* 0x0000001000107306 */ /* 0x000e240000101400 */
[----:B0-----:R-:W-:-:S04]  /*95e0*/  F2FP.F16.F32.PACK_AB R3, RZ, R16 ;  /* 0x00000010ff03723e */ /* 0x001fc800000000ff */
[----:B------:R-:W-:-:S05]  /*95f0*/  PRMT R3, R3, 0x5410, RZ ;  /* 0x0000541003037816 */ /* 0x000fca00000000ff */
[----:B------:R0:W-:Y:S01]  /*9600*/  STG.E desc[UR36][R8.64], R3 ;  /* 0x0000000308007986 */ /* 0x0001e2000c101924 */
[----:B------:R-:W-:Y:S05]  /*9610*/  BRA `(.L_x_1315) ;  /* 0x0000000800ac7947 */ /* 0x000fea0003800000 */
.L_x_1320:
[----:B------:R-:W0:Y:S02]  /*9620*/  I2F.F64.S16 R4, R16 ;  /* 0x0000001000047312 */ /* 0x000e240000101c00 */
[----:B0-----:R0:W-:Y:S01]  /*9630*/  STG.E.64 desc[UR36][R8.64], R4 ;  /* 0x0000000408007986 */ /* 0x0011e2000c101b24 */
[----:B------:R-:W-:Y:S05]  /*9640*/  BRA `(.L_x_1315) ;  /* 0x0000000800a07947 */ /* 0x000fea0003800000 */
.L_x_1310:
        /* <DEDUP_REMOVED lines=10> */
.L_x_1324:
[----:B------:R-:W0:Y:S01]  /*96f0*/  I2F.F64.S16 R4, R16 ;  /* 0x0000001000047312 */ /* 0x000e220000101c00 */
[----:B------:R-:W-:-:S05]  /*9700*/  CS2R R6, SRZ ;  /* 0x0000000000067805 */ /* 0x000fca000001ff00 */
[----:B0-----:R0:W-:Y:S01]  /*9710*/  STG.E.128 desc[UR36][R8.64], R4 ;  /* 0x0000000408007986 */ /* 0x0011e2000c101d24 */
[----:B------:R-:W-:Y:S05]  /*9720*/  BRA `(.L_x_1315) ;  /* 0x0000000800687947 */ /* 0x000fea0003800000 */
.L_x_1323:
        /* <DEDUP_REMOVED lines=21> */
.L_x_1328:
[----:B------:R-:W-:Y:S05]  /*9880*/  BSYNC B0 ;  /* 0x0000000000007941 */ /* 0x000fea0003800000 */
.L_x_1327:
[----:B------:R-:W-:-:S05]  /*9890*/  LOP3.LUT R5, R0, R5, RZ, 0xfc, !PT ;  /* 0x0000000500057212 */ /* 0x000fca00078efcff */
[----:B------:R0:W-:Y:S01]  /*98a0*/  STG.E.U8 desc[UR36][R8.64], R5 ;  /* 0x0000000508007986 */ /* 0x0001e2000c101124 */
[----:B------:R-:W-:Y:S05]  /*98b0*/  BRA `(.L_x_1315) ;  /* 0x0000000800047947 */ /* 0x000fea0003800000 */
.L_x_1326:
        /* <DEDUP_REMOVED lines=13> */
.L_x_1330:
[----:B------:R-:W-:Y:S01]  /*9990*/  IMAD.MOV.U32 R0, RZ, RZ, 0x7f ;  /* 0x0000007fff007424 */ /* 0x000fe200078e00ff */
[----:B------:R-:W-:-:S04]  /*99a0*/  ISETP.GT.U32.AND P0, PT, R3, 0x7f800000, PT ;  /* 0x7f8000000300780c */ /* 0x000fc80003f04070 */
[----:B------:R-:W-:-:S09]  /*99b0*/  SEL R0, R0, 0x7c, P0 ;  /* 0x0000007c00007807 */ /* 0x000fd20000000000 */
.L_x_1331:
[----:B------:R-:W-:Y:S05]  /*99c0*/  BSYNC B0 ;  /* 0x0000000000007941 */ /* 0x000fea0003800000 */
.L_x_1329:
[----:B------:R-:W-:-:S04]  /*99d0*/  LOP3.LUT R3, R5, 0x80000000, RZ, 0xc0, !PT ;  /* 0x8000000005037812 */ /* 0x000fc800078ec0ff */
[----:B------:R-:W-:-:S04]  /*99e0*/  SHF.R.U32.HI R3, RZ, 0x18, R3 ;  /* 0x00000018ff037819 */ /* 0x000fc80000011603 */
[----:B------:R-:W-:-:S05]  /*99f0*/  LOP3.LUT R3, R0, R3, RZ, 0xfc, !PT ;  /* 0x0000000300037212 */ /* 0x000fca00078efcff */
[----:B------:R0:W-:Y:S01]  /*9a00*/  STG.E.U8 desc[UR36][R8.64], R3 ;  /* 0x0000000308007986 */ /* 0x0001e2000c101124 */
[----:B------:R-:W-:Y:S05]  /*9a10*/  BRA `(.L_x_1315) ;  /* 0x0000000400ac7947 */ /* 0x000fea0003800000 */
.L_x_1325:
[----:B------:R-:W0:Y:S02]  /*9a20*/  I2F.S16 R0, R16 ;  /* 0x0000001000007306 */ /* 0x000e240000101400 */
[----:B0-----:R-:W-:-:S05]  /*9a30*/  F2FP.BF16.F32.PACK_AB R0, RZ, R0 ;  /* 0x00000000ff00723e */ /* 0x001fca00000010ff */
[----:B------:R0:W-:Y:S01]  /*9a40*/  STG.E.U16 desc[UR36][R8.64], R0 ;  /* 0x0000000008007986 */ /* 0x0001e2000c101524 */
[----:B------:R-:W-:Y:S05]  /*9a50*/  BRA `(.L_x_1315) ;  /* 0x00000004009c7947 */ /* 0x000fea0003800000 */
.L_x_1322:
        /* <DEDUP_REMOVED lines=10> */
.L_x_1334:
        /* <DEDUP_REMOVED lines=17> */
.L_x_1337:
[----:B------:R-:W-:-:S04]  /*9c10*/  LOP3.LUT R3, R5, 0x80000000, RZ, 0xc0, !PT ;  /* 0x8000000005037812 */ /* 0x000fc800078ec0ff */
[----:B------:R-:W-:-:S04]  /*9c20*/  SHF.R.U32.HI R3, RZ, 0x18, R3 ;  /* 0x00000018ff037819 */ /* 0x000fc80000011603 */
[----:B------:R-:W-:-:S04]  /*9c30*/  LOP3.LUT R0, R0, R3, RZ, 0xfc, !PT ;  /* 0x0000000300007212 */ /* 0x000fc800078efcff */
[----:B------:R-:W-:-:S07]  /*9c40*/  PRMT R4, R0, 0x7610, R4 ;  /* 0x0000761000047816 */ /* 0x000fce0000000004 */
.L_x_1336:
[----:B------:R-:W-:Y:S05]  /*9c50*/  BSYNC B0 ;  /* 0x0000000000007941 */ /* 0x000fea0003800000 */
.L_x_1335:
[----:B------:R3:W-:Y:S01]  /*9c60*/  STG.E.U8 desc[UR36][R8.64], R4 ;  /* 0x0000000408007986 */ /* 0x0007e2000c101124 */
[----:B------:R-:W-:Y:S05]  /*9c70*/  BRA `(.L_x_1315) ;  /* 0x0000000400147947 */ /* 0x000fea0003800000 */
.L_x_1333:
        /* <DEDUP_REMOVED lines=17> */
.L_x_1340:
[----:B------:R-:W-:-:S04]  /*9d90*/  LOP3.LUT R3, R5, 0x80000000, RZ, 0xc0, !PT ;  /* 0x8000000005037812 */ /* 0x000fc800078ec0ff */
[----:B------:R-:W-:-:S04]  /*9da0*/  SHF.R.U32.HI R3, RZ, 0x18, R3 ;  /* 0x00000018ff037819 */ /* 0x000fc80000011603 */
[----:B------:R-:W-:-:S04]  /*9db0*/  LOP3.LUT R0, R0, R3, RZ, 0xfc, !PT ;  /* 0x0000000300007212 */ /* 0x000fc800078efcff */
[----:B------:R-:W-:-:S07]  /*9dc0*/  PRMT R4, R0, 0x7610, R4 ;  /* 0x0000761000047816 */ /* 0x000fce0000000004 */
.L_x_1339:
[----:B------:R-:W-:Y:S05]  /*9dd0*/  BSYNC B0 ;  /* 0x0000000000007941 */ /* 0x000fea0003800000 */
.L_x_1338:
[----:B------:R0:W-:Y:S01]  /*9de0*/  STG.E.U8 desc[UR36][R8.64], R4 ;  /* 0x0000000408007986 */ /* 0x0001e2000c101124 */
[----:B------:R-:W-:Y:S05]  /*9df0*/  BRA `(.L_x_1315) ;  /* 0x0000000000b47947 */ /* 0x000fea0003800000 */
.L_x_1332:
        /* <DEDUP_REMOVED lines=22> */
.L_x_1314:
        /* <DEDUP_REMOVED lines=16> */
.L_x_1343:
[----:B------:R-:W-:Y:S05]  /*a060*/  BRA `(.L_x_1315) ;  /* 0x0000000000187947 */ /* 0x000fea0003800000 */
.L_x_1342:
[----:B------:R-:W-:Y:S01]  /*a070*/  LOP3.LUT R4, R16, 0xffff, RZ, 0xc0, !PT ;  /* 0x0000ffff10047812 */ /* 0x000fe200078ec0ff */
[----:B------:R-:W-:-:S05]  /*a080*/  IMAD.MOV.U32 R5, RZ, RZ, RZ ;  /* 0x000000ffff057224 */ /* 0x000fca00078e00ff */
[----:B------:R1:W-:Y:S01]  /*a090*/  STG.E.64 desc[UR36][R8.64], R4 ;  /* 0x0000000408007986 */ /* 0x0003e2000c101b24 */
[----:B------:R-:W-:Y:S05]  /*a0a0*/  BRA `(.L_x_1315) ;  /* 0x0000000000087947 */ /* 0x000fea0003800000 */
.L_x_1341:
[----:B------:R-:W-:-:S05]  /*a0b0*/  LOP3.LUT R3, R16, 0xffff, RZ, 0xc0, !PT ;  /* 0x0000ffff10037812 */ /* 0x000fca00078ec0ff */
[----:B------:R0:W-:Y:S02]  /*a0c0*/  STG.E desc[UR36][R8.64], R3 ;  /* 0x0000000308007986 */ /* 0x0001e4000c101924 */
.L_x_1315:
        /* <DEDUP_REMOVED lines=23> */
.L_x_1347:
[----:B------:R0:W-:Y:S01]  /*a240*/  STG.E.U8 desc[UR36][R8.64], R24 ;  /* 0x0000001808007986 */ /* 0x0001e2000c101124 */
[----:B------:R-:W-:Y:S05]  /*a250*/  BRA `(.L_x_1349) ;  /* 0x0000000c00587947 */ /* 0x000fea0003800000 */
.L_x_1346:
        /* <DEDUP_REMOVED lines=10> */
.L_x_1351:
[----:B------:R-:W-:-:S05]  /*a300*/  LOP3.LUT R3, R24, 0xffff, RZ, 0xc0, !PT ;  /* 0x0000ffff18037812 */ /* 0x000fca00078ec0ff */
[----:B------:R0:W-:Y:S01]  /*a310*/  STG.E desc[UR36][R8.64], R3 ;  /* 0x0000000308007986 */ /* 0x0001e2000c101924 */
[----:B------:R-:W-:Y:S05]  /*a320*/  BRA `(.L_x_1349) ;  /* 0x0000000c00247947 */ /* 0x000fea0003800000 */
.L_x_1350:
[----:B------:R0:W-:Y:S01]  /*a330*/  STG.E.U16 desc[UR36][R8.64], R24 ;  /* 0x0000001808007986 */ /* 0x0001e2000c101524 */
[----:B------:R-:W-:Y:S05]  /*a340*/  BRA `(.L_x_1349) ;  /* 0x0000000c001c7947 */ /* 0x000fea0003800000 */
.L_x_1345:
        /* <DEDUP_REMOVED lines=9> */
.L_x_1353:
[----:B------:R-:W0:Y:S02]  /*a3e0*/  I2F.S16 R0, R24 ;  /* 0x0000001800007306 */ /* 0x000e240000101400 */
[----:B0-----:R-:W-:-:S05]  /*a3f0*/  F2FP.F16.F32.PACK_AB R0, RZ, R0 ;  /* 0x00000000ff00723e */ /* 0x001fca00000000ff */
[----:B------:R0:W-:Y:S01]  /*a400*/  STG.E.U16 desc[UR36][R8.64], R0 ;  /* 0x0000000008007986 */ /* 0x0001e2000c101524 */
[----:B------:R-:W-:Y:S05]  /*a410*/  BRA `(.L_x_1349) ;  /* 0x0000000800e87947 */ /* 0x000fea0003800000 */
.L_x_1352:
        /* <DEDUP_REMOVED lines=10> */
.L_x_1355:
[----:B------:R-:W0:Y:S02]  /*a4c0*/  I2F.S16 R24, R24 ;  /* 0x0000001800187306 */ /* 0x000e240000101400 */
[----:B0-----:R-:W-:-:S04]  /*a4d0*/  F2FP.F16.F32.PACK_AB R3, RZ, R24 ;  /* 0x00000018ff03723e */ /* 0x001fc800000000ff */
[----:B------:R-:W-:-:S05]  /*a4e0*/  PRMT R3, R3, 0x5410, RZ ;  /* 0x0000541003037816 */ /* 0x000fca00000000ff */
[----:B------:R3:W-:Y:S01]  /*a4f0*/  STG.E desc[UR36][R8.64], R3 ;  /* 0x0000000308007986 */ /* 0x0007e2000c101924 */
[----:B------:R-:W-:Y:S05]  /*a500*/  BRA `(.L_x_1349) ;  /* 0x0000000800ac7947 */ /* 0x000fea0003800000 */
.L_x_1354:
[----:B------:R-:W0:Y:S02]  /*a510*/  I2F.F64.S16 R24, R24 ;  /* 0x0000001800187312 */ /* 0x000e240000101c00 */
[----:B0-----:R4:W-:Y:S01]  /*a520*/  STG.E.64 desc[UR36][R8.64], R24 ;  /* 0x0000001808007986 */ /* 0x0019e2000c101b24 */
[----:B------:R-:W-:Y:S05]  /*a530*/  BRA `(.L_x_1349) ;  /* 0x0000000800a07947 */ /* 0x000fea0003800000 */
.L_x_1344:
        /* <DEDUP_REMOVED lines=10> */
.L_x_1358:
[----:B------:R-:W0:Y:S01]  /*a5e0*/  I2F.F64.S16 R4, R24 ;  /* 0x0000001800047312 */ /* 0x000e220000101c00 */
[----:B------:R-:W-:-:S05]  /*a5f0*/  CS2R R6, SRZ ;  /* 0x0000000000067805 */ /* 0x000fca000001ff00 */
[----:B0-----:R0:W-:Y:S01]  /*a600*/  STG.E.128 desc[UR36][R8.64], R4 ;  /* 0x0000000408007986 */ /* 0x0011e2000c101d24 */
[----:B------:R-:W-:Y:S05]  /*a610*/  BRA `(.L_x_1349) ;  /* 0x0000000800687947 */ /* 0x000fea0003800000 */
.L_x_1357:
        /* <DEDUP_REMOVED lines=21> */
.L_x_1362:
[----:B------:R-:W-:Y:S05]  /*a770*/  BSYNC B0 ;  /* 0x0000000000007941 */ /* 0x000fea0003800000 */
.L_x_1361:
[----:B------:R-:W-:-:S05]  /*a780*/  LOP3.LUT R5, R0, R5, RZ, 0xfc, !PT ;  /* 0x0000000500057212 */ /* 0x000fca00078efcff */
[----:B------:R0:W-:Y:S01]  /*a790*/  STG.E.U8 desc[UR36][R8.64], R5 ;  /* 0x0000000508007986 */ /* 0x0001e2000c101124 */
[----:B------:R-:W-:Y:S05]  /*a7a0*/  BRA `(.L_x_1349) ;  /* 0x0000000800047947 */ /* 0x000fea0003800000 */
.L_x_1360:
        /* <DEDUP_REMOVED lines=13> */
.L_x_1364:
[----:B------:R-:W-:Y:S01]  /*a880*/  IMAD.MOV.U32 R0, RZ, RZ, 0x7f ;  /* 0x0000007fff007424 */ /* 0x000fe200078e00ff */
[----:B------:R-:W-:-:S04]  /*a890*/  ISETP.GT.U32.AND P0, PT, R3, 0x7f800000, PT ;  /* 0x7f8000000300780c */ /* 0x000fc80003f04070 */
[----:B------:R-:W-:-:S09]  /*a8a0*/  SEL R0, R0, 0x7c, P0 ;  /* 0x0000007c00007807 */ /* 0x000fd20000000000 */
.L_x_1365:
[----:B------:R-:W-:Y:S05]  /*a8b0*/  BSYNC B0 ;  /* 0x0000000000007941 */ /* 0x000fea0003800000 */
.L_x_1363:
[----:B------:R-:W-:-:S04]  /*a8c0*/  LOP3.LUT R3, R5, 0x80000000, RZ, 0xc0, !PT ;  /* 0x8000000005037812 */ /* 0x000fc800078ec0ff */
[----:B------:R-:W-:-:S04]  /*a8d0*/  SHF.R.U32.HI R3, RZ, 0x18, R3 ;  /* 0x00000018ff037819 */ /* 0x000fc80000011603 */
[----:B------:R-:W-:-:S05]  /*a8e0*/  LOP3.LUT R3, R0, R3, RZ, 0xfc, !PT ;  /* 0x0000000300037212 */ /* 0x000fca00078efcff */
[----:B------:R0:W-:Y:S01]  /*a8f0*/  STG.E.U8 desc[UR36][R8.64], R3 ;  /* 0x0000000308007986 */ /* 0x0001e2000c101124 */
[----:B------:R-:W-:Y:S05]  /*a900*/  BRA `(.L_x_1349) ;  /* 0x0000000400ac7947 */ /* 0x000fea0003800000 */
.L_x_1359:
[----:B------:R-:W0:Y:S02]  /*a910*/  I2F.S16 R0, R24 ;  /* 0x0000001800007306 */ /* 0x000e240000101400 */
[----:B0-----:R-:W-:-:S05]  /*a920*/  F2FP.BF16.F32.PACK_AB R0, RZ, R0 ;  /* 0x00000000ff00723e */ /* 0x001fca00000010ff */
[----:B------:R0:W-:Y:S01]  /*a930*/  STG.E.U16 desc[UR36][R8.64], R0 ;  /* 0x0000000008007986 */ /* 0x0001e2000c101524 */
[----:B------:R-:W-:Y:S05]  /*a940*/  BRA `(.L_x_1349) ;  /* 0x00000004009c7947 */ /* 0x000fea0003800000 */
.L_x_1356:
        /* <DEDUP_REMOVED lines=10> */
.L_x_1368:
        /* <DEDUP_REMOVED lines=17> */
.L_x_1371:
[----:B------:R-:W-:-:S04]  /*ab00*/  LOP3.LUT R3, R5, 0x80000000, RZ, 0xc0, !PT ;  /* 0x8000000005037812 */ /* 0x000fc800078ec0ff */
[----:B------:R-:W-:-:S04]  /*ab10*/  SHF.R.U32.HI R3, RZ, 0x18, R3 ;  /* 0x00000018ff037819 */ /* 0x000fc80000011603 */
[----:B------:R-:W-:-:S04]  /*ab20*/  LOP3.LUT R0, R0, R3, RZ, 0xfc, !PT ;  /* 0x0000000300007212 */ /* 0x000fc800078efcff */
[----:B------:R-:W-:-:S07]  /*ab30*/  PRMT R4, R0, 0x7610, R4 ;  /* 0x0000761000047816 */ /* 0x000fce0000000004 */
.L_x_1370:
[----:B------:R-:W-:Y:S05]  /*ab40*/  BSYNC B0 ;  /* 0x0000000000007941 */ /* 0x000fea0003800000 */
.L_x_1369:
[----:B------:R0:W-:Y:S01]  /*ab50*/  STG.E.U8 desc[UR36][R8.64], R4 ;  /* 0x0000000408007986 */ /* 0x0001e2000c101124 */
[----:B------:R-:W-:Y:S05]  /*ab60*/  BRA `(.L_x_1349) ;  /* 0x0000000400147947 */ /* 0x000fea0003800000 */
.L_x_1367:
        /* <DEDUP_REMOVED lines=17> */
.L_x_1374:
[----:B------:R-:W-:-:S04]  /*ac80*/  LOP3.LUT R3, R5, 0x80000000, RZ, 0xc0, !PT ;  /* 0x8000000005037812 */ /* 0x000fc800078ec0ff */
[----:B------:R-:W-:-:S04]  /*ac90*/  SHF.R.U32.HI R3, RZ, 0x18, R3 ;  /* 0x00000018ff037819 */ /* 0x000fc80000011603 */
[----:B------:R-:W-:-:S04]  /*aca0*/  LOP3.LUT R0, R0, R3, RZ, 0xfc, !PT ;  /* 0x0000000300007212 */ /* 0x000fc800078efcff */
[----:B------:R-:W-:-:S07]  /*acb0*/  PRMT R4, R0, 0x7610, R4 ;  /* 0x0000761000047816 */ /* 0x000fce0000000004 */
.L_x_1373:
[----:B------:R-:W-:Y:S05]  /*acc0*/  BSYNC B0 ;  /* 0x0000000000007941 */ /* 0x000fea0003800000 */
.L_x_1372:
[----:B------:R0:W-:Y:S01]  /*acd0*/  STG.E.U8 desc[UR36][R8.64], R4 ;  /* 0x0000000408007986 */ /* 0x0001e2000c101124 */
[----:B------:R-:W-:Y:S05]  /*ace0*/  BRA `(.L_x_1349) ;  /* 0x0000000000b47947 */ /* 0x000fea0003800000 */
.L_x_1366:
        /* <DEDUP_REMOVED lines=22> */
.L_x_1348:
        /* <DEDUP_REMOVED lines=16> */
.L_x_1377:
[----:B------:R-:W-:Y:S05]  /*af50*/  BRA `(.L_x_1349) ;  /* 0x0000000000187947 */ /* 0x000fea0003800000 */
.L_x_1376:
[----:B------:R-:W-:Y:S01]  /*af60*/  LOP3.LUT R24, R24, 0xffff, RZ, 0xc0, !PT ;  /* 0x0000ffff18187812 */ /* 0x000fe200078ec0ff */
[----:B------:R-:W-:-:S05]  /*af70*/  IMAD.MOV.U32 R25, RZ, RZ, RZ ;  /* 0x000000ffff197224 */ /* 0x000fca00078e00ff */
[----:B------:R0:W-:Y:S01]  /*af80*/  STG.E.64 desc[UR36][R8.64], R24 ;  /* 0x0000001808007986 */ /* 0x0001e2000c101b24 */
[----:B------:R-:W-:Y:S05]  /*af90*/  BRA `(.L_x_1349) ;  /* 0x0000000000087947 */ /* 0x000fea0003800000 */
.L_x_1375:
[----:B------:R-:W-:-:S05]  /*afa0*/  LOP3.LUT R3, R24, 0xffff, RZ, 0xc0, !PT ;  /* 0x0000ffff18037812 */ /* 0x000fca00078ec0ff */
[----:B------:R0:W-:Y:S02]  /*afb0*/  STG.E desc[UR36][R8.64], R3 ;  /* 0x0000000308007986 */ /* 0x0001e4000c101924 */
.L_x_1349:
[----:B------:R-:W-:-:S07]  /*afc0*/  VIADD R17, R17, 0x80 ;  /* 0x0000008011117836 */ /* 0x000fce0000000000 */
.L_x_1309:
[----:B------:R-:W-:Y:S05]  /*afd0*/  BSYNC B6 ;  /* 0x0000000000067941 */ /* 0x000fea0003800000 */
.L_x_1308:
[----:B------:R-:W-:-:S13]  /*afe0*/  ISETP.GE.AND P0, PT, R17, R22, PT ;  /* 0x000000161100720c */ /* 0x000fda0003f06270 */
[----:B------:R-:W-:Y:S05]  /*aff0*/  @P0 EXIT ;  /* 0x000000000000094d */ /* 0x000fea0003800000 */
[----:B01234-:R-:W0:Y:S01]  /*b000*/  LDC.64 R4, c[0x0][0x218] ;  /* 0x00008600ff047b82 */ /* 0x01fe220000000a00 */
        /* <DEDUP_REMOVED lines=18> */
.L_x_1381:
[----:B------:R-:W-:Y:S01]  /*b130*/  STG.E.U8 desc[UR36][R2.64], R26 ;  /* 0x0000001a02007986 */ /* 0x000fe2000c101124 */
[----:B------:R-:W-:Y:S05]  /*b140*/  EXIT ;  /* 0x000000000000794d */ /* 0x000fea0003800000 */
.L_x_1380:
        /* <DEDUP_REMOVED lines=8> */
[----:B------:R-:W-:Y:S01]  /*b1d0*/  STG.E.64 desc[UR36][R2.64], R26 ;  /* 0x0000001a02007986 */ /* 0x000fe2000c101b24 */
[----:B------:R-:W-:Y:S05]  /*b1e0*/  EXIT ;  /* 0x000000000000794d */ /* 0x000fea0003800000 */
.L_x_1384:
[----:B------:R-:W-:-:S05]  /*b1f0*/  LOP3.LUT R5, R26, 0xffff, RZ, 0xc0, !PT ;  /* 0x0000ffff1a057812 */ /* 0x000fca00078ec0ff */
[----:B------:R-:W-:Y:S01]  /*b200*/  STG.E desc[UR36][R2.64], R5 ;  /* 0x0000000502007986 */ /* 0x000fe2000c101924 */
[----:B------:R-:W-:Y:S05]  /*b210*/  EXIT ;  /* 0x000000000000794d */ /* 0x000fea0003800000 */
.L_x_1383:
[----:B------:R-:W-:Y:S01]  /*b220*/  STG.E.U16 desc[UR36][R2.64], R26 ;  /* 0x0000001a02007986 */ /* 0x000fe2000c101524 */
[----:B------:R-:W-:Y:S05]  /*b230*/  EXIT ;  /* 0x000000000000794d */ /* 0x000fea0003800000 */
.L_x_1379:
        /* <DEDUP_REMOVED lines=9> */
.L_x_1386:
[----:B------:R-:W0:Y:S02]  /*b2d0*/  I2F.S16 R0, R26 ;  /* 0x0000001a00007306 */ /* 0x000e240000101400 */
[----:B0-----:R-:W-:-:S05]  /*b2e0*/  F2FP.F16.F32.PACK_AB R0, RZ, R0 ;  /* 0x00000000ff00723e */ /* 0x001fca00000000ff */
[----:B------:R-:W-:Y:S01]  /*b2f0*/  STG.E.U16 desc[UR36][R2.64], R0 ;  /* 0x0000000002007986 */ /* 0x000fe2000c101524 */
[----:B------:R-:W-:Y:S05]  /*b300*/  EXIT ;  /* 0x000000000000794d */ /* 0x000fea0003800000 */
.L_x_1385:
        /* <DEDUP_REMOVED lines=10> */
.L_x_1388:
[----:B------:R-:W0:Y:S02]  /*b3b0*/  I2F.S16 R26, R26 ;  /* 0x0000001a001a7306 */ /* 0x000e240000101400 */
[----:B0-----:R-:W-:-:S04]  /*b3c0*/  F2FP.F16.F32.PACK_AB R5, RZ, R26 ;  /* 0x0000001aff05723e */ /* 0x001fc800000000ff */
[----:B------:R-:W-:-:S05]  /*b3d0*/  PRMT R5, R5, 0x5410, RZ ;  /* 0x0000541005057816 */ /* 0x000fca00000000ff */
[----:B------:R-:W-:Y:S01]  /*b3e0*/  STG.E desc[UR36][R2.64], R5 ;  /* 0x0000000502007986 */ /* 0x000fe2000c101924 */
[----:B------:R-:W-:Y:S05]  /*b3f0*/  EXIT ;  /* 0x000000000000794d */ /* 0x000fea0003800000 */
.L_x_1387:
[----:B------:R-:W0:Y:S02]  /*b400*/  I2F.F64.S16 R26, R26 ;  /* 0x0000001a001a7312 */ /* 0x000e240000101c00 */
[----:B0-----:R-:W-:Y:S01]  /*b410*/  STG.E.64 desc[UR36][R2.64], R26 ;  /* 0x0000001a02007986 */ /* 0x001fe2000c101b24 */
[----:B------:R-:W-:Y:S05]  /*b420*/  EXIT ;  /* 0x000000000000794d */ /* 0x000fea0003800000 */
.L_x_1378:
        /* <DEDUP_REMOVED lines=10> */
.L_x_1391:
[----:B------:R-:W0:Y:S01]  /*b4d0*/  I2F.F64.S16 R4, R26 ;  /* 0x0000001a00047312 */ /* 0x000e220000101c00 */
[----:B------:R-:W-:-:S05]  /*b4e0*/  CS2R R6, SRZ ;  /* 0x0000000000067805 */ /* 0x000fca000001ff00 */
[----:B0-----:R-:W-:Y:S01]  /*b4f0*/  STG.E.128 desc[UR36][R2.64], R4 ;  /* 0x0000000402007986 */ /* 0x001fe2000c101d24 */
[----:B------:R-:W-:Y:S05]  /*b500*/  EXIT ;  /* 0x000000000000794d */ /* 0x000fea0003800000 */
.L_x_1390:
        /* <DEDUP_REMOVED lines=21> */
.L_x_1395:
[----:B------:R-:W-:Y:S05]  /*b660*/  BSYNC B0 ;  /* 0x0000000000007941 */ /* 0x000fea0003800000 */
.L_x_1394:
[----:B------:R-:W-:-:S05]  /*b670*/  LOP3.LUT R5, R0, R5, RZ, 0xfc, !PT ;  /* 0x0000000500057212 */ /* 0x000fca00078efcff */
[----:B------:R-:W-:Y:S01]  /*b680*/  STG.E.U8 desc[UR36][R2.64], R5 ;  /* 0x0000000502007986 */ /* 0x000fe2000c101124 */
[----:B------:R-:W-:Y:S05]  /*b690*/  EXIT ;  /* 0x000000000000794d */ /* 0x000fea0003800000 */
.L_x_1393:
        /* <DEDUP_REMOVED lines=13> */
.L_x_1397:
[----:B------:R-:W-:Y:S01]  /*b770*/  IMAD.MOV.U32 R0, RZ, RZ, 0x7f ;  /* 0x0000007fff007424 */ /* 0x000fe200078e00ff */
[----:B------:R-:W-:-:S04]  /*b780*/  ISETP.GT.U32.AND P0, PT, R4, 0x7f800000, PT ;  /* 0x7f8000000400780c */ /* 0x000fc80003f04070 */
[----:B------:R-:W-:-:S09]  /*b790*/  SEL R0, R0, 0x7c, P0 ;  /* 0x0000007c00007807 */ /* 0x000fd20000000000 */
.L_x_1398:
[----:B------:R-:W-:Y:S05]  /*b7a0*/  BSYNC B0 ;  /* 0x0000000000007941 */ /* 0x000fea0003800000 */
.L_x_1396:
[----:B------:R-:W-:-:S04]  /*b7b0*/  LOP3.LUT R4, R5, 0x80000000, RZ, 0xc0, !PT ;  /* 0x8000000005047812 */ /* 0x000fc800078ec0ff */
[----:B------:R-:W-:-:S04]  /*b7c0*/  SHF.R.U32.HI R5, RZ, 0x18, R4 ;  /* 0x00000018ff057819 */ /* 0x000fc80000011604 */
[----:B------:R-:W-:-:S05]  /*b7d0*/  LOP3.LUT R5, R0, R5, RZ, 0xfc, !PT ;  /* 0x0000000500057212 */ /* 0x000fca00078efcff */
[----:B------:R-:W-:Y:S01]  /*b7e0*/  STG.E.U8 desc[UR36][R2.64], R5 ;  /* 0x0000000502007986 */ /* 0x000fe2000c101124 */
[----:B------:R-:W-:Y:S05]  /*b7f0*/  EXIT ;  /* 0x000000000000794d */ /* 0x000fea0003800000 */
.L_x_1392:
[----:B------:R-:W0:Y:S02]  /*b800*/  I2F.S16 R0, R26 ;  /* 0x0000001a00007306 */ /* 0x000e240000101400 */
[----:B0-----:R-:W-:-:S05]  /*b810*/  F2FP.BF16.F32.PACK_AB R0, RZ, R0 ;  /* 0x00000000ff00723e */ /* 0x001fca00000010ff */
[----:B------:R-:W-:Y:S01]  /*b820*/  STG.E.U16 desc[UR36][R2.64], R0 ;  /* 0x0000000002007986 */ /* 0x000fe2000c101524 */
[----:B------:R-:W-:Y:S05]  /*b830*/  EXIT ;  /* 0x000000000000794d */ /* 0x000fea0003800000 */
.L_x_1389:
        /* <DEDUP_REMOVED lines=10> */
.L_x_1401:
        /* <DEDUP_REMOVED lines=17> */
.L_x_1404:
[----:B------:R-:W-:-:S04]  /*b9f0*/  LOP3.LUT R0, R7, 0x80000000, RZ, 0xc0, !PT ;  /* 0x8000000007007812 */ /* 0x000fc800078ec0ff */
[----:B------:R-:W-:-:S04]  /*ba00*/  SHF.R.U32.HI R5, RZ, 0x18, R0 ;  /* 0x00000018ff057819 */ /* 0x000fc80000011600 */
[----:B------:R-:W-:-:S04]  /*ba10*/  LOP3.LUT R4, R4, R5, RZ, 0xfc, !PT ;  /* 0x0000000504047212 */ /* 0x000fc800078efcff */
[----:B------:R-:W-:-:S07]  /*ba20*/  PRMT R0, R4, 0x7610, R0 ;  /* 0x0000761004007816 */ /* 0x000fce0000000000 */
.L_x_1403:
[----:B------:R-:W-:Y:S05]  /*ba30*/  BSYNC B0 ;  /* 0x0000000000007941 */ /* 0x000fea0003800000 */
.L_x_1402:
[----:B------:R-:W-:Y:S01]  /*ba40*/  STG.E.U8 desc[UR36][R2.64], R0 ;  /* 0x0000000002007986 */ /* 0x000fe2000c101124 */
[----:B------:R-:W-:Y:S05]  /*ba50*/  EXIT ;  /* 0x000000000000794d */ /* 0x000fea0003800000 */
.L_x_1400:
        /* <DEDUP_REMOVED lines=17> */
.L_x_1407:
[----:B------:R-:W-:-:S04]  /*bb70*/  LOP3.LUT R0, R7, 0x80000000, RZ, 0xc0, !PT ;  /* 0x8000000007007812 */ /* 0x000fc800078ec0ff */
[----:B------:R-:W-:-:S04]  /*bb80*/  SHF.R.U32.HI R5, RZ, 0x18, R0 ;  /* 0x00000018ff057819 */ /* 0x000fc80000011600 */
[----:B------:R-:W-:-:S04]  /*bb90*/  LOP3.LUT R4, R4, R5, RZ, 0xfc, !PT ;  /* 0x0000000504047212 */ /* 0x000fc800078efcff */
[----:B------:R-:W-:-:S07]  /*bba0*/  PRMT R0, R4, 0x7610, R0 ;  /* 0x0000761004007816 */ /* 0x000fce0000000000 */
.L_x_1406:
[----:B------:R-:W-:Y:S05]  /*bbb0*/  BSYNC B0 ;  /* 0x0000000000007941 */ /* 0x000fea0003800000 */
.L_x_1405:
[----:B------:R-:W-:Y:S01]  /*bbc0*/  STG.E.U8 desc[UR36][R2.64], R0 ;  /* 0x0000000002007986 */ /* 0x000fe2000c101124 */
[----:B------:R-:W-:Y:S05]  /*bbd0*/  EXIT ;  /* 0x000000000000794d */ /* 0x000fea0003800000 */
.L_x_1399:
        /* <DEDUP_REMOVED lines=22> */
.L_x_1382:
        /* <DEDUP_REMOVED lines=16> */
.L_x_1410:
[----:B------:R-:W-:Y:S05]  /*be40*/  EXIT ;  /* 0x000000000000794d */ /* 0x000fea0003800000 */
.L_x_1409:
[----:B------:R-:W-:Y:S01]  /*be50*/  LOP3.LUT R26, R26, 0xffff, RZ, 0xc0, !PT ;  /* 0x0000ffff1a1a7812 */ /* 0x000fe200078ec0ff */
[----:B------:R-:W-:-:S05]  /*be60*/  IMAD.MOV.U32 R27, RZ, RZ, RZ ;  /* 0x000000ffff1b7224 */ /* 0x000fca00078e00ff */
[----:B------:R-:W-:Y:S01]  /*be70*/  STG.E.64 desc[UR36][R2.64], R26 ;  /* 0x0000001a02007986 */ /* 0x000fe2000c101b24 */
[----:B------:R-:W-:Y:S05]  /*be80*/  EXIT ;  /* 0x000000000000794d */ /* 0x000fea0003800000 */
.L_x_1408:
[----:B------:R-:W-:-:S05]  /*be90*/  LOP3.LUT R5, R26, 0xffff, RZ, 0xc0, !PT ;  /* 0x0000ffff1a057812 */ /* 0x000fca00078ec0ff */
[----:B------:R-:W-:Y:S01]  /*bea0*/  STG.E desc[UR36][R2.64], R5 ;  /* 0x0000000502007986 */ /* 0x000fe2000c101924 */
[----:B------:R-:W-:Y:S05]  /*beb0*/  EXIT ;  /* 0x000000000000794d */ /* 0x000fea0003800000 */
.L_x_1411:
        /* <DEDUP_REMOVED lines=12> */
.L_x_26128:


//--------------------- .text._ZN2at6native18elementwise_kernelILi128ELi4EZNS0_22gpu_kernel_impl_nocastINS0_13BinaryFunctorIbbbNS0_17BitwiseXorFunctorIbEEEEEEvRNS_18TensorIteratorBaseERKT_EUliE_EEviT1_ --------------------------
	.section	.text._ZN2at6native18elementwise_kernelILi128ELi4EZNS0_22gpu_kernel_impl_nocastINS0_13BinaryFunctorIbbbNS0_17BitwiseXorFunctorIbEEEEEEvRNS_18TensorIteratorBaseERKT_EUliE_EEviT1_,"ax",@progbits
	.align	128
        .global         _ZN2at6native18elementwise_kernelILi128ELi4EZNS0_22gpu_kernel_impl_nocastINS0_13BinaryFunctorIbbbNS0_17BitwiseXorFunctorIbEEEEEEvRNS_18TensorIteratorBaseERKT_EUliE_EEviT1_
        .type           _ZN2at6native18elementwise_kernelILi128ELi4EZNS0_22gpu_kernel_impl_nocastINS0_13BinaryFunctorIbbbNS0_17BitwiseXorFunctorIbEEEEEEvRNS_18TensorIteratorBaseERKT_EUliE_EEviT1_,@function
        .size           _ZN2at6native18elementwise_kernelILi128ELi4EZNS0_22gpu_kernel_impl_nocastINS0_13BinaryFunctorIbbbNS0_17BitwiseXorFunctorIbEEEEEEvRNS_18TensorIteratorBaseERKT_EUliE_EEviT1_,(.L_x_26129 - _ZN2at6native18elementwise_kernelILi128ELi4EZNS0_22gpu_kernel_impl_nocastINS0_13BinaryFunctorIbbbNS0_17BitwiseXorFunctorIbEEEEEEvRNS_18TensorIteratorBaseERKT_EUliE_EEviT1_)
        .other          _ZN2at6native18elementwise_kernelILi128ELi4EZNS0_22gpu_kernel_impl_nocastINS0_13BinaryFunctorIbbbNS0_17BitwiseXorFunctorIbEEEEEEvRNS_18TensorIteratorBaseERKT_EUliE_EEviT1_,@"STO_CUDA_ENTRY STV_DEFAULT"
_ZN2at6native18elementwise_kernelILi128ELi4EZNS0_22gpu_kernel_impl_nocastINS0_13BinaryFunctorIbbbNS0_17BitwiseXorFunctorIbEEEEEEvRNS_18TensorIteratorBaseERKT_EUliE_EEviT1_:
.text._ZN2at6native18elementwise_kernelILi128ELi4EZNS0_22gpu_kernel_impl_nocastINS0_13BinaryFunctorIbbbNS0_17BitwiseXorFunctorIbEEEEEEvRNS_18TensorIteratorBaseERKT_EUliE_EEviT1_:
[----:B------:R-:W-:Y:S01]  /*0000*/  LDC R1, c[0x0][0x28] ;  /* 0x00000a00ff017b82 */ /* 0x000fe20000000800 */
[----:B------:R-:W0:Y:S01]  /*0010*/  S2R R3, SR_CTAID.X ;  /* 0x0000000000037919 */ /* 0x000e220000002500 */
[----:B------:R-:W-:Y:S01]  /*0020*/  ULDC UR6, c[0x0][0x210] ;  /* 0x0000840000067ab9 */ /* 0x000fe20000000800 */
[----:B------:R-:W-:Y:S01]  /*0030*/  ULDC.64 UR4, c[0x0][0x208] ;  /* 0x0000820000047ab9 */ /* 0x000fe20000000a00 */
[----:B------:R-:W-:Y:S01]  /*0040*/  BSSY B0, `(.L_x_1412) ;  /* 0x0000177000007945 */ /* 0x000fe20003800000 */
[----:B------:R-:W0:Y:S02]  /*0050*/  S2R R0, SR_TID.X ;  /* 0x0000000000007919 */ /* 0x000e240000002100 */
[----:B0-----:R-:W-:-:S04]  /*0060*/  LEA R3, R3, R0, 0x9 ;  /* 0x0000000003037211 */ /* 0x001fc800078e48ff */
[----:B------:R-:W-:-:S13]  /*0070*/  ISETP.GE.AND P0, PT, R3, UR6, PT ;  /* 0x0000000603007c0c */ /* 0x000fda000bf06270 */
[----:B------:R-:W-:Y:S05]  /*0080*/  @P0 BRA `(.L_x_1413) ;  /* 0x0000001400c80947 */ /* 0x000fea0003800000 */
[----:B------:R-:W0:Y:S01]  /*0090*/  LDC R10, c[0x0][0x218] ;  /* 0x00008600ff0a7b82 */ /* 0x000e220000000800 */
[----:B------:R-:W-:Y:S01]  /*00a0*/  HFMA2.MMA R2, -RZ, RZ, 0, 0 ;  /* 0x00000000ff027435 */ /* 0x000fe200000001ff */
[----:B------:R-:W-:Y:S01]  /*00b0*/  MOV R0, RZ ;  /* 0x000000ff00007202 */ /* 0x000fe20000000f00 */
[----:B------:R-:W-:Y:S01]  /*00c0*/  HFMA2.MMA R5, -RZ, RZ, 0, 0 ;  /* 0x00000000ff057435 */ /* 0x000fe200000001ff */
        /* <DEDUP_REMOVED lines=11> */
[----:B------:R-:W-:Y:S01]  /*0180*/  IMAD R2, R2, UR7, R3 ;  /* 0x0000000702027c24 */ /* 0x000fe2000f8e0203 */
[----:B------:R-:W-:-:S03]  /*0190*/  ULDC UR7, c[0x0][0x350] ;  /* 0x0000d40000077ab9 */ /* 0x000fc60000000800 */
[C---:B------:R-:W-:Y:S02]  /*01a0*/  IMAD R5, R2.reuse, UR8, RZ ;  /* 0x0000000802057c24 */ /* 0x040fe4000f8e02ff */
        /* <DEDUP_REMOVED lines=8> */
[----:B------:R-:W-:Y:S01]  /*0230*/  SHF.R.U32.HI R9, RZ, UR7, R8 ;  /* 0x00000007ff097c19 */ /* 0x000fe20008011608 */
[----:B------:R-:W-:-:S03]  /*0240*/  ULDC UR7, c[0x0][0x354] ;  /* 0x0000d50000077ab9 */ /* 0x000fc60000000800 */
[----:B------:R-:W-:-:S05]  /*0250*/  IADD3 R6, -R9, RZ, RZ ;  /* 0x000000ff09067210 */ /* 0x000fca0007ffe1ff */
[----:B------:R-:W-:Y:S01]  /*0260*/  IMAD R7, R6, UR8, R7 ;  /* 0x0000000806077c24 */ /* 0x000fe2000f8e0207 */
[----:B------:R-:W-:-:S03]  /*0270*/  ULDC.64 UR8, c[0x0][0x358] ;  /* 0x0000d60000087ab9 */ /* 0x000fc60000000a00 */
[C---:B------:R-:W-:Y:S02]  /*0280*/  IMAD R5, R7.reuse, UR7, R5 ;  /* 0x0000000707057c24 */ /* 0x040fe4000f8e0205 */
        /* <DEDUP_REMOVED lines=11> */
[----:B------:R-:W-:Y:S01]  /*0340*/  IMAD R9, R8, UR7, R9 ;  /* 0x0000000708097c24 */ /* 0x000fe2000f8e0209 */
[----:B------:R-:W-:-:S03]  /*0350*/  ULDC UR7, c[0x0][0x368] ;  /* 0x0000da0000077ab9 */ /* 0x000fc60000000800 */
[C---:B------:R-:W-:Y:S02]  /*0360*/  IMAD R5, R9.reuse, UR8, R5 ;  /* 0x0000000809057c24 */ /* 0x040fe4000f8e0205 */
        /* <DEDUP_REMOVED lines=283> */
[----:B------:R-:W-:Y:S01]  /*1520*/  ISETP.NE.AND P0, PT, R10, 0x18, PT ;  /* 0x000000180a00780c */ /* 0x000fe20003f05270 */
[----:B------:R-:W-:Y:S01]  /*1530*/  HFMA2.MMA R6, -RZ, RZ, 0, 0 ;  /* 0x00000000ff067435 */ /* 0x000fe200000001ff */
[----:B------:R-:W-:Y:S01]  /*1540*/  ULDC.64 UR8, c[0x0][0x330] ;  /* 0x0000cc0000087ab9 */ /* 0x000fe20000000a00 */
[----:B------:R-:W-:-:S08]  /*1550*/  ULDC UR7, c[0x0][0x338] ;  /* 0x0000ce0000077ab9 */ /* 0x000fd00000000800 */
[----:B------:R-:W-:Y:S02]  /*1560*/  IMAD.HI.U32 R10, R7, UR9, R6 ;  /* 0x00000009070a7c27 */ /* 0x000fe4000f8e0006 */
[----:B------:R-:W0:Y:S03]  /*1570*/  @P0 LDC.64 R12, c[0x0][0x340] ;  /* 0x0000d000ff0c0b82 */ /* 0x000e260000000a00 */
[----:B------:R-:W-:Y:S01]  /*1580*/  SHF.R.U32.HI R11, RZ, UR7, R10 ;  /* 0x00000007ff0b7c19 */ /* 0x000fe2000801160a */
[----:B------:R-:W-:Y:S01]  /*1590*/  ULDC UR7, c[0x0][0x45c] ;  /* 0x0001170000077ab9 */ /* 0x000fe20000000800 */
[----:B------:R-:W-:Y:S02]  /*15a0*/  @P0 MOV R10, RZ ;  /* 0x000000ff000a0202 */ /* 0x000fe40000000f00 */
[----:B------:R-:W-:Y:S01]  /*15b0*/  IADD3 R6, -R11, RZ, RZ ;  /* 0x000000ff0b067210 */ /* 0x000fe20007ffe1ff */
[----:B------:R-:W1:Y:S04]  /*15c0*/  @P0 LDC R15, c[0x0][0x33c] ;  /* 0x0000cf00ff0f0b82 */ /* 0x000e680000000800 */
[----:B------:R-:W-:Y:S01]  /*15d0*/  IMAD R7, R6, UR8, R7 ;  /* 0x0000000806077c24 */ /* 0x000fe2000f8e0207 */
[----:B------:R-:W-:-:S03]  /*15e0*/  ULDC.64 UR8, c[0x0][0x460] ;  /* 0x0001180000087ab9 */ /* 0x000fc60000000a00 */
[----:B------:R-:W2:Y:S01]  /*15f0*/  @P0 LDC.64 R8, c[0x0][0x468] ;  /* 0x00011a00ff080b82 */ /* 0x000ea20000000a00 */
[C---:B------:R-:W-:Y:S02]  /*1600*/  IMAD R5, R7.reuse, UR7, R5 ;  /* 0x0000000707057c24 */ /* 0x040fe4000f8e0205 */
[C---:B------:R-:W-:Y:S02]  /*1610*/  IMAD R0, R7.reuse, UR8, R0 ;  /* 0x0000000807007c24 */ /* 0x040fe4000f8e0200 */
[----:B------:R-:W-:-:S03]  /*1620*/  IMAD R2, R7, UR9, R2 ;  /* 0x0000000907027c24 */ /* 0x000fc6000f8e0202 */
[----:B------:R-:W3:Y:S01]  /*1630*/  @P0 LDC R14, c[0x0][0x470] ;  /* 0x00011c00ff0e0b82 */ /* 0x000ee20000000800 */
[----:B0-----:R-:W-:-:S05]  /*1640*/  @P0 IMAD.HI.U32 R4, R11, R12, R10 ;  /* 0x0000000c0b040227 */ /* 0x001fca00078e000a */
[----:B------:R-:W-:-:S04]  /*1650*/  @P0 SHF.R.U32.HI R4, RZ, R13, R4 ;  /* 0x0000000dff040219 */ /* 0x000fc80000011604 */
[----:B------:R-:W-:-:S05]  /*1660*/  @P0 IADD3 R10, -R4, RZ, RZ ;  /* 0x000000ff040a0210 */ /* 0x000fca0007ffe1ff */
[----:B-1----:R-:W-:-:S04]  /*1670*/  @P0 IMAD R11, R10, R15, R11 ;  /* 0x0000000f0a0b0224 */ /* 0x002fc800078e020b */
[C---:B--2---:R-:W-:Y:S02]  /*1680*/  @P0 IMAD R5, R11.reuse, R8, R5 ;  /* 0x000000080b050224 */ /* 0x044fe400078e0205 */
[C---:B------:R-:W-:Y:S02]  /*1690*/  @P0 IMAD R0, R11.reuse, R9, R0 ;  /* 0x000000090b000224 */ /* 0x040fe400078e0200 */
[----:B---3--:R-:W-:-:S07]  /*16a0*/  @P0 IMAD R2, R11, R14, R2 ;  /* 0x0000000e0b020224 */ /* 0x008fce00078e0202 */
.L_x_1414:
[----:B------:R-:W-:Y:S01]  /*16b0*/  ULDC.64 UR10, c[0x0][0x488] ;  /* 0x00012200000a7ab9 */ /* 0x000fe20000000a00 */
[----:B------:R-:W-:Y:S01]  /*16c0*/  ULDC.64 UR8, c[0x0][0x480] ;  /* 0x0001200000087ab9 */ /* 0x000fe20000000a00 */
[----:B------:R-:W-:Y:S02]  /*16d0*/  IADD3 R8, P1, R2, UR10, RZ ;  /* 0x0000000a02087c10 */ /* 0x000fe4000ff3e0ff */
[----:B------:R-:W-:Y:S02]  /*16e0*/  IADD3 R6, P0, R0, UR8, RZ ;  /* 0x0000000800067c10 */ /* 0x000fe4000ff1e0ff */
[----:B------:R-:W-:Y:S02]  /*16f0*/  IADD3.X R9, RZ, UR11, RZ, P1, !PT ;  /* 0x0000000bff097c10 */ /* 0x000fe40008ffe4ff */
[----:B------:R-:W-:Y:S01]  /*1700*/  IADD3.X R7, RZ, UR9, RZ, P0, !PT ;  /* 0x00000009ff077c10 */ /* 0x000fe200087fe4ff */
[----:B------:R-:W-:Y:S02]  /*1710*/  ULDC.64 UR8, c[0x0][0x478] ;  /* 0x00011e0000087ab9 */ /* 0x000fe40000000a00 */
[----:B------:R-:W2:Y:S04]  /*1720*/  LDG.E.U8 R8, desc[UR4][R8.64] ;  /* 0x0000000408087981 */ /* 0x000ea8000c1e1100 */
[----:B------:R-:W3:Y:S01]  /*1730*/  LDG.E.U8 R6, desc[UR4][R6.64] ;  /* 0x0000000406067981 */ /* 0x000ee2000c1e1100 */
[----:B------:R-:W-:-:S02]  /*1740*/  IADD3 R4, P1, R5, UR8, RZ ;  /* 0x0000000805047c10 */ /* 0x000fc4000ff3e0ff */
[----:B------:R-:W-:Y:S02]  /*1750*/  IADD3 R3, R3, 0x80, RZ ;  /* 0x0000008003037810 */ /* 0x000fe40007ffe0ff */
[----:B------:R-:W-:Y:S02]  /*1760*/  IADD3.X R5, RZ, UR9, RZ, P1, !PT ;  /* 0x00000009ff057c10 */ /* 0x000fe40008ffe4ff */
[----:B--2---:R-:W-:-:S04]  /*1770*/  ISETP.NE.AND P0, PT, R8, RZ, PT ;  /* 0x000000ff0800720c */ /* 0x004fc80003f05270 */
[----:B---3--:R-:W-:-:S04]  /*1780*/  ISETP.NE.XOR P0, PT, R6, RZ, P0 ;  /* 0x000000ff0600720c */ /* 0x008fc80000705a70 */
[----:B------:R-:W-:-:S05]  /*1790*/  SEL R11, RZ, 0x1, !P0 ;  /* 0x00000001ff0b7807 */ /* 0x000fca0004000000 */
[----:B------:R0:W-:Y:S04]  /*17a0*/  STG.E.U8 desc[UR4][R4.64], R11 ;  /* 0x0000000b04007986 */ /* 0x0001e8000c101104 */
.L_x_1413:
[----:B------:R-:W-:Y:S05]  /*17b0*/  BSYNC B0 ;  /* 0x0000000000007941 */ /* 0x000fea0003800000 */
.L_x_1412:
[----:B------:R-:W-:Y:S01]  /*17c0*/  ISETP.GE.AND P0, PT, R3, UR6, PT ;  /* 0x0000000603007c0c */ /* 0x000fe2000bf06270 */
[----:B------:R-:W-:-:S12]  /*17d0*/  BSSY B0, `(.L_x_1415) ;  /* 0x00002e6000007945 */ /* 0x000fd80003800000 */
[----:B------:R-:W-:Y:S05]  /*17e0*/  @P0 BRA `(.L_x_1416) ;  /* 0x0000002c00900947 */ /* 0x000fea0003800000 */
[----:B0-----:R-:W0:Y:S01]  /*17f0*/  LDC R4, c[0x0][0x218] ;  /* 0x00008600ff047b82 */ /* 0x001e220000000800 */
[----:B------:R-:W-:Y:S01]  /*1800*/  HFMA2.MMA R2, -RZ, RZ, 0, 0 ;  /* 0x00000000ff027435 */ /* 0x000fe200000001ff */
[----:B------:R-:W-:Y:S01]  /*1810*/  MOV R0, RZ ;  /* 0x000000ff00007202 */ /* 0x000fe20000000f00 */
[----:B------:R-:W-:Y:S01]  /*1820*/  HFMA2.MMA R5, -RZ, RZ, 0, 0 ;  /* 0x00000000ff057435 */ /* 0x000fe200000001ff */
[----:B0-----:R-:W-:-:S13]  /*1830*/  ISETP.NE.AND P0, PT, R4, RZ, PT ;  /* 0x000000ff0400720c */ /* 0x001fda0003f05270 */
[----:B------:R-:W-:Y:S05]  /*1840*/  @!P0 BRA `(.L_x_1417) ;  /* 0x00000014006c8947 */ /* 0x000fea0003800000 */
        /* <DEDUP_REMOVED lines=347> */
.L_x_1417:
        /* <DEDUP_REMOVED lines=14> */
[----:B------:R-:W-:Y:S02]  /*2ee0*/  SEL R11, RZ, 0x1, !P0 ;  /* 0x00000001ff0b7807 */ /* 0x000fe40004000000 */
[----:B------:R-:W-:-:S03]  /*2ef0*/  ISETP.GE.AND P0, PT, R3, UR6, PT ;  /* 0x0000000603007c0c */ /* 0x000fc6000bf06270 */
[----:B------:R1:W-:Y:S10]  /*2f00*/  STG.E.U8 desc[UR4][R4.64], R11 ;  /* 0x0000000b04007986 */ /* 0x0003f4000c101104 */
[----:B------:R-:W-:Y:S05]  /*2f10*/  @P0 BRA `(.L_x_1416) ;  /* 0x0000001400c40947 */ /* 0x000fea0003800000 */
[----:B-1----:R-:W0:Y:S01]  /*2f20*/  LDC R4, c[0x0][0x218] ;  /* 0x00008600ff047b82 */ /* 0x002e220000000800 */
        /* <DEDUP_REMOVED lines=352> */
.L_x_1418:
        /* <DEDUP_REMOVED lines=16> */
.L_x_1416:
[----:B------:R-:W-:Y:S05]  /*4630*/  BSYNC B0 ;  /* 0x0000000000007941 */ /* 0x000fea0003800000 */
.L_x_1415:
[----:B------:R-:W-:-:S13]  /*4640*/  ISETP.GE.AND P0, PT, R3, UR6, PT ;  /* 0x0000000603007c0c */ /* 0x000fda000bf06270 */
[----:B------:R-:W-:Y:S05]  /*4650*/  @P0 EXIT ;  /* 0x000000000000094d */ /* 0x000fea0003800000 */
[----:B012---:R-:W0:Y:S01]  /*4660*/  LDC R4, c[0x0][0x218] ;  /* 0x00008600ff047b82 */ /* 0x007e220000000800 */
        /* <DEDUP_REMOVED lines=9> */
[----:B------:R-:W-:Y:S01]  /*4700*/  IMAD.HI.U32 R6, R3, UR6, R2 ;  /* 0x0000000603067c27 */ /* 0x000fe2000f8e0002 */
[----:B------:R-:W-:-:S04]  /*4710*/  ULDC UR6, c[0x0][0x21c] ;  /* 0x0000870000067ab9 */ /* 0x000fc80000000800 */
[----:B------:R-:W-:-:S04]  /*4720*/  SHF.R.U32.HI R7, RZ, UR7, R6 ;  /* 0x00000007ff077c19 */ /* 0x000fc80008011606 */
[----:B------:R-:W-:-:S05]  /*4730*/  IADD3 R2, -R7, RZ, RZ ;  /* 0x000000ff07027210 */ /* 0x000fca0007ffe1ff */
[----:B------:R-:W-:Y:S01]  /*4740*/  IMAD R2, R2, UR6, R3 ;  /* 0x0000000602027c24 */ /* 0x000fe2000f8e0203 */
[----:B------:R-:W-:-:S03]  /*4750*/  ULDC.64 UR6, c[0x0][0x348] ;  /* 0x0000d20000067ab9 */ /* 0x000fc60000000a00 */
        /* <DEDUP_REMOVED lines=22> */
[----:B------:R-:W-:Y:S01]  /*48c0*/  IMAD.HI.U32 R6, R9, UR6, R8 ;  /* 0x0000000609067c27 */ /* 0x000fe2000f8e0008 */
[----:B------:R-:W-:-:S04]  /*48d0*/  ULDC UR6, c[0x0][0x234] ;  /* 0x00008d0000067ab9 */ /* 0x000fc80000000800 */
[----:B------:R-:W-:-:S04]  /*48e0*/  SHF.R.U32.HI R7, RZ, UR7, R6 ;  /* 0x00000007ff077c19 */ /* 0x000fc80008011606 */
        /* <DEDUP_REMOVED lines=312> */
.L_x_1419:
        /* <DEDUP_REMOVED lines=9> */
[----:B------:R-:W-:-:S04]  /*5d00*/  IADD3 R4, P1, R5, UR6, RZ ;  /* 0x0000000605047c10 */ /* 0x000fc8000ff3e0ff */
[----:B------:R-:W-:Y:S02]  /*5d10*/  IADD3.X R5, RZ, UR7, RZ, P1, !PT ;  /* 0x00000007ff057c10 */ /* 0x000fe40008ffe4ff */
[----:B--2---:R-:W-:-:S04]  /*5d20*/  ISETP.NE.AND P0, PT, R6, RZ, PT ;  /* 0x000000ff0600720c */ /* 0x004fc80003f05270 */
[----:B---3--:R-:W-:-:S04]  /*5d30*/  ISETP.NE.XOR P0, PT, R2, RZ, P0 ;  /* 0x000000ff0200720c */ /* 0x008fc80000705a70 */
[----:B------:R-:W-:-:S05]  /*5d40*/  SEL R9, RZ, 0x1, !P0 ;  /* 0x00000001ff097807 */ /* 0x000fca0004000000 */
[----:B------:R-:W-:Y:S01]  /*5d50*/  STG.E.U8 desc[UR4][R4.64], R9 ;  /* 0x0000000904007986 */ /* 0x000fe2000c101104 */
[----:B------:R-:W-:Y:S05]  /*5d60*/  EXIT ;  /* 0x000000000000794d */ /* 0x000fea0003800000 */
.L_x_1420:
        /* <DEDUP_REMOVED lines=9> */
.L_x_26129:


//--------------------- .text._ZN2at6native27unrolled_elementwise_kernelINS0_13BinaryFunctorIbbbNS0_17BitwiseXorFunctorIbEEEESt5arrayIPcLm3EELi4E23TrivialOffsetCalculatorILi2EjES9_ILi1EjENS0_6memory15LoadWithoutCastENSC_16StoreWithoutCastEEEviT_T0_T2_T3_T4_T5_ --------------------------
	.section	.text._ZN2at6native27unrolled_elementwise_kernelINS0_13BinaryFunctorIbbbNS0_17BitwiseXorFunctorIbEEEESt5arrayIPcLm3EELi4E23TrivialOffsetCalculatorILi2EjES9_ILi1EjENS0_6memory15LoadWithoutCastENSC_16StoreWithoutCastEEEviT_T0_T2_T3_T4_T5_,"ax",@progbits
	.align	128
        .global         _ZN2at6native27unrolled_elementwise_kernelINS0_13BinaryFunctorIbbbNS0_17BitwiseXorFunctorIbEEEESt5arrayIPcLm3EELi4E23TrivialOffsetCalculatorILi2EjES9_ILi1EjENS0_6memory15LoadWithoutCastENSC_16StoreWithoutCastEEEviT_T0_T2_T3_T4_T5_
        .type           _ZN2at6native27unrolled_elementwise_kernelINS0_13BinaryFunctorIbbbNS0_17BitwiseXorFunctorIbEEEESt5arrayIPcLm3EELi4E23TrivialOffsetCalculatorILi2EjES9_ILi1EjENS0_6memory15LoadWithoutCastENSC_16StoreWithoutCastEEEviT_T0_T2_T3_T4_T5_,@function
        .size           _ZN2at6native27unrolled_elementwise_kernelINS0_13BinaryFunctorIbbbNS0_17BitwiseXorFunctorIbEEEESt5arrayIPcLm3EELi4E23TrivialOffsetCalculatorILi2EjES9_ILi1EjENS0_6memory15LoadWithoutCastENSC_16StoreWithoutCastEEEviT_T0_T2_T3_T4_T5_,(.L_x_26130 - _ZN2at6native27unrolled_elementwise_kernelINS0_13BinaryFunctorIbbbNS0_17BitwiseXorFunctorIbEEEESt5arrayIPcLm3EELi4E23TrivialOffsetCalculatorILi2EjES9_ILi1EjENS0_6memory15LoadWithoutCastENSC_16StoreWithoutCastEEEviT_T0_T2_T3_T4_T5_)
        .other          _ZN2at6native27unrolled_elementwise_kernelINS0_13BinaryFunctorIbbbNS0_17BitwiseXorFunctorIbEEEESt5arrayIPcLm3EELi4E23TrivialOffsetCalculatorILi2EjES9_ILi1EjENS0_6memory15LoadWithoutCastENSC_16StoreWithoutCastEEEviT_T0_T2_T3_T4_T5_,@"STO_CUDA_ENTRY STV_DEFAULT"
_ZN2at6native27unrolled_elementwise_kernelINS0_13BinaryFunctorIbbbNS0_17BitwiseXorFunctorIbEEEESt5arrayIPcLm3EELi4E23TrivialOffsetCalculatorILi2EjES9_ILi1EjENS0_6memory15LoadWithoutCastENSC_16StoreWithoutCastEEEviT_T0_T2_T3_T4_T5_:
.text._ZN2at6native27unrolled_elementwise_kernelINS0_13BinaryFunctorIbbbNS0_17BitwiseXorFunctorIbEEEESt5arrayIPcLm3EELi4E23TrivialOffsetCalculatorILi2EjES9_ILi1EjENS0_6memory15LoadWithoutCastENSC_16StoreWithoutCastEEEviT_T0_T2_T3_T4_T5_:
        /* <DEDUP_REMOVED lines=11> */
[C---:B------:R-:W-:Y:S02]  /*00b0*/  ISETP.GE.AND P2, PT, R17.reuse, R12, PT ;  /* 0x0000000c1100720c */ /* 0x040fe40003f46270 */
[----:B------:R-:W1:Y:S11]  /*00c0*/  @!P1 LDC.64 R10, c[0x0][0x228] ;  /* 0x00008a00ff0a9b82 */ /* 0x000e760000000a00 */
[----:B------:R-:W-:Y:S01]  /*00d0*/  @!P2 IMAD R25, R0, 0x200, R17 ;  /* 0x000002000019a824 */ /* 0x000fe200078e0211 */
[----:B------:R-:W2:Y:S01]  /*00e0*/  @!P2 LDC.64 R18, c[0x0][0x220] ;  /* 0x00008800ff12ab82 */ /* 0x000ea20000000a00 */
[----:B------:R-:W-:Y:S01]  /*00f0*/  @!P2 VIADD R17, R17, 0x80 ;  /* 0x000000801111a836 */ /* 0x000fe20000000000 */
[----:B0-----:R-:W-:-:S04]  /*0100*/  @!P1 IADD3 R20, P0, R23, R8, RZ ;  /* 0x0000000817149210 */ /* 0x001fc80007f1e0ff */
[----:B------:R-:W-:Y:S02]  /*0110*/  ISETP.GE.AND P3, PT, R17, R12, PT ;  /* 0x0000000c1100720c */ /* 0x000fe40003f66270 */
[----:B------:R-:W0:Y:S01]  /*0120*/  @!P2 LDC.64 R2, c[0x0][0x228] ;  /* 0x00008a00ff02ab82 */ /* 0x000e220000000a00 */
[----:B------:R-:W-:Y:S01]  /*0130*/  @!P1 IMAD.X R21, RZ, RZ, R9, P0 ;  /* 0x000000ffff159224 */ /* 0x000fe200000e0609 */
[----:B-1----:R-:W-:-:S04]  /*0140*/  @!P1 IADD3 R22, P4, R23, R10, RZ ;  /* 0x0000000a17169210 */ /* 0x002fc80007f9e0ff */
[----:B------:R1:W3:Y:S01]  /*0150*/  @!P1 LDG.E.U8 R13, desc[UR4][R20.64] ;  /* 0x00000004140d9981 */ /* 0x0002e2000c1e1100 */
[----:B------:R-:W-:-:S04]  /*0160*/  @!P1 IMAD.X R23, RZ, RZ, R11, P4 ;  /* 0x000000ffff179224 */ /* 0x000fc800020e060b */
[----:B------:R-:W4:Y:S01]  /*0170*/  @!P3 LDC.64 R4, c[0x0][0x220] ;  /* 0x00008800ff04bb82 */ /* 0x000f220000000a00 */
[----:B------:R-:W-:Y:S01]  /*0180*/  @!P3 IMAD R27, R0, 0x200, R17 ;  /* 0x00000200001bb824 */ /* 0x000fe200078e0211 */
[----:B------:R-:W3:Y:S01]  /*0190*/  @!P1 LDG.E.U8 R14, desc[UR4][R22.64] ;  /* 0x00000004160e9981 */ /* 0x000ee2000c1e1100 */
[----:B------:R-:W-:Y:S01]  /*01a0*/  @!P3 VIADD R17, R17, 0x80 ;  /* 0x000000801111b836 */ /* 0x000fe20000000000 */
[----:B--2---:R-:W-:-:S04]  /*01b0*/  @!P2 IADD3 R18, P5, R25, R18, RZ ;  /* 0x000000121912a210 */ /* 0x004fc80007fbe0ff */
[----:B------:R-:W2:Y:S01]  /*01c0*/  @!P3 LDC.64 R6, c[0x0][0x228] ;  /* 0x00008a00ff06bb82 */ /* 0x000ea20000000a00 */
[----:B------:R-:W-:Y:S01]  /*01d0*/  ISETP.GE.AND P0, PT, R17, R12, PT ;  /* 0x0000000c1100720c */ /* 0x000fe20003f06270 */
[----:B------:R-:W-:Y:S01]  /*01e0*/  @!P2 IMAD.X R19, RZ, RZ, R19, P5 ;  /* 0x000000ffff13a224 */ /* 0x000fe200028e0613 */
[----:B0-----:R-:W-:-:S04]  /*01f0*/  @!P2 IADD3 R2, P4, R25, R2, RZ ;  /* 0x000000021902a210 */ /* 0x001fc80007f9e0ff */
[----:B------:R0:W3:Y:S01]  /*0200*/  @!P2 LDG.E.U8 R16, desc[UR4][R18.64] ;  /* 0x000000041210a981 */ /* 0x0000e2000c1e1100 */
[----:B------:R-:W-:-:S06]  /*0210*/  @!P2 IMAD.X R3, RZ, RZ, R3, P4 ;  /* 0x000000ffff03a224 */ /* 0x000fcc00020e0603 */
[----:B------:R-:W0:Y:S01]  /*0220*/  @!P0 LDC.64 R8, c[0x0][0x220] ;  /* 0x00008800ff088b82 */ /* 0x000e220000000a00 */
[----:B------:R-:W3:Y:S01]  /*0230*/  @!P2 LDG.E.U8 R2, desc[UR4][R2.64] ;  /* 0x000000040202a981 */ /* 0x000ee2000c1e1100 */
[C---:B----4-:R-:W-:Y:S02]  /*0240*/  @!P3 IADD3 R4, P5, R27.reuse, R4, RZ ;  /* 0x000000041b04b210 */ /* 0x050fe40007fbe0ff */
[----:B--2---:R-:W-:-:S03]  /*0250*/  @!P3 IADD3 R6, P6, R27, R6, RZ ;  /* 0x000000061b06b210 */ /* 0x004fc60007fde0ff */
[----:B------:R-:W-:Y:S01]  /*0260*/  @!P3 IMAD.X R5, RZ, RZ, R5, P5 ;  /* 0x000000ffff05b224 */ /* 0x000fe200028e0605 */
[----:B------:R-:W2:Y:S01]  /*0270*/  @!P0 LDC.64 R10, c[0x0][0x228] ;  /* 0x00008a00ff0a8b82 */ /* 0x000ea20000000a00 */
[----:B------:R-:W-:-:S03]  /*0280*/  @!P3 IMAD.X R7, RZ, RZ, R7, P6 ;  /* 0x000000ffff07b224 */ /* 0x000fc600030e0607 */
[----:B------:R-:W4:Y:S04]  /*0290*/  @!P3 LDG.E.U8 R4, desc[UR4][R4.64] ;  /* 0x000000040404b981 */ /* 0x000f28000c1e1100 */
[----:B------:R2:W4:Y:S01]  /*02a0*/  @!P3 LDG.E.U8 R6, desc[UR4][R6.64] ;  /* 0x000000040606b981 */ /* 0x000522000c1e1100 */
[----:B-1----:R-:W-:-:S05]  /*02b0*/  @!P0 IMAD R21, R0, 0x200, R17 ;  /* 0x0000020000158824 */ /* 0x002fca00078e0211 */
[----:B0-----:R-:W-:-:S05]  /*02c0*/  @!P0 IADD3 R18, P4, R21, R8, RZ ;  /* 0x0000000815128210 */ /* 0x001fca0007f9e0ff */
[----:B------:R-:W-:Y:S02]  /*02d0*/  @!P0 IMAD.X R19, RZ, RZ, R9, P4 ;  /* 0x000000ffff138224 */ /* 0x000fe400020e0609 */
[----:B------:R-:W0:Y:S01]  /*02e0*/  @!P1 LDC.64 R8, c[0x0][0x218] ;  /* 0x00008600ff089b82 */ /* 0x000e220000000a00 */
[----:B--2---:R-:W-:Y:S02]  /*02f0*/  @!P0 IADD3 R20, P5, R21, R10, RZ ;  /* 0x0000000a15148210 */ /* 0x004fe40007fbe0ff */
[----:B------:R-:W-:Y:S01]  /*0300*/  PRMT R7, RZ, 0x7610, R7 ;  /* 0x00007610ff077816 */ /* 0x000fe20000000007 */
[----:B------:R-:W-:Y:S01]  /*0310*/  VIADD R17, R15, 0x80 ;  /* 0x000000800f117836 */ /* 0x000fe20000000000 */
[----:B------:R1:W5:Y:S01]  /*0320*/  @!P0 LDG.E.U8 R10, desc[UR4][R18.64] ;  /* 0x00000004120a8981 */ /* 0x000362000c1e1100 */
[----:B------:R-:W-:Y:S02]  /*0330*/  @!P0 IMAD.X R21, RZ, RZ, R11, P5 ;  /* 0x000000ffff158224 */ /* 0x000fe400028e060b */
[----:B------:R-:W-:-:S02]  /*0340*/  IMAD.MOV.U32 R3, RZ, RZ, R15 ;  /* 0x000000ffff037224 */ /* 0x000fc400078e000f */
[----:B------:R-:W-:Y:S01]  /*0350*/  @!P1 IMAD.MOV.U32 R3, RZ, RZ, R17 ;  /* 0x000000ffff039224 */ /* 0x000fe200078e0011 */
[----:B------:R1:W5:Y:S01]  /*0360*/  @!P0 LDG.E.U8 R11, desc[UR4][R20.64] ;  /* 0x00000004140b8981 */ /* 0x000362000c1e1100 */
[----:B------:R-:W-:Y:S01]  /*0370*/  PRMT R5, RZ, 0x7610, R5 ;  /* 0x00007610ff057816 */ /* 0x000fe20000000005 */
[----:B------:R-:W-:Y:S01]  /*0380*/  BSSY B0, `(.L_x_1421) ;  /* 0x0000026000007945 */ /* 0x000fe20003800000 */
[----:B---3--:R-:W-:Y:S01]  /*0390*/  @!P1 ISETP.NE.AND P5, PT, R13, RZ, PT ;  /* 0x000000ff0d00920c */ /* 0x008fe20003fa5270 */
[----:B------:R-:W-:-:S03]  /*03a0*/  @!P1 IMAD R13, R0, 0x200, R15 ;  /* 0x00000200000d9824 */ /* 0x000fc600078e020f */
[----:B------:R-:W-:Y:S02]  /*03b0*/  @!P1 SEL R7, RZ, 0x1, !P5 ;  /* 0x00000001ff079807 */ /* 0x000fe40006800000 */
[----:B------:R-:W-:Y:S02]  /*03c0*/  @!P1 ISETP.NE.AND P4, PT, R14, RZ, PT ;  /* 0x000000ff0e00920c */ /* 0x000fe40003f85270 */
[----:B------:R-:W-:Y:S02]  /*03d0*/  PRMT R14, RZ, 0x7610, R14 ;  /* 0x00007610ff0e7816 */ /* 0x000fe4000000000e */
[----:B0-----:R-:W-:Y:S02]  /*03e0*/  @!P1 IADD3 R8, P5, R13, R8, RZ ;  /* 0x000000080d089210 */ /* 0x001fe40007fbe0ff */
[----:B------:R-:W-:-:S03]  /*03f0*/  @!P1 SEL R14, RZ, 0x1, !P4 ;  /* 0x00000001ff0e9807 */ /* 0x000fc60006000000 */
[----:B------:R-:W-:Y:S01]  /*0400*/  @!P1 IMAD.X R9, RZ, RZ, R9, P5 ;  /* 0x000000ffff099224 */ /* 0x000fe200028e0609 */
[----:B------:R-:W-:Y:S02]  /*0410*/  LOP3.LUT R7, R7, R14, RZ, 0x3c, !PT ;  /* 0x0000000e07077212 */ /* 0x000fe400078e3cff */
[----:B------:R-:W-:-:S03]  /*0420*/  @!P2 ISETP.NE.AND P6, PT, R16, RZ, PT ;  /* 0x000000ff1000a20c */ /* 0x000fc60003fc5270 */
[----:B------:R1:W-:Y:S01]  /*0430*/  @!P1 STG.E.U8 desc[UR4][R8.64], R7 ;  /* 0x0000000708009986 */ /* 0x0003e2000c101104 */
[----:B------:R-:W-:Y:S02]  /*0440*/  @!P2 SEL R5, RZ, 0x1, !P6 ;  /* 0x00000001ff05a807 */ /* 0x000fe40007000000 */
[----:B------:R-:W-:Y:S02]  /*0450*/  @!P2 ISETP.NE.AND P4, PT, R2, RZ, PT ;  /* 0x000000ff0200a20c */ /* 0x000fe40003f85270 */
[----:B------:R-:W-:Y:S02]  /*0460*/  PRMT R2, RZ, 0x7610, R2 ;  /* 0x00007610ff027816 */ /* 0x000fe40000000002 */
[----:B------:R-:W-:Y:S02]  /*0470*/  @!P2 SEL R2, RZ, 0x1, !P4 ;  /* 0x00000001ff02a807 */ /* 0x000fe40006000000 */
[----:B------:R-:W-:Y:S02]  /*0480*/  ISETP.GE.AND P2, PT, R3, R12, PT ;  /* 0x0000000c0300720c */ /* 0x000fe40003f46270 */
[----:B------:R-:W-:-:S02]  /*0490*/  PRMT R13, RZ, 0x7610, R13 ;  /* 0x00007610ff0d7816 */ /* 0x000fc4000000000d */
[----:B----4-:R-:W-:Y:S02]  /*04a0*/  @!P3 ISETP.NE.AND P6, PT, R4, RZ, PT ;  /* 0x000000ff0400b20c */ /* 0x010fe40003fc5270 */
[----:B------:R-:W-:Y:S02]  /*04b0*/  @!P3 ISETP.NE.AND P5, PT, R6, RZ, PT ;  /* 0x000000ff0600b20c */ /* 0x000fe40003fa5270 */
[----:B------:R-:W-:Y:S02]  /*04c0*/  PRMT R4, RZ, 0x7610, R4 ;  /* 0x00007610ff047816 */ /* 0x000fe40000000004 */
[----:B------:R-:W-:Y:S02]  /*04d0*/  @!P3 SEL R4, RZ, 0x1, !P6 ;  /* 0x00000001ff04b807 */ /* 0x000fe40007000000 */
[----:B------:R-:W-:Y:S02]  /*04e0*/  @!P3 SEL R13, RZ, 0x1, !P5 ;  /* 0x00000001ff0db807 */ /* 0x000fe40006800000 */
[----:B------:R-:W-:-:S02]  /*04f0*/  LOP3.LUT R15, R5, R2, RZ, 0x3c, !PT ;  /* 0x00000002050f7212 */ /* 0x000fc400078e3cff */
[----:B------:R-:W-:Y:S01]  /*0500*/  LOP3.LUT R13, R4, R13, RZ, 0x3c, !PT ;  /* 0x0000000d040d7212 */ /* 0x000fe200078e3cff */
[----:B-1----:R-:W-:Y:S06]  /*0510*/  @P2 BRA `(.L_x_1422) ;  /* 0x0000000000302947 */ /* 0x002fec0003800000 */
[----:B------:R-:W-:Y:S01]  /*0520*/  IMAD R4, R0, 0x200, R3 ;  /* 0x0000020000047824 */ /* 0x000fe200078e0203 */
[----:B------:R-:W-:Y:S01]  /*0530*/  ULDC.64 UR6, c[0x0][0x218] ;  /* 0x0000860000067ab9 */ /* 0x000fe20000000a00 */
[----:B------:R-:W-:-:S03]  /*0540*/  VIADD R3, R3, 0x80 ;  /* 0x0000008003037836 */ /* 0x000fc60000000000 */
[----:B------:R-:W-:Y:S02]  /*0550*/  IADD3 R4, P1, R4, UR6, RZ ;  /* 0x0000000604047c10 */ /* 0x000fe4000ff3e0ff */
[----:B------:R-:W-:-:S03]  /*0560*/  ISETP.GE.AND P2, PT, R3, R12, PT ;  /* 0x0000000c0300720c */ /* 0x000fc60003f46270 */
[----:B------:R-:W-:-:S05]  /*0570*/  IMAD.X R5, RZ, RZ, UR7, P1 ;  /* 0x00000007ff057e24 */ /* 0x000fca00088e06ff */
[----:B------:R0:W-:Y:S05]  /*0580*/  STG.E.U8 desc[UR4][R4.64], R15 ;  /* 0x0000000f04007986 */ /* 0x0001ea000c101104 */
[----:B------:R-:W-:Y:S02]  /*0590*/  @!P2 IMAD R6, R0, 0x200, R3 ;  /* 0x000002000006a824 */ /* 0x000fe400078e0203 */
[----:B------:R-:W-:-:S03]  /*05a0*/  @!P2 VIADD R3, R3, 0x80 ;  /* 0x000000800303a836 */ /* 0x000fc60000000000 */
[----:B------:R-:W-:-:S05]  /*05b0*/  @!P2 IADD3 R6, P3, R6, UR6, RZ ;  /* 0x000000060606ac10 */ /* 0x000fca000ff7e0ff */
[----:B------:R-:W-:-:S05]  /*05c0*/  @!P2 IMAD.X R7, RZ, RZ, UR7, P3 ;  /* 0x00000007ff07ae24 */ /* 0x000fca00098e06ff */
[----:B------:R0:W-:Y:S03]  /*05d0*/  @!P2 STG.E.U8 desc[UR4][R6.64], R13 ;  /* 0x0000000d0600a986 */ /* 0x0001e6000c101104 */
.L_x_1422:
[----:B------:R-:W-:Y:S05]  /*05e0*/  BSYNC B0 ;  /* 0x0000000000007941 */ /* 0x000fea0003800000 */
.L_x_1421:
[----:B------:R-:W-:Y:S02]  /*05f0*/  ISETP.GE.AND P3, PT, R3, R12, PT ;  /* 0x0000000c0300720c */ /* 0x000fe40003f66270 */
[----:B-----5:R-:W-:Y:S02]  /*0600*/  @!P0 ISETP.NE.AND P1, PT, R10, RZ, PT ;  /* 0x000000ff0a00820c */ /* 0x020fe40003f25270 */
[----:B------:R-:W-:Y:S02]  /*0610*/  @!P0 ISETP.NE.AND P2, PT, R11, RZ, PT ;  /* 0x000000ff0b00820c */ /* 0x000fe40003f45270 */
[----:B0-----:R-:W-:-:S07]  /*0620*/  PRMT R4, RZ, 0x7610, R4 ;  /* 0x00007610ff047816 */ /* 0x001fce0000000004 */
[----:B------:R-:W-:Y:S05]  /*0630*/  @P3 EXIT ;  /* 0x000000000000394d */ /* 0x000fea0003800000 */
[----:B------:R-:W-:Y:S01]  /*0640*/  IMAD R3, R0, 0x200, R3 ;  /* 0x0000020000037824 */ /* 0x000fe200078e0203 */
[----:B------:R-:W-:Y:S01]  /*0650*/  ULDC.64 UR6, c[0x0][0x218] ;  /* 0x0000860000067ab9 */ /* 0x000fe20000000a00 */
[----:B------:R-:W-:Y:S02]  /*0660*/  @!P0 SEL R4, RZ, 0x1, !P1 ;  /* 0x00000001ff048807 */ /* 0x000fe40004800000 */
[----:B------:R-:W-:Y:S02]  /*0670*/  PRMT R5, RZ, 0x7610, R5 ;  /* 0x00007610ff057816 */ /* 0x000fe40000000005 */
[----:B------:R-:W-:Y:S02]  /*0680*/  IADD3 R2, P1, R3, UR6, RZ ;  /* 0x0000000603027c10 */ /* 0x000fe4000ff3e0ff */
[----:B------:R-:W-:-:S03]  /*0690*/  @!P0 SEL R5, RZ, 0x1, !P2 ;  /* 0x00000001ff058807 */ /* 0x000fc60005000000 */
[----:B------:R-:W-:Y:S01]  /*06a0*/  IMAD.X R3, RZ, RZ, UR7, P1 ;  /* 0x00000007ff037e24 */ /* 0x000fe200088e06ff */
[----:B------:R-:W-:-:S05]  /*06b0*/  LOP3.LUT R5, R4, R5, RZ, 0x3c, !PT ;  /* 0x0000000504057212 */ /* 0x000fca00078e3cff */
[----:B------:R-:W-:Y:S01]  /*06c0*/  STG.E.U8 desc[UR4][R2.64], R5 ;  /* 0x0000000502007986 */ /* 0x000fe2000c101104 */
[----:B------:R-:W-:Y:S05]  /*06d0*/  EXIT ;  /* 0x000000000000794d */ /* 0x000fea0003800000 */
.L_x_1423:
        /* <DEDUP_REMOVED lines=10> */
.L_x_26130:


//--------------------- .text._ZN2at6native29vectorized_elementwise_kernelILi2ENS0_13BinaryFunctorIbbbNS0_17BitwiseXorFunctorIbEEEESt5arrayIPcLm3EEEEviT0_T1_ --------------------------
	.section	.text._ZN2at6native29vectorized_elementwise_kernelILi2ENS0_13BinaryFunctorIbbbNS0_17BitwiseXorFunctorIbEEEESt5arrayIPcLm3EEEEviT0_T1_,"ax",@progbits
	.align	128
        .global         _ZN2at6native29vectorized_elementwise_kernelILi2ENS0_13BinaryFunctorIbbbNS0_17BitwiseXorFunctorIbEEEESt5arrayIPcLm3EEEEviT0_T1_
        .type           _ZN2at6native29vectorized_elementwise_kernelILi2ENS0_13BinaryFunctorIbbbNS0_17BitwiseXorFunctorIbEEEESt5arrayIPcLm3EEEEviT0_T1_,@function
        .size           _ZN2at6native29vectorized_elementwise_kernelILi2ENS0_13BinaryFunctorIbbbNS0_17BitwiseXorFunctorIbEEEESt5arrayIPcLm3EEEEviT0_T1_,(.L_x_26131 - _ZN2at6native29vectorized_elementwise_kernelILi2ENS0_13BinaryFunctorIbbbNS0_17BitwiseXorFunctorIbEEEESt5arrayIPcLm3EEEEviT0_T1_)
        .other          _ZN2at6native29vectorized_elementwise_kernelILi2ENS0_13BinaryFunctorIbbbNS0_17BitwiseXorFunctorIbEEEESt5arrayIPcLm3EEEEviT0_T1_,@"STO_CUDA_ENTRY STV_DEFAULT"
_ZN2at6native29vectorized_elementwise_kernelILi2ENS0_13BinaryFunctorIbbbNS0_17BitwiseXorFunctorIbEEEESt5arrayIPcLm3EEEEviT0_T1_:
.text._ZN2at6native29vectorized_elementwise_kernelILi2ENS0_13BinaryFunctorIbbbNS0_17BitwiseXorFunctorIbEEEESt5arrayIPcLm3EEEEviT0_T1_:
[----:B------:R-:W-:Y:S08]  /*0000*/  LDC R1, c[0x0][0x28] ;  /* 0x00000a00ff017b82 */ /* 0x000ff00000000800 */
[----:B------:R-:W0:Y:S01]  /*0010*/  S2UR UR4, SR_CTAID.X ;  /* 0x00000000000479c3 */ /* 0x000e220000002500 */
[----:B------:R-:W-:-:S07]  /*0020*/  ULDC.64 UR10, c[0x0][0x208] ;  /* 0x00008200000a7ab9 */ /* 0x000fce0000000a00 */
[----:B------:R-:W1:Y:S01]  /*0030*/  LDC R0, c[0x0][0x210] ;  /* 0x00008400ff007b82 */ /* 0x000e620000000800 */
[----:B0-----:R-:W-:-:S06]  /*0040*/  USHF.L.U32 UR4, UR4, 0xa, URZ ;  /* 0x0000000a04047899 */ /* 0x001fcc000800063f */
[----:B-1----:R-:W-:-:S05]  /*0050*/  VIADD R0, R0, -UR4 ;  /* 0x8000000400007c36 */ /* 0x002fca0008000000 */
[----:B------:R-:W-:-:S13]  /*0060*/  ISETP.GE.U32.AND P0, PT, R0, 0x400, PT ;  /* 0x000004000000780c */ /* 0x000fda0003f06070 */
[----:B------:R-:W-:Y:S05]  /*0070*/  @!P0 BRA `(.L_x_1424) ;  /* 0x0000000400348947 */ /* 0x000fea0003800000 */
[----:B------:R-:W0:Y:S01]  /*0080*/  S2R R17, SR_TID.X ;  /* 0x0000000000117919 */ /* 0x000e220000002100 */
[----:B------:R-:W-:Y:S01]  /*0090*/  ULDC.64 UR6, c[0x0][0x228] ;  /* 0x00008a0000067ab9 */ /* 0x000fe20000000a00 */
[----:B------:R-:W-:Y:S02]  /*00a0*/  USHF.R.S32.HI UR5, URZ, 0x1f, UR4 ;  /* 0x0000001f3f057899 */ /* 0x000fe40008011404 */
[----:B------:R-:W-:Y:S01]  /*00b0*/  UIADD3 UR6, UP0, UR4, UR6, URZ ;  /* 0x0000000604067290 */ /* 0x000fe2000ff1e03f */
[----:B------:R-:W-:-:S03]  /*00c0*/  ULDC.64 UR8, c[0x0][0x220] ;  /* 0x0000880000087ab9 */ /* 0x000fc60000000a00 */
[----:B------:R-:W-:Y:S02]  /*00d0*/  UIADD3.X UR7, UR5, UR7, URZ, UP0, !UPT ;  /* 0x0000000705077290 */ /* 0x000fe400087fe43f */
[----:B------:R-:W-:Y:S01]  /*00e0*/  UIADD3 UR8, UP0, UR4, UR8, URZ ;  /* 0x0000000804087290 */ /* 0x000fe2000ff1e03f */
[----:B------:R-:W-:-:S03]  /*00f0*/  IMAD.U32 R2, RZ, RZ, UR6 ;  /* 0x00000006ff027e24 */ /* 0x000fc6000f8e00ff */
[----:B------:R-:W-:Y:S01]  /*0100*/  UIADD3.X UR5, UR5, UR9, URZ, UP0, !UPT ;  /* 0x0000000905057290 */ /* 0x000fe200087fe43f */
[----:B------:R-:W-:Y:S01]  /*0110*/  IMAD.U32 R3, RZ, RZ, UR7 ;  /* 0x00000007ff037e24 */ /* 0x000fe2000f8e00ff */
[----:B------:R-:W-:Y:S01]  /*0120*/  ULDC.64 UR6, c[0x0][0x218] ;  /* 0x0000860000067ab9 */ /* 0x000fe20000000a00 */
[----:B------:R-:W-:-:S03]  /*0130*/  IMAD.U32 R4, RZ, RZ, UR8 ;  /* 0x00000008ff047e24 */ /* 0x000fc6000f8e00ff */
[----:B------:R-:W-:Y:S02]  /*0140*/  IMAD.U32 R5, RZ, RZ, UR5 ;  /* 0x00000005ff057e24 */ /* 0x000fe4000f8e00ff */
[----:B0-----:R-:W-:-:S04]  /*0150*/  IMAD.WIDE.U32 R2, R17, 0x2, R2 ;  /* 0x0000000211027825 */ /* 0x001fc800078e0002 */
[----:B------:R-:W-:Y:S01]  /*0160*/  IMAD.WIDE.U32 R4, R17, 0x2, R4 ;  /* 0x0000000211047825 */ /* 0x000fe200078e0004 */
[----:B------:R-:W2:Y:S04]  /*0170*/  LDG.E.U16 R8, desc[UR10][R2.64] ;  /* 0x0000000a02087981 */ /* 0x000ea8000c1e1500 */
[----:B------:R-:W3:Y:S04]  /*0180*/  LDG.E.U16 R13, desc[UR10][R2.64+0x100] ;  /* 0x0001000a020d7981 */ /* 0x000ee8000c1e1500 */
[----:B------:R-:W4:Y:S04]  /*0190*/  LDG.E.U16 R9, desc[UR10][R4.64] ;  /* 0x0000000a04097981 */ /* 0x000f28000c1e1500 */
[----:B------:R-:W5:Y:S04]  /*01a0*/  LDG.E.U16 R10, desc[UR10][R4.64+0x100] ;  /* 0x0001000a040a7981 */ /* 0x000f68000c1e1500 */
[----:B------:R-:W5:Y:S04]  /*01b0*/  LDG.E.U16 R14, desc[UR10][R2.64+0x200] ;  /* 0x0002000a020e7981 */ /* 0x000f68000c1e1500 */
[----:B------:R0:W5:Y:S04]  /*01c0*/  LDG.E.U16 R15, desc[UR10][R2.64+0x300] ;  /* 0x0003000a020f7981 */ /* 0x000168000c1e1500 */
[----:B------:R-:W5:Y:S04]  /*01d0*/  LDG.E.U16 R11, desc[UR10][R4.64+0x200] ;  /* 0x0002000a040b7981 */ /* 0x000f68000c1e1500 */
[----:B------:R3:W5:Y:S01]  /*01e0*/  LDG.E.U16 R12, desc[UR10][R4.64+0x300] ;  /* 0x0003000a040c7981 */ /* 0x000762000c1e1500 */
[----:B------:R-:W-:-:S04]  /*01f0*/  UIADD3 UR5, UP0, UR4, UR6, URZ ;  /* 0x0000000604057290 */ /* 0x000fc8000ff1e03f */
[----:B------:R-:W-:Y:S02]  /*0200*/  UIADD3.X UR6, URZ, UR7, URZ, UP0, !UPT ;  /* 0x000000073f067290 */ /* 0x000fe400087fe43f */
[----:B------:R-:W-:-:S04]  /*0210*/  IMAD.U32 R6, RZ, RZ, UR5 ;  /* 0x00000005ff067e24 */ /* 0x000fc8000f8e00ff */
[----:B------:R-:W-:Y:S02]  /*0220*/  IMAD.U32 R7, RZ, RZ, UR6 ;  /* 0x00000006ff077e24 */ /* 0x000fe4000f8e00ff */
[----:B0-----:R-:W-:Y:S01]  /*0230*/  IMAD.WIDE R2, R17, 0x2, R6 ;  /* 0x0000000211027825 */ /* 0x001fe200078e0206 */
[----:B--2---:R-:W-:Y:S02]  /*0240*/  PRMT R0, R8, 0x7770, RZ ;  /* 0x0000777008007816 */ /* 0x004fe400000000ff */
[----:B---3--:R-:W-:Y:S02]  /*0250*/  PRMT R5, R13, 0x7770, RZ ;  /* 0x000077700d057816 */ /* 0x008fe400000000ff */
[----:B------:R-:W-:Y:S02]  /*0260*/  ISETP.NE.AND P5, PT, R0, RZ, PT ;  /* 0x000000ff0000720c */ /* 0x000fe40003fa5270 */
[----:B----4-:R-:W-:Y:S02]  /*0270*/  PRMT R0, R9, 0x7770, RZ ;  /* 0x0000777009007816 */ /* 0x010fe400000000ff */
[----:B------:R-:W-:-:S02]  /*0280*/  PRMT R4, R13, 0x7771, RZ ;  /* 0x000077710d047816 */ /* 0x000fc400000000ff */
[----:B------:R-:W-:Y:S02]  /*0290*/  PRMT R8, R8, 0x7771, RZ ;  /* 0x0000777108087816 */ /* 0x000fe400000000ff */
[----:B------:R-:W-:Y:S02]  /*02a0*/  ISETP.NE.AND P1, PT, R5, RZ, PT ;  /* 0x000000ff0500720c */ /* 0x000fe40003f25270 */
[----:B-----5:R-:W-:Y:S02]  /*02b0*/  PRMT R5, R10, 0x7770, RZ ;  /* 0x000077700a057816 */ /* 0x020fe400000000ff */
[----:B------:R-:W-:Y:S02]  /*02c0*/  ISETP.NE.XOR P5, PT, R0, RZ, P5 ;  /* 0x000000ff0000720c */ /* 0x000fe40002fa5a70 */
[----:B------:R-:W-:Y:S02]  /*02d0*/  ISETP.NE.AND P2, PT, R4, RZ, PT ;  /* 0x000000ff0400720c */ /* 0x000fe40003f45270 */
[----:B------:R-:W-:-:S02]  /*02e0*/  ISETP.NE.AND P0, PT, R8, RZ, PT ;  /* 0x000000ff0800720c */ /* 0x000fc40003f05270 */
[----:B------:R-:W-:Y:S02]  /*02f0*/  PRMT R0, R9, 0x7771, RZ ;  /* 0x0000777109007816 */ /* 0x000fe400000000ff */
[----:B------:R-:W-:Y:S02]  /*0300*/  PRMT R4, R10, 0x7771, RZ ;  /* 0x000077710a047816 */ /* 0x000fe400000000ff */
[----:B------:R-:W-:Y:S02]  /*0310*/  ISETP.NE.XOR P1, PT, R5, RZ, P1 ;  /* 0x000000ff0500720c */ /* 0x000fe40000f25a70 */
[----:B------:R-:W-:Y:S02]  /*0320*/  PRMT R5, R14, 0x7770, RZ ;  /* 0x000077700e057816 */ /* 0x000fe400000000ff */
[----:B------:R-:W-:Y:S02]  /*0330*/  ISETP.NE.XOR P0, PT, R0, RZ, P0 ;  /* 0x000000ff0000720c */ /* 0x000fe40000705a70 */
[----:B------:R-:W-:-:S02]  /*0340*/  ISETP.NE.XOR P2, PT, R4, RZ, P2 ;  /* 0x000000ff0400720c */ /* 0x000fc40001745a70 */
[----:B------:R-:W-:Y:S02]  /*0350*/  PRMT R0, R14, 0x7771, RZ ;  /* 0x000077710e007816 */ /* 0x000fe400000000ff */
[C---:B------:R-:W-:Y:S02]  /*0360*/  PRMT R6, R15.reuse, 0x7770, RZ ;  /* 0x000077700f067816 */ /* 0x040fe400000000ff */
[----:B------:R-:W-:Y:S02]  /*0370*/  PRMT R4, R15, 0x7771, RZ ;  /* 0x000077710f047816 */ /* 0x000fe400000000ff */
[----:B------:R-:W-:Y:S02]  /*0380*/  ISETP.NE.AND P6, PT, R5, RZ, PT ;  /* 0x000000ff0500720c */ /* 0x000fe40003fc5270 */
[----:B------:R-:W-:Y:S02]  /*0390*/  SEL R5, RZ, 0x1, !P5 ;  /* 0x00000001ff057807 */ /* 0x000fe40006800000 */
[----:B------:R-:W-:-:S02]  /*03a0*/  ISETP.NE.AND P3, PT, R0, RZ, PT ;  /* 0x000000ff0000720c */ /* 0x000fc40003f65270 */
[----:B------:R-:W-:Y:S02]  /*03b0*/  ISETP.NE.AND P4, PT, R6, RZ, PT ;  /* 0x000000ff0600720c */ /* 0x000fe40003f85270 */
[----:B------:R-:W-:Y:S02]  /*03c0*/  ISETP.NE.AND P5, PT, R4, RZ, PT ;  /* 0x000000ff0400720c */ /* 0x000fe40003fa5270 */
[C---:B------:R-:W-:Y:S02]  /*03d0*/  PRMT R6, R11.reuse, 0x7770, RZ ;  /* 0x000077700b067816 */ /* 0x040fe400000000ff */
[----:B------:R-:W-:Y:S02]  /*03e0*/  PRMT R0, R11, 0x7771, RZ ;  /* 0x000077710b007816 */ /* 0x000fe400000000ff */
[C---:B------:R-:W-:Y:S02]  /*03f0*/  PRMT R7, R12.reuse, 0x7770, RZ ;  /* 0x000077700c077816 */ /* 0x040fe400000000ff */
[----:B------:R-:W-:-:S02]  /*0400*/  PRMT R4, R12, 0x7771, RZ ;  /* 0x000077710c047816 */ /* 0x000fc400000000ff */
[----:B------:R-:W-:Y:S02]  /*0410*/  ISETP.NE.XOR P6, PT, R6, RZ, P6 ;  /* 0x000000ff0600720c */ /* 0x000fe400037c5a70 */
[----:B------:R-:W-:Y:S02]  /*0420*/  ISETP.NE.XOR P3, PT, R0, RZ, P3 ;  /* 0x000000ff0000720c */ /* 0x000fe40001f65a70 */
[----:B------:R-:W-:Y:S02]  /*0430*/  ISETP.NE.XOR P4, PT, R7, RZ, P4 ;  /* 0x000000ff0700720c */ /* 0x000fe40002785a70 */
[----:B------:R-:W-:Y:S02]  /*0440*/  ISETP.NE.XOR P5, PT, R4, RZ, P5 ;  /* 0x000000ff0400720c */ /* 0x000fe40002fa5a70 */
        /* <DEDUP_REMOVED lines=9> */
[----:B------:R-:W-:Y:S02]  /*04e0*/  PRMT R9, R9, 0x7604, R6 ;  /* 0x0000760409097816 */ /* 0x000fe40000000006 */
[----:B------:R-:W-:Y:S01]  /*04f0*/  PRMT R11, R11, 0x7604, R8 ;  /* 0x000076040b0b7816 */ /* 0x000fe20000000008 */
[----:B------:R-:W-:Y:S04]  /*0500*/  STG.E.U16 desc[UR10][R2.64], R5 ;  /* 0x0000000502007986 */ /* 0x000fe8000c10150a */
[----:B------:R-:W-:Y:S04]  /*0510*/  STG.E.U16 desc[UR10][R2.64+0x100], R7 ;  /* 0x0001000702007986 */ /* 0x000fe8000c10150a */
[----:B------:R-:W-:Y:S04]  /*0520*/  STG.E.U16 desc[UR10][R2.64+0x200], R9 ;  /* 0x0002000902007986 */ /* 0x000fe8000c10150a */
[----:B------:R-:W-:Y:S01]  /*0530*/  STG.E.U16 desc[UR10][R2.64+0x300], R11 ;  /* 0x0003000b02007986 */ /* 0x000fe2000c10150a */
[----:B------:R-:W-:Y:S05]  /*0540*/  EXIT ;  /* 0x000000000000794d */ /* 0x000fea0003800000 */
.L_x_1424:
[----:B------:R-:W0:Y:S02]  /*0550*/  S2R R5, SR_TID.X ;  /* 0x0000000000057919 */ /* 0x000e240000002100 */
[----:B0-----:R-:W-:Y:S01]  /*0560*/  ISETP.GE.AND P1, PT, R5, R0, PT ;  /* 0x000000000500720c */ /* 0x001fe20003f26270 */
[----:B------:R-:W-:-:S12]  /*0570*/  IMAD.MOV.U32 R9, RZ, RZ, R5 ;  /* 0x000000ffff097224 */ /* 0x000fd800078e0005 */
[C---:B------:R-:W-:Y:S01]  /*0580*/  @!P1 VIADD R7, R9.reuse, UR4 ;  /* 0x0000000409079c36 */ /* 0x040fe20008000000 */
[----:B------:R-:W0:Y:S01]  /*0590*/  @!P1 LDC.64 R18, c[0x0][0x228] ;  /* 0x00008a00ff129b82 */ /* 0x000e220000000a00 */
[----:B------:R-:W-:-:S05]  /*05a0*/  @!P1 VIADD R9, R9, 0x80 ;  /* 0x0000008009099836 */ /* 0x000fca0000000000 */
[----:B------:R-:W-:-:S13]  /*05b0*/  ISETP.GE.AND P0, PT, R9, R0, PT ;  /* 0x000000000900720c */ /* 0x000fda0003f06270 */
[----:B------:R-:W1:Y:S01]  /*05c0*/  @!P0 LDC.64 R10, c[0x0][0x220] ;  /* 0x00008800ff0a8b82 */ /* 0x000e620000000a00 */
[C---:B------:R-:W-:Y:S02]  /*05d0*/  @!P0 VIADD R13, R9.reuse, UR4 ;  /* 0x00000004090d8c36 */ /* 0x040fe40008000000 */
[----:B------:R-:W-:-:S05]  /*05e0*/  @!P0 VIADD R9, R9, 0x80 ;  /* 0x0000008009098836 */ /* 0x000fca0000000000 */
[----:B------:R-:W2:Y:S01]  /*05f0*/  @!P0 LDC.64 R14, c[0x0][0x228] ;  /* 0x00008a00ff0e8b82 */ /* 0x000ea20000000a00 */
[----:B------:R-:W-:-:S13]  /*0600*/  ISETP.GE.AND P5, PT, R9, R0, PT ;  /* 0x000000000900720c */ /* 0x000fda0003fa6270 */
[----:B------:R-:W3:Y:S01]  /*0610*/  @!P5 LDC.64 R2, c[0x0][0x220] ;  /* 0x00008800ff02db82 */ /* 0x000ee20000000a00 */
[----:B-1----:R-:W-:-:S05]  /*0620*/  @!P0 IADD3 R10, P2, R13, R10, RZ ;  /* 0x0000000a0d0a8210 */ /* 0x002fca0007f5e0ff */
[----:B------:R-:W-:Y:S02]  /*0630*/  @!P0 IMAD.X R11, RZ, RZ, R11, P2 ;  /* 0x000000ffff0b8224 */ /* 0x000fe400010e060b */
[----:B------:R-:W1:Y:S01]  /*0640*/  @!P5 LDC.64 R16, c[0x0][0x228] ;  /* 0x00008a00ff10db82 */ /* 0x000e620000000a00 */
[----:B--2---:R-:W-:Y:S02]  /*0650*/  @!P0 IADD3 R12, P3, R13, R14, RZ ;  /* 0x0000000e0d0c8210 */ /* 0x004fe40007f7e0ff */
[----:B------:R2:W4:Y:S03]  /*0660*/  @!P0 LDG.E.U8 R6, desc[UR10][R10.64] ;  /* 0x0000000a0a068981 */ /* 0x000526000c1e1100 */
[----:B------:R-:W-:Y:S02]  /*0670*/  @!P0 IMAD.X R13, RZ, RZ, R15, P3 ;  /* 0x000000ffff0d8224 */ /* 0x000fe400018e060f */
[----:B------:R-:W-:-:S03]  /*0680*/  @!P5 VIADD R15, R9, UR4 ;  /* 0x00000004090fdc36 */ /* 0x000fc60008000000 */
[----:B------:R5:W4:Y:S01]  /*0690*/  @!P0 LDG.E.U8 R12, desc[UR10][R12.64] ;  /* 0x0000000a0c0c8981 */ /* 0x000b22000c1e1100 */
[----:B--2---:R-:W2:Y:S01]  /*06a0*/  @!P1 LDC.64 R10, c[0x0][0x220] ;  /* 0x00008800ff0a9b82 */ /* 0x004ea20000000a00 */
[----:B---3--:R-:W-:-:S05]  /*06b0*/  @!P5 IADD3 R2, P2, R15, R2, RZ ;  /* 0x000000020f02d210 */ /* 0x008fca0007f5e0ff */
[----:B------:R-:W-:-:S05]  /*06c0*/  @!P5 IMAD.X R3, RZ, RZ, R3, P2 ;  /* 0x000000ffff03d224 */ /* 0x000fca00010e0603 */
[----:B------:R3:W2:Y:S01]  /*06d0*/  @!P5 LDG.E.U8 R2, desc[UR10][R2.64] ;  /* 0x0000000a0202d981 */ /* 0x0006a2000c1e1100 */
[----:B-1----:R-:W-:-:S05]  /*06e0*/  @!P5 IADD3 R14, P2, R15, R16, RZ ;  /* 0x000000100f0ed210 */ /* 0x002fca0007f5e0ff */
[----:B------:R-:W-:-:S05]  /*06f0*/  @!P5 IMAD.X R15, RZ, RZ, R17, P2 ;  /* 0x000000ffff0fd224 */ /* 0x000fca00010e0611 */
[----:B------:R1:W2:Y:S01]  /*0700*/  @!P5 LDG.E.U8 R4, desc[UR10][R14.64] ;  /* 0x0000000a0e04d981 */ /* 0x0002a2000c1e1100 */
[----:B------:R-:W-:-:S05]  /*0710*/  @!P5 VIADD R9, R9, 0x80 ;  /* 0x000000800909d836 */ /* 0x000fca0000000000 */
[----:B------:R-:W-:-:S13]  /*0720*/  ISETP.GE.AND P4, PT, R9, R0, PT ;  /* 0x000000000900720c */ /* 0x000fda0003f86270 */
[C---:B-----5:R-:W-:Y:S01]  /*0730*/  @!P4 VIADD R13, R9.reuse, UR4 ;  /* 0x00000004090dcc36 */ /* 0x060fe20008000000 */
[----:B------:R-:W5:Y:S01]  /*0740*/  @!P4 LDC.64 R16, c[0x0][0x220] ;  /* 0x00008800ff10cb82 */ /* 0x000f620000000a00 */
[----:B------:R-:W-:-:S05]  /*0750*/  @!P4 VIADD R9, R9, 0x80 ;  /* 0x000000800909c836 */ /* 0x000fca0000000000 */
[----:B------:R-:W-:Y:S02]  /*0760*/  ISETP.GE.AND P3, PT, R9, R0, PT ;  /* 0x000000000900720c */ /* 0x000fe40003f66270 */
[----:B------:R-:W5:Y:S01]  /*0770*/  @!P4 LDC.64 R24, c[0x0][0x228] ;  /* 0x00008a00ff18cb82 */ /* 0x000f620000000a00 */
[----:B---3--:R-:W-:-:S10]  /*0780*/  PRMT R3, RZ, 0x7610, R3 ;  /* 0x00007610ff037816 */ /* 0x008fd40000000003 */
[C---:B------:R-:W-:Y:S01]  /*0790*/  @!P3 VIADD R27, R9.reuse, UR4 ;  /* 0x00000004091bbc36 */ /* 0x040fe20008000000 */
[----:B------:R-:W3:Y:S01]  /*07a0*/  @!P3 LDC.64 R28, c[0x0][0x220] ;  /* 0x00008800ff1cbb82 */ /* 0x000ee20000000a00 */
[----:B------:R-:W-:Y:S01]  /*07b0*/  @!P3 VIADD R9, R9, 0x80 ;  /* 0x000000800909b836 */ /* 0x000fe20000000000 */
[----:B------:R-:W-:-:S06]  /*07c0*/  PRMT R8, RZ, 0x7610, R8 ;  /* 0x00007610ff087816 */ /* 0x000fcc0000000008 */
[----:B-1----:R-:W1:Y:S01]  /*07d0*/  @!P3 LDC.64 R14, c[0x0][0x228] ;  /* 0x00008a00ff0ebb82 */ /* 0x002e620000000a00 */
[----:B------:R-:W-:Y:S02]  /*07e0*/  PRMT R22, RZ, 0x7610, R22 ;  /* 0x00007610ff167816 */ /* 0x000fe40000000016 */
[----:B----4-:R-:W-:-:S04]  /*07f0*/  @!P0 ISETP.NE.AND P2, PT, R6, RZ, PT ;  /* 0x000000ff0600820c */ /* 0x010fc80003f45270 */
[----:B------:R-:W-:Y:S02]  /*0800*/  @!P0 SEL R3, RZ, 0x1, !P2 ;  /* 0x00000001ff038807 */ /* 0x000fe40005000000 */
[----:B------:R-:W-:Y:S02]  /*0810*/  ISETP.GE.AND P2, PT, R9, R0, PT ;  /* 0x000000000900720c */ /* 0x000fe40003f46270 */
[----:B------:R-:W-:-:S04]  /*0820*/  @!P0 ISETP.NE.AND P6, PT, R12, RZ, PT ;  /* 0x000000ff0c00820c */ /* 0x000fc80003fc5270 */
[----:B------:R-:W-:Y:S02]  /*0830*/  @!P0 SEL R8, RZ, 0x1, !P6 ;  /* 0x00000001ff088807 */ /* 0x000fe40007000000 */
[C---:B0-----:R-:W-:Y:S02]  /*0840*/  @!P1 IADD3 R18, P0, R7.reuse, R18, RZ ;  /* 0x0000001207129210 */ /* 0x041fe40007f1e0ff */
[----:B--2---:R-:W-:-:S03]  /*0850*/  @!P1 IADD3 R10, P6, R7, R10, RZ ;  /* 0x0000000a070a9210 */ /* 0x004fc60007fde0ff */
[----:B------:R-:W-:Y:S01]  /*0860*/  @!P1 IMAD.X R19, RZ, RZ, R19, P0 ;  /* 0x000000ffff139224 */ /* 0x000fe200000e0613 */
[----:B-----5:R-:W-:Y:S01]  /*0870*/  @!P4 IADD3 R16, P0, R13, R16, RZ ;  /* 0x000000100d10c210 */ /* 0x020fe20007f1e0ff */
[C---:B------:R-:W-:Y:S02]  /*0880*/  @!P2 VIADD R21, R9.reuse, UR4 ;  /* 0x000000040915ac36 */ /* 0x040fe40008000000 */
[----:B------:R-:W-:Y:S02]  /*0890*/  @!P2 VIADD R9, R9, 0x80 ;  /* 0x000000800909a836 */ /* 0x000fe40000000000 */
[----:B------:R-:W-:Y:S01]  /*08a0*/  @!P1 IMAD.X R11, RZ, RZ, R11, P6 ;  /* 0x000000ffff0b9224 */ /* 0x000fe200030e060b */
[----:B------:R-:W-:Y:S01]  /*08b0*/  @!P5 ISETP.NE.AND P6, PT, R2, RZ, PT ;  /* 0x000000ff0200d20c */ /* 0x000fe20003fc5270 */
[----:B------:R-:W-:Y:S01]  /*08c0*/  @!P4 IMAD.X R17, RZ, RZ, R17, P0 ;  /* 0x000000ffff11c224 */ /* 0x000fe200000e0611 */
[----:B------:R-:W-:Y:S01]  /*08d0*/  PRMT R7, RZ, 0x7610, R7 ;  /* 0x00007610ff077816 */ /* 0x000fe20000000007 */
[----:B------:R-:W2:Y:S01]  /*08e0*/  @!P1 LDG.E.U8 R2, desc[UR10][R18.64] ;  /* 0x0000000a12029981 */ /* 0x000ea2000c1e1100 */
[----:B------:R-:W-:-:S02]  /*08f0*/  ISETP.GE.AND P0, PT, R9, R0, PT ;  /* 0x000000000900720c */ /* 0x000fc40003f06270 */
[----:B------:R-:W-:Y:S01]  /*0900*/  @!P5 SEL R7, RZ, 0x1, !P6 ;  /* 0x00000001ff07d807 */ /* 0x000fe20007000000 */
[----:B------:R0:W4:Y:S01]  /*0910*/  @!P1 LDG.E.U8 R6, desc[UR10][R10.64] ;  /* 0x0000000a0a069981 */ /* 0x000122000c1e1100 */
[----:B------:R-:W-:Y:S02]  /*0920*/  @!P4 IADD3 R24, P6, R13, R24, RZ ;  /* 0x000000180d18c210 */ /* 0x000fe40007fde0ff */
[----:B------:R-:W5:Y:S03]  /*0930*/  @!P2 LDC.64 R12, c[0x0][0x220] ;  /* 0x00008800ff0cab82 */ /* 0x000f660000000a00 */
[----:B------:R-:W-:Y:S01]  /*0940*/  @!P4 IMAD.X R25, RZ, RZ, R25, P6 ;  /* 0x000000ffff19c224 */ /* 0x000fe200030e0619 */
[----:B---3--:R-:W-:-:S03]  /*0950*/  @!P3 IADD3 R28, P6, R27, R28, RZ ;  /* 0x0000001c1b1cb210 */ /* 0x008fc60007fde0ff */
[C---:B------:R-:W-:Y:S01]  /*0960*/  @!P0 VIADD R23, R9.reuse, UR4 ;  /* 0x0000000409178c36 */ /* 0x040fe20008000000 */
[----:B0-----:R-:W0:Y:S01]  /*0970*/  @!P2 LDC.64 R10, c[0x0][0x228] ;  /* 0x00008a00ff0aab82 */ /* 0x001e220000000a00 */
[----:B------:R-:W-:Y:S01]  /*0980*/  @!P3 IMAD.X R29, RZ, RZ, R29, P6 ;  /* 0x000000ffff1db224 */ /* 0x000fe200030e061d */
[----:B------:R-:W-:Y:S01]  /*0990*/  @!P5 ISETP.NE.AND P6, PT, R4, RZ, PT ;  /* 0x000000ff0400d20c */ /* 0x000fe20003fc5270 */
[----:B------:R-:W-:Y:S01]  /*09a0*/  @!P0 VIADD R9, R9, 0x80 ;  /* 0x0000008009098836 */ /* 0x000fe20000000000 */
[----:B------:R3:W2:Y:S02]  /*09b0*/  @!P4 LDG.E.U8 R4, desc[UR10][R16.64] ;  /* 0x0000000a1004c981 */ /* 0x0006a4000c1e1100 */
[----:B------:R-:W-:Y:S02]  /*09c0*/  @!P5 SEL R22, RZ, 0x1, !P6 ;  /* 0x00000001ff16d807 */ /* 0x000fe40007000000 */
[----:B------:R-:W-:Y:S01]  /*09d0*/  ISETP.GE.AND P5, PT, R9, R0, PT ;  /* 0x000000000900720c */ /* 0x000fe20003fa6270 */
[----:B------:R-:W0:Y:S01]  /*09e0*/  @!P0 LDC.64 R18, c[0x0][0x220] ;  /* 0x00008800ff128b82 */ /* 0x000e220000000a00 */
[----:B-1----:R-:W-:Y:S01]  /*09f0*/  @!P3 IADD3 R26, P6, R27, R14, RZ ;  /* 0x0000000e1b1ab210 */ /* 0x002fe20007fde0ff */
[----:B------:R-:W2:Y:S06]  /*0a00*/  @!P4 LDG.E.U8 R24, desc[UR10][R24.64] ;  /* 0x0000000a1818c981 */ /* 0x000eac000c1e1100 */
[----:B---3--:R-:W1:Y:S01]  /*0a10*/  @!P0 LDC.64 R16, c[0x0][0x228] ;  /* 0x00008a00ff108b82 */ /* 0x008e620000000a00 */
[----:B------:R-:W-:Y:S01]  /*0a20*/  @!P3 IMAD.X R27, RZ, RZ, R15, P6 ;  /* 0x000000ffff1bb224 */ /* 0x000fe200030e060f */
[----:B-----5:R-:W-:-:S02]  /*0a30*/  @!P2 IADD3 R12, P6, R21, R12, RZ ;  /* 0x0000000c150ca210 */ /* 0x020fc40007fde0ff */
[----:B------:R-:W-:Y:S01]  /*0a40*/  @!P5 VIADD R9, R9, UR4 ;  /* 0x000000040909dc36 */ /* 0x000fe20008000000 */
[----:B------:R3:W5:Y:S03]  /*0a50*/  @!P3 LDG.E.U8 R25, desc[UR10][R28.64] ;  /* 0x0000000a1c19b981 */ /* 0x000766000c1e1100 */
[----:B------:R-:W3:Y:S01]  /*0a60*/  @!P5 LDC.64 R14, c[0x0][0x220] ;  /* 0x00008800ff0edb82 */ /* 0x000ee20000000a00 */
[----:B------:R-:W-:Y:S01]  /*0a70*/  @!P2 IMAD.X R13, RZ, RZ, R13, P6 ;  /* 0x000000ffff0da224 */ /* 0x000fe200030e060d */
[----:B0-----:R-:W-:Y:S01]  /*0a80*/  @!P2 IADD3 R10, P6, R21, R10, RZ ;  /* 0x0000000a150aa210 */ /* 0x001fe20007fde0ff */
[----:B------:R-:W5:Y:S04]  /*0a90*/  @!P3 LDG.E.U8 R26, desc[UR10][R26.64] ;  /* 0x0000000a1a1ab981 */ /* 0x000f68000c1e1100 */
[----:B------:R0:W5:Y:S01]  /*0aa0*/  @!P2 LDG.E.U8 R12, desc[UR10][R12.64] ;  /* 0x0000000a0c0ca981 */ /* 0x000162000c1e1100 */
[----:B------:R-:W0:Y:S01]  /*0ab0*/  @!P5 LDC.64 R20, c[0x0][0x228] ;  /* 0x00008a00ff14db82 */ /* 0x000e220000000a00 */
[----:B------:R-:W-:Y:S01]  /*0ac0*/  @!P2 IMAD.X R11, RZ, RZ, R11, P6 ;  /* 0x000000ffff0ba224 */ /* 0x000fe200030e060b */
[----:B------:R-:W-:-:S04]  /*0ad0*/  @!P0 IADD3 R18, P6, R23, R18, RZ ;  /* 0x0000001217128210 */ /* 0x000fc80007fde0ff */
[----:B------:R0:W5:Y:S01]  /*0ae0*/  @!P2 LDG.E.U8 R10, desc[UR10][R10.64] ;  /* 0x0000000a0a0aa981 */ /* 0x000162000c1e1100 */
[----:B------:R-:W-:Y:S01]  /*0af0*/  @!P0 IMAD.X R19, RZ, RZ, R19, P6 ;  /* 0x000000ffff138224 */ /* 0x000fe200030e0613 */
[----:B-1----:R-:W-:Y:S01]  /*0b00*/  @!P0 IADD3 R16, P6, R23, R16, RZ ;  /* 0x0000001017108210 */ /* 0x002fe20007fde0ff */
[----:B---3--:R-:W1:Y:S03]  /*0b10*/  @!P1 LDC.64 R28, c[0x0][0x218] ;  /* 0x00008600ff1c9b82 */ /* 0x008e660000000a00 */
[----:B------:R-:W3:Y:S01]  /*0b20*/  @!P0 LDG.E.U8 R18, desc[UR10][R18.64] ;  /* 0x0000000a12128981 */ /* 0x000ee2000c1e1100 */
[----:B------:R-:W-:Y:S01]  /*0b30*/  @!P0 IMAD.X R17, RZ, RZ, R17, P6 ;  /* 0x000000ffff118224 */ /* 0x000fe200030e0611 */
[----:B------:R-:W-:-:S04]  /*0b40*/  @!P5 IADD3 R14, P6, R9, R14, RZ ;  /* 0x0000000e090ed210 */ /* 0x000fc80007fde0ff */
[----:B------:R-:W3:Y:S01]  /*0b50*/  @!P0 LDG.E.U8 R16, desc[UR10][R16.64] ;  /* 0x0000000a10108981 */ /* 0x000ee2000c1e1100 */
[----:B------:R-:W-:Y:S01]  /*0b60*/  @!P5 IMAD.X R15, RZ, RZ, R15, P6 ;  /* 0x000000ffff0fd224 */ /* 0x000fe200030e060f */
[----:B0-----:R-:W-:-:S04]  /*0b70*/  @!P5 IADD3 R20, P6, R9, R20, RZ ;  /* 0x000000140914d210 */ /* 0x001fc80007fde0ff */
[----:B------:R0:W3:Y:S01]  /*0b80*/  @!P5 LDG.E.U8 R14, desc[UR10][R14.64] ;  /* 0x0000000a0e0ed981 */ /* 0x0000e2000c1e1100 */
[----:B------:R-:W-:-:S05]  /*0b90*/  @!P5 IMAD.X R21, RZ, RZ, R21, P6 ;  /* 0x000000ffff15d224 */ /* 0x000fca00030e0615 */
[----:B------:R-:W3:Y:S01]  /*0ba0*/  @!P5 LDG.E.U8 R20, desc[UR10][R20.64] ;  /* 0x0000000a1414d981 */ /* 0x000ee2000c1e1100 */
[----:B------:R-:W-:Y:S01]  /*0bb0*/  PRMT R9, RZ, 0x7610, R9 ;  /* 0x00007610ff097816 */ /* 0x000fe20000000009 */
[----:B------:R-:W-:Y:S01]  /*0bc0*/  @!P1 VIADD R13, R5, UR4 ;  /* 0x00000004050d9c36 */ /* 0x000fe20008000000 */
[----:B------:R-:W-:Y:S02]  /*0bd0*/  PRMT R11, RZ, 0x7610, R11 ;  /* 0x00007610ff0b7816 */ /* 0x000fe4000000000b */
[----:B------:R-:W-:Y:S01]  /*0be0*/  LOP3.LUT R3, R3, R8, RZ, 0x3c, !PT ;  /* 0x0000000803037212 */ /* 0x000fe200078e3cff */
[----:B------:R-:W-:Y:S01]  /*0bf0*/  BSSY B0, `(.L_x_1425) ;  /* 0x0000061000007945 */ /* 0x000fe20003800000 */
[----:B------:R-:W-:Y:S02]  /*0c00*/  PRMT R8, RZ, 0x7610, R8 ;  /* 0x00007610ff087816 */ /* 0x000fe40000000008 */
[----:B0-----:R-:W-:Y:S01]  /*0c10*/  PRMT R15, RZ, 0x7610, R15 ;  /* 0x00007610ff0f7816 */ /* 0x001fe2000000000f */
[----:B------:R-:W-:Y:S01]  /*0c20*/  BSSY B1, `(.L_x_1426) ;  /* 0x0000056000017945 */ /* 0x000fe20003800000 */
[----:B------:R-:W-:-:S02]  /*0c30*/  LOP3.LUT R7, R7, R22, RZ, 0x3c, !PT ;  /* 0x0000001607077212 */ /* 0x000fc400078e3cff */
[----:B----4-:R-:W-:Y:S02]  /*0c40*/  @!P1 ISETP.NE.AND P6, PT, R6, RZ, PT ;  /* 0x000000ff0600920c */ /* 0x010fe40003fc5270 */
[----:B------:R-:W-:Y:S02]  /*0c50*/  PRMT R6, RZ, 0x7610, R6 ;  /* 0x00007610ff067816 */ /* 0x000fe40000000006 */
[----:B------:R-:W-:Y:S02]  /*0c60*/  @!P1 SEL R6, RZ, 0x1, !P6 ;  /* 0x00000001ff069807 */ /* 0x000fe40007000000 */
[----:B--2---:R-:W-:-:S04]  /*0c70*/  @!P1 ISETP.NE.AND P6, PT, R2, RZ, PT ;  /* 0x000000ff0200920c */ /* 0x004fc80003fc5270 */
[----:B------:R-:W-:Y:S02]  /*0c80*/  @!P1 SEL R9, RZ, 0x1, !P6 ;  /* 0x00000001ff099807 */ /* 0x000fe40007000000 */
[----:B------:R-:W-:Y:S02]  /*0c90*/  PRMT R2, RZ, 0x7610, R2 ;  /* 0x00007610ff027816 */ /* 0x000fe40000000002 */
[----:B------:R-:W-:-:S04]  /*0ca0*/  @!P4 ISETP.NE.AND P6, PT, R4, RZ, PT ;  /* 0x000000ff0400c20c */ /* 0x000fc80003fc5270 */
[----:B------:R-:W-:Y:S02]  /*0cb0*/  @!P4 SEL R2, RZ, 0x1, !P6 ;  /* 0x00000001ff02c807 */ /* 0x000fe40007000000 */
[----:B------:R-:W-:-:S04]  /*0cc0*/  @!P4 ISETP.NE.AND P6, PT, R24, RZ, PT ;  /* 0x000000ff1800c20c */ /* 0x000fc80003fc5270 */
[----:B------:R-:W-:Y:S02]  /*0cd0*/  @!P4 SEL R11, RZ, 0x1, !P6 ;  /* 0x00000001ff0bc807 */ /* 0x000fe40007000000 */
[----:B-1----:R-:W-:Y:S01]  /*0ce0*/  @!P1 IADD3 R28, P4, R13, R28, RZ ;  /* 0x0000001c0d1c9210 */ /* 0x002fe20007f9e0ff */
[----:B------:R-:W-:Y:S01]  /*0cf0*/  VIADD R4, R5, 0x80 ;  /* 0x0000008005047836 */ /* 0x000fe20000000000 */
[----:B------:R-:W-:-:S03]  /*0d00*/  LOP3.LUT R13, R6, R9, RZ, 0x3c, !PT ;  /* 0x00000009060d7212 */ /* 0x000fc600078e3cff */
[----:B------:R-:W-:Y:S01]  /*0d10*/  @!P1 IMAD.X R29, RZ, RZ, R29, P4 ;  /* 0x000000ffff1d9224 */ /* 0x000fe200020e061d */
[----:B-----5:R-:W-:Y:S01]  /*0d20*/  @!P3 ISETP.NE.AND P4, PT, R25, RZ, PT ;  /* 0x000000ff1900b20c */ /* 0x020fe20003f85270 */
[----:B------:R-:W-:Y:S01]  /*0d30*/  @!P1 IMAD.MOV.U32 R5, RZ, RZ, R4 ;  /* 0x000000ffff059224 */ /* 0x000fe200078e0004 */
[----:B------:R-:W-:Y:S02]  /*0d40*/  PRMT R6, RZ, 0x7610, R6 ;  /* 0x00007610ff067816 */ /* 0x000fe40000000006 */
[----:B------:R0:W-:Y:S01]  /*0d50*/  @!P1 STG.E.U8 desc[UR10][R28.64], R13 ;  /* 0x0000000d1c009986 */ /* 0x0001e2000c10110a */
[----:B------:R-:W-:Y:S02]  /*0d60*/  @!P3 SEL R6, RZ, 0x1, !P4 ;  /* 0x00000001ff06b807 */ /* 0x000fe40006000000 */
[----:B------:R-:W-:Y:S02]  /*0d70*/  LOP3.LUT R2, R2, R11, RZ, 0x3c, !PT ;  /* 0x0000000b02027212 */ /* 0x000fe400078e3cff */
[----:B------:R-:W-:-:S02]  /*0d80*/  @!P2 ISETP.NE.AND P4, PT, R12, RZ, PT ;  /* 0x000000ff0c00a20c */ /* 0x000fc40003f85270 */
[----:B------:R-:W-:Y:S02]  /*0d90*/  PRMT R4, RZ, 0x7610, R4 ;  /* 0x00007610ff047816 */ /* 0x000fe40000000004 */
[----:B------:R-:W-:Y:S02]  /*0da0*/  PRMT R11, RZ, 0x7610, R11 ;  /* 0x00007610ff0b7816 */ /* 0x000fe4000000000b */
[----:B------:R-:W-:Y:S02]  /*0db0*/  @!P2 ISETP.NE.AND P1, PT, R10, RZ, PT ;  /* 0x000000ff0a00a20c */ /* 0x000fe40003f25270 */
[----:B------:R-:W-:Y:S02]  /*0dc0*/  @!P2 SEL R4, RZ, 0x1, !P4 ;  /* 0x00000001ff04a807 */ /* 0x000fe40006000000 */
[----:B------:R-:W-:Y:S02]  /*0dd0*/  @!P2 SEL R11, RZ, 0x1, !P1 ;  /* 0x00000001ff0ba807 */ /* 0x000fe40004800000 */
[----:B------:R-:W-:-:S02]  /*0de0*/  ISETP.GE.AND P2, PT, R5, R0, PT ;  /* 0x000000000500720c */ /* 0x000fc40003f46270 */
[----:B------:R-:W-:Y:S02]  /*0df0*/  @!P3 ISETP.NE.AND P6, PT, R26, RZ, PT ;  /* 0x000000ff1a00b20c */ /* 0x000fe40003fc5270 */
[----:B------:R-:W-:Y:S02]  /*0e00*/  PRMT R9, RZ, 0x7610, R9 ;  /* 0x00007610ff097816 */ /* 0x000fe40000000009 */
[----:B------:R-:W-:Y:S02]  /*0e10*/  @!P3 SEL R9, RZ, 0x1, !P6 ;  /* 0x00000001ff09b807 */ /* 0x000fe40007000000 */
[----:B---3--:R-:W-:Y:S02]  /*0e20*/  @!P0 ISETP.NE.AND P3, PT, R18, RZ, PT ;  /* 0x000000ff1200820c */ /* 0x008fe40003f65270 */
[----:B------:R-:W-:Y:S02]  /*0e30*/  @!P0 ISETP.NE.AND P6, PT, R16, RZ, PT ;  /* 0x000000ff1000820c */ /* 0x000fe40003fc5270 */
[----:B------:R-:W-:-:S02]  /*0e40*/  @!P5 ISETP.NE.AND P4, PT, R14, RZ, PT ;  /* 0x000000ff0e00d20c */ /* 0x000fc40003f85270 */
[----:B------:R-:W-:Y:S02]  /*0e50*/  PRMT R10, RZ, 0x7610, R10 ;  /* 0x00007610ff0a7816 */ /* 0x000fe4000000000a */
[----:B0-----:R-:W-:Y:S02]  /*0e60*/  PRMT R13, RZ, 0x7610, R13 ;  /* 0x00007610ff0d7816 */ /* 0x001fe4000000000d */
[----:B------:R-:W-:Y:S02]  /*0e70*/  @!P5 ISETP.NE.AND P1, PT, R20, RZ, PT ;  /* 0x000000ff1400d20c */ /* 0x000fe40003f25270 */
[----:B------:R-:W-:Y:S02]  /*0e80*/  @!P0 SEL R10, RZ, 0x1, !P3 ;  /* 0x00000001ff0a8807 */ /* 0x000fe40005800000 */
[----:B------:R-:W-:Y:S02]  /*0e90*/  @!P0 SEL R13, RZ, 0x1, !P6 ;  /* 0x00000001ff0d8807 */ /* 0x000fe40007000000 */
[----:B------:R-:W-:-:S02]  /*0ea0*/  @!P5 SEL R8, RZ, 0x1, !P4 ;  /* 0x00000001ff08d807 */ /* 0x000fc40006000000 */
[----:B------:R-:W-:Y:S02]  /*0eb0*/  @!P5 SEL R15, RZ, 0x1, !P1 ;  /* 0x00000001ff0fd807 */ /* 0x000fe40004800000 */
[----:B------:R-:W-:Y:S02]  /*0ec0*/  LOP3.LUT R17, R6, R9, RZ, 0x3c, !PT ;  /* 0x0000000906117212 */ /* 0x000fe400078e3cff */
[----:B------:R-:W-:Y:S02]  /*0ed0*/  LOP3.LUT R11, R4, R11, RZ, 0x3c, !PT ;  /* 0x0000000b040b7212 */ /* 0x000fe400078e3cff */
[----:B------:R-:W-:Y:S02]  /*0ee0*/  LOP3.LUT R6, R10, R13, RZ, 0x3c, !PT ;  /* 0x0000000d0a067212 */ /* 0x000fe400078e3cff */
[----:B------:R-:W-:Y:S01]  /*0ef0*/  LOP3.LUT R4, R8, R15, RZ, 0x3c, !PT ;  /* 0x0000000f08047212 */ /* 0x000fe200078e3cff */
[----:B------:R-:W-:Y:S06]  /*0f00*/  @P2 BRA `(.L_x_1427) ;  /* 0x0000000000382947 */ /* 0x000fec0003800000 */
[C---:B------:R-:W-:Y:S01]  /*0f10*/  VIADD R8, R5.reuse, UR4 ;  /* 0x0000000405087c36 */ /* 0x040fe20008000000 */
[----:B------:R-:W-:Y:S01]  /*0f20*/  ULDC.64 UR6, c[0x0][0x218] ;  /* 0x0000860000067ab9 */ /* 0x000fe20000000a00 */
[----:B------:R-:W-:-:S03]  /*0f30*/  VIADD R5, R5, 0x80 ;  /* 0x0000008005057836 */ /* 0x000fc60000000000 */
[----:B------:R-:W-:-:S05]  /*0f40*/  IADD3 R8, P0, R8, UR6, RZ ;  /* 0x0000000608087c10 */ /* 0x000fca000ff1e0ff */
[----:B------:R-:W-:Y:S01]  /*0f50*/  IMAD.X R9, RZ, RZ, UR7, P0 ;  /* 0x00000007ff097e24 */ /* 0x000fe200080e06ff */
[----:B------:R-:W-:-:S04]  /*0f60*/  ISETP.GE.AND P0, PT, R5, R0, PT ;  /* 0x000000000500720c */ /* 0x000fc80003f06270 */
[----:B------:R0:W-:Y:S09]  /*0f70*/  STG.E.U8 desc[UR10][R8.64], R3 ;  /* 0x0000000308007986 */ /* 0x0001f2000c10110a */
[----:B------:R-:W-:Y:S05]  /*0f80*/  @P0 BRA `(.L_x_1428) ;  /* 0x0000000000380947 */ /* 0x000fea0003800000 */
[C---:B0-----:R-:W-:Y:S01]  /*0f90*/  VIADD R8, R5.reuse, UR4 ;  /* 0x0000000405087c36 */ /* 0x041fe20008000000 */
[----:B------:R-:W-:Y:S01]  /*0fa0*/  ULDC.64 UR6, c[0x0][0x218] ;  /* 0x0000860000067ab9 */ /* 0x000fe20000000a00 */
[----:B------:R-:W-:-:S03]  /*0fb0*/  VIADD R5, R5, 0x80 ;  /* 0x0000008005057836 */ /* 0x000fc60000000000 */
[----:B------:R-:W-:-:S05]  /*0fc0*/  IADD3 R8, P0, R8, UR6, RZ ;  /* 0x0000000608087c10 */ /* 0x000fca000ff1e0ff */
[----:B------:R-:W-:-:S05]  /*0fd0*/  IMAD.X R9, RZ, RZ, UR7, P0 ;  /* 0x00000007ff097e24 */ /* 0x000fca00080e06ff */
[----:B------:R0:W-:Y:S03]  /*0fe0*/  STG.E.U8 desc[UR10][R8.64], R7 ;  /* 0x0000000708007986 */ /* 0x0001e6000c10110a */
.L_x_1427:
[----:B------:R-:W-:-:S13]  /*0ff0*/  ISETP.GE.AND P0, PT, R5, R0, PT ;  /* 0x000000000500720c */ /* 0x000fda0003f06270 */
[----:B------:R-:W-:Y:S05]  /*1000*/  @P0 BRA `(.L_x_1429) ;  /* 0x0000000000380947 */ /* 0x000fea0003800000 */
[C---:B0-----:R-:W-:Y:S01]  /*1010*/  VIADD R8, R5.reuse, UR4 ;  /* 0x0000000405087c36 */ /* 0x041fe20008000000 */
[----:B------:R-:W-:Y:S01]  /*1020*/  ULDC.64 UR6, c[0x0][0x218] ;  /* 0x0000860000067ab9 */ /* 0x000fe20000000a00 */
[----:B------:R-:W-:-:S03]  /*1030*/  VIADD R5, R5, 0x80 ;  /* 0x0000008005057836 */ /* 0x000fc60000000000 */
[----:B------:R-:W-:-:S05]  /*1040*/  IADD3 R8, P0, R8, UR6, RZ ;  /* 0x0000000608087c10 */ /* 0x000fca000ff1e0ff */
[----:B------:R-:W-:-:S05]  /*1050*/  IMAD.X R9, RZ, RZ, UR7, P0 ;  /* 0x00000007ff097e24 */ /* 0x000fca00080e06ff */
[----:B------:R1:W-:Y:S03]  /*1060*/  STG.E.U8 desc[UR10][R8.64], R2 ;  /* 0x0000000208007986 */ /* 0x0003e6000c10110a */
.L_x_1428:
[----:B------:R-:W-:-:S13]  /*1070*/  ISETP.GE.AND P0, PT, R5, R0, PT ;  /* 0x000000000500720c */ /* 0x000fda0003f06270 */
[----:B------:R-:W-:Y:S05]  /*1080*/  @P0 BRA `(.L_x_1430) ;  /* 0x00000000003c0947 */ /* 0x000fea0003800000 */
[C---:B-1----:R-:W-:Y:S01]  /*1090*/  VIADD R2, R5.reuse, UR4 ;  /* 0x0000000405027c36 */ /* 0x042fe20008000000 */
[----:B------:R-:W-:Y:S01]  /*10a0*/  ULDC.64 UR6, c[0x0][0x218] ;  /* 0x0000860000067ab9 */ /* 0x000fe20000000a00 */
[----:B------:R-:W-:-:S03]  /*10b0*/  VIADD R5, R5, 0x80 ;  /* 0x0000008005057836 */ /* 0x000fc60000000000 */
[----:B------:R-:W-:-:S05]  /*10c0*/  IADD3 R2, P0, R2, UR6, RZ ;  /* 0x0000000602027c10 */ /* 0x000fca000ff1e0ff */
[----:B0-----:R-:W-:-:S05]  /*10d0*/  IMAD.X R3, RZ, RZ, UR7, P0 ;  /* 0x00000007ff037e24 */ /* 0x001fca00080e06ff */
[----:B------:R1:W-:Y:S03]  /*10e0*/  STG.E.U8 desc[UR10][R2.64], R17 ;  /* 0x0000001102007986 */ /* 0x0003e6000c10110a */
.L_x_1429:
[----:B------:R-:W-:-:S13]  /*10f0*/  ISETP.GE.AND P0, PT, R5, R0, PT ;  /* 0x000000000500720c */ /* 0x000fda0003f06270 */
[----:B------:R-:W-:Y:S05]  /*1100*/  @P0 BREAK B1 ;  /* 0x0000000000010942 */ /* 0x000fea0003800000 */
[----:B------:R-:W-:Y:S05]  /*1110*/  @P0 BRA `(.L_x_1431) ;  /* 0x0000000000380947 */ /* 0x000fea0003800000 */
[C---:B-1----:R-:W-:Y:S01]  /*1120*/  VIADD R2, R5.reuse, UR4 ;  /* 0x0000000405027c36 */ /* 0x042fe20008000000 */
[----:B------:R-:W-:Y:S01]  /*1130*/  ULDC.64 UR6, c[0x0][0x218] ;  /* 0x0000860000067ab9 */ /* 0x000fe20000000a00 */
[----:B------:R-:W-:-:S03]  /*1140*/  VIADD R5, R5, 0x80 ;  /* 0x0000008005057836 */ /* 0x000fc60000000000 */
[----:B------:R-:W-:-:S05]  /*1150*/  IADD3 R2, P0, R2, UR6, RZ ;  /* 0x0000000602027c10 */ /* 0x000fca000ff1e0ff */
[----:B------:R-:W-:-:S05]  /*1160*/  IMAD.X R3, RZ, RZ, UR7, P0 ;  /* 0x00000007ff037e24 */ /* 0x000fca00080e06ff */
[----:B------:R2:W-:Y:S03]  /*1170*/  STG.E.U8 desc[UR10][R2.64], R11 ;  /* 0x0000000b02007986 */ /* 0x0005e6000c10110a */
.L_x_1430:
[----:B------:R-:W-:Y:S05]  /*1180*/  BSYNC B1 ;  /* 0x0000000000017941 */ /* 0x000fea0003800000 */
.L_x_1426:
[----:B------:R-:W-:-:S13]  /*1190*/  ISETP.GE.AND P0, PT, R5, R0, PT ;  /* 0x000000000500720c */ /* 0x000fda0003f06270 */
[----:B01----:R-:W0:Y:S01]  /*11a0*/  @!P0 LDC.64 R8, c[0x0][0x218] ;  /* 0x00008600ff088b82 */ /* 0x003e220000000a00 */
[C---:B--2---:R-:W-:Y:S02]  /*11b0*/  @!P0 VIADD R3, R5.reuse, UR4 ;  /* 0x0000000405038c36 */ /* 0x044fe40008000000 */
[----:B------:R-:W-:-:S03]  /*11c0*/  @!P0 VIADD R5, R5, 0x80 ;  /* 0x0000008005058836 */ /* 0x000fc60000000000 */
[----:B0-----:R-:W-:-:S05]  /*11d0*/  @!P0 IADD3 R2, P1, R3, R8, RZ ;  /* 0x0000000803028210 */ /* 0x001fca0007f3e0ff */
[----:B------:R-:W-:-:S05]  /*11e0*/  @!P0 IMAD.X R3, RZ, RZ, R9, P1 ;  /* 0x000000ffff038224 */ /* 0x000fca00008e0609 */
[----:B------:R2:W-:Y:S03]  /*11f0*/  @!P0 STG.E.U8 desc[UR10][R2.64], R6 ;  /* 0x0000000602008986 */ /* 0x0005e6000c10110a */
.L_x_1431:
[----:B------:R-:W-:Y:S05]  /*1200*/  BSYNC B0 ;  /* 0x0000000000007941 */ /* 0x000fea0003800000 */
.L_x_1425:
[----:B------:R-:W-:Y:S05]  /*1210*/  WARPSYNC.ALL ;  /* 0x0000000000007948 */ /* 0x000fea0003800000 */
[----:B------:R-:W-:-:S13]  /*1220*/  ISETP.GE.AND P0, PT, R5, R0, PT ;  /* 0x000000000500720c */ /* 0x000fda0003f06270 */
[----:B------:R-:W-:Y:S05]  /*1230*/  @P0 EXIT ;  /* 0x000000000000094d */ /* 0x000fea0003800000 */
[----:B-12---:R-:W-:Y:S01]  /*1240*/  VIADD R2, R5, UR4 ;  /* 0x0000000405027c36 */ /* 0x006fe20008000000 */
[----:B------:R-:W-:-:S04]  /*1250*/  ULDC.64 UR6, c[0x0][0x218] ;  /* 0x0000860000067ab9 */ /* 0x000fc80000000a00 */
[----:B------:R-:W-:-:S05]  /*1260*/  IADD3 R2, P0, R2, UR6, RZ ;  /* 0x0000000602027c10 */ /* 0x000fca000ff1e0ff */
[----:B------:R-:W-:-:S05]  /*1270*/  IMAD.X R3, RZ, RZ, UR7, P0 ;  /* 0x00000007ff037e24 */ /* 0x000fca00080e06ff */
[----:B------:R-:W-:Y:S01]  /*1280*/  STG.E.U8 desc[UR10][R2.64], R4 ;  /* 0x0000000402007986 */ /* 0x000fe2000c10110a */
[----:B------:R-:W-:Y:S05]  /*1290*/  EXIT ;  /* 0x000000000000794d */ /* 0x000fea0003800000 */
.L_x_1432:
        /* <DEDUP_REMOVED lines=14> */
.L_x_26131:


//--------------------- .text._ZN2at6native29vectorized_elementwise_kernelILi4ENS0_13BinaryFunctorIbbbNS0_17BitwiseXorFunctorIbEEEESt5arrayIPcLm3EEEEviT0_T1_ --------------------------
	.section	.text._ZN2at6native29vectorized_elementwise_kernelILi4ENS0_13BinaryFunctorIbbbNS0_17BitwiseXorFunctorIbEEEESt5arrayIPcLm3EEEEviT0_T1_,"ax",@progbits
	.align	128
        .global         _ZN2at6native29vectorized_elementwise_kernelILi4ENS0_13BinaryFunctorIbbbNS0_17BitwiseXorFunctorIbEEEESt5arrayIPcLm3EEEEviT0_T1_
        .type           _ZN2at6native29vectorized_elementwise_kernelILi4ENS0_13BinaryFunctorIbbbNS0_17BitwiseXorFunctorIbEEEESt5arrayIPcLm3EEEEviT0_T1_,@function
        .size           _ZN2at6native29vectorized_elementwise_kernelILi4ENS0_13BinaryFunctorIbbbNS0_17BitwiseXorFunctorIbEEEESt5arrayIPcLm3EEEEviT0_T1_,(.L_x_26132 - _ZN2at6native29vectorized_elementwise_kernelILi4ENS0_13BinaryFunctorIbbbNS0_17BitwiseXorFunctorIbEEEESt5arrayIPcLm3EEEEviT0_T1_)
        .other          _ZN2at6native29vectorized_elementwise_kernelILi4ENS0_13BinaryFunctorIbbbNS0_17BitwiseXorFunctorIbEEEESt5arrayIPcLm3EEEEviT0_T1_,@"STO_CUDA_ENTRY STV_DEFAULT"
_ZN2at6native29vectorized_elementwise_kernelILi4ENS0_13BinaryFunctorIbbbNS0_17BitwiseXorFunctorIbEEEESt5arrayIPcLm3EEEEviT0_T1_:
.text._ZN2at6native29vectorized_elementwise_kernelILi4ENS0_13BinaryFunctorIbbbNS0_17BitwiseXorFunctorIbEEEESt5arrayIPcLm3EEEEviT0_T1_:
        /* <DEDUP_REMOVED lines=23> */
[----:B------:R-:W2:Y:S04]  /*0170*/  LDG.E R11, desc[UR10][R4.64] ;  /* 0x0000000a040b7981 */ /* 0x000ea8000c1e1900 */
[----:B------:R-:W3:Y:S04]  /*0180*/  LDG.E R9, desc[UR10][R2.64] ;  /* 0x0000000a02097981 */ /* 0x000ee8000c1e1900 */
[----:B------:R0:W4:Y:S04]  /*0190*/  LDG.E R12, desc[UR10][R4.64+0x200] ;  /* 0x0002000a040c7981 */ /* 0x000128000c1e1900 */
[----:B------:R1:W5:Y:S01]  /*01a0*/  LDG.E R10, desc[UR10][R2.64+0x200] ;  /* 0x0002000a020a7981 */ /* 0x000362000c1e1900 */
[----:B------:R-:W-:-:S04]  /*01b0*/  UIADD3 UR5, UP0, UR4, UR6, URZ ;  /* 0x0000000604057290 */ /* 0x000fc8000ff1e03f */
[----:B------:R-:W-:Y:S01]  /*01c0*/  UIADD3.X UR6, URZ, UR7, URZ, UP0, !UPT ;  /* 0x000000073f067290 */ /* 0x000fe200087fe43f */
[C---:B--2---:R-:W-:Y:S02]  /*01d0*/  PRMT R6, R11.reuse, 0x7770, RZ ;  /* 0x000077700b067816 */ /* 0x044fe400000000ff */
[C---:B------:R-:W-:Y:S02]  /*01e0*/  PRMT R7, R11.reuse, 0x7771, RZ ;  /* 0x000077710b077816 */ /* 0x040fe400000000ff */
[----:B------:R-:W-:Y:S02]  /*01f0*/  PRMT R8, R11, 0x7772, RZ ;  /* 0x000077720b087816 */ /* 0x000fe400000000ff */
[----:B------:R-:W-:Y:S02]  /*0200*/  ISETP.NE.AND P0, PT, R6, RZ, PT ;  /* 0x000000ff0600720c */ /* 0x000fe40003f05270 */
[----:B------:R-:W-:Y:S02]  /*0210*/  ISETP.NE.AND P1, PT, R7, RZ, PT ;  /* 0x000000ff0700720c */ /* 0x000fe40003f25270 */
[----:B---3--:R-:W-:-:S02]  /*0220*/  PRMT R6, R9, 0x7770, RZ ;  /* 0x0000777009067816 */ /* 0x008fc400000000ff */
[C---:B------:R-:W-:Y:S02]  /*0230*/  PRMT R7, R9.reuse, 0x7771, RZ ;  /* 0x0000777109077816 */ /* 0x040fe400000000ff */
[----:B------:R-:W-:Y:S02]  /*0240*/  ISETP.NE.AND P2, PT, R8, RZ, PT ;  /* 0x000000ff0800720c */ /* 0x000fe40003f45270 */
[----:B0-----:R-:W-:Y:S02]  /*0250*/  PRMT R4, R9, 0x7772, RZ ;  /* 0x0000777209047816 */ /* 0x001fe400000000ff */
[----:B------:R-:W-:Y:S02]  /*0260*/  ISETP.NE.XOR P4, PT, R6, RZ, P0 ;  /* 0x000000ff0600720c */ /* 0x000fe40000785a70 */
[----:B------:R-:W-:Y:S02]  /*0270*/  ISETP.NE.XOR P1, PT, R7, RZ, P1 ;  /* 0x000000ff0700720c */ /* 0x000fe40000f25a70 */
[----:B------:R-:W-:-:S02]  /*0280*/  PRMT R8, R11, 0x7773, RZ ;  /* 0x000077730b087816 */ /* 0x000fc400000000ff */
[----:B------:R-:W-:Y:S02]  /*0290*/  ISETP.NE.XOR P0, PT, R4, RZ, P2 ;  /* 0x000000ff0400720c */ /* 0x000fe40001705a70 */
[----:B-1----:R-:W-:Y:S02]  /*02a0*/  SEL R3, RZ, 0x1, !P4 ;  /* 0x00000001ff037807 */ /* 0x002fe40006000000 */
[----:B------:R-:W-:Y:S02]  /*02b0*/  SEL R4, RZ, 0x1, !P1 ;  /* 0x00000001ff047807 */ /* 0x000fe40004800000 */
[----:B------:R-:W-:Y:S02]  /*02c0*/  ISETP.NE.AND P3, PT, R8, RZ, PT ;  /* 0x000000ff0800720c */ /* 0x000fe40003f65270 */
[----:B------:R-:W-:Y:S02]  /*02d0*/  PRMT R2, R9, 0x7773, RZ ;  /* 0x0000777309027816 */ /* 0x000fe400000000ff */
[----:B------:R-:W-:-:S02]  /*02e0*/  PRMT R7, R4, 0x7604, R3 ;  /* 0x0000760404077816 */ /* 0x000fc40000000003 */
[----:B------:R-:W-:Y:S02]  /*02f0*/  ISETP.NE.XOR P1, PT, R2, RZ, P3 ;  /* 0x000000ff0200720c */ /* 0x000fe40001f25a70 */
[C---:B----4-:R-:W-:Y:S02]  /*0300*/  PRMT R4, R12.reuse, 0x7772, RZ ;  /* 0x000077720c047816 */ /* 0x050fe400000000ff */
[C---:B------:R-:W-:Y:S02]  /*0310*/  PRMT R5, R12.reuse, 0x7770, RZ ;  /* 0x000077700c057816 */ /* 0x040fe400000000ff */
[----:B------:R-:W-:Y:S02]  /*0320*/  PRMT R2, R12, 0x7771, RZ ;  /* 0x000077710c027816 */ /* 0x000fe400000000ff */
[----:B------:R-:W-:Y:S02]  /*0330*/  ISETP.NE.AND P3, PT, R4, RZ, PT ;  /* 0x000000ff0400720c */ /* 0x000fe40003f65270 */
[----:B------:R-:W-:-:S02]  /*0340*/  ISETP.NE.AND P4, PT, R5, RZ, PT ;  /* 0x000000ff0500720c */ /* 0x000fc40003f85270 */
[----:B------:R-:W-:Y:S02]  /*0350*/  ISETP.NE.AND P5, PT, R2, RZ, PT ;  /* 0x000000ff0200720c */ /* 0x000fe40003fa5270 */
[C---:B-----5:R-:W-:Y:S02]  /*0360*/  PRMT R3, R10.reuse, 0x7770, RZ ;  /* 0x000077700a037816 */ /* 0x060fe400000000ff */
[----:B------:R-:W-:Y:S02]  /*0370*/  PRMT R4, R10, 0x7771, RZ ;  /* 0x000077710a047816 */ /* 0x000fe400000000ff */
[----:B------:R-:W-:Y:S02]  /*0380*/  ISETP.NE.XOR P4, PT, R3, RZ, P4 ;  /* 0x000000ff0300720c */ /* 0x000fe40002785a70 */
[----:B------:R-:W-:Y:S02]  /*0390*/  ISETP.NE.XOR P5, PT, R4, RZ, P5 ;  /* 0x000000ff0400720c */ /* 0x000fe40002fa5a70 */
[----:B------:R-:W-:-:S02]  /*03a0*/  PRMT R2, R12, 0x7773, RZ ;  /* 0x000077730c027816 */ /* 0x000fc400000000ff */
[----:B------:R-:W-:Y:S02]  /*03b0*/  PRMT R5, R10, 0x7772, RZ ;  /* 0x000077720a057816 */ /* 0x000fe400000000ff */
[----:B------:R-:W-:Y:S02]  /*03c0*/  SEL R3, RZ, 0x1, !P4 ;  /* 0x00000001ff037807 */ /* 0x000fe40006000000 */
[----:B------:R-:W-:Y:S02]  /*03d0*/  SEL R4, RZ, 0x1, !P5 ;  /* 0x00000001ff047807 */ /* 0x000fe40006800000 */
[----:B------:R-:W-:Y:S02]  /*03e0*/  ISETP.NE.AND P2, PT, R2, RZ, PT ;  /* 0x000000ff0200720c */ /* 0x000fe40003f45270 */
[----:B------:R-:W-:Y:S02]  /*03f0*/  ISETP.NE.XOR P3, PT, R5, RZ, P3 ;  /* 0x000000ff0500720c */ /* 0x000fe40001f65a70 */
[----:B------:R-:W-:-:S02]  /*0400*/  PRMT R2, R10, 0x7773, RZ ;  /* 0x000077730a027816 */ /* 0x000fc400000000ff */
[----:B------:R-:W-:Y:S01]  /*0410*/  PRMT R6, R4, 0x7604, R3 ;  /* 0x0000760404067816 */ /* 0x000fe20000000003 */
[----:B------:R-:W-:Y:S01]  /*0420*/  IMAD.U32 R3, RZ, RZ, UR6 ;  /* 0x00000006ff037e24 */ /* 0x000fe2000f8e00ff */
[----:B------:R-:W-:Y:S02]  /*0430*/  SEL R4, RZ, 0x1, !P0 ;  /* 0x00000001ff047807 */ /* 0x000fe40004000000 */
[----:B------:R-:W-:Y:S02]  /*0440*/  SEL R5, RZ, 0x1, !P3 ;  /* 0x00000001ff057807 */ /* 0x000fe40005800000 */
[----:B------:R-:W-:Y:S01]  /*0450*/  ISETP.NE.XOR P2, PT, R2, RZ, P2 ;  /* 0x000000ff0200720c */ /* 0x000fe20001745a70 */
[----:B------:R-:W-:Y:S01]  /*0460*/  IMAD.U32 R2, RZ, RZ, UR5 ;  /* 0x00000005ff027e24 */ /* 0x000fe2000f8e00ff */
[----:B------:R-:W-:Y:S02]  /*0470*/  PRMT R7, R4, 0x7054, R7 ;  /* 0x0000705404077816 */ /* 0x000fe40000000007 */
[----:B------:R-:W-:Y:S01]  /*0480*/  PRMT R6, R5, 0x7054, R6 ;  /* 0x0000705405067816 */ /* 0x000fe20000000006 */
[----:B------:R-:W-:Y:S01]  /*0490*/  IMAD.WIDE R2, R0, 0x4, R2 ;  /* 0x0000000400027825 */ /* 0x000fe200078e0202 */
[----:B------:R-:W-:-:S02]  /*04a0*/  SEL R4, RZ, 0x1, !P1 ;  /* 0x00000001ff047807 */ /* 0x000fc40004800000 */
[----:B------:R-:W-:Y:S02]  /*04b0*/  SEL R5, RZ, 0x1, !P2 ;  /* 0x00000001ff057807 */ /* 0x000fe40005000000 */
[----:B------:R-:W-:Y:S02]  /*04c0*/  PRMT R7, R4, 0x654, R7 ;  /* 0x0000065404077816 */ /* 0x000fe40000000007 */
[----:B------:R-:W-:-:S03]  /*04d0*/  PRMT R5, R5, 0x654, R6 ;  /* 0x0000065405057816 */ /* 0x000fc60000000006 */
[----:B------:R-:W-:Y:S04]  /*04e0*/  STG.E desc[UR10][R2.64], R7 ;  /* 0x0000000702007986 */ /* 0x000fe8000c10190a */
[----:B------:R-:W-:Y:S01]  /*04f0*/  STG.E desc[UR10][R2.64+0x200], R5 ;  /* 0x0002000502007986 */ /* 0x000fe2000c10190a */
[----:B------:R-:W-:Y:S05]  /*0500*/  EXIT ;  /* 0x000000000000794d */ /* 0x000fea0003800000 */
.L_x_1433:
        /* <DEDUP_REMOVED lines=170> */
.L_x_1436:
        /* <DEDUP_REMOVED lines=8> */
.L_x_1437:
        /* <DEDUP_REMOVED lines=8> */
.L_x_1438:
        /* <DEDUP_REMOVED lines=9> */
.L_x_1439:
[----:B------:R-:W-:Y:S05]  /*1140*/  BSYNC B1 ;  /* 0x0000000000017941 */ /* 0x000fea0003800000 */
.L_x_1435:
[----:B------:R-:W-:-:S13]  /*1150*/  ISETP.GE.AND P0, PT, R5, R0, PT ;  /* 0x000000000500720c */ /* 0x000fda0003f06270 */
[----:B01----:R-:W0:Y:S01]  /*1160*/  @!P0 LDC.64 R8, c[0x0][0x218] ;  /* 0x00008600ff088b82 */ /* 0x003e220000000a00 */
[C---:B--2---:R-:W-:Y:S02]  /*1170*/  @!P0 VIADD R3, R5.reuse, UR4 ;  /* 0x0000000405038c36 */ /* 0x044fe40008000000 */
[----:B------:R-:W-:-:S03]  /*1180*/  @!P0 VIADD R5, R5, 0x80 ;  /* 0x0000008005058836 */ /* 0x000fc60000000000 */
[----:B0-----:R-:W-:-:S05]  /*1190*/  @!P0 IADD3 R2, P1, R3, R8, RZ ;  /* 0x0000000803028210 */ /* 0x001fca0007f3e0ff */
[----:B------:R-:W-:-:S05]  /*11a0*/  @!P0 IMAD.X R3, RZ, RZ, R9, P1 ;  /* 0x000000ffff038224 */ /* 0x000fca00008e0609 */
[----:B------:R2:W-:Y:S03]  /*11b0*/  @!P0 STG.E.U8 desc[UR10][R2.64], R6 ;  /* 0x0000000602008986 */ /* 0x0005e6000c10110a */
.L_x_1440:
[----:B------:R-:W-:Y:S05]  /*11c0*/  BSYNC B0 ;  /* 0x0000000000007941 */ /* 0x000fea0003800000 */
.L_x_1434:
        /* <DEDUP_REMOVED lines=9> */
.L_x_1441:
        /* <DEDUP_REMOVED lines=10> */
.L_x_26132:


//--------------------- .text._ZN2at6native29vectorized_elementwise_kernelILi8ENS0_13BinaryFunctorIbbbNS0_17BitwiseXorFunctorIbEEEESt5arrayIPcLm3EEEEviT0_T1_ --------------------------
	.section	.text._ZN2at6native29vectorized_elementwise_kernelILi8ENS0_13BinaryFunctorIbbbNS0_17BitwiseXorFunctorIbEEEESt5arrayIPcLm3EEEEviT0_T1_,"ax",@progbits
	.align	128
        .global         _ZN2at6native29vectorized_elementwise_kernelILi8ENS0_13BinaryFunctorIbbbNS0_17BitwiseXorFunctorIbEEEESt5arrayIPcLm3EEEEviT0_T1_
        .type           _ZN2at6native29vectorized_elementwise_kernelILi8ENS0_13BinaryFunctorIbbbNS0_17BitwiseXorFunctorIbEEEESt5arrayIPcLm3EEEEviT0_T1_,@function
        .size           _ZN2at6native29vectorized_elementwise_kernelILi8ENS0_13BinaryFunctorIbbbNS0_17BitwiseXorFunctorIbEEEESt5arrayIPcLm3EEEEviT0_T1_,(.L_x_26133 - _ZN2at6native29vectorized_elementwise_kernelILi8ENS0_13BinaryFunctorIbbbNS0_17BitwiseXorFunctorIbEEEESt5arrayIPcLm3EEEEviT0_T1_)
        .other          _ZN2at6native29vectorized_elementwise_kernelILi8ENS0_13BinaryFunctorIbbbNS0_17BitwiseXorFunctorIbEEEESt5arrayIPcLm3EEEEviT0_T1_,@"STO_CUDA_ENTRY STV_DEFAULT"
_ZN2at6native29vectorized_elementwise_kernelILi8ENS0_13BinaryFunctorIbbbNS0_17BitwiseXorFunctorIbEEEESt5arrayIPcLm3EEEEviT0_T1_:
.text._ZN2at6native29vectorized_elementwise_kernelILi8ENS0_13BinaryFunctorIbbbNS0_17BitwiseXorFunctorIbEEEESt5arrayIPcLm3EEEEviT0_T1_:
        /* <DEDUP_REMOVED lines=10> */
[----:B------:R-:W-:Y:S01]  /*00a0*/  ULDC.64 UR8, c[0x0][0x220] ;  /* 0x0000880000087ab9 */ /* 0x000fe20000000a00 */
[----:B------:R-:W-:Y:S02]  /*00b0*/  USHF.R.S32.HI UR5, URZ, 0x1f, UR4 ;  /* 0x0000001f3f057899 */ /* 0x000fe40008011404 */
[----:B------:R-:W-:Y:S02]  /*00c0*/  UIADD3 UR6, UP1, UR4, UR6, URZ ;  /* 0x0000000604067290 */ /* 0x000fe4000ff3e03f */
[----:B------:R-:W-:Y:S02]  /*00d0*/  UIADD3 UR8, UP0, UR4, UR8, URZ ;  /* 0x0000000804087290 */ /* 0x000fe4000ff1e03f */
[----:B------:R-:W-:Y:S02]  /*00e0*/  UIADD3.X UR7, UR5, UR7, URZ, UP1, !UPT ;  /* 0x0000000705077290 */ /* 0x000fe40008ffe43f */
[----:B------:R-:W-:Y:S01]  /*00f0*/  UIADD3.X UR5, UR5, UR9, URZ, UP0, !UPT ;  /* 0x0000000905057290 */ /* 0x000fe200087fe43f */
[----:B------:R-:W-:-:S02]  /*0100*/  IMAD.U32 R4, RZ, RZ, UR6 ;  /* 0x00000006ff047e24 */ /* 0x000fc4000f8e00ff */
[----:B------:R-:W-:Y:S02]  /*0110*/  IMAD.U32 R2, RZ, RZ, UR8 ;  /* 0x00000008ff027e24 */ /* 0x000fe4000f8e00ff */
[----:B------:R-:W-:Y:S01]  /*0120*/  IMAD.U32 R5, RZ, RZ, UR7 ;  /* 0x00000007ff057e24 */ /* 0x000fe2000f8e00ff */
[----:B------:R-:W-:Y:S01]  /*0130*/  ULDC.64 UR6, c[0x0][0x218] ;  /* 0x0000860000067ab9 */ /* 0x000fe20000000a00 */
[----:B------:R-:W-:Y:S02]  /*0140*/  IMAD.U32 R3, RZ, RZ, UR5 ;  /* 0x00000005ff037e24 */ /* 0x000fe4000f8e00ff */
[----:B0-----:R-:W-:-:S04]  /*0150*/  IMAD.WIDE.U32 R2, R0, 0x8, R2 ;  /* 0x0000000800027825 */ /* 0x001fc800078e0002 */
[----:B------:R-:W-:Y:S02]  /*0160*/  IMAD.WIDE.U32 R4, R0, 0x8, R4 ;  /* 0x0000000800047825 */ /* 0x000fe400078e0004 */
[----:B------:R-:W2:Y:S04]  /*0170*/  LDG.E.64 R2, desc[UR10][R2.64] ;  /* 0x0000000a02027981 */ /* 0x000ea8000c1e1b00 */
[----:B------:R-:W3:Y:S01]  /*0180*/  LDG.E.64 R4, desc[UR10][R4.64] ;  /* 0x0000000a04047981 */ /* 0x000ee2000c1e1b00 */
[----:B------:R-:W-:-:S04]  /*0190*/  UIADD3 UR5, UP0, UR4, UR6, URZ ;  /* 0x0000000604057290 */ /* 0x000fc8000ff1e03f */
[----:B------:R-:W-:Y:S01]  /*01a0*/  UIADD3.X UR6, URZ, UR7, URZ, UP0, !UPT ;  /* 0x000000073f067290 */ /* 0x000fe200087fe43f */
[----:B--2---:R-:W-:Y:S02]  /*01b0*/  PRMT R7, R3, 0x7632, R7 ;  /* 0x0000763203077816 */ /* 0x004fe40000000007 */
[----:B------:R-:W-:Y:S02]  /*01c0*/  PRMT R6, R2, 0x7632, R6 ;  /* 0x0000763202067816 */ /* 0x000fe40000000006 */
[----:B------:R-:W-:Y:S02]  /*01d0*/  LOP3.LUT P1, RZ, R7, 0xff, RZ, 0xc0, !PT ;  /* 0x000000ff07ff7812 */ /* 0x000fe4000782c0ff */
[----:B---3--:R-:W-:Y:S02]  /*01e0*/  PRMT R7, R5, 0x7632, R7 ;  /* 0x0000763205077816 */ /* 0x008fe40000000007 */
[----:B------:R-:W-:Y:S02]  /*01f0*/  LOP3.LUT P3, RZ, R6, 0xff, RZ, 0xc0, !PT ;  /* 0x000000ff06ff7812 */ /* 0x000fe4000786c0ff */
[----:B------:R-:W-:-:S02]  /*0200*/  PRMT R6, R4, 0x7632, R6 ;  /* 0x0000763204067816 */ /* 0x000fc40000000006 */
[----:B------:R-:W-:Y:S02]  /*0210*/  LOP3.LUT P6, RZ, R7, 0xff, RZ, 0xc0, !PT ;  /* 0x000000ff07ff7812 */ /* 0x000fe400078cc0ff */
[----:B------:R-:W-:Y:S02]  /*0220*/  LOP3.LUT R7, R4, 0xffff, RZ, 0xc0, !PT ;  /* 0x0000ffff04077812 */ /* 0x000fe400078ec0ff */
[----:B------:R-:W-:Y:S02]  /*0230*/  LOP3.LUT P4, RZ, R6, 0xff, RZ, 0xc0, !PT ;  /* 0x000000ff06ff7812 */ /* 0x000fe4000788c0ff */
[C---:B------:R-:W-:Y:S02]  /*0240*/  LOP3.LUT R8, R5.reuse, 0xffff, RZ, 0xc0, !PT ;  /* 0x0000ffff05087812 */ /* 0x040fe400078ec0ff */
[----:B------:R-:W-:Y:S02]  /*0250*/  LOP3.LUT P2, RZ, R5, 0xff, RZ, 0xc0, !PT ;  /* 0x000000ff05ff7812 */ /* 0x000fe4000784c0ff */
[----:B------:R-:W-:-:S02]  /*0260*/  SHF.R.U32.HI R6, RZ, 0x8, R7 ;  /* 0x00000008ff067819 */ /* 0x000fc40000011607 */
[----:B------:R-:W-:Y:S02]  /*0270*/  PRMT R5, R5, 0x7732, RZ ;  /* 0x0000773205057816 */ /* 0x000fe400000000ff */
[C---:B------:R-:W-:Y:S02]  /*0280*/  LOP3.LUT P5, RZ, R4.reuse, 0xff, RZ, 0xc0, !PT ;  /* 0x000000ff04ff7812 */ /* 0x040fe400078ac0ff */
[----:B------:R-:W-:Y:S02]  /*0290*/  PRMT R4, R4, 0x7732, RZ ;  /* 0x0000773204047816 */ /* 0x000fe400000000ff */
[----:B------:R-:W-:Y:S02]  /*02a0*/  PLOP3.LUT P1, PT, P1, P6, PT, 0x28, 0x0 ;  /* 0x000000000000781c */ /* 0x000fe40000f2c570 */
[----:B------:R-:W-:Y:S02]  /*02b0*/  LOP3.LUT P6, RZ, R3, 0xff, RZ, 0xc0, !PT ;  /* 0x000000ff03ff7812 */ /* 0x000fe400078cc0ff */
[----:B------:R-:W-:-:S02]  /*02c0*/  PRMT R6, R6, 0x9910, RZ ;  /* 0x0000991006067816 */ /* 0x000fc400000000ff */
[----:B------:R-:W-:Y:S02]  /*02d0*/  SHF.R.U32.HI R5, RZ, 0x8, R5 ;  /* 0x00000008ff057819 */ /* 0x000fe40000011605 */
[----:B------:R-:W-:Y:S02]  /*02e0*/  SHF.R.U32.HI R4, RZ, 0x8, R4 ;  /* 0x00000008ff047819 */ /* 0x000fe40000011604 */
[----:B------:R-:W-:Y:S02]  /*02f0*/  PLOP3.LUT P6, PT, P6, P2, PT, 0x28, 0x0 ;  /* 0x000000000000781c */ /* 0x000fe400037c4570 */
[----:B------:R-:W-:Y:S02]  /*0300*/  ISETP.NE.AND P2, PT, R6, RZ, PT ;  /* 0x000000ff0600720c */ /* 0x000fe40003f45270 */
[----:B------:R-:W-:Y:S02]  /*0310*/  PRMT R6, R5, 0x9910, RZ ;  /* 0x0000991005067816 */ /* 0x000fe400000000ff */
[----:B------:R-:W-:-:S02]  /*0320*/  PRMT R5, R4, 0x9910, RZ ;  /* 0x0000991004057816 */ /* 0x000fc400000000ff */
[----:B------:R-:W-:Y:S02]  /*0330*/  SEL R4, RZ, 0x1, !P6 ;  /* 0x00000001ff047807 */ /* 0x000fe40007000000 */
[C---:B------:R-:W-:Y:S02]  /*0340*/  LOP3.LUT P6, RZ, R2.reuse, 0xff, RZ, 0xc0, !PT ;  /* 0x000000ff02ff7812 */ /* 0x040fe400078cc0ff */
[----:B------:R-:W-:Y:S02]  /*0350*/  PRMT R7, R2, 0x7732, RZ ;  /* 0x0000773202077816 */ /* 0x000fe400000000ff */
[----:B------:R-:W-:Y:S02]  /*0360*/  PLOP3.LUT P3, PT, P3, P4, PT, 0x28, 0x0 ;  /* 0x000000000000781c */ /* 0x000fe40001f68570 */
[----:B------:R-:W-:Y:S02]  /*0370*/  PLOP3.LUT P5, PT, P6, P5, PT, 0x28, 0x0 ;  /* 0x000000000000781c */ /* 0x000fe400037aa570 */
[----:B------:R-:W-:-:S02]  /*0380*/  ISETP.NE.AND P4, PT, R6, RZ, PT ;  /* 0x000000ff0600720c */ /* 0x000fc40003f85270 */
[----:B------:R-:W-:Y:S02]  /*0390*/  ISETP.NE.AND P6, PT, R5, RZ, PT ;  /* 0x000000ff0500720c */ /* 0x000fe40003fc5270 */
[C---:B------:R-:W-:Y:S02]  /*03a0*/  PRMT R6, R3.reuse, 0x7732, RZ ;  /* 0x0000773203067816 */ /* 0x040fe400000000ff */
[----:B------:R-:W-:Y:S01]  /*03b0*/  LOP3.LUT R5, R3, 0xffff, RZ, 0xc0, !PT ;  /* 0x0000ffff03057812 */ /* 0x000fe200078ec0ff */
[----:B------:R-:W-:Y:S01]  /*03c0*/  IMAD.MOV.U32 R3, RZ, RZ, R7 ;  /* 0x000000ffff037224 */ /* 0x000fe200078e0007 */
[----:B------:R-:W-:Y:S02]  /*03d0*/  SHF.R.U32.HI R8, RZ, 0x8, R8 ;  /* 0x00000008ff087819 */ /* 0x000fe40000011608 */
[----:B------:R-:W-:Y:S02]  /*03e0*/  LOP3.LUT R2, R2, 0xffff, RZ, 0xc0, !PT ;  /* 0x0000ffff02027812 */ /* 0x000fe400078ec0ff */
[----:B------:R-:W-:-:S02]  /*03f0*/  PRMT R8, R8, 0x9910, RZ ;  /* 0x0000991008087816 */ /* 0x000fc400000000ff */
[----:B------:R-:W-:Y:S02]  /*0400*/  SHF.R.U32.HI R5, RZ, 0x8, R5 ;  /* 0x00000008ff057819 */ /* 0x000fe40000011605 */
[----:B------:R-:W-:Y:S02]  /*0410*/  SHF.R.U32.HI R6, RZ, 0x8, R6 ;  /* 0x00000008ff067819 */ /* 0x000fe40000011606 */
[----:B------:R-:W-:Y:S02]  /*0420*/  SHF.R.U32.HI R2, RZ, 0x8, R2 ;  /* 0x00000008ff027819 */ /* 0x000fe40000011602 */
[----:B------:R-:W-:Y:S02]  /*0430*/  SHF.R.U32.HI R3, RZ, 0x8, R3 ;  /* 0x00000008ff037819 */ /* 0x000fe40000011603 */
[----:B------:R-:W-:Y:S02]  /*0440*/  ISETP.NE.AND P0, PT, R8, RZ, PT ;  /* 0x000000ff0800720c */ /* 0x000fe40003f05270 */
[----:B------:R-:W-:-:S02]  /*0450*/  PRMT R5, R5, 0x9910, RZ ;  /* 0x0000991005057816 */ /* 0x000fc400000000ff */
[----:B------:R-:W-:Y:S02]  /*0460*/  PRMT R6, R6, 0x9910, RZ ;  /* 0x0000991006067816 */ /* 0x000fe400000000ff */
[----:B------:R-:W-:Y:S02]  /*0470*/  PRMT R2, R2, 0x9910, RZ ;  /* 0x0000991002027816 */ /* 0x000fe400000000ff */
[----:B------:R-:W-:Y:S02]  /*0480*/  PRMT R3, R3, 0x9910, RZ ;  /* 0x0000991003037816 */ /* 0x000fe400000000ff */
[----:B------:R-:W-:Y:S02]  /*0490*/  ISETP.NE.XOR P0, PT, R5, RZ, P0 ;  /* 0x000000ff0500720c */ /* 0x000fe40000705a70 */
[----:B------:R-:W-:Y:S02]  /*04a0*/  ISETP.NE.XOR P4, PT, R6, RZ, P4 ;  /* 0x000000ff0600720c */ /* 0x000fe40002785a70 */
[----:B------:R-:W-:-:S02]  /*04b0*/  ISETP.NE.XOR P2, PT, R2, RZ, P2 ;  /* 0x000000ff0200720c */ /* 0x000fc40001745a70 */
[----:B------:R-:W-:Y:S02]  /*04c0*/  ISETP.NE.XOR P6, PT, R3, RZ, P6 ;  /* 0x000000ff0300720c */ /* 0x000fe400037c5a70 */
[----:B------:R-:W-:Y:S02]  /*04d0*/  SEL R7, RZ, 0xffffffff, !P0 ;  /* 0xffffffffff077807 */ /* 0x000fe40004000000 */
[----:B------:R-:W-:Y:S02]  /*04e0*/  SEL R6, RZ, 0xffffffff, !P4 ;  /* 0xffffffffff067807 */ /* 0x000fe40006000000 */
        /* <DEDUP_REMOVED lines=9> */
[----:B------:R-:W-:Y:S01]  /*0580*/  LOP3.LUT R4, R7, 0x100, R4, 0xe2, !PT ;  /* 0x0000010007047812 */ /* 0x000fe200078ee204 */
[----:B------:R-:W-:Y:S01]  /*0590*/  IMAD.U32 R2, RZ, RZ, UR5 ;  /* 0x00000005ff027e24 */ /* 0x000fe2000f8e00ff */
[----:B------:R-:W-:Y:S01]  /*05a0*/  LOP3.LUT R5, R6, 0x100, R5, 0xe2, !PT ;  /* 0x0000010006057812 */ /* 0x000fe200078ee205 */
[----:B------:R-:W-:Y:S01]  /*05b0*/  IMAD.U32 R3, RZ, RZ, UR6 ;  /* 0x00000006ff037e24 */ /* 0x000fe2000f8e00ff */
[----:B------:R-:W-:-:S02]  /*05c0*/  LOP3.LUT R7, R11, 0x100, R10, 0xe2, !PT ;  /* 0x000001000b077812 */ /* 0x000fc400078ee20a */
[----:B------:R-:W-:Y:S01]  /*05d0*/  LOP3.LUT R8, R9, 0x100, R8, 0xe2, !PT ;  /* 0x0000010009087812 */ /* 0x000fe200078ee208 */
[----:B------:R-:W-:Y:S01]  /*05e0*/  IMAD.WIDE R2, R0, 0x8, R2 ;  /* 0x0000000800027825 */ /* 0x000fe200078e0202 */
[----:B------:R-:W-:Y:S02]  /*05f0*/  PRMT R5, R4, 0x5410, R5 ;  /* 0x0000541004057816 */ /* 0x000fe40000000005 */
[----:B------:R-:W-:-:S05]  /*0600*/  PRMT R4, R7, 0x5410, R8 ;  /* 0x0000541007047816 */ /* 0x000fca0000000008 */
[----:B------:R-:W-:Y:S01]  /*0610*/  STG.E.64 desc[UR10][R2.64], R4 ;  /* 0x0000000402007986 */ /* 0x000fe2000c101b0a */
[----:B------:R-:W-:Y:S05]  /*0620*/  EXIT ;  /* 0x000000000000794d */ /* 0x000fea0003800000 */
.L_x_1442:
        /* <DEDUP_REMOVED lines=170> */
.L_x_1445:
        /* <DEDUP_REMOVED lines=8> */
.L_x_1446:
        /* <DEDUP_REMOVED lines=8> */
.L_x_1447:
        /* <DEDUP_REMOVED lines=9> */
.L_x_1448:
[----:B------:R-:W-:Y:S05]  /*1260*/  BSYNC B1 ;  /* 0x0000000000017941 */ /* 0x000fea0003800000 */
.L_x_1444:
[----:B------:R-:W-:-:S13]  /*1270*/  ISETP.GE.AND P0, PT, R5, R0, PT ;  /* 0x000000000500720c */ /* 0x000fda0003f06270 */
[----:B01----:R-:W0:Y:S01]  /*1280*/  @!P0 LDC.64 R8, c[0x0][0x218] ;  /* 0x00008600ff088b82 */ /* 0x003e220000000a00 */
[C---:B--2---:R-:W-:Y:S02]  /*1290*/  @!P0 VIADD R3, R5.reuse, UR4 ;  /* 0x0000000405038c36 */ /* 0x044fe40008000000 */
[----:B------:R-:W-:-:S03]  /*12a0*/  @!P0 VIADD R5, R5, 0x80 ;  /* 0x0000008005058836 */ /* 0x000fc60000000000 */
[----:B0-----:R-:W-:-:S05]  /*12b0*/  @!P0 IADD3 R2, P1, R3, R8, RZ ;  /* 0x0000000803028210 */ /* 0x001fca0007f3e0ff */
[----:B------:R-:W-:-:S05]  /*12c0*/  @!P0 IMAD.X R3, RZ, RZ, R9, P1 ;  /* 0x000000ffff038224 */ /* 0x000fca00008e0609 */
[----:B------:R2:W-:Y:S03]  /*12d0*/  @!P0 STG.E.U8 desc[UR10][R2.64], R6 ;  /* 0x0000000602008986 */ /* 0x0005e6000c10110a */
.L_x_1449:
[----:B------:R-:W-:Y:S05]  /*12e0*/  BSYNC B0 ;  /* 0x0000000000007941 */ /* 0x000fea0003800000 */
.L_x_1443:
        /* <DEDUP_REMOVED lines=9> */
.L_x_1450:
        /* <DEDUP_REMOVED lines=16> */
.L_x_26133:


//--------------------- .text._ZN2at6native18elementwise_kernelILi128ELi4EZNS0_15gpu_kernel_implINS0_13AUnaryFunctorIsssNS0_17BitwiseXorFunctorIsEEEEEEvRNS_18TensorIteratorBaseERKT_EUliE_EEviT1_ --------------------------
	.section	.text._ZN2at6native18elementwise_kernelILi128ELi4EZNS0_15gpu_kernel_implINS0_13AUnaryFunctorIsssNS0_17BitwiseXorFunctorIsEEEEEEvRNS_18TensorIteratorBaseERKT_EUliE_EEviT1_,"ax",@progbits
	.align	128
        .global         _ZN2at6native18elementwise_kernelILi128ELi4EZNS0_15gpu_kernel_implINS0_13AUnaryFunctorIsssNS0_17BitwiseXorFunctorIsEEEEEEvRNS_18TensorIteratorBaseERKT_EUliE_EEviT1_
        .type           _ZN2at6native18elementwise_kernelILi128ELi4EZNS0_15gpu_kernel_implINS0_13AUnaryFunctorIsssNS0_17BitwiseXorFunctorIsEEEEEEvRNS_18TensorIteratorBaseERKT_EUliE_EEviT1_,@function
        .size           _ZN2at6native18elementwise_kernelILi128ELi4EZNS0_15gpu_kernel_implINS0_13AUnaryFunctorIsssNS0_17BitwiseXorFunctorIsEEEEEEvRNS_18TensorIteratorBaseERKT_EUliE_EEviT1_,(.L_x_26134 - _ZN2at6native18elementwise_kernelILi128ELi4EZNS0_15gpu_kernel_implINS0_13AUnaryFunctorIsssNS0_17BitwiseXorFunctorIsEEEEEEvRNS_18TensorIteratorBaseERKT_EUliE_EEviT1_)
        .other          _ZN2at6native18elementwise_kernelILi128ELi4EZNS0_15gpu_kernel_implINS0_13AUnaryFunctorIsssNS0_17BitwiseXorFunctorIsEEEEEEvRNS_18TensorIteratorBaseERKT_EUliE_EEviT1_,@"STO_CUDA_ENTRY STV_DEFAULT"
_ZN2at6native18elementwise_kernelILi128ELi4EZNS0_15gpu_kernel_implINS0_13AUnaryFunctorIsssNS0_17BitwiseXorFunctorIsEEEEEEvRNS_18TensorIteratorBaseERKT_EUliE_EEviT1_:
.text._ZN2at6native18elementwise_kernelILi128ELi4EZNS0_15gpu_kernel_implINS0_13AUnaryFunctorIsssNS0_17BitwiseXorFunctorIsEEEEEEvRNS_18TensorIteratorBaseERKT_EUliE_EEviT1_:
        /* <DEDUP_REMOVED lines=314> */
.L_x_1453:
        /* <DEDUP_REMOVED lines=18> */
[----:B------:R0:W5:Y:S01]  /*14c0*/  LDG.E.S8 R0, desc[UR36][R2.64] ;  /* 0x0000002402007981 */ /* 0x000162000c1e1300 */
[----:B------:R-:W-:Y:S05]  /*14d0*/  BRA `(.L_x_1459) ;  /* 0x0000000c005c7947 */ /* 0x000fea0003800000 */
.L_x_1457:
[----:B------:R0:W5:Y:S01]  /*14e0*/  LDG.E.U8 R0, desc[UR36][R2.64] ;  /* 0x0000002402007981 */ /* 0x000162000c1e1100 */
[----:B------:R-:W-:Y:S05]  /*14f0*/  BRA `(.L_x_1459) ;  /* 0x0000000c00547947 */ /* 0x000fea0003800000 */
.L_x_1456:
[----:B------:R-:W-:-:S13]  /*1500*/  ISETP.NE.AND P0, PT, R4, 0x2, PT ;  /* 0x000000020400780c */ /* 0x000fda0003f05270 */
[----:B------:R-:W-:Y:S05]  /*1510*/  @!P0 BRA `(.L_x_1460) ;  /* 0x0000000000208947 */ /* 0x000fea0003800000 */
[----:B------:R-:W-:-:S13]  /*1520*/  ISETP.NE.AND P0, PT, R4, 0x3, PT ;  /* 0x000000030400780c */ /* 0x000fda0003f05270 */
[----:B------:R-:W-:Y:S05]  /*1530*/  @!P0 BRA `(.L_x_1461) ;  /* 0x0000000000108947 */ /* 0x000fea0003800000 */
[----:B------:R-:W-:-:S13]  /*1540*/  ISETP.NE.AND P0, PT, R4, 0x4, PT ;  /* 0x000000040400780c */ /* 0x000fda0003f05270 */
[----:B------:R-:W-:Y:S05]  /*1550*/  @P0 BRA `(.L_x_1458) ;  /* 0x0000000800e80947 */ /* 0x000fea0003800000 */
[----:B------:R0:W5:Y:S01]  /*1560*/  LDG.E.U16 R0, desc[UR36][R2.64] ;  /* 0x0000002402007981 */ /* 0x000162000c1e1500 */
[----:B------:R-:W-:Y:S05]  /*1570*/  BRA `(.L_x_1459) ;  /* 0x0000000c00347947 */ /* 0x000fea0003800000 */
.L_x_1461:
[----:B------:R0:W5:Y:S01]  /*1580*/  LDG.E.U16 R0, desc[UR36][R2.64] ;  /* 0x0000002402007981 */ /* 0x000162000c1e1500 */
[----:B------:R-:W-:Y:S05]  /*1590*/  BRA `(.L_x_1459) ;  /* 0x0000000c002c7947 */ /* 0x000fea0003800000 */
.L_x_1460:
[----:B------:R0:W5:Y:S01]  /*15a0*/  LDG.E.U16 R0, desc[UR36][R2.64] ;  /* 0x0000002402007981 */ /* 0x000162000c1e1500 */
[----:B------:R-:W-:Y:S05]  /*15b0*/  BRA `(.L_x_1459) ;  /* 0x0000000c00247947 */ /* 0x000fea0003800000 */
.L_x_1455:
[----:B------:R-:W-:-:S13]  /*15c0*/  ISETP.GT.AND P0, PT, R4, 0x6, PT ;  /* 0x000000060400780c */ /* 0x000fda0003f04270 */
[----:B------:R-:W-:Y:S05]  /*15d0*/  @P0 BRA `(.L_x_1462) ;  /* 0x0000000000300947 */ /* 0x000fea0003800000 */
[----:B------:R-:W-:-:S13]  /*15e0*/  ISETP.NE.AND P0, PT, R4, 0x5, PT ;  /* 0x000000050400780c */ /* 0x000fda0003f05270 */
[----:B------:R-:W-:Y:S05]  /*15f0*/  @!P0 BRA `(.L_x_1463) ;  /* 0x0000000000148947 */ /* 0x000fea0003800000 */
[----:B------:R-:W-:-:S13]  /*1600*/  ISETP.NE.AND P0, PT, R4, 0x6, PT ;  /* 0x000000060400780c */ /* 0x000fda0003f05270 */
[----:B------:R-:W-:Y:S05]  /*1610*/  @P0 BRA `(.L_x_1458) ;  /* 0x0000000800b80947 */ /* 0x000fea0003800000 */
[----:B------:R-:W2:Y:S02]  /*1620*/  LDG.E R2, desc[UR36][R2.64] ;  /* 0x0000002402027981 */ /* 0x000ea4000c1e1900 */
[----:B--2---:R0:W1:Y:S01]  /*1630*/  F2I.FTZ.TRUNC.NTZ R0, R2 ;  /* 0x0000000200007305 */ /* 0x004062000021f100 */
[----:B------:R-:W-:Y:S05]  /*1640*/  BRA `(.L_x_1459) ;  /* 0x0000000c00007947 */ /* 0x000fea0003800000 */
.L_x_1463:
[----:B------:R-:W2:Y:S02]  /*1650*/  LDG.E.U16 R4, desc[UR36][R2.64] ;  /* 0x0000002402047981 */ /* 0x000ea4000c1e1500 */
[----:B--2---:R-:W-:-:S06]  /*1660*/  HADD2.F32 R4, -RZ, R4.H0_H0 ;  /* 0x20000004ff047230 */ /* 0x004fcc0000004100 */
[----:B------:R-:W0:Y:S02]  /*1670*/  F2I.FTZ.TRUNC.NTZ R4, R4 ;  /* 0x0000000400047305 */ /* 0x000e24000021f100 */
[----:B0-----:R-:W-:Y:S01]  /*1680*/  PRMT R0, R4, 0x7610, R0 ;  /* 0x0000761004007816 */ /* 0x001fe20000000000 */
[----:B------:R-:W-:Y:S06]  /*1690*/  BRA `(.L_x_1459) ;  /* 0x0000000800ec7947 */ /* 0x000fec0003800000 */
.L_x_1462:
[----:B------:R-:W-:-:S13]  /*16a0*/  ISETP.NE.AND P0, PT, R4, 0x7, PT ;  /* 0x000000070400780c */ /* 0x000fda0003f05270 */
[----:B------:R-:W-:Y:S05]  /*16b0*/  @!P0 BRA `(.L_x_1464) ;  /* 0x0000000000308947 */ /* 0x000fea0003800000 */
[----:B------:R-:W-:-:S13]  /*16c0*/  ISETP.NE.AND P0, PT, R4, 0x8, PT ;  /* 0x000000080400780c */ /* 0x000fda0003f05270 */
[----:B------:R-:W-:Y:S05]  /*16d0*/  @!P0 BRA `(.L_x_1465) ;  /* 0x0000000000148947 */ /* 0x000fea0003800000 */
[----:B------:R-:W-:-:S13]  /*16e0*/  ISETP.NE.AND P0, PT, R4, 0x9, PT ;  /* 0x000000090400780c */ /* 0x000fda0003f05270 */
[----:B------:R-:W-:Y:S05]  /*16f0*/  @P0 BRA `(.L_x_1458) ;  /* 0x0000000800800947 */ /* 0x000fea0003800000 */
[----:B------:R-:W2:Y:S02]  /*1700*/  LDG.E R2, desc[UR36][R2.64] ;  /* 0x0000002402027981 */ /* 0x000ea4000c1e1900 */
[----:B--2---:R0:W1:Y:S01]  /*1710*/  F2I.FTZ.TRUNC.NTZ R0, R2 ;  /* 0x0000000200007305 */ /* 0x004062000021f100 */
[----:B------:R-:W-:Y:S05]  /*1720*/  BRA `(.L_x_1459) ;  /* 0x0000000800c87947 */ /* 0x000fea0003800000 */
.L_x_1465:
[----:B------:R-:W2:Y:S02]  /*1730*/  LDG.E.U16 R2, desc[UR36][R2.64] ;  /* 0x0000002402027981 */ /* 0x000ea4000c1e1500 */
[----:B--2---:R-:W-:-:S06]  /*1740*/  HADD2.F32 R4, -RZ, R2.H0_H0 ;  /* 0x20000002ff047230 */ /* 0x004fcc0000004100 */
[----:B------:R-:W0:Y:S02]  /*1750*/  F2I.FTZ.TRUNC.NTZ R4, R4 ;  /* 0x0000000400047305 */ /* 0x000e24000021f100 */
[----:B0-----:R-:W-:Y:S01]  /*1760*/  PRMT R0, R4, 0x7610, R0 ;  /* 0x0000761004007816 */ /* 0x001fe20000000000 */
[----:B------:R-:W-:Y:S06]  /*1770*/  BRA `(.L_x_1459) ;  /* 0x0000000800b47947 */ /* 0x000fec0003800000 */
.L_x_1464:
[----:B------:R-:W2:Y:S02]  /*1780*/  LDG.E.64 R2, desc[UR36][R2.64] ;  /* 0x0000002402027981 */ /* 0x000ea4000c1e1b00 */
[----:B--2---:R0:W1:Y:S01]  /*1790*/  F2I.F64.TRUNC R0, R2 ;  /* 0x0000000200007311 */ /* 0x004062000030d100 */
[----:B------:R-:W-:Y:S05]  /*17a0*/  BRA `(.L_x_1459) ;  /* 0x0000000800a87947 */ /* 0x000fea0003800000 */
.L_x_1454:
        /* <DEDUP_REMOVED lines=10> */
[----:B------:R-:W-:Y:S01]  /*1850*/  SEL R0, RZ, 0x1, !P0 ;  /* 0x00000001ff007807 */ /* 0x000fe20004000000 */
[----:B------:R-:W-:Y:S08]  /*1860*/  BRA `(.L_x_1459) ;  /* 0x0000000800787947 */ /* 0x000ff00003800000 */
.L_x_1468:
[----:B------:R-:W2:Y:S02]  /*1870*/  LDG.E.64 R2, desc[UR36][R2.64] ;  /* 0x0000002402027981 */ /* 0x000ea4000c1e1b00 */
[----:B--2---:R3:W4:Y:S01]  /*1880*/  F2I.F64.TRUNC R0, R2 ;  /* 0x0000000200007311 */ /* 0x004722000030d100 */
[----:B------:R-:W-:Y:S05]  /*1890*/  BRA `(.L_x_1459) ;  /* 0x00000008006c7947 */ /* 0x000fea0003800000 */
.L_x_1467:
        /* <DEDUP_REMOVED lines=24> */
[----:B------:R-:W-:-:S06]  /*1a20*/  LOP3.LUT R5, R5, 0x80000000, R0, 0xf8, !PT ;  /* 0x8000000005057812 */ /* 0x000fcc00078ef800 */
[----:B------:R-:W0:Y:S02]  /*1a30*/  F2I.FTZ.TRUNC.NTZ R5, R5 ;  /* 0x0000000500057305 */ /* 0x000e24000021f100 */
[----:B0-----:R-:W-:Y:S01]  /*1a40*/  PRMT R0, R5, 0x7610, R0 ;  /* 0x0000761005007816 */ /* 0x001fe20000000000 */
[----:B------:R-:W-:Y:S06]  /*1a50*/  BRA `(.L_x_1459) ;  /* 0x0000000400fc7947 */ /* 0x000fec0003800000 */
.L_x_1470:
        /* <DEDUP_REMOVED lines=11> */
[----:B------:R-:W-:-:S06]  /*1b10*/  LOP3.LUT R4, R4, 0x80000000, R5, 0xf8, !PT ;  /* 0x8000000004047812 */ /* 0x000fcc00078ef805 */
[----:B------:R-:W0:Y:S02]  /*1b20*/  F2I.FTZ.TRUNC.NTZ R4, R4 ;  /* 0x0000000400047305 */ /* 0x000e24000021f100 */
[----:B0-----:R-:W-:Y:S01]  /*1b30*/  PRMT R0, R4, 0x7610, R0 ;  /* 0x0000761004007816 */ /* 0x001fe20000000000 */
[----:B------:R-:W-:Y:S06]  /*1b40*/  BRA `(.L_x_1459) ;  /* 0x0000000400c07947 */ /* 0x000fec0003800000 */
.L_x_1469:
[----:B------:R-:W2:Y:S02]  /*1b50*/  LDG.E.U16 R4, desc[UR36][R2.64] ;  /* 0x0000002402047981 */ /* 0x000ea4000c1e1500 */
[----:B--2---:R-:W-:-:S06]  /*1b60*/  IMAD.U32 R4, R4, 0x10000, RZ ;  /* 0x0001000004047824 */ /* 0x004fcc00078e00ff */
[----:B------:R-:W0:Y:S02]  /*1b70*/  F2I.FTZ.TRUNC.NTZ R4, R4 ;  /* 0x0000000400047305 */ /* 0x000e24000021f100 */
[----:B0-----:R-:W-:Y:S01]  /*1b80*/  PRMT R0, R4, 0x7610, R0 ;  /* 0x0000761004007816 */ /* 0x001fe20000000000 */
[----:B------:R-:W-:Y:S06]  /*1b90*/  BRA `(.L_x_1459) ;  /* 0x0000000400ac7947 */ /* 0x000fec0003800000 */
.L_x_1466:
        /* <DEDUP_REMOVED lines=10> */
.L_x_1473:
        /* <DEDUP_REMOVED lines=21> */
.L_x_1477:
[----:B------:R-:W-:Y:S05]  /*1d90*/  BSYNC B1 ;  /* 0x0000000000017941 */ /* 0x000fea0003800000 */
.L_x_1476:
[----:B------:R-:W-:Y:S01]  /*1da0*/  IMAD.SHL.U32 R2, R2, 0x100000, RZ ;  /* 0x0010000002027824 */ /* 0x000fe200078e00ff */
[----:B------:R-:W-:-:S04]  /*1db0*/  LEA R3, R0, 0x3b800000, 0x17 ;  /* 0x3b80000000037811 */ /* 0x000fc800078eb8ff */
[----:B------:R-:W-:-:S07]  /*1dc0*/  LOP3.LUT R4, R3, R2, R4, 0xfe, !PT ;  /* 0x0000000203047212 */ /* 0x000fce00078efe04 */
.L_x_1475:
[----:B------:R-:W-:Y:S05]  /*1dd0*/  BSYNC B0 ;  /* 0x0000000000007941 */ /* 0x000fea0003800000 */
.L_x_1474:
[----:B------:R-:W0:Y:S02]  /*1de0*/  F2I.FTZ.TRUNC.NTZ R4, R4 ;  /* 0x0000000400047305 */ /* 0x000e24000021f100 */
[----:B0-----:R-:W-:Y:S01]  /*1df0*/  PRMT R0, R4, 0x7610, R0 ;  /* 0x0000761004007816 */ /* 0x001fe20000000000 */
[----:B------:R-:W-:Y:S06]  /*1e00*/  BRA `(.L_x_1459) ;  /* 0x0000000400107947 */ /* 0x000fec0003800000 */
.L_x_1472:
        /* <DEDUP_REMOVED lines=21> */
.L_x_1481:
[----:B------:R-:W-:Y:S05]  /*1f60*/  BSYNC B1 ;  /* 0x0000000000017941 */ /* 0x000fea0003800000 */
.L_x_1480:
[----:B------:R-:W-:Y:S01]  /*1f70*/  IMAD.SHL.U32 R2, R2, 0x200000, RZ ;  /* 0x0020000002027824 */ /* 0x000fe200078e00ff */
[----:B------:R-:W-:-:S04]  /*1f80*/  LEA R3, R0, 0x37800000, 0x17 ;  /* 0x3780000000037811 */ /* 0x000fc800078eb8ff */
[----:B------:R-:W-:-:S07]  /*1f90*/  LOP3.LUT R4, R3, R2, R4, 0xfe, !PT ;  /* 0x0000000203047212 */ /* 0x000fce00078efe04 */
.L_x_1479:
[----:B------:R-:W-:Y:S05]  /*1fa0*/  BSYNC B0 ;  /* 0x0000000000007941 */ /* 0x000fea0003800000 */
.L_x_1478:
[----:B------:R-:W0:Y:S02]  /*1fb0*/  F2I.FTZ.TRUNC.NTZ R4, R4 ;  /* 0x0000000400047305 */ /* 0x000e24000021f100 */
[----:B0-----:R-:W-:Y:S01]  /*1fc0*/  PRMT R0, R4, 0x7610, R0 ;  /* 0x0000761004007816 */ /* 0x001fe20000000000 */
[----:B------:R-:W-:Y:S06]  /*1fd0*/  BRA `(.L_x_1459) ;  /* 0x00000000009c7947 */ /* 0x000fec0003800000 */
.L_x_1471:
        /* <DEDUP_REMOVED lines=14> */
.L_x_1485:
[----:B------:R-:W-:Y:S05]  /*20c0*/  BSYNC B0 ;  /* 0x0000000000007941 */ /* 0x000fea0003800000 */
.L_x_1484:
[----:B------:R-:W0:Y:S02]  /*20d0*/  F2I.FTZ.TRUNC.NTZ R4, R4 ;  /* 0x0000000400047305 */ /* 0x000e24000021f100 */
[----:B0-----:R-:W-:Y:S01]  /*20e0*/  PRMT R0, R4, 0x7610, R0 ;  /* 0x0000761004007816 */ /* 0x001fe20000000000 */
[----:B------:R-:W-:Y:S06]  /*20f0*/  BRA `(.L_x_1459) ;  /* 0x0000000000547947 */ /* 0x000fec0003800000 */
.L_x_1458:
        /* <DEDUP_REMOVED lines=16> */
.L_x_1486:
[----:B------:R-:W-:Y:S01]  /*2200*/  PRMT R0, RZ, 0x7610, R0 ;  /* 0x00007610ff007816 */ /* 0x000fe20000000000 */
[----:B------:R-:W-:Y:S06]  /*2210*/  BRA `(.L_x_1459) ;  /* 0x00000000000c7947 */ /* 0x000fec0003800000 */
.L_x_1483:
[----:B------:R2:W5:Y:S01]  /*2220*/  LDG.E.U16 R0, desc[UR36][R2.64] ;  /* 0x0000002402007981 */ /* 0x000562000c1e1500 */
[----:B------:R-:W-:Y:S05]  /*2230*/  BRA `(.L_x_1459) ;  /* 0x0000000000047947 */ /* 0x000fea0003800000 */
.L_x_1482:
[----:B------:R1:W5:Y:S02]  /*2240*/  LDG.E.U16 R0, desc[UR36][R2.64] ;  /* 0x0000002402007981 */ /* 0x000364000c1e1500 */
.L_x_1459:
[----:B0123--:R-:W0:Y:S01]  /*2250*/  LDC.U8 R3, c[0x0][0x424] ;  /* 0x00010900ff037b82 */ /* 0x00fe220000000000 */
[----:B------:R-:W-:Y:S02]  /*2260*/  ULDC.U16 UR4, c[0x0][0x422] ;  /* 0x0001088000047ab9 */ /* 0x000fe40000000400 */
[----:B----45:R-:W-:Y:S02]  /*2270*/  LOP3.LUT R5, R0, UR4, RZ, 0x3c, !PT ;  /* 0x0000000400057c12 */ /* 0x030fe4000f8e3cff */
        /* <DEDUP_REMOVED lines=13> */
.L_x_1490:
[----:B------:R3:W-:Y:S01]  /*2350*/  STG.E.U8 desc[UR36][R16.64], R5 ;  /* 0x0000000510007986 */ /* 0x0007e2000c101124 */
[----:B------:R-:W-:Y:S05]  /*2360*/  BRA `(.L_x_1492) ;  /* 0x0000000c00647947 */ /* 0x000fea0003800000 */
.L_x_1489:
[----:B------:R-:W-:-:S13]  /*2370*/  ISETP.NE.AND P0, PT, R2, 0x2, PT ;  /* 0x000000020200780c */ /* 0x000fda0003f05270 */
[----:B------:R-:W-:Y:S05]  /*2380*/  @!P0 BRA `(.L_x_1493) ;  /* 0x00000000002c8947 */ /* 0x000fea0003800000 */
[----:B------:R-:W-:-:S13]  /*2390*/  ISETP.NE.AND P0, PT, R2, 0x3, PT ;  /* 0x000000030200780c */ /* 0x000fda0003f05270 */
[----:B------:R-:W-:Y:S05]  /*23a0*/  @!P0 BRA `(.L_x_1494) ;  /* 0x0000000000188947 */ /* 0x000fea0003800000 */
[----:B------:R-:W-:-:S13]  /*23b0*/  ISETP.NE.AND P0, PT, R2, 0x4, PT ;  /* 0x000000040200780c */ /* 0x000fda0003f05270 */
[----:B------:R-:W-:Y:S05]  /*23c0*/  @P0 BRA `(.L_x_1491) ;  /* 0x0000000800f00947 */ /* 0x000fea0003800000 */
[----:B------:R-:W-:-:S04]  /*23d0*/  PRMT R2, R5, 0x9910, RZ ;  /* 0x0000991005027816 */ /* 0x000fc800000000ff */
[----:B------:R-:W-:-:S05]  /*23e0*/  SHF.R.S32.HI R3, RZ, 0x1f, R2 ;  /* 0x0000001fff037819 */ /* 0x000fca0000011402 */
[----:B------:R0:W-:Y:S01]  /*23f0*/  STG.E.64 desc[UR36][R16.64], R2 ;  /* 0x0000000210007986 */ /* 0x0001e2000c101b24 */
[----:B------:R-:W-:Y:S05]  /*2400*/  BRA `(.L_x_1492) ;  /* 0x0000000c003c7947 */ /* 0x000fea0003800000 */
.L_x_1494:
[----:B------:R-:W-:-:S05]  /*2410*/  PRMT R3, R5, 0x9910, RZ ;  /* 0x0000991005037816 */ /* 0x000fca00000000ff */
[----:B------:R1:W-:Y:S01]  /*2420*/  STG.E desc[UR36][R16.64], R3 ;  /* 0x0000000310007986 */ /* 0x0003e2000c101924 */
[----:B------:R-:W-:Y:S05]  /*2430*/  BRA `(.L_x_1492) ;  /* 0x0000000c00307947 */ /* 0x000fea0003800000 */
.L_x_1493:
[----:B------:R2:W-:Y:S01]  /*2440*/  STG.E.U16 desc[UR36][R16.64], R5 ;  /* 0x0000000510007986 */ /* 0x0005e2000c101524 */
[----:B------:R-:W-:Y:S05]  /*2450*/  BRA `(.L_x_1492) ;  /* 0x0000000c00287947 */ /* 0x000fea0003800000 */
.L_x_1488:
        /* <DEDUP_REMOVED lines=9> */
.L_x_1496:
[----:B------:R-:W0:Y:S02]  /*24f0*/  I2F.S16 R0, R5 ;  /* 0x0000000500007306 */ /* 0x000e240000101400 */
[----:B0-----:R-:W-:-:S05]  /*2500*/  F2FP.F16.F32.PACK_AB R0, RZ, R0 ;  /* 0x00000000ff00723e */ /* 0x001fca00000000ff */
[----:B------:R0:W-:Y:S01]  /*2510*/  STG.E.U16 desc[UR36][R16.64], R0 ;  /* 0x0000000010007986 */ /* 0x0001e2000c101524 */
[----:B------:R-:W-:Y:S05]  /*2520*/  BRA `(.L_x_1492) ;  /* 0x0000000800f47947 */ /* 0x000fea0003800000 */
.L_x_1495:
        /* <DEDUP_REMOVED lines=10> */
.L_x_1498:
[----:B------:R-:W0:Y:S02]  /*25d0*/  I2F.S16 R5, R5 ;  /* 0x0000000500057306 */ /* 0x000e240000101400 */
[----:B0-----:R-:W-:-:S04]  /*25e0*/  F2FP.F16.F32.PACK_AB R3, RZ, R5 ;  /* 0x00000005ff03723e */ /* 0x001fc800000000ff */
[----:B------:R-:W-:-:S05]  /*25f0*/  PRMT R3, R3, 0x5410, RZ ;  /* 0x0000541003037816 */ /* 0x000fca00000000ff */
[----:B------:R0:W-:Y:S01]  /*2600*/  STG.E desc[UR36][R16.64], R3 ;  /* 0x0000000310007986 */ /* 0x0001e2000c101924 */
[----:B------:R-:W-:Y:S05]  /*2610*/  BRA `(.L_x_1492) ;  /* 0x0000000800b87947 */ /* 0x000fea0003800000 */
.L_x_1497:
[----:B------:R-:W0:Y:S02]  /*2620*/  I2F.F64.S16 R2, R5 ;  /* 0x0000000500027312 */ /* 0x000e240000101c00 */
[----:B0-----:R0:W-:Y:S01]  /*2630*/  STG.E.64 desc[UR36][R16.64], R2 ;  /* 0x0000000210007986 */ /* 0x0011e2000c101b24 */
[----:B------:R-:W-:Y:S05]  /*2640*/  BRA `(.L_x_1492) ;  /* 0x0000000800ac7947 */ /* 0x000fea0003800000 */
.L_x_1487:
        /* <DEDUP_REMOVED lines=8> */
[----:B------:R-:W-:-:S04]  /*26d0*/  PRMT R0, R5, 0x9910, RZ ;  /* 0x0000991005007816 */ /* 0x000fc800000000ff */
[----:B------:R-:W-:-:S04]  /*26e0*/  ISETP.NE.AND P0, PT, R0, RZ, PT ;  /* 0x000000ff0000720c */ /* 0x000fc80003f05270 */
[----:B------:R-:W-:-:S05]  /*26f0*/  SEL R3, RZ, 0x1, !P0 ;  /* 0x00000001ff037807 */ /* 0x000fca0004000000 */
[----:B------:R0:W-:Y:S01]  /*2700*/  STG.E.U8 desc[UR36][R16.64], R3 ;  /* 0x0000000310007986 */ /* 0x0001e2000c101124 */
[----:B------:R-:W-:Y:S05]  /*2710*/  BRA `(.L_x_1492) ;  /* 0x0000000800787947 */ /* 0x000fea0003800000 */
.L_x_1501:
[----:B------:R-:W0:Y:S01]  /*2720*/  I2F.F64.S16 R4, R5 ;  /* 0x0000000500047312 */ /* 0x000e220000101c00 */
[----:B------:R-:W-:-:S05]  /*2730*/  CS2R R6, SRZ ;  /* 0x0000000000067805 */ /* 0x000fca000001ff00 */
[----:B0-----:R0:W-:Y:S01]  /*2740*/  STG.E.128 desc[UR36][R16.64], R4 ;  /* 0x0000000410007986 */ /* 0x0011e2000c101d24 */
[----:B------:R-:W-:Y:S05]  /*2750*/  BRA `(.L_x_1492) ;  /* 0x0000000800687947 */ /* 0x000fea0003800000 */
.L_x_1500:
        /* <DEDUP_REMOVED lines=21> */
.L_x_1505:
[----:B------:R-:W-:Y:S05]  /*28b0*/  BSYNC B0 ;  /* 0x0000000000007941 */ /* 0x000fea0003800000 */
.L_x_1504:
[----:B------:R-:W-:-:S05]  /*28c0*/  LOP3.LUT R3, R0, R3, RZ, 0xfc, !PT ;  /* 0x0000000300037212 */ /* 0x000fca00078efcff */
[----:B------:R0:W-:Y:S01]  /*28d0*/  STG.E.U8 desc[UR36][R16.64], R3 ;  /* 0x0000000310007986 */ /* 0x0001e2000c101124 */
[----:B------:R-:W-:Y:S05]  /*28e0*/  BRA `(.L_x_1492) ;  /* 0x0000000800047947 */ /* 0x000fea0003800000 */
.L_x_1503:
        /* <DEDUP_REMOVED lines=13> */
.L_x_1507:
[----:B------:R-:W-:Y:S01]  /*29c0*/  IMAD.MOV.U32 R0, RZ, RZ, 0x7f ;  /* 0x0000007fff007424 */ /* 0x000fe200078e00ff */
[----:B------:R-:W-:-:S04]  /*29d0*/  ISETP.GT.U32.AND P0, PT, R2, 0x7f800000, PT ;  /* 0x7f8000000200780c */ /* 0x000fc80003f04070 */
[----:B------:R-:W-:-:S09]  /*29e0*/  SEL R0, R0, 0x7c, P0 ;  /* 0x0000007c00007807 */ /* 0x000fd20000000000 */
.L_x_1508:
[----:B------:R-:W-:Y:S05]  /*29f0*/  BSYNC B0 ;  /* 0x0000000000007941 */ /* 0x000fea0003800000 */
.L_x_1506:
[----:B------:R-:W-:-:S04]  /*2a00*/  LOP3.LUT R2, R5, 0x80000000, RZ, 0xc0, !PT ;  /* 0x8000000005027812 */ /* 0x000fc800078ec0ff */
[----:B------:R-:W-:-:S04]  /*2a10*/  SHF.R.U32.HI R3, RZ, 0x18, R2 ;  /* 0x00000018ff037819 */ /* 0x000fc80000011602 */
[----:B------:R-:W-:-:S05]  /*2a20*/  LOP3.LUT R3, R0, R3, RZ, 0xfc, !PT ;  /* 0x0000000300037212 */ /* 0x000fca00078efcff */
[----:B------:R0:W-:Y:S01]  /*2a30*/  STG.E.U8 desc[UR36][R16.64], R3 ;  /* 0x0000000310007986 */ /* 0x0001e2000c101124 */
[----:B------:R-:W-:Y:S05]  /*2a40*/  BRA `(.L_x_1492) ;  /* 0x0000000400ac7947 */ /* 0x000fea0003800000 */
.L_x_1502:
[----:B------:R-:W0:Y:S02]  /*2a50*/  I2F.S16 R0, R5 ;  /* 0x0000000500007306 */ /* 0x000e240000101400 */
[----:B0-----:R-:W-:-:S05]  /*2a60*/  F2FP.BF16.F32.PACK_AB R0, RZ, R0 ;  /* 0x00000000ff00723e */ /* 0x001fca00000010ff */
[----:B------:R0:W-:Y:S01]  /*2a70*/  STG.E.U16 desc[UR36][R16.64], R0 ;  /* 0x0000000010007986 */ /* 0x0001e2000c101524 */
[----:B------:R-:W-:Y:S05]  /*2a80*/  BRA `(.L_x_1492) ;  /* 0x00000004009c7947 */ /* 0x000fea0003800000 */
.L_x_1499:
        /* <DEDUP_REMOVED lines=10> */
.L_x_1511:
        /* <DEDUP_REMOVED lines=17> */
.L_x_1514:
[----:B------:R-:W-:-:S04]  /*2c40*/  LOP3.LUT R2, R5, 0x80000000, RZ, 0xc0, !PT ;  /* 0x8000000005027812 */ /* 0x000fc800078ec0ff */
[----:B------:R-:W-:-:S04]  /*2c50*/  SHF.R.U32.HI R3, RZ, 0x18, R2 ;  /* 0x00000018ff037819 */ /* 0x000fc80000011602 */
[----:B------:R-:W-:-:S04]  /*2c60*/  LOP3.LUT R0, R0, R3, RZ, 0xfc, !PT ;  /* 0x0000000300007212 */ /* 0x000fc800078efcff */
[----:B------:R-:W-:-:S07]  /*2c70*/  PRMT R8, R0, 0x7610, R8 ;  /* 0x0000761000087816 */ /* 0x000fce0000000008 */
.L_x_1513:
[----:B------:R-:W-:Y:S05]  /*2c80*/  BSYNC B0 ;  /* 0x0000000000007941 */ /* 0x000fea0003800000 */
.L_x_1512:
[----:B------:R0:W-:Y:S01]  /*2c90*/  STG.E.U8 desc[UR36][R16.64], R8 ;  /* 0x0000000810007986 */ /* 0x0001e2000c101124 */
[----:B------:R-:W-:Y:S05]  /*2ca0*/  BRA `(.L_x_1492) ;  /* 0x0000000400147947 */ /* 0x000fea0003800000 */
.L_x_1510:
        /* <DEDUP_REMOVED lines=17> */
.L_x_1517:
[----:B------:R-:W-:-:S04]  /*2dc0*/  LOP3.LUT R2, R5, 0x80000000, RZ, 0xc0, !PT ;  /* 0x8000000005027812 */ /* 0x000fc800078ec0ff */
[----:B------:R-:W-:-:S04]  /*2dd0*/  SHF.R.U32.HI R3, RZ, 0x18, R2 ;  /* 0x00000018ff037819 */ /* 0x000fc80000011602 */
[----:B------:R-:W-:-:S04]  /*2de0*/  LOP3.LUT R0, R0, R3, RZ, 0xfc, !PT ;  /* 0x0000000300007212 */ /* 0x000fc800078efcff */
[----:B------:R-:W-:-:S07]  /*2df0*/  PRMT R8, R0, 0x7610, R8 ;  /* 0x0000761000087816 */ /* 0x000fce0000000008 */
.L_x_1516:
[----:B------:R-:W-:Y:S05]  /*2e00*/  BSYNC B0 ;  /* 0x0000000000007941 */ /* 0x000fea0003800000 */
.L_x_1515:
[----:B------:R0:W-:Y:S01]  /*2e10*/  STG.E.U8 desc[UR36][R16.64], R8 ;  /* 0x0000000810007986 */ /* 0x0001e2000c101124 */
[----:B------:R-:W-:Y:S05]  /*2e20*/  BRA `(.L_x_1492) ;  /* 0x0000000000b47947 */ /* 0x000fea0003800000 */
.L_x_1509:
        /* <DEDUP_REMOVED lines=22> */
.L_x_1491:
        /* <DEDUP_REMOVED lines=16> */
.L_x_1520:
[----:B------:R-:W-:Y:S05]  /*3090*/  BRA `(.L_x_1492) ;  /* 0x0000000000187947 */ /* 0x000fea0003800000 */
.L_x_1519:
[----:B------:R-:W-:-:S04]  /*30a0*/  PRMT R2, R5, 0x9910, RZ ;  /* 0x0000991005027816 */ /* 0x000fc800000000ff */
[----:B------:R-:W-:-:S05]  /*30b0*/  SHF.R.S32.HI R3, RZ, 0x1f, R2 ;  /* 0x0000001fff037819 */ /* 0x000fca0000011402 */
[----:B------:R0:W-:Y:S01]  /*30c0*/  STG.E.64 desc[UR36][R16.64], R2 ;  /* 0x0000000210007986 */ /* 0x0001e2000c101b24 */
[----:B------:R-:W-:Y:S05]  /*30d0*/  BRA `(.L_x_1492) ;  /* 0x0000000000087947 */ /* 0x000fea0003800000 */
.L_x_1518:
[----:B------:R-:W-:-:S05]  /*30e0*/  PRMT R3, R5, 0x9910, RZ ;  /* 0x0000991005037816 */ /* 0x000fca00000000ff */
[----:B------:R0:W-:Y:S02]  /*30f0*/  STG.E desc[UR36][R16.64], R3 ;  /* 0x0000000310007986 */ /* 0x0001e4000c101924 */
.L_x_1492:
[----:B------:R-:W-:-:S04]  /*3100*/  IMAD R18, R23, 0x200, R18 ;  /* 0x0000020017127824 */ /* 0x000fc800078e0212 */
[----:B------:R-:W-:-:S07]  /*3110*/  VIADD R19, R18, 0x80 ;  /* 0x0000008012137836 */ /* 0x000fce0000000000 */
.L_x_1452:
[----:B------:R-:W-:Y:S05]  /*3120*/  BSYNC B6 ;  /* 0x0000000000067941 */ /* 0x000fea0003800000 */
.L_x_1451:
        /* <DEDUP_REMOVED lines=307> */
.L_x_1523:
        /* <DEDUP_REMOVED lines=20> */
.L_x_1527:
[----:B------:R0:W5:Y:S01]  /*45a0*/  LDG.E.U8 R0, desc[UR36][R2.64] ;  /* 0x0000002402007981 */ /* 0x000162000c1e1100 */
[----:B------:R-:W-:Y:S05]  /*45b0*/  BRA `(.L_x_1529) ;  /* 0x0000000c00547947 */ /* 0x000fea0003800000 */
.L_x_1526:
        /* <DEDUP_REMOVED lines=8> */
.L_x_1531:
[----:B------:R0:W5:Y:S01]  /*4640*/  LDG.E.U16 R0, desc[UR36][R2.64] ;  /* 0x0000002402007981 */ /* 0x000162000c1e1500 */
[----:B------:R-:W-:Y:S05]  /*4650*/  BRA `(.L_x_1529) ;  /* 0x0000000c002c7947 */ /* 0x000fea0003800000 */
.L_x_1530:
[----:B------:R0:W5:Y:S01]  /*4660*/  LDG.E.U16 R0, desc[UR36][R2.64] ;  /* 0x0000002402007981 */ /* 0x000162000c1e1500 */
[----:B------:R-:W-:Y:S05]  /*4670*/  BRA `(.L_x_1529) ;  /* 0x0000000c00247947 */ /* 0x000fea0003800000 */
.L_x_1525:
        /* <DEDUP_REMOVED lines=9> */
.L_x_1533:
[----:B------:R-:W2:Y:S02]  /*4710*/  LDG.E.U16 R4, desc[UR36][R2.64] ;  /* 0x0000002402047981 */ /* 0x000ea4000c1e1500 */
[----:B--2---:R-:W-:-:S06]  /*4720*/  HADD2.F32 R4, -RZ, R4.H0_H0 ;  /* 0x20000004ff047230 */ /* 0x004fcc0000004100 */
[----:B------:R-:W0:Y:S02]  /*4730*/  F2I.FTZ.TRUNC.NTZ R4, R4 ;  /* 0x0000000400047305 */ /* 0x000e24000021f100 */
[----:B0-----:R-:W-:Y:S01]  /*4740*/  PRMT R0, R4, 0x7610, R0 ;  /* 0x0000761004007816 */ /* 0x001fe20000000000 */
[----:B------:R-:W-:Y:S06]  /*4750*/  BRA `(.L_x_1529) ;  /* 0x0000000800ec7947 */ /* 0x000fec0003800000 */
.L_x_1532:
        /* <DEDUP_REMOVED lines=9> */
.L_x_1535:
[----:B------:R-:W2:Y:S02]  /*47f0*/  LDG.E.U16 R2, desc[UR36][R2.64] ;  /* 0x0000002402027981 */ /* 0x000ea4000c1e1500 */
[----:B--2---:R-:W-:-:S06]  /*4800*/  HADD2.F32 R4, -RZ, R2.H0_H0 ;  /* 0x20000002ff047230 */ /* 0x004fcc0000004100 */
[----:B------:R-:W0:Y:S02]  /*4810*/  F2I.FTZ.TRUNC.NTZ R4, R4 ;  /* 0x0000000400047305 */ /* 0x000e24000021f100 */
[----:B0-----:R-:W-:Y:S01]  /*4820*/  PRMT R0, R4, 0x7610, R0 ;  /* 0x0000761004007816 */ /* 0x001fe20000000000 */
[----:B------:R-:W-:Y:S06]  /*4830*/  BRA `(.L_x_1529) ;  /* 0x0000000800b47947 */ /* 0x000fec0003800000 */
.L_x_1534:
[----:B------:R-:W2:Y:S02]  /*4840*/  LDG.E.64 R2, desc[UR36][R2.64] ;  /* 0x0000002402027981 */ /* 0x000ea4000c1e1b00 */
[----:B--2---:R0:W1:Y:S01]  /*4850*/  F2I.F64.TRUNC R0, R2 ;  /* 0x0000000200007311 */ /* 0x004062000030d100 */
[----:B------:R-:W-:Y:S05]  /*4860*/  BRA `(.L_x_1529) ;  /* 0x0000000800a87947 */ /* 0x000fea0003800000 */
.L_x_1524:
        /* <DEDUP_REMOVED lines=12> */
.L_x_1538:
[----:B------:R-:W2:Y:S02]  /*4930*/  LDG.E.64 R2, desc[UR36][R2.64] ;  /* 0x0000002402027981 */ /* 0x000ea4000c1e1b00 */
[----:B--2---:R3:W4:Y:S01]  /*4940*/  F2I.F64.TRUNC R0, R2 ;  /* 0x0000000200007311 */ /* 0x004722000030d100 */
[----:B------:R-:W-:Y:S05]  /*4950*/  BRA `(.L_x_1529) ;  /* 0x00000008006c7947 */ /* 0x000fea0003800000 */
.L_x_1537:
        /* <DEDUP_REMOVED lines=28> */
.L_x_1540:
        /* <DEDUP_REMOVED lines=15> */
.L_x_1539:
[----:B------:R-:W2:Y:S02]  /*4c10*/  LDG.E.U16 R4, desc[UR36][R2.64] ;  /* 0x0000002402047981 */ /* 0x000ea4000c1e1500 */
[----:B--2---:R-:W-:-:S06]  /*4c20*/  IMAD.U32 R4, R4, 0x10000, RZ ;  /* 0x0001000004047824 */ /* 0x004fcc00078e00ff */
[----:B------:R-:W0:Y:S02]  /*4c30*/  F2I.FTZ.TRUNC.NTZ R4, R4 ;  /* 0x0000000400047305 */ /* 0x000e24000021f100 */
[----:B0-----:R-:W-:Y:S01]  /*4c40*/  PRMT R0, R4, 0x7610, R0 ;  /* 0x0000761004007816 */ /* 0x001fe20000000000 */
[----:B------:R-:W-:Y:S06]  /*4c50*/  BRA `(.L_x_1529) ;  /* 0x0000000400ac7947 */ /* 0x000fec0003800000 */
.L_x_1536:
        /* <DEDUP_REMOVED lines=10> */
.L_x_1543:
        /* <DEDUP_REMOVED lines=21> */
.L_x_1547:
[----:B------:R-:W-:Y:S05]  /*4e50*/  BSYNC B1 ;  /* 0x0000000000017941 */ /* 0x000fea0003800000 */
.L_x_1546:
[----:B------:R-:W-:Y:S01]  /*4e60*/  IMAD.SHL.U32 R2, R2, 0x100000, RZ ;  /* 0x0010000002027824 */ /* 0x000fe200078e00ff */
[----:B------:R-:W-:-:S04]  /*4e70*/  LEA R3, R0, 0x3b800000, 0x17 ;  /* 0x3b80000000037811 */ /* 0x000fc800078eb8ff */
[----:B------:R-:W-:-:S07]  /*4e80*/  LOP3.LUT R4, R3, R2, R4, 0xfe, !PT ;  /* 0x0000000203047212 */ /* 0x000fce00078efe04 */
.L_x_1545:
[----:B------:R-:W-:Y:S05]  /*4e90*/  BSYNC B0 ;  /* 0x0000000000007941 */ /* 0x000fea0003800000 */
.L_x_1544:
[----:B------:R-:W0:Y:S02]  /*4ea0*/  F2I.FTZ.TRUNC.NTZ R4, R4 ;  /* 0x0000000400047305 */ /* 0x000e24000021f100 */
[----:B0-----:R-:W-:Y:S01]  /*4eb0*/  PRMT R0, R4, 0x7610, R0 ;  /* 0x0000761004007816 */ /* 0x001fe20000000000 */
[----:B------:R-:W-:Y:S06]  /*4ec0*/  BRA `(.L_x_1529) ;  /* 0x0000000400107947 */ /* 0x000fec0003800000 */
.L_x_1542:
        /* <DEDUP_REMOVED lines=21> */
.L_x_1551:
[----:B------:R-:W-:Y:S05]  /*5020*/  BSYNC B1 ;  /* 0x0000000000017941 */ /* 0x000fea0003800000 */
.L_x_1550:
[----:B------:R-:W-:Y:S01]  /*5030*/  IMAD.SHL.U32 R2, R2, 0x200000, RZ ;  /* 0x0020000002027824 */ /* 0x000fe200078e00ff */
[----:B------:R-:W-:-:S04]  /*5040*/  LEA R3, R0, 0x37800000, 0x17 ;  /* 0x3780000000037811 */ /* 0x000fc800078eb8ff */
[----:B------:R-:W-:-:S07]  /*5050*/  LOP3.LUT R4, R3, R2, R4, 0xfe, !PT ;  /* 0x0000000203047212 */ /* 0x000fce00078efe04 */
.L_x_1549:
[----:B------:R-:W-:Y:S05]  /*5060*/  BSYNC B0 ;  /* 0x0000000000007941 */ /* 0x000fea0003800000 */
.L_x_1548:
[----:B------:R-:W0:Y:S02]  /*5070*/  F2I.FTZ.TRUNC.NTZ R4, R4 ;  /* 0x0000000400047305 */ /* 0x000e24000021f100 */
[----:B0-----:R-:W-:Y:S01]  /*5080*/  PRMT R0, R4, 0x7610, R0 ;  /* 0x0000761004007816 */ /* 0x001fe20000000000 */
[----:B------:R-:W-:Y:S06]  /*5090*/  BRA `(.L_x_1529) ;  /* 0x00000000009c7947 */ /* 0x000fec0003800000 */
.L_x_1541:
        /* <DEDUP_REMOVED lines=14> */
.L_x_1555:
[----:B------:R-:W-:Y:S05]  /*5180*/  BSYNC B0 ;  /* 0x0000000000007941 */ /* 0x000fea0003800000 */
.L_x_1554:
[----:B------:R-:W0:Y:S02]  /*5190*/  F2I.FTZ.TRUNC.NTZ R4, R4 ;  /* 0x0000000400047305 */ /* 0x000e24000021f100 */
[----:B0-----:R-:W-:Y:S01]  /*51a0*/  PRMT R0, R4, 0x7610, R0 ;  /* 0x0000761004007816 */ /* 0x001fe20000000000 */
[----:B------:R-:W-:Y:S06]  /*51b0*/  BRA `(.L_x_1529) ;  /* 0x0000000000547947 */ /* 0x000fec0003800000 */
.L_x_1528:
        /* <DEDUP_REMOVED lines=16> */
.L_x_1556:
[----:B------:R-:W-:Y:S01]  /*52c0*/  PRMT R0, RZ, 0x7610, R0 ;  /* 0x00007610ff007816 */ /* 0x000fe20000000000 */
[----:B------:R-:W-:Y:S06]  /*52d0*/  BRA `(.L_x_1529) ;  /* 0x00000000000c7947 */ /* 0x000fec0003800000 */
.L_x_1553:
[----:B------:R2:W5:Y:S01]  /*52e0*/  LDG.E.U16 R0, desc[UR36][R2.64] ;  /* 0x0000002402007981 */ /* 0x000562000c1e1500 */
[----:B------:R-:W-:Y:S05]  /*52f0*/  BRA `(.L_x_1529) ;  /* 0x0000000000047947 */ /* 0x000fea0003800000 */
.L_x_1552:
[----:B------:R1:W5:Y:S02]  /*5300*/  LDG.E.U16 R0, desc[UR36][R2.64] ;  /* 0x0000002402007981 */ /* 0x000364000c1e1500 */
.L_x_1529:
        /* <DEDUP_REMOVED lines=16> */
.L_x_1560:
[----:B------:R0:W-:Y:S01]  /*5410*/  STG.E.U8 desc[UR36][R16.64], R5 ;  /* 0x0000000510007986 */ /* 0x0001e2000c101124 */
[----:B------:R-:W-:Y:S05]  /*5420*/  BRA `(.L_x_1562) ;  /* 0x0000000c00647947 */ /* 0x000fea0003800000 */
.L_x_1559:
        /* <DEDUP_REMOVED lines=10> */
.L_x_1564:
[----:B------:R-:W-:-:S05]  /*54d0*/  PRMT R3, R5, 0x9910, RZ ;  /* 0x0000991005037816 */ /* 0x000fca00000000ff */
[----:B------:R0:W-:Y:S01]  /*54e0*/  STG.E desc[UR36][R16.64], R3 ;  /* 0x0000000310007986 */ /* 0x0001e2000c101924 */
[----:B------:R-:W-:Y:S05]  /*54f0*/  BRA `(.L_x_1562) ;  /* 0x0000000c00307947 */ /* 0x000fea0003800000 */
.L_x_1563:
[----:B------:R0:W-:Y:S01]  /*5500*/  STG.E.U16 desc[UR36][R16.64], R5 ;  /* 0x0000000510007986 */ /* 0x0001e2000c101524 */
[----:B------:R-:W-:Y:S05]  /*5510*/  BRA `(.L_x_1562) ;  /* 0x0000000c00287947 */ /* 0x000fea0003800000 */
.L_x_1558:
        /* <DEDUP_REMOVED lines=9> */
.L_x_1566:
[----:B------:R-:W0:Y:S02]  /*55b0*/  I2F.S16 R0, R5 ;  /* 0x0000000500007306 */ /* 0x000e240000101400 */
[----:B0-----:R-:W-:-:S05]  /*55c0*/  F2FP.F16.F32.PACK_AB R0, RZ, R0 ;  /* 0x00000000ff00723e */ /* 0x001fca00000000ff */
[----:B------:R0:W-:Y:S01]  /*55d0*/  STG.E.U16 desc[UR36][R16.64], R0 ;  /* 0x0000000010007986 */ /* 0x0001e2000c101524 */
[----:B------:R-:W-:Y:S05]  /*55e0*/  BRA `(.L_x_1562) ;  /* 0x0000000800f47947 */ /* 0x000fea0003800000 */
.L_x_1565:
        /* <DEDUP_REMOVED lines=10> */
.L_x_1568:
[----:B------:R-:W0:Y:S02]  /*5690*/  I2F.S16 R5, R5 ;  /* 0x0000000500057306 */ /* 0x000e240000101400 */
[----:B0-----:R-:W-:-:S04]  /*56a0*/  F2FP.F16.F32.PACK_AB R3, RZ, R5 ;  /* 0x00000005ff03723e */ /* 0x001fc800000000ff */
[----:B------:R-:W-:-:S05]  /*56b0*/  PRMT R3, R3, 0x5410, RZ ;  /* 0x0000541003037816 */ /* 0x000fca00000000ff */
[----:B------:R0:W-:Y:S01]  /*56c0*/  STG.E desc[UR36][R16.64], R3 ;  /* 0x0000000310007986 */ /* 0x0001e2000c101924 */
[----:B------:R-:W-:Y:S05]  /*56d0*/  BRA `(.L_x_1562) ;  /* 0x0000000800b87947 */ /* 0x000fea0003800000 */
.L_x_1567:
[----:B------:R-:W0:Y:S02]  /*56e0*/  I2F.F64.S16 R2, R5 ;  /* 0x0000000500027312 */ /* 0x000e240000101c00 */
[----:B0-----:R0:W-:Y:S01]  /*56f0*/  STG.E.64 desc[UR36][R16.64], R2 ;  /* 0x0000000210007986 */ /* 0x0011e2000c101b24 */
[----:B------:R-:W-:Y:S05]  /*5700*/  BRA `(.L_x_1562) ;  /* 0x0000000800ac7947 */ /* 0x000fea0003800000 */
.L_x_1557:
        /* <DEDUP_REMOVED lines=13> */
.L_x_1571:
[----:B------:R-:W0:Y:S01]  /*57e0*/  I2F.F64.S16 R4, R5 ;  /* 0x0000000500047312 */ /* 0x000e220000101c00 */
[----:B------:R-:W-:-:S05]  /*57f0*/  CS2R R6, SRZ ;  /* 0x0000000000067805 */ /* 0x000fca000001ff00 */
[----:B0-----:R0:W-:Y:S01]  /*5800*/  STG.E.128 desc[UR36][R16.64], R4 ;  /* 0x0000000410007986 */ /* 0x0011e2000c101d24 */
[----:B------:R-:W-:Y:S05]  /*5810*/  BRA `(.L_x_1562) ;  /* 0x0000000800687947 */ /* 0x000fea0003800000 */
.L_x_1570:
        /* <DEDUP_REMOVED lines=21> */
.L_x_1575:
[----:B------:R-:W-:Y:S05]  /*5970*/  BSYNC B0 ;  /* 0x0000000000007941 */ /* 0x000fea0003800000 */
.L_x_1574:
[----:B------:R-:W-:-:S05]  /*5980*/  LOP3.LUT R3, R0, R3, RZ, 0xfc, !PT ;  /* 0x0000000300037212 */ /* 0x000fca00078efcff */
[----:B------:R0:W-:Y:S01]  /*5990*/  STG.E.U8 desc[UR36][R16.64], R3 ;  /* 0x0000000310007986 */ /* 0x0001e2000c101124 */
[----:B------:R-:W-:Y:S05]  /*59a0*/  BRA `(.L_x_1562) ;  /* 0x0000000800047947 */ /* 0x000fea0003800000 */
.L_x_1573:
        /* <DEDUP_REMOVED lines=13> */
.L_x_1577:
[----:B------:R-:W-:Y:S01]  /*5a80*/  IMAD.MOV.U32 R0, RZ, RZ, 0x7f ;  /* 0x0000007fff007424 */ /* 0x000fe200078e00ff */
[----:B------:R-:W-:-:S04]  /*5a90*/  ISETP.GT.U32.AND P0, PT, R2, 0x7f800000, PT ;  /* 0x7f8000000200780c */ /* 0x000fc80003f04070 */
[----:B------:R-:W-:-:S09]  /*5aa0*/  SEL R0, R0, 0x7c, P0 ;  /* 0x0000007c00007807 */ /* 0x000fd20000000000 */
.L_x_1578:
[----:B------:R-:W-:Y:S05]  /*5ab0*/  BSYNC B0 ;  /* 0x0000000000007941 */ /* 0x000fea0003800000 */
.L_x_1576:
[----:B------:R-:W-:-:S04]  /*5ac0*/  LOP3.LUT R2, R5, 0x80000000, RZ, 0xc0, !PT ;  /* 0x8000000005027812 */ /* 0x000fc800078ec0ff */
[----:B------:R-:W-:-:S04]  /*5ad0*/  SHF.R.U32.HI R3, RZ, 0x18, R2 ;  /* 0x00000018ff037819 */ /* 0x000fc80000011602 */
[----:B------:R-:W-:-:S05]  /*5ae0*/  LOP3.LUT R3, R0, R3, RZ, 0xfc, !PT ;  /* 0x0000000300037212 */ /* 0x000fca00078efcff */
[----:B------:R0:W-:Y:S01]  /*5af0*/  STG.E.U8 desc[UR36][R16.64], R3 ;  /* 0x0000000310007986 */ /* 0x0001e2000c101124 */
[----:B------:R-:W-:Y:S05]  /*5b00*/  BRA `(.L_x_1562) ;  /* 0x0000000400ac7947 */ /* 0x000fea0003800000 */
.L_x_1572:
[----:B------:R-:W0:Y:S02]  /*5b10*/  I2F.S16 R0, R5 ;  /* 0x0000000500007306 */ /* 0x000e240000101400 */
[----:B0-----:R-:W-:-:S05]  /*5b20*/  F2FP.BF16.F32.PACK_AB R0, RZ, R0 ;  /* 0x00000000ff00723e */ /* 0x001fca00000010ff */
[----:B------:R0:W-:Y:S01]  /*5b30*/  STG.E.U16 desc[UR36][R16.64], R0 ;  /* 0x0000000010007986 */ /* 0x0001e2000c101524 */
[----:B------:R-:W-:Y:S05]  /*5b40*/  BRA `(.L_x_1562) ;  /* 0x00000004009c7947 */ /* 0x000fea0003800000 */
.L_x_1569:
        /* <DEDUP_REMOVED lines=10> */
.L_x_1581:
        /* <DEDUP_REMOVED lines=17> */
.L_x_1584:
[----:B------:R-:W-:-:S04]  /*5d00*/  LOP3.LUT R2, R5, 0x80000000, RZ, 0xc0, !PT ;  /* 0x8000000005027812 */ /* 0x000fc800078ec0ff */
[----:B------:R-:W-:-:S04]  /*5d10*/  SHF.R.U32.HI R3, RZ, 0x18, R2 ;  /* 0x00000018ff037819 */ /* 0x000fc80000011602 */
[----:B------:R-:W-:-:S04]  /*5d20*/  LOP3.LUT R0, R0, R3, RZ, 0xfc, !PT ;  /* 0x0000000300007212 */ /* 0x000fc800078efcff */
[----:B------:R-:W-:-:S07]  /*5d30*/  PRMT R8, R0, 0x7610, R8 ;  /* 0x0000761000087816 */ /* 0x000fce0000000008 */
.L_x_1583:
[----:B------:R-:W-:Y:S05]  /*5d40*/  BSYNC B0 ;  /* 0x0000000000007941 */ /* 0x000fea0003800000 */
.L_x_1582:
[----:B------:R3:W-:Y:S01]  /*5d50*/  STG.E.U8 desc[UR36][R16.64], R8 ;  /* 0x0000000810007986 */ /* 0x0007e2000c101124 */
[----:B------:R-:W-:Y:S05]  /*5d60*/  BRA `(.L_x_1562) ;  /* 0x0000000400147947 */ /* 0x000fea0003800000 */
.L_x_1580:
        /* <DEDUP_REMOVED lines=17> */
.L_x_1587:
[----:B------:R-:W-:-:S04]  /*5e80*/  LOP3.LUT R2, R5, 0x80000000, RZ, 0xc0, !PT ;  /* 0x8000000005027812 */ /* 0x000fc800078ec0ff */
[----:B------:R-:W-:-:S04]  /*5e90*/  SHF.R.U32.HI R3, RZ, 0x18, R2 ;  /* 0x00000018ff037819 */ /* 0x000fc80000011602 */
[----:B------:R-:W-:-:S04]  /*5ea0*/  LOP3.LUT R0, R0, R3, RZ, 0xfc, !PT ;  /* 0x0000000300007212 */ /* 0x000fc800078efcff */
[----:B------:R-:W-:-:S07]  /*5eb0*/  PRMT R8, R0, 0x7610, R8 ;  /* 0x0000761000087816 */ /* 0x000fce0000000008 */
.L_x_1586:
[----:B------:R-:W-:Y:S05]  /*5ec0*/  BSYNC B0 ;  /* 0x0000000000007941 */ /* 0x000fea0003800000 */
.L_x_1585:
[----:B------:R0:W-:Y:S01]  /*5ed0*/  STG.E.U8 desc[UR36][R16.64], R8 ;  /* 0x0000000810007986 */ /* 0x0001e2000c101124 */
[----:B------:R-:W-:Y:S05]  /*5ee0*/  BRA `(.L_x_1562) ;  /* 0x0000000000b47947 */ /* 0x000fea0003800000 */
.L_x_1579:
        /* <DEDUP_REMOVED lines=22> */
.L_x_1561:
        /* <DEDUP_REMOVED lines=16> */
.L_x_1590:
[----:B------:R-:W-:Y:S05]  /*6150*/  BRA `(.L_x_1562) ;  /* 0x0000000000187947 */ /* 0x000fea0003800000 */
.L_x_1589:
[----:B------:R-:W-:-:S04]  /*6160*/  PRMT R2, R5, 0x9910, RZ ;  /* 0x0000991005027816 */ /* 0x000fc800000000ff */
[----:B------:R-:W-:-:S05]  /*6170*/  SHF.R.S32.HI R3, RZ, 0x1f, R2 ;  /* 0x0000001fff037819 */ /* 0x000fca0000011402 */
[----:B------:R2:W-:Y:S01]  /*6180*/  STG.E.64 desc[UR36][R16.64], R2 ;  /* 0x0000000210007986 */ /* 0x0005e2000c101b24 */
[----:B------:R-:W-:Y:S05]  /*6190*/  BRA `(.L_x_1562) ;  /* 0x0000000000087947 */ /* 0x000fea0003800000 */
.L_x_1588:
[----:B------:R-:W-:-:S05]  /*61a0*/  PRMT R3, R5, 0x9910, RZ ;  /* 0x0000991005037816 */ /* 0x000fca00000000ff */
[----:B------:R0:W-:Y:S02]  /*61b0*/  STG.E desc[UR36][R16.64], R3 ;  /* 0x0000000310007986 */ /* 0x0001e4000c101924 */
.L_x_1562:
[----:B------:R-:W-:-:S07]  /*61c0*/  VIADD R19, R19, 0x80 ;  /* 0x0000008013137836 */ /* 0x000fce0000000000 */
.L_x_1522:
[----:B------:R-:W-:Y:S05]  /*61d0*/  BSYNC B6 ;  /* 0x0000000000067941 */ /* 0x000fea0003800000 */
.L_x_1521:
        /* <DEDUP_REMOVED lines=307> */
.L_x_1593:
        /* <DEDUP_REMOVED lines=20> */
.L_x_1597:
[----:B------:R0:W5:Y:S01]  /*7650*/  LDG.E.U8 R0, desc[UR36][R2.64] ;  /* 0x0000002402007981 */ /* 0x000162000c1e1100 */
[----:B------:R-:W-:Y:S05]  /*7660*/  BRA `(.L_x_1599) ;  /* 0x0000000c00547947 */ /* 0x000fea0003800000 */
.L_x_1596:
        /* <DEDUP_REMOVED lines=8> */
.L_x_1601:
[----:B------:R0:W5:Y:S01]  /*76f0*/  LDG.E.U16 R0, desc[UR36][R2.64] ;  /* 0x0000002402007981 */ /* 0x000162000c1e1500 */
[----:B------:R-:W-:Y:S05]  /*7700*/  BRA `(.L_x_1599) ;  /* 0x0000000c002c7947 */ /* 0x000fea0003800000 */
.L_x_1600:
[----:B------:R0:W5:Y:S01]  /*7710*/  LDG.E.U16 R0, desc[UR36][R2.64] ;  /* 0x0000002402007981 */ /* 0x000162000c1e1500 */
[----:B------:R-:W-:Y:S05]  /*7720*/  BRA `(.L_x_1599) ;  /* 0x0000000c00247947 */ /* 0x000fea0003800000 */
.L_x_1595:
        /* <DEDUP_REMOVED lines=9> */
.L_x_1603:
[----:B------:R-:W2:Y:S02]  /*77c0*/  LDG.E.U16 R4, desc[UR36][R2.64] ;  /* 0x0000002402047981 */ /* 0x000ea4000c1e1500 */
[----:B--2---:R-:W-:-:S06]  /*77d0*/  HADD2.F32 R4, -RZ, R4.H0_H0 ;  /* 0x20000004ff047230 */ /* 0x004fcc0000004100 */
[----:B------:R-:W0:Y:S02]  /*77e0*/  F2I.FTZ.TRUNC.NTZ R4, R4 ;  /* 0x0000000400047305 */ /* 0x000e24000021f100 */
[----:B0-----:R-:W-:Y:S01]  /*77f0*/  PRMT R0, R4, 0x7610, R0 ;  /* 0x0000761004007816 */ /* 0x001fe20000000000 */
[----:B------:R-:W-:Y:S06]  /*7800*/  BRA `(.L_x_1599) ;  /* 0x0000000800ec7947 */ /* 0x000fec0003800000 */
.L_x_1602:
        /* <DEDUP_REMOVED lines=9> */
.L_x_1605:
[----:B------:R-:W2:Y:S02]  /*78a0*/  LDG.E.U16 R2, desc[UR36][R2.64] ;  /* 0x0000002402027981 */ /* 0x000ea4000c1e1500 */
[----:B--2---:R-:W-:-:S06]  /*78b0*/  HADD2.F32 R4, -RZ, R2.H0_H0 ;  /* 0x20000002ff047230 */ /* 0x004fcc0000004100 */
[----:B------:R-:W0:Y:S02]  /*78c0*/  F2I.FTZ.TRUNC.NTZ R4, R4 ;  /* 0x0000000400047305 */ /* 0x000e24000021f100 */
[----:B0-----:R-:W-:Y:S01]  /*78d0*/  PRMT R0, R4, 0x7610, R0 ;  /* 0x0000761004007816 */ /* 0x001fe20000000000 */
[----:B------:R-:W-:Y:S06]  /*78e0*/  BRA `(.L_x_1599) ;  /* 0x0000000800b47947 */ /* 0x000fec0003800000 */
.L_x_1604:
[----:B------:R-:W2:Y:S02]  /*78f0*/  LDG.E.64 R2, desc[UR36][R2.64] ;  /* 0x0000002402027981 */ /* 0x000ea4000c1e1b00 */
[----:B--2---:R0:W1:Y:S01]  /*7900*/  F2I.F64.TRUNC R0, R2 ;  /* 0x0000000200007311 */ /* 0x004062000030d100 */
[----:B------:R-:W-:Y:S05]  /*7910*/  BRA `(.L_x_1599) ;  /* 0x0000000800a87947 */ /* 0x000fea0003800000 */
.L_x_1594:
        /* <DEDUP_REMOVED lines=12> */
.L_x_1608:
[----:B------:R-:W2:Y:S02]  /*79e0*/  LDG.E.64 R2, desc[UR36][R2.64] ;  /* 0x0000002402027981 */ /* 0x000ea4000c1e1b00 */
[----:B--2---:R3:W4:Y:S01]  /*79f0*/  F2I.F64.TRUNC R0, R2 ;  /* 0x0000000200007311 */ /* 0x004722000030d100 */
[----:B------:R-:W-:Y:S05]  /*7a00*/  BRA `(.L_x_1599) ;  /* 0x00000008006c7947 */ /* 0x000fea0003800000 */
.L_x_1607:
        /* <DEDUP_REMOVED lines=28> */
.L_x_1610:
        /* <DEDUP_REMOVED lines=15> */
.L_x_1609:
[----:B------:R-:W2:Y:S02]  /*7cc0*/  LDG.E.U16 R4, desc[UR36][R2.64] ;  /* 0x0000002402047981 */ /* 0x000ea4000c1e1500 */
[----:B--2---:R-:W-:-:S06]  /*7cd0*/  IMAD.U32 R4, R4, 0x10000, RZ ;  /* 0x0001000004047824 */ /* 0x004fcc00078e00ff */
[----:B------:R-:W0:Y:S02]  /*7ce0*/  F2I.FTZ.TRUNC.NTZ R4, R4 ;  /* 0x0000000400047305 */ /* 0x000e24000021f100 */
[----:B0-----:R-:W-:Y:S01]  /*7cf0*/  PRMT R0, R4, 0x7610, R0 ;  /* 0x0000761004007816 */ /* 0x001fe20000000000 */
[----:B------:R-:W-:Y:S06]  /*7d00*/  BRA `(.L_x_1599) ;  /* 0x0000000400ac7947 */ /* 0x000fec0003800000 */
.L_x_1606:
        /* <DEDUP_REMOVED lines=10> */
.L_x_1613:
        /* <DEDUP_REMOVED lines=21> */
.L_x_1617:
[----:B------:R-:W-:Y:S05]  /*7f00*/  BSYNC B1 ;  /* 0x0000000000017941 */ /* 0x000fea0003800000 */
.L_x_1616:
[----:B------:R-:W-:Y:S01]  /*7f10*/  IMAD.SHL.U32 R2, R2, 0x100000, RZ ;  /* 0x0010000002027824 */ /* 0x000fe200078e00ff */
[----:B------:R-:W-:-:S04]  /*7f20*/  LEA R3, R0, 0x3b800000, 0x17 ;  /* 0x3b80000000037811 */ /* 0x000fc800078eb8ff */
[----:B------:R-:W-:-:S07]  /*7f30*/  LOP3.LUT R4, R3, R2, R4, 0xfe, !PT ;  /* 0x0000000203047212 */ /* 0x000fce00078efe04 */
.L_x_1615:
[----:B------:R-:W-:Y:S05]  /*7f40*/  BSYNC B0 ;  /* 0x0000000000007941 */ /* 0x000fea0003800000 */
.L_x_1614:
[----:B------:R-:W0:Y:S02]  /*7f50*/  F2I.FTZ.TRUNC.NTZ R4, R4 ;  /* 0x0000000400047305 */ /* 0x000e24000021f100 */
[----:B0-----:R-:W-:Y:S01]  /*7f60*/  PRMT R0, R4, 0x7610, R0 ;  /* 0x0000761004007816 */ /* 0x001fe20000000000 */
[----:B------:R-:W-:Y:S06]  /*7f70*/  BRA `(.L_x_1599) ;  /* 0x0000000400107947 */ /* 0x000fec0003800000 */
.L_x_1612:
        /* <DEDUP_REMOVED lines=21> */
.L_x_1621:
[----:B------:R-:W-:Y:S05]  /*80d0*/  BSYNC B1 ;  /* 0x0000000000017941 */ /* 0x000fea0003800000 */
.L_x_1620:
[----:B------:R-:W-:Y:S01]  /*80e0*/  IMAD.SHL.U32 R2, R2, 0x200000, RZ ;  /* 0x0020000002027824 */ /* 0x000fe200078e00ff */
[----:B------:R-:W-:-:S04]  /*80f0*/  LEA R3, R0, 0x37800000, 0x17 ;  /* 0x3780000000037811 */ /* 0x000fc800078eb8ff */
[----:B------:R-:W-:-:S07]  /*8100*/  LOP3.LUT R4, R3, R2, R4, 0xfe, !PT ;  /* 0x0000000203047212 */ /* 0x000fce00078efe04 */
.L_x_1619:
[----:B------:R-:W-:Y:S05]  /*8110*/  BSYNC B0 ;  /* 0x0000000000007941 */ /* 0x000fea0003800000 */
.L_x_1618:
[----:B------:R-:W0:Y:S02]  /*8120*/  F2I.FTZ.TRUNC.NTZ R4, R4 ;  /* 0x0000000400047305 */ /* 0x000e24000021f100 */
[----:B0-----:R-:W-:Y:S01]  /*8130*/  PRMT R0, R4, 0x7610, R0 ;  /* 0x0000761004007816 */ /* 0x001fe20000000000 */
[----:B------:R-:W-:Y:S06]  /*8140*/  BRA `(.L_x_1599) ;  /* 0x00000000009c7947 */ /* 0x000fec0003800000 */
.L_x_1611:
        /* <DEDUP_REMOVED lines=14> */
.L_x_1625:
[----:B------:R-:W-:Y:S05]  /*8230*/  BSYNC B0 ;  /* 0x0000000000007941 */ /* 0x000fea0003800000 */
.L_x_1624:
[----:B------:R-:W0:Y:S02]  /*8240*/  F2I.FTZ.TRUNC.NTZ R4, R4 ;  /* 0x0000000400047305 */ /* 0x000e24000021f100 */
[----:B0-----:R-:W-:Y:S01]  /*8250*/  PRMT R0, R4, 0x7610, R0 ;  /* 0x0000761004007816 */ /* 0x001fe20000000000 */
[----:B------:R-:W-:Y:S06]  /*8260*/  BRA `(.L_x_1599) ;  /* 0x0000000000547947 */ /* 0x000fec0003800000 */
.L_x_1598:
        /* <DEDUP_REMOVED lines=16> */
.L_x_1626:
[----:B------:R-:W-:Y:S01]  /*8370*/  PRMT R0, RZ, 0x7610, R0 ;  /* 0x00007610ff007816 */ /* 0x000fe20000000000 */
[----:B------:R-:W-:Y:S06]  /*8380*/  BRA `(.L_x_1599) ;  /* 0x00000000000c7947 */ /* 0x000fec0003800000 */
.L_x_1623:
[----:B------:R1:W5:Y:S01]  /*8390*/  LDG.E.U16 R0, desc[UR36][R2.64] ;  /* 0x0000002402007981 */ /* 0x000362000c1e1500 */
[----:B------:R-:W-:Y:S05]  /*83a0*/  BRA `(.L_x_1599) ;  /* 0x0000000000047947 */ /* 0x000fea0003800000 */
.L_x_1622:
[----:B------:R2:W5:Y:S02]  /*83b0*/  LDG.E.U16 R0, desc[UR36][R2.64] ;  /* 0x0000002402007981 */ /* 0x000564000c1e1500 */
.L_x_1599:
        /* <DEDUP_REMOVED lines=16> */
.L_x_1630:
[----:B------:R3:W-:Y:S01]  /*84c0*/  STG.E.U8 desc[UR36][R16.64], R5 ;  /* 0x0000000510007986 */ /* 0x0007e2000c101124 */
[----:B------:R-:W-:Y:S05]  /*84d0*/  BRA `(.L_x_1632) ;  /* 0x0000000c00647947 */ /* 0x000fea0003800000 */
.L_x_1629:
        /* <DEDUP_REMOVED lines=10> */
.L_x_1634:
[----:B------:R-:W-:-:S05]  /*8580*/  PRMT R3, R5, 0x9910, RZ ;  /* 0x0000991005037816 */ /* 0x000fca00000000ff */
[----:B------:R2:W-:Y:S01]  /*8590*/  STG.E desc[UR36][R16.64], R3 ;  /* 0x0000000310007986 */ /* 0x0005e2000c101924 */
[----:B------:R-:W-:Y:S05]  /*85a0*/  BRA `(.L_x_1632) ;  /* 0x0000000c00307947 */ /* 0x000fea0003800000 */
.L_x_1633:
[----:B------:R0:W-:Y:S01]  /*85b0*/  STG.E.U16 desc[UR36][R16.64], R5 ;  /* 0x0000000510007986 */ /* 0x0001e2000c101524 */
[----:B------:R-:W-:Y:S05]  /*85c0*/  BRA `(.L_x_1632) ;  /* 0x0000000c00287947 */ /* 0x000fea0003800000 */
.L_x_1628:
        /* <DEDUP_REMOVED lines=9> */
.L_x_1636:
[----:B------:R-:W0:Y:S02]  /*8660*/  I2F.S16 R0, R5 ;  /* 0x0000000500007306 */ /* 0x000e240000101400 */
[----:B0-----:R-:W-:-:S05]  /*8670*/  F2FP.F16.F32.PACK_AB R0, RZ, R0 ;  /* 0x00000000ff00723e */ /* 0x001fca00000000ff */
[----:B------:R0:W-:Y:S01]  /*8680*/  STG.E.U16 desc[UR36][R16.64], R0 ;  /* 0x0000000010007986 */ /* 0x0001e2000c101524 */
[----:B------:R-:W-:Y:S05]  /*8690*/  BRA `(.L_x_1632) ;  /* 0x0000000800f47947 */ /* 0x000fea0003800000 */
.L_x_1635:
        /* <DEDUP_REMOVED lines=10> */
.L_x_1638:
[----:B------:R-:W0:Y:S02]  /*8740*/  I2F.S16 R5, R5 ;  /* 0x0000000500057306 */ /* 0x000e240000101400 */
[----:B0-----:R-:W-:-:S04]  /*8750*/  F2FP.F16.F32.PACK_AB R3, RZ, R5 ;  /* 0x00000005ff03723e */ /* 0x001fc800000000ff */
[----:B------:R-:W-:-:S05]  /*8760*/  PRMT R3, R3, 0x5410, RZ ;  /* 0x0000541003037816 */ /* 0x000fca00000000ff */
[----:B------:R0:W-:Y:S01]  /*8770*/  STG.E desc[UR36][R16.64], R3 ;  /* 0x0000000310007986 */ /* 0x0001e2000c101924 */
[----:B------:R-:W-:Y:S05]  /*8780*/  BRA `(.L_x_1632) ;  /* 0x0000000800b87947 */ /* 0x000fea0003800000 */
.L_x_1637:
[----:B------:R-:W0:Y:S02]  /*8790*/  I2F.F64.S16 R2, R5 ;  /* 0x0000000500027312 */ /* 0x000e240000101c00 */
[----:B0-----:R0:W-:Y:S01]  /*87a0*/  STG.E.64 desc[UR36][R16.64], R2 ;  /* 0x0000000210007986 */ /* 0x0011e2000c101b24 */
[----:B------:R-:W-:Y:S05]  /*87b0*/  BRA `(.L_x_1632) ;  /* 0x0000000800ac7947 */ /* 0x000fea0003800000 */
.L_x_1627:
        /* <DEDUP_REMOVED lines=13> */
.L_x_1641:
[----:B------:R-:W0:Y:S01]  /*8890*/  I2F.F64.S16 R4, R5 ;  /* 0x0000000500047312 */ /* 0x000e220000101c00 */
[----:B------:R-:W-:-:S05]  /*88a0*/  CS2R R6, SRZ ;  /* 0x0000000000067805 */ /* 0x000fca000001ff00 */
[----:B0-----:R0:W-:Y:S01]  /*88b0*/  STG.E.128 desc[UR36][R16.64], R4 ;  /* 0x0000000410007986 */ /* 0x0011e2000c101d24 */
[----:B------:R-:W-:Y:S05]  /*88c0*/  BRA `(.L_x_1632) ;  /* 0x0000000800687947 */ /* 0x000fea0003800000 */
.L_x_1640:
        /* <DEDUP_REMOVED lines=21> */
.L_x_1645:
[----:B------:R-:W-:Y:S05]  /*8a20*/  BSYNC B0 ;  /* 0x0000000000007941 */ /* 0x000fea0003800000 */
.L_x_1644:
[----:B------:R-:W-:-:S05]  /*8a30*/  LOP3.LUT R3, R0, R3, RZ, 0xfc, !PT ;  /* 0x0000000300037212 */ /* 0x000fca00078efcff */
[----:B------:R0:W-:Y:S01]  /*8a40*/  STG.E.U8 desc[UR36][R16.64], R3 ;  /* 0x0000000310007986 */ /* 0x0001e2000c101124 */
[----:B------:R-:W-:Y:S05]  /*8a50*/  BRA `(.L_x_1632) ;  /* 0x0000000800047947 */ /* 0x000fea0003800000 */
.L_x_1643:
        /* <DEDUP_REMOVED lines=13> */
.L_x_1647:
[----:B------:R-:W-:Y:S01]  /*8b30*/  IMAD.MOV.U32 R0, RZ, RZ, 0x7f ;  /* 0x0000007fff007424 */ /* 0x000fe200078e00ff */
[----:B------:R-:W-:-:S04]  /*8b40*/  ISETP.GT.U32.AND P0, PT, R2, 0x7f800000, PT ;  /* 0x7f8000000200780c */ /* 0x000fc80003f04070 */
[----:B------:R-:W-:-:S09]  /*8b50*/  SEL R0, R0, 0x7c, P0 ;  /* 0x0000007c00007807 */ /* 0x000fd20000000000 */
.L_x_1648:
[----:B------:R-:W-:Y:S05]  /*8b60*/  BSYNC B0 ;  /* 0x0000000000007941 */ /* 0x000fea0003800000 */
.L_x_1646:
[----:B------:R-:W-:-:S04]  /*8b70*/  LOP3.LUT R2, R5, 0x80000000, RZ, 0xc0, !PT ;  /* 0x8000000005027812 */ /* 0x000fc800078ec0ff */
[----:B------:R-:W-:-:S04]  /*8b80*/  SHF.R.U32.HI R3, RZ, 0x18, R2 ;  /* 0x00000018ff037819 */ /* 0x000fc80000011602 */
[----:B------:R-:W-:-:S05]  /*8b90*/  LOP3.LUT R3, R0, R3, RZ, 0xfc, !PT ;  /* 0x0000000300037212 */ /* 0x000fca00078efcff */
[----:B------:R0:W-:Y:S01]  /*8ba0*/  STG.E.U8 desc[UR36][R16.64], R3 ;  /* 0x0000000310007986 */ /* 0x0001e2000c101124 */
[----:B------:R-:W-:Y:S05]  /*8bb0*/  BRA `(.L_x_1632) ;  /* 0x0000000400ac7947 */ /* 0x000fea0003800000 */
.L_x_1642:
[----:B------:R-:W0:Y:S02]  /*8bc0*/  I2F.S16 R0, R5 ;  /* 0x0000000500007306 */ /* 0x000e240000101400 */
[----:B0-----:R-:W-:-:S05]  /*8bd0*/  F2FP.BF16.F32.PACK_AB R0, RZ, R0 ;  /* 0x00000000ff00723e */ /* 0x001fca00000010ff */
[----:B------:R0:W-:Y:S01]  /*8be0*/  STG.E.U16 desc[UR36][R16.64], R0 ;  /* 0x0000000010007986 */ /* 0x0001e2000c101524 */
[----:B------:R-:W-:Y:S05]  /*8bf0*/  BRA `(.L_x_1632) ;  /* 0x00000004009c7947 */ /* 0x000fea0003800000 */
.L_x_1639:
        /* <DEDUP_REMOVED lines=10> */
.L_x_1651:
        /* <DEDUP_REMOVED lines=17> */
.L_x_1654:
[----:B------:R-:W-:-:S04]  /*8db0*/  LOP3.LUT R2, R5, 0x80000000, RZ, 0xc0, !PT ;  /* 0x8000000005027812 */ /* 0x000fc800078ec0ff */
[----:B------:R-:W-:-:S04]  /*8dc0*/  SHF.R.U32.HI R3, RZ, 0x18, R2 ;  /* 0x00000018ff037819 */ /* 0x000fc80000011602 */
[----:B------:R-:W-:-:S04]  /*8dd0*/  LOP3.LUT R0, R0, R3, RZ, 0xfc, !PT ;  /* 0x0000000300007212 */ /* 0x000fc800078efcff */
[----:B------:R-:W-:-:S07]  /*8de0*/  PRMT R8, R0, 0x7610, R8 ;  /* 0x0000761000087816 */ /* 0x000fce0000000008 */
.L_x_1653:
[----:B------:R-:W-:Y:S05]  /*8df0*/  BSYNC B0 ;  /* 0x0000000000007941 */ /* 0x000fea0003800000 */
.L_x_1652:
[----:B------:R0:W-:Y:S01]  /*8e00*/  STG.E.U8 desc[UR36][R16.64], R8 ;  /* 0x0000000810007986 */ /* 0x0001e2000c101124 */
[----:B------:R-:W-:Y:S05]  /*8e10*/  BRA `(.L_x_1632) ;  /* 0x0000000400147947 */ /* 0x000fea0003800000 */
.L_x_1650:
        /* <DEDUP_REMOVED lines=17> */
.L_x_1657:
[----:B------:R-:W-:-:S04]  /*8f30*/  LOP3.LUT R2, R5, 0x80000000, RZ, 0xc0, !PT ;  /* 0x8000000005027812 */ /* 0x000fc800078ec0ff */
[----:B------:R-:W-:-:S04]  /*8f40*/  SHF.R.U32.HI R3, RZ, 0x18, R2 ;  /* 0x00000018ff037819 */ /* 0x000fc80000011602 */
[----:B------:R-:W-:-:S04]  /*8f50*/  LOP3.LUT R0, R0, R3, RZ, 0xfc, !PT ;  /* 0x0000000300007212 */ /* 0x000fc800078efcff */
[----:B------:R-:W-:-:S07]  /*8f60*/  PRMT R8, R0, 0x7610, R8 ;  /* 0x0000761000087816 */ /* 0x000fce0000000008 */
.L_x_1656:
[----:B------:R-:W-:Y:S05]  /*8f70*/  BSYNC B0 ;  /* 0x0000000000007941 */ /* 0x000fea0003800000 */
.L_x_1655:
[----:B------:R0:W-:Y:S01]  /*8f80*/  STG.E.U8 desc[UR36][R16.64], R8 ;  /* 0x0000000810007986 */ /* 0x0001e2000c101124 */
[----:B------:R-:W-:Y:S05]  /*8f90*/  BRA `(.L_x_1632) ;  /* 0x0000000000b47947 */ /* 0x000fea0003800000 */
.L_x_1649:
        /* <DEDUP_REMOVED lines=22> */
.L_x_1631:
        /* <DEDUP_REMOVED lines=16> */
.L_x_1660:
[----:B------:R-:W-:Y:S05]  /*9200*/  BRA `(.L_x_1632) ;  /* 0x0000000000187947 */ /* 0x000fea0003800000 */
.L_x_1659:
[----:B------:R-:W-:-:S04]  /*9210*/  PRMT R2, R5, 0x9910, RZ ;  /* 0x0000991005027816 */ /* 0x000fc800000000ff */
[----:B------:R-:W-:-:S05]  /*9220*/  SHF.R.S32.HI R3, RZ, 0x1f, R2 ;  /* 0x0000001fff037819 */ /* 0x000fca0000011402 */
[----:B------:R0:W-:Y:S01]  /*9230*/  STG.E.64 desc[UR36][R16.64], R2 ;  /* 0x0000000210007986 */ /* 0x0001e2000c101b24 */
[----:B------:R-:W-:Y:S05]  /*9240*/  BRA `(.L_x_1632) ;  /* 0x0000000000087947 */ /* 0x000fea0003800000 */
.L_x_1658:
[----:B------:R-:W-:-:S05]  /*9250*/  PRMT R3, R5, 0x9910, RZ ;  /* 0x0000991005037816 */ /* 0x000fca00000000ff */
[----:B------:R0:W-:Y:S02]  /*9260*/  STG.E desc[UR36][R16.64], R3 ;  /* 0x0000000310007986 */ /* 0x0001e4000c101924 */
.L_x_1632:
[----:B------:R-:W-:-:S07]  /*9270*/  VIADD R19, R19, 0x80 ;  /* 0x0000008013137836 */ /* 0x000fce0000000000 */
.L_x_1592:
[----:B------:R-:W-:Y:S05]  /*9280*/  BSYNC B6 ;  /* 0x0000000000067941 */ /* 0x000fea0003800000 */
.L_x_1591:
        /* <DEDUP_REMOVED lines=306> */
.L_x_1661:
        /* <DEDUP_REMOVED lines=20> */
.L_x_1665:
[----:B------:R4:W5:Y:S01]  /*a6f0*/  LDG.E.U8 R0, desc[UR36][R2.64] ;  /* 0x0000002402007981 */ /* 0x000962000c1e1100 */
[----:B------:R-:W-:Y:S05]  /*a700*/  BRA `(.L_x_1667) ;  /* 0x0000000c00547947 */ /* 0x000fea0003800000 */
.L_x_1664:
        /* <DEDUP_REMOVED lines=8> */
.L_x_1669:
[----:B------:R2:W5:Y:S01]  /*a790*/  LDG.E.U16 R0, desc[UR36][R2.64] ;  /* 0x0000002402007981 */ /* 0x000562000c1e1500 */
[----:B------:R-:W-:Y:S05]  /*a7a0*/  BRA `(.L_x_1667) ;  /* 0x0000000c002c7947 */ /* 0x000fea0003800000 */
.L_x_1668:
[----:B------:R0:W5:Y:S01]  /*a7b0*/  LDG.E.U16 R0, desc[UR36][R2.64] ;  /* 0x0000002402007981 */ /* 0x000162000c1e1500 */
[----:B------:R-:W-:Y:S05]  /*a7c0*/  BRA `(.L_x_1667) ;  /* 0x0000000c00247947 */ /* 0x000fea0003800000 */
.L_x_1663:
        /* <DEDUP_REMOVED lines=9> */
.L_x_1671:
[----:B------:R-:W2:Y:S02]  /*a860*/  LDG.E.U16 R4, desc[UR36][R2.64] ;  /* 0x0000002402047981 */ /* 0x000ea4000c1e1500 */
[----:B--2---:R-:W-:-:S06]  /*a870*/  HADD2.F32 R4, -RZ, R4.H0_H0 ;  /* 0x20000004ff047230 */ /* 0x004fcc0000004100 */
[----:B------:R-:W0:Y:S02]  /*a880*/  F2I.FTZ.TRUNC.NTZ R4, R4 ;  /* 0x0000000400047305 */ /* 0x000e24000021f100 */
[----:B0-----:R-:W-:Y:S01]  /*a890*/  PRMT R0, R4, 0x7610, R0 ;  /* 0x0000761004007816 */ /* 0x001fe20000000000 */
[----:B------:R-:W-:Y:S06]  /*a8a0*/  BRA `(.L_x_1667) ;  /* 0x0000000800ec7947 */ /* 0x000fec0003800000 */
.L_x_1670:
        /* <DEDUP_REMOVED lines=9> */
.L_x_1673:
[----:B------:R-:W2:Y:S02]  /*a940*/  LDG.E.U16 R2, desc[UR36][R2.64] ;  /* 0x0000002402027981 */ /* 0x000ea4000c1e1500 */
[----:B--2---:R-:W-:-:S06]  /*a950*/  HADD2.F32 R4, -RZ, R2.H0_H0 ;  /* 0x20000002ff047230 */ /* 0x004fcc0000004100 */
[----:B------:R-:W0:Y:S02]  /*a960*/  F2I.FTZ.TRUNC.NTZ R4, R4 ;  /* 0x0000000400047305 */ /* 0x000e24000021f100 */
[----:B0-----:R-:W-:Y:S01]  /*a970*/  PRMT R0, R4, 0x7610, R0 ;  /* 0x0000761004007816 */ /* 0x001fe20000000000 */
[----:B------:R-:W-:Y:S06]  /*a980*/  BRA `(.L_x_1667) ;  /* 0x0000000800b47947 */ /* 0x000fec0003800000 */
.L_x_1672:
[----:B------:R-:W2:Y:S02]  /*a990*/  LDG.E.64 R2, desc[UR36][R2.64] ;  /* 0x0000002402027981 */ /* 0x000ea4000c1e1b00 */
[----:B--2---:R0:W1:Y:S01]  /*a9a0*/  F2I.F64.TRUNC R0, R2 ;  /* 0x0000000200007311 */ /* 0x004062000030d100 */
[----:B------:R-:W-:Y:S05]  /*a9b0*/  BRA `(.L_x_1667) ;  /* 0x0000000800a87947 */ /* 0x000fea0003800000 */
.L_x_1662:
        /* <DEDUP_REMOVED lines=12> */
.L_x_1676:
[----:B------:R-:W2:Y:S02]  /*aa80*/  LDG.E.64 R2, desc[UR36][R2.64] ;  /* 0x0000002402027981 */ /* 0x000ea4000c1e1b00 */
[----:B--2---:R0:W1:Y:S01]  /*aa90*/  F2I.F64.TRUNC R0, R2 ;  /* 0x0000000200007311 */ /* 0x004062000030d100 */
[----:B------:R-:W-:Y:S05]  /*aaa0*/  BRA `(.L_x_1667) ;  /* 0x00000008006c7947 */ /* 0x000fea0003800000 */
.L_x_1675:
        /* <DEDUP_REMOVED lines=28> */
.L_x_1678:
        /* <DEDUP_REMOVED lines=15> */
.L_x_1677:
[----:B------:R-:W2:Y:S02]  /*ad60*/  LDG.E.U16 R4, desc[UR36][R2.64] ;  /* 0x0000002402047981 */ /* 0x000ea4000c1e1500 */
[----:B--2---:R-:W-:-:S06]  /*ad70*/  IMAD.U32 R4, R4, 0x10000, RZ ;  /* 0x0001000004047824 */ /* 0x004fcc00078e00ff */
[----:B------:R-:W0:Y:S02]  /*ad80*/  F2I.FTZ.TRUNC.NTZ R4, R4 ;  /* 0x0000000400047305 */ /* 0x000e24000021f100 */
[----:B0-----:R-:W-:Y:S01]  /*ad90*/  PRMT R0, R4, 0x7610, R0 ;  /* 0x0000761004007816 */ /* 0x001fe20000000000 */
[----:B------:R-:W-:Y:S06]  /*ada0*/  BRA `(.L_x_1667) ;  /* 0x0000000400ac7947 */ /* 0x000fec0003800000 */
.L_x_1674:
        /* <DEDUP_REMOVED lines=10> */
.L_x_1681:
        /* <DEDUP_REMOVED lines=21> */
.L_x_1685:
[----:B------:R-:W-:Y:S05]  /*afa0*/  BSYNC B1 ;  /* 0x0000000000017941 */ /* 0x000fea0003800000 */
.L_x_1684:
[----:B------:R-:W-:Y:S01]  /*afb0*/  IMAD.SHL.U32 R2, R2, 0x100000, RZ ;  /* 0x0010000002027824 */ /* 0x000fe200078e00ff */
[----:B------:R-:W-:-:S04]  /*afc0*/  LEA R3, R0, 0x3b800000, 0x17 ;  /* 0x3b80000000037811 */ /* 0x000fc800078eb8ff */
[----:B------:R-:W-:-:S07]  /*afd0*/  LOP3.LUT R4, R3, R2, R4, 0xfe, !PT ;  /* 0x0000000203047212 */ /* 0x000fce00078efe04 */
.L_x_1683:
[----:B------:R-:W-:Y:S05]  /*afe0*/  BSYNC B0 ;  /* 0x0000000000007941 */ /* 0x000fea0003800000 */
.L_x_1682:
[----:B------:R-:W0:Y:S02]  /*aff0*/  F2I.FTZ.TRUNC.NTZ R4, R4 ;  /* 0x0000000400047305 */ /* 0x000e24000021f100 */
[----:B0-----:R-:W-:Y:S01]  /*b000*/  PRMT R0, R4, 0x7610, R0 ;  /* 0x0000761004007816 */ /* 0x001fe20000000000 */
[----:B------:R-:W-:Y:S06]  /*b010*/  BRA `(.L_x_1667) ;  /* 0x0000000400107947 */ /* 0x000fec0003800000 */
.L_x_1680:
        /* <DEDUP_REMOVED lines=21> */
.L_x_1689:
[----:B------:R-:W-:Y:S05]  /*b170*/  BSYNC B1 ;  /* 0x0000000000017941 */ /* 0x000fea0003800000 */
.L_x_1688:
[----:B------:R-:W-:Y:S01]  /*b180*/  IMAD.SHL.U32 R2, R2, 0x200000, RZ ;  /* 0x0020000002027824 */ /* 0x000fe200078e00ff */
[----:B------:R-:W-:-:S04]  /*b190*/  LEA R3, R0, 0x37800000, 0x17 ;  /* 0x3780000000037811 */ /* 0x000fc800078eb8ff */
[----:B------:R-:W-:-:S07]  /*b1a0*/  LOP3.LUT R4, R3, R2, R4, 0xfe, !PT ;  /* 0x0000000203047212 */ /* 0x000fce00078efe04 */
.L_x_1687:
[----:B------:R-:W-:Y:S05]  /*b1b0*/  BSYNC B0 ;  /* 0x0000000000007941 */ /* 0x000fea0003800000 */
.L_x_1686:
[----:B------:R-:W0:Y:S02]  /*b1c0*/  F2I.FTZ.TRUNC.NTZ R4, R4 ;  /* 0x0000000400047305 */ /* 0x000e24000021f100 */
[----:B0-----:R-:W-:Y:S01]  /*b1d0*/  PRMT R0, R4, 0x7610, R0 ;  /* 0x0000761004007816 */ /* 0x001fe20000000000 */
[----:B------:R-:W-:Y:S06]  /*b1e0*/  BRA `(.L_x_1667) ;  /* 0x00000000009c7947 */ /* 0x000fec0003800000 */
.L_x_1679:
        /* <DEDUP_REMOVED lines=14> */
.L_x_1693:
[----:B------:R-:W-:Y:S05]  /*b2d0*/  BSYNC B0 ;  /* 0x0000000000007941 */ /* 0x000fea0003800000 */
.L_x_1692:
[----:B------:R-:W0:Y:S02]  /*b2e0*/  F2I.FTZ.TRUNC.NTZ R4, R4 ;  /* 0x0000000400047305 */ /* 0x000e24000021f100 */
[----:B0-----:R-:W-:Y:S01]  /*b2f0*/  PRMT R0, R4, 0x7610, R0 ;  /* 0x0000761004007816 */ /* 0x001fe20000000000 */
[----:B------:R-:W-:Y:S06]  /*b300*/  BRA `(.L_x_1667) ;  /* 0x0000000000547947 */ /* 0x000fec0003800000 */
.L_x_1666:
        /* <DEDUP_REMOVED lines=16> */
.L_x_1694:
[----:B------:R-:W-:Y:S01]  /*b410*/  PRMT R0, RZ, 0x7610, R0 ;  /* 0x00007610ff007816 */ /* 0x000fe20000000000 */
[----:B------:R-:W-:Y:S06]  /*b420*/  BRA `(.L_x_1667) ;  /* 0x00000000000c7947 */ /* 0x000fec0003800000 */
.L_x_1691:
[----:B------:R0:W5:Y:S01]  /*b430*/  LDG.E.U16 R0, desc[UR36][R2.64] ;  /* 0x0000002402007981 */ /* 0x000162000c1e1500 */
[----:B------:R-:W-:Y:S05]  /*b440*/  BRA `(.L_x_1667) ;  /* 0x0000000000047947 */ /* 0x000fea0003800000 */
.L_x_1690:
[----:B------:R0:W5:Y:S02]  /*b450*/  LDG.E.U16 R0, desc[UR36][R2.64] ;  /* 0x0000002402007981 */ /* 0x000164000c1e1500 */
.L_x_1667:
[----:B01234-:R-:W0:Y:S01]  /*b460*/  LDC.U8 R3, c[0x0][0x424] ;  /* 0x00010900ff037b82 */ /* 0x01fe220000000000 */
[----:B------:R-:W-:Y:S02]  /*b470*/  ULDC.U16 UR4, c[0x0][0x422] ;  /* 0x0001088000047ab9 */ /* 0x000fe40000000400 */
[----:B-----5:R-:W-:Y:S02]  /*b480*/  LOP3.LUT R5, R0, UR4, RZ, 0x3c, !PT ;  /* 0x0000000400057c12 */ /* 0x020fe4000f8e3cff */
        /* <DEDUP_REMOVED lines=13> */
.L_x_1698:
[----:B------:R-:W-:Y:S01]  /*b560*/  STG.E.U8 desc[UR36][R16.64], R5 ;  /* 0x0000000510007986 */ /* 0x000fe2000c101124 */
[----:B------:R-:W-:Y:S05]  /*b570*/  EXIT ;  /* 0x000000000000794d */ /* 0x000fea0003800000 */
.L_x_1697:
        /* <DEDUP_REMOVED lines=8> */
[----:B------:R-:W-:Y:S01]  /*b600*/  STG.E.64 desc[UR36][R16.64], R2 ;  /* 0x0000000210007986 */ /* 0x000fe2000c101b24 */
[----:B------:R-:W-:Y:S05]  /*b610*/  EXIT ;  /* 0x000000000000794d */ /* 0x000fea0003800000 */
.L_x_1701:
[----:B------:R-:W-:-:S05]  /*b620*/  PRMT R3, R5, 0x9910, RZ ;  /* 0x0000991005037816 */ /* 0x000fca00000000ff */
[----:B------:R-:W-:Y:S01]  /*b630*/  STG.E desc[UR36][R16.64], R3 ;  /* 0x0000000310007986 */ /* 0x000fe2000c101924 */
[----:B------:R-:W-:Y:S05]  /*b640*/  EXIT ;  /* 0x000000000000794d */ /* 0x000fea0003800000 */
.L_x_1700:
[----:B------:R-:W-:Y:S01]  /*b650*/  STG.E.U16 desc[UR36][R16.64], R5 ;  /* 0x0000000510007986 */ /* 0x000fe2000c101524 */
[----:B------:R-:W-:Y:S05]  /*b660*/  EXIT ;  /* 0x000000000000794d */ /* 0x000fea0003800000 */
.L_x_1696:
        /* <DEDUP_REMOVED lines=9> */
.L_x_1703:
[----:B------:R-:W0:Y:S02]  /*b700*/  I2F.S16 R0, R5 ;  /* 0x0000000500007306 */ /* 0x000e240000101400 */
[----:B0-----:R-:W-:-:S05]  /*b710*/  F2FP.F16.F32.PACK_AB R0, RZ, R0 ;  /* 0x00000000ff00723e */ /* 0x001fca00000000ff */
[----:B------:R-:W-:Y:S01]  /*b720*/  STG.E.U16 desc[UR36][R16.64], R0 ;  /* 0x0000000010007986 */ /* 0x000fe2000c101524 */
[----:B------:R-:W-:Y:S05]  /*b730*/  EXIT ;  /* 0x000000000000794d */ /* 0x000fea0003800000 */
.L_x_1702:
        /* <DEDUP_REMOVED lines=10> */
.L_x_1705:
[----:B------:R-:W0:Y:S02]  /*b7e0*/  I2F.S16 R5, R5 ;  /* 0x0000000500057306 */ /* 0x000e240000101400 */
[----:B0-----:R-:W-:-:S04]  /*b7f0*/  F2FP.F16.F32.PACK_AB R3, RZ, R5 ;  /* 0x00000005ff03723e */ /* 0x001fc800000000ff */
[----:B------:R-:W-:-:S05]  /*b800*/  PRMT R3, R3, 0x5410, RZ ;  /* 0x0000541003037816 */ /* 0x000fca00000000ff */
[----:B------:R-:W-:Y:S01]  /*b810*/  STG.E desc[UR36][R16.64], R3 ;  /* 0x0000000310007986 */ /* 0x000fe2000c101924 */
[----:B------:R-:W-:Y:S05]  /*b820*/  EXIT ;  /* 0x000000000000794d */ /* 0x000fea0003800000 */
.L_x_1704:
[----:B------:R-:W0:Y:S02]  /*b830*/  I2F.F64.S16 R2, R5 ;  /* 0x0000000500027312 */ /* 0x000e240000101c00 */
[----:B0-----:R-:W-:Y:S01]  /*b840*/  STG.E.64 desc[UR36][R16.64], R2 ;  /* 0x0000000210007986 */ /* 0x001fe2000c101b24 */
[----:B------:R-:W-:Y:S05]  /*b850*/  EXIT ;  /* 0x000000000000794d */ /* 0x000fea0003800000 */
.L_x_1695:
        /* <DEDUP_REMOVED lines=11> */
[----:B------:R-:W-:Y:S01]  /*b910*/  STG.E.U8 desc[UR36][R16.64], R3 ;  /* 0x0000000310007986 */ /* 0x000fe2000c101124 */
[----:B------:R-:W-:Y:S05]  /*b920*/  EXIT ;  /* 0x000000000000794d */ /* 0x000fea0003800000 */
.L_x_1708:
[----:B------:R-:W0:Y:S01]  /*b930*/  I2F.F64.S16 R4, R5 ;  /* 0x0000000500047312 */ /* 0x000e220000101c00 */
[----:B------:R-:W-:-:S05]  /*b940*/  CS2R R6, SRZ ;  /* 0x0000000000067805 */ /* 0x000fca000001ff00 */
[----:B0-----:R-:W-:Y:S01]  /*b950*/  STG.E.128 desc[UR36][R16.64], R4 ;  /* 0x0000000410007986 */ /* 0x001fe2000c101d24 */
[----:B------:R-:W-:Y:S05]  /*b960*/  EXIT ;  /* 0x000000000000794d */ /* 0x000fea0003800000 */
.L_x_1707:
        /* <DEDUP_REMOVED lines=21> */
.L_x_1712:
[----:B------:R-:W-:Y:S05]  /*bac0*/  BSYNC B0 ;  /* 0x0000000000007941 */ /* 0x000fea0003800000 */
.L_x_1711:
[----:B------:R-:W-:-:S05]  /*bad0*/  LOP3.LUT R3, R0, R3, RZ, 0xfc, !PT ;  /* 0x0000000300037212 */ /* 0x000fca00078efcff */
[----:B------:R-:W-:Y:S01]  /*bae0*/  STG.E.U8 desc[UR36][R16.64], R3 ;  /* 0x0000000310007986 */ /* 0x000fe2000c101124 */
[----:B------:R-:W-:Y:S05]  /*baf0*/  EXIT ;  /* 0x000000000000794d */ /* 0x000fea0003800000 */
.L_x_1710:
        /* <DEDUP_REMOVED lines=13> */
.L_x_1714:
[----:B------:R-:W-:Y:S01]  /*bbd0*/  IMAD.MOV.U32 R0, RZ, RZ, 0x7f ;  /* 0x0000007fff007424 */ /* 0x000fe200078e00ff */
[----:B------:R-:W-:-:S04]  /*bbe0*/  ISETP.GT.U32.AND P0, PT, R2, 0x7f800000, PT ;  /* 0x7f8000000200780c */ /* 0x000fc80003f04070 */
[----:B------:R-:W-:-:S09]  /*bbf0*/  SEL R0, R0, 0x7c, P0 ;  /* 0x0000007c00007807 */ /* 0x000fd20000000000 */
.L_x_1715:
[----:B------:R-:W-:Y:S05]  /*bc00*/  BSYNC B0 ;  /* 0x0000000000007941 */ /* 0x000fea0003800000 */
.L_x_1713:
[----:B------:R-:W-:-:S04]  /*bc10*/  LOP3.LUT R2, R5, 0x80000000, RZ, 0xc0, !PT ;  /* 0x8000000005027812 */ /* 0x000fc800078ec0ff */
[----:B------:R-:W-:-:S04]  /*bc20*/  SHF.R.U32.HI R3, RZ, 0x18, R2 ;  /* 0x00000018ff037819 */ /* 0x000fc80000011602 */
[----:B------:R-:W-:-:S05]  /*bc30*/  LOP3.LUT R3, R0, R3, RZ, 0xfc, !PT ;  /* 0x0000000300037212 */ /* 0x000fca00078efcff */
[----:B------:R-:W-:Y:S01]  /*bc40*/  STG.E.U8 desc[UR36][R16.64], R3 ;  /* 0x0000000310007986 */ /* 0x000fe2000c101124 */
[----:B------:R-:W-:Y:S05]  /*bc50*/  EXIT ;  /* 0x000000000000794d */ /* 0x000fea0003800000 */
.L_x_1709:
[----:B------:R-:W0:Y:S02]  /*bc60*/  I2F.S16 R0, R5 ;  /* 0x0000000500007306 */ /* 0x000e240000101400 */
[----:B0-----:R-:W-:-:S05]  /*bc70*/  F2FP.BF16.F32.PACK_AB R0, RZ, R0 ;  /* 0x00000000ff00723e */ /* 0x001fca00000010ff */
[----:B------:R-:W-:Y:S01]  /*bc80*/  STG.E.U16 desc[UR36][R16.64], R0 ;  /* 0x0000000010007986 */ /* 0x000fe2000c101524 */
[----:B------:R-:W-:Y:S05]  /*bc90*/  EXIT ;  /* 0x000000000000794d */ /* 0x000fea0003800000 */
.L_x_1706:
        /* <DEDUP_REMOVED lines=10> */
.L_x_1718:
        /* <DEDUP_REMOVED lines=17> */
.L_x_1721:
[----:B------:R-:W-:-:S04]  /*be50*/  LOP3.LUT R2, R5, 0x80000000, RZ, 0xc0, !PT ;  /* 0x8000000005027812 */ /* 0x000fc800078ec0ff */
[----:B------:R-:W-:-:S04]  /*be60*/  SHF.R.U32.HI R3, RZ, 0x18, R2 ;  /* 0x00000018ff037819 */ /* 0x000fc80000011602 */
[----:B------:R-:W-:-:S04]  /*be70*/  LOP3.LUT R0, R0, R3, RZ, 0xfc, !PT ;  /* 0x0000000300007212 */ /* 0x000fc800078efcff */
[----:B------:R-:W-:-:S07]  /*be80*/  PRMT R8, R0, 0x7610, R8 ;  /* 0x0000761000087816 */ /* 0x000fce0000000008 */
.L_x_1720:
[----:B------:R-:W-:Y:S05]  /*be90*/  BSYNC B0 ;  /* 0x0000000000007941 */ /* 0x000fea0003800000 */
.L_x_1719:
[----:B------:R-:W-:Y:S01]  /*bea0*/  STG.E.U8 desc[UR36][R16.64], R8 ;  /* 0x0000000810007986 */ /* 0x000fe2000c101124 */
[----:B------:R-:W-:Y:S05]  /*beb0*/  EXIT ;  /* 0x000000000000794d */ /* 0x000fea0003800000 */
.L_x_1717:
        /* <DEDUP_REMOVED lines=17> */
.L_x_1724:
[----:B------:R-:W-:-:S04]  /*bfd0*/  LOP3.LUT R2, R5, 0x80000000, RZ, 0xc0, !PT ;  /* 0x8000000005027812 */ /* 0x000fc800078ec0ff */
[----:B------:R-:W-:-:S04]  /*bfe0*/  SHF.R.U32.HI R3, RZ, 0x18, R2 ;  /* 0x00000018ff037819 */ /* 0x000fc80000011602 */
[----:B------:R-:W-:-:S04]  /*bff0*/  LOP3.LUT R0, R0, R3, RZ, 0xfc, !PT ;  /* 0x0000000300007212 */ /* 0x000fc800078efcff */
[----:B------:R-:W-:-:S07]  /*c000*/  PRMT R8, R0, 0x7610, R8 ;  /* 0x0000761000087816 */ /* 0x000fce0000000008 */
.L_x_1723:
[----:B------:R-:W-:Y:S05]  /*c010*/  BSYNC B0 ;  /* 0x0000000000007941 */ /* 0x000fea0003800000 */
.L_x_1722:
[----:B------:R-:W-:Y:S01]  /*c020*/  STG.E.U8 desc[UR36][R16.64], R8 ;  /* 0x0000000810007986 */ /* 0x000fe2000c101124 */
[----:B------:R-:W-:Y:S05]  /*c030*/  EXIT ;  /* 0x000000000000794d */ /* 0x000fea0003800000 */
.L_x_1716:
        /* <DEDUP_REMOVED lines=22> */
.L_x_1699:
        /* <DEDUP_REMOVED lines=16> */
.L_x_1727:
[----:B------:R-:W-:Y:S05]  /*c2a0*/  EXIT ;  /* 0x000000000000794d */ /* 0x000fea0003800000 */
.L_x_1726:
[----:B------:R-:W-:-:S04]  /*c2b0*/  PRMT R2, R5, 0x9910, RZ ;  /* 0x0000991005027816 */ /* 0x000fc800000000ff */
[----:B------:R-:W-:-:S05]  /*c2c0*/  SHF.R.S32.HI R3, RZ, 0x1f, R2 ;  /* 0x0000001fff037819 */ /* 0x000fca0000011402 */
[----:B------:R-:W-:Y:S01]  /*c2d0*/  STG.E.64 desc[UR36][R16.64], R2 ;  /* 0x0000000210007986 */ /* 0x000fe2000c101b24 */
[----:B------:R-:W-:Y:S05]  /*c2e0*/  EXIT ;  /* 0x000000000000794d */ /* 0x000fea0003800000 */
.L_x_1725:
[----:B------:R-:W-:-:S05]  /*c2f0*/  PRMT R3, R5, 0x9910, RZ ;  /* 0x0000991005037816 */ /* 0x000fca00000000ff */
[----:B------:R-:W-:Y:S01]  /*c300*/  STG.E desc[UR36][R16.64], R3 ;  /* 0x0000000310007986 */ /* 0x000fe2000c101924 */
[----:B------:R-:W-:Y:S05]  /*c310*/  EXIT ;  /* 0x000000000000794d */ /* 0x000fea0003800000 */
.L_x_1728:
        /* <DEDUP_REMOVED lines=14> */
.L_x_26134:


//--------------------- .text._ZN2at6native27unrolled_elementwise_kernelINS0_13AUnaryFunctorIsssNS0_17BitwiseXorFunctorIsEEEESt5arrayIPcLm2EELi4E23TrivialOffsetCalculatorILi1EjESA_NS0_6memory12LoadWithCastILi1EEENSB_13StoreWithCastILi1EEEEEviT_T0_T2_T3_T4_T5_ --------------------------
	.section	.text._ZN2at6native27unrolled_elementwise_kernelINS0_13AUnaryFunctorIsssNS0_17BitwiseXorFunctorIsEEEESt5arrayIPcLm2EELi4E23TrivialOffsetCalculatorILi1EjESA_NS0_6memory12LoadWithCastILi1EEENSB_13StoreWithCastILi1EEEEEviT_T0_T2_T3_T4_T5_,"ax",@progbits
	.align	128
        .global         _ZN2at6native27unrolled_elementwise_kernelINS0_13AUnaryFunctorIsssNS0_17BitwiseXorFunctorIsEEEESt5arrayIPcLm2EELi4E23TrivialOffsetCalculatorILi1EjESA_NS0_6memory12LoadWithCastILi1EEENSB_13StoreWithCastILi1EEEEEviT_T0_T2_T3_T4_T5_
        .type           _ZN2at6native27unrolled_elementwise_kernelINS0_13AUnaryFunctorIsssNS0_17BitwiseXorFunctorIsEEEESt5arrayIPcLm2EELi4E23TrivialOffsetCalculatorILi1EjESA_NS0_6memory12LoadWithCastILi1EEENSB_13StoreWithCastILi1EEEEEviT_T0_T2_T3_T4_T5_,@function
        .size           _ZN2at6native27unrolled_elementwise_kernelINS0_13AUnaryFunctorIsssNS0_17BitwiseXorFunctorIsEEEESt5arrayIPcLm2EELi4E23TrivialOffsetCalculatorILi1EjESA_NS0_6memory12LoadWithCastILi1EEENSB_13StoreWithCastILi1EEEEEviT_T0_T2_T3_T4_T5_,(.L_x_26135 - _ZN2at6native27unrolled_elementwise_kernelINS0_13AUnaryFunctorIsssNS0_17BitwiseXorFunctorIsEEEESt5arrayIPcLm2EELi4E23TrivialOffsetCalculatorILi1EjESA_NS0_6memory12LoadWithCastILi1EEENSB_13StoreWithCastILi1EEEEEviT_T0_T2_T3_T4_T5_)
        .other          _ZN2at6native27unrolled_elementwise_kernelINS0_13AUnaryFunctorIsssNS0_17BitwiseXorFunctorIsEEEESt5arrayIPcLm2EELi4E23TrivialOffsetCalculatorILi1EjESA_NS0_6memory12LoadWithCastILi1EEENSB_13StoreWithCastILi1EEEEEviT_T0_T2_T3_T4_T5_,@"STO_CUDA_ENTRY STV_DEFAULT"
_ZN2at6native27unrolled_elementwise_kernelINS0_13AUnaryFunctorIsssNS0_17BitwiseXorFunctorIsEEEESt5arrayIPcLm2EELi4E23TrivialOffsetCalculatorILi1EjESA_NS0_6memory12LoadWithCastILi1EEENSB_13StoreWithCastILi1EEEEEviT_T0_T2_T3_T4_T5_:
.text._ZN2at6native27unrolled_elementwise_kernelINS0_13AUnaryFunctorIsssNS0_17BitwiseXorFunctorIsEEEESt5arrayIPcLm2EELi4E23TrivialOffsetCalculatorILi1EjESA_NS0_6memory12LoadWithCastILi1EEENSB_13StoreWithCastILi1EEEEEviT_T0_T2_T3_T4_T5_:
        /* <DEDUP_REMOVED lines=31> */
.L_x_1734:
[----:B------:R3:W5:Y:S01]  /*01f0*/  LDG.E.U8 R26, desc[UR36][R2.64] ;  /* 0x00000024021a7981 */ /* 0x000762000c1e1100 */
[----:B------:R-:W-:Y:S05]  /*0200*/  BRA `(.L_x_1736) ;  /* 0x0000000c00587947 */ /* 0x000fea0003800000 */
.L_x_1733:
        /* <DEDUP_REMOVED lines=8> */
.L_x_1738:
[----:B------:R1:W5:Y:S01]  /*0290*/  LDG.E.U16 R26, desc[UR36][R2.64] ;  /* 0x00000024021a7981 */ /* 0x000362000c1e1500 */
[----:B------:R-:W-:Y:S05]  /*02a0*/  BRA `(.L_x_1736) ;  /* 0x0000000c00307947 */ /* 0x000fea0003800000 */
.L_x_1737:
[----:B------:R2:W5:Y:S01]  /*02b0*/  LDG.E.U16 R26, desc[UR36][R2.64] ;  /* 0x00000024021a7981 */ /* 0x000562000c1e1500 */
[----:B------:R-:W-:Y:S05]  /*02c0*/  BRA `(.L_x_1736) ;  /* 0x0000000c00287947 */ /* 0x000fea0003800000 */
.L_x_1732:
        /* <DEDUP_REMOVED lines=9> */
.L_x_1740:
[----:B------:R-:W2:Y:S02]  /*0360*/  LDG.E.U16 R0, desc[UR36][R2.64] ;  /* 0x0000002402007981 */ /* 0x000ea4000c1e1500 */
[----:B--2---:R-:W-:-:S06]  /*0370*/  HADD2.F32 R0, -RZ, R0.H0_H0 ;  /* 0x20000000ff007230 */ /* 0x004fcc0000004100 */
[----:B------:R-:W0:Y:S02]  /*0380*/  F2I.FTZ.TRUNC.NTZ R0, R0 ;  /* 0x0000000000007305 */ /* 0x000e24000021f100 */
[----:B0-----:R-:W-:Y:S01]  /*0390*/  PRMT R26, R0, 0x7610, R26 ;  /* 0x00007610001a7816 */ /* 0x001fe2000000001a */
[----:B------:R-:W-:Y:S06]  /*03a0*/  BRA `(.L_x_1736) ;  /* 0x0000000800f07947 */ /* 0x000fec0003800000 */
.L_x_1739:
        /* <DEDUP_REMOVED lines=9> */
.L_x_1742:
[----:B------:R-:W2:Y:S02]  /*0440*/  LDG.E.U16 R2, desc[UR36][R2.64] ;  /* 0x0000002402027981 */ /* 0x000ea4000c1e1500 */
[----:B--2---:R-:W-:-:S06]  /*0450*/  HADD2.F32 R0, -RZ, R2.H0_H0 ;  /* 0x20000002ff007230 */ /* 0x004fcc0000004100 */
[----:B------:R-:W0:Y:S02]  /*0460*/  F2I.FTZ.TRUNC.NTZ R0, R0 ;  /* 0x0000000000007305 */ /* 0x000e24000021f100 */
[----:B0-----:R-:W-:Y:S01]  /*0470*/  PRMT R26, R0, 0x7610, R26 ;  /* 0x00007610001a7816 */ /* 0x001fe2000000001a */
[----:B------:R-:W-:Y:S06]  /*0480*/  BRA `(.L_x_1736) ;  /* 0x0000000800b87947 */ /* 0x000fec0003800000 */
.L_x_1741:
[----:B------:R-:W2:Y:S02]  /*0490*/  LDG.E.64 R2, desc[UR36][R2.64] ;  /* 0x0000002402027981 */ /* 0x000ea4000c1e1b00 */
[----:B--2---:R0:W1:Y:S01]  /*04a0*/  F2I.F64.TRUNC R26, R2 ;  /* 0x00000002001a7311 */ /* 0x004062000030d100 */
[----:B------:R-:W-:Y:S05]  /*04b0*/  BRA `(.L_x_1736) ;  /* 0x0000000800ac7947 */ /* 0x000fea0003800000 */
.L_x_1731:
        /* <DEDUP_REMOVED lines=12> */
.L_x_1745:
[----:B------:R-:W2:Y:S02]  /*0580*/  LDG.E.64 R2, desc[UR36][R2.64] ;  /* 0x0000002402027981 */ /* 0x000ea4000c1e1b00 */
[----:B--2---:R0:W1:Y:S01]  /*0590*/  F2I.F64.TRUNC R26, R2 ;  /* 0x00000002001a7311 */ /* 0x004062000030d100 */
[----:B------:R-:W-:Y:S05]  /*05a0*/  BRA `(.L_x_1736) ;  /* 0x0000000800707947 */ /* 0x000fea0003800000 */
.L_x_1744:
        /* <DEDUP_REMOVED lines=28> */
.L_x_1747:
[----:B------:R-:W2:Y:S02]  /*0770*/  LDG.E.U8 R3, desc[UR36][R2.64] ;  /* 0x0000002402037981 */ /* 0x000ea4000c1e1100 */
[----:B--2---:R-:W-:-:S05]  /*0780*/  IMAD.SHL.U32 R0, R3, 0x2000000, RZ ;  /* 0x0200000003007824 */ /* 0x004fca00078e00ff */
[----:B------:R-:W-:-:S13]  /*0790*/  ISETP.GE.U32.AND P0, PT, R0, 0x8000000, PT ;  /* 0x080000000000780c */ /* 0x000fda0003f06070 */
[C---:B------:R-:W-:Y:S02]  /*07a0*/  @P0 IMAD.SHL.U32 R4, R3.reuse, 0x200000, RZ ;  /* 0x0020000003040824 */ /* 0x040fe400078e00ff */
[C---:B------:R-:W-:Y:S02]  /*07b0*/  @!P0 IMAD.SHL.U32 R0, R3.reuse, 0x100, RZ ;  /* 0x0000010003008824 */ /* 0x040fe400078e00ff */
[----:B------:R-:W-:Y:S01]  /*07c0*/  IMAD.SHL.U32 R3, R3, 0x1000000, RZ ;  /* 0x0100000003037824 */ /* 0x000fe200078e00ff */
[----:B------:R-:W-:Y:S02]  /*07d0*/  @P0 LOP3.LUT R4, R4, 0xfe00000, RZ, 0xc0, !PT ;  /* 0x0fe0000004040812 */ /* 0x000fe400078ec0ff */
        /* <DEDUP_REMOVED lines=9> */
.L_x_1746:
[----:B------:R-:W2:Y:S02]  /*0870*/  LDG.E.U16 R0, desc[UR36][R2.64] ;  /* 0x0000002402007981 */ /* 0x000ea4000c1e1500 */
[----:B--2---:R-:W-:-:S06]  /*0880*/  IMAD.U32 R0, R0, 0x10000, RZ ;  /* 0x0001000000007824 */ /* 0x004fcc00078e00ff */
[----:B------:R-:W0:Y:S02]  /*0890*/  F2I.FTZ.TRUNC.NTZ R0, R0 ;  /* 0x0000000000007305 */ /* 0x000e24000021f100 */
[----:B0-----:R-:W-:Y:S01]  /*08a0*/  PRMT R26, R0, 0x7610, R26 ;  /* 0x00007610001a7816 */ /* 0x001fe2000000001a */
[----:B------:R-:W-:Y:S06]  /*08b0*/  BRA `(.L_x_1736) ;  /* 0x0000000400ac7947 */ /* 0x000fec0003800000 */
.L_x_1743:
        /* <DEDUP_REMOVED lines=10> */
.L_x_1750:
        /* <DEDUP_REMOVED lines=21> */
.L_x_1754:
[----:B------:R-:W-:Y:S05]  /*0ab0*/  BSYNC B1 ;  /* 0x0000000000017941 */ /* 0x000fea0003800000 */
.L_x_1753:
[----:B------:R-:W-:Y:S01]  /*0ac0*/  LEA R3, R0, 0x3b800000, 0x17 ;  /* 0x3b80000000037811 */ /* 0x000fe200078eb8ff */
[----:B------:R-:W-:-:S05]  /*0ad0*/  IMAD.SHL.U32 R0, R2, 0x100000, RZ ;  /* 0x0010000002007824 */ /* 0x000fca00078e00ff */
[----:B------:R-:W-:-:S07]  /*0ae0*/  LOP3.LUT R0, R3, R0, R4, 0xfe, !PT ;  /* 0x0000000003007212 */ /* 0x000fce00078efe04 */
.L_x_1752:
[----:B------:R-:W-:Y:S05]  /*0af0*/  BSYNC B0 ;  /* 0x0000000000007941 */ /* 0x000fea0003800000 */
.L_x_1751:
[----:B------:R-:W0:Y:S02]  /*0b00*/  F2I.FTZ.TRUNC.NTZ R0, R0 ;  /* 0x0000000000007305 */ /* 0x000e24000021f100 */
[----:B0-----:R-:W-:Y:S01]  /*0b10*/  PRMT R26, R0, 0x7610, R26 ;  /* 0x00007610001a7816 */ /* 0x001fe2000000001a */
[----:B------:R-:W-:Y:S06]  /*0b20*/  BRA `(.L_x_1736) ;  /* 0x0000000400107947 */ /* 0x000fec0003800000 */
.L_x_1749:
        /* <DEDUP_REMOVED lines=21> */
.L_x_1758:
[----:B------:R-:W-:Y:S05]  /*0c80*/  BSYNC B1 ;  /* 0x0000000000017941 */ /* 0x000fea0003800000 */
.L_x_1757:
[----:B------:R-:W-:Y:S01]  /*0c90*/  LEA R3, R0, 0x37800000, 0x17 ;  /* 0x3780000000037811 */ /* 0x000fe200078eb8ff */
[----:B------:R-:W-:-:S05]  /*0ca0*/  IMAD.SHL.U32 R0, R2, 0x200000, RZ ;  /* 0x0020000002007824 */ /* 0x000fca00078e00ff */
[----:B------:R-:W-:-:S07]  /*0cb0*/  LOP3.LUT R0, R3, R0, R4, 0xfe, !PT ;  /* 0x0000000003007212 */ /* 0x000fce00078efe04 */
.L_x_1756:
[----:B------:R-:W-:Y:S05]  /*0cc0*/  BSYNC B0 ;  /* 0x0000000000007941 */ /* 0x000fea0003800000 */
.L_x_1755:
[----:B------:R-:W0:Y:S02]  /*0cd0*/  F2I.FTZ.TRUNC.NTZ R0, R0 ;  /* 0x0000000000007305 */ /* 0x000e24000021f100 */
[----:B0-----:R-:W-:Y:S01]  /*0ce0*/  PRMT R26, R0, 0x7610, R26 ;  /* 0x00007610001a7816 */ /* 0x001fe2000000001a */
[----:B------:R-:W-:Y:S06]  /*0cf0*/  BRA `(.L_x_1736) ;  /* 0x00000000009c7947 */ /* 0x000fec0003800000 */
.L_x_1748:
        /* <DEDUP_REMOVED lines=14> */
.L_x_1762:
[----:B------:R-:W-:Y:S05]  /*0de0*/  BSYNC B0 ;  /* 0x0000000000007941 */ /* 0x000fea0003800000 */
.L_x_1761:
[----:B------:R-:W0:Y:S02]  /*0df0*/  F2I.FTZ.TRUNC.NTZ R0, R0 ;  /* 0x0000000000007305 */ /* 0x000e24000021f100 */
[----:B0-----:R-:W-:Y:S01]  /*0e00*/  PRMT R26, R0, 0x7610, R26 ;  /* 0x00007610001a7816 */ /* 0x001fe2000000001a */
[----:B------:R-:W-:Y:S06]  /*0e10*/  BRA `(.L_x_1736) ;  /* 0x0000000000547947 */ /* 0x000fec0003800000 */
.L_x_1735:
        /* <DEDUP_REMOVED lines=16> */
.L_x_1763:
[----:B------:R-:W-:Y:S01]  /*0f20*/  PRMT R26, RZ, 0x7610, R26 ;  /* 0x00007610ff1a7816 */ /* 0x000fe2000000001a */
[----:B------:R-:W-:Y:S06]  /*0f30*/  BRA `(.L_x_1736) ;  /* 0x00000000000c7947 */ /* 0x000fec0003800000 */
.L_x_1760:
[----:B------:R0:W5:Y:S01]  /*0f40*/  LDG.E.U16 R26, desc[UR36][R2.64] ;  /* 0x00000024021a7981 */ /* 0x000162000c1e1500 */
[----:B------:R-:W-:Y:S05]  /*0f50*/  BRA `(.L_x_1736) ;  /* 0x0000000000047947 */ /* 0x000fea0003800000 */
.L_x_1759:
[----:B------:R0:W5:Y:S02]  /*0f60*/  LDG.E.U16 R26, desc[UR36][R2.64] ;  /* 0x00000024021a7981 */ /* 0x000164000c1e1500 */
.L_x_1736:
[----:B------:R-:W2:Y:S02]  /*0f70*/  S2R R17, SR_TID.X ;  /* 0x0000000000117919 */ /* 0x000ea40000002100 */
[----:B--2---:R-:W-:-:S07]  /*0f80*/  VIADD R17, R17, 0x80 ;  /* 0x0000008011117836 */ /* 0x004fce0000000000 */
.L_x_1730:
[----:B------:R-:W-:Y:S05]  /*0f90*/  BSYNC B6 ;  /* 0x0000000000067941 */ /* 0x000fea0003800000 */
.L_x_1729:
[----:B------:R-:W-:Y:S01]  /*0fa0*/  ISETP.GE.AND P0, PT, R17, R22, PT ;  /* 0x000000161100720c */ /* 0x000fe20003f06270 */
[----:B------:R-:W-:-:S12]  /*0fb0*/  BSSY B6, `(.L_x_1764) ;  /* 0x00000ee000067945 */ /* 0x000fd80003800000 */
[----:B------:R-:W-:Y:S05]  /*0fc0*/  @P0 BRA `(.L_x_1765) ;  /* 0x0000000c00b00947 */ /* 0x000fea0003800000 */
[----:B01-34-:R-:W0:Y:S01]  /*0fd0*/  LDC.64 R2, c[0x0][0x220] ;  /* 0x00008800ff027b82 */ /* 0x01be220000000a00 */
        /* <DEDUP_REMOVED lines=19> */
.L_x_1769:
[----:B------:R0:W5:Y:S01]  /*1110*/  LDG.E.U8 R18, desc[UR36][R2.64] ;  /* 0x0000002402127981 */ /* 0x000162000c1e1100 */
[----:B------:R-:W-:Y:S05]  /*1120*/  BRA `(.L_x_1771) ;  /* 0x0000000c00547947 */ /* 0x000fea0003800000 */
.L_x_1768:
        /* <DEDUP_REMOVED lines=8> */
.L_x_1773:
[----:B------:R0:W5:Y:S01]  /*11b0*/  LDG.E.U16 R18, desc[UR36][R2.64] ;  /* 0x0000002402127981 */ /* 0x000162000c1e1500 */
[----:B------:R-:W-:Y:S05]  /*11c0*/  BRA `(.L_x_1771) ;  /* 0x0000000c002c7947 */ /* 0x000fea0003800000 */
.L_x_1772:
[----:B------:R0:W5:Y:S01]  /*11d0*/  LDG.E.U16 R18, desc[UR36][R2.64] ;  /* 0x0000002402127981 */ /* 0x000162000c1e1500 */
[----:B------:R-:W-:Y:S05]  /*11e0*/  BRA `(.L_x_1771) ;  /* 0x0000000c00247947 */ /* 0x000fea0003800000 */
.L_x_1767:
        /* <DEDUP_REMOVED lines=9> */
.L_x_1775:
[----:B------:R-:W2:Y:S02]  /*1280*/  LDG.E.U16 R0, desc[UR36][R2.64] ;  /* 0x0000002402007981 */ /* 0x000ea4000c1e1500 */
[----:B--2---:R-:W-:-:S06]  /*1290*/  HADD2.F32 R0, -RZ, R0.H0_H0 ;  /* 0x20000000ff007230 */ /* 0x004fcc0000004100 */
[----:B------:R-:W0:Y:S02]  /*12a0*/  F2I.FTZ.TRUNC.NTZ R0, R0 ;  /* 0x0000000000007305 */ /* 0x000e24000021f100 */
[----:B0-----:R-:W-:Y:S01]  /*12b0*/  PRMT R18, R0, 0x7610, R18 ;  /* 0x0000761000127816 */ /* 0x001fe20000000012 */
[----:B------:R-:W-:Y:S06]  /*12c0*/  BRA `(.L_x_1771) ;  /* 0x0000000800ec7947 */ /* 0x000fec0003800000 */
.L_x_1774:
        /* <DEDUP_REMOVED lines=9> */
.L_x_1777:
[----:B------:R-:W2:Y:S02]  /*1360*/  LDG.E.U16 R2, desc[UR36][R2.64] ;  /* 0x0000002402027981 */ /* 0x000ea4000c1e1500 */
[----:B--2---:R-:W-:-:S06]  /*1370*/  HADD2.F32 R0, -RZ, R2.H0_H0 ;  /* 0x20000002ff007230 */ /* 0x004fcc0000004100 */
[----:B------:R-:W0:Y:S02]  /*1380*/  F2I.FTZ.TRUNC.NTZ R0, R0 ;  /* 0x0000000000007305 */ /* 0x000e24000021f100 */
[----:B0-----:R-:W-:Y:S01]  /*1390*/  PRMT R18, R0, 0x7610, R18 ;  /* 0x0000761000127816 */ /* 0x001fe20000000012 */
[----:B------:R-:W-:Y:S06]  /*13a0*/  BRA `(.L_x_1771) ;  /* 0x0000000800b47947 */ /* 0x000fec0003800000 */
.L_x_1776:
[----:B------:R-:W2:Y:S02]  /*13b0*/  LDG.E.64 R2, desc[UR36][R2.64] ;  /* 0x0000002402027981 */ /* 0x000ea4000c1e1b00 */
[----:B--2---:R0:W1:Y:S01]  /*13c0*/  F2I.F64.TRUNC R18, R2 ;  /* 0x0000000200127311 */ /* 0x004062000030d100 */
[----:B------:R-:W-:Y:S05]  /*13d0*/  BRA `(.L_x_1771) ;  /* 0x0000000800a87947 */ /* 0x000fea0003800000 */
.L_x_1766:
        /* <DEDUP_REMOVED lines=12> */
.L_x_1780:
[----:B------:R-:W2:Y:S02]  /*14a0*/  LDG.E.64 R2, desc[UR36][R2.64] ;  /* 0x0000002402027981 */ /* 0x000ea4000c1e1b00 */
[----:B--2---:R0:W1:Y:S01]  /*14b0*/  F2I.F64.TRUNC R18, R2 ;  /* 0x0000000200127311 */ /* 0x004062000030d100 */
[----:B------:R-:W-:Y:S05]  /*14c0*/  BRA `(.L_x_1771) ;  /* 0x00000008006c7947 */ /* 0x000fea0003800000 */
.L_x_1779:
        /* <DEDUP_REMOVED lines=28> */
.L_x_1782:
        /* <DEDUP_REMOVED lines=15> */
.L_x_1781:
[----:B------:R-:W2:Y:S02]  /*1780*/  LDG.E.U16 R0, desc[UR36][R2.64] ;  /* 0x0000002402007981 */ /* 0x000ea4000c1e1500 */
[----:B--2---:R-:W-:-:S06]  /*1790*/  IMAD.U32 R0, R0, 0x10000, RZ ;  /* 0x0001000000007824 */ /* 0x004fcc00078e00ff */
[----:B------:R-:W0:Y:S02]  /*17a0*/  F2I.FTZ.TRUNC.NTZ R0, R0 ;  /* 0x0000000000007305 */ /* 0x000e24000021f100 */
[----:B0-----:R-:W-:Y:S01]  /*17b0*/  PRMT R18, R0, 0x7610, R18 ;  /* 0x0000761000127816 */ /* 0x001fe20000000012 */
[----:B------:R-:W-:Y:S06]  /*17c0*/  BRA `(.L_x_1771) ;  /* 0x0000000400ac7947 */ /* 0x000fec0003800000 */
.L_x_1778:
        /* <DEDUP_REMOVED lines=10> */
.L_x_1785:
        /* <DEDUP_REMOVED lines=21> */
.L_x_1789:
[----:B------:R-:W-:Y:S05]  /*19c0*/  BSYNC B1 ;  /* 0x0000000000017941 */ /* 0x000fea0003800000 */
.L_x_1788:
[----:B------:R-:W-:Y:S01]  /*19d0*/  LEA R3, R0, 0x3b800000, 0x17 ;  /* 0x3b80000000037811 */ /* 0x000fe200078eb8ff */
[----:B------:R-:W-:-:S05]  /*19e0*/  IMAD.SHL.U32 R0, R2, 0x100000, RZ ;  /* 0x0010000002007824 */ /* 0x000fca00078e00ff */
[----:B------:R-:W-:-:S07]  /*19f0*/  LOP3.LUT R0, R3, R0, R4, 0xfe, !PT ;  /* 0x0000000003007212 */ /* 0x000fce00078efe04 */
.L_x_1787:
[----:B------:R-:W-:Y:S05]  /*1a00*/  BSYNC B0 ;  /* 0x0000000000007941 */ /* 0x000fea0003800000 */
.L_x_1786:
[----:B------:R-:W0:Y:S02]  /*1a10*/  F2I.FTZ.TRUNC.NTZ R0, R0 ;  /* 0x0000000000007305 */ /* 0x000e24000021f100 */
[----:B0-----:R-:W-:Y:S01]  /*1a20*/  PRMT R18, R0, 0x7610, R18 ;  /* 0x0000761000127816 */ /* 0x001fe20000000012 */
[----:B------:R-:W-:Y:S06]  /*1a30*/  BRA `(.L_x_1771) ;  /* 0x0000000400107947 */ /* 0x000fec0003800000 */
.L_x_1784:
        /* <DEDUP_REMOVED lines=21> */
.L_x_1793:
[----:B------:R-:W-:Y:S05]  /*1b90*/  BSYNC B1 ;  /* 0x0000000000017941 */ /* 0x000fea0003800000 */
.L_x_1792:
[----:B------:R-:W-:Y:S01]  /*1ba0*/  LEA R3, R0, 0x37800000, 0x17 ;  /* 0x3780000000037811 */ /* 0x000fe200078eb8ff */
[----:B------:R-:W-:-:S05]  /*1bb0*/  IMAD.SHL.U32 R0, R2, 0x200000, RZ ;  /* 0x0020000002007824 */ /* 0x000fca00078e00ff */
[----:B------:R-:W-:-:S07]  /*1bc0*/  LOP3.LUT R0, R3, R0, R4, 0xfe, !PT ;  /* 0x0000000003007212 */ /* 0x000fce00078efe04 */
.L_x_1791:
[----:B------:R-:W-:Y:S05]  /*1bd0*/  BSYNC B0 ;  /* 0x0000000000007941 */ /* 0x000fea0003800000 */
.L_x_1790:
[----:B------:R-:W0:Y:S02]  /*1be0*/  F2I.FTZ.TRUNC.NTZ R0, R0 ;  /* 0x0000000000007305 */ /* 0x000e24000021f100 */
[----:B0-----:R-:W-:Y:S01]  /*1bf0*/  PRMT R18, R0, 0x7610, R18 ;  /* 0x0000761000127816 */ /* 0x001fe20000000012 */
[----:B------:R-:W-:Y:S06]  /*1c00*/  BRA `(.L_x_1771) ;  /* 0x00000000009c7947 */ /* 0x000fec0003800000 */
.L_x_1783:
        /* <DEDUP_REMOVED lines=14> */
.L_x_1797:
[----:B------:R-:W-:Y:S05]  /*1cf0*/  BSYNC B0 ;  /* 0x0000000000007941 */ /* 0x000fea0003800000 */
.L_x_1796:
[----:B------:R-:W0:Y:S02]  /*1d00*/  F2I.FTZ.TRUNC.NTZ R0, R0 ;  /* 0x0000000000007305 */ /* 0x000e24000021f100 */
[----:B0-----:R-:W-:Y:S01]  /*1d10*/  PRMT R18, R0, 0x7610, R18 ;  /* 0x0000761000127816 */ /* 0x001fe20000000012 */
[----:B------:R-:W-:Y:S06]  /*1d20*/  BRA `(.L_x_1771) ;  /* 0x0000000000547947 */ /* 0x000fec0003800000 */
.L_x_1770:
        /* <DEDUP_REMOVED lines=15> */
[----:B0----5:R-:W-:Y:S05]  /*1e20*/  CALL.ABS.NOINC R2 ;  /* 0x0000000002007343 */ /* 0x021fea0003c00000 */
.L_x_1798:
[----:B------:R-:W-:Y:S01]  /*1e30*/  PRMT R18, RZ, 0x7610, R18 ;  /* 0x00007610ff127816 */ /* 0x000fe20000000012 */
[----:B------:R-:W-:Y:S06]  /*1e40*/  BRA `(.L_x_1771) ;  /* 0x00000000000c7947 */ /* 0x000fec0003800000 */
.L_x_1795:
[----:B------:R3:W5:Y:S01]  /*1e50*/  LDG.E.U16 R18, desc[UR36][R2.64] ;  /* 0x0000002402127981 */ /* 0x000762000c1e1500 */
[----:B------:R-:W-:Y:S05]  /*1e60*/  BRA `(.L_x_1771) ;  /* 0x0000000000047947 */ /* 0x000fea0003800000 */
.L_x_1794:
[----:B------:R2:W5:Y:S02]  /*1e70*/  LDG.E.U16 R18, desc[UR36][R2.64] ;  /* 0x0000002402127981 */ /* 0x000564000c1e1500 */
.L_x_1771:
[----:B------:R-:W-:-:S07]  /*1e80*/  VIADD R17, R17, 0x80 ;  /* 0x0000008011117836 */ /* 0x000fce0000000000 */
.L_x_1765:
[----:B------:R-:W-:Y:S05]  /*1e90*/  BSYNC B6 ;  /* 0x0000000000067941 */ /* 0x000fea0003800000 */
.L_x_1764:
[----:B------:R-:W-:Y:S01]  /*1ea0*/  ISETP.GE.AND P0, PT, R17, R22, PT ;  /* 0x000000161100720c */ /* 0x000fe20003f06270 */
[----:B------:R-:W-:Y:S01]  /*1eb0*/  BSSY B6, `(.L_x_1799) ;  /* 0x00000f0000067945 */ /* 0x000fe20003800000 */
[----:B------:R-:W-:Y:S02]  /*1ec0*/  PRMT R16, RZ, 0x7610, R16 ;  /* 0x00007610ff107816 */ /* 0x000fe40000000010 */
[----:B------:R-:W-:-:S09]  /*1ed0*/  PRMT R24, RZ, 0x7610, R24 ;  /* 0x00007610ff187816 */ /* 0x000fd20000000018 */
        /* <DEDUP_REMOVED lines=21> */
.L_x_1804:
[----:B------:R0:W5:Y:S01]  /*2030*/  LDG.E.U8 R24, desc[UR36][R2.64] ;  /* 0x0000002402187981 */ /* 0x000162000c1e1100 */
[----:B------:R-:W-:Y:S05]  /*2040*/  BRA `(.L_x_1806) ;  /* 0x0000000c00547947 */ /* 0x000fea0003800000 */
.L_x_1803:
        /* <DEDUP_REMOVED lines=8> */
.L_x_1808:
[----:B------:R0:W5:Y:S01]  /*20d0*/  LDG.E.U16 R24, desc[UR36][R2.64] ;  /* 0x0000002402187981 */ /* 0x000162000c1e1500 */
[----:B------:R-:W-:Y:S05]  /*20e0*/  BRA `(.L_x_1806) ;  /* 0x0000000c002c7947 */ /* 0x000fea0003800000 */
.L_x_1807:
[----:B------:R0:W5:Y:S01]  /*20f0*/  LDG.E.U16 R24, desc[UR36][R2.64] ;  /* 0x0000002402187981 */ /* 0x000162000c1e1500 */
[----:B------:R-:W-:Y:S05]  /*2100*/  BRA `(.L_x_1806) ;  /* 0x0000000c00247947 */ /* 0x000fea0003800000 */
.L_x_1802:
        /* <DEDUP_REMOVED lines=9> */
.L_x_1810:
[----:B------:R-:W2:Y:S02]  /*21a0*/  LDG.E.U16 R0, desc[UR36][R2.64] ;  /* 0x0000002402007981 */ /* 0x000ea4000c1e1500 */
[----:B--2---:R-:W-:-:S06]  /*21b0*/  HADD2.F32 R0, -RZ, R0.H0_H0 ;  /* 0x20000000ff007230 */ /* 0x004fcc0000004100 */
[----:B------:R-:W0:Y:S02]  /*21c0*/  F2I.FTZ.TRUNC.NTZ R0, R0 ;  /* 0x0000000000007305 */ /* 0x000e24000021f100 */
[----:B0-----:R-:W-:Y:S01]  /*21d0*/  PRMT R24, R0, 0x7610, R24 ;  /* 0x0000761000187816 */ /* 0x001fe20000000018 */
[----:B------:R-:W-:Y:S06]  /*21e0*/  BRA `(.L_x_1806) ;  /* 0x0000000800ec7947 */ /* 0x000fec0003800000 */
.L_x_1809:
        /* <DEDUP_REMOVED lines=9> */
.L_x_1812:
[----:B------:R-:W2:Y:S02]  /*2280*/  LDG.E.U16 R2, desc[UR36][R2.64] ;  /* 0x0000002402027981 */ /* 0x000ea4000c1e1500 */
[----:B--2---:R-:W-:-:S06]  /*2290*/  HADD2.F32 R0, -RZ, R2.H0_H0 ;  /* 0x20000002ff007230 */ /* 0x004fcc0000004100 */
[----:B------:R-:W0:Y:S02]  /*22a0*/  F2I.FTZ.TRUNC.NTZ R0, R0 ;  /* 0x0000000000007305 */ /* 0x000e24000021f100 */
[----:B0-----:R-:W-:Y:S01]  /*22b0*/  PRMT R24, R0, 0x7610, R24 ;  /* 0x0000761000187816 */ /* 0x001fe20000000018 */
[----:B------:R-:W-:Y:S06]  /*22c0*/  BRA `(.L_x_1806) ;  /* 0x0000000800b47947 */ /* 0x000fec0003800000 */
.L_x_1811:
[----:B------:R-:W2:Y:S02]  /*22d0*/  LDG.E.64 R2, desc[UR36][R2.64] ;  /* 0x0000002402027981 */ /* 0x000ea4000c1e1b00 */
[----:B--2---:R0:W1:Y:S01]  /*22e0*/  F2I.F64.TRUNC R24, R2 ;  /* 0x0000000200187311 */ /* 0x004062000030d100 */
[----:B------:R-:W-:Y:S05]  /*22f0*/  BRA `(.L_x_1806) ;  /* 0x0000000800a87947 */ /* 0x000fea0003800000 */
.L_x_1801:
        /* <DEDUP_REMOVED lines=12> */
.L_x_1815:
[----:B------:R-:W2:Y:S02]  /*23c0*/  LDG.E.64 R2, desc[UR36][R2.64] ;  /* 0x0000002402027981 */ /* 0x000ea4000c1e1b00 */
[----:B--2---:R3:W4:Y:S01]  /*23d0*/  F2I.F64.TRUNC R24, R2 ;  /* 0x0000000200187311 */ /* 0x004722000030d100 */
[----:B------:R-:W-:Y:S05]  /*23e0*/  BRA `(.L_x_1806) ;  /* 0x00000008006c7947 */ /* 0x000fea0003800000 */
.L_x_1814:
        /* <DEDUP_REMOVED lines=28> */
.L_x_1817:
        /* <DEDUP_REMOVED lines=15> */
.L_x_1816:
[----:B------:R-:W2:Y:S02]  /*26a0*/  LDG.E.U16 R0, desc[UR36][R2.64] ;  /* 0x0000002402007981 */ /* 0x000ea4000c1e1500 */
[----:B--2---:R-:W-:-:S06]  /*26b0*/  IMAD.U32 R0, R0, 0x10000, RZ ;  /* 0x0001000000007824 */ /* 0x004fcc00078e00ff */
[----:B------:R-:W0:Y:S02]  /*26c0*/  F2I.FTZ.TRUNC.NTZ R0, R0 ;  /* 0x0000000000007305 */ /* 0x000e24000021f100 */
[----:B0-----:R-:W-:Y:S01]  /*26d0*/  PRMT R24, R0, 0x7610, R24 ;  /* 0x0000761000187816 */ /* 0x001fe20000000018 */
[----:B------:R-:W-:Y:S06]  /*26e0*/  BRA `(.L_x_1806) ;  /* 0x0000000400ac7947 */ /* 0x000fec0003800000 */
.L_x_1813:
        /* <DEDUP_REMOVED lines=10> */
.L_x_1820:
        /* <DEDUP_REMOVED lines=21> */
.L_x_1824:
[----:B------:R-:W-:Y:S05]  /*28e0*/  BSYNC B1 ;  /* 0x0000000000017941 */ /* 0x000fea0003800000 */
.L_x_1823:
[----:B------:R-:W-:Y:S01]  /*28f0*/  LEA R3, R0, 0x3b800000, 0x17 ;  /* 0x3b80000000037811 */ /* 0x000fe200078eb8ff */
[----:B------:R-:W-:-:S05]  /*2900*/  IMAD.SHL.U32 R0, R2, 0x100000, RZ ;  /* 0x0010000002007824 */ /* 0x000fca00078e00ff */
[----:B------:R-:W-:-:S07]  /*2910*/  LOP3.LUT R0, R3, R0, R4, 0xfe, !PT ;  /* 0x0000000003007212 */ /* 0x000fce00078efe04 */
.L_x_1822:
[----:B------:R-:W-:Y:S05]  /*2920*/  BSYNC B0 ;  /* 0x0000000000007941 */ /* 0x000fea0003800000 */
.L_x_1821:
[----:B------:R-:W0:Y:S02]  /*2930*/  F2I.FTZ.TRUNC.NTZ R0, R0 ;  /* 0x0000000000007305 */ /* 0x000e24000021f100 */
[----:B0-----:R-:W-:Y:S01]  /*2940*/  PRMT R24, R0, 0x7610, R24 ;  /* 0x0000761000187816 */ /* 0x001fe20000000018 */
[----:B------:R-:W-:Y:S06]  /*2950*/  BRA `(.L_x_1806) ;  /* 0x0000000400107947 */ /* 0x000fec0003800000 */
.L_x_1819:
        /* <DEDUP_REMOVED lines=21> */
.L_x_1828:
[----:B------:R-:W-:Y:S05]  /*2ab0*/  BSYNC B1 ;  /* 0x0000000000017941 */ /* 0x000fea0003800000 */
.L_x_1827:
[----:B------:R-:W-:Y:S01]  /*2ac0*/  LEA R3, R0, 0x37800000, 0x17 ;  /* 0x3780000000037811 */ /* 0x000fe200078eb8ff */
[----:B------:R-:W-:-:S05]  /*2ad0*/  IMAD.SHL.U32 R0, R2, 0x200000, RZ ;  /* 0x0020000002007824 */ /* 0x000fca00078e00ff */
[----:B------:R-:W-:-:S07]  /*2ae0*/  LOP3.LUT R0, R3, R0, R4, 0xfe, !PT ;  /* 0x0000000003007212 */ /* 0x000fce00078efe04 */
.L_x_1826:
[----:B------:R-:W-:Y:S05]  /*2af0*/  BSYNC B0 ;  /* 0x0000000000007941 */ /* 0x000fea0003800000 */
.L_x_1825:
[----:B------:R-:W0:Y:S02]  /*2b00*/  F2I.FTZ.TRUNC.NTZ R0, R0 ;  /* 0x0000000000007305 */ /* 0x000e24000021f100 */
[----:B0-----:R-:W-:Y:S01]  /*2b10*/  PRMT R24, R0, 0x7610, R24 ;  /* 0x0000761000187816 */ /* 0x001fe20000000018 */
[----:B------:R-:W-:Y:S06]  /*2b20*/  BRA `(.L_x_1806) ;  /* 0x00000000009c7947 */ /* 0x000fec0003800000 */
.L_x_1818:
        /* <DEDUP_REMOVED lines=14> */
.L_x_1832:
[----:B------:R-:W-:Y:S05]  /*2c10*/  BSYNC B0 ;  /* 0x0000000000007941 */ /* 0x000fea0003800000 */
.L_x_1831:
[----:B------:R-:W0:Y:S02]  /*2c20*/  F2I.FTZ.TRUNC.NTZ R0, R0 ;  /* 0x0000000000007305 */ /* 0x000e24000021f100 */
[----:B0-----:R-:W-:Y:S01]  /*2c30*/  PRMT R24, R0, 0x7610, R24 ;  /* 0x0000761000187816 */ /* 0x001fe20000000018 */
[----:B------:R-:W-:Y:S06]  /*2c40*/  BRA `(.L_x_1806) ;  /* 0x0000000000547947 */ /* 0x000fec0003800000 */
.L_x_1805:
        /* <DEDUP_REMOVED lines=16> */
.L_x_1833:
[----:B------:R-:W-:Y:S01]  /*2d50*/  PRMT R24, RZ, 0x7610, R24 ;  /* 0x00007610ff187816 */ /* 0x000fe20000000018 */
[----:B------:R-:W-:Y:S06]  /*2d60*/  BRA `(.L_x_1806) ;  /* 0x00000000000c7947 */ /* 0x000fec0003800000 */
.L_x_1830:
[----:B------:R2:W5:Y:S01]  /*2d70*/  LDG.E.U16 R24, desc[UR36][R2.64] ;  /* 0x0000002402187981 */ /* 0x000562000c1e1500 */
[----:B------:R-:W-:Y:S05]  /*2d80*/  BRA `(.L_x_1806) ;  /* 0x0000000000047947 */ /* 0x000fea0003800000 */
.L_x_1829:
[----:B------:R1:W5:Y:S02]  /*2d90*/  LDG.E.U16 R24, desc[UR36][R2.64] ;  /* 0x0000002402187981 */ /* 0x000364000c1e1500 */
.L_x_1806:
[----:B------:R-:W-:-:S07]  /*2da0*/  VIADD R17, R17, 0x80 ;  /* 0x0000008011117836 */ /* 0x000fce0000000000 */
.L_x_1800:
[----:B------:R-:W-:Y:S05]  /*2db0*/  BSYNC B6 ;  /* 0x0000000000067941 */ /* 0x000fea0003800000 */
.L_x_1799:
[----:B------:R-:W0:Y:S01]  /*2dc0*/  LDC.U16 R25, c[0x0][0x216] ;  /* 0x00008580ff197b82 */ /* 0x000e220000000400 */
[----:B------:R-:W-:Y:S01]  /*2dd0*/  ISETP.GE.AND P0, PT, R17, R22, PT ;  /* 0x000000161100720c */ /* 0x000fe20003f06270 */
[----:B------:R-:W-:-:S12]  /*2de0*/  BSSY B6, `(.L_x_1834) ;  /* 0x00000eb000067945 */ /* 0x000fd80003800000 */
[----:B------:R-:W-:Y:S05]  /*2df0*/  @P0 BRA `(.L_x_1835) ;  /* 0x0000000c00a40947 */ /* 0x000fea0003800000 */
        /* <DEDUP_REMOVED lines=19> */
.L_x_1839:
[----:B------:R0:W5:Y:S01]  /*2f30*/  LDG.E.U8 R16, desc[UR36][R2.64] ;  /* 0x0000002402107981 */ /* 0x000162000c1e1100 */
[----:B------:R-:W-:Y:S05]  /*2f40*/  BRA `(.L_x_1835) ;  /* 0x0000000c00507947 */ /* 0x000fea0003800000 */
.L_x_1838:
        /* <DEDUP_REMOVED lines=8> */
.L_x_1842:
[----:B------:R0:W5:Y:S01]  /*2fd0*/  LDG.E.U16 R16, desc[UR36][R2.64] ;  /* 0x0000002402107981 */ /* 0x000162000c1e1500 */
[----:B------:R-:W-:Y:S05]  /*2fe0*/  BRA `(.L_x_1835) ;  /* 0x0000000c00287947 */ /* 0x000fea0003800000 */
.L_x_1841:
[----:B------:R0:W5:Y:S01]  /*2ff0*/  LDG.E.U16 R16, desc[UR36][R2.64] ;  /* 0x0000002402107981 */ /* 0x000162000c1e1500 */
[----:B------:R-:W-:Y:S05]  /*3000*/  BRA `(.L_x_1835) ;  /* 0x0000000c00207947 */ /* 0x000fea0003800000 */
.L_x_1837:
        /* <DEDUP_REMOVED lines=9> */
.L_x_1844:
[----:B------:R-:W2:Y:S02]  /*30a0*/  LDG.E.U16 R0, desc[UR36][R2.64] ;  /* 0x0000002402007981 */ /* 0x000ea4000c1e1500 */
[----:B--2---:R-:W-:-:S06]  /*30b0*/  HADD2.F32 R0, -RZ, R0.H0_H0 ;  /* 0x20000000ff007230 */ /* 0x004fcc0000004100 */
[----:B------:R-:W0:Y:S02]  /*30c0*/  F2I.FTZ.TRUNC.NTZ R0, R0 ;  /* 0x0000000000007305 */ /* 0x000e24000021f100 */
[----:B0-----:R-:W-:Y:S01]  /*30d0*/  PRMT R16, R0, 0x7610, R16 ;  /* 0x0000761000107816 */ /* 0x001fe20000000010 */
[----:B------:R-:W-:Y:S06]  /*30e0*/  BRA `(.L_x_1835) ;  /* 0x0000000800e87947 */ /* 0x000fec0003800000 */
.L_x_1843:
        /* <DEDUP_REMOVED lines=9> */
.L_x_1846:
[----:B------:R-:W2:Y:S02]  /*3180*/  LDG.E.U16 R2, desc[UR36][R2.64] ;  /* 0x0000002402027981 */ /* 0x000ea4000c1e1500 */
[----:B--2---:R-:W-:-:S06]  /*3190*/  HADD2.F32 R0, -RZ, R2.H0_H0 ;  /* 0x20000002ff007230 */ /* 0x004fcc0000004100 */
[----:B------:R-:W0:Y:S02]  /*31a0*/  F2I.FTZ.TRUNC.NTZ R0, R0 ;  /* 0x0000000000007305 */ /* 0x000e24000021f100 */
[----:B0-----:R-:W-:Y:S01]  /*31b0*/  PRMT R16, R0, 0x7610, R16 ;  /* 0x0000761000107816 */ /* 0x001fe20000000010 */
[----:B------:R-:W-:Y:S06]  /*31c0*/  BRA `(.L_x_1835) ;  /* 0x0000000800b07947 */ /* 0x000fec0003800000 */
.L_x_1845:
[----:B------:R-:W2:Y:S02]  /*31d0*/  LDG.E.64 R2, desc[UR36][R2.64] ;  /* 0x0000002402027981 */ /* 0x000ea4000c1e1b00 */
[----:B--2---:R0:W1:Y:S01]  /*31e0*/  F2I.F64.TRUNC R16, R2 ;  /* 0x0000000200107311 */ /* 0x004062000030d100 */
[----:B------:R-:W-:Y:S05]  /*31f0*/  BRA `(.L_x_1835) ;  /* 0x0000000800a47947 */ /* 0x000fea0003800000 */
.L_x_1836:
        /* <DEDUP_REMOVED lines=12> */
.L_x_1849:
[----:B------:R-:W2:Y:S02]  /*32c0*/  LDG.E.64 R2, desc[UR36][R2.64] ;  /* 0x0000002402027981 */ /* 0x000ea4000c1e1b00 */
[----:B--2---:R0:W1:Y:S01]  /*32d0*/  F2I.F64.TRUNC R16, R2 ;  /* 0x0000000200107311 */ /* 0x004062000030d100 */
[----:B------:R-:W-:Y:S05]  /*32e0*/  BRA `(.L_x_1835) ;  /* 0x0000000800687947 */ /* 0x000fea0003800000 */
.L_x_1848:
        /* <DEDUP_REMOVED lines=28> */
.L_x_1851:
        /* <DEDUP_REMOVED lines=15> */
.L_x_1850:
[----:B------:R-:W2:Y:S02]  /*35a0*/  LDG.E.U16 R0, desc[UR36][R2.64] ;  /* 0x0000002402007981 */ /* 0x000ea4000c1e1500 */
[----:B--2---:R-:W-:-:S06]  /*35b0*/  IMAD.U32 R0, R0, 0x10000, RZ ;  /* 0x0001000000007824 */ /* 0x004fcc00078e00ff */
[----:B------:R-:W0:Y:S02]  /*35c0*/  F2I.FTZ.TRUNC.NTZ R0, R0 ;  /* 0x0000000000007305 */ /* 0x000e24000021f100 */
[----:B0-----:R-:W-:Y:S01]  /*35d0*/  PRMT R16, R0, 0x7610, R16 ;  /* 0x0000761000107816 */ /* 0x001fe20000000010 */
[----:B------:R-:W-:Y:S06]  /*35e0*/  BRA `(.L_x_1835) ;  /* 0x0000000400a87947 */ /* 0x000fec0003800000 */
.L_x_1847:
        /* <DEDUP_REMOVED lines=10> */
.L_x_1854:
        /* <DEDUP_REMOVED lines=21> */
.L_x_1858:
[----:B------:R-:W-:Y:S05]  /*37e0*/  BSYNC B1 ;  /* 0x0000000000017941 */ /* 0x000fea0003800000 */
.L_x_1857:
[----:B------:R-:W-:Y:S01]  /*37f0*/  LEA R3, R0, 0x3b800000, 0x17 ;  /* 0x3b80000000037811 */ /* 0x000fe200078eb8ff */
[----:B------:R-:W-:-:S05]  /*3800*/  IMAD.SHL.U32 R0, R2, 0x100000, RZ ;  /* 0x0010000002007824 */ /* 0x000fca00078e00ff */
[----:B------:R-:W-:-:S07]  /*3810*/  LOP3.LUT R0, R3, R0, R4, 0xfe, !PT ;  /* 0x0000000003007212 */ /* 0x000fce00078efe04 */
.L_x_1856:
[----:B------:R-:W-:Y:S05]  /*3820*/  BSYNC B0 ;  /* 0x0000000000007941 */ /* 0x000fea0003800000 */
.L_x_1855:
[----:B------:R-:W0:Y:S02]  /*3830*/  F2I.FTZ.TRUNC.NTZ R0, R0 ;  /* 0x0000000000007305 */ /* 0x000e24000021f100 */
[----:B0-----:R-:W-:Y:S01]  /*3840*/  PRMT R16, R0, 0x7610, R16 ;  /* 0x0000761000107816 */ /* 0x001fe20000000010 */
[----:B------:R-:W-:Y:S06]  /*3850*/  BRA `(.L_x_1835) ;  /* 0x00000004000c7947 */ /* 0x000fec0003800000 */
.L_x_1853:
        /* <DEDUP_REMOVED lines=21> */
.L_x_1862:
[----:B------:R-:W-:Y:S05]  /*39b0*/  BSYNC B1 ;  /* 0x0000000000017941 */ /* 0x000fea0003800000 */
.L_x_1861:
[----:B------:R-:W-:Y:S01]  /*39c0*/  LEA R3, R0, 0x37800000, 0x17 ;  /* 0x3780000000037811 */ /* 0x000fe200078eb8ff */
[----:B------:R-:W-:-:S05]  /*39d0*/  IMAD.SHL.U32 R0, R2, 0x200000, RZ ;  /* 0x0020000002007824 */ /* 0x000fca00078e00ff */
[----:B------:R-:W-:-:S07]  /*39e0*/  LOP3.LUT R0, R3, R0, R4, 0xfe, !PT ;  /* 0x0000000003007212 */ /* 0x000fce00078efe04 */
.L_x_1860:
[----:B------:R-:W-:Y:S05]  /*39f0*/  BSYNC B0 ;  /* 0x0000000000007941 */ /* 0x000fea0003800000 */
.L_x_1859:
[----:B------:R-:W0:Y:S02]  /*3a00*/  F2I.FTZ.TRUNC.NTZ R0, R0 ;  /* 0x0000000000007305 */ /* 0x000e24000021f100 */
[----:B0-----:R-:W-:Y:S01]  /*3a10*/  PRMT R16, R0, 0x7610, R16 ;  /* 0x0000761000107816 */ /* 0x001fe20000000010 */
[----:B------:R-:W-:Y:S06]  /*3a20*/  BRA `(.L_x_1835) ;  /* 0x0000000000987947 */ /* 0x000fec0003800000 */
.L_x_1852:
        /* <DEDUP_REMOVED lines=14> */
.L_x_1866:
[----:B------:R-:W-:Y:S05]  /*3b10*/  BSYNC B0 ;  /* 0x0000000000007941 */ /* 0x000fea0003800000 */
.L_x_1865:
[----:B------:R-:W0:Y:S02]  /*3b20*/  F2I.FTZ.TRUNC.NTZ R0, R0 ;  /* 0x0000000000007305 */ /* 0x000e24000021f100 */
[----:B0-----:R-:W-:Y:S01]  /*3b30*/  PRMT R16, R0, 0x7610, R16 ;  /* 0x0000761000107816 */ /* 0x001fe20000000010 */
[----:B------:R-:W-:Y:S06]  /*3b40*/  BRA `(.L_x_1835) ;  /* 0x0000000000507947 */ /* 0x000fec0003800000 */
.L_x_1840:
        /* <DEDUP_REMOVED lines=16> */
.L_x_1867:
[----:B------:R-:W-:Y:S05]  /*3c50*/  BRA `(.L_x_1835) ;  /* 0x00000000000c7947 */ /* 0x000fea0003800000 */
.L_x_1864:
[----:B------:R0:W5:Y:S01]  /*3c60*/  LDG.E.U16 R16, desc[UR36][R2.64] ;  /* 0x0000002402107981 */ /* 0x000162000c1e1500 */
[----:B------:R-:W-:Y:S05]  /*3c70*/  BRA `(.L_x_1835) ;  /* 0x0000000000047947 */ /* 0x000fea0003800000 */
.L_x_1863:
[----:B------:R0:W5:Y:S02]  /*3c80*/  LDG.E.U16 R16, desc[UR36][R2.64] ;  /* 0x0000002402107981 */ /* 0x000164000c1e1500 */
.L_x_1835:
[----:B------:R-:W-:Y:S05]  /*3c90*/  BSYNC B6 ;  /* 0x0000000000067941 */ /* 0x000fea0003800000 */
.L_x_1834:
[----:B01234-:R-:W0:Y:S01]  /*3ca0*/  S2R R2, SR_TID.X ;  /* 0x0000000000027919 */ /* 0x01fe220000002100 */
[----:B------:R-:W1:Y:S01]  /*3cb0*/  LDC.U8 R19, c[0x0][0x234] ;  /* 0x00008d00ff137b82 */ /* 0x000e620000000000 */
[----:B------:R-:W-:Y:S01]  /*3cc0*/  BSSY B6, `(.L_x_1868) ;  /* 0x00000fa000067945 */ /* 0x000fe20003800000 */
[-C--:B-----5:R-:W-:Y:S02]  /*3cd0*/  LOP3.LUT R3, R26, R25.reuse, RZ, 0x3c, !PT ;  /* 0x000000191a037212 */ /* 0x0a0fe400078e3cff */
[-C--:B------:R-:W-:Y:S02]  /*3ce0*/  LOP3.LUT R18, R18, R25.reuse, RZ, 0x3c, !PT ;  /* 0x0000001912127212 */ /* 0x080fe400078e3cff */
[-C--:B------:R-:W-:Y:S02]  /*3cf0*/  LOP3.LUT R17, R24, R25.reuse, RZ, 0x3c, !PT ;  /* 0x0000001918117212 */ /* 0x080fe400078e3cff */
[----:B------:R-:W-:Y:S02]  /*3d00*/  LOP3.LUT R16, R16, R25, RZ, 0x3c, !PT ;  /* 0x0000001910107212 */ /* 0x000fe400078e3cff */
[----:B0-----:R-:W-:-:S13]  /*3d10*/  ISETP.GE.AND P0, PT, R2, R22, PT ;  /* 0x000000160200720c */ /* 0x001fda0003f06270 */
        /* <DEDUP_REMOVED lines=22> */
.L_x_1873:
[----:B------:R0:W-:Y:S01]  /*3e80*/  STG.E.U8 desc[UR36][R8.64], R3 ;  /* 0x0000000308007986 */ /* 0x0001e2000c101124 */
[----:B------:R-:W-:Y:S05]  /*3e90*/  BRA `(.L_x_1869) ;  /* 0x0000000c00707947 */ /* 0x000fea0003800000 */
.L_x_1872:
[----:B------:R-:W-:-:S13]  /*3ea0*/  ISETP.NE.AND P0, PT, R0, 0x2, PT ;  /* 0x000000020000780c */ /* 0x000fda0003f05270 */
[----:B------:R-:W-:Y:S05]  /*3eb0*/  @!P0 BRA `(.L_x_1875) ;  /* 0x0000000000308947 */ /* 0x000fea0003800000 */
[----:B------:R-:W-:-:S13]  /*3ec0*/  ISETP.NE.AND P0, PT, R0, 0x3, PT ;  /* 0x000000030000780c */ /* 0x000fda0003f05270 */
[----:B------:R-:W-:Y:S05]  /*3ed0*/  @!P0 BRA `(.L_x_1876) ;  /* 0x00000000001c8947 */ /* 0x000fea0003800000 */
[----:B------:R-:W-:-:S13]  /*3ee0*/  ISETP.NE.AND P0, PT, R0, 0x4, PT ;  /* 0x000000040000780c */ /* 0x000fda0003f05270 */
[----:B------:R-:W-:Y:S05]  /*3ef0*/  @P0 BRA `(.L_x_1874) ;  /* 0x0000000800f80947 */ /* 0x000fea0003800000 */
[----:B------:R-:W-:-:S05]  /*3f00*/  PRMT R3, R3, 0x9910, RZ ;  /* 0x0000991003037816 */ /* 0x000fca00000000ff */
[----:B------:R-:W-:-:S05]  /*3f10*/  IMAD.MOV.U32 R4, RZ, RZ, R3 ;  /* 0x000000ffff047224 */ /* 0x000fca00078e0003 */
[----:B------:R-:W-:-:S05]  /*3f20*/  SHF.R.S32.HI R5, RZ, 0x1f, R4 ;  /* 0x0000001fff057819 */ /* 0x000fca0000011404 */
[----:B------:R0:W-:Y:S01]  /*3f30*/  STG.E.64 desc[UR36][R8.64], R4 ;  /* 0x0000000408007986 */ /* 0x0001e2000c101b24 */
[----:B------:R-:W-:Y:S05]  /*3f40*/  BRA `(.L_x_1869) ;  /* 0x0000000c00447947 */ /* 0x000fea0003800000 */
.L_x_1876:
[----:B------:R-:W-:-:S05]  /*3f50*/  PRMT R3, R3, 0x9910, RZ ;  /* 0x0000991003037816 */ /* 0x000fca00000000ff */
[----:B------:R0:W-:Y:S01]  /*3f60*/  STG.E desc[UR36][R8.64], R3 ;  /* 0x0000000308007986 */ /* 0x0001e2000c101924 */
[----:B------:R-:W-:Y:S05]  /*3f70*/  BRA `(.L_x_1869) ;  /* 0x0000000c00387947 */ /* 0x000fea0003800000 */
.L_x_1875:
[----:B------:R0:W-:Y:S01]  /*3f80*/  STG.E.U16 desc[UR36][R8.64], R3 ;  /* 0x0000000308007986 */ /* 0x0001e2000c101524 */
[----:B------:R-:W-:Y:S05]  /*3f90*/  BRA `(.L_x_1869) ;  /* 0x0000000c00307947 */ /* 0x000fea0003800000 */
.L_x_1871:
        /* <DEDUP_REMOVED lines=9> */
.L_x_1878:
[----:B------:R-:W0:Y:S02]  /*4030*/  I2F.S16 R0, R3 ;  /* 0x0000000300007306 */ /* 0x000e240000101400 */
[----:B0-----:R-:W-:-:S05]  /*4040*/  F2FP.F16.F32.PACK_AB R0, RZ, R0 ;  /* 0x00000000ff00723e */ /* 0x001fca00000000ff */
[----:B------:R0:W-:Y:S01]  /*4050*/  STG.E.U16 desc[UR36][R8.64], R0 ;  /* 0x0000000008007986 */ /* 0x0001e2000c101524 */
[----:B------:R-:W-:Y:S05]  /*4060*/  BRA `(.L_x_1869) ;  /* 0x0000000800fc7947 */ /* 0x000fea0003800000 */
.L_x_1877:
        /* <DEDUP_REMOVED lines=10> */
.L_x_1880:
[----:B------:R-:W0:Y:S02]  /*4110*/  I2F.S16 R3, R3 ;  /* 0x0000000300037306 */ /* 0x000e240000101400 */
[----:B0-----:R-:W-:-:S04]  /*4120*/  F2FP.F16.F32.PACK_AB R3, RZ, R3 ;  /* 0x00000003ff03723e */ /* 0x001fc800000000ff */
[----:B------:R-:W-:-:S05]  /*4130*/  PRMT R3, R3, 0x5410, RZ ;  /* 0x0000541003037816 */ /* 0x000fca00000000ff */
[----:B------:R0:W-:Y:S01]  /*4140*/  STG.E desc[UR36][R8.64], R3 ;  /* 0x0000000308007986 */ /* 0x0001e2000c101924 */
[----:B------:R-:W-:Y:S05]  /*4150*/  BRA `(.L_x_1869) ;  /* 0x0000000800c07947 */ /* 0x000fea0003800000 */
.L_x_1879:
[----:B------:R-:W0:Y:S02]  /*4160*/  I2F.F64.S16 R4, R3 ;  /* 0x0000000300047312 */ /* 0x000e240000101c00 */
[----:B0-----:R0:W-:Y:S01]  /*4170*/  STG.E.64 desc[UR36][R8.64], R4 ;  /* 0x0000000408007986 */ /* 0x0011e2000c101b24 */
[----:B------:R-:W-:Y:S05]  /*4180*/  BRA `(.L_x_1869) ;  /* 0x0000000800b47947 */ /* 0x000fea0003800000 */
.L_x_1870:
        /* <DEDUP_REMOVED lines=13> */
.L_x_1883:
[----:B------:R-:W0:Y:S01]  /*4260*/  I2F.F64.S16 R4, R3 ;  /* 0x0000000300047312 */ /* 0x000e220000101c00 */
[----:B------:R-:W-:-:S05]  /*4270*/  CS2R R6, SRZ ;  /* 0x0000000000067805 */ /* 0x000fca000001ff00 */
[----:B0-----:R0:W-:Y:S01]  /*4280*/  STG.E.128 desc[UR36][R8.64], R4 ;  /* 0x0000000408007986 */ /* 0x0011e2000c101d24 */
[----:B------:R-:W-:Y:S05]  /*4290*/  BRA `(.L_x_1869) ;  /* 0x0000000800707947 */ /* 0x000fea0003800000 */
.L_x_1882:
        /* <DEDUP_REMOVED lines=15> */
[----:B------:R-:W-:-:S04]  /*4390*/  @P0 SHF.R.U32.HI R0, RZ, 0x14, R3 ;  /* 0x00000014ff000819 */ /* 0x000fc80000011603 */
[----:B------:R-:W-:-:S04]  /*43a0*/  @P0 LOP3.LUT R0, R0, 0x1, RZ, 0xc0, !PT ;  /* 0x0000000100000812 */ /* 0x000fc800078ec0ff */
[----:B------:R-:W-:Y:S01]  /*43b0*/  @P0 IADD3 R0, R3, 0x407ffff, R0 ;  /* 0x0407ffff03000810 */ /* 0x000fe20007ffe000 */
[----:B------:R-:W-:-:S03]  /*43c0*/  @!P0 FADD.FTZ R3, R4, 16384 ;  /* 0x4680000004038421 */ /* 0x000fc60000010000 */
[----:B------:R-:W-:Y:S01]  /*43d0*/  @P0 SHF.R.U32.HI R0, RZ, 0x14, R0 ;  /* 0x00000014ff000819 */ /* 0x000fe20000011600 */
[----:B------:R-:W-:-:S07]  /*43e0*/  @!P0 VIADD R0, R3, 0xb9800000 ;  /* 0xb980000003008836 */ /* 0x000fce0000000000 */
.L_x_1887:
[----:B------:R-:W-:Y:S05]  /*43f0*/  BSYNC B0 ;  /* 0x0000000000007941 */ /* 0x000fea0003800000 */
.L_x_1886:
[----:B------:R-:W-:-:S05]  /*4400*/  LOP3.LUT R5, R0, R5, RZ, 0xfc, !PT ;  /* 0x0000000500057212 */ /* 0x000fca00078efcff */
[----:B------:R0:W-:Y:S01]  /*4410*/  STG.E.U8 desc[UR36][R8.64], R5 ;  /* 0x0000000508007986 */ /* 0x0001e2000c101124 */
[----:B------:R-:W-:Y:S05]  /*4420*/  BRA `(.L_x_1869) ;  /* 0x00000008000c7947 */ /* 0x000fea0003800000 */
.L_x_1885:
        /* <DEDUP_REMOVED lines=13> */
.L_x_1889:
[----:B------:R-:W-:Y:S01]  /*4500*/  IMAD.MOV.U32 R0, RZ, RZ, 0x7f ;  /* 0x0000007fff007424 */ /* 0x000fe200078e00ff */
[----:B------:R-:W-:-:S04]  /*4510*/  ISETP.GT.U32.AND P0, PT, R4, 0x7f800000, PT ;  /* 0x7f8000000400780c */ /* 0x000fc80003f04070 */
[----:B------:R-:W-:-:S09]  /*4520*/  SEL R0, R0, 0x7c, P0 ;  /* 0x0000007c00007807 */ /* 0x000fd20000000000 */
.L_x_1890:
[----:B------:R-:W-:Y:S05]  /*4530*/  BSYNC B0 ;  /* 0x0000000000007941 */ /* 0x000fea0003800000 */
.L_x_1888:
[----:B------:R-:W-:-:S04]  /*4540*/  LOP3.LUT R3, R5, 0x80000000, RZ, 0xc0, !PT ;  /* 0x8000000005037812 */ /* 0x000fc800078ec0ff */
[----:B------:R-:W-:-:S04]  /*4550*/  SHF.R.U32.HI R3, RZ, 0x18, R3 ;  /* 0x00000018ff037819 */ /* 0x000fc80000011603 */
[----:B------:R-:W-:-:S05]  /*4560*/  LOP3.LUT R3, R0, R3, RZ, 0xfc, !PT ;  /* 0x0000000300037212 */ /* 0x000fca00078efcff */
[----:B------:R0:W-:Y:S01]  /*4570*/  STG.E.U8 desc[UR36][R8.64], R3 ;  /* 0x0000000308007986 */ /* 0x0001e2000c101124 */
[----:B------:R-:W-:Y:S05]  /*4580*/  BRA `(.L_x_1869) ;  /* 0x0000000400b47947 */ /* 0x000fea0003800000 */
.L_x_1884:
[----:B------:R-:W0:Y:S02]  /*4590*/  I2F.S16 R0, R3 ;  /* 0x0000000300007306 */ /* 0x000e240000101400 */
[----:B0-----:R-:W-:-:S05]  /*45a0*/  F2FP.BF16.F32.PACK_AB R0, RZ, R0 ;  /* 0x00000000ff00723e */ /* 0x001fca00000010ff */
[----:B------:R0:W-:Y:S01]  /*45b0*/  STG.E.U16 desc[UR36][R8.64], R0 ;  /* 0x0000000008007986 */ /* 0x0001e2000c101524 */
[----:B------:R-:W-:Y:S05]  /*45c0*/  BRA `(.L_x_1869) ;  /* 0x0000000400a47947 */ /* 0x000fea0003800000 */
.L_x_1881:
        /* <DEDUP_REMOVED lines=10> */
.L_x_1893:
        /* <DEDUP_REMOVED lines=17> */
.L_x_1896:
[----:B------:R-:W-:-:S04]  /*4780*/  LOP3.LUT R3, R3, 0x80000000, RZ, 0xc0, !PT ;  /* 0x8000000003037812 */ /* 0x000fc800078ec0ff */
[----:B------:R-:W-:-:S04]  /*4790*/  SHF.R.U32.HI R3, RZ, 0x18, R3 ;  /* 0x00000018ff037819 */ /* 0x000fc80000011603 */
[----:B------:R-:W-:-:S04]  /*47a0*/  LOP3.LUT R0, R0, R3, RZ, 0xfc, !PT ;  /* 0x0000000300007212 */ /* 0x000fc800078efcff */
[----:B------:R-:W-:-:S07]  /*47b0*/  PRMT R4, R0, 0x7610, R4 ;  /* 0x0000761000047816 */ /* 0x000fce0000000004 */
.L_x_1895:
[----:B------:R-:W-:Y:S05]  /*47c0*/  BSYNC B0 ;  /* 0x0000000000007941 */ /* 0x000fea0003800000 */
.L_x_1894:
[----:B------:R4:W-:Y:S01]  /*47d0*/  STG.E.U8 desc[UR36][R8.64], R4 ;  /* 0x0000000408007986 */ /* 0x0009e2000c101124 */
[----:B------:R-:W-:Y:S05]  /*47e0*/  BRA `(.L_x_1869) ;  /* 0x00000004001c7947 */ /* 0x000fea0003800000 */
.L_x_1892:
        /* <DEDUP_REMOVED lines=17> */
.L_x_1899:
[----:B------:R-:W-:-:S04]  /*4900*/  LOP3.LUT R3, R3, 0x80000000, RZ, 0xc0, !PT ;  /* 0x8000000003037812 */ /* 0x000fc800078ec0ff */
[----:B------:R-:W-:-:S04]  /*4910*/  SHF.R.U32.HI R3, RZ, 0x18, R3 ;  /* 0x00000018ff037819 */ /* 0x000fc80000011603 */
[----:B------:R-:W-:-:S04]  /*4920*/  LOP3.LUT R0, R0, R3, RZ, 0xfc, !PT ;  /* 0x0000000300007212 */ /* 0x000fc800078efcff */
[----:B------:R-:W-:-:S07]  /*4930*/  PRMT R4, R0, 0x7610, R4 ;  /* 0x0000761000047816 */ /* 0x000fce0000000004 */
.L_x_1898:
[----:B------:R-:W-:Y:S05]  /*4940*/  BSYNC B0 ;  /* 0x0000000000007941 */ /* 0x000fea0003800000 */
.L_x_1897:
[----:B------:R0:W-:Y:S01]  /*4950*/  STG.E.U8 desc[UR36][R8.64], R4 ;  /* 0x0000000408007986 */ /* 0x0001e2000c101124 */
[----:B------:R-:W-:Y:S05]  /*4960*/  BRA `(.L_x_1869) ;  /* 0x0000000000bc7947 */ /* 0x000fea0003800000 */
.L_x_1891:
        /* <DEDUP_REMOVED lines=12> */
[----:B------:R-:W-:Y:S01]  /*4a30*/  @P1 VIADD R5, R4, 0x1 ;  /* 0x0000000104051836 */ /* 0x000fe20000000000 */
[----:B------:R-:W-:-:S04]  /*4a40*/  @P1 LOP3.LUT R0, R0, 0x1, RZ, 0xc0, !PT ;  /* 0x0000000100001812 */ /* 0x000fc800078ec0ff */
[----:B------:R-:W-:Y:S01]  /*4a50*/  @P1 ISETP.EQ.U32.AND P2, PT, R0, 0x1, P0 ;  /* 0x000000010000180c */ /* 0x000fe20000742070 */
[----:B------:R-:W-:Y:S01]  /*4a60*/  IMAD.MOV.U32 R0, RZ, RZ, 0xff ;  /* 0x000000ffff007424 */ /* 0x000fe200078e00ff */
[----:B------:R-:W-:Y:S02]  /*4a70*/  PLOP3.LUT P0, PT, PT, PT, PT, 0x80, 0x0 ;  /* 0x000000000000781c */ /* 0x000fe40003f0f070 */
[----:B------:R-:W-:Y:S02]  /*4a80*/  @P1 PLOP3.LUT P0, PT, P2, PT, PT, 0x80, 0x0 ;  /* 0x000000000000181c */ /* 0x000fe4000170f070 */
[----:B------:R-:W-:-:S11]  /*4a90*/  PRMT R3, R0, 0x7610, R3 ;  /* 0x0000761000037816 */ /* 0x000fd60000000003 */
[----:B------:R-:W-:-:S04]  /*4aa0*/  @!P0 IMAD.MOV R5, RZ, RZ, R4 ;  /* 0x000000ffff058224 */ /* 0x000fc800078e0204 */
[----:B------:R-:W-:-:S05]  /*4ab0*/  @P1 IMAD.MOV.U32 R3, RZ, RZ, R5 ;  /* 0x000000ffff031224 */ /* 0x000fca00078e0005 */
[----:B------:R2:W-:Y:S01]  /*4ac0*/  STG.E.U8 desc[UR36][R8.64], R3 ;  /* 0x0000000308007986 */ /* 0x0005e2000c101124 */
[----:B------:R-:W-:Y:S05]  /*4ad0*/  BRA `(.L_x_1869) ;  /* 0x0000000000607947 */ /* 0x000fea0003800000 */
.L_x_1874:
        /* <DEDUP_REMOVED lines=16> */
.L_x_1902:
[----:B------:R-:W-:Y:S05]  /*4be0*/  BRA `(.L_x_1869) ;  /* 0x00000000001c7947 */ /* 0x000fea0003800000 */
.L_x_1901:
[----:B------:R-:W-:-:S05]  /*4bf0*/  PRMT R3, R3, 0x9910, RZ ;  /* 0x0000991003037816 */ /* 0x000fca00000000ff */
[----:B------:R-:W-:-:S05]  /*4c00*/  IMAD.MOV.U32 R4, RZ, RZ, R3 ;  /* 0x000000ffff047224 */ /* 0x000fca00078e0003 */
[----:B------:R-:W-:-:S05]  /*4c10*/  SHF.R.S32.HI R5, RZ, 0x1f, R4 ;  /* 0x0000001fff057819 */ /* 0x000fca0000011404 */
[----:B------:R3:W-:Y:S01]  /*4c20*/  STG.E.64 desc[UR36][R8.64], R4 ;  /* 0x0000000408007986 */ /* 0x0007e2000c101b24 */
[----:B------:R-:W-:Y:S05]  /*4c30*/  BRA `(.L_x_1869) ;  /* 0x0000000000087947 */ /* 0x000fea0003800000 */
.L_x_1900:
[----:B------:R-:W-:-:S05]  /*4c40*/  PRMT R3, R3, 0x9910, RZ ;  /* 0x0000991003037816 */ /* 0x000fca00000000ff */
[----:B------:R0:W-:Y:S02]  /*4c50*/  STG.E desc[UR36][R8.64], R3 ;  /* 0x0000000308007986 */ /* 0x0001e4000c101924 */
.L_x_1869:
[----:B------:R-:W-:Y:S05]  /*4c60*/  BSYNC B6 ;  /* 0x0000000000067941 */ /* 0x000fea0003800000 */
.L_x_1868:
        /* <DEDUP_REMOVED lines=23> */
.L_x_1908:
[----:B------:R0:W-:Y:S01]  /*4de0*/  STG.E.U8 desc[UR36][R8.64], R18 ;  /* 0x0000001208007986 */ /* 0x0001e2000c101124 */
[----:B------:R-:W-:Y:S05]  /*4df0*/  BRA `(.L_x_1910) ;  /* 0x0000000c00647947 */ /* 0x000fea0003800000 */
.L_x_1907:
        /* <DEDUP_REMOVED lines=10> */
.L_x_1912:
[----:B------:R-:W-:-:S05]  /*4ea0*/  PRMT R3, R18, 0x9910, RZ ;  /* 0x0000991012037816 */ /* 0x000fca00000000ff */
[----:B------:R0:W-:Y:S01]  /*4eb0*/  STG.E desc[UR36][R8.64], R3 ;  /* 0x0000000308007986 */ /* 0x0001e2000c101924 */
[----:B------:R-:W-:Y:S05]  /*4ec0*/  BRA `(.L_x_1910) ;  /* 0x0000000c00307947 */ /* 0x000fea0003800000 */
.L_x_1911:
[----:B------:R0:W-:Y:S01]  /*4ed0*/  STG.E.U16 desc[UR36][R8.64], R18 ;  /* 0x0000001208007986 */ /* 0x0001e2000c101524 */
[----:B------:R-:W-:Y:S05]  /*4ee0*/  BRA `(.L_x_1910) ;  /* 0x0000000c00287947 */ /* 0x000fea0003800000 */
.L_x_1906:
        /* <DEDUP_REMOVED lines=9> */
.L_x_1914:
[----:B------:R-:W0:Y:S02]  /*4f80*/  I2F.S16 R0, R18 ;  /* 0x0000001200007306 */ /* 0x000e240000101400 */
[----:B0-----:R-:W-:-:S05]  /*4f90*/  F2FP.F16.F32.PACK_AB R0, RZ, R0 ;  /* 0x00000000ff00723e */ /* 0x001fca00000000ff */
[----:B------:R0:W-:Y:S01]  /*4fa0*/  STG.E.U16 desc[UR36][R8.64], R0 ;  /* 0x0000000008007986 */ /* 0x0001e2000c101524 */
[----:B------:R-:W-:Y:S05]  /*4fb0*/  BRA `(.L_x_1910) ;  /* 0x0000000800f47947 */ /* 0x000fea0003800000 */
.L_x_1913:
        /* <DEDUP_REMOVED lines=10> */
.L_x_1916:
[----:B------:R-:W0:Y:S02]  /*5060*/  I2F.S16 R18, R18 ;  /* 0x0000001200127306 */ /* 0x000e240000101400 */
[----:B0-----:R-:W-:-:S04]  /*5070*/  F2FP.F16.F32.PACK_AB R3, RZ, R18 ;  /* 0x00000012ff03723e */ /* 0x001fc800000000ff */
[----:B------:R-:W-:-:S05]  /*5080*/  PRMT R3, R3, 0x5410, RZ ;  /* 0x0000541003037816 */ /* 0x000fca00000000ff */
[----:B------:R0:W-:Y:S01]  /*5090*/  STG.E desc[UR36][R8.64], R3 ;  /* 0x0000000308007986 */ /* 0x0001e2000c101924 */
[----:B------:R-:W-:Y:S05]  /*50a0*/  BRA `(.L_x_1910) ;  /* 0x0000000800b87947 */ /* 0x000fea0003800000 */
.L_x_1915:
[----:B------:R-:W0:Y:S02]  /*50b0*/  I2F.F64.S16 R4, R18 ;  /* 0x0000001200047312 */ /* 0x000e240000101c00 */
[----:B0-----:R0:W-:Y:S01]  /*50c0*/  STG.E.64 desc[UR36][R8.64], R4 ;  /* 0x0000000408007986 */ /* 0x0011e2000c101b24 */
[----:B------:R-:W-:Y:S05]  /*50d0*/  BRA `(.L_x_1910) ;  /* 0x0000000800ac7947 */ /* 0x000fea0003800000 */
.L_x_1905:
        /* <DEDUP_REMOVED lines=13> */
.L_x_1919:
[----:B------:R-:W0:Y:S01]  /*51b0*/  I2F.F64.S16 R4, R18 ;  /* 0x0000001200047312 */ /* 0x000e220000101c00 */
[----:B------:R-:W-:-:S05]  /*51c0*/  CS2R R6, SRZ ;  /* 0x0000000000067805 */ /* 0x000fca000001ff00 */
[----:B0-----:R0:W-:Y:S01]  /*51d0*/  STG.E.128 desc[UR36][R8.64], R4 ;  /* 0x0000000408007986 */ /* 0x0011e2000c101d24 */
[----:B------:R-:W-:Y:S05]  /*51e0*/  BRA `(.L_x_1910) ;  /* 0x0000000800687947 */ /* 0x000fea0003800000 */
.L_x_1918:
        /* <DEDUP_REMOVED lines=21> */
.L_x_1923:
[----:B------:R-:W-:Y:S05]  /*5340*/  BSYNC B0 ;  /* 0x0000000000007941 */ /* 0x000fea0003800000 */
.L_x_1922:
[----:B------:R-:W-:-:S05]  /*5350*/  LOP3.LUT R5, R0, R5, RZ, 0xfc, !PT ;  /* 0x0000000500057212 */ /* 0x000fca00078efcff */
[----:B------:R0:W-:Y:S01]  /*5360*/  STG.E.U8 desc[UR36][R8.64], R5 ;  /* 0x0000000508007986 */ /* 0x0001e2000c101124 */
[----:B------:R-:W-:Y:S05]  /*5370*/  BRA `(.L_x_1910) ;  /* 0x0000000800047947 */ /* 0x000fea0003800000 */
.L_x_1921:
        /* <DEDUP_REMOVED lines=13> */
.L_x_1925:
[----:B------:R-:W-:Y:S01]  /*5450*/  IMAD.MOV.U32 R0, RZ, RZ, 0x7f ;  /* 0x0000007fff007424 */ /* 0x000fe200078e00ff */
[----:B------:R-:W-:-:S04]  /*5460*/  ISETP.GT.U32.AND P0, PT, R3, 0x7f800000, PT ;  /* 0x7f8000000300780c */ /* 0x000fc80003f04070 */
[----:B------:R-:W-:-:S09]  /*5470*/  SEL R0, R0, 0x7c, P0 ;  /* 0x0000007c00007807 */ /* 0x000fd20000000000 */
.L_x_1926:
[----:B------:R-:W-:Y:S05]  /*5480*/  BSYNC B0 ;  /* 0x0000000000007941 */ /* 0x000fea0003800000 */
.L_x_1924:
[----:B------:R-:W-:-:S04]  /*5490*/  LOP3.LUT R3, R5, 0x80000000, RZ, 0xc0, !PT ;  /* 0x8000000005037812 */ /* 0x000fc800078ec0ff */
[----:B------:R-:W-:-:S04]  /*54a0*/  SHF.R.U32.HI R3, RZ, 0x18, R3 ;  /* 0x00000018ff037819 */ /* 0x000fc80000011603 */
[----:B------:R-:W-:-:S05]  /*54b0*/  LOP3.LUT R3, R0, R3, RZ, 0xfc, !PT ;  /* 0x0000000300037212 */ /* 0x000fca00078efcff */
[----:B------:R0:W-:Y:S01]  /*54c0*/  STG.E.U8 desc[UR36][R8.64], R3 ;  /* 0x0000000308007986 */ /* 0x0001e2000c101124 */
[----:B------:R-:W-:Y:S05]  /*54d0*/  BRA `(.L_x_1910) ;  /* 0x0000000400ac7947 */ /* 0x000fea0003800000 */
.L_x_1920:
[----:B------:R-:W0:Y:S02]  /*54e0*/  I2F.S16 R0, R18 ;  /* 0x0000001200007306 */ /* 0x000e240000101400 */
[----:B0-----:R-:W-:-:S05]  /*54f0*/  F2FP.BF16.F32.PACK_AB R0, RZ, R0 ;  /* 0x00000000ff00723e */ /* 0x001fca00000010ff */
[----:B------:R0:W-:Y:S01]  /*5500*/  STG.E.U16 desc[UR36][R8.64], R0 ;  /* 0x0000000008007986 */ /* 0x0001e2000c101524 */
[----:B------:R-:W-:Y:S05]  /*5510*/  BRA `(.L_x_1910) ;  /* 0x00000004009c7947 */ /* 0x000fea0003800000 */
.L_x_1917:
        /* <DEDUP_REMOVED lines=10> */
.L_x_1929:
        /* <DEDUP_REMOVED lines=17> */
.L_x_1932:
[----:B------:R-:W-:-:S04]  /*56d0*/  LOP3.LUT R3, R5, 0x80000000, RZ, 0xc0, !PT ;  /* 0x8000000005037812 */ /* 0x000fc800078ec0ff */
[----:B------:R-:W-:-:S04]  /*56e0*/  SHF.R.U32.HI R3, RZ, 0x18, R3 ;  /* 0x00000018ff037819 */ /* 0x000fc80000011603 */
[----:B------:R-:W-:-:S04]  /*56f0*/  LOP3.LUT R0, R0, R3, RZ, 0xfc, !PT ;  /* 0x0000000300007212 */ /* 0x000fc800078efcff */
[----:B------:R-:W-:-:S07]  /*5700*/  PRMT R4, R0, 0x7610, R4 ;  /* 0x0000761000047816 */ /* 0x000fce0000000004 */
.L_x_1931:
[----:B------:R-:W-:Y:S05]  /*5710*/  BSYNC B0 ;  /* 0x0000000000007941 */ /* 0x000fea0003800000 */
.L_x_1930:
[----:B------:R3:W-:Y:S01]  /*5720*/  STG.E.U8 desc[UR36][R8.64], R4 ;  /* 0x0000000408007986 */ /* 0x0007e2000c101124 */
[----:B------:R-:W-:Y:S05]  /*5730*/  BRA `(.L_x_1910) ;  /* 0x0000000400147947 */ /* 0x000fea0003800000 */
.L_x_1928:
        /* <DEDUP_REMOVED lines=17> */
.L_x_1935:
[----:B------:R-:W-:-:S04]  /*5850*/  LOP3.LUT R3, R5, 0x80000000, RZ, 0xc0, !PT ;  /* 0x8000000005037812 */ /* 0x000fc800078ec0ff */
[----:B------:R-:W-:-:S04]  /*5860*/  SHF.R.U32.HI R3, RZ, 0x18, R3 ;  /* 0x00000018ff037819 */ /* 0x000fc80000011603 */
[----:B------:R-:W-:-:S04]  /*5870*/  LOP3.LUT R0, R0, R3, RZ, 0xfc, !PT ;  /* 0x0000000300007212 */ /* 0x000fc800078efcff */
[----:B------:R-:W-:-:S07]  /*5880*/  PRMT R4, R0, 0x7610, R4 ;  /* 0x0000761000047816 */ /* 0x000fce0000000004 */
.L_x_1934:
[----:B------:R-:W-:Y:S05]  /*5890*/  BSYNC B0 ;  /* 0x0000000000007941 */ /* 0x000fea0003800000 */
.L_x_1933:
[----:B------:R0:W-:Y:S01]  /*58a0*/  STG.E.U8 desc[UR36][R8.64], R4 ;  /* 0x0000000408007986 */ /* 0x0001e2000c101124 */
[----:B------:R-:W-:Y:S05]  /*58b0*/  BRA `(.L_x_1910) ;  /* 0x0000000000b47947 */ /* 0x000fea0003800000 */
.L_x_1927:
        /* <DEDUP_REMOVED lines=22> */
.L_x_1909:
        /* <DEDUP_REMOVED lines=16> */
.L_x_1938:
[----:B------:R-:W-:Y:S05]  /*5b20*/  BRA `(.L_x_1910) ;  /* 0x0000000000187947 */ /* 0x000fea0003800000 */
.L_x_1937:
[----:B------:R-:W-:-:S04]  /*5b30*/  PRMT R4, R18, 0x9910, RZ ;  /* 0x0000991012047816 */ /* 0x000fc800000000ff */
[----:B------:R-:W-:-:S05]  /*5b40*/  SHF.R.S32.HI R5, RZ, 0x1f, R4 ;  /* 0x0000001fff057819 */ /* 0x000fca0000011404 */
[----:B------:R2:W-:Y:S01]  /*5b50*/  STG.E.64 desc[UR36][R8.64], R4 ;  /* 0x0000000408007986 */ /* 0x0005e2000c101b24 */
[----:B------:R-:W-:Y:S05]  /*5b60*/  BRA `(.L_x_1910) ;  /* 0x0000000000087947 */ /* 0x000fea0003800000 */
.L_x_1936:
[----:B------:R-:W-:-:S05]  /*5b70*/  PRMT R3, R18, 0x9910, RZ ;  /* 0x0000991012037816 */ /* 0x000fca00000000ff */
[----:B------:R0:W-:Y:S02]  /*5b80*/  STG.E desc[UR36][R8.64], R3 ;  /* 0x0000000308007986 */ /* 0x0001e4000c101924 */
.L_x_1910:
        /* <DEDUP_REMOVED lines=23> */
.L_x_1942:
[----:B------:R3:W-:Y:S01]  /*5d00*/  STG.E.U8 desc[UR36][R8.64], R17 ;  /* 0x0000001108007986 */ /* 0x0007e2000c101124 */
[----:B------:R-:W-:Y:S05]  /*5d10*/  BRA `(.L_x_1944) ;  /* 0x0000000c00647947 */ /* 0x000fea0003800000 */
.L_x_1941:
        /* <DEDUP_REMOVED lines=10> */
.L_x_1946:
[----:B------:R-:W-:-:S05]  /*5dc0*/  PRMT R3, R17, 0x9910, RZ ;  /* 0x0000991011037816 */ /* 0x000fca00000000ff */
[----:B------:R2:W-:Y:S01]  /*5dd0*/  STG.E desc[UR36][R8.64], R3 ;  /* 0x0000000308007986 */ /* 0x0005e2000c101924 */
[----:B------:R-:W-:Y:S05]  /*5de0*/  BRA `(.L_x_1944) ;  /* 0x0000000c00307947 */ /* 0x000fea0003800000 */
.L_x_1945:
[----:B------:R0:W-:Y:S01]  /*5df0*/  STG.E.U16 desc[UR36][R8.64], R17 ;  /* 0x0000001108007986 */ /* 0x0001e2000c101524 */
[----:B------:R-:W-:Y:S05]  /*5e00*/  BRA `(.L_x_1944) ;  /* 0x0000000c00287947 */ /* 0x000fea0003800000 */
.L_x_1940:
        /* <DEDUP_REMOVED lines=9> */
.L_x_1948:
[----:B------:R-:W0:Y:S02]  /*5ea0*/  I2F.S16 R0, R17 ;  /* 0x0000001100007306 */ /* 0x000e240000101400 */
[----:B0-----:R-:W-:-:S05]  /*5eb0*/  F2FP.F16.F32.PACK_AB R0, RZ, R0 ;  /* 0x00000000ff00723e */ /* 0x001fca00000000ff */
[----:B------:R0:W-:Y:S01]  /*5ec0*/  STG.E.U16 desc[UR36][R8.64], R0 ;  /* 0x0000000008007986 */ /* 0x0001e2000c101524 */
[----:B------:R-:W-:Y:S05]  /*5ed0*/  BRA `(.L_x_1944) ;  /* 0x0000000800f47947 */ /* 0x000fea0003800000 */
.L_x_1947:
        /* <DEDUP_REMOVED lines=10> */
.L_x_1950:
[----:B------:R-:W0:Y:S02]  /*5f80*/  I2F.S16 R17, R17 ;  /* 0x0000001100117306 */ /* 0x000e240000101400 */
[----:B0-----:R-:W-:-:S04]  /*5f90*/  F2FP.F16.F32.PACK_AB R3, RZ, R17 ;  /* 0x00000011ff03723e */ /* 0x001fc800000000ff */
[----:B------:R-:W-:-:S05]  /*5fa0*/  PRMT R3, R3, 0x5410, RZ ;  /* 0x0000541003037816 */ /* 0x000fca00000000ff */
[----:B------:R0:W-:Y:S01]  /*5fb0*/  STG.E desc[UR36][R8.64], R3 ;  /* 0x0000000308007986 */ /* 0x0001e2000c101924 */
[----:B------:R-:W-:Y:S05]  /*5fc0*/  BRA `(.L_x_1944) ;  /* 0x0000000800b87947 */ /* 0x000fea0003800000 */
.L_x_1949:
[----:B------:R-:W0:Y:S02]  /*5fd0*/  I2F.F64.S16 R4, R17 ;  /* 0x0000001100047312 */ /* 0x000e240000101c00 */
[----:B0-----:R0:W-:Y:S01]  /*5fe0*/  STG.E.64 desc[UR36][R8.64], R4 ;  /* 0x0000000408007986 */ /* 0x0011e2000c101b24 */
[----:B------:R-:W-:Y:S05]  /*5ff0*/  BRA `(.L_x_1944) ;  /* 0x0000000800ac7947 */ /* 0x000fea0003800000 */
.L_x_1939:
        /* <DEDUP_REMOVED lines=13> */
.L_x_1953:
[----:B------:R-:W0:Y:S01]  /*60d0*/  I2F.F64.S16 R4, R17 ;  /* 0x0000001100047312 */ /* 0x000e220000101c00 */
[----:B------:R-:W-:-:S05]  /*60e0*/  CS2R R6, SRZ ;  /* 0x0000000000067805 */ /* 0x000fca000001ff00 */
[----:B0-----:R0:W-:Y:S01]  /*60f0*/  STG.E.128 desc[UR36][R8.64], R4 ;  /* 0x0000000408007986 */ /* 0x0011e2000c101d24 */
[----:B------:R-:W-:Y:S05]  /*6100*/  BRA `(.L_x_1944) ;  /* 0x0000000800687947 */ /* 0x000fea0003800000 */
.L_x_1952:
        /* <DEDUP_REMOVED lines=21> */
.L_x_1957:
[----:B------:R-:W-:Y:S05]  /*6260*/  BSYNC B0 ;  /* 0x0000000000007941 */ /* 0x000fea0003800000 */
.L_x_1956:
[----:B------:R-:W-:-:S05]  /*6270*/  LOP3.LUT R5, R0, R5, RZ, 0xfc, !PT ;  /* 0x0000000500057212 */ /* 0x000fca00078efcff */
[----:B------:R0:W-:Y:S01]  /*6280*/  STG.E.U8 desc[UR36][R8.64], R5 ;  /* 0x0000000508007986 */ /* 0x0001e2000c101124 */
[----:B------:R-:W-:Y:S05]  /*6290*/  BRA `(.L_x_1944) ;  /* 0x0000000800047947 */ /* 0x000fea0003800000 */
.L_x_1955:
        /* <DEDUP_REMOVED lines=13> */
.L_x_1959:
[----:B------:R-:W-:Y:S01]  /*6370*/  IMAD.MOV.U32 R0, RZ, RZ, 0x7f ;  /* 0x0000007fff007424 */ /* 0x000fe200078e00ff */
[----:B------:R-:W-:-:S04]  /*6380*/  ISETP.GT.U32.AND P0, PT, R3, 0x7f800000, PT ;  /* 0x7f8000000300780c */ /* 0x000fc80003f04070 */
[----:B------:R-:W-:-:S09]  /*6390*/  SEL R0, R0, 0x7c, P0 ;  /* 0x0000007c00007807 */ /* 0x000fd20000000000 */
.L_x_1960:
[----:B------:R-:W-:Y:S05]  /*63a0*/  BSYNC B0 ;  /* 0x0000000000007941 */ /* 0x000fea0003800000 */
.L_x_1958:
[----:B------:R-:W-:-:S04]  /*63b0*/  LOP3.LUT R3, R17, 0x80000000, RZ, 0xc0, !PT ;  /* 0x8000000011037812 */ /* 0x000fc800078ec0ff */
[----:B------:R-:W-:-:S04]  /*63c0*/  SHF.R.U32.HI R3, RZ, 0x18, R3 ;  /* 0x00000018ff037819 */ /* 0x000fc80000011603 */
[----:B------:R-:W-:-:S05]  /*63d0*/  LOP3.LUT R3, R0, R3, RZ, 0xfc, !PT ;  /* 0x0000000300037212 */ /* 0x000fca00078efcff */
[----:B------:R0:W-:Y:S01]  /*63e0*/  STG.E.U8 desc[UR36][R8.64], R3 ;  /* 0x0000000308007986 */ /* 0x0001e2000c101124 */
[----:B------:R-:W-:Y:S05]  /*63f0*/  BRA `(.L_x_1944) ;  /* 0x0000000400ac7947 */ /* 0x000fea0003800000 */
.L_x_1954:
[----:B------:R-:W0:Y:S02]  /*6400*/  I2F.S16 R0, R17 ;  /* 0x0000001100007306 */ /* 0x000e240000101400 */
[----:B0-----:R-:W-:-:S05]  /*6410*/  F2FP.BF16.F32.PACK_AB R0, RZ, R0 ;  /* 0x00000000ff00723e */ /* 0x001fca00000010ff */
[----:B------:R0:W-:Y:S01]  /*6420*/  STG.E.U16 desc[UR36][R8.64], R0 ;  /* 0x0000000008007986 */ /* 0x0001e2000c101524 */
[----:B------:R-:W-:Y:S05]  /*6430*/  BRA `(.L_x_1944) ;  /* 0x00000004009c7947 */ /* 0x000fea0003800000 */
.L_x_1951:
        /* <DEDUP_REMOVED lines=10> */
.L_x_1963:
        /* <DEDUP_REMOVED lines=17> */
.L_x_1966:
[----:B------:R-:W-:-:S04]  /*65f0*/  LOP3.LUT R3, R17, 0x80000000, RZ, 0xc0, !PT ;  /* 0x8000000011037812 */ /* 0x000fc800078ec0ff */
[----:B------:R-:W-:-:S04]  /*6600*/  SHF.R.U32.HI R3, RZ, 0x18, R3 ;  /* 0x00000018ff037819 */ /* 0x000fc80000011603 */
[----:B------:R-:W-:-:S04]  /*6610*/  LOP3.LUT R0, R0, R3, RZ, 0xfc, !PT ;  /* 0x0000000300007212 */ /* 0x000fc800078efcff */
[----:B------:R-:W-:-:S07]  /*6620*/  PRMT R4, R0, 0x7610, R4 ;  /* 0x0000761000047816 */ /* 0x000fce0000000004 */
.L_x_1965:
[----:B------:R-:W-:Y:S05]  /*6630*/  BSYNC B0 ;  /* 0x0000000000007941 */ /* 0x000fea0003800000 */
.L_x_1964:
[----:B------:R0:W-:Y:S01]  /*6640*/  STG.E.U8 desc[UR36][R8.64], R4 ;  /* 0x0000000408007986 */ /* 0x0001e2000c101124 */
[----:B------:R-:W-:Y:S05]  /*6650*/  BRA `(.L_x_1944) ;  /* 0x0000000400147947 */ /* 0x000fea0003800000 */
.L_x_1962:
        /* <DEDUP_REMOVED lines=17> */
.L_x_1969:
[----:B------:R-:W-:-:S04]  /*6770*/  LOP3.LUT R3, R17, 0x80000000, RZ, 0xc0, !PT ;  /* 0x8000000011037812 */ /* 0x000fc800078ec0ff */
[----:B------:R-:W-:-:S04]  /*6780*/  SHF.R.U32.HI R3, RZ, 0x18, R3 ;  /* 0x00000018ff037819 */ /* 0x000fc80000011603 */
[----:B------:R-:W-:-:S04]  /*6790*/  LOP3.LUT R0, R0, R3, RZ, 0xfc, !PT ;  /* 0x0000000300007212 */ /* 0x000fc800078efcff */
[----:B------:R-:W-:-:S07]  /*67a0*/  PRMT R4, R0, 0x7610, R4 ;  /* 0x0000761000047816 */ /* 0x000fce0000000004 */
.L_x_1968:
[----:B------:R-:W-:Y:S05]  /*67b0*/  BSYNC B0 ;  /* 0x0000000000007941 */ /* 0x000fea0003800000 */
.L_x_1967:
[----:B------:R0:W-:Y:S01]  /*67c0*/  STG.E.U8 desc[UR36][R8.64], R4 ;  /* 0x0000000408007986 */ /* 0x0001e2000c101124 */
[----:B------:R-:W-:Y:S05]  /*67d0*/  BRA `(.L_x_1944) ;  /* 0x0000000000b47947 */ /* 0x000fea0003800000 */
.L_x_1961:
        /* <DEDUP_REMOVED lines=22> */
.L_x_1943:
        /* <DEDUP_REMOVED lines=16> */
.L_x_1972:
[----:B------:R-:W-:Y:S05]  /*6a40*/  BRA `(.L_x_1944) ;  /* 0x0000000000187947 */ /* 0x000fea0003800000 */
.L_x_1971:
[----:B------:R-:W-:-:S04]  /*6a50*/  PRMT R4, R17, 0x9910, RZ ;  /* 0x0000991011047816 */ /* 0x000fc800000000ff */
[----:B------:R-:W-:-:S05]  /*6a60*/  SHF.R.S32.HI R5, RZ, 0x1f, R4 ;  /* 0x0000001fff057819 */ /* 0x000fca0000011404 */
[----:B------:R0:W-:Y:S01]  /*6a70*/  STG.E.64 desc[UR36][R8.64], R4 ;  /* 0x0000000408007986 */ /* 0x0001e2000c101b24 */
[----:B------:R-:W-:Y:S05]  /*6a80*/  BRA `(.L_x_1944) ;  /* 0x0000000000087947 */ /* 0x000fea0003800000 */
.L_x_1970:
[----:B------:R-:W-:-:S05]  /*6a90*/  PRMT R3, R17, 0x9910, RZ ;  /* 0x0000991011037816 */ /* 0x000fca00000000ff */
[----:B------:R0:W-:Y:S02]  /*6aa0*/  STG.E desc[UR36][R8.64], R3 ;  /* 0x0000000308007986 */ /* 0x0001e4000c101924 */
.L_x_1944:
[----:B------:R-:W-:-:S07]  /*6ab0*/  VIADD R2, R2, 0x80 ;  /* 0x0000008002027836 */ /* 0x000fce0000000000 */
.L_x_1904:
[----:B------:R-:W-:Y:S05]  /*6ac0*/  BSYNC B6 ;  /* 0x0000000000067941 */ /* 0x000fea0003800000 */
.L_x_1903:
        /* <DEDUP_REMOVED lines=21> */
.L_x_1976:
[----:B------:R-:W-:Y:S01]  /*6c20*/  STG.E.U8 desc[UR36][R2.64], R16 ;  /* 0x0000001002007986 */ /* 0x000fe2000c101124 */
[----:B------:R-:W-:Y:S05]  /*6c30*/  EXIT ;  /* 0x000000000000794d */ /* 0x000fea0003800000 */
.L_x_1975:
        /* <DEDUP_REMOVED lines=10> */
.L_x_1979:
[----:B------:R-:W-:-:S05]  /*6ce0*/  PRMT R5, R16, 0x9910, RZ ;  /* 0x0000991010057816 */ /* 0x000fca00000000ff */
[----:B------:R-:W-:Y:S01]  /*6cf0*/  STG.E desc[UR36][R2.64], R5 ;  /* 0x0000000502007986 */ /* 0x000fe2000c101924 */
[----:B------:R-:W-:Y:S05]  /*6d00*/  EXIT ;  /* 0x000000000000794d */ /* 0x000fea0003800000 */
.L_x_1978:
[----:B------:R-:W-:Y:S01]  /*6d10*/  STG.E.U16 desc[UR36][R2.64], R16 ;  /* 0x0000001002007986 */ /* 0x000fe2000c101524 */
[----:B------:R-:W-:Y:S05]  /*6d20*/  EXIT ;  /* 0x000000000000794d */ /* 0x000fea0003800000 */
.L_x_1974:
        /* <DEDUP_REMOVED lines=9> */
.L_x_1981:
[----:B------:R-:W0:Y:S02]  /*6dc0*/  I2F.S16 R0, R16 ;  /* 0x0000001000007306 */ /* 0x000e240000101400 */
[----:B0-----:R-:W-:-:S05]  /*6dd0*/  F2FP.F16.F32.PACK_AB R0, RZ, R0 ;  /* 0x00000000ff00723e */ /* 0x001fca00000000ff */
[----:B------:R-:W-:Y:S01]  /*6de0*/  STG.E.U16 desc[UR36][R2.64], R0 ;  /* 0x0000000002007986 */ /* 0x000fe2000c101524 */
[----:B------:R-:W-:Y:S05]  /*6df0*/  EXIT ;  /* 0x000000000000794d */ /* 0x000fea0003800000 */
.L_x_1980:
        /* <DEDUP_REMOVED lines=10> */
.L_x_1983:
[----:B------:R-:W0:Y:S02]  /*6ea0*/  I2F.S16 R16, R16 ;  /* 0x0000001000107306 */ /* 0x000e240000101400 */
[----:B0-----:R-:W-:-:S04]  /*6eb0*/  F2FP.F16.F32.PACK_AB R5, RZ, R16 ;  /* 0x00000010ff05723e */ /* 0x001fc800000000ff */
[----:B------:R-:W-:-:S05]  /*6ec0*/  PRMT R5, R5, 0x5410, RZ ;  /* 0x0000541005057816 */ /* 0x000fca00000000ff */
[----:B------:R-:W-:Y:S01]  /*6ed0*/  STG.E desc[UR36][R2.64], R5 ;  /* 0x0000000502007986 */ /* 0x000fe2000c101924 */
[----:B------:R-:W-:Y:S05]  /*6ee0*/  EXIT ;  /* 0x000000000000794d */ /* 0x000fea0003800000 */
.L_x_1982:
[----:B------:R-:W0:Y:S02]  /*6ef0*/  I2F.F64.S16 R16, R16 ;  /* 0x0000001000107312 */ /* 0x000e240000101c00 */
[----:B0-----:R-:W-:Y:S01]  /*6f00*/  STG.E.64 desc[UR36][R2.64], R16 ;  /* 0x0000001002007986 */ /* 0x001fe2000c101b24 */
[----:B------:R-:W-:Y:S05]  /*6f10*/  EXIT ;  /* 0x000000000000794d */ /* 0x000fea0003800000 */
.L_x_1973:
        /* <DEDUP_REMOVED lines=13> */
.L_x_1986:
[----:B------:R-:W0:Y:S01]  /*6ff0*/  I2F.F64.S16 R16, R16 ;  /* 0x0000001000107312 */ /* 0x000e220000101c00 */
[----:B------:R-:W-:-:S05]  /*7000*/  CS2R R18, SRZ ;  /* 0x0000000000127805 */ /* 0x000fca000001ff00 */
[----:B0-----:R-:W-:Y:S01]  /*7010*/  STG.E.128 desc[UR36][R2.64], R16 ;  /* 0x0000001002007986 */ /* 0x001fe2000c101d24 */
[----:B------:R-:W-:Y:S05]  /*7020*/  EXIT ;  /* 0x000000000000794d */ /* 0x000fea0003800000 */
.L_x_1985:
        /* <DEDUP_REMOVED lines=21> */
.L_x_1990:
[----:B------:R-:W-:Y:S05]  /*7180*/  BSYNC B0 ;  /* 0x0000000000007941 */ /* 0x000fea0003800000 */
.L_x_1989:
[----:B------:R-:W-:-:S05]  /*7190*/  LOP3.LUT R5, R0, R5, RZ, 0xfc, !PT ;  /* 0x0000000500057212 */ /* 0x000fca00078efcff */
[----:B------:R-:W-:Y:S01]  /*71a0*/  STG.E.U8 desc[UR36][R2.64], R5 ;  /* 0x0000000502007986 */ /* 0x000fe2000c101124 */
[----:B------:R-:W-:Y:S05]  /*71b0*/  EXIT ;  /* 0x000000000000794d */ /* 0x000fea0003800000 */
.L_x_1988:
        /* <DEDUP_REMOVED lines=13> */
.L_x_1992:
[----:B------:R-:W-:Y:S01]  /*7290*/  IMAD.MOV.U32 R0, RZ, RZ, 0x7f ;  /* 0x0000007fff007424 */ /* 0x000fe200078e00ff */
[----:B------:R-:W-:-:S04]  /*72a0*/  ISETP.GT.U32.AND P0, PT, R4, 0x7f800000, PT ;  /* 0x7f8000000400780c */ /* 0x000fc80003f04070 */
[----:B------:R-:W-:-:S09]  /*72b0*/  SEL R0, R0, 0x7c, P0 ;  /* 0x0000007c00007807 */ /* 0x000fd20000000000 */
.L_x_1993:
[----:B------:R-:W-:Y:S05]  /*72c0*/  BSYNC B0 ;  /* 0x0000000000007941 */ /* 0x000fea0003800000 */
.L_x_1991:
[----:B------:R-:W-:-:S04]  /*72d0*/  LOP3.LUT R4, R5, 0x80000000, RZ, 0xc0, !PT ;  /* 0x8000000005047812 */ /* 0x000fc800078ec0ff */
[----:B------:R-:W-:-:S04]  /*72e0*/  SHF.R.U32.HI R5, RZ, 0x18, R4 ;  /* 0x00000018ff057819 */ /* 0x000fc80000011604 */
[----:B------:R-:W-:-:S05]  /*72f0*/  LOP3.LUT R5, R0, R5, RZ, 0xfc, !PT ;  /* 0x0000000500057212 */ /* 0x000fca00078efcff */
[----:B------:R-:W-:Y:S01]  /*7300*/  STG.E.U8 desc[UR36][R2.64], R5 ;  /* 0x0000000502007986 */ /* 0x000fe2000c101124 */
[----:B------:R-:W-:Y:S05]  /*7310*/  EXIT ;  /* 0x000000000000794d */ /* 0x000fea0003800000 */
.L_x_1987:
[----:B------:R-:W0:Y:S02]  /*7320*/  I2F.S16 R0, R16 ;  /* 0x0000001000007306 */ /* 0x000e240000101400 */
[----:B0-----:R-:W-:-:S05]  /*7330*/  F2FP.BF16.F32.PACK_AB R0, RZ, R0 ;  /* 0x00000000ff00723e */ /* 0x001fca00000010ff */
[----:B------:R-:W-:Y:S01]  /*7340*/  STG.E.U16 desc[UR36][R2.64], R0 ;  /* 0x0000000002007986 */ /* 0x000fe2000c101524 */
[----:B------:R-:W-:Y:S05]  /*7350*/  EXIT ;  /* 0x000000000000794d */ /* 0x000fea0003800000 */
.L_x_1984:
        /* <DEDUP_REMOVED lines=10> */
.L_x_1996:
        /* <DEDUP_REMOVED lines=17> */
.L_x_1999:
[----:B------:R-:W-:-:S04]  /*7510*/  LOP3.LUT R0, R7, 0x80000000, RZ, 0xc0, !PT ;  /* 0x8000000007007812 */ /* 0x000fc800078ec0ff */
[----:B------:R-:W-:-:S04]  /*7520*/  SHF.R.U32.HI R5, RZ, 0x18, R0 ;  /* 0x00000018ff057819 */ /* 0x000fc80000011600 */
[----:B------:R-:W-:-:S04]  /*7530*/  LOP3.LUT R4, R4, R5, RZ, 0xfc, !PT ;  /* 0x0000000504047212 */ /* 0x000fc800078efcff */
[----:B------:R-:W-:-:S07]  /*7540*/  PRMT R0, R4, 0x7610, R0 ;  /* 0x0000761004007816 */ /* 0x000fce0000000000 */
.L_x_1998:
[----:B------:R-:W-:Y:S05]  /*7550*/  BSYNC B0 ;  /* 0x0000000000007941 */ /* 0x000fea0003800000 */
.L_x_1997:
[----:B------:R-:W-:Y:S01]  /*7560*/  STG.E.U8 desc[UR36][R2.64], R0 ;  /* 0x0000000002007986 */ /* 0x000fe2000c101124 */
[----:B------:R-:W-:Y:S05]  /*7570*/  EXIT ;  /* 0x000000000000794d */ /* 0x000fea0003800000 */
.L_x_1995:
        /* <DEDUP_REMOVED lines=17> */
.L_x_2002:
[----:B------:R-:W-:-:S04]  /*7690*/  LOP3.LUT R0, R7, 0x80000000, RZ, 0xc0, !PT ;  /* 0x8000000007007812 */ /* 0x000fc800078ec0ff */
[----:B------:R-:W-:-:S04]  /*76a0*/  SHF.R.U32.HI R5, RZ, 0x18, R0 ;  /* 0x00000018ff057819 */ /* 0x000fc80000011600 */
[----:B------:R-:W-:-:S04]  /*76b0*/  LOP3.LUT R4, R4, R5, RZ, 0xfc, !PT ;  /* 0x0000000504047212 */ /* 0x000fc800078efcff */
[----:B------:R-:W-:-:S07]  /*76c0*/  PRMT R0, R4, 0x7610, R0 ;  /* 0x0000761004007816 */ /* 0x000fce0000000000 */
.L_x_2001:
[----:B------:R-:W-:Y:S05]  /*76d0*/  BSYNC B0 ;  /* 0x0000000000007941 */ /* 0x000fea0003800000 */
.L_x_2000:
[----:B------:R-:W-:Y:S01]  /*76e0*/  STG.E.U8 desc[UR36][R2.64], R0 ;  /* 0x0000000002007986 */ /* 0x000fe2000c101124 */
[----:B------:R-:W-:Y:S05]  /*76f0*/  EXIT ;  /* 0x000000000000794d */ /* 0x000fea0003800000 */
.L_x_1994:
        /* <DEDUP_REMOVED lines=22> */
.L_x_1977:
        /* <DEDUP_REMOVED lines=16> */
.L_x_2005:
[----:B------:R-:W-:Y:S05]  /*7960*/  EXIT ;  /* 0x000000000000794d */ /* 0x000fea0003800000 */
.L_x_2004:
[----:B------:R-:W-:-:S04]  /*7970*/  PRMT R4, R16, 0x9910, RZ ;  /* 0x0000991010047816 */ /* 0x000fc800000000ff */
[----:B------:R-:W-:-:S05]  /*7980*/  SHF.R.S32.HI R5, RZ, 0x1f, R4 ;  /* 0x0000001fff057819 */ /* 0x000fca0000011404 */
[----:B------:R-:W-:Y:S01]  /*7990*/  STG.E.64 desc[UR36][R2.64], R4 ;  /* 0x0000000402007986 */ /* 0x000fe2000c101b24 */
[----:B------:R-:W-:Y:S05]  /*79a0*/  EXIT ;  /* 0x000000000000794d */ /* 0x000fea0003800000 */
.L_x_2003:
[----:B------:R-:W-:-:S05]  /*79b0*/  PRMT R5, R16, 0x9910, RZ ;  /* 0x0000991010057816 */ /* 0x000fca00000000ff */
[----:B------:R-:W-:Y:S01]  /*79c0*/  STG.E desc[UR36][R2.64], R5 ;  /* 0x0000000502007986 */ /* 0x000fe2000c101924 */
[----:B------:R-:W-:Y:S05]  /*79d0*/  EXIT ;  /* 0x000000000000794d */ /* 0x000fea0003800000 */
.L_x_2006:
        /* <DEDUP_REMOVED lines=10> */
.L_x_26135:


//--------------------- .text._ZN2at6native18elementwise_kernelILi128ELi4EZNS0_22gpu_kernel_impl_nocastINS0_13AUnaryFunctorIsssNS0_17BitwiseXorFunctorIsEEEEEEvRNS_18TensorIteratorBaseERKT_EUliE_EEviT1_ --------------------------
	.section	.text._ZN2at6native18elementwise_kernelILi128ELi4EZNS0_22gpu_kernel_impl_nocastINS0_13AUnaryFunctorIsssNS0_17BitwiseXorFunctorIsEEEEEEvRNS_18TensorIteratorBaseERKT_EUliE_EEviT1_,"ax",@progbits
	.align	128
        .global         _ZN2at6native18elementwise_kernelILi128ELi4EZNS0_22gpu_kernel_impl_nocastINS0_13AUnaryFunctorIsssNS0_17BitwiseXorFunctorIsEEEEEEvRNS_18TensorIteratorBaseERKT_EUliE_EEviT1_
        .type           _ZN2at6native18elementwise_kernelILi128ELi4EZNS0_22gpu_kernel_impl_nocastINS0_13AUnaryFunctorIsssNS0_17BitwiseXorFunctorIsEEEEEEvRNS_18TensorIteratorBaseERKT_EUliE_EEviT1_,@function
        .size           _ZN2at6native18elementwise_kernelILi128ELi4EZNS0_22gpu_kernel_impl_nocastINS0_13AUnaryFunctorIsssNS0_17BitwiseXorFunctorIsEEEEEEvRNS_18TensorIteratorBaseERKT_EUliE_EEviT1_,(.L_x_26136 - _ZN2at6native18elementwise_kernelILi128ELi4EZNS0_22gpu_kernel_impl_nocastINS0_13AUnaryFunctorIsssNS0_17BitwiseXorFunctorIsEEEEEEvRNS_18TensorIteratorBaseERKT_EUliE_EEviT1_)
        .other          _ZN2at6native18elementwise_kernelILi128ELi4EZNS0_22gpu_kernel_impl_nocastINS0_13AUnaryFunctorIsssNS0_17BitwiseXorFunctorIsEEEEEEvRNS_18TensorIteratorBaseERKT_EUliE_EEviT1_,@"STO_CUDA_ENTRY STV_DEFAULT"
_ZN2at6native18elementwise_kernelILi128ELi4EZNS0_22gpu_kernel_impl_nocastINS0_13AUnaryFunctorIsssNS0_17BitwiseXorFunctorIsEEEEEEvRNS_18TensorIteratorBaseERKT_EUliE_EEviT1_:
.text._ZN2at6native18elementwise_kernelILi128ELi4EZNS0_22gpu_kernel_impl_nocastINS0_13AUnaryFunctorIsssNS0_17BitwiseXorFunctorIsEEEEEEvRNS_18TensorIteratorBaseERKT_EUliE_EEviT1_:
[----:B------:R-:W-:Y:S01]  /*0000*/  LDC R1, c[0x0][0x28] ;  /* 0x00000a00ff017b82 */ /* 0x000fe20000000800 */
[----:B------:R-:W0:Y:S01]  /*0010*/  S2R R0, SR_CTAID.X ;  /* 0x0000000000007919 */ /* 0x000e220000002500 */
[----:B------:R-:W-:Y:S01]  /*0020*/  ULDC UR6, c[0x0][0x210] ;  /* 0x0000840000067ab9 */ /* 0x000fe20000000800 */
[----:B------:R-:W-:Y:S01]  /*0030*/  ULDC.64 UR4, c[0x0][0x208] ;  /* 0x0000820000047ab9 */ /* 0x000fe20000000a00 */
[----:B------:R-:W-:Y:S01]  /*0040*/  ULDC.U16 UR7, c[0x0][0x422] ;  /* 0x0001088000077ab9 */ /* 0x000fe20000000400 */
        /* <DEDUP_REMOVED lines=12> */
[----:B------:R-:W-:-:S07]  /*0110*/  ISETP.NE.AND P0, PT, R8, 0x1, PT ;  /* 0x000000010800780c */ /* 0x000fce0003f05270 */
[----:B------:R-:W-:Y:S01]  /*0120*/  IMAD.HI.U32 R4, R0, UR8, R2 ;  /* 0x0000000800047c27 */ /* 0x000fe2000f8e0002 */
[----:B------:R-:W-:-:S04]  /*0130*/  ULDC UR8, c[0x0][0x21c] ;  /* 0x0000870000087ab9 */ /* 0x000fc80000000800 */
[----:B------:R-:W-:-:S04]  /*0140*/  SHF.R.U32.HI R5, RZ, UR9, R4 ;  /* 0x00000009ff057c19 */ /* 0x000fc80008011604 */
[----:B------:R-:W-:-:S05]  /*0150*/  IADD3 R3, -R5, RZ, RZ ;  /* 0x000000ff05037210 */ /* 0x000fca0007ffe1ff */
[----:B------:R-:W-:Y:S01]  /*0160*/  IMAD R2, R3, UR8, R0 ;  /* 0x0000000803027c24 */ /* 0x000fe2000f8e0200 */
[----:B------:R-:W-:-:S03]  /*0170*/  ULDC.64 UR8, c[0x0][0x348] ;  /* 0x0000d20000087ab9 */ /* 0x000fc60000000a00 */
        /* <DEDUP_REMOVED lines=17> */
[----:B------:R-:W-:-:S08]  /*0290*/  ISETP.NE.AND P0, PT, R8, 0x3, PT ;  /* 0x000000030800780c */ /* 0x000fd00003f05270 */
[----:B------:R-:W-:Y:S01]  /*02a0*/  IMAD.HI.U32 R4, R7, UR8, R6 ;  /* 0x0000000807047c27 */ /* 0x000fe2000f8e0006 */
[----:B------:R-:W-:-:S04]  /*02b0*/  ULDC UR8, c[0x0][0x234] ;  /* 0x00008d0000087ab9 */ /* 0x000fc80000000800 */
        /* <DEDUP_REMOVED lines=21> */
[----:B------:R-:W-:-:S03]  /*0410*/  ISETP.NE.AND P0, PT, R8, 0x5, PT ;  /* 0x000000050800780c */ /* 0x000fc60003f05270 */
        /* <DEDUP_REMOVED lines=232> */
[----:B------:R-:W-:Y:S01]  /*12a0*/  @P0 MOV R8, RZ ;  /* 0x000000ff00080202 */ /* 0x000fe20000000f00 */
[----:B------:R-:W-:Y:S01]  /*12b0*/  ULDC.64 UR8, c[0x0][0x400] ;  /* 0x0001000000087ab9 */ /* 0x000fe20000000a00 */
[----:B------:R-:W-:-:S05]  /*12c0*/  IADD3 R11, -R9, RZ, RZ ;  /* 0x000000ff090b7210 */ /* 0x000fca0007ffe1ff */
[----:B------:R-:W1:Y:S08]  /*12d0*/  @P0 LDC R15, c[0x0][0x33c] ;  /* 0x0000cf00ff0f0b82 */ /* 0x000e700000000800 */
[----:B------:R-:W2:Y:S01]  /*12e0*/  @P0 LDC.64 R6, c[0x0][0x408] ;  /* 0x00010200ff060b82 */ /* 0x000ea20000000a00 */
[----:B0-----:R-:W-:-:S05]  /*12f0*/  @P0 IMAD.HI.U32 R4, R9, R12, R8 ;  /* 0x0000000c09040227 */ /* 0x001fca00078e0008 */
[----:B------:R-:W-:Y:S01]  /*1300*/  @P0 SHF.R.U32.HI R8, RZ, R13, R4 ;  /* 0x0000000dff080219 */ /* 0x000fe20000011604 */
[----:B------:R-:W-:-:S03]  /*1310*/  IMAD R4, R11, UR10, R5 ;  /* 0x0000000a0b047c24 */ /* 0x000fc6000f8e0205 */
[----:B------:R-:W-:Y:S01]  /*1320*/  @P0 IADD3 R8, -R8, RZ, RZ ;  /* 0x000000ff08080210 */ /* 0x000fe20007ffe1ff */
[C---:B------:R-:W-:Y:S02]  /*1330*/  IMAD R3, R4.reuse, UR8, R3 ;  /* 0x0000000804037c24 */ /* 0x040fe4000f8e0203 */
[----:B------:R-:W-:Y:S02]  /*1340*/  IMAD R2, R4, UR9, R2 ;  /* 0x0000000904027c24 */ /* 0x000fe4000f8e0202 */
[----:B-1----:R-:W-:-:S04]  /*1350*/  @P0 IMAD R8, R8, R15, R9 ;  /* 0x0000000f08080224 */ /* 0x002fc800078e0209 */
[C---:B--2---:R-:W-:Y:S02]  /*1360*/  @P0 IMAD R3, R8.reuse, R6, R3 ;  /* 0x0000000608030224 */ /* 0x044fe400078e0203 */
[----:B------:R-:W-:-:S07]  /*1370*/  @P0 IMAD R2, R8, R7, R2 ;  /* 0x0000000708020224 */ /* 0x000fce00078e0202 */
.L_x_2009:
[----:B------:R-:W-:Y:S02]  /*1380*/  ULDC.64 UR8, c[0x0][0x418] ;  /* 0x0001060000087ab9 */ /* 0x000fe40000000a00 */
[----:B------:R-:W-:-:S04]  /*1390*/  IADD3 R4, P0, R2, UR8, RZ ;  /* 0x0000000802047c10 */ /* 0x000fc8000ff1e0ff */
[----:B------:R-:W-:Y:S01]  /*13a0*/  IADD3.X R5, RZ, UR9, RZ, P0, !PT ;  /* 0x00000009ff057c10 */ /* 0x000fe200087fe4ff */
[----:B------:R-:W-:-:S04]  /*13b0*/  ULDC.64 UR8, c[0x0][0x410] ;  /* 0x0001040000087ab9 */ /* 0x000fc80000000a00 */
[----:B------:R-:W2:Y:S01]  /*13c0*/  LDG.E.U16 R4, desc[UR4][R4.64] ;  /* 0x0000000404047981 */ /* 0x000ea2000c1e1500 */
[----:B------:R-:W-:Y:S02]  /*13d0*/  IADD3 R2, P0, R3, UR8, RZ ;  /* 0x0000000803027c10 */ /* 0x000fe4000ff1e0ff */
[----:B------:R-:W-:Y:S02]  /*13e0*/  IADD3 R0, R0, 0x80, RZ ;  /* 0x0000008000007810 */ /* 0x000fe40007ffe0ff */
[----:B------:R-:W-:Y:S02]  /*13f0*/  IADD3.X R3, RZ, UR9, RZ, P0, !PT ;  /* 0x00000009ff037c10 */ /* 0x000fe400087fe4ff */
[----:B--2---:R-:W-:-:S05]  /*1400*/  LOP3.LUT R7, R4, UR7, RZ, 0x3c, !PT ;  /* 0x0000000704077c12 */ /* 0x004fca000f8e3cff */
[----:B------:R0:W-:Y:S02]  /*1410*/  STG.E.U16 desc[UR4][R2.64], R7 ;  /* 0x0000000702007986 */ /* 0x0001e4000c101504 */
.L_x_2008:
[----:B------:R-:W-:Y:S05]  /*1420*/  BSYNC B0 ;  /* 0x0000000000007941 */ /* 0x000fea0003800000 */
.L_x_2007:
[----:B------:R-:W-:Y:S01]  /*1430*/  ISETP.GE.AND P0, PT, R0, UR6, PT ;  /* 0x0000000600007c0c */ /* 0x000fe2000bf06270 */
[----:B------:R-:W-:-:S12]  /*1440*/  BSSY B0, `(.L_x_2010) ;  /* 0x0000274000007945 */ /* 0x000fd80003800000 */
[----:B------:R-:W-:Y:S05]  /*1450*/  @P0 BRA `(.L_x_2011) ;  /* 0x0000002400c80947 */ /* 0x000fea0003800000 */
[----:B------:R-:W1:Y:S01]  /*1460*/  LDC R8, c[0x0][0x218] ;  /* 0x00008600ff087b82 */ /* 0x000e620000000800 */
[----:B0-----:R-:W-:Y:S02]  /*1470*/  CS2R R2, SRZ ;  /* 0x0000000000027805 */ /* 0x001fe4000001ff00 */
[----:B-1----:R-:W-:-:S13]  /*1480*/  ISETP.NE.AND P0, PT, R8, RZ, PT ;  /* 0x000000ff0800720c */ /* 0x002fda0003f05270 */
[----:B------:R-:W-:Y:S05]  /*1490*/  @!P0 BRA `(.L_x_2012) ;  /* 0x0000001000a88947 */ /* 0x000fea0003800000 */
[----:B------:R-:W-:Y:S01]  /*14a0*/  MOV R3, R0 ;  /* 0x0000000000037202 */ /* 0x000fe20000000f00 */
        /* <DEDUP_REMOVED lines=283> */
[----:B------:R-:W-:Y:S01]  /*2660*/  ULDC.64 UR8, c[0x0][0x400] ;  /* 0x0001000000087ab9 */ /* 0x000fe20000000a00 */
[----:B------:R-:W-:Y:S02]  /*2670*/  @P0 MOV R8, RZ ;  /* 0x000000ff00080202 */ /* 0x000fe40000000f00 */
[C---:B------:R-:W-:Y:S01]  /*2680*/  IADD3 R11, -R9.reuse, RZ, RZ ;  /* 0x000000ff090b7210 */ /* 0x040fe20007ffe1ff */
        /* <DEDUP_REMOVED lines=11> */
.L_x_2012:
        /* <DEDUP_REMOVED lines=8> */
[----:B------:R-:W-:Y:S02]  /*27c0*/  ISETP.GE.AND P0, PT, R0, UR6, PT ;  /* 0x0000000600007c0c */ /* 0x000fe4000bf06270 */
[----:B--2---:R-:W-:-:S05]  /*27d0*/  LOP3.LUT R7, R4, UR7, RZ, 0x3c, !PT ;  /* 0x0000000704077c12 */ /* 0x004fca000f8e3cff */
[----:B------:R1:W-:Y:S06]  /*27e0*/  STG.E.U16 desc[UR4][R2.64], R7 ;  /* 0x0000000702007986 */ /* 0x0003ec000c101504 */
[----:B------:R-:W-:Y:S05]  /*27f0*/  @P0 BRA `(.L_x_2011) ;  /* 0x0000001000e00947 */ /* 0x000fea0003800000 */
[----:B------:R-:W0:Y:S01]  /*2800*/  LDC R8, c[0x0][0x218] ;  /* 0x00008600ff087b82 */ /* 0x000e220000000800 */
[----:B-1----:R-:W-:Y:S02]  /*2810*/  CS2R R2, SRZ ;  /* 0x0000000000027805 */ /* 0x002fe4000001ff00 */
[----:B0-----:R-:W-:-:S13]  /*2820*/  ISETP.NE.AND P0, PT, R8, RZ, PT ;  /* 0x000000ff0800720c */ /* 0x001fda0003f05270 */
[----:B------:R-:W-:Y:S05]  /*2830*/  @!P0 BRA `(.L_x_2013) ;  /* 0x0000001000a88947 */ /* 0x000fea0003800000 */
[----:B------:R-:W-:Y:S01]  /*2840*/  HFMA2.MMA R2, -RZ, RZ, 0, 0 ;  /* 0x00000000ff027435 */ /* 0x000fe200000001ff */
[----:B------:R-:W-:Y:S01]  /*2850*/  IMAD.MOV.U32 R3, RZ, RZ, R0 ;  /* 0x000000ffff037224 */ /* 0x000fe200078e0000 */
        /* <DEDUP_REMOVED lines=280> */
[----:B------:R-:W-:Y:S01]  /*39e0*/  SHF.R.U32.HI R9, RZ, UR8, R8 ;  /* 0x00000008ff097c19 */ /* 0x000fe20008011608 */
[----:B------:R-:W-:Y:S02]  /*39f0*/  ULDC.64 UR8, c[0x0][0x400] ;  /* 0x0001000000087ab9 */ /* 0x000fe40000000a00 */
[----:B------:R-:W0:Y:S01]  /*3a00*/  @P0 LDC.64 R12, c[0x0][0x340] ;  /* 0x0000d000ff0c0b82 */ /* 0x000e220000000a00 */
[----:B------:R-:W-:Y:S02]  /*3a10*/  @P0 MOV R8, RZ ;  /* 0x000000ff00080202 */ /* 0x000fe40000000f00 */
        /* <DEDUP_REMOVED lines=12> */
.L_x_2013:
        /* <DEDUP_REMOVED lines=10> */
.L_x_2011:
[----:B------:R-:W-:Y:S05]  /*3b80*/  BSYNC B0 ;  /* 0x0000000000007941 */ /* 0x000fea0003800000 */
.L_x_2010:
        /* <DEDUP_REMOVED lines=304> */
.L_x_2014:
[----:B------:R-:W-:Y:S02]  /*4e90*/  ULDC.64 UR8, c[0x0][0x418] ;  /* 0x0001060000087ab9 */ /* 0x000fe40000000a00 */
[----:B------:R-:W-:-:S04]  /*4ea0*/  IADD3 R4, P0, R2, UR8, RZ ;  /* 0x0000000802047c10 */ /* 0x000fc8000ff1e0ff */
[----:B------:R-:W-:Y:S01]  /*4eb0*/  IADD3.X R5, RZ, UR9, RZ, P0, !PT ;  /* 0x00000009ff057c10 */ /* 0x000fe200087fe4ff */
[----:B------:R-:W-:-:S04]  /*4ec0*/  ULDC.64 UR8, c[0x0][0x410] ;  /* 0x0001040000087ab9 */ /* 0x000fc80000000a00 */
[----:B------:R-:W2:Y:S01]  /*4ed0*/  LDG.E.U16 R4, desc[UR4][R4.64] ;  /* 0x0000000404047981 */ /* 0x000ea2000c1e1500 */
[----:B------:R-:W-:-:S04]  /*4ee0*/  IADD3 R2, P0, R3, UR8, RZ ;  /* 0x0000000803027c10 */ /* 0x000fc8000ff1e0ff */
[----:B------:R-:W-:Y:S02]  /*4ef0*/  IADD3.X R3, RZ, UR9, RZ, P0, !PT ;  /* 0x00000009ff037c10 */ /* 0x000fe400087fe4ff */
[----:B--2---:R-:W-:-:S05]  /*4f00*/  LOP3.LUT R7, R4, UR7, RZ, 0x3c, !PT ;  /* 0x0000000704077c12 */ /* 0x004fca000f8e3cff */
[----:B------:R-:W-:Y:S01]  /*4f10*/  STG.E.U16 desc[UR4][R2.64], R7 ;  /* 0x0000000702007986 */ /* 0x000fe2000c101504 */
[----:B------:R-:W-:Y:S05]  /*4f20*/  EXIT ;  /* 0x000000000000794d */ /* 0x000fea0003800000 */
.L_x_2015:
        /* <DEDUP_REMOVED lines=13> */
.L_x_26136:


//--------------------- .text._ZN2at6native27unrolled_elementwise_kernelINS0_13AUnaryFunctorIsssNS0_17BitwiseXorFunctorIsEEEESt5arrayIPcLm2EELi4E23TrivialOffsetCalculatorILi1EjESA_NS0_6memory15LoadWithoutCastENSB_16StoreWithoutCastEEEviT_T0_T2_T3_T4_T5_ --------------------------
	.section	.text._ZN2at6native27unrolled_elementwise_kernelINS0_13AUnaryFunctorIsssNS0_17BitwiseXorFunctorIsEEEESt5arrayIPcLm2EELi4E23TrivialOffsetCalculatorILi1EjESA_NS0_6memory15LoadWithoutCastENSB_16StoreWithoutCastEEEviT_T0_T2_T3_T4_T5_,"ax",@progbits
	.align	128
        .global         _ZN2at6native27unrolled_elementwise_kernelINS0_13AUnaryFunctorIsssNS0_17BitwiseXorFunctorIsEEEESt5arrayIPcLm2EELi4E23TrivialOffsetCalculatorILi1EjESA_NS0_6memory15LoadWithoutCastENSB_16StoreWithoutCastEEEviT_T0_T2_T3_T4_T5_
        .type           _ZN2at6native27unrolled_elementwise_kernelINS0_13AUnaryFunctorIsssNS0_17BitwiseXorFunctorIsEEEESt5arrayIPcLm2EELi4E23TrivialOffsetCalculatorILi1EjESA_NS0_6memory15LoadWithoutCastENSB_16StoreWithoutCastEEEviT_T0_T2_T3_T4_T5_,@function
        .size           _ZN2at6native27unrolled_elementwise_kernelINS0_13AUnaryFunctorIsssNS0_17BitwiseXorFunctorIsEEEESt5arrayIPcLm2EELi4E23TrivialOffsetCalculatorILi1EjESA_NS0_6memory15LoadWithoutCastENSB_16StoreWithoutCastEEEviT_T0_T2_T3_T4_T5_,(.L_x_26137 - _ZN2at6native27unrolled_elementwise_kernelINS0_13AUnaryFunctorIsssNS0_17BitwiseXorFunctorIsEEEESt5arrayIPcLm2EELi4E23TrivialOffsetCalculatorILi1EjESA_NS0_6memory15LoadWithoutCastENSB_16StoreWithoutCastEEEviT_T0_T2_T3_T4_T5_)
        .other          _ZN2at6native27unrolled_elementwise_kernelINS0_13AUnaryFunctorIsssNS0_17BitwiseXorFunctorIsEEEESt5arrayIPcLm2EELi4E23TrivialOffsetCalculatorILi1EjESA_NS0_6memory15LoadWithoutCastENSB_16StoreWithoutCastEEEviT_T0_T2_T3_T4_T5_,@"STO_CUDA_ENTRY STV_DEFAULT"
_ZN2at6native27unrolled_elementwise_kernelINS0_13AUnaryFunctorIsssNS0_17BitwiseXorFunctorIsEEEESt5arrayIPcLm2EELi4E23TrivialOffsetCalculatorILi1EjESA_NS0_6memory15LoadWithoutCastENSB_16StoreWithoutCastEEEviT_T0_T2_T3_T4_T5_:
.text._ZN2at6native27unrolled_elementwise_kernelINS0_13AUnaryFunctorIsssNS0_17BitwiseXorFunctorIsEEEESt5arrayIPcLm2EELi4E23TrivialOffsetCalculatorILi1EjESA_NS0_6memory15LoadWithoutCastENSB_16StoreWithoutCastEEEviT_T0_T2_T3_T4_T5_:
[----:B------:R-:W-:Y:S01]  /*0000*/  LDC R1, c[0x0][0x28] ;  /* 0x00000a00ff017b82 */ /* 0x000fe20000000800 */
[----:B------:R-:W0:Y:S07]  /*0010*/  S2R R0, SR_CTAID.X ;  /* 0x0000000000007919 */ /* 0x000e2e0000002500 */
[----:B------:R-:W0:Y:S01]  /*0020*/  LDC R5, c[0x0][0x210] ;  /* 0x00008400ff057b82 */ /* 0x000e220000000800 */
[----:B------:R-:W-:Y:S01]  /*0030*/  ULDC.64 UR4, c[0x0][0x208] ;  /* 0x0000820000047ab9 */ /* 0x000fe20000000a00 */
[----:B------:R-:W-:Y:S01]  /*0040*/  PRMT R14, RZ, 0x7610, R14 ;  /* 0x00007610ff0e7816 */ /* 0x000fe2000000000e */
[----:B------:R-:W1:Y:S01]  /*0050*/  S2R R3, SR_TID.X ;  /* 0x0000000000037919 */ /* 0x000e620000002100 */
[----:B0-----:R-:W-:-:S02]  /*0060*/  IMAD R2, R0, -0x200, R5 ;  /* 0xfffffe0000027824 */ /* 0x001fc400078e0205 */
[----:B-1----:R-:W-:-:S03]  /*0070*/  VIADD R18, R3, 0x80 ;  /* 0x0000008003127836 */ /* 0x002fc60000000000 */
[----:B------:R-:W-:Y:S01]  /*0080*/  ISETP.GE.AND P0, PT, R3, R2, PT ;  /* 0x000000020300720c */ /* 0x000fe20003f06270 */
[----:B------:R-:W-:-:S12]  /*0090*/  IMAD.MOV.U32 R13, RZ, RZ, R3 ;  /* 0x000000ffff0d7224 */ /* 0x000fd800078e0003 */
[----:B------:R-:W-:Y:S01]  /*00a0*/  @!P0 MOV R13, R18 ;  /* 0x00000012000d8202 */ /* 0x000fe20000000f00 */
[----:B------:R-:W0:Y:S01]  /*00b0*/  @!P0 LDC.64 R10, c[0x0][0x220] ;  /* 0x00008800ff0a8b82 */ /* 0x000e220000000a00 */
[----:B------:R-:W-:Y:S02]  /*00c0*/  @!P0 IMAD R15, R0, 0x200, R3 ;  /* 0x00000200000f8824 */ /* 0x000fe400078e0203 */
[----:B------:R-:W-:-:S13]  /*00d0*/  ISETP.GE.AND P1, PT, R13, R2, PT ;  /* 0x000000020d00720c */ /* 0x000fda0003f26270 */
[----:B------:R-:W-:Y:S01]  /*00e0*/  @!P1 IMAD R17, R0, 0x200, R13 ;  /* 0x0000020000119824 */ /* 0x000fe200078e020d */
[----:B------:R-:W1:Y:S01]  /*00f0*/  @!P1 LDC.64 R4, c[0x0][0x220] ;  /* 0x00008800ff049b82 */ /* 0x000e620000000a00 */
[----:B------:R-:W-:-:S05]  /*0100*/  @!P1 VIADD R13, R13, 0x80 ;  /* 0x000000800d0d9836 */ /* 0x000fca0000000000 */
[----:B------:R-:W-:Y:S01]  /*0110*/  ISETP.GE.AND P3, PT, R13, R2, PT ;  /* 0x000000020d00720c */ /* 0x000fe20003f66270 */
[----:B0-----:R-:W-:Y:S01]  /*0120*/  @!P0 IMAD.WIDE.U32 R10, R15, 0x2, R10 ;  /* 0x000000020f0a8825 */ /* 0x001fe200078e000a */
[----:B------:R-:W-:-:S06]  /*0130*/  PRMT R15, RZ, 0x7610, R15 ;  /* 0x00007610ff0f7816 */ /* 0x000fcc000000000f */
[----:B------:R-:W2:Y:S05]  /*0140*/  @!P0 LDG.E.U16 R15, desc[UR4][R10.64] ;  /* 0x000000040a0f8981 */ /* 0x000eaa000c1e1500 */
[----:B------:R-:W-:Y:S01]  /*0150*/  @!P3 LEA R21, R0, R13, 0x9 ;  /* 0x0000000d0015b211 */ /* 0x000fe200078e48ff */
[----:B------:R-:W-:Y:S01]  /*0160*/  @!P3 VIADD R13, R13, 0x80 ;  /* 0x000000800d0db836 */ /* 0x000fe20000000000 */
[----:B------:R-:W0:Y:S01]  /*0170*/  @!P3 LDC.64 R8, c[0x0][0x220] ;  /* 0x00008800ff08bb82 */ /* 0x000e220000000a00 */
[----:B------:R-:W-:Y:S01]  /*0180*/  PRMT R16, RZ, 0x7610, R16 ;  /* 0x00007610ff107816 */ /* 0x000fe20000000010 */
[----:B-1----:R-:W-:Y:S02]  /*0190*/  @!P1 IMAD.WIDE.U32 R4, R17, 0x2, R4 ;  /* 0x0000000211049825 */ /* 0x002fe400078e0004 */
[----:B------:R-:W-:-:S02]  /*01a0*/  ISETP.GE.AND P2, PT, R13, R2, PT ;  /* 0x000000020d00720c */ /* 0x000fc40003f46270 */
[----:B------:R-:W-:Y:S01]  /*01b0*/  PRMT R17, RZ, 0x7610, R17 ;  /* 0x00007610ff117816 */ /* 0x000fe20000000011 */
[----:B------:R-:W3:Y:S10]  /*01c0*/  @!P1 LDG.E.U16 R14, desc[UR4][R4.64] ;  /* 0x00000004040e9981 */ /* 0x000ef4000c1e1500 */
[----:B------:R-:W1:Y:S01]  /*01d0*/  @!P2 LDC.64 R6, c[0x0][0x220] ;  /* 0x00008800ff06ab82 */ /* 0x000e620000000a00 */
[----:B------:R-:W-:Y:S01]  /*01e0*/  @!P2 LEA R19, R0, R13, 0x9 ;  /* 0x0000000d0013a211 */ /* 0x000fe200078e48ff */
[----:B0-----:R-:W-:-:S06]  /*01f0*/  @!P3 IMAD.WIDE.U32 R12, R21, 0x2, R8 ;  /* 0x00000002150cb825 */ /* 0x001fcc00078e0008 */
[----:B------:R-:W0:Y:S01]  /*0200*/  @!P0 LDC.64 R8, c[0x0][0x218] ;  /* 0x00008600ff088b82 */ /* 0x000e220000000a00 */
[----:B------:R-:W4:Y:S01]  /*0210*/  @!P3 LDG.E.U16 R17, desc[UR4][R12.64] ;  /* 0x000000040c11b981 */ /* 0x000f22000c1e1500 */
[----:B-1----:R-:W-:-:S05]  /*0220*/  @!P2 IMAD.WIDE.U32 R6, R19, 0x2, R6 ;  /* 0x000000021306a825 */ /* 0x002fca00078e0006 */
[----:B------:R-:W5:Y:S01]  /*0230*/  @!P2 LDG.E.U16 R16, desc[UR4][R6.64] ;  /* 0x000000040610a981 */ /* 0x000f62000c1e1500 */
[----:B------:R-:W-:Y:S01]  /*0240*/  IMAD.MOV.U32 R19, RZ, RZ, R3 ;  /* 0x000000ffff137224 */ /* 0x000fe200078e0003 */
[----:B------:R-:W-:Y:S01]  /*0250*/  @!P0 LEA R3, R0, R3, 0x9 ;  /* 0x0000000300038211 */ /* 0x000fe200078e48ff */
[----:B------:R-:W-:-:S04]  /*0260*/  ULDC.U16 UR6, c[0x0][0x216] ;  /* 0x0000858000067ab9 */ /* 0x000fc80000000400 */
[----:B0-----:R-:W-:-:S04]  /*0270*/  @!P0 IMAD.WIDE.U32 R8, R3, 0x2, R8 ;  /* 0x0000000203088825 */ /* 0x001fc800078e0008 */
[----:B------:R-:W-:-:S05]  /*0280*/  @!P0 IMAD.MOV.U32 R19, RZ, RZ, R18 ;  /* 0x000000ffff138224 */ /* 0x000fca00078e0012 */
[----:B------:R-:W-:Y:S01]  /*0290*/  ISETP.GE.AND P1, PT, R19, R2, PT ;  /* 0x000000021300720c */ /* 0x000fe20003f26270 */
[----:B------:R-:W-:Y:S01]  /*02a0*/  BSSY B0, `(.L_x_2016) ;  /* 0x0000011000007945 */ /* 0x000fe20003800000 */
[----:B--2---:R-:W-:-:S05]  /*02b0*/  LOP3.LUT R15, R15, UR6, RZ, 0x3c, !PT ;  /* 0x000000060f0f7c12 */ /* 0x004fca000f8e3cff */
[----:B------:R0:W-:Y:S01]  /*02c0*/  @!P0 STG.E.U16 desc[UR4][R8.64], R15 ;  /* 0x0000000f08008986 */ /* 0x0001e2000c101504 */
[----:B---3--:R-:W-:Y:S02]  /*02d0*/  LOP3.LUT R3, R14, UR6, RZ, 0x3c, !PT ;  /* 0x000000060e037c12 */ /* 0x008fe4000f8e3cff */
[----:B----4-:R-:W-:Y:S02]  /*02e0*/  LOP3.LUT R17, R17, UR6, RZ, 0x3c, !PT ;  /* 0x0000000611117c12 */ /* 0x010fe4000f8e3cff */
[----:B-----5:R-:W-:Y:S01]  /*02f0*/  LOP3.LUT R11, R16, UR6, RZ, 0x3c, !PT ;  /* 0x00000006100b7c12 */ /* 0x020fe2000f8e3cff */
[----:B0-----:R-:W-:Y:S06]  /*0300*/  @P1 BRA `(.L_x_2017) ;  /* 0x0000000000281947 */ /* 0x001fec0003800000 */
[----:B------:R-:W0:Y:S01]  /*0310*/  LDC.64 R6, c[0x0][0x218] ;  /* 0x00008600ff067b82 */ /* 0x000e220000000a00 */
[----:B------:R-:W-:Y:S01]  /*0320*/  LEA R5, R0, R19, 0x9 ;  /* 0x0000001300057211 */ /* 0x000fe200078e48ff */
[----:B------:R-:W-:-:S05]  /*0330*/  VIADD R19, R19, 0x80 ;  /* 0x0000008013137836 */ /* 0x000fca0000000000 */
[----:B------:R-:W-:-:S13]  /*0340*/  ISETP.GE.AND P0, PT, R19, R2, PT ;  /* 0x000000021300720c */ /* 0x000fda0003f06270 */
[----:B------:R-:W-:Y:S01]  /*0350*/  @!P0 LEA R9, R0, R19, 0x9 ;  /* 0x0000001300098211 */ /* 0x000fe200078e48ff */
[----:B------:R-:W-:Y:S02]  /*0360*/  @!P0 VIADD R19, R19, 0x80 ;  /* 0x0000008013138836 */ /* 0x000fe40000000000 */
[----:B0-----:R-:W-:-:S04]  /*0370*/  IMAD.WIDE.U32 R4, R5, 0x2, R6 ;  /* 0x0000000205047825 */ /* 0x001fc800078e0006 */
[----:B------:R-:W-:Y:S01]  /*0380*/  @!P0 IMAD.WIDE.U32 R6, R9, 0x2, R6 ;  /* 0x0000000209068825 */ /* 0x000fe200078e0006 */
[----:B------:R0:W-:Y:S04]  /*0390*/  STG.E.U16 desc[UR4][R4.64], R3 ;  /* 0x0000000304007986 */ /* 0x0001e8000c101504 */
[----:B------:R0:W-:Y:S02]  /*03a0*/  @!P0 STG.E.U16 desc[UR4][R6.64], R17 ;  /* 0x0000001106008986 */ /* 0x0001e4000c101504 */
.L_x_2017:
[----:B------:R-:W-:Y:S05]  /*03b0*/  BSYNC B0 ;  /* 0x0000000000007941 */ /* 0x000fea0003800000 */
.L_x_2016:
[----:B------:R-:W-:-:S13]  /*03c0*/  ISETP.GE.AND P0, PT, R19, R2, PT ;  /* 0x000000021300720c */ /* 0x000fda0003f06270 */
[----:B------:R-:W-:Y:S05]  /*03d0*/  @P0 EXIT ;  /* 0x000000000000094d */ /* 0x000fea0003800000 */
[----:B0-----:R-:W0:Y:S01]  /*03e0*/  LDC.64 R2, c[0x0][0x218] ;  /* 0x00008600ff027b82 */ /* 0x001e220000000a00 */
[----:B------:R-:W-:-:S05]  /*03f0*/  LEA R19, R0, R19, 0x9 ;  /* 0x0000001300137211 */ /* 0x000fca00078e48ff */
[----:B0-----:R-:W-:-:S05]  /*0400*/  IMAD.WIDE.U32 R2, R19, 0x2, R2 ;  /* 0x0000000213027825 */ /* 0x001fca00078e0002 */
[----:B------:R-:W-:Y:S01]  /*0410*/  STG.E.U16 desc[UR4][R2.64], R11 ;  /* 0x0000000b02007986 */ /* 0x000fe2000c101504 */
[----:B------:R-:W-:Y:S05]  /*0420*/  EXIT ;  /* 0x000000000000794d */ /* 0x000fea0003800000 */
.L_x_2018:
        /* <DEDUP_REMOVED lines=13> */
.L_x_26137:


//--------------------- .text._ZN2at6native29vectorized_elementwise_kernelILi2ENS0_13AUnaryFunctorIsssNS0_17BitwiseXorFunctorIsEEEESt5arrayIPcLm2EEEEviT0_T1_ --------------------------
	.section	.text._ZN2at6native29vectorized_elementwise_kernelILi2ENS0_13AUnaryFunctorIsssNS0_17BitwiseXorFunctorIsEEEESt5arrayIPcLm2EEEEviT0_T1_,"ax",@progbits
	.align	128
        .global         _ZN2at6native29vectorized_elementwise_kernelILi2ENS0_13AUnaryFunctorIsssNS0_17BitwiseXorFunctorIsEEEESt5arrayIPcLm2EEEEviT0_T1_
        .type           _ZN2at6native29vectorized_elementwise_kernelILi2ENS0_13AUnaryFunctorIsssNS0_17BitwiseXorFunctorIsEEEESt5arrayIPcLm2EEEEviT0_T1_,@function
        .size           _ZN2at6native29vectorized_elementwise_kernelILi2ENS0_13AUnaryFunctorIsssNS0_17BitwiseXorFunctorIsEEEESt5arrayIPcLm2EEEEviT0_T1_,(.L_x_26138 - _ZN2at6native29vectorized_elementwise_kernelILi2ENS0_13AUnaryFunctorIsssNS0_17BitwiseXorFunctorIsEEEESt5arrayIPcLm2EEEEviT0_T1_)
        .other          _ZN2at6native29vectorized_elementwise_kernelILi2ENS0_13AUnaryFunctorIsssNS0_17BitwiseXorFunctorIsEEEESt5arrayIPcLm2EEEEviT0_T1_,@"STO_CUDA_ENTRY STV_DEFAULT"
_ZN2at6native29vectorized_elementwise_kernelILi2ENS0_13AUnaryFunctorIsssNS0_17BitwiseXorFunctorIsEEEESt5arrayIPcLm2EEEEviT0_T1_:
.text._ZN2at6native29vectorized_elementwise_kernelILi2ENS0_13AUnaryFunctorIsssNS0_17BitwiseXorFunctorIsEEEESt5arrayIPcLm2EEEEviT0_T1_:
[----:B------:R-:W-:Y:S01]  /*0000*/  LDC R1, c[0x0][0x28] ;  /* 0x00000a00ff017b82 */ /* 0x000fe20000000800 */
[----:B------:R-:W0:Y:S01]  /*0010*/  S2R R0, SR_CTAID.X ;  /* 0x0000000000007919 */ /* 0x000e220000002500 */
[----:B------:R-:W-:Y:S01]  /*0020*/  ULDC UR4, c[0x0][0x210] ;  /* 0x0000840000047ab9 */ /* 0x000fe20000000800 */
[----:B------:R-:W-:Y:S01]  /*0030*/  ULDC.64 UR6, c[0x0][0x208] ;  /* 0x0000820000067ab9 */ /* 0x000fe20000000a00 */
[----:B0-----:R-:W-:-:S05]  /*0040*/  IMAD.SHL.U32 R0, R0, 0x400, RZ ;  /* 0x0000040000007824 */ /* 0x001fca00078e00ff */
[----:B------:R-:W-:Y:S01]  /*0050*/  IADD3 R16, -R0, UR4, RZ ;  /* 0x0000000400107c10 */ /* 0x000fe2000fffe1ff */
[----:B------:R-:W-:-:S03]  /*0060*/  ULDC.U16 UR4, c[0x0][0x216] ;  /* 0x0000858000047ab9 */ /* 0x000fc60000000400 */
[----:B------:R-:W-:-:S13]  /*0070*/  ISETP.GE.U32.AND P0, PT, R16, 0x400, PT ;  /* 0x000004001000780c */ /* 0x000fda0003f06070 */
[----:B------:R-:W-:Y:S05]  /*0080*/  @!P0 BRA `(.L_x_2019) ;  /* 0x0000000000808947 */ /* 0x000fea0003800000 */
[----:B------:R-:W0:Y:S01]  /*0090*/  S2R R15, SR_TID.X ;  /* 0x00000000000f7919 */ /* 0x000e220000002100 */
[----:B------:R-:W1:Y:S02]  /*00a0*/  LDC.64 R2, c[0x0][0x220] ;  /* 0x00008800ff027b82 */ /* 0x000e640000000a00 */
[----:B-1----:R-:W-:-:S04]  /*00b0*/  IMAD.WIDE R2, R0, 0x2, R2 ;  /* 0x0000000200027825 */ /* 0x002fc800078e0202 */
[----:B0-----:R-:W-:Y:S02]  /*00c0*/  IMAD.WIDE.U32 R4, R15, 0x4, R2 ;  /* 0x000000040f047825 */ /* 0x001fe400078e0002 */
[----:B------:R-:W0:Y:S03]  /*00d0*/  LDC.64 R2, c[0x0][0x218] ;  /* 0x00008600ff027b82 */ /* 0x000e260000000a00 */
[----:B------:R-:W2:Y:S04]  /*00e0*/  LDG.E R9, desc[UR6][R4.64] ;  /* 0x0000000604097981 */ /* 0x000ea8000c1e1900 */
[----:B------:R-:W3:Y:S04]  /*00f0*/  LDG.E R11, desc[UR6][R4.64+0x200] ;  /* 0x00020006040b7981 */ /* 0x000ee8000c1e1900 */
[----:B------:R-:W4:Y:S04]  /*0100*/  LDG.E R10, desc[UR6][R4.64+0x400] ;  /* 0x00040006040a7981 */ /* 0x000f28000c1e1900 */
[----:B------:R-:W5:Y:S01]  /*0110*/  LDG.E R13, desc[UR6][R4.64+0x600] ;  /* 0x00060006040d7981 */ /* 0x000f62000c1e1900 */
[----:B0-----:R-:W-:-:S04]  /*0120*/  IMAD.WIDE.U32 R2, R0, 0x2, R2 ;  /* 0x0000000200027825 */ /* 0x001fc800078e0002 */
[----:B------:R-:W-:Y:S01]  /*0130*/  IMAD.WIDE R2, R15, 0x4, R2 ;  /* 0x000000040f027825 */ /* 0x000fe200078e0202 */
[C---:B--2---:R-:W-:Y:S02]  /*0140*/  PRMT R0, R9.reuse, 0x7632, R0 ;  /* 0x0000763209007816 */ /* 0x044fe40000000000 */
[----:B------:R-:W-:Y:S02]  /*0150*/  LOP3.LUT R9, R9, UR4, RZ, 0x3c, !PT ;  /* 0x0000000409097c12 */ /* 0x000fe4000f8e3cff */
[C---:B---3--:R-:W-:Y:S02]  /*0160*/  PRMT R6, R11.reuse, 0x7632, R6 ;  /* 0x000076320b067816 */ /* 0x048fe40000000006 */
[----:B------:R-:W-:Y:S02]  /*0170*/  LOP3.LUT R11, R11, UR4, RZ, 0x3c, !PT ;  /* 0x000000040b0b7c12 */ /* 0x000fe4000f8e3cff */
[C---:B----4-:R-:W-:Y:S02]  /*0180*/  PRMT R7, R10.reuse, 0x7632, R7 ;  /* 0x000076320a077816 */ /* 0x050fe40000000007 */
[----:B------:R-:W-:-:S02]  /*0190*/  LOP3.LUT R10, R10, UR4, RZ, 0x3c, !PT ;  /* 0x000000040a0a7c12 */ /* 0x000fc4000f8e3cff */
[C---:B-----5:R-:W-:Y:S02]  /*01a0*/  PRMT R8, R13.reuse, 0x7632, R8 ;  /* 0x000076320d087816 */ /* 0x060fe40000000008 */
[----:B------:R-:W-:Y:S02]  /*01b0*/  LOP3.LUT R13, R13, UR4, RZ, 0x3c, !PT ;  /* 0x000000040d0d7c12 */ /* 0x000fe4000f8e3cff */
[----:B------:R-:W-:Y:S02]  /*01c0*/  LOP3.LUT R0, R0, UR4, RZ, 0x3c, !PT ;  /* 0x0000000400007c12 */ /* 0x000fe4000f8e3cff */
[----:B------:R-:W-:Y:S02]  /*01d0*/  LOP3.LUT R6, R6, UR4, RZ, 0x3c, !PT ;  /* 0x0000000406067c12 */ /* 0x000fe4000f8e3cff */
[----:B------:R-:W-:Y:S02]  /*01e0*/  LOP3.LUT R7, R7, UR4, RZ, 0x3c, !PT ;  /* 0x0000000407077c12 */ /* 0x000fe4000f8e3cff */
[----:B------:R-:W-:-:S02]  /*01f0*/  LOP3.LUT R8, R8, UR4, RZ, 0x3c, !PT ;  /* 0x0000000408087c12 */ /* 0x000fc4000f8e3cff */
[----:B------:R-:W-:Y:S02]  /*0200*/  PRMT R9, R9, 0x5410, R0 ;  /* 0x0000541009097816 */ /* 0x000fe40000000000 */
[----:B------:R-:W-:Y:S02]  /*0210*/  PRMT R11, R11, 0x5410, R6 ;  /* 0x000054100b0b7816 */ /* 0x000fe40000000006 */
[----:B------:R-:W-:Y:S01]  /*0220*/  PRMT R7, R10, 0x5410, R7 ;  /* 0x000054100a077816 */ /* 0x000fe20000000007 */
[----:B------:R-:W-:Y:S01]  /*0230*/  STG.E desc[UR6][R2.64], R9 ;  /* 0x0000000902007986 */ /* 0x000fe2000c101906 */
[----:B------:R-:W-:-:S03]  /*0240*/  PRMT R13, R13, 0x5410, R8 ;  /* 0x000054100d0d7816 */ /* 0x000fc60000000008 */
[----:B------:R-:W-:Y:S04]  /*0250*/  STG.E desc[UR6][R2.64+0x200], R11 ;  /* 0x0002000b02007986 */ /* 0x000fe8000c101906 */
[----:B------:R-:W-:Y:S04]  /*0260*/  STG.E desc[UR6][R2.64+0x400], R7 ;  /* 0x0004000702007986 */ /* 0x000fe8000c101906 */
[----:B------:R-:W-:Y:S01]  /*0270*/  STG.E desc[UR6][R2.64+0x600], R13 ;  /* 0x0006000d02007986 */ /* 0x000fe2000c101906 */
[----:B------:R-:W-:Y:S05]  /*0280*/  EXIT ;  /* 0x000000000000794d */ /* 0x000fea0003800000 */
.L_x_2019:
[----:B------:R-:W0:Y:S01]  /*0290*/  S2R R19, SR_TID.X ;  /* 0x0000000000137919 */ /* 0x000e220000002100 */
[----:B------:R-:W-:Y:S02]  /*02a0*/  PRMT R17, RZ, 0x7610, R17 ;  /* 0x00007610ff117816 */ /* 0x000fe40000000011 */
[C---:B0-----:R-:W-:Y:S01]  /*02b0*/  ISETP.GE.AND P0, PT, R19.reuse, R16, PT ;  /* 0x000000101300720c */ /* 0x041fe20003f06270 */
[----:B------:R-:W-:Y:S02]  /*02c0*/  VIADD R20, R19, 0x80 ;  /* 0x0000008013147836 */ /* 0x000fe40000000000 */
[----:B------:R-:W-:-:S10]  /*02d0*/  IMAD.MOV.U32 R29, RZ, RZ, R19 ;  /* 0x000000ffff1d7224 */ /* 0x000fd400078e0013 */
[----:B------:R-:W-:Y:S01]  /*02e0*/  @!P0 IMAD.MOV.U32 R29, RZ, RZ, R20 ;  /* 0x000000ffff1d8224 */ /* 0x000fe200078e0014 */
[----:B------:R-:W0:Y:S04]  /*02f0*/  @!P0 LDC.64 R14, c[0x0][0x220] ;  /* 0x00008800ff0e8b82 */ /* 0x000e280000000a00 */
[----:B------:R-:W-:-:S13]  /*0300*/  ISETP.GE.AND P6, PT, R29, R16, PT ;  /* 0x000000101d00720c */ /* 0x000fda0003fc6270 */
[----:B------:R-:W-:Y:S01]  /*0310*/  @!P6 IMAD.IADD R5, R0, 0x1, R29 ;  /* 0x000000010005e824 */ /* 0x000fe200078e021d */
[----:B------:R-:W1:Y:S01]  /*0320*/  @!P6 LDC.64 R2, c[0x0][0x220] ;  /* 0x00008800ff02eb82 */ /* 0x000e620000000a00 */
[----:B------:R-:W-:-:S05]  /*0330*/  @!P6 VIADD R29, R29, 0x80 ;  /* 0x000000801d1de836 */ /* 0x000fca0000000000 */
[----:B------:R-:W-:-:S13]  /*0340*/  ISETP.GE.AND P5, PT, R29, R16, PT ;  /* 0x000000101d00720c */ /* 0x000fda0003fa6270 */
[----:B------:R-:W-:Y:S01]  /*0350*/  @!P5 IMAD.IADD R22, R0, 0x1, R29 ;  /* 0x000000010016d824 */ /* 0x000fe200078e021d */
[----:B------:R-:W2:Y:S01]  /*0360*/  @!P5 LDC.64 R12, c[0x0][0x220] ;  /* 0x00008800ff0cdb82 */ /* 0x000ea20000000a00 */
[----:B------:R-:W-:Y:S02]  /*0370*/  @!P5 VIADD R29, R29, 0x80 ;  /* 0x000000801d1dd836 */ /* 0x000fe40000000000 */
[----:B-1----:R-:W-:-:S03]  /*0380*/  @!P6 IMAD.WIDE.U32 R2, R5, 0x2, R2 ;  /* 0x000000020502e825 */ /* 0x002fc600078e0002 */
[C---:B------:R-:W-:Y:S02]  /*0390*/  ISETP.GE.AND P4, PT, R29.reuse, R16, PT ;  /* 0x000000101d00720c */ /* 0x040fe40003f86270 */
[----:B------:R1:W3:Y:S11]  /*03a0*/  @!P6 LDG.E.U16 R17, desc[UR6][R2.64] ;  /* 0x000000060211e981 */ /* 0x0002f6000c1e1500 */
[----:B------:R-:W-:Y:S01]  /*03b0*/  @!P4 IMAD.IADD R27, R0, 0x1, R29 ;  /* 0x00000001001bc824 */ /* 0x000fe200078e021d */
[----:B-1----:R-:W1:Y:S01]  /*03c0*/  @!P4 LDC.64 R2, c[0x0][0x220] ;  /* 0x00008800ff02cb82 */ /* 0x002e620000000a00 */
[----:B------:R-:W-:-:S05]  /*03d0*/  @!P4 VIADD R29, R29, 0x80 ;  /* 0x000000801d1dc836 */ /* 0x000fca0000000000 */
[----:B------:R-:W-:-:S13]  /*03e0*/  ISETP.GE.AND P3, PT, R29, R16, PT ;  /* 0x000000101d00720c */ /* 0x000fda0003f66270 */
[C---:B------:R-:W-:Y:S01]  /*03f0*/  @!P3 IMAD.IADD R25, R0.reuse, 0x1, R29 ;  /* 0x000000010019b824 */ /* 0x040fe200078e021d */
[----:B------:R-:W-:Y:S01]  /*0400*/  @!P3 IADD3 R29, R29, 0x80, RZ ;  /* 0x000000801d1db810 */ /* 0x000fe20007ffe0ff */
[----:B------:R-:W-:Y:S01]  /*0410*/  @!P0 IMAD.IADD R18, R0, 0x1, R19 ;  /* 0x0000000100128824 */ /* 0x000fe200078e0213 */
[----:B------:R-:W4:Y:S02]  /*0420*/  @!P3 LDC.64 R4, c[0x0][0x220] ;  /* 0x00008800ff04bb82 */ /* 0x000f240000000a00 */
[----:B------:R-:W-:-:S13]  /*0430*/  ISETP.GE.AND P2, PT, R29, R16, PT ;  /* 0x000000101d00720c */ /* 0x000fda0003f46270 */
[----:B------:R-:W-:Y:S01]  /*0440*/  @!P2 IMAD.IADD R23, R0, 0x1, R29 ;  /* 0x000000010017a824 */ /* 0x000fe200078e021d */
[----:B------:R-:W5:Y:S01]  /*0450*/  @!P2 LDC.64 R6, c[0x0][0x220] ;  /* 0x00008800ff06ab82 */ /* 0x000f620000000a00 */
[----:B------:R-:W-:-:S05]  /*0460*/  @!P2 VIADD R29, R29, 0x80 ;  /* 0x000000801d1da836 */ /* 0x000fca0000000000 */
[----:B------:R-:W-:-:S13]  /*0470*/  ISETP.GE.AND P1, PT, R29, R16, PT ;  /* 0x000000101d00720c */ /* 0x000fda0003f26270 */
[----:B------:R-:W-:Y:S01]  /*0480*/  @!P1 IMAD.IADD R21, R0, 0x1, R29 ;  /* 0x0000000100159824 */ /* 0x000fe200078e021d */
[----:B------:R-:W1:Y:S01]  /*0490*/  @!P1 LDC.64 R8, c[0x0][0x220] ;  /* 0x00008800ff089b82 */ /* 0x000e620000000a00 */
[----:B------:R-:W-:-:S05]  /*04a0*/  @!P1 VIADD R29, R29, 0x80 ;  /* 0x000000801d1d9836 */ /* 0x000fca0000000000 */
[----:B------:R-:W-:Y:S01]  /*04b0*/  ISETP.GE.AND P6, PT, R29, R16, PT ;  /* 0x000000101d00720c */ /* 0x000fe20003fc6270 */
[----:B0-----:R-:W-:Y:S01]  /*04c0*/  @!P0 IMAD.WIDE.U32 R14, R18, 0x2, R14 ;  /* 0x00000002120e8825 */ /* 0x001fe200078e000e */
[----:B------:R-:W-:-:S06]  /*04d0*/  PRMT R18, RZ, 0x7610, R18 ;  /* 0x00007610ff127816 */ /* 0x000fcc0000000012 */
[----:B------:R0:W3:Y:S05]  /*04e0*/  @!P0 LDG.E.U16 R18, desc[UR6][R14.64] ;  /* 0x000000060e128981 */ /* 0x0000ea000c1e1500 */
[----:B------:R-:W4:Y:S01]  /*04f0*/  @!P6 LDC.64 R10, c[0x0][0x220] ;  /* 0x00008800ff0aeb82 */ /* 0x000f220000000a00 */
[----:B--2---:R-:W-:Y:S01]  /*0500*/  @!P5 IMAD.WIDE.U32 R12, R22, 0x2, R12 ;  /* 0x00000002160cd825 */ /* 0x004fe200078e000c */
[----:B------:R-:W-:-:S03]  /*0510*/  PRMT R22, RZ, 0x7610, R22 ;  /* 0x00007610ff167816 */ /* 0x000fc60000000016 */
[----:B------:R-:W-:Y:S01]  /*0520*/  @!P6 IMAD.IADD R29, R0, 0x1, R29 ;  /* 0x00000001001de824 */ /* 0x000fe200078e021d */
[----:B0-----:R-:W-:Y:S01]  /*0530*/  PRMT R15, RZ, 0x7610, R15 ;  /* 0x00007610ff0f7816 */ /* 0x001fe2000000000f */
[----:B-----5:R-:W-:Y:S01]  /*0540*/  @!P2 IMAD.WIDE.U32 R6, R23, 0x2, R6 ;  /* 0x000000021706a825 */ /* 0x020fe200078e0006 */
[----:B------:R0:W2:Y:S01]  /*0550*/  @!P5 LDG.E.U16 R22, desc[UR6][R12.64] ;  /* 0x000000060c16d981 */ /* 0x0000a2000c1e1500 */
[----:B------:R-:W-:Y:S02]  /*0560*/  PRMT R23, RZ, 0x7610, R23 ;  /* 0x00007610ff177816 */ /* 0x000fe40000000017 */
[----:B-1----:R-:W-:Y:S01]  /*0570*/  @!P1 IMAD.WIDE.U32 R8, R21, 0x2, R8 ;  /* 0x0000000215089825 */ /* 0x002fe200078e0008 */
[----:B------:R-:W-:Y:S01]  /*0580*/  PRMT R21, RZ, 0x7610, R21 ;  /* 0x00007610ff157816 */ /* 0x000fe20000000015 */
[----:B------:R-:W5:Y:S01]  /*0590*/  @!P2 LDG.E.U16 R15, desc[UR6][R6.64] ;  /* 0x00000006060fa981 */ /* 0x000f62000c1e1500 */
[----:B------:R-:W-:Y:S01]  /*05a0*/  PRMT R14, RZ, 0x7610, R14 ;  /* 0x00007610ff0e7816 */ /* 0x000fe2000000000e */
[----:B------:R-:W-:Y:S01]  /*05b0*/  @!P4 IMAD.WIDE.U32 R2, R27, 0x2, R2 ;  /* 0x000000021b02c825 */ /* 0x000fe200078e0002 */
[----:B0-----:R-:W-:-:S03]  /*05c0*/  PRMT R12, RZ, 0x7610, R12 ;  /* 0x00007610ff0c7816 */ /* 0x001fc6000000000c */
[----:B----4-:R-:W-:Y:S01]  /*05d0*/  @!P3 IMAD.WIDE.U32 R4, R25, 0x2, R4 ;  /* 0x000000021904b825 */ /* 0x010fe200078e0004 */
[----:B------:R-:W4:Y:S01]  /*05e0*/  @!P4 LDG.E.U16 R21, desc[UR6][R2.64] ;  /* 0x000000060215c981 */ /* 0x000f22000c1e1500 */
[----:B------:R-:W0:Y:S02]  /*05f0*/  @!P0 LDC.64 R24, c[0x0][0x218] ;  /* 0x00008600ff188b82 */ /* 0x000e240000000a00 */
[----:B------:R-:W-:Y:S01]  /*0600*/  @!P6 IMAD.WIDE.U32 R10, R29, 0x2, R10 ;  /* 0x000000021d0ae825 */ /* 0x000fe200078e000a */
[----:B------:R-:W4:Y:S04]  /*0610*/  @!P3 LDG.E.U16 R23, desc[UR6][R4.64] ;  /* 0x000000060417b981 */ /* 0x000f28000c1e1500 */
[----:B------:R2:W4:Y:S04]  /*0620*/  @!P1 LDG.E.U16 R14, desc[UR6][R8.64] ;  /* 0x00000006080e9981 */ /* 0x000528000c1e1500 */
[----:B------:R-:W4:Y:S01]  /*0630*/  @!P6 LDG.E.U16 R12, desc[UR6][R10.64] ;  /* 0x000000060a0ce981 */ /* 0x000f22000c1e1500 */
[----:B------:R-:W-:Y:S01]  /*0640*/  @!P0 IMAD.IADD R13, R0, 0x1, R19 ;  /* 0x00000001000d8824 */ /* 0x000fe200078e0213 */
[----:B------:R-:W-:-:S03]  /*0650*/  @!P0 MOV R19, R20 ;  /* 0x0000001400138202 */ /* 0x000fc60000000f00 */
[----:B0-----:R-:W-:Y:S01]  /*0660*/  @!P0 IMAD.WIDE.U32 R24, R13, 0x2, R24 ;  /* 0x000000020d188825 */ /* 0x001fe200078e0018 */
[----:B------:R-:W-:Y:S04]  /*0670*/  BSSY B0, `(.L_x_2020) ;  /* 0x0000036000007945 */ /* 0x000fe80003800000 */
[----:B------:R-:W-:Y:S01]  /*0680*/  BSSY B1, `(.L_x_2021) ;  /* 0x000002e000017945 */ /* 0x000fe20003800000 */
[----:B---3--:R-:W-:Y:S02]  /*0690*/  LOP3.LUT R17, R17, UR4, RZ, 0x3c, !PT ;  /* 0x0000000411117c12 */ /* 0x008fe4000f8e3cff */
[----:B------:R-:W-:-:S05]  /*06a0*/  LOP3.LUT R13, R18, UR4, RZ, 0x3c, !PT ;  /* 0x00000004120d7c12 */ /* 0x000fca000f8e3cff */
[----:B------:R0:W-:Y:S01]  /*06b0*/  @!P0 STG.E.U16 desc[UR6][R24.64], R13 ;  /* 0x0000000d18008986 */ /* 0x0001e2000c101506 */
[----:B------:R-:W-:Y:S02]  /*06c0*/  ISETP.GE.AND P0, PT, R19, R16, PT ;  /* 0x000000101300720c */ /* 0x000fe40003f06270 */
[----:B--2---:R-:W-:Y:S02]  /*06d0*/  LOP3.LUT R9, R22, UR4, RZ, 0x3c, !PT ;  /* 0x0000000416097c12 */ /* 0x004fe4000f8e3cff */
[----:B-----5:R-:W-:Y:S02]  /*06e0*/  LOP3.LUT R3, R15, UR4, RZ, 0x3c, !PT ;  /* 0x000000040f037c12 */ /* 0x020fe4000f8e3cff */
[----:B----4-:R-:W-:Y:S02]  /*06f0*/  LOP3.LUT R21, R21, UR4, RZ, 0x3c, !PT ;  /* 0x0000000415157c12 */ /* 0x010fe4000f8e3cff */
[----:B------:R-:W-:Y:S02]  /*0700*/  LOP3.LUT R23, R23, UR4, RZ, 0x3c, !PT ;  /* 0x0000000417177c12 */ /* 0x000fe4000f8e3cff */
[----:B------:R-:W-:-:S02]  /*0710*/  LOP3.LUT R2, R14, UR4, RZ, 0x3c, !PT ;  /* 0x000000040e027c12 */ /* 0x000fc4000f8e3cff */
[----:B------:R-:W-:Y:S01]  /*0720*/  LOP3.LUT R12, R12, UR4, RZ, 0x3c, !PT ;  /* 0x000000040c0c7c12 */ /* 0x000fe2000f8e3cff */
[----:B0-----:R-:W-:Y:S06]  /*0730*/  @P0 BRA `(.L_x_2022) ;  /* 0x0000000000300947 */ /* 0x001fec0003800000 */
[----:B------:R-:W0:Y:S01]  /*0740*/  LDC.64 R4, c[0x0][0x218] ;  /* 0x00008600ff047b82 */ /* 0x000e220000000a00 */
[----:B------:R-:W-:Y:S02]  /*0750*/  IMAD.IADD R7, R0, 0x1, R19 ;  /* 0x0000000100077824 */ /* 0x000fe400078e0213 */
[----:B------:R-:W-:-:S05]  /*0760*/  VIADD R19, R19, 0x80 ;  /* 0x0000008013137836 */ /* 0x000fca0000000000 */
[----:B------:R-:W-:Y:S01]  /*0770*/  ISETP.GE.AND P0, PT, R19, R16, PT ;  /* 0x000000101300720c */ /* 0x000fe20003f06270 */
[----:B0-----:R-:W-:-:S05]  /*0780*/  IMAD.WIDE.U32 R4, R7, 0x2, R4 ;  /* 0x0000000207047825 */ /* 0x001fca00078e0004 */
[----:B------:R0:W-:Y:S07]  /*0790*/  STG.E.U16 desc[UR6][R4.64], R17 ;  /* 0x0000001104007986 */ /* 0x0001ee000c101506 */
[----:B------:R-:W-:Y:S05]  /*07a0*/  @P0 BRA `(.L_x_2023) ;  /* 0x0000000000300947 */ /* 0x000fea0003800000 */
[----:B0-----:R-:W0:Y:S01]  /*07b0*/  LDC.64 R4, c[0x0][0x218] ;  /* 0x00008600ff047b82 */ /* 0x001e220000000a00 */
[----:B------:R-:W-:Y:S02]  /*07c0*/  IMAD.IADD R7, R0, 0x1, R19 ;  /* 0x0000000100077824 */ /* 0x000fe400078e0213 */
[----:B------:R-:W-:Y:S02]  /*07d0*/  VIADD R19, R19, 0x80 ;  /* 0x0000008013137836 */ /* 0x000fe40000000000 */
[----:B0-----:R-:W-:-:S05]  /*07e0*/  IMAD.WIDE.U32 R4, R7, 0x2, R4 ;  /* 0x0000000207047825 */ /* 0x001fca00078e0004 */
[----:B------:R0:W-:Y:S02]  /*07f0*/  STG.E.U16 desc[UR6][R4.64], R9 ;  /* 0x0000000904007986 */ /* 0x0001e4000c101506 */
.L_x_2022:
[----:B------:R-:W-:-:S13]  /*0800*/  ISETP.GE.AND P0, PT, R19, R16, PT ;  /* 0x000000101300720c */ /* 0x000fda0003f06270 */
[----:B------:R-:W-:Y:S05]  /*0810*/  @P0 BRA `(.L_x_2024) ;  /* 0x0000000000300947 */ /* 0x000fea0003800000 */
[----:B0-----:R-:W0:Y:S01]  /*0820*/  LDC.64 R4, c[0x0][0x218] ;  /* 0x00008600ff047b82 */ /* 0x001e220000000a00 */
[----:B------:R-:W-:Y:S02]  /*0830*/  IMAD.IADD R7, R0, 0x1, R19 ;  /* 0x0000000100077824 */ /* 0x000fe400078e0213 */
[----:B------:R-:W-:Y:S02]  /*0840*/  VIADD R19, R19, 0x80 ;  /* 0x0000008013137836 */ /* 0x000fe40000000000 */
[----:B0-----:R-:W-:-:S05]  /*0850*/  IMAD.WIDE.U32 R4, R7, 0x2, R4 ;  /* 0x0000000207047825 */ /* 0x001fca00078e0004 */
[----:B------:R1:W-:Y:S02]  /*0860*/  STG.E.U16 desc[UR6][R4.64], R21 ;  /* 0x0000001504007986 */ /* 0x0003e4000c101506 */
.L_x_2023:
[----:B------:R-:W-:-:S13]  /*0870*/  ISETP.GE.AND P0, PT, R19, R16, PT ;  /* 0x000000101300720c */ /* 0x000fda0003f06270 */
[----:B------:R-:W-:Y:S05]  /*0880*/  @P0 BRA `(.L_x_2025) ;  /* 0x0000000000340947 */ /* 0x000fea0003800000 */
[----:B01----:R-:W0:Y:S01]  /*0890*/  LDC.64 R4, c[0x0][0x218] ;  /* 0x00008600ff047b82 */ /* 0x003e220000000a00 */
[----:B------:R-:W-:Y:S01]  /*08a0*/  IMAD.IADD R7, R0, 0x1, R19 ;  /* 0x0000000100077824 */ /* 0x000fe200078e0213 */
[----:B------:R-:W-:-:S03]  /*08b0*/  IADD3 R19, R19, 0x80, RZ ;  /* 0x0000008013137810 */ /* 0x000fc60007ffe0ff */
[----:B0-----:R-:W-:-:S05]  /*08c0*/  IMAD.WIDE.U32 R4, R7, 0x2, R4 ;  /* 0x0000000207047825 */ /* 0x001fca00078e0004 */
[----:B------:R1:W-:Y:S02]  /*08d0*/  STG.E.U16 desc[UR6][R4.64], R23 ;  /* 0x0000001704007986 */ /* 0x0003e4000c101506 */
.L_x_2024:
[----:B------:R-:W-:-:S13]  /*08e0*/  ISETP.GE.AND P0, PT, R19, R16, PT ;  /* 0x000000101300720c */ /* 0x000fda0003f06270 */
[----:B------:R-:W-:Y:S05]  /*08f0*/  @P0 BREAK B1 ;  /* 0x0000000000010942 */ /* 0x000fea0003800000 */
[----:B------:R-:W-:Y:S05]  /*0900*/  @P0 BRA `(.L_x_2026) ;  /* 0x0000000000300947 */ /* 0x000fea0003800000 */
[----:B01----:R-:W0:Y:S01]  /*0910*/  LDC.64 R4, c[0x0][0x218] ;  /* 0x00008600ff047b82 */ /* 0x003e220000000a00 */
[----:B------:R-:W-:Y:S02]  /*0920*/  IMAD.IADD R7, R0, 0x1, R19 ;  /* 0x0000000100077824 */ /* 0x000fe400078e0213 */
[----:B------:R-:W-:Y:S02]  /*0930*/  VIADD R19, R19, 0x80 ;  /* 0x0000008013137836 */ /* 0x000fe40000000000 */
[----:B0-----:R-:W-:-:S05]  /*0940*/  IMAD.WIDE.U32 R4, R7, 0x2, R4 ;  /* 0x0000000207047825 */ /* 0x001fca00078e0004 */
[----:B------:R2:W-:Y:S02]  /*0950*/  STG.E.U16 desc[UR6][R4.64], R3 ;  /* 0x0000000304007986 */ /* 0x0005e4000c101506 */
.L_x_2025:
[----:B------:R-:W-:Y:S05]  /*0960*/  BSYNC B1 ;  /* 0x0000000000017941 */ /* 0x000fea0003800000 */
.L_x_2021:
[----:B------:R-:W-:-:S13]  /*0970*/  ISETP.GE.AND P0, PT, R19, R16, PT ;  /* 0x000000101300720c */ /* 0x000fda0003f06270 */
[----:B012---:R-:W0:Y:S01]  /*0980*/  @!P0 LDC.64 R4, c[0x0][0x218] ;  /* 0x00008600ff048b82 */ /* 0x007e220000000a00 */
[----:B------:R-:W-:Y:S02]  /*0990*/  @!P0 IMAD.IADD R3, R0, 0x1, R19 ;  /* 0x0000000100038824 */ /* 0x000fe400078e0213 */
[----:B------:R-:W-:Y:S02]  /*09a0*/  @!P0 VIADD R19, R19, 0x80 ;  /* 0x0000008013138836 */ /* 0x000fe40000000000 */
[----:B0-----:R-:W-:-:S05]  /*09b0*/  @!P0 IMAD.WIDE.U32 R4, R3, 0x2, R4 ;  /* 0x0000000203048825 */ /* 0x001fca00078e0004 */
[----:B------:R2:W-:Y:S02]  /*09c0*/  @!P0 STG.E.U16 desc[UR6][R4.64], R2 ;  /* 0x0000000204008986 */ /* 0x0005e4000c101506 */
.L_x_2026:
[----:B------:R-:W-:Y:S05]  /*09d0*/  BSYNC B0 ;  /* 0x0000000000007941 */ /* 0x000fea0003800000 */
.L_x_2020:
[----:B------:R-:W-:Y:S05]  /*09e0*/  WARPSYNC.ALL ;  /* 0x0000000000007948 */ /* 0x000fea0003800000 */
[----:B------:R-:W-:-:S13]  /*09f0*/  ISETP.GE.AND P0, PT, R19, R16, PT ;  /* 0x000000101300720c */ /* 0x000fda0003f06270 */
[----:B------:R-:W-:Y:S05]  /*0a00*/  @P0 EXIT ;  /* 0x000000000000094d */ /* 0x000fea0003800000 */
[----:B--2---:R-:W2:Y:S01]  /*0a10*/  LDC.64 R2, c[0x0][0x218] ;  /* 0x00008600ff027b82 */ /* 0x004ea20000000a00 */
[----:B------:R-:W-:-:S04]  /*0a20*/  IMAD.IADD R19, R0, 0x1, R19 ;  /* 0x0000000100137824 */ /* 0x000fc800078e0213 */
[----:B--2---:R-:W-:-:S05]  /*0a30*/  IMAD.WIDE.U32 R2, R19, 0x2, R2 ;  /* 0x0000000213027825 */ /* 0x004fca00078e0002 */
[----:B------:R-:W-:Y:S01]  /*0a40*/  STG.E.U16 desc[UR6][R2.64], R12 ;  /* 0x0000000c02007986 */ /* 0x000fe2000c101506 */
[----:B------:R-:W-:Y:S05]  /*0a50*/  EXIT ;  /* 0x000000000000794d */ /* 0x000fea0003800000 */
.L_x_2027:
        /* <DEDUP_REMOVED lines=10> */
.L_x_26138:


//--------------------- .text._ZN2at6native29vectorized_elementwise_kernelILi4ENS0_13AUnaryFunctorIsssNS0_17BitwiseXorFunctorIsEEEESt5arrayIPcLm2EEEEviT0_T1_ --------------------------
	.section	.text._ZN2at6native29vectorized_elementwise_kernelILi4ENS0_13AUnaryFunctorIsssNS0_17BitwiseXorFunctorIsEEEESt5arrayIPcLm2EEEEviT0_T1_,"ax",@progbits
	.align	128
        .global         _ZN2at6native29vectorized_elementwise_kernelILi4ENS0_13AUnaryFunctorIsssNS0_17BitwiseXorFunctorIsEEEESt5arrayIPcLm2EEEEviT0_T1_
        .type           _ZN2at6native29vectorized_elementwise_kernelILi4ENS0_13AUnaryFunctorIsssNS0_17BitwiseXorFunctorIsEEEESt5arrayIPcLm2EEEEviT0_T1_,@function
        .size           _ZN2at6native29vectorized_elementwise_kernelILi4ENS0_13AUnaryFunctorIsssNS0_17BitwiseXorFunctorIsEEEESt5arrayIPcLm2EEEEviT0_T1_,(.L_x_26139 - _ZN2at6native29vectorized_elementwise_kernelILi4ENS0_13AUnaryFunctorIsssNS0_17BitwiseXorFunctorIsEEEESt5arrayIPcLm2EEEEviT0_T1_)
        .other          _ZN2at6native29vectorized_elementwise_kernelILi4ENS0_13AUnaryFunctorIsssNS0_17BitwiseXorFunctorIsEEEESt5arrayIPcLm2EEEEviT0_T1_,@"STO_CUDA_ENTRY STV_DEFAULT"
_ZN2at6native29vectorized_elementwise_kernelILi4ENS0_13AUnaryFunctorIsssNS0_17BitwiseXorFunctorIsEEEESt5arrayIPcLm2EEEEviT0_T1_:
.text._ZN2at6native29vectorized_elementwise_kernelILi4ENS0_13AUnaryFunctorIsssNS0_17BitwiseXorFunctorIsEEEESt5arrayIPcLm2EEEEviT0_T1_:
        /* <DEDUP_REMOVED lines=14> */
[----:B------:R-:W2:Y:S04]  /*00e0*/  LDG.E.64 R8, desc[UR6][R4.64] ;  /* 0x0000000604087981 */ /* 0x000ea8000c1e1b00 */
[----:B------:R-:W3:Y:S01]  /*00f0*/  LDG.E.64 R12, desc[UR6][R4.64+0x400] ;  /* 0x00040006040c7981 */ /* 0x000ee2000c1e1b00 */
[----:B0-----:R-:W-:-:S04]  /*0100*/  IMAD.WIDE.U32 R2, R0, 0x2, R2 ;  /* 0x0000000200027825 */ /* 0x001fc800078e0002 */
[----:B------:R-:W-:Y:S01]  /*0110*/  IMAD.WIDE R2, R15, 0x8, R2 ;  /* 0x000000080f027825 */ /* 0x000fe200078e0202 */
[C---:B--2---:R-:W-:Y:S02]  /*0120*/  PRMT R0, R8.reuse, 0x7632, R0 ;  /* 0x0000763208007816 */ /* 0x044fe40000000000 */
[----:B------:R-:W-:Y:S02]  /*0130*/  LOP3.LUT R11, R8, UR4, RZ, 0x3c, !PT ;  /* 0x00000004080b7c12 */ /* 0x000fe4000f8e3cff */
[----:B------:R-:W-:Y:S02]  /*0140*/  PRMT R6, R9, 0x7632, R6 ;  /* 0x0000763209067816 */ /* 0x000fe40000000006 */
[----:B---3--:R-:W-:Y:S02]  /*0150*/  PRMT R8, R13, 0x7632, R8 ;  /* 0x000076320d087816 */ /* 0x008fe40000000008 */
[----:B------:R-:W-:Y:S02]  /*0160*/  PRMT R7, R12, 0x7632, R7 ;  /* 0x000076320c077816 */ /* 0x000fe40000000007 */
[----:B------:R-:W-:-:S02]  /*0170*/  LOP3.LUT R0, R0, UR4, RZ, 0x3c, !PT ;  /* 0x0000000400007c12 */ /* 0x000fc4000f8e3cff */
[----:B------:R-:W-:Y:S02]  /*0180*/  LOP3.LUT R9, R9, UR4, RZ, 0x3c, !PT ;  /* 0x0000000409097c12 */ /* 0x000fe4000f8e3cff */
[----:B------:R-:W-:Y:S02]  /*0190*/  LOP3.LUT R13, R13, UR4, RZ, 0x3c, !PT ;  /* 0x000000040d0d7c12 */ /* 0x000fe4000f8e3cff */
[----:B------:R-:W-:Y:S02]  /*01a0*/  LOP3.LUT R10, R12, UR4, RZ, 0x3c, !PT ;  /* 0x000000040c0a7c12 */ /* 0x000fe4000f8e3cff */
[----:B------:R-:W-:Y:S02]  /*01b0*/  LOP3.LUT R6, R6, UR4, RZ, 0x3c, !PT ;  /* 0x0000000406067c12 */ /* 0x000fe4000f8e3cff */
[----:B------:R-:W-:Y:S02]  /*01c0*/  LOP3.LUT R8, R8, UR4, RZ, 0x3c, !PT ;  /* 0x0000000408087c12 */ /* 0x000fe4000f8e3cff */
[----:B------:R-:W-:-:S02]  /*01d0*/  LOP3.LUT R7, R7, UR4, RZ, 0x3c, !PT ;  /* 0x0000000407077c12 */ /* 0x000fc4000f8e3cff */
[----:B------:R-:W-:Y:S02]  /*01e0*/  PRMT R4, R11, 0x5410, R0 ;  /* 0x000054100b047816 */ /* 0x000fe40000000000 */
[----:B------:R-:W-:Y:S02]  /*01f0*/  PRMT R5, R9, 0x5410, R6 ;  /* 0x0000541009057816 */ /* 0x000fe40000000006 */
[----:B------:R-:W-:Y:S02]  /*0200*/  PRMT R11, R13, 0x5410, R8 ;  /* 0x000054100d0b7816 */ /* 0x000fe40000000008 */
[----:B------:R-:W-:Y:S01]  /*0210*/  PRMT R10, R10, 0x5410, R7 ;  /* 0x000054100a0a7816 */ /* 0x000fe20000000007 */
[----:B------:R-:W-:Y:S04]  /*0220*/  STG.E.64 desc[UR6][R2.64], R4 ;  /* 0x0000000402007986 */ /* 0x000fe8000c101b06 */
[----:B------:R-:W-:Y:S01]  /*0230*/  STG.E.64 desc[UR6][R2.64+0x400], R10 ;  /* 0x0004000a02007986 */ /* 0x000fe2000c101b06 */
[----:B------:R-:W-:Y:S05]  /*0240*/  EXIT ;  /* 0x000000000000794d */ /* 0x000fea0003800000 */
.L_x_2028:
        /* <DEDUP_REMOVED lines=87> */
.L_x_2031:
[----:B------:R-:W-:-:S13]  /*07c0*/  ISETP.GE.AND P0, PT, R19, R16, PT ;  /* 0x000000101300720c */ /* 0x000fda0003f06270 */
[----:B------:R-:W-:Y:S05]  /*07d0*/  @P0 BRA `(.L_x_2033) ;  /* 0x0000000000300947 */ /* 0x000fea0003800000 */
[----:B0-----:R-:W0:Y:S01]  /*07e0*/  LDC.64 R4, c[0x0][0x218] ;  /* 0x00008600ff047b82 */ /* 0x001e220000000a00 */
[----:B------:R-:W-:Y:S02]  /*07f0*/  IMAD.IADD R7, R0, 0x1, R19 ;  /* 0x0000000100077824 */ /* 0x000fe400078e0213 */
[----:B------:R-:W-:Y:S02]  /*0800*/  VIADD R19, R19, 0x80 ;  /* 0x0000008013137836 */ /* 0x000fe40000000000 */
[----:B0-----:R-:W-:-:S05]  /*0810*/  IMAD.WIDE.U32 R4, R7, 0x2, R4 ;  /* 0x0000000207047825 */ /* 0x001fca00078e0004 */
[----:B------:R1:W-:Y:S02]  /*0820*/  STG.E.U16 desc[UR6][R4.64], R21 ;  /* 0x0000001504007986 */ /* 0x0003e4000c101506 */
.L_x_2032:
[----:B------:R-:W-:-:S13]  /*0830*/  ISETP.GE.AND P0, PT, R19, R16, PT ;  /* 0x000000101300720c */ /* 0x000fda0003f06270 */
[----:B------:R-:W-:Y:S05]  /*0840*/  @P0 BRA `(.L_x_2034) ;  /* 0x0000000000340947 */ /* 0x000fea0003800000 */
[----:B01----:R-:W0:Y:S01]  /*0850*/  LDC.64 R4, c[0x0][0x218] ;  /* 0x00008600ff047b82 */ /* 0x003e220000000a00 */
[----:B------:R-:W-:Y:S01]  /*0860*/  IMAD.IADD R7, R0, 0x1, R19 ;  /* 0x0000000100077824 */ /* 0x000fe200078e0213 */
[----:B------:R-:W-:-:S03]  /*0870*/  IADD3 R19, R19, 0x80, RZ ;  /* 0x0000008013137810 */ /* 0x000fc60007ffe0ff */
[----:B0-----:R-:W-:-:S05]  /*0880*/  IMAD.WIDE.U32 R4, R7, 0x2, R4 ;  /* 0x0000000207047825 */ /* 0x001fca00078e0004 */
[----:B------:R1:W-:Y:S02]  /*0890*/  STG.E.U16 desc[UR6][R4.64], R23 ;  /* 0x0000001704007986 */ /* 0x0003e4000c101506 */
.L_x_2033:
        /* <DEDUP_REMOVED lines=8> */
.L_x_2034:
[----:B------:R-:W-:Y:S05]  /*0920*/  BSYNC B1 ;  /* 0x0000000000017941 */ /* 0x000fea0003800000 */
.L_x_2030:
[----:B------:R-:W-:-:S13]  /*0930*/  ISETP.GE.AND P0, PT, R19, R16, PT ;  /* 0x000000101300720c */ /* 0x000fda0003f06270 */
[----:B012---:R-:W0:Y:S01]  /*0940*/  @!P0 LDC.64 R4, c[0x0][0x218] ;  /* 0x00008600ff048b82 */ /* 0x007e220000000a00 */
[----:B------:R-:W-:Y:S02]  /*0950*/  @!P0 IMAD.IADD R3, R0, 0x1, R19 ;  /* 0x0000000100038824 */ /* 0x000fe400078e0213 */
[----:B------:R-:W-:Y:S02]  /*0960*/  @!P0 VIADD R19, R19, 0x80 ;  /* 0x0000008013138836 */ /* 0x000fe40000000000 */
[----:B0-----:R-:W-:-:S05]  /*0970*/  @!P0 IMAD.WIDE.U32 R4, R3, 0x2, R4 ;  /* 0x0000000203048825 */ /* 0x001fca00078e0004 */
[----:B------:R2:W-:Y:S02]  /*0980*/  @!P0 STG.E.U16 desc[UR6][R4.64], R2 ;  /* 0x0000000204008986 */ /* 0x0005e4000c101506 */
.L_x_2035:
[----:B------:R-:W-:Y:S05]  /*0990*/  BSYNC B0 ;  /* 0x0000000000007941 */ /* 0x000fea0003800000 */
.L_x_2029:
        /* <DEDUP_REMOVED lines=8> */
.L_x_2036:
        /* <DEDUP_REMOVED lines=14> */
.L_x_26139:


//--------------------- .text._ZN2at6native29vectorized_elementwise_kernelILi8ENS0_13AUnaryFunctorIsssNS0_17BitwiseXorFunctorIsEEEESt5arrayIPcLm2EEEEviT0_T1_ --------------------------
	.section	.text._ZN2at6native29vectorized_elementwise_kernelILi8ENS0_13AUnaryFunctorIsssNS0_17BitwiseXorFunctorIsEEEESt5arrayIPcLm2EEEEviT0_T1_,"ax",@progbits
	.align	128
        .global         _ZN2at6native29vectorized_elementwise_kernelILi8ENS0_13AUnaryFunctorIsssNS0_17BitwiseXorFunctorIsEEEESt5arrayIPcLm2EEEEviT0_T1_
        .type           _ZN2at6native29vectorized_elementwise_kernelILi8ENS0_13AUnaryFunctorIsssNS0_17BitwiseXorFunctorIsEEEESt5arrayIPcLm2EEEEviT0_T1_,@function
        .size           _ZN2at6native29vectorized_elementwise_kernelILi8ENS0_13AUnaryFunctorIsssNS0_17BitwiseXorFunctorIsEEEESt5arrayIPcLm2EEEEviT0_T1_,(.L_x_26140 - _ZN2at6native29vectorized_elementwise_kernelILi8ENS0_13AUnaryFunctorIsssNS0_17BitwiseXorFunctorIsEEEESt5arrayIPcLm2EEEEviT0_T1_)
        .other          _ZN2at6native29vectorized_elementwise_kernelILi8ENS0_13AUnaryFunctorIsssNS0_17BitwiseXorFunctorIsEEEESt5arrayIPcLm2EEEEviT0_T1_,@"STO_CUDA_ENTRY STV_DEFAULT"
_ZN2at6native29vectorized_elementwise_kernelILi8ENS0_13AUnaryFunctorIsssNS0_17BitwiseXorFunctorIsEEEESt5arrayIPcLm2EEEEviT0_T1_:
.text._ZN2at6native29vectorized_elementwise_kernelILi8ENS0_13AUnaryFunctorIsssNS0_17BitwiseXorFunctorIsEEEESt5arrayIPcLm2EEEEviT0_T1_:
        /* <DEDUP_REMOVED lines=13> */
[----:B------:R-:W0:Y:S04]  /*00d0*/  LDC.64 R2, c[0x0][0x218] ;  /* 0x00008600ff027b82 */ /* 0x000e280000000a00 */
[----:B------:R-:W2:Y:S01]  /*00e0*/  LDG.E.128 R4, desc[UR6][R4.64] ;  /* 0x0000000604047981 */ /* 0x000ea2000c1e1d00 */
[----:B0-----:R-:W-:-:S04]  /*00f0*/  IMAD.WIDE.U32 R2, R0, 0x2, R2 ;  /* 0x0000000200027825 */ /* 0x001fc800078e0002 */
[----:B------:R-:W-:Y:S01]  /*0100*/  IMAD.WIDE R2, R13, 0x10, R2 ;  /* 0x000000100d027825 */ /* 0x000fe200078e0202 */
[C---:B--2---:R-:W-:Y:S02]  /*0110*/  PRMT R9, R6.reuse, 0x7632, R9 ;  /* 0x0000763206097816 */ /* 0x044fe40000000009 */
[----:B------:R-:W-:Y:S02]  /*0120*/  LOP3.LUT R12, R6, UR4, RZ, 0x3c, !PT ;  /* 0x00000004060c7c12 */ /* 0x000fe4000f8e3cff */
[----:B------:R-:W-:Y:S02]  /*0130*/  PRMT R0, R4, 0x7632, R0 ;  /* 0x0000763204007816 */ /* 0x000fe40000000000 */
[----:B------:R-:W-:Y:S02]  /*0140*/  PRMT R8, R5, 0x7632, R8 ;  /* 0x0000763205087816 */ /* 0x000fe40000000008 */
        /* <DEDUP_REMOVED lines=11> */
[----:B------:R-:W-:-:S05]  /*0200*/  PRMT R7, R14, 0x5410, R7 ;  /* 0x000054100e077816 */ /* 0x000fca0000000007 */
[----:B------:R-:W-:Y:S01]  /*0210*/  STG.E.128 desc[UR6][R2.64], R4 ;  /* 0x0000000402007986 */ /* 0x000fe2000c101d06 */
[----:B------:R-:W-:Y:S05]  /*0220*/  EXIT ;  /* 0x000000000000794d */ /* 0x000fea0003800000 */
.L_x_2037:
        /* <DEDUP_REMOVED lines=87> */
.L_x_2040:
[----:B------:R-:W-:-:S13]  /*07a0*/  ISETP.GE.AND P0, PT, R19, R16, PT ;  /* 0x000000101300720c */ /* 0x000fda0003f06270 */
[----:B------:R-:W-:Y:S05]  /*07b0*/  @P0 BRA `(.L_x_2042) ;  /* 0x0000000000300947 */ /* 0x000fea0003800000 */
[----:B0-----:R-:W0:Y:S01]  /*07c0*/  LDC.64 R4, c[0x0][0x218] ;  /* 0x00008600ff047b82 */ /* 0x001e220000000a00 */
[----:B------:R-:W-:Y:S02]  /*07d0*/  IMAD.IADD R7, R0, 0x1, R19 ;  /* 0x0000000100077824 */ /* 0x000fe400078e0213 */
[----:B------:R-:W-:Y:S02]  /*07e0*/  VIADD R19, R19, 0x80 ;  /* 0x0000008013137836 */ /* 0x000fe40000000000 */
[----:B0-----:R-:W-:-:S05]  /*07f0*/  IMAD.WIDE.U32 R4, R7, 0x2, R4 ;  /* 0x0000000207047825 */ /* 0x001fca00078e0004 */
[----:B------:R1:W-:Y:S02]  /*0800*/  STG.E.U16 desc[UR6][R4.64], R21 ;  /* 0x0000001504007986 */ /* 0x0003e4000c101506 */
.L_x_2041:
[----:B------:R-:W-:-:S13]  /*0810*/  ISETP.GE.AND P0, PT, R19, R16, PT ;  /* 0x000000101300720c */ /* 0x000fda0003f06270 */
[----:B------:R-:W-:Y:S05]  /*0820*/  @P0 BRA `(.L_x_2043) ;  /* 0x0000000000340947 */ /* 0x000fea0003800000 */
[----:B01----:R-:W0:Y:S01]  /*0830*/  LDC.64 R4, c[0x0][0x218] ;  /* 0x00008600ff047b82 */ /* 0x003e220000000a00 */
[----:B------:R-:W-:Y:S01]  /*0840*/  IMAD.IADD R7, R0, 0x1, R19 ;  /* 0x0000000100077824 */ /* 0x000fe200078e0213 */
[----:B------:R-:W-:-:S03]  /*0850*/  IADD3 R19, R19, 0x80, RZ ;  /* 0x0000008013137810 */ /* 0x000fc60007ffe0ff */
[----:B0-----:R-:W-:-:S05]  /*0860*/  IMAD.WIDE.U32 R4, R7, 0x2, R4 ;  /* 0x0000000207047825 */ /* 0x001fca00078e0004 */
[----:B------:R1:W-:Y:S02]  /*0870*/  STG.E.U16 desc[UR6][R4.64], R23 ;  /* 0x0000001704007986 */ /* 0x0003e4000c101506 */
.L_x_2042:
        /* <DEDUP_REMOVED lines=8> */
.L_x_2043:
[----:B------:R-:W-:Y:S05]  /*0900*/  BSYNC B1 ;  /* 0x0000000000017941 */ /* 0x000fea0003800000 */
.L_x_2039:
[----:B------:R-:W-:-:S13]  /*0910*/  ISETP.GE.AND P0, PT, R19, R16, PT ;  /* 0x000000101300720c */ /* 0x000fda0003f06270 */
[----:B012---:R-:W0:Y:S01]  /*0920*/  @!P0 LDC.64 R4, c[0x0][0x218] ;  /* 0x00008600ff048b82 */ /* 0x007e220000000a00 */
[----:B------:R-:W-:Y:S02]  /*0930*/  @!P0 IMAD.IADD R3, R0, 0x1, R19 ;  /* 0x0000000100038824 */ /* 0x000fe400078e0213 */
[----:B------:R-:W-:Y:S02]  /*0940*/  @!P0 VIADD R19, R19, 0x80 ;  /* 0x0000008013138836 */ /* 0x000fe40000000000 */
[----:B0-----:R-:W-:-:S05]  /*0950*/  @!P0 IMAD.WIDE.U32 R4, R3, 0x2, R4 ;  /* 0x0000000203048825 */ /* 0x001fca00078e0004 */
[----:B------:R2:W-:Y:S02]  /*0960*/  @!P0 STG.E.U16 desc[UR6][R4.64], R2 ;  /* 0x0000000204008986 */ /* 0x0005e4000c101506 */
.L_x_2044:
[----:B------:R-:W-:Y:S05]  /*0970*/  BSYNC B0 ;  /* 0x0000000000007941 */ /* 0x000fea0003800000 */
.L_x_2038:
        /* <DEDUP_REMOVED lines=8> */
.L_x_2045:
        /* <DEDUP_REMOVED lines=16> */
.L_x_26140:


//--------------------- .text._ZN2at6native18elementwise_kernelILi128ELi4EZNS0_15gpu_kernel_implINS0_13BinaryFunctorIsssNS0_17BitwiseXorFunctorIsEEEEEEvRNS_18TensorIteratorBaseERKT_EUliE_EEviT1_ --------------------------
	.section	.text._ZN2at6native18elementwise_kernelILi128ELi4EZNS0_15gpu_kernel_implINS0_13BinaryFunctorIsssNS0_17BitwiseXorFunctorIsEEEEEEvRNS_18TensorIteratorBaseERKT_EUliE_EEviT1_,"ax",@progbits
	.align	128
        .global         _ZN2at6native18elementwise_kernelILi128ELi4EZNS0_15gpu_kernel_implINS0_13BinaryFunctorIsssNS0_17BitwiseXorFunctorIsEEEEEEvRNS_18TensorIteratorBaseERKT_EUliE_EEviT1_
        .type           _ZN2at6native18elementwise_kernelILi128ELi4EZNS0_15gpu_kernel_implINS0_13BinaryFunctorIsssNS0_17BitwiseXorFunctorIsEEEEEEvRNS_18TensorIteratorBaseERKT_EUliE_EEviT1_,@function
        .size           _ZN2at6native18elementwise_kernelILi128ELi4EZNS0_15gpu_kernel_implINS0_13BinaryFunctorIsssNS0_17BitwiseXorFunctorIsEEEEEEvRNS_18TensorIteratorBaseERKT_EUliE_EEviT1_,(.L_x_26141 - _ZN2at6native18elementwise_kernelILi128ELi4EZNS0_15gpu_kernel_implINS0_13BinaryFunctorIsssNS0_17BitwiseXorFunctorIsEEEEEEvRNS_18TensorIteratorBaseERKT_EUliE_EEviT1_)
        .other          _ZN2at6native18elementwise_kernelILi128ELi4EZNS0_15gpu_kernel_implINS0_13BinaryFunctorIsssNS0_17BitwiseXorFunctorIsEEEEEEvRNS_18TensorIteratorBaseERKT_EUliE_EEviT1_,@"STO_CUDA_ENTRY STV_DEFAULT"
_ZN2at6native18elementwise_kernelILi128ELi4EZNS0_15gpu_kernel_implINS0_13BinaryFunctorIsssNS0_17BitwiseXorFunctorIsEEEEEEvRNS_18TensorIteratorBaseERKT_EUliE_EEviT1_:
.text._ZN2at6native18elementwise_kernelILi128ELi4EZNS0_15gpu_kernel_implINS0_13BinaryFunctorIsssNS0_17BitwiseXorFunctorIsEEEEEEvRNS_18TensorIteratorBaseERKT_EUliE_EEviT1_:
        /* <DEDUP_REMOVED lines=365> */
.L_x_2048:
        /* <DEDUP_REMOVED lines=20> */
.L_x_2052:
[----:B------:R0:W5:Y:S01]  /*1810*/  LDG.E.U8 R19, desc[UR36][R2.64] ;  /* 0x0000002402137981 */ /* 0x000162000c1e1100 */
[----:B------:R-:W-:Y:S05]  /*1820*/  BRA `(.L_x_2054) ;  /* 0x0000000c00547947 */ /* 0x000fea0003800000 */
.L_x_2051:
        /* <DEDUP_REMOVED lines=8> */
.L_x_2056:
[----:B------:R0:W5:Y:S01]  /*18b0*/  LDG.E.U16 R19, desc[UR36][R2.64] ;  /* 0x0000002402137981 */ /* 0x000162000c1e1500 */
[----:B------:R-:W-:Y:S05]  /*18c0*/  BRA `(.L_x_2054) ;  /* 0x0000000c002c7947 */ /* 0x000fea0003800000 */
.L_x_2055:
[----:B------:R0:W5:Y:S01]  /*18d0*/  LDG.E.U16 R19, desc[UR36][R2.64] ;  /* 0x0000002402137981 */ /* 0x000162000c1e1500 */
[----:B------:R-:W-:Y:S05]  /*18e0*/  BRA `(.L_x_2054) ;  /* 0x0000000c00247947 */ /* 0x000fea0003800000 */
.L_x_2050:
        /* <DEDUP_REMOVED lines=9> */
.L_x_2058:
[----:B------:R-:W2:Y:S02]  /*1980*/  LDG.E.U16 R0, desc[UR36][R2.64] ;  /* 0x0000002402007981 */ /* 0x000ea4000c1e1500 */
[----:B--2---:R-:W-:-:S06]  /*1990*/  HADD2.F32 R0, -RZ, R0.H0_H0 ;  /* 0x20000000ff007230 */ /* 0x004fcc0000004100 */
[----:B------:R-:W0:Y:S02]  /*19a0*/  F2I.FTZ.TRUNC.NTZ R0, R0 ;  /* 0x0000000000007305 */ /* 0x000e24000021f100 */
[----:B0-----:R-:W-:Y:S01]  /*19b0*/  PRMT R19, R0, 0x7610, R19 ;  /* 0x0000761000137816 */ /* 0x001fe20000000013 */
[----:B------:R-:W-:Y:S06]  /*19c0*/  BRA `(.L_x_2054) ;  /* 0x0000000800ec7947 */ /* 0x000fec0003800000 */
.L_x_2057:
        /* <DEDUP_REMOVED lines=9> */
.L_x_2060:
[----:B------:R-:W2:Y:S02]  /*1a60*/  LDG.E.U16 R2, desc[UR36][R2.64] ;  /* 0x0000002402027981 */ /* 0x000ea4000c1e1500 */
[----:B--2---:R-:W-:-:S06]  /*1a70*/  HADD2.F32 R0, -RZ, R2.H0_H0 ;  /* 0x20000002ff007230 */ /* 0x004fcc0000004100 */
[----:B------:R-:W0:Y:S02]  /*1a80*/  F2I.FTZ.TRUNC.NTZ R0, R0 ;  /* 0x0000000000007305 */ /* 0x000e24000021f100 */
[----:B0-----:R-:W-:Y:S01]  /*1a90*/  PRMT R19, R0, 0x7610, R19 ;  /* 0x0000761000137816 */ /* 0x001fe20000000013 */
[----:B------:R-:W-:Y:S06]  /*1aa0*/  BRA `(.L_x_2054) ;  /* 0x0000000800b47947 */ /* 0x000fec0003800000 */
.L_x_2059:
[----:B------:R-:W2:Y:S02]  /*1ab0*/  LDG.E.64 R2, desc[UR36][R2.64] ;  /* 0x0000002402027981 */ /* 0x000ea4000c1e1b00 */
[----:B--2---:R0:W1:Y:S01]  /*1ac0*/  F2I.F64.TRUNC R19, R2 ;  /* 0x0000000200137311 */ /* 0x004062000030d100 */
[----:B------:R-:W-:Y:S05]  /*1ad0*/  BRA `(.L_x_2054) ;  /* 0x0000000800a87947 */ /* 0x000fea0003800000 */
.L_x_2049:
        /* <DEDUP_REMOVED lines=12> */
.L_x_2063:
[----:B------:R-:W2:Y:S02]  /*1ba0*/  LDG.E.64 R2, desc[UR36][R2.64] ;  /* 0x0000002402027981 */ /* 0x000ea4000c1e1b00 */
[----:B--2---:R3:W4:Y:S01]  /*1bb0*/  F2I.F64.TRUNC R19, R2 ;  /* 0x0000000200137311 */ /* 0x004722000030d100 */
[----:B------:R-:W-:Y:S05]  /*1bc0*/  BRA `(.L_x_2054) ;  /* 0x00000008006c7947 */ /* 0x000fea0003800000 */
.L_x_2062:
        /* <DEDUP_REMOVED lines=28> */
.L_x_2065:
        /* <DEDUP_REMOVED lines=15> */
.L_x_2064:
[----:B------:R-:W2:Y:S02]  /*1e80*/  LDG.E.U16 R0, desc[UR36][R2.64] ;  /* 0x0000002402007981 */ /* 0x000ea4000c1e1500 */
[----:B--2---:R-:W-:-:S06]  /*1e90*/  IMAD.U32 R0, R0, 0x10000, RZ ;  /* 0x0001000000007824 */ /* 0x004fcc00078e00ff */
[----:B------:R-:W0:Y:S02]  /*1ea0*/  F2I.FTZ.TRUNC.NTZ R0, R0 ;  /* 0x0000000000007305 */ /* 0x000e24000021f100 */
[----:B0-----:R-:W-:Y:S01]  /*1eb0*/  PRMT R19, R0, 0x7610, R19 ;  /* 0x0000761000137816 */ /* 0x001fe20000000013 */
[----:B------:R-:W-:Y:S06]  /*1ec0*/  BRA `(.L_x_2054) ;  /* 0x0000000400ac7947 */ /* 0x000fec0003800000 */
.L_x_2061:
        /* <DEDUP_REMOVED lines=10> */
.L_x_2068:
        /* <DEDUP_REMOVED lines=21> */
.L_x_2072:
[----:B------:R-:W-:Y:S05]  /*20c0*/  BSYNC B1 ;  /* 0x0000000000017941 */ /* 0x000fea0003800000 */
.L_x_2071:
[----:B------:R-:W-:Y:S01]  /*20d0*/  LEA R3, R0, 0x3b800000, 0x17 ;  /* 0x3b80000000037811 */ /* 0x000fe200078eb8ff */
[----:B------:R-:W-:-:S05]  /*20e0*/  IMAD.SHL.U32 R0, R2, 0x100000, RZ ;  /* 0x0010000002007824 */ /* 0x000fca00078e00ff */
[----:B------:R-:W-:-:S07]  /*20f0*/  LOP3.LUT R0, R3, R0, R4, 0xfe, !PT ;  /* 0x0000000003007212 */ /* 0x000fce00078efe04 */
.L_x_2070:
[----:B------:R-:W-:Y:S05]  /*2100*/  BSYNC B0 ;  /* 0x0000000000007941 */ /* 0x000fea0003800000 */
.L_x_2069:
[----:B------:R-:W0:Y:S02]  /*2110*/  F2I.FTZ.TRUNC.NTZ R0, R0 ;  /* 0x0000000000007305 */ /* 0x000e24000021f100 */
[----:B0-----:R-:W-:Y:S01]  /*2120*/  PRMT R19, R0, 0x7610, R19 ;  /* 0x0000761000137816 */ /* 0x001fe20000000013 */
[----:B------:R-:W-:Y:S06]  /*2130*/  BRA `(.L_x_2054) ;  /* 0x0000000400107947 */ /* 0x000fec0003800000 */
.L_x_2067:
        /* <DEDUP_REMOVED lines=21> */
.L_x_2076:
[----:B------:R-:W-:Y:S05]  /*2290*/  BSYNC B1 ;  /* 0x0000000000017941 */ /* 0x000fea0003800000 */
.L_x_2075:
[----:B------:R-:W-:Y:S01]  /*22a0*/  LEA R3, R0, 0x37800000, 0x17 ;  /* 0x3780000000037811 */ /* 0x000fe200078eb8ff */
[----:B------:R-:W-:-:S05]  /*22b0*/  IMAD.SHL.U32 R0, R2, 0x200000, RZ ;  /* 0x0020000002007824 */ /* 0x000fca00078e00ff */
[----:B------:R-:W-:-:S07]  /*22c0*/  LOP3.LUT R0, R3, R0, R4, 0xfe, !PT ;  /* 0x0000000003007212 */ /* 0x000fce00078efe04 */
.L_x_2074:
[----:B------:R-:W-:Y:S05]  /*22d0*/  BSYNC B0 ;  /* 0x0000000000007941 */ /* 0x000fea0003800000 */
.L_x_2073:
[----:B------:R-:W0:Y:S02]  /*22e0*/  F2I.FTZ.TRUNC.NTZ R0, R0 ;  /* 0x0000000000007305 */ /* 0x000e24000021f100 */
[----:B0-----:R-:W-:Y:S01]  /*22f0*/  PRMT R19, R0, 0x7610, R19 ;  /* 0x0000761000137816 */ /* 0x001fe20000000013 */
[----:B------:R-:W-:Y:S06]  /*2300*/  BRA `(.L_x_2054) ;  /* 0x00000000009c7947 */ /* 0x000fec0003800000 */
.L_x_2066:
        /* <DEDUP_REMOVED lines=14> */
.L_x_2080:
[----:B------:R-:W-:Y:S05]  /*23f0*/  BSYNC B0 ;  /* 0x0000000000007941 */ /* 0x000fea0003800000 */
.L_x_2079:
[----:B------:R-:W0:Y:S02]  /*2400*/  F2I.FTZ.TRUNC.NTZ R0, R0 ;  /* 0x0000000000007305 */ /* 0x000e24000021f100 */
[----:B0-----:R-:W-:Y:S01]  /*2410*/  PRMT R19, R0, 0x7610, R19 ;  /* 0x0000761000137816 */ /* 0x001fe20000000013 */
[----:B------:R-:W-:Y:S06]  /*2420*/  BRA `(.L_x_2054) ;  /* 0x0000000000547947 */ /* 0x000fec0003800000 */
.L_x_2053:
        /* <DEDUP_REMOVED lines=16> */
.L_x_2081:
[----:B------:R-:W-:Y:S01]  /*2530*/  PRMT R19, RZ, 0x7610, R19 ;  /* 0x00007610ff137816 */ /* 0x000fe20000000013 */
[----:B------:R-:W-:Y:S06]  /*2540*/  BRA `(.L_x_2054) ;  /* 0x00000000000c7947 */ /* 0x000fec0003800000 */
.L_x_2078:
[----:B------:R2:W5:Y:S01]  /*2550*/  LDG.E.U16 R19, desc[UR36][R2.64] ;  /* 0x0000002402137981 */ /* 0x000562000c1e1500 */
[----:B------:R-:W-:Y:S05]  /*2560*/  BRA `(.L_x_2054) ;  /* 0x0000000000047947 */ /* 0x000fea0003800000 */
.L_x_2077:
[----:B------:R1:W5:Y:S02]  /*2570*/  LDG.E.U16 R19, desc[UR36][R2.64] ;  /* 0x0000002402137981 */ /* 0x000364000c1e1500 */
.L_x_2054:
[----:B------:R-:W4:Y:S01]  /*2580*/  LDC.U8 R4, c[0x0][0x493] ;  /* 0x000124c0ff047b82 */ /* 0x000f220000000000 */
[----:B------:R-:W-:Y:S02]  /*2590*/  ULDC.64 UR4, c[0x0][0x488] ;  /* 0x0001220000047ab9 */ /* 0x000fe40000000a00 */
[----:B0123--:R-:W-:-:S05]  /*25a0*/  IADD3 R2, P1, R22, UR4, RZ ;  /* 0x0000000416027c10 */ /* 0x00ffca000ff3e0ff */
[----:B------:R-:W-:Y:S01]  /*25b0*/  IMAD.X R3, RZ, RZ, UR5, P1 ;  /* 0x00000005ff037e24 */ /* 0x000fe200088e06ff */
[----:B----4-:R-:W-:-:S04]  /*25c0*/  PRMT R0, R4, 0x9910, RZ ;  /* 0x0000991004007816 */ /* 0x010fc800000000ff */
        /* <DEDUP_REMOVED lines=12> */
.L_x_2085:
[----:B------:R3:W5:Y:S01]  /*2690*/  LDG.E.U8 R0, desc[UR36][R2.64] ;  /* 0x0000002402007981 */ /* 0x000762000c1e1100 */
[----:B------:R-:W-:Y:S05]  /*26a0*/  BRA `(.L_x_2087) ;  /* 0x0000000c00547947 */ /* 0x000fea0003800000 */
.L_x_2084:
        /* <DEDUP_REMOVED lines=8> */
.L_x_2089:
[----:B------:R1:W5:Y:S01]  /*2730*/  LDG.E.U16 R0, desc[UR36][R2.64] ;  /* 0x0000002402007981 */ /* 0x000362000c1e1500 */
[----:B------:R-:W-:Y:S05]  /*2740*/  BRA `(.L_x_2087) ;  /* 0x0000000c002c7947 */ /* 0x000fea0003800000 */
.L_x_2088:
[----:B------:R2:W5:Y:S01]  /*2750*/  LDG.E.U16 R0, desc[UR36][R2.64] ;  /* 0x0000002402007981 */ /* 0x000562000c1e1500 */
[----:B------:R-:W-:Y:S05]  /*2760*/  BRA `(.L_x_2087) ;  /* 0x0000000c00247947 */ /* 0x000fea0003800000 */
.L_x_2083:
        /* <DEDUP_REMOVED lines=9> */
.L_x_2091:
[----:B------:R-:W2:Y:S02]  /*2800*/  LDG.E.U16 R4, desc[UR36][R2.64] ;  /* 0x0000002402047981 */ /* 0x000ea4000c1e1500 */
[----:B--2---:R-:W-:-:S06]  /*2810*/  HADD2.F32 R4, -RZ, R4.H0_H0 ;  /* 0x20000004ff047230 */ /* 0x004fcc0000004100 */
[----:B------:R-:W0:Y:S02]  /*2820*/  F2I.FTZ.TRUNC.NTZ R4, R4 ;  /* 0x0000000400047305 */ /* 0x000e24000021f100 */
[----:B0-----:R-:W-:Y:S01]  /*2830*/  PRMT R0, R4, 0x7610, R0 ;  /* 0x0000761004007816 */ /* 0x001fe20000000000 */
[----:B------:R-:W-:Y:S06]  /*2840*/  BRA `(.L_x_2087) ;  /* 0x0000000800ec7947 */ /* 0x000fec0003800000 */
.L_x_2090:
        /* <DEDUP_REMOVED lines=9> */
.L_x_2093:
[----:B------:R-:W2:Y:S02]  /*28e0*/  LDG.E.U16 R2, desc[UR36][R2.64] ;  /* 0x0000002402027981 */ /* 0x000ea4000c1e1500 */
[----:B--2---:R-:W-:-:S06]  /*28f0*/  HADD2.F32 R4, -RZ, R2.H0_H0 ;  /* 0x20000002ff047230 */ /* 0x004fcc0000004100 */
[----:B------:R-:W0:Y:S02]  /*2900*/  F2I.FTZ.TRUNC.NTZ R4, R4 ;  /* 0x0000000400047305 */ /* 0x000e24000021f100 */
[----:B0-----:R-:W-:Y:S01]  /*2910*/  PRMT R0, R4, 0x7610, R0 ;  /* 0x0000761004007816 */ /* 0x001fe20000000000 */
[----:B------:R-:W-:Y:S06]  /*2920*/  BRA `(.L_x_2087) ;  /* 0x0000000800b47947 */ /* 0x000fec0003800000 */
.L_x_2092:
[----:B------:R-:W2:Y:S02]  /*2930*/  LDG.E.64 R2, desc[UR36][R2.64] ;  /* 0x0000002402027981 */ /* 0x000ea4000c1e1b00 */
[----:B--2---:R0:W1:Y:S01]  /*2940*/  F2I.F64.TRUNC R0, R2 ;  /* 0x0000000200007311 */ /* 0x004062000030d100 */
[----:B------:R-:W-:Y:S05]  /*2950*/  BRA `(.L_x_2087) ;  /* 0x0000000800a87947 */ /* 0x000fea0003800000 */
.L_x_2082:
        /* <DEDUP_REMOVED lines=12> */
.L_x_2096:
[----:B------:R-:W2:Y:S02]  /*2a20*/  LDG.E.64 R2, desc[UR36][R2.64] ;  /* 0x0000002402027981 */ /* 0x000ea4000c1e1b00 */
[----:B--2---:R0:W1:Y:S01]  /*2a30*/  F2I.F64.TRUNC R0, R2 ;  /* 0x0000000200007311 */ /* 0x004062000030d100 */
[----:B------:R-:W-:Y:S05]  /*2a40*/  BRA `(.L_x_2087) ;  /* 0x00000008006c7947 */ /* 0x000fea0003800000 */
.L_x_2095:
        /* <DEDUP_REMOVED lines=28> */
.L_x_2098:
        /* <DEDUP_REMOVED lines=15> */
.L_x_2097:
[----:B------:R-:W2:Y:S02]  /*2d00*/  LDG.E.U16 R4, desc[UR36][R2.64] ;  /* 0x0000002402047981 */ /* 0x000ea4000c1e1500 */
[----:B--2---:R-:W-:-:S06]  /*2d10*/  IMAD.U32 R4, R4, 0x10000, RZ ;  /* 0x0001000004047824 */ /* 0x004fcc00078e00ff */
[----:B------:R-:W0:Y:S02]  /*2d20*/  F2I.FTZ.TRUNC.NTZ R4, R4 ;  /* 0x0000000400047305 */ /* 0x000e24000021f100 */
[----:B0-----:R-:W-:Y:S01]  /*2d30*/  PRMT R0, R4, 0x7610, R0 ;  /* 0x0000761004007816 */ /* 0x001fe20000000000 */
[----:B------:R-:W-:Y:S06]  /*2d40*/  BRA `(.L_x_2087) ;  /* 0x0000000400ac7947 */ /* 0x000fec0003800000 */
.L_x_2094:
        /* <DEDUP_REMOVED lines=10> */
.L_x_2101:
        /* <DEDUP_REMOVED lines=21> */
.L_x_2105:
[----:B------:R-:W-:Y:S05]  /*2f40*/  BSYNC B1 ;  /* 0x0000000000017941 */ /* 0x000fea0003800000 */
.L_x_2104:
[----:B------:R-:W-:Y:S01]  /*2f50*/  IMAD.SHL.U32 R2, R2, 0x100000, RZ ;  /* 0x0010000002027824 */ /* 0x000fe200078e00ff */
[----:B------:R-:W-:-:S04]  /*2f60*/  LEA R3, R0, 0x3b800000, 0x17 ;  /* 0x3b80000000037811 */ /* 0x000fc800078eb8ff */
[----:B------:R-:W-:-:S07]  /*2f70*/  LOP3.LUT R4, R3, R2, R4, 0xfe, !PT ;  /* 0x0000000203047212 */ /* 0x000fce00078efe04 */
.L_x_2103:
[----:B------:R-:W-:Y:S05]  /*2f80*/  BSYNC B0 ;  /* 0x0000000000007941 */ /* 0x000fea0003800000 */
.L_x_2102:
[----:B------:R-:W0:Y:S02]  /*2f90*/  F2I.FTZ.TRUNC.NTZ R4, R4 ;  /* 0x0000000400047305 */ /* 0x000e24000021f100 */
[----:B0-----:R-:W-:Y:S01]  /*2fa0*/  PRMT R0, R4, 0x7610, R0 ;  /* 0x0000761004007816 */ /* 0x001fe20000000000 */
[----:B------:R-:W-:Y:S06]  /*2fb0*/  BRA `(.L_x_2087) ;  /* 0x0000000400107947 */ /* 0x000fec0003800000 */
.L_x_2100:
        /* <DEDUP_REMOVED lines=21> */
.L_x_2109:
[----:B------:R-:W-:Y:S05]  /*3110*/  BSYNC B1 ;  /* 0x0000000000017941 */ /* 0x000fea0003800000 */
.L_x_2108:
[----:B------:R-:W-:Y:S01]  /*3120*/  IMAD.SHL.U32 R2, R2, 0x200000, RZ ;  /* 0x0020000002027824 */ /* 0x000fe200078e00ff */
[----:B------:R-:W-:-:S04]  /*3130*/  LEA R3, R0, 0x37800000, 0x17 ;  /* 0x3780000000037811 */ /* 0x000fc800078eb8ff */
[----:B------:R-:W-:-:S07]  /*3140*/  LOP3.LUT R4, R3, R2, R4, 0xfe, !PT ;  /* 0x0000000203047212 */ /* 0x000fce00078efe04 */
.L_x_2107:
[----:B------:R-:W-:Y:S05]  /*3150*/  BSYNC B0 ;  /* 0x0000000000007941 */ /* 0x000fea0003800000 */
.L_x_2106:
[----:B------:R-:W0:Y:S02]  /*3160*/  F2I.FTZ.TRUNC.NTZ R4, R4 ;  /* 0x0000000400047305 */ /* 0x000e24000021f100 */
[----:B0-----:R-:W-:Y:S01]  /*3170*/  PRMT R0, R4, 0x7610, R0 ;  /* 0x0000761004007816 */ /* 0x001fe20000000000 */
[----:B------:R-:W-:Y:S06]  /*3180*/  BRA `(.L_x_2087) ;  /* 0x00000000009c7947 */ /* 0x000fec0003800000 */
.L_x_2099:
        /* <DEDUP_REMOVED lines=14> */
.L_x_2113:
[----:B------:R-:W-:Y:S05]  /*3270*/  BSYNC B0 ;  /* 0x0000000000007941 */ /* 0x000fea0003800000 */
.L_x_2112:
[----:B------:R-:W0:Y:S02]  /*3280*/  F2I.FTZ.TRUNC.NTZ R4, R4 ;  /* 0x0000000400047305 */ /* 0x000e24000021f100 */
[----:B0-----:R-:W-:Y:S01]  /*3290*/  PRMT R0, R4, 0x7610, R0 ;  /* 0x0000761004007816 */ /* 0x001fe20000000000 */
[----:B------:R-:W-:Y:S06]  /*32a0*/  BRA `(.L_x_2087) ;  /* 0x0000000000547947 */ /* 0x000fec0003800000 */
.L_x_2086:
        /* <DEDUP_REMOVED lines=16> */
.L_x_2114:
[----:B------:R-:W-:Y:S01]  /*33b0*/  PRMT R0, RZ, 0x7610, R0 ;  /* 0x00007610ff007816 */ /* 0x000fe20000000000 */
[----:B------:R-:W-:Y:S06]  /*33c0*/  BRA `(.L_x_2087) ;  /* 0x00000000000c7947 */ /* 0x000fec0003800000 */
.L_x_2111:
[----:B------:R0:W5:Y:S01]  /*33d0*/  LDG.E.U16 R0, desc[UR36][R2.64] ;  /* 0x0000002402007981 */ /* 0x000162000c1e1500 */
[----:B------:R-:W-:Y:S05]  /*33e0*/  BRA `(.L_x_2087) ;  /* 0x0000000000047947 */ /* 0x000fea0003800000 */
.L_x_2110:
[----:B------:R0:W5:Y:S02]  /*33f0*/  LDG.E.U16 R0, desc[UR36][R2.64] ;  /* 0x0000002402007981 */ /* 0x000164000c1e1500 */
.L_x_2087:
[----:B01234-:R-:W0:Y:S01]  /*3400*/  LDC.U8 R3, c[0x0][0x491] ;  /* 0x00012440ff037b82 */ /* 0x01fe220000000000 */
[----:B-----5:R-:W-:Y:S02]  /*3410*/  LOP3.LUT R19, R0, R19, RZ, 0x3c, !PT ;  /* 0x0000001300137212 */ /* 0x020fe400078e3cff */
        /* <DEDUP_REMOVED lines=13> */
.L_x_2118:
[----:B------:R1:W-:Y:S01]  /*34f0*/  STG.E.U8 desc[UR36][R16.64], R19 ;  /* 0x0000001310007986 */ /* 0x0003e2000c101124 */
[----:B------:R-:W-:Y:S05]  /*3500*/  BRA `(.L_x_2120) ;  /* 0x0000000c00647947 */ /* 0x000fea0003800000 */
.L_x_2117:
        /* <DEDUP_REMOVED lines=10> */
.L_x_2122:
[----:B------:R-:W-:-:S05]  /*35b0*/  PRMT R3, R19, 0x9910, RZ ;  /* 0x0000991013037816 */ /* 0x000fca00000000ff */
[----:B------:R3:W-:Y:S01]  /*35c0*/  STG.E desc[UR36][R16.64], R3 ;  /* 0x0000000310007986 */ /* 0x0007e2000c101924 */
[----:B------:R-:W-:Y:S05]  /*35d0*/  BRA `(.L_x_2120) ;  /* 0x0000000c00307947 */ /* 0x000fea0003800000 */
.L_x_2121:
[----:B------:R2:W-:Y:S01]  /*35e0*/  STG.E.U16 desc[UR36][R16.64], R19 ;  /* 0x0000001310007986 */ /* 0x0005e2000c101524 */
[----:B------:R-:W-:Y:S05]  /*35f0*/  BRA `(.L_x_2120) ;  /* 0x0000000c00287947 */ /* 0x000fea0003800000 */
.L_x_2116:
        /* <DEDUP_REMOVED lines=9> */
.L_x_2124:
[----:B------:R-:W0:Y:S02]  /*3690*/  I2F.S16 R0, R19 ;  /* 0x0000001300007306 */ /* 0x000e240000101400 */
[----:B0-----:R-:W-:-:S05]  /*36a0*/  F2FP.F16.F32.PACK_AB R0, RZ, R0 ;  /* 0x00000000ff00723e */ /* 0x001fca00000000ff */
[----:B------:R0:W-:Y:S01]  /*36b0*/  STG.E.U16 desc[UR36][R16.64], R0 ;  /* 0x0000000010007986 */ /* 0x0001e2000c101524 */
[----:B------:R-:W-:Y:S05]  /*36c0*/  BRA `(.L_x_2120) ;  /* 0x0000000800f47947 */ /* 0x000fea0003800000 */
.L_x_2123:
        /* <DEDUP_REMOVED lines=10> */
.L_x_2126:
[----:B------:R-:W0:Y:S02]  /*3770*/  I2F.S16 R19, R19 ;  /* 0x0000001300137306 */ /* 0x000e240000101400 */
[----:B0-----:R-:W-:-:S04]  /*3780*/  F2FP.F16.F32.PACK_AB R3, RZ, R19 ;  /* 0x00000013ff03723e */ /* 0x001fc800000000ff */
[----:B------:R-:W-:-:S05]  /*3790*/  PRMT R3, R3, 0x5410, RZ ;  /* 0x0000541003037816 */ /* 0x000fca00000000ff */
[----:B------:R0:W-:Y:S01]  /*37a0*/  STG.E desc[UR36][R16.64], R3 ;  /* 0x0000000310007986 */ /* 0x0001e2000c101924 */
[----:B------:R-:W-:Y:S05]  /*37b0*/  BRA `(.L_x_2120) ;  /* 0x0000000800b87947 */ /* 0x000fea0003800000 */
.L_x_2125:
[----:B------:R-:W0:Y:S02]  /*37c0*/  I2F.F64.S16 R2, R19 ;  /* 0x0000001300027312 */ /* 0x000e240000101c00 */
[----:B0-----:R0:W-:Y:S01]  /*37d0*/  STG.E.64 desc[UR36][R16.64], R2 ;  /* 0x0000000210007986 */ /* 0x0011e2000c101b24 */
[----:B------:R-:W-:Y:S05]  /*37e0*/  BRA `(.L_x_2120) ;  /* 0x0000000800ac7947 */ /* 0x000fea0003800000 */
.L_x_2115:
        /* <DEDUP_REMOVED lines=13> */
.L_x_2129:
[----:B------:R-:W0:Y:S01]  /*38c0*/  I2F.F64.S16 R4, R19 ;  /* 0x0000001300047312 */ /* 0x000e220000101c00 */
[----:B------:R-:W-:-:S05]  /*38d0*/  CS2R R6, SRZ ;  /* 0x0000000000067805 */ /* 0x000fca000001ff00 */
[----:B0-----:R0:W-:Y:S01]  /*38e0*/  STG.E.128 desc[UR36][R16.64], R4 ;  /* 0x0000000410007986 */ /* 0x0011e2000c101d24 */
[----:B------:R-:W-:Y:S05]  /*38f0*/  BRA `(.L_x_2120) ;  /* 0x0000000800687947 */ /* 0x000fea0003800000 */
.L_x_2128:
        /* <DEDUP_REMOVED lines=21> */
.L_x_2133:
[----:B------:R-:W-:Y:S05]  /*3a50*/  BSYNC B0 ;  /* 0x0000000000007941 */ /* 0x000fea0003800000 */
.L_x_2132:
[----:B------:R-:W-:-:S05]  /*3a60*/  LOP3.LUT R3, R0, R3, RZ, 0xfc, !PT ;  /* 0x0000000300037212 */ /* 0x000fca00078efcff */
[----:B------:R0:W-:Y:S01]  /*3a70*/  STG.E.U8 desc[UR36][R16.64], R3 ;  /* 0x0000000310007986 */ /* 0x0001e2000c101124 */
[----:B------:R-:W-:Y:S05]  /*3a80*/  BRA `(.L_x_2120) ;  /* 0x0000000800047947 */ /* 0x000fea0003800000 */
.L_x_2131:
        /* <DEDUP_REMOVED lines=13> */
.L_x_2135:
[----:B------:R-:W-:Y:S01]  /*3b60*/  IMAD.MOV.U32 R0, RZ, RZ, 0x7f ;  /* 0x0000007fff007424 */ /* 0x000fe200078e00ff */
[----:B------:R-:W-:-:S04]  /*3b70*/  ISETP.GT.U32.AND P0, PT, R2, 0x7f800000, PT ;  /* 0x7f8000000200780c */ /* 0x000fc80003f04070 */
[----:B------:R-:W-:-:S09]  /*3b80*/  SEL R0, R0, 0x7c, P0 ;  /* 0x0000007c00007807 */ /* 0x000fd20000000000 */
.L_x_2136:
[----:B------:R-:W-:Y:S05]  /*3b90*/  BSYNC B0 ;  /* 0x0000000000007941 */ /* 0x000fea0003800000 */
.L_x_2134:
[----:B------:R-:W-:-:S04]  /*3ba0*/  LOP3.LUT R2, R19, 0x80000000, RZ, 0xc0, !PT ;  /* 0x8000000013027812 */ /* 0x000fc800078ec0ff */
[----:B------:R-:W-:-:S04]  /*3bb0*/  SHF.R.U32.HI R3, RZ, 0x18, R2 ;  /* 0x00000018ff037819 */ /* 0x000fc80000011602 */
[----:B------:R-:W-:-:S05]  /*3bc0*/  LOP3.LUT R3, R0, R3, RZ, 0xfc, !PT ;  /* 0x0000000300037212 */ /* 0x000fca00078efcff */
[----:B------:R0:W-:Y:S01]  /*3bd0*/  STG.E.U8 desc[UR36][R16.64], R3 ;  /* 0x0000000310007986 */ /* 0x0001e2000c101124 */
[----:B------:R-:W-:Y:S05]  /*3be0*/  BRA `(.L_x_2120) ;  /* 0x0000000400ac7947 */ /* 0x000fea0003800000 */
.L_x_2130:
[----:B------:R-:W0:Y:S02]  /*3bf0*/  I2F.S16 R0, R19 ;  /* 0x0000001300007306 */ /* 0x000e240000101400 */
[----:B0-----:R-:W-:-:S05]  /*3c00*/  F2FP.BF16.F32.PACK_AB R0, RZ, R0 ;  /* 0x00000000ff00723e */ /* 0x001fca00000010ff */
[----:B------:R0:W-:Y:S01]  /*3c10*/  STG.E.U16 desc[UR36][R16.64], R0 ;  /* 0x0000000010007986 */ /* 0x0001e2000c101524 */
[----:B------:R-:W-:Y:S05]  /*3c20*/  BRA `(.L_x_2120) ;  /* 0x00000004009c7947 */ /* 0x000fea0003800000 */
.L_x_2127:
        /* <DEDUP_REMOVED lines=10> */
.L_x_2139:
        /* <DEDUP_REMOVED lines=17> */
.L_x_2142:
[----:B------:R-:W-:-:S04]  /*3de0*/  LOP3.LUT R2, R19, 0x80000000, RZ, 0xc0, !PT ;  /* 0x8000000013027812 */ /* 0x000fc800078ec0ff */
[----:B------:R-:W-:-:S04]  /*3df0*/  SHF.R.U32.HI R3, RZ, 0x18, R2 ;  /* 0x00000018ff037819 */ /* 0x000fc80000011602 */
[----:B------:R-:W-:-:S04]  /*3e00*/  LOP3.LUT R0, R0, R3, RZ, 0xfc, !PT ;  /* 0x0000000300007212 */ /* 0x000fc800078efcff */
[----:B------:R-:W-:-:S07]  /*3e10*/  PRMT R8, R0, 0x7610, R8 ;  /* 0x0000761000087816 */ /* 0x000fce0000000008 */
.L_x_2141:
[----:B------:R-:W-:Y:S05]  /*3e20*/  BSYNC B0 ;  /* 0x0000000000007941 */ /* 0x000fea0003800000 */
.L_x_2140:
[----:B------:R0:W-:Y:S01]  /*3e30*/  STG.E.U8 desc[UR36][R16.64], R8 ;  /* 0x0000000810007986 */ /* 0x0001e2000c101124 */
[----:B------:R-:W-:Y:S05]  /*3e40*/  BRA `(.L_x_2120) ;  /* 0x0000000400147947 */ /* 0x000fea0003800000 */
.L_x_2138:
        /* <DEDUP_REMOVED lines=17> */
.L_x_2145:
[----:B------:R-:W-:-:S04]  /*3f60*/  LOP3.LUT R2, R19, 0x80000000, RZ, 0xc0, !PT ;  /* 0x8000000013027812 */ /* 0x000fc800078ec0ff */
[----:B------:R-:W-:-:S04]  /*3f70*/  SHF.R.U32.HI R3, RZ, 0x18, R2 ;  /* 0x00000018ff037819 */ /* 0x000fc80000011602 */
[----:B------:R-:W-:-:S04]  /*3f80*/  LOP3.LUT R0, R0, R3, RZ, 0xfc, !PT ;  /* 0x0000000300007212 */ /* 0x000fc800078efcff */
[----:B------:R-:W-:-:S07]  /*3f90*/  PRMT R8, R0, 0x7610, R8 ;  /* 0x0000761000087816 */ /* 0x000fce0000000008 */
.L_x_2144:
[----:B------:R-:W-:Y:S05]  /*3fa0*/  BSYNC B0 ;  /* 0x0000000000007941 */ /* 0x000fea0003800000 */
.L_x_2143:
[----:B------:R0:W-:Y:S01]  /*3fb0*/  STG.E.U8 desc[UR36][R16.64], R8 ;  /* 0x0000000810007986 */ /* 0x0001e2000c101124 */
[----:B------:R-:W-:Y:S05]  /*3fc0*/  BRA `(.L_x_2120) ;  /* 0x0000000000b47947 */ /* 0x000fea0003800000 */
.L_x_2137:
        /* <DEDUP_REMOVED lines=22> */
.L_x_2119:
        /* <DEDUP_REMOVED lines=16> */
.L_x_2148:
[----:B------:R-:W-:Y:S05]  /*4230*/  BRA `(.L_x_2120) ;  /* 0x0000000000187947 */ /* 0x000fea0003800000 */
.L_x_2147:
[----:B------:R-:W-:-:S04]  /*4240*/  PRMT R2, R19, 0x9910, RZ ;  /* 0x0000991013027816 */ /* 0x000fc800000000ff */
[----:B------:R-:W-:-:S05]  /*4250*/  SHF.R.S32.HI R3, RZ, 0x1f, R2 ;  /* 0x0000001fff037819 */ /* 0x000fca0000011402 */
[----:B------:R0:W-:Y:S01]  /*4260*/  STG.E.64 desc[UR36][R16.64], R2 ;  /* 0x0000000210007986 */ /* 0x0001e2000c101b24 */
[----:B------:R-:W-:Y:S05]  /*4270*/  BRA `(.L_x_2120) ;  /* 0x0000000000087947 */ /* 0x000fea0003800000 */
.L_x_2146:
[----:B------:R-:W-:-:S05]  /*4280*/  PRMT R3, R19, 0x9910, RZ ;  /* 0x0000991013037816 */ /* 0x000fca00000000ff */
[----:B------:R0:W-:Y:S02]  /*4290*/  STG.E desc[UR36][R16.64], R3 ;  /* 0x0000000310007986 */ /* 0x0001e4000c101924 */
.L_x_2120:
[----:B------:R-:W-:-:S04]  /*42a0*/  IMAD R18, R18, 0x200, R23 ;  /* 0x0000020012127824 */ /* 0x000fc800078e0217 */
[----:B012---:R-:W-:-:S07]  /*42b0*/  VIADD R19, R18, 0x80 ;  /* 0x0000008012137836 */ /* 0x007fce0000000000 */
.L_x_2047:
[----:B------:R-:W-:Y:S05]  /*42c0*/  BSYNC B6 ;  /* 0x0000000000067941 */ /* 0x000fea0003800000 */
.L_x_2046:
[----:B------:R-:W-:Y:S01]  /*42d0*/  ULDC UR4, c[0x0][0x210] ;  /* 0x0000840000047ab9 */ /* 0x000fe20000000800 */
[----:B------:R-:W-:Y:S01]  /*42e0*/  BSSY B6, `(.L_x_2149) ;  /* 0x0000423000067945 */ /* 0x000fe20003800000 */
[----:B------:R-:W-:-:S13]  /*42f0*/  ISETP.GE.AND P0, PT, R19, UR4, PT ;  /* 0x0000000413007c0c */ /* 0x000fda000bf06270 */
[----:B------:R-:W-:Y:S05]  /*4300*/  @P0 BRA `(.L_x_2150) ;  /* 0x0000004000800947 */ /* 0x000fea0003800000 */
[----:B------:R-:W0:Y:S01]  /*4310*/  LDC R6, c[0x0][0x218] ;  /* 0x00008600ff067b82 */ /* 0x000e220000000800 */
[----:B------:R-:W-:Y:S02]  /*4320*/  IMAD.MOV.U32 R18, RZ, RZ, RZ ;  /* 0x000000ffff127224 */ /* 0x000fe400078e00ff */
[----:B------:R-:W-:Y:S02]  /*4330*/  IMAD.MOV.U32 R0, RZ, RZ, RZ ;  /* 0x000000ffff007224 */ /* 0x000fe400078e00ff */
[----:B---34-:R-:W-:Y:S01]  /*4340*/  IMAD.MOV.U32 R16, RZ, RZ, RZ ;  /* 0x000000ffff107224 */ /* 0x018fe200078e00ff */
        /* <DEDUP_REMOVED lines=350> */
.L_x_2151:
        /* <DEDUP_REMOVED lines=20> */
.L_x_2155:
[----:B------:R0:W5:Y:S01]  /*5a70*/  LDG.E.U8 R22, desc[UR36][R2.64] ;  /* 0x0000002402167981 */ /* 0x000162000c1e1100 */
[----:B------:R-:W-:Y:S05]  /*5a80*/  BRA `(.L_x_2157) ;  /* 0x0000000c00547947 */ /* 0x000fea0003800000 */
.L_x_2154:
        /* <DEDUP_REMOVED lines=8> */
.L_x_2159:
[----:B------:R0:W5:Y:S01]  /*5b10*/  LDG.E.U16 R22, desc[UR36][R2.64] ;  /* 0x0000002402167981 */ /* 0x000162000c1e1500 */
[----:B------:R-:W-:Y:S05]  /*5b20*/  BRA `(.L_x_2157) ;  /* 0x0000000c002c7947 */ /* 0x000fea0003800000 */
.L_x_2158:
[----:B------:R0:W5:Y:S01]  /*5b30*/  LDG.E.U16 R22, desc[UR36][R2.64] ;  /* 0x0000002402167981 */ /* 0x000162000c1e1500 */
[----:B------:R-:W-:Y:S05]  /*5b40*/  BRA `(.L_x_2157) ;  /* 0x0000000c00247947 */ /* 0x000fea0003800000 */
.L_x_2153:
        /* <DEDUP_REMOVED lines=9> */
.L_x_2161:
[----:B------:R-:W2:Y:S02]  /*5be0*/  LDG.E.U16 R0, desc[UR36][R2.64] ;  /* 0x0000002402007981 */ /* 0x000ea4000c1e1500 */
[----:B--2---:R-:W-:-:S06]  /*5bf0*/  HADD2.F32 R0, -RZ, R0.H0_H0 ;  /* 0x20000000ff007230 */ /* 0x004fcc0000004100 */
[----:B------:R-:W0:Y:S02]  /*5c00*/  F2I.FTZ.TRUNC.NTZ R0, R0 ;  /* 0x0000000000007305 */ /* 0x000e24000021f100 */
[----:B0-----:R-:W-:Y:S01]  /*5c10*/  PRMT R22, R0, 0x7610, R22 ;  /* 0x0000761000167816 */ /* 0x001fe20000000016 */
[----:B------:R-:W-:Y:S06]  /*5c20*/  BRA `(.L_x_2157) ;  /* 0x0000000800ec7947 */ /* 0x000fec0003800000 */
.L_x_2160:
        /* <DEDUP_REMOVED lines=9> */
.L_x_2163:
[----:B------:R-:W2:Y:S02]  /*5cc0*/  LDG.E.U16 R2, desc[UR36][R2.64] ;  /* 0x0000002402027981 */ /* 0x000ea4000c1e1500 */
[----:B--2---:R-:W-:-:S06]  /*5cd0*/  HADD2.F32 R0, -RZ, R2.H0_H0 ;  /* 0x20000002ff007230 */ /* 0x004fcc0000004100 */
[----:B------:R-:W0:Y:S02]  /*5ce0*/  F2I.FTZ.TRUNC.NTZ R0, R0 ;  /* 0x0000000000007305 */ /* 0x000e24000021f100 */
[----:B0-----:R-:W-:Y:S01]  /*5cf0*/  PRMT R22, R0, 0x7610, R22 ;  /* 0x0000761000167816 */ /* 0x001fe20000000016 */
[----:B------:R-:W-:Y:S06]  /*5d00*/  BRA `(.L_x_2157) ;  /* 0x0000000800b47947 */ /* 0x000fec0003800000 */
.L_x_2162:
[----:B------:R-:W2:Y:S02]  /*5d10*/  LDG.E.64 R2, desc[UR36][R2.64] ;  /* 0x0000002402027981 */ /* 0x000ea4000c1e1b00 */
[----:B--2---:R0:W1:Y:S01]  /*5d20*/  F2I.F64.TRUNC R22, R2 ;  /* 0x0000000200167311 */ /* 0x004062000030d100 */
[----:B------:R-:W-:Y:S05]  /*5d30*/  BRA `(.L_x_2157) ;  /* 0x0000000800a87947 */ /* 0x000fea0003800000 */
.L_x_2152:
        /* <DEDUP_REMOVED lines=12> */
.L_x_2166:
[----:B------:R-:W2:Y:S02]  /*5e00*/  LDG.E.64 R2, desc[UR36][R2.64] ;  /* 0x0000002402027981 */ /* 0x000ea4000c1e1b00 */
[----:B--2---:R0:W1:Y:S01]  /*5e10*/  F2I.F64.TRUNC R22, R2 ;  /* 0x0000000200167311 */ /* 0x004062000030d100 */
[----:B------:R-:W-:Y:S05]  /*5e20*/  BRA `(.L_x_2157) ;  /* 0x00000008006c7947 */ /* 0x000fea0003800000 */
.L_x_2165:
        /* <DEDUP_REMOVED lines=28> */
.L_x_2168:
        /* <DEDUP_REMOVED lines=15> */
.L_x_2167:
[----:B------:R-:W2:Y:S02]  /*60e0*/  LDG.E.U16 R0, desc[UR36][R2.64] ;  /* 0x0000002402007981 */ /* 0x000ea4000c1e1500 */
[----:B--2---:R-:W-:-:S06]  /*60f0*/  IMAD.U32 R0, R0, 0x10000, RZ ;  /* 0x0001000000007824 */ /* 0x004fcc00078e00ff */
[----:B------:R-:W0:Y:S02]  /*6100*/  F2I.FTZ.TRUNC.NTZ R0, R0 ;  /* 0x0000000000007305 */ /* 0x000e24000021f100 */
[----:B0-----:R-:W-:Y:S01]  /*6110*/  PRMT R22, R0, 0x7610, R22 ;  /* 0x0000761000167816 */ /* 0x001fe20000000016 */
[----:B------:R-:W-:Y:S06]  /*6120*/  BRA `(.L_x_2157) ;  /* 0x0000000400ac7947 */ /* 0x000fec0003800000 */
.L_x_2164:
        /* <DEDUP_REMOVED lines=10> */
.L_x_2171:
        /* <DEDUP_REMOVED lines=21> */
.L_x_2175:
[----:B------:R-:W-:Y:S05]  /*6320*/  BSYNC B1 ;  /* 0x0000000000017941 */ /* 0x000fea0003800000 */
.L_x_2174:
[----:B------:R-:W-:Y:S01]  /*6330*/  LEA R3, R0, 0x3b800000, 0x17 ;  /* 0x3b80000000037811 */ /* 0x000fe200078eb8ff */
[----:B------:R-:W-:-:S05]  /*6340*/  IMAD.SHL.U32 R0, R2, 0x100000, RZ ;  /* 0x0010000002007824 */ /* 0x000fca00078e00ff */
[----:B------:R-:W-:-:S07]  /*6350*/  LOP3.LUT R0, R3, R0, R4, 0xfe, !PT ;  /* 0x0000000003007212 */ /* 0x000fce00078efe04 */
.L_x_2173:
[----:B------:R-:W-:Y:S05]  /*6360*/  BSYNC B0 ;  /* 0x0000000000007941 */ /* 0x000fea0003800000 */
.L_x_2172:
[----:B------:R-:W0:Y:S02]  /*6370*/  F2I.FTZ.TRUNC.NTZ R0, R0 ;  /* 0x0000000000007305 */ /* 0x000e24000021f100 */
[----:B0-----:R-:W-:Y:S01]  /*6380*/  PRMT R22, R0, 0x7610, R22 ;  /* 0x0000761000167816 */ /* 0x001fe20000000016 */
[----:B------:R-:W-:Y:S06]  /*6390*/  BRA `(.L_x_2157) ;  /* 0x0000000400107947 */ /* 0x000fec0003800000 */
.L_x_2170:
        /* <DEDUP_REMOVED lines=21> */
.L_x_2179:
[----:B------:R-:W-:Y:S05]  /*64f0*/  BSYNC B1 ;  /* 0x0000000000017941 */ /* 0x000fea0003800000 */
.L_x_2178:
[----:B------:R-:W-:Y:S01]  /*6500*/  LEA R3, R0, 0x37800000, 0x17 ;  /* 0x3780000000037811 */ /* 0x000fe200078eb8ff */
[----:B------:R-:W-:-:S05]  /*6510*/  IMAD.SHL.U32 R0, R2, 0x200000, RZ ;  /* 0x0020000002007824 */ /* 0x000fca00078e00ff */
[----:B------:R-:W-:-:S07]  /*6520*/  LOP3.LUT R0, R3, R0, R4, 0xfe, !PT ;  /* 0x0000000003007212 */ /* 0x000fce00078efe04 */
.L_x_2177:
[----:B------:R-:W-:Y:S05]  /*6530*/  BSYNC B0 ;  /* 0x0000000000007941 */ /* 0x000fea0003800000 */
.L_x_2176:
[----:B------:R-:W0:Y:S02]  /*6540*/  F2I.FTZ.TRUNC.NTZ R0, R0 ;  /* 0x0000000000007305 */ /* 0x000e24000021f100 */
[----:B0-----:R-:W-:Y:S01]  /*6550*/  PRMT R22, R0, 0x7610, R22 ;  /* 0x0000761000167816 */ /* 0x001fe20000000016 */
[----:B------:R-:W-:Y:S06]  /*6560*/  BRA `(.L_x_2157) ;  /* 0x00000000009c7947 */ /* 0x000fec0003800000 */
.L_x_2169:
        /* <DEDUP_REMOVED lines=14> */
.L_x_2183:
[----:B------:R-:W-:Y:S05]  /*6650*/  BSYNC B0 ;  /* 0x0000000000007941 */ /* 0x000fea0003800000 */
.L_x_2182:
[----:B------:R-:W0:Y:S02]  /*6660*/  F2I.FTZ.TRUNC.NTZ R0, R0 ;  /* 0x0000000000007305 */ /* 0x000e24000021f100 */
[----:B0-----:R-:W-:Y:S01]  /*6670*/  PRMT R22, R0, 0x7610, R22 ;  /* 0x0000761000167816 */ /* 0x001fe20000000016 */
[----:B------:R-:W-:Y:S06]  /*6680*/  BRA `(.L_x_2157) ;  /* 0x0000000000547947 */ /* 0x000fec0003800000 */
.L_x_2156:
        /* <DEDUP_REMOVED lines=16> */
.L_x_2184:
[----:B------:R-:W-:Y:S01]  /*6790*/  PRMT R22, RZ, 0x7610, R22 ;  /* 0x00007610ff167816 */ /* 0x000fe20000000016 */
[----:B------:R-:W-:Y:S06]  /*67a0*/  BRA `(.L_x_2157) ;  /* 0x00000000000c7947 */ /* 0x000fec0003800000 */
.L_x_2181:
[----:B------:R3:W5:Y:S01]  /*67b0*/  LDG.E.U16 R22, desc[UR36][R2.64] ;  /* 0x0000002402167981 */ /* 0x000762000c1e1500 */
[----:B------:R-:W-:Y:S05]  /*67c0*/  BRA `(.L_x_2157) ;  /* 0x0000000000047947 */ /* 0x000fea0003800000 */
.L_x_2180:
[----:B------:R4:W5:Y:S02]  /*67d0*/  LDG.E.U16 R22, desc[UR36][R2.64] ;  /* 0x0000002402167981 */ /* 0x000964000c1e1500 */
.L_x_2157:
[----:B------:R-:W1:Y:S01]  /*67e0*/  LDC.U8 R4, c[0x0][0x493] ;  /* 0x000124c0ff047b82 */ /* 0x000e620000000000 */
[----:B------:R-:W-:Y:S02]  /*67f0*/  ULDC.64 UR4, c[0x0][0x488] ;  /* 0x0001220000047ab9 */ /* 0x000fe40000000a00 */
[----:B0-234-:R-:W-:-:S05]  /*6800*/  IADD3 R2, P0, R18, UR4, RZ ;  /* 0x0000000412027c10 */ /* 0x01dfca000ff1e0ff */
[----:B------:R-:W-:Y:S01]  /*6810*/  IMAD.X R3, RZ, RZ, UR5, P0 ;  /* 0x00000005ff037e24 */ /* 0x000fe200080e06ff */
[----:B-1----:R-:W-:-:S04]  /*6820*/  PRMT R0, R4, 0x9910, RZ ;  /* 0x0000991004007816 */ /* 0x002fc800000000ff */
        /* <DEDUP_REMOVED lines=12> */
.L_x_2188:
[----:B------:R4:W5:Y:S01]  /*68f0*/  LDG.E.U8 R5, desc[UR36][R2.64] ;  /* 0x0000002402057981 */ /* 0x000962000c1e1100 */
[----:B------:R-:W-:Y:S05]  /*6900*/  BRA `(.L_x_2190) ;  /* 0x0000000c00547947 */ /* 0x000fea0003800000 */
.L_x_2187:
        /* <DEDUP_REMOVED lines=8> */
.L_x_2192:
[----:B------:R2:W5:Y:S01]  /*6990*/  LDG.E.U16 R5, desc[UR36][R2.64] ;  /* 0x0000002402057981 */ /* 0x000562000c1e1500 */
[----:B------:R-:W-:Y:S05]  /*69a0*/  BRA `(.L_x_2190) ;  /* 0x0000000c002c7947 */ /* 0x000fea0003800000 */
.L_x_2191:
[----:B------:R0:W5:Y:S01]  /*69b0*/  LDG.E.U16 R5, desc[UR36][R2.64] ;  /* 0x0000002402057981 */ /* 0x000162000c1e1500 */
[----:B------:R-:W-:Y:S05]  /*69c0*/  BRA `(.L_x_2190) ;  /* 0x0000000c00247947 */ /* 0x000fea0003800000 */
.L_x_2186:
        /* <DEDUP_REMOVED lines=9> */
.L_x_2194:
[----:B------:R-:W2:Y:S02]  /*6a60*/  LDG.E.U16 R0, desc[UR36][R2.64] ;  /* 0x0000002402007981 */ /* 0x000ea4000c1e1500 */
[----:B--2---:R-:W-:-:S06]  /*6a70*/  HADD2.F32 R0, -RZ, R0.H0_H0 ;  /* 0x20000000ff007230 */ /* 0x004fcc0000004100 */
[----:B------:R-:W0:Y:S02]  /*6a80*/  F2I.FTZ.TRUNC.NTZ R0, R0 ;  /* 0x0000000000007305 */ /* 0x000e24000021f100 */
[----:B0-----:R-:W-:Y:S01]  /*6a90*/  PRMT R5, R0, 0x7610, R5 ;  /* 0x0000761000057816 */ /* 0x001fe20000000005 */
[----:B------:R-:W-:Y:S06]  /*6aa0*/  BRA `(.L_x_2190) ;  /* 0x0000000800ec7947 */ /* 0x000fec0003800000 */
.L_x_2193:
        /* <DEDUP_REMOVED lines=9> */
.L_x_2196:
[----:B------:R-:W2:Y:S02]  /*6b40*/  LDG.E.U16 R2, desc[UR36][R2.64] ;  /* 0x0000002402027981 */ /* 0x000ea4000c1e1500 */
[----:B--2---:R-:W-:-:S06]  /*6b50*/  HADD2.F32 R0, -RZ, R2.H0_H0 ;  /* 0x20000002ff007230 */ /* 0x004fcc0000004100 */
[----:B------:R-:W0:Y:S02]  /*6b60*/  F2I.FTZ.TRUNC.NTZ R0, R0 ;  /* 0x0000000000007305 */ /* 0x000e24000021f100 */
[----:B0-----:R-:W-:Y:S01]  /*6b70*/  PRMT R5, R0, 0x7610, R5 ;  /* 0x0000761000057816 */ /* 0x001fe20000000005 */
[----:B------:R-:W-:Y:S06]  /*6b80*/  BRA `(.L_x_2190) ;  /* 0x0000000800b47947 */ /* 0x000fec0003800000 */
.L_x_2195:
[----:B------:R-:W2:Y:S02]  /*6b90*/  LDG.E.64 R2, desc[UR36][R2.64] ;  /* 0x0000002402027981 */ /* 0x000ea4000c1e1b00 */
[----:B--2---:R0:W1:Y:S01]  /*6ba0*/  F2I.F64.TRUNC R5, R2 ;  /* 0x0000000200057311 */ /* 0x004062000030d100 */
[----:B------:R-:W-:Y:S05]  /*6bb0*/  BRA `(.L_x_2190) ;  /* 0x0000000800a87947 */ /* 0x000fea0003800000 */
.L_x_2185:
        /* <DEDUP_REMOVED lines=12> */
.L_x_2199:
[----:B------:R-:W2:Y:S02]  /*6c80*/  LDG.E.64 R2, desc[UR36][R2.64] ;  /* 0x0000002402027981 */ /* 0x000ea4000c1e1b00 */
[----:B--2---:R0:W1:Y:S01]  /*6c90*/  F2I.F64.TRUNC R5, R2 ;  /* 0x0000000200057311 */ /* 0x004062000030d100 */
[----:B------:R-:W-:Y:S05]  /*6ca0*/  BRA `(.L_x_2190) ;  /* 0x00000008006c7947 */ /* 0x000fea0003800000 */
.L_x_2198:
        /* <DEDUP_REMOVED lines=28> */
.L_x_2201:
        /* <DEDUP_REMOVED lines=15> */
.L_x_2200:
[----:B------:R-:W2:Y:S02]  /*6f60*/  LDG.E.U16 R0, desc[UR36][R2.64] ;  /* 0x0000002402007981 */ /* 0x000ea4000c1e1500 */
[----:B--2---:R-:W-:-:S06]  /*6f70*/  IMAD.U32 R0, R0, 0x10000, RZ ;  /* 0x0001000000007824 */ /* 0x004fcc00078e00ff */
[----:B------:R-:W0:Y:S02]  /*6f80*/  F2I.FTZ.TRUNC.NTZ R0, R0 ;  /* 0x0000000000007305 */ /* 0x000e24000021f100 */
[----:B0-----:R-:W-:Y:S01]  /*6f90*/  PRMT R5, R0, 0x7610, R5 ;  /* 0x0000761000057816 */ /* 0x001fe20000000005 */
[----:B------:R-:W-:Y:S06]  /*6fa0*/  BRA `(.L_x_2190) ;  /* 0x0000000400ac7947 */ /* 0x000fec0003800000 */
.L_x_2197:
        /* <DEDUP_REMOVED lines=10> */
.L_x_2204:
        /* <DEDUP_REMOVED lines=21> */
.L_x_2208:
[----:B------:R-:W-:Y:S05]  /*71a0*/  BSYNC B1 ;  /* 0x0000000000017941 */ /* 0x000fea0003800000 */
.L_x_2207:
[----:B------:R-:W-:Y:S01]  /*71b0*/  LEA R3, R0, 0x3b800000, 0x17 ;  /* 0x3b80000000037811 */ /* 0x000fe200078eb8ff */
[----:B------:R-:W-:-:S05]  /*71c0*/  IMAD.SHL.U32 R0, R2, 0x100000, RZ ;  /* 0x0010000002007824 */ /* 0x000fca00078e00ff */
[----:B------:R-:W-:-:S07]  /*71d0*/  LOP3.LUT R0, R3, R0, R4, 0xfe, !PT ;  /* 0x0000000003007212 */ /* 0x000fce00078efe04 */
.L_x_2206:
[----:B------:R-:W-:Y:S05]  /*71e0*/  BSYNC B0 ;  /* 0x0000000000007941 */ /* 0x000fea0003800000 */
.L_x_2205:
[----:B------:R-:W0:Y:S02]  /*71f0*/  F2I.FTZ.TRUNC.NTZ R0, R0 ;  /* 0x0000000000007305 */ /* 0x000e24000021f100 */
[----:B0-----:R-:W-:Y:S01]  /*7200*/  PRMT R5, R0, 0x7610, R5 ;  /* 0x0000761000057816 */ /* 0x001fe20000000005 */
[----:B------:R-:W-:Y:S06]  /*7210*/  BRA `(.L_x_2190) ;  /* 0x0000000400107947 */ /* 0x000fec0003800000 */
.L_x_2203:
        /* <DEDUP_REMOVED lines=21> */
.L_x_2212:
[----:B------:R-:W-:Y:S05]  /*7370*/  BSYNC B1 ;  /* 0x0000000000017941 */ /* 0x000fea0003800000 */
.L_x_2211:
[----:B------:R-:W-:Y:S01]  /*7380*/  LEA R3, R0, 0x37800000, 0x17 ;  /* 0x3780000000037811 */ /* 0x000fe200078eb8ff */
[----:B------:R-:W-:-:S05]  /*7390*/  IMAD.SHL.U32 R0, R2, 0x200000, RZ ;  /* 0x0020000002007824 */ /* 0x000fca00078e00ff */
[----:B------:R-:W-:-:S07]  /*73a0*/  LOP3.LUT R0, R3, R0, R4, 0xfe, !PT ;  /* 0x0000000003007212 */ /* 0x000fce00078efe04 */
.L_x_2210:
[----:B------:R-:W-:Y:S05]  /*73b0*/  BSYNC B0 ;  /* 0x0000000000007941 */ /* 0x000fea0003800000 */
.L_x_2209:
[----:B------:R-:W0:Y:S02]  /*73c0*/  F2I.FTZ.TRUNC.NTZ R0, R0 ;  /* 0x0000000000007305 */ /* 0x000e24000021f100 */
[----:B0-----:R-:W-:Y:S01]  /*73d0*/  PRMT R5, R0, 0x7610, R5 ;  /* 0x0000761000057816 */ /* 0x001fe20000000005 */
[----:B------:R-:W-:Y:S06]  /*73e0*/  BRA `(.L_x_2190) ;  /* 0x00000000009c7947 */ /* 0x000fec0003800000 */
.L_x_2202:
        /* <DEDUP_REMOVED lines=14> */
.L_x_2216:
[----:B------:R-:W-:Y:S05]  /*74d0*/  BSYNC B0 ;  /* 0x0000000000007941 */ /* 0x000fea0003800000 */
.L_x_2215:
[----:B------:R-:W0:Y:S02]  /*74e0*/  F2I.FTZ.TRUNC.NTZ R0, R0 ;  /* 0x0000000000007305 */ /* 0x000e24000021f100 */
[----:B0-----:R-:W-:Y:S01]  /*74f0*/  PRMT R5, R0, 0x7610, R5 ;  /* 0x0000761000057816 */ /* 0x001fe20000000005 */
[----:B------:R-:W-:Y:S06]  /*7500*/  BRA `(.L_x_2190) ;  /* 0x0000000000547947 */ /* 0x000fec0003800000 */
.L_x_2189:
        /* <DEDUP_REMOVED lines=16> */
.L_x_2217:
[----:B------:R-:W-:Y:S01]  /*7610*/  PRMT R5, RZ, 0x7610, R5 ;  /* 0x00007610ff057816 */ /* 0x000fe20000000005 */
[----:B------:R-:W-:Y:S06]  /*7620*/  BRA `(.L_x_2190) ;  /* 0x00000000000c7947 */ /* 0x000fec0003800000 */
.L_x_2214:
[----:B------:R0:W5:Y:S01]  /*7630*/  LDG.E.U16 R5, desc[UR36][R2.64] ;  /* 0x0000002402057981 */ /* 0x000162000c1e1500 */
[----:B------:R-:W-:Y:S05]  /*7640*/  BRA `(.L_x_2190) ;  /* 0x0000000000047947 */ /* 0x000fea0003800000 */
.L_x_2213:
[----:B------:R0:W5:Y:S02]  /*7650*/  LDG.E.U16 R5, desc[UR36][R2.64] ;  /* 0x0000002402057981 */ /* 0x000164000c1e1500 */
.L_x_2190:
        /* <DEDUP_REMOVED lines=15> */
.L_x_2221:
[----:B------:R0:W-:Y:S01]  /*7750*/  STG.E.U8 desc[UR36][R16.64], R5 ;  /* 0x0000000510007986 */ /* 0x0001e2000c101124 */
[----:B------:R-:W-:Y:S05]  /*7760*/  BRA `(.L_x_2223) ;  /* 0x0000000c00647947 */ /* 0x000fea0003800000 */
.L_x_2220:
        /* <DEDUP_REMOVED lines=10> */
.L_x_2225:
[----:B------:R-:W-:-:S05]  /*7810*/  PRMT R3, R5, 0x9910, RZ ;  /* 0x0000991005037816 */ /* 0x000fca00000000ff */
[----:B------:R3:W-:Y:S01]  /*7820*/  STG.E desc[UR36][R16.64], R3 ;  /* 0x0000000310007986 */ /* 0x0007e2000c101924 */
[----:B------:R-:W-:Y:S05]  /*7830*/  BRA `(.L_x_2223) ;  /* 0x0000000c00307947 */ /* 0x000fea0003800000 */
.L_x_2224:
[----:B------:R2:W-:Y:S01]  /*7840*/  STG.E.U16 desc[UR36][R16.64], R5 ;  /* 0x0000000510007986 */ /* 0x0005e2000c101524 */
[----:B------:R-:W-:Y:S05]  /*7850*/  BRA `(.L_x_2223) ;  /* 0x0000000c00287947 */ /* 0x000fea0003800000 */
.L_x_2219:
        /* <DEDUP_REMOVED lines=9> */
.L_x_2227:
[----:B------:R-:W0:Y:S02]  /*78f0*/  I2F.S16 R0, R5 ;  /* 0x0000000500007306 */ /* 0x000e240000101400 */
[----:B0-----:R-:W-:-:S05]  /*7900*/  F2FP.F16.F32.PACK_AB R0, RZ, R0 ;  /* 0x00000000ff00723e */ /* 0x001fca00000000ff */
[----:B------:R0:W-:Y:S01]  /*7910*/  STG.E.U16 desc[UR36][R16.64], R0 ;  /* 0x0000000010007986 */ /* 0x0001e2000c101524 */
[----:B------:R-:W-:Y:S05]  /*7920*/  BRA `(.L_x_2223) ;  /* 0x0000000800f47947 */ /* 0x000fea0003800000 */
.L_x_2226:
        /* <DEDUP_REMOVED lines=10> */
.L_x_2229:
[----:B------:R-:W0:Y:S02]  /*79d0*/  I2F.S16 R5, R5 ;  /* 0x0000000500057306 */ /* 0x000e240000101400 */
[----:B0-----:R-:W-:-:S04]  /*79e0*/  F2FP.F16.F32.PACK_AB R3, RZ, R5 ;  /* 0x00000005ff03723e */ /* 0x001fc800000000ff */
[----:B------:R-:W-:-:S05]  /*79f0*/  PRMT R3, R3, 0x5410, RZ ;  /* 0x0000541003037816 */ /* 0x000fca00000000ff */
[----:B------:R0:W-:Y:S01]  /*7a00*/  STG.E desc[UR36][R16.64], R3 ;  /* 0x0000000310007986 */ /* 0x0001e2000c101924 */
[----:B------:R-:W-:Y:S05]  /*7a10*/  BRA `(.L_x_2223) ;  /* 0x0000000800b87947 */ /* 0x000fea0003800000 */
.L_x_2228:
[----:B------:R-:W0:Y:S02]  /*7a20*/  I2F.F64.S16 R2, R5 ;  /* 0x0000000500027312 */ /* 0x000e240000101c00 */
[----:B0-----:R0:W-:Y:S01]  /*7a30*/  STG.E.64 desc[UR36][R16.64], R2 ;  /* 0x0000000210007986 */ /* 0x0011e2000c101b24 */
[----:B------:R-:W-:Y:S05]  /*7a40*/  BRA `(.L_x_2223) ;  /* 0x0000000800ac7947 */ /* 0x000fea0003800000 */
.L_x_2218:
        /* <DEDUP_REMOVED lines=13> */
.L_x_2232:
[----:B------:R-:W0:Y:S01]  /*7b20*/  I2F.F64.S16 R4, R5 ;  /* 0x0000000500047312 */ /* 0x000e220000101c00 */
[----:B------:R-:W-:-:S05]  /*7b30*/  CS2R R6, SRZ ;  /* 0x0000000000067805 */ /* 0x000fca000001ff00 */
[----:B0-----:R0:W-:Y:S01]  /*7b40*/  STG.E.128 desc[UR36][R16.64], R4 ;  /* 0x0000000410007986 */ /* 0x0011e2000c101d24 */
[----:B------:R-:W-:Y:S05]  /*7b50*/  BRA `(.L_x_2223) ;  /* 0x0000000800687947 */ /* 0x000fea0003800000 */
.L_x_2231:
        /* <DEDUP_REMOVED lines=21> */
.L_x_2236:
[----:B------:R-:W-:Y:S05]  /*7cb0*/  BSYNC B0 ;  /* 0x0000000000007941 */ /* 0x000fea0003800000 */
.L_x_2235:
[----:B------:R-:W-:-:S05]  /*7cc0*/  LOP3.LUT R3, R0, R3, RZ, 0xfc, !PT ;  /* 0x0000000300037212 */ /* 0x000fca00078efcff */
[----:B------:R0:W-:Y:S01]  /*7cd0*/  STG.E.U8 desc[UR36][R16.64], R3 ;  /* 0x0000000310007986 */ /* 0x0001e2000c101124 */
[----:B------:R-:W-:Y:S05]  /*7ce0*/  BRA `(.L_x_2223) ;  /* 0x0000000800047947 */ /* 0x000fea0003800000 */
.L_x_2234:
        /* <DEDUP_REMOVED lines=13> */
.L_x_2238:
[----:B------:R-:W-:Y:S01]  /*7dc0*/  IMAD.MOV.U32 R0, RZ, RZ, 0x7f ;  /* 0x0000007fff007424 */ /* 0x000fe200078e00ff */
[----:B------:R-:W-:-:S04]  /*7dd0*/  ISETP.GT.U32.AND P0, PT, R2, 0x7f800000, PT ;  /* 0x7f8000000200780c */ /* 0x000fc80003f04070 */
[----:B------:R-:W-:-:S09]  /*7de0*/  SEL R0, R0, 0x7c, P0 ;  /* 0x0000007c00007807 */ /* 0x000fd20000000000 */
.L_x_2239:
[----:B------:R-:W-:Y:S05]  /*7df0*/  BSYNC B0 ;  /* 0x0000000000007941 */ /* 0x000fea0003800000 */
.L_x_2237:
[----:B------:R-:W-:-:S04]  /*7e00*/  LOP3.LUT R2, R5, 0x80000000, RZ, 0xc0, !PT ;  /* 0x8000000005027812 */ /* 0x000fc800078ec0ff */
[----:B------:R-:W-:-:S04]  /*7e10*/  SHF.R.U32.HI R3, RZ, 0x18, R2 ;  /* 0x00000018ff037819 */ /* 0x000fc80000011602 */
[----:B------:R-:W-:-:S05]  /*7e20*/  LOP3.LUT R3, R0, R3, RZ, 0xfc, !PT ;  /* 0x0000000300037212 */ /* 0x000fca00078efcff */
[----:B------:R0:W-:Y:S01]  /*7e30*/  STG.E.U8 desc[UR36][R16.64], R3 ;  /* 0x0000000310007986 */ /* 0x0001e2000c101124 */
[----:B------:R-:W-:Y:S05]  /*7e40*/  BRA `(.L_x_2223) ;  /* 0x0000000400ac7947 */ /* 0x000fea0003800000 */
.L_x_2233:
[----:B------:R-:W0:Y:S02]  /*7e50*/  I2F.S16 R0, R5 ;  /* 0x0000000500007306 */ /* 0x000e240000101400 */
[----:B0-----:R-:W-:-:S05]  /*7e60*/  F2FP.BF16.F32.PACK_AB R0, RZ, R0 ;  /* 0x00000000ff00723e */ /* 0x001fca00000010ff */
[----:B------:R0:W-:Y:S01]  /*7e70*/  STG.E.U16 desc[UR36][R16.64], R0 ;  /* 0x0000000010007986 */ /* 0x0001e2000c101524 */
[----:B------:R-:W-:Y:S05]  /*7e80*/  BRA `(.L_x_2223) ;  /* 0x00000004009c7947 */ /* 0x000fea0003800000 */
.L_x_2230:
        /* <DEDUP_REMOVED lines=10> */
.L_x_2242:
        /* <DEDUP_REMOVED lines=17> */
.L_x_2245:
[----:B------:R-:W-:-:S04]  /*8040*/  LOP3.LUT R2, R5, 0x80000000, RZ, 0xc0, !PT ;  /* 0x8000000005027812 */ /* 0x000fc800078ec0ff */
[----:B------:R-:W-:-:S04]  /*8050*/  SHF.R.U32.HI R3, RZ, 0x18, R2 ;  /* 0x00000018ff037819 */ /* 0x000fc80000011602 */
[----:B------:R-:W-:-:S04]  /*8060*/  LOP3.LUT R0, R0, R3, RZ, 0xfc, !PT ;  /* 0x0000000300007212 */ /* 0x000fc800078efcff */
[----:B------:R-:W-:-:S07]  /*8070*/  PRMT R8, R0, 0x7610, R8 ;  /* 0x0000761000087816 */ /* 0x000fce0000000008 */
.L_x_2244:
[----:B------:R-:W-:Y:S05]  /*8080*/  BSYNC B0 ;  /* 0x0000000000007941 */ /* 0x000fea0003800000 */
.L_x_2243:
[----:B------:R0:W-:Y:S01]  /*8090*/  STG.E.U8 desc[UR36][R16.64], R8 ;  /* 0x0000000810007986 */ /* 0x0001e2000c101124 */
[----:B------:R-:W-:Y:S05]  /*80a0*/  BRA `(.L_x_2223) ;  /* 0x0000000400147947 */ /* 0x000fea0003800000 */
.L_x_2241:
        /* <DEDUP_REMOVED lines=17> */
.L_x_2248:
[----:B------:R-:W-:-:S04]  /*81c0*/  LOP3.LUT R2, R5, 0x80000000, RZ, 0xc0, !PT ;  /* 0x8000000005027812 */ /* 0x000fc800078ec0ff */
[----:B------:R-:W-:-:S04]  /*81d0*/  SHF.R.U32.HI R3, RZ, 0x18, R2 ;  /* 0x00000018ff037819 */ /* 0x000fc80000011602 */
[----:B------:R-:W-:-:S04]  /*81e0*/  LOP3.LUT R0, R0, R3, RZ, 0xfc, !PT ;  /* 0x0000000300007212 */ /* 0x000fc800078efcff */
[----:B------:R-:W-:-:S07]  /*81f0*/  PRMT R8, R0, 0x7610, R8 ;  /* 0x0000761000087816 */ /* 0x000fce0000000008 */
.L_x_2247:
[----:B------:R-:W-:Y:S05]  /*8200*/  BSYNC B0 ;  /* 0x0000000000007941 */ /* 0x000fea0003800000 */
.L_x_2246:
[----:B------:R0:W-:Y:S01]  /*8210*/  STG.E.U8 desc[UR36][R16.64], R8 ;  /* 0x0000000810007986 */ /* 0x0001e2000c101124 */
[----:B------:R-:W-:Y:S05]  /*8220*/  BRA `(.L_x_2223) ;  /* 0x0000000000b47947 */ /* 0x000fea0003800000 */
.L_x_2240:
        /* <DEDUP_REMOVED lines=22> */
.L_x_2222:
        /* <DEDUP_REMOVED lines=16> */
.L_x_2251:
[----:B------:R-:W-:Y:S05]  /*8490*/  BRA `(.L_x_2223) ;  /* 0x0000000000187947 */ /* 0x000fea0003800000 */
.L_x_2250:
[----:B------:R-:W-:-:S04]  /*84a0*/  PRMT R2, R5, 0x9910, RZ ;  /* 0x0000991005027816 */ /* 0x000fc800000000ff */
[----:B------:R-:W-:-:S05]  /*84b0*/  SHF.R.S32.HI R3, RZ, 0x1f, R2 ;  /* 0x0000001fff037819 */ /* 0x000fca0000011402 */
[----:B------:R0:W-:Y:S01]  /*84c0*/  STG.E.64 desc[UR36][R16.64], R2 ;  /* 0x0000000210007986 */ /* 0x0001e2000c101b24 */
[----:B------:R-:W-:Y:S05]  /*84d0*/  BRA `(.L_x_2223) ;  /* 0x0000000000087947 */ /* 0x000fea0003800000 */
.L_x_2249:
[----:B------:R-:W-:-:S05]  /*84e0*/  PRMT R3, R5, 0x9910, RZ ;  /* 0x0000991005037816 */ /* 0x000fca00000000ff */
[----:B------:R0:W-:Y:S02]  /*84f0*/  STG.E desc[UR36][R16.64], R3 ;  /* 0x0000000310007986 */ /* 0x0001e4000c101924 */
.L_x_2223:
[----:B------:R-:W-:-:S07]  /*8500*/  VIADD R19, R19, 0x80 ;  /* 0x0000008013137836 */ /* 0x000fce0000000000 */
.L_x_2150:
[----:B------:R-:W-:Y:S05]  /*8510*/  BSYNC B6 ;  /* 0x0000000000067941 */ /* 0x000fea0003800000 */
.L_x_2149:
        /* <DEDUP_REMOVED lines=358> */
.L_x_2254:
        /* <DEDUP_REMOVED lines=20> */
.L_x_2258:
[----:B------:R0:W5:Y:S01]  /*9cc0*/  LDG.E.U8 R22, desc[UR36][R2.64] ;  /* 0x0000002402167981 */ /* 0x000162000c1e1100 */
[----:B------:R-:W-:Y:S05]  /*9cd0*/  BRA `(.L_x_2260) ;  /* 0x0000000c00547947 */ /* 0x000fea0003800000 */
.L_x_2257:
        /* <DEDUP_REMOVED lines=8> */
.L_x_2262:
[----:B------:R0:W5:Y:S01]  /*9d60*/  LDG.E.U16 R22, desc[UR36][R2.64] ;  /* 0x0000002402167981 */ /* 0x000162000c1e1500 */
[----:B------:R-:W-:Y:S05]  /*9d70*/  BRA `(.L_x_2260) ;  /* 0x0000000c002c7947 */ /* 0x000fea0003800000 */
.L_x_2261:
[----:B------:R0:W5:Y:S01]  /*9d80*/  LDG.E.U16 R22, desc[UR36][R2.64] ;  /* 0x0000002402167981 */ /* 0x000162000c1e1500 */
[----:B------:R-:W-:Y:S05]  /*9d90*/  BRA `(.L_x_2260) ;  /* 0x0000000c00247947 */ /* 0x000fea0003800000 */
.L_x_2256:
        /* <DEDUP_REMOVED lines=9> */
.L_x_2264:
[----:B------:R-:W2:Y:S02]  /*9e30*/  LDG.E.U16 R0, desc[UR36][R2.64] ;  /* 0x0000002402007981 */ /* 0x000ea4000c1e1500 */
[----:B--2---:R-:W-:-:S06]  /*9e40*/  HADD2.F32 R0, -RZ, R0.H0_H0 ;  /* 0x20000000ff007230 */ /* 0x004fcc0000004100 */
[----:B------:R-:W0:Y:S02]  /*9e50*/  F2I.FTZ.TRUNC.NTZ R0, R0 ;  /* 0x0000000000007305 */ /* 0x000e24000021f100 */
[----:B0-----:R-:W-:Y:S01]  /*9e60*/  PRMT R22, R0, 0x7610, R22 ;  /* 0x0000761000167816 */ /* 0x001fe20000000016 */
[----:B------:R-:W-:Y:S06]  /*9e70*/  BRA `(.L_x_2260) ;  /* 0x0000000800ec7947 */ /* 0x000fec0003800000 */
.L_x_2263:
[----:B------:R-:W-:-:S13]  /*9e80*/  ISETP.NE.AND P0, PT, R4, 0x7, PT ;  /* 0x000000070400780c */ /* 0x000fda0003f05270 */
[----:B------:R-:W-:Y:S05]  /*9e90*/  @!P0 BRA `(.L_x_2265) ;  /* 0x0000000000308947 */ /* 0x000fea0003800000 */
[----:B------:R-:W-:-:S13]  /*9ea0*/  ISETP.NE.AND P0, PT, R4, 0x8, PT ;  /* 0x000000080400780c */ /* 0x000fda0003f05270 */
[----:B------:R-:W-:Y:S05]  /*9eb0*/  @!P0 BRA `(.L_x_2266) ;  /* 0x0000000000148947 */ /* 0x000fea0003800000 */
[----:B------:R-:W-:-:S13]  /*9ec0*/  ISETP.NE.AND P0, PT, R4, 0x9, PT ;  /* 0x000000090400780c */ /* 0x000fda0003f05270 */
[----:B------:R-:W-:Y:S05]  /*9ed0*/  @P0 BRA `(.L_x_2259) ;  /* 0x0000000800800947 */ /* 0x000fea0003800000 */
[----:B------:R-:W2:Y:S02]  /*9ee0*/  LDG.E R2, desc[UR36][R2.64] ;  /* 0x0000002402027981 */ /* 0x000ea4000c1e1900 */
[----:B--2---:R4:W0:Y:S01]  /*9ef0*/  F2I.FTZ.TRUNC.NTZ R22, R2 ;  /* 0x0000000200167305 */ /* 0x004822000021f100 */
[----:B------:R-:W-:Y:S05]  /*9f00*/  BRA `(.L_x_2260) ;  /* 0x0000000800c87947 */ /* 0x000fea0003800000 */
.L_x_2266:
[----:B------:R-:W2:Y:S02]  /*9f10*/  LDG.E.U16 R2, desc[UR36][R2.64] ;  /* 0x0000002402027981 */ /* 0x000ea4000c1e1500 */
[----:B--2---:R-:W-:-:S06]  /*9f20*/  HADD2.F32 R0, -RZ, R2.H0_H0 ;  /* 0x20000002ff007230 */ /* 0x004fcc0000004100 */
[----:B------:R-:W0:Y:S02]  /*9f30*/  F2I.FTZ.TRUNC.NTZ R0, R0 ;  /* 0x0000000000007305 */ /* 0x000e24000021f100 */
[----:B0-----:R-:W-:Y:S01]  /*9f40*/  PRMT R22, R0, 0x7610, R22 ;  /* 0x0000761000167816 */ /* 0x001fe20000000016 */
[----:B------:R-:W-:Y:S06]  /*9f50*/  BRA `(.L_x_2260) ;  /* 0x0000000800b47947 */ /* 0x000fec0003800000 */
.L_x_2265:
[----:B------:R-:W2:Y:S02]  /*9f60*/  LDG.E.64 R2, desc[UR36][R2.64] ;  /* 0x0000002402027981 */ /* 0x000ea4000c1e1b00 */
[----:B--2---:R2:W3:Y:S01]  /*9f70*/  F2I.F64.TRUNC R22, R2 ;  /* 0x0000000200167311 */ /* 0x0044e2000030d100 */
[----:B------:R-:W-:Y:S05]  /*9f80*/  BRA `(.L_x_2260) ;  /* 0x0000000800a87947 */ /* 0x000fea0003800000 */
.L_x_2255:
        /* <DEDUP_REMOVED lines=12> */
.L_x_2269:
[----:B------:R-:W2:Y:S02]  /*a050*/  LDG.E.64 R2, desc[UR36][R2.64] ;  /* 0x0000002402027981 */ /* 0x000ea4000c1e1b00 */
[----:B--2---:R0:W1:Y:S01]  /*a060*/  F2I.F64.TRUNC R22, R2 ;  /* 0x0000000200167311 */ /* 0x004062000030d100 */
[----:B------:R-:W-:Y:S05]  /*a070*/  BRA `(.L_x_2260) ;  /* 0x00000008006c7947 */ /* 0x000fea0003800000 */
.L_x_2268:
        /* <DEDUP_REMOVED lines=28> */
.L_x_2271:
        /* <DEDUP_REMOVED lines=15> */
.L_x_2270:
[----:B------:R-:W2:Y:S02]  /*a330*/  LDG.E.U16 R0, desc[UR36][R2.64] ;  /* 0x0000002402007981 */ /* 0x000ea4000c1e1500 */
[----:B--2---:R-:W-:-:S06]  /*a340*/  IMAD.U32 R0, R0, 0x10000, RZ ;  /* 0x0001000000007824 */ /* 0x004fcc00078e00ff */
[----:B------:R-:W0:Y:S02]  /*a350*/  F2I.FTZ.TRUNC.NTZ R0, R0 ;  /* 0x0000000000007305 */ /* 0x000e24000021f100 */
[----:B0-----:R-:W-:Y:S01]  /*a360*/  PRMT R22, R0, 0x7610, R22 ;  /* 0x0000761000167816 */ /* 0x001fe20000000016 */
[----:B------:R-:W-:Y:S06]  /*a370*/  BRA `(.L_x_2260) ;  /* 0x0000000400ac7947 */ /* 0x000fec0003800000 */
.L_x_2267:
        /* <DEDUP_REMOVED lines=10> */
.L_x_2274:
        /* <DEDUP_REMOVED lines=21> */
.L_x_2278:
[----:B------:R-:W-:Y:S05]  /*a570*/  BSYNC B1 ;  /* 0x0000000000017941 */ /* 0x000fea0003800000 */
.L_x_2277:
[----:B------:R-:W-:Y:S01]  /*a580*/  LEA R3, R0, 0x3b800000, 0x17 ;  /* 0x3b80000000037811 */ /* 0x000fe200078eb8ff */
[----:B------:R-:W-:-:S05]  /*a590*/  IMAD.SHL.U32 R0, R2, 0x100000, RZ ;  /* 0x0010000002007824 */ /* 0x000fca00078e00ff */
[----:B------:R-:W-:-:S07]  /*a5a0*/  LOP3.LUT R0, R3, R0, R4, 0xfe, !PT ;  /* 0x0000000003007212 */ /* 0x000fce00078efe04 */
.L_x_2276:
[----:B------:R-:W-:Y:S05]  /*a5b0*/  BSYNC B0 ;  /* 0x0000000000007941 */ /* 0x000fea0003800000 */
.L_x_2275:
[----:B------:R-:W0:Y:S02]  /*a5c0*/  F2I.FTZ.TRUNC.NTZ R0, R0 ;  /* 0x0000000000007305 */ /* 0x000e24000021f100 */
[----:B0-----:R-:W-:Y:S01]  /*a5d0*/  PRMT R22, R0, 0x7610, R22 ;  /* 0x0000761000167816 */ /* 0x001fe20000000016 */
[----:B------:R-:W-:Y:S06]  /*a5e0*/  BRA `(.L_x_2260) ;  /* 0x0000000400107947 */ /* 0x000fec0003800000 */
.L_x_2273:
        /* <DEDUP_REMOVED lines=21> */
.L_x_2282:
[----:B------:R-:W-:Y:S05]  /*a740*/  BSYNC B1 ;  /* 0x0000000000017941 */ /* 0x000fea0003800000 */
.L_x_2281:
[----:B------:R-:W-:Y:S01]  /*a750*/  LEA R3, R0, 0x37800000, 0x17 ;  /* 0x3780000000037811 */ /* 0x000fe200078eb8ff */
[----:B------:R-:W-:-:S05]  /*a760*/  IMAD.SHL.U32 R0, R2, 0x200000, RZ ;  /* 0x0020000002007824 */ /* 0x000fca00078e00ff */
[----:B------:R-:W-:-:S07]  /*a770*/  LOP3.LUT R0, R3, R0, R4, 0xfe, !PT ;  /* 0x0000000003007212 */ /* 0x000fce00078efe04 */
.L_x_2280:
[----:B------:R-:W-:Y:S05]  /*a780*/  BSYNC B0 ;  /* 0x0000000000007941 */ /* 0x000fea0003800000 */
.L_x_2279:
[----:B------:R-:W0:Y:S02]  /*a790*/  F2I.FTZ.TRUNC.NTZ R0, R0 ;  /* 0x0000000000007305 */ /* 0x000e24000021f100 */
[----:B0-----:R-:W-:Y:S01]  /*a7a0*/  PRMT R22, R0, 0x7610, R22 ;  /* 0x0000761000167816 */ /* 0x001fe20000000016 */
[----:B------:R-:W-:Y:S06]  /*a7b0*/  BRA `(.L_x_2260) ;  /* 0x00000000009c7947 */ /* 0x000fec0003800000 */
.L_x_2272:
        /* <DEDUP_REMOVED lines=14> */
.L_x_2286:
[----:B------:R-:W-:Y:S05]  /*a8a0*/  BSYNC B0 ;  /* 0x0000000000007941 */ /* 0x000fea0003800000 */
.L_x_2285:
[----:B------:R-:W0:Y:S02]  /*a8b0*/  F2I.FTZ.TRUNC.NTZ R0, R0 ;  /* 0x0000000000007305 */ /* 0x000e24000021f100 */
[----:B0-----:R-:W-:Y:S01]  /*a8c0*/  PRMT R22, R0, 0x7610, R22 ;  /* 0x0000761000167816 */ /* 0x001fe20000000016 */
[----:B------:R-:W-:Y:S06]  /*a8d0*/  BRA `(.L_x_2260) ;  /* 0x0000000000547947 */ /* 0x000fec0003800000 */
.L_x_2259:
        /* <DEDUP_REMOVED lines=16> */
.L_x_2287:
[----:B------:R-:W-:Y:S01]  /*a9e0*/  PRMT R22, RZ, 0x7610, R22 ;  /* 0x00007610ff167816 */ /* 0x000fe20000000016 */
[----:B------:R-:W-:Y:S06]  /*a9f0*/  BRA `(.L_x_2260) ;  /* 0x00000000000c7947 */ /* 0x000fec0003800000 */
.L_x_2284:
[----:B------:R0:W5:Y:S01]  /*aa00*/  LDG.E.U16 R22, desc[UR36][R2.64] ;  /* 0x0000002402167981 */ /* 0x000162000c1e1500 */
[----:B------:R-:W-:Y:S05]  /*aa10*/  BRA `(.L_x_2260) ;  /* 0x0000000000047947 */ /* 0x000fea0003800000 */
.L_x_2283:
[----:B------:R0:W5:Y:S02]  /*aa20*/  LDG.E.U16 R22, desc[UR36][R2.64] ;  /* 0x0000002402167981 */ /* 0x000164000c1e1500 */
.L_x_2260:
[----:B------:R-:W1:Y:S01]  /*aa30*/  LDC.U8 R4, c[0x0][0x493] ;  /* 0x000124c0ff047b82 */ /* 0x000e620000000000 */
[----:B------:R-:W-:Y:S02]  /*aa40*/  ULDC.64 UR4, c[0x0][0x488] ;  /* 0x0001220000047ab9 */ /* 0x000fe40000000a00 */
[----:B0-2-4-:R-:W-:-:S05]  /*aa50*/  IADD3 R2, P0, R18, UR4, RZ ;  /* 0x0000000412027c10 */ /* 0x015fca000ff1e0ff */
        /* <DEDUP_REMOVED lines=14> */
.L_x_2291:
[----:B------:R0:W5:Y:S01]  /*ab40*/  LDG.E.U8 R5, desc[UR36][R2.64] ;  /* 0x0000002402057981 */ /* 0x000162000c1e1100 */
[----:B------:R-:W-:Y:S05]  /*ab50*/  BRA `(.L_x_2293) ;  /* 0x0000000c00547947 */ /* 0x000fea0003800000 */
.L_x_2290:
        /* <DEDUP_REMOVED lines=8> */
.L_x_2295:
[----:B------:R0:W5:Y:S01]  /*abe0*/  LDG.E.U16 R5, desc[UR36][R2.64] ;  /* 0x0000002402057981 */ /* 0x000162000c1e1500 */
[----:B------:R-:W-:Y:S05]  /*abf0*/  BRA `(.L_x_2293) ;  /* 0x0000000c002c7947 */ /* 0x000fea0003800000 */
.L_x_2294:
[----:B------:R0:W5:Y:S01]  /*ac00*/  LDG.E.U16 R5, desc[UR36][R2.64] ;  /* 0x0000002402057981 */ /* 0x000162000c1e1500 */
[----:B------:R-:W-:Y:S05]  /*ac10*/  BRA `(.L_x_2293) ;  /* 0x0000000c00247947 */ /* 0x000fea0003800000 */
.L_x_2289:
        /* <DEDUP_REMOVED lines=9> */
.L_x_2297:
[----:B------:R-:W2:Y:S02]  /*acb0*/  LDG.E.U16 R0, desc[UR36][R2.64] ;  /* 0x0000002402007981 */ /* 0x000ea4000c1e1500 */
[----:B--2---:R-:W-:-:S06]  /*acc0*/  HADD2.F32 R0, -RZ, R0.H0_H0 ;  /* 0x20000000ff007230 */ /* 0x004fcc0000004100 */
[----:B------:R-:W0:Y:S02]  /*acd0*/  F2I.FTZ.TRUNC.NTZ R0, R0 ;  /* 0x0000000000007305 */ /* 0x000e24000021f100 */
[----:B0-----:R-:W-:Y:S01]  /*ace0*/  PRMT R5, R0, 0x7610, R5 ;  /* 0x0000761000057816 */ /* 0x001fe20000000005 */
[----:B------:R-:W-:Y:S06]  /*acf0*/  BRA `(.L_x_2293) ;  /* 0x0000000800ec7947 */ /* 0x000fec0003800000 */
.L_x_2296:
[----:B------:R-:W-:-:S13]  /*ad00*/  ISETP.NE.AND P0, PT, R0, 0x7, PT ;  /* 0x000000070000780c */ /* 0x000fda0003f05270 */
[----:B------:R-:W-:Y:S05]  /*ad10*/  @!P0 BRA `(.L_x_2298) ;  /* 0x0000000000308947 */ /* 0x000fea0003800000 */
[----:B------:R-:W-:-:S13]  /*ad20*/  ISETP.NE.AND P0, PT, R0, 0x8, PT ;  /* 0x000000080000780c */ /* 0x000fda0003f05270 */
[----:B------:R-:W-:Y:S05]  /*ad30*/  @!P0 BRA `(.L_x_2299) ;  /* 0x0000000000148947 */ /* 0x000fea0003800000 */
[----:B------:R-:W-:-:S13]  /*ad40*/  ISETP.NE.AND P0, PT, R0, 0x9, PT ;  /* 0x000000090000780c */ /* 0x000fda0003f05270 */
[----:B------:R-:W-:Y:S05]  /*ad50*/  @P0 BRA `(.L_x_2292) ;  /* 0x0000000800800947 */ /* 0x000fea0003800000 */
[----:B------:R-:W2:Y:S02]  /*ad60*/  LDG.E R2, desc[UR36][R2.64] ;  /* 0x0000002402027981 */ /* 0x000ea4000c1e1900 */
[----:B--2---:R2:W4:Y:S01]  /*ad70*/  F2I.FTZ.TRUNC.NTZ R5, R2 ;  /* 0x0000000200057305 */ /* 0x004522000021f100 */
[----:B------:R-:W-:Y:S05]  /*ad80*/  BRA `(.L_x_2293) ;  /* 0x0000000800c87947 */ /* 0x000fea0003800000 */
.L_x_2299:
[----:B------:R-:W2:Y:S02]  /*ad90*/  LDG.E.U16 R2, desc[UR36][R2.64] ;  /* 0x0000002402027981 */ /* 0x000ea4000c1e1500 */
[----:B--2---:R-:W-:-:S06]  /*ada0*/  HADD2.F32 R0, -RZ, R2.H0_H0 ;  /* 0x20000002ff007230 */ /* 0x004fcc0000004100 */
[----:B------:R-:W0:Y:S02]  /*adb0*/  F2I.FTZ.TRUNC.NTZ R0, R0 ;  /* 0x0000000000007305 */ /* 0x000e24000021f100 */
[----:B0-----:R-:W-:Y:S01]  /*adc0*/  PRMT R5, R0, 0x7610, R5 ;  /* 0x0000761000057816 */ /* 0x001fe20000000005 */
[----:B------:R-:W-:Y:S06]  /*add0*/  BRA `(.L_x_2293) ;  /* 0x0000000800b47947 */ /* 0x000fec0003800000 */
.L_x_2298:
[----:B------:R-:W2:Y:S02]  /*ade0*/  LDG.E.64 R2, desc[UR36][R2.64] ;  /* 0x0000002402027981 */ /* 0x000ea4000c1e1b00 */
[----:B--2---:R0:W1:Y:S01]  /*adf0*/  F2I.F64.TRUNC R5, R2 ;  /* 0x0000000200057311 */ /* 0x004062000030d100 */
[----:B------:R-:W-:Y:S05]  /*ae00*/  BRA `(.L_x_2293) ;  /* 0x0000000800a87947 */ /* 0x000fea0003800000 */
.L_x_2288:
        /* <DEDUP_REMOVED lines=12> */
.L_x_2302:
[----:B------:R-:W2:Y:S02]  /*aed0*/  LDG.E.64 R2, desc[UR36][R2.64] ;  /* 0x0000002402027981 */ /* 0x000ea4000c1e1b00 */
[----:B--2---:R0:W1:Y:S01]  /*aee0*/  F2I.F64.TRUNC R5, R2 ;  /* 0x0000000200057311 */ /* 0x004062000030d100 */
[----:B------:R-:W-:Y:S05]  /*aef0*/  BRA `(.L_x_2293) ;  /* 0x00000008006c7947 */ /* 0x000fea0003800000 */
.L_x_2301:
        /* <DEDUP_REMOVED lines=28> */
.L_x_2304:
        /* <DEDUP_REMOVED lines=15> */
.L_x_2303:
[----:B------:R-:W2:Y:S02]  /*b1b0*/  LDG.E.U16 R0, desc[UR36][R2.64] ;  /* 0x0000002402007981 */ /* 0x000ea4000c1e1500 */
[----:B--2---:R-:W-:-:S06]  /*b1c0*/  IMAD.U32 R0, R0, 0x10000, RZ ;  /* 0x0001000000007824 */ /* 0x004fcc00078e00ff */
[----:B------:R-:W0:Y:S02]  /*b1d0*/  F2I.FTZ.TRUNC.NTZ R0, R0 ;  /* 0x0000000000007305 */ /* 0x000e24000021f100 */
[----:B0-----:R-:W-:Y:S01]  /*b1e0*/  PRMT R5, R0, 0x7610, R5 ;  /* 0x0000761000057816 */ /* 0x001fe20000000005 */
[----:B------:R-:W-:Y:S06]  /*b1f0*/  BRA `(.L_x_2293) ;  /* 0x0000000400ac7947 */ /* 0x000fec0003800000 */
.L_x_2300:
        /* <DEDUP_REMOVED lines=10> */
.L_x_2307:
        /* <DEDUP_REMOVED lines=21> */
.L_x_2311:
[----:B------:R-:W-:Y:S05]  /*b3f0*/  BSYNC B1 ;  /* 0x0000000000017941 */ /* 0x000fea0003800000 */
.L_x_2310:
[----:B------:R-:W-:Y:S01]  /*b400*/  LEA R3, R0, 0x3b800000, 0x17 ;  /* 0x3b80000000037811 */ /* 0x000fe200078eb8ff */
[----:B------:R-:W-:-:S05]  /*b410*/  IMAD.SHL.U32 R0, R2, 0x100000, RZ ;  /* 0x0010000002007824 */ /* 0x000fca00078e00ff */
[----:B------:R-:W-:-:S07]  /*b420*/  LOP3.LUT R0, R3, R0, R4, 0xfe, !PT ;  /* 0x0000000003007212 */ /* 0x000fce00078efe04 */
.L_x_2309:
[----:B------:R-:W-:Y:S05]  /*b430*/  BSYNC B0 ;  /* 0x0000000000007941 */ /* 0x000fea0003800000 */
.L_x_2308:
[----:B------:R-:W0:Y:S02]  /*b440*/  F2I.FTZ.TRUNC.NTZ R0, R0 ;  /* 0x0000000000007305 */ /* 0x000e24000021f100 */
[----:B0-----:R-:W-:Y:S01]  /*b450*/  PRMT R5, R0, 0x7610, R5 ;  /* 0x0000761000057816 */ /* 0x001fe20000000005 */
[----:B------:R-:W-:Y:S06]  /*b460*/  BRA `(.L_x_2293) ;  /* 0x0000000400107947 */ /* 0x000fec0003800000 */
.L_x_2306:
        /* <DEDUP_REMOVED lines=21> */
.L_x_2315:
[----:B------:R-:W-:Y:S05]  /*b5c0*/  BSYNC B1 ;  /* 0x0000000000017941 */ /* 0x000fea0003800000 */
.L_x_2314:
[----:B------:R-:W-:Y:S01]  /*b5d0*/  LEA R3, R0, 0x37800000, 0x17 ;  /* 0x3780000000037811 */ /* 0x000fe200078eb8ff */
[----:B------:R-:W-:-:S05]  /*b5e0*/  IMAD.SHL.U32 R0, R2, 0x200000, RZ ;  /* 0x0020000002007824 */ /* 0x000fca00078e00ff */
[----:B------:R-:W-:-:S07]  /*b5f0*/  LOP3.LUT R0, R3, R0, R4, 0xfe, !PT ;  /* 0x0000000003007212 */ /* 0x000fce00078efe04 */
.L_x_2313:
[----:B------:R-:W-:Y:S05]  /*b600*/  BSYNC B0 ;  /* 0x0000000000007941 */ /* 0x000fea0003800000 */
.L_x_2312:
[----:B------:R-:W0:Y:S02]  /*b610*/  F2I.FTZ.TRUNC.NTZ R0, R0 ;  /* 0x0000000000007305 */ /* 0x000e24000021f100 */
[----:B0-----:R-:W-:Y:S01]  /*b620*/  PRMT R5, R0, 0x7610, R5 ;  /* 0x0000761000057816 */ /* 0x001fe20000000005 */
[----:B------:R-:W-:Y:S06]  /*b630*/  BRA `(.L_x_2293) ;  /* 0x00000000009c7947 */ /* 0x000fec0003800000 */
.L_x_2305:
        /* <DEDUP_REMOVED lines=14> */
.L_x_2319:
[----:B------:R-:W-:Y:S05]  /*b720*/  BSYNC B0 ;  /* 0x0000000000007941 */ /* 0x000fea0003800000 */
.L_x_2318:
[----:B------:R-:W0:Y:S02]  /*b730*/  F2I.FTZ.TRUNC.NTZ R0, R0 ;  /* 0x0000000000007305 */ /* 0x000e24000021f100 */
[----:B0-----:R-:W-:Y:S01]  /*b740*/  PRMT R5, R0, 0x7610, R5 ;  /* 0x0000761000057816 */ /* 0x001fe20000000005 */
[----:B------:R-:W-:Y:S06]  /*b750*/  BRA `(.L_x_2293) ;  /* 0x0000000000547947 */ /* 0x000fec0003800000 */
.L_x_2292:
        /* <DEDUP_REMOVED lines=15> */
[----:B0--3-5:R-:W-:Y:S05]  /*b850*/  CALL.ABS.NOINC R2 ;  /* 0x0000000002007343 */ /* 0x029fea0003c00000 */
.L_x_2320:
[----:B------:R-:W-:Y:S01]  /*b860*/  PRMT R5, RZ, 0x7610, R5 ;  /* 0x00007610ff057816 */ /* 0x000fe20000000005 */
[----:B------:R-:W-:Y:S06]  /*b870*/  BRA `(.L_x_2293) ;  /* 0x00000000000c7947 */ /* 0x000fec0003800000 */
.L_x_2317:
[----:B------:R0:W5:Y:S01]  /*b880*/  LDG.E.U16 R5, desc[UR36][R2.64] ;  /* 0x0000002402057981 */ /* 0x000162000c1e1500 */
[----:B------:R-:W-:Y:S05]  /*b890*/  BRA `(.L_x_2293) ;  /* 0x0000000000047947 */ /* 0x000fea0003800000 */
.L_x_2316:
[----:B------:R0:W5:Y:S02]  /*b8a0*/  LDG.E.U16 R5, desc[UR36][R2.64] ;  /* 0x0000002402057981 */ /* 0x000164000c1e1500 */
.L_x_2293:
[----:B0-2---:R-:W0:Y:S01]  /*b8b0*/  LDC.U8 R2, c[0x0][0x491] ;  /* 0x00012440ff027b82 */ /* 0x005e220000000000 */
[----:B-1-345:R-:W-:Y:S02]  /*b8c0*/  LOP3.LUT R5, R5, R22, RZ, 0x3c, !PT ;  /* 0x0000001605057212 */ /* 0x03afe400078e3cff */
        /* <DEDUP_REMOVED lines=13> */
.L_x_2324:
[----:B------:R0:W-:Y:S01]  /*b9a0*/  STG.E.U8 desc[UR36][R16.64], R5 ;  /* 0x0000000510007986 */ /* 0x0001e2000c101124 */
[----:B------:R-:W-:Y:S05]  /*b9b0*/  BRA `(.L_x_2326) ;  /* 0x0000000c00647947 */ /* 0x000fea0003800000 */
.L_x_2323:
        /* <DEDUP_REMOVED lines=10> */
.L_x_2328:
[----:B------:R-:W-:-:S05]  /*ba60*/  PRMT R3, R5, 0x9910, RZ ;  /* 0x0000991005037816 */ /* 0x000fca00000000ff */
[----:B------:R0:W-:Y:S01]  /*ba70*/  STG.E desc[UR36][R16.64], R3 ;  /* 0x0000000310007986 */ /* 0x0001e2000c101924 */
[----:B------:R-:W-:Y:S05]  /*ba80*/  BRA `(.L_x_2326) ;  /* 0x0000000c00307947 */ /* 0x000fea0003800000 */
.L_x_2327:
[----:B------:R0:W-:Y:S01]  /*ba90*/  STG.E.U16 desc[UR36][R16.64], R5 ;  /* 0x0000000510007986 */ /* 0x0001e2000c101524 */
[----:B------:R-:W-:Y:S05]  /*baa0*/  BRA `(.L_x_2326) ;  /* 0x0000000c00287947 */ /* 0x000fea0003800000 */
.L_x_2322:
        /* <DEDUP_REMOVED lines=9> */
.L_x_2330:
[----:B------:R-:W0:Y:S02]  /*bb40*/  I2F.S16 R0, R5 ;  /* 0x0000000500007306 */ /* 0x000e240000101400 */
[----:B0-----:R-:W-:-:S05]  /*bb50*/  F2FP.F16.F32.PACK_AB R0, RZ, R0 ;  /* 0x00000000ff00723e */ /* 0x001fca00000000ff */
[----:B------:R0:W-:Y:S01]  /*bb60*/  STG.E.U16 desc[UR36][R16.64], R0 ;  /* 0x0000000010007986 */ /* 0x0001e2000c101524 */
[----:B------:R-:W-:Y:S05]  /*bb70*/  BRA `(.L_x_2326) ;  /* 0x0000000800f47947 */ /* 0x000fea0003800000 */
.L_x_2329:
        /* <DEDUP_REMOVED lines=10> */
.L_x_2332:
[----:B------:R-:W0:Y:S02]  /*bc20*/  I2F.S16 R5, R5 ;  /* 0x0000000500057306 */ /* 0x000e240000101400 */
[----:B0-----:R-:W-:-:S04]  /*bc30*/  F2FP.F16.F32.PACK_AB R3, RZ, R5 ;  /* 0x00000005ff03723e */ /* 0x001fc800000000ff */
[----:B------:R-:W-:-:S05]  /*bc40*/  PRMT R3, R3, 0x5410, RZ ;  /* 0x0000541003037816 */ /* 0x000fca00000000ff */
[----:B------:R0:W-:Y:S01]  /*bc50*/  STG.E desc[UR36][R16.64], R3 ;  /* 0x0000000310007986 */ /* 0x0001e2000c101924 */
[----:B------:R-:W-:Y:S05]  /*bc60*/  BRA `(.L_x_2326) ;  /* 0x0000000800b87947 */ /* 0x000fea0003800000 */
.L_x_2331:
[----:B------:R-:W0:Y:S02]  /*bc70*/  I2F.F64.S16 R2, R5 ;  /* 0x0000000500027312 */ /* 0x000e240000101c00 */
[----:B0-----:R0:W-:Y:S01]  /*bc80*/  STG.E.64 desc[UR36][R16.64], R2 ;  /* 0x0000000210007986 */ /* 0x0011e2000c101b24 */
[----:B------:R-:W-:Y:S05]  /*bc90*/  BRA `(.L_x_2326) ;  /* 0x0000000800ac7947 */ /* 0x000fea0003800000 */
.L_x_2321:
        /* <DEDUP_REMOVED lines=13> */
.L_x_2335:
[----:B------:R-:W0:Y:S01]  /*bd70*/  I2F.F64.S16 R4, R5 ;  /* 0x0000000500047312 */ /* 0x000e220000101c00 */
[----:B------:R-:W-:-:S05]  /*bd80*/  CS2R R6, SRZ ;  /* 0x0000000000067805 */ /* 0x000fca000001ff00 */
[----:B0-----:R0:W-:Y:S01]  /*bd90*/  STG.E.128 desc[UR36][R16.64], R4 ;  /* 0x0000000410007986 */ /* 0x0011e2000c101d24 */
[----:B------:R-:W-:Y:S05]  /*bda0*/  BRA `(.L_x_2326) ;  /* 0x0000000800687947 */ /* 0x000fea0003800000 */
.L_x_2334:
        /* <DEDUP_REMOVED lines=21> */
.L_x_2339:
[----:B------:R-:W-:Y:S05]  /*bf00*/  BSYNC B0 ;  /* 0x0000000000007941 */ /* 0x000fea0003800000 */
.L_x_2338:
[----:B------:R-:W-:-:S05]  /*bf10*/  LOP3.LUT R3, R0, R3, RZ, 0xfc, !PT ;  /* 0x0000000300037212 */ /* 0x000fca00078efcff */
[----:B------:R0:W-:Y:S01]  /*bf20*/  STG.E.U8 desc[UR36][R16.64], R3 ;  /* 0x0000000310007986 */ /* 0x0001e2000c101124 */
[----:B------:R-:W-:Y:S05]  /*bf30*/  BRA `(.L_x_2326) ;  /* 0x0000000800047947 */ /* 0x000fea0003800000 */
.L_x_2337:
        /* <DEDUP_REMOVED lines=13> */
.L_x_2341:
[----:B------:R-:W-:Y:S01]  /*c010*/  IMAD.MOV.U32 R0, RZ, RZ, 0x7f ;  /* 0x0000007fff007424 */ /* 0x000fe200078e00ff */
[----:B------:R-:W-:-:S04]  /*c020*/  ISETP.GT.U32.AND P0, PT, R2, 0x7f800000, PT ;  /* 0x7f8000000200780c */ /* 0x000fc80003f04070 */
[----:B------:R-:W-:-:S09]  /*c030*/  SEL R0, R0, 0x7c, P0 ;  /* 0x0000007c00007807 */ /* 0x000fd20000000000 */
.L_x_2342:
[----:B------:R-:W-:Y:S05]  /*c040*/  BSYNC B0 ;  /* 0x0000000000007941 */ /* 0x000fea0003800000 */
.L_x_2340:
[----:B------:R-:W-:-:S04]  /*c050*/  LOP3.LUT R2, R5, 0x80000000, RZ, 0xc0, !PT ;  /* 0x8000000005027812 */ /* 0x000fc800078ec0ff */
[----:B------:R-:W-:-:S04]  /*c060*/  SHF.R.U32.HI R3, RZ, 0x18, R2 ;  /* 0x00000018ff037819 */ /* 0x000fc80000011602 */
[----:B------:R-:W-:-:S05]  /*c070*/  LOP3.LUT R3, R0, R3, RZ, 0xfc, !PT ;  /* 0x0000000300037212 */ /* 0x000fca00078efcff */
[----:B------:R0:W-:Y:S01]  /*c080*/  STG.E.U8 desc[UR36][R16.64], R3 ;  /* 0x0000000310007986 */ /* 0x0001e2000c101124 */
[----:B------:R-:W-:Y:S05]  /*c090*/  BRA `(.L_x_2326) ;  /* 0x0000000400ac7947 */ /* 0x000fea0003800000 */
.L_x_2336:
[----:B------:R-:W0:Y:S02]  /*c0a0*/  I2F.S16 R0, R5 ;  /* 0x0000000500007306 */ /* 0x000e240000101400 */
[----:B0-----:R-:W-:-:S05]  /*c0b0*/  F2FP.BF16.F32.PACK_AB R0, RZ, R0 ;  /* 0x00000000ff00723e */ /* 0x001fca00000010ff */
[----:B------:R0:W-:Y:S01]  /*c0c0*/  STG.E.U16 desc[UR36][R16.64], R0 ;  /* 0x0000000010007986 */ /* 0x0001e2000c101524 */
[----:B------:R-:W-:Y:S05]  /*c0d0*/  BRA `(.L_x_2326) ;  /* 0x00000004009c7947 */ /* 0x000fea0003800000 */
.L_x_2333:
        /* <DEDUP_REMOVED lines=10> */
.L_x_2345:
        /* <DEDUP_REMOVED lines=17> */
.L_x_2348:
[----:B------:R-:W-:-:S04]  /*c290*/  LOP3.LUT R2, R5, 0x80000000, RZ, 0xc0, !PT ;  /* 0x8000000005027812 */ /* 0x000fc800078ec0ff */
[----:B------:R-:W-:-:S04]  /*c2a0*/  SHF.R.U32.HI R3, RZ, 0x18, R2 ;  /* 0x00000018ff037819 */ /* 0x000fc80000011602 */
[----:B------:R-:W-:-:S04]  /*c2b0*/  LOP3.LUT R0, R0, R3, RZ, 0xfc, !PT ;  /* 0x0000000300007212 */ /* 0x000fc800078efcff */
[----:B------:R-:W-:-:S07]  /*c2c0*/  PRMT R8, R0, 0x7610, R8 ;  /* 0x0000761000087816 */ /* 0x000fce0000000008 */
.L_x_2347:
[----:B------:R-:W-:Y:S05]  /*c2d0*/  BSYNC B0 ;  /* 0x0000000000007941 */ /* 0x000fea0003800000 */
.L_x_2346:
[----:B------:R3:W-:Y:S01]  /*c2e0*/  STG.E.U8 desc[UR36][R16.64], R8 ;  /* 0x0000000810007986 */ /* 0x0007e2000c101124 */
[----:B------:R-:W-:Y:S05]  /*c2f0*/  BRA `(.L_x_2326) ;  /* 0x0000000400147947 */ /* 0x000fea0003800000 */
.L_x_2344:
        /* <DEDUP_REMOVED lines=17> */
.L_x_2351:
[----:B------:R-:W-:-:S04]  /*c410*/  LOP3.LUT R2, R5, 0x80000000, RZ, 0xc0, !PT ;  /* 0x8000000005027812 */ /* 0x000fc800078ec0ff */
[----:B------:R-:W-:-:S04]  /*c420*/  SHF.R.U32.HI R3, RZ, 0x18, R2 ;  /* 0x00000018ff037819 */ /* 0x000fc80000011602 */
[----:B------:R-:W-:-:S04]  /*c430*/  LOP3.LUT R0, R0, R3, RZ, 0xfc, !PT ;  /* 0x0000000300007212 */ /* 0x000fc800078efcff */
[----:B------:R-:W-:-:S07]  /*c440*/  PRMT R8, R0, 0x7610, R8 ;  /* 0x0000761000087816 */ /* 0x000fce0000000008 */
.L_x_2350:
[----:B------:R-:W-:Y:S05]  /*c450*/  BSYNC B0 ;  /* 0x0000000000007941 */ /* 0x000fea0003800000 */
.L_x_2349:
[----:B------:R0:W-:Y:S01]  /*c460*/  STG.E.U8 desc[UR36][R16.64], R8 ;  /* 0x0000000810007986 */ /* 0x0001e2000c101124 */
[----:B------:R-:W-:Y:S05]  /*c470*/  BRA `(.L_x_2326) ;  /* 0x0000000000b47947 */ /* 0x000fea0003800000 */
.L_x_2343:
        /* <DEDUP_REMOVED lines=22> */
.L_x_2325:
        /* <DEDUP_REMOVED lines=16> */
.L_x_2354:
[----:B------:R-:W-:Y:S05]  /*c6e0*/  BRA `(.L_x_2326) ;  /* 0x0000000000187947 */ /* 0x000fea0003800000 */
.L_x_2353:
[----:B------:R-:W-:-:S04]  /*c6f0*/  PRMT R2, R5, 0x9910, RZ ;  /* 0x0000991005027816 */ /* 0x000fc800000000ff */
[----:B------:R-:W-:-:S05]  /*c700*/  SHF.R.S32.HI R3, RZ, 0x1f, R2 ;  /* 0x0000001fff037819 */ /* 0x000fca0000011402 */
[----:B------:R1:W-:Y:S01]  /*c710*/  STG.E.64 desc[UR36][R16.64], R2 ;  /* 0x0000000210007986 */ /* 0x0003e2000c101b24 */
[----:B------:R-:W-:Y:S05]  /*c720*/  BRA `(.L_x_2326) ;  /* 0x0000000000087947 */ /* 0x000fea0003800000 */
.L_x_2352:
[----:B------:R-:W-:-:S05]  /*c730*/  PRMT R3, R5, 0x9910, RZ ;  /* 0x0000991005037816 */ /* 0x000fca00000000ff */
[----:B------:R0:W-:Y:S02]  /*c740*/  STG.E desc[UR36][R16.64], R3 ;  /* 0x0000000310007986 */ /* 0x0001e4000c101924 */
.L_x_2326:
[----:B------:R-:W-:-:S07]  /*c750*/  VIADD R19, R19, 0x80 ;  /* 0x0000008013137836 */ /* 0x000fce0000000000 */
.L_x_2253:
[----:B------:R-:W-:Y:S05]  /*c760*/  BSYNC B6 ;  /* 0x0000000000067941 */ /* 0x000fea0003800000 */
.L_x_2252:
        /* <DEDUP_REMOVED lines=357> */
.L_x_2355:
        /* <DEDUP_REMOVED lines=20> */
.L_x_2359:
[----:B------:R0:W5:Y:S01]  /*df00*/  LDG.E.U8 R19, desc[UR36][R2.64] ;  /* 0x0000002402137981 */ /* 0x000162000c1e1100 */
[----:B------:R-:W-:Y:S05]  /*df10*/  BRA `(.L_x_2361) ;  /* 0x0000000c00547947 */ /* 0x000fea0003800000 */
.L_x_2358:
        /* <DEDUP_REMOVED lines=8> */
.L_x_2363:
[----:B------:R0:W5:Y:S01]  /*dfa0*/  LDG.E.U16 R19, desc[UR36][R2.64] ;  /* 0x0000002402137981 */ /* 0x000162000c1e1500 */
[----:B------:R-:W-:Y:S05]  /*dfb0*/  BRA `(.L_x_2361) ;  /* 0x0000000c002c7947 */ /* 0x000fea0003800000 */
.L_x_2362:
[----:B------:R0:W5:Y:S01]  /*dfc0*/  LDG.E.U16 R19, desc[UR36][R2.64] ;  /* 0x0000002402137981 */ /* 0x000162000c1e1500 */
[----:B------:R-:W-:Y:S05]  /*dfd0*/  BRA `(.L_x_2361) ;  /* 0x0000000c00247947 */ /* 0x000fea0003800000 */
.L_x_2357:
        /* <DEDUP_REMOVED lines=9> */
.L_x_2365:
[----:B------:R-:W2:Y:S02]  /*e070*/  LDG.E.U16 R0, desc[UR36][R2.64] ;  /* 0x0000002402007981 */ /* 0x000ea4000c1e1500 */
[----:B--2---:R-:W-:-:S06]  /*e080*/  HADD2.F32 R0, -RZ, R0.H0_H0 ;  /* 0x20000000ff007230 */ /* 0x004fcc0000004100 */
[----:B------:R-:W0:Y:S02]  /*e090*/  F2I.FTZ.TRUNC.NTZ R0, R0 ;  /* 0x0000000000007305 */ /* 0x000e24000021f100 */
[----:B0-----:R-:W-:Y:S01]  /*e0a0*/  PRMT R19, R0, 0x7610, R19 ;  /* 0x0000761000137816 */ /* 0x001fe20000000013 */
[----:B------:R-:W-:Y:S06]  /*e0b0*/  BRA `(.L_x_2361) ;  /* 0x0000000800ec7947 */ /* 0x000fec0003800000 */
.L_x_2364:
        /* <DEDUP_REMOVED lines=9> */
.L_x_2367:
[----:B------:R-:W2:Y:S02]  /*e150*/  LDG.E.U16 R2, desc[UR36][R2.64] ;  /* 0x0000002402027981 */ /* 0x000ea4000c1e1500 */
[----:B--2---:R-:W-:-:S06]  /*e160*/  HADD2.F32 R0, -RZ, R2.H0_H0 ;  /* 0x20000002ff007230 */ /* 0x004fcc0000004100 */
[----:B------:R-:W0:Y:S02]  /*e170*/  F2I.FTZ.TRUNC.NTZ R0, R0 ;  /* 0x0000000000007305 */ /* 0x000e24000021f100 */
[----:B0-----:R-:W-:Y:S01]  /*e180*/  PRMT R19, R0, 0x7610, R19 ;  /* 0x0000761000137816 */ /* 0x001fe20000000013 */
[----:B------:R-:W-:Y:S06]  /*e190*/  BRA `(.L_x_2361) ;  /* 0x0000000800b47947 */ /* 0x000fec0003800000 */
.L_x_2366:
[----:B------:R-:W2:Y:S02]  /*e1a0*/  LDG.E.64 R2, desc[UR36][R2.64] ;  /* 0x0000002402027981 */ /* 0x000ea4000c1e1b00 */
[----:B--2---:R0:W1:Y:S01]  /*e1b0*/  F2I.F64.TRUNC R19, R2 ;  /* 0x0000000200137311 */ /* 0x004062000030d100 */
[----:B------:R-:W-:Y:S05]  /*e1c0*/  BRA `(.L_x_2361) ;  /* 0x0000000800a87947 */ /* 0x000fea0003800000 */
.L_x_2356:
        /* <DEDUP_REMOVED lines=12> */
.L_x_2370:
[----:B------:R-:W2:Y:S02]  /*e290*/  LDG.E.64 R2, desc[UR36][R2.64] ;  /* 0x0000002402027981 */ /* 0x000ea4000c1e1b00 */
[----:B--2---:R0:W1:Y:S01]  /*e2a0*/  F2I.F64.TRUNC R19, R2 ;  /* 0x0000000200137311 */ /* 0x004062000030d100 */
[----:B------:R-:W-:Y:S05]  /*e2b0*/  BRA `(.L_x_2361) ;  /* 0x00000008006c7947 */ /* 0x000fea0003800000 */
.L_x_2369:
        /* <DEDUP_REMOVED lines=28> */
.L_x_2372:
        /* <DEDUP_REMOVED lines=15> */
.L_x_2371:
[----:B------:R-:W2:Y:S02]  /*e570*/  LDG.E.U16 R0, desc[UR36][R2.64] ;  /* 0x0000002402007981 */ /* 0x000ea4000c1e1500 */
[----:B--2---:R-:W-:-:S06]  /*e580*/  IMAD.U32 R0, R0, 0x10000, RZ ;  /* 0x0001000000007824 */ /* 0x004fcc00078e00ff */
[----:B------:R-:W0:Y:S02]  /*e590*/  F2I.FTZ.TRUNC.NTZ R0, R0 ;  /* 0x0000000000007305 */ /* 0x000e24000021f100 */
[----:B0-----:R-:W-:Y:S01]  /*e5a0*/  PRMT R19, R0, 0x7610, R19 ;  /* 0x0000761000137816 */ /* 0x001fe20000000013 */
[----:B------:R-:W-:Y:S06]  /*e5b0*/  BRA `(.L_x_2361) ;  /* 0x0000000400ac7947 */ /* 0x000fec0003800000 */
.L_x_2368:
        /* <DEDUP_REMOVED lines=10> */
.L_x_2375:
        /* <DEDUP_REMOVED lines=21> */
.L_x_2379:
[----:B------:R-:W-:Y:S05]  /*e7b0*/  BSYNC B1 ;  /* 0x0000000000017941 */ /* 0x000fea0003800000 */
.L_x_2378:
[----:B------:R-:W-:Y:S01]  /*e7c0*/  LEA R3, R0, 0x3b800000, 0x17 ;  /* 0x3b80000000037811 */ /* 0x000fe200078eb8ff */
[----:B------:R-:W-:-:S05]  /*e7d0*/  IMAD.SHL.U32 R0, R2, 0x100000, RZ ;  /* 0x0010000002007824 */ /* 0x000fca00078e00ff */
[----:B------:R-:W-:-:S07]  /*e7e0*/  LOP3.LUT R0, R3, R0, R4, 0xfe, !PT ;  /* 0x0000000003007212 */ /* 0x000fce00078efe04 */
.L_x_2377:
[----:B------:R-:W-:Y:S05]  /*e7f0*/  BSYNC B0 ;  /* 0x0000000000007941 */ /* 0x000fea0003800000 */
.L_x_2376:
[----:B------:R-:W0:Y:S02]  /*e800*/  F2I.FTZ.TRUNC.NTZ R0, R0 ;  /* 0x0000000000007305 */ /* 0x000e24000021f100 */
[----:B0-----:R-:W-:Y:S01]  /*e810*/  PRMT R19, R0, 0x7610, R19 ;  /* 0x0000761000137816 */ /* 0x001fe20000000013 */
[----:B------:R-:W-:Y:S06]  /*e820*/  BRA `(.L_x_2361) ;  /* 0x0000000400107947 */ /* 0x000fec0003800000 */
.L_x_2374:
        /* <DEDUP_REMOVED lines=21> */
.L_x_2383:
[----:B------:R-:W-:Y:S05]  /*e980*/  BSYNC B1 ;  /* 0x0000000000017941 */ /* 0x000fea0003800000 */
.L_x_2382:
[----:B------:R-:W-:Y:S01]  /*e990*/  LEA R3, R0, 0x37800000, 0x17 ;  /* 0x3780000000037811 */ /* 0x000fe200078eb8ff */
[----:B------:R-:W-:-:S05]  /*e9a0*/  IMAD.SHL.U32 R0, R2, 0x200000, RZ ;  /* 0x0020000002007824 */ /* 0x000fca00078e00ff */
[----:B------:R-:W-:-:S07]  /*e9b0*/  LOP3.LUT R0, R3, R0, R4, 0xfe, !PT ;  /* 0x0000000003007212 */ /* 0x000fce00078efe04 */
.L_x_2381:
[----:B------:R-:W-:Y:S05]  /*e9c0*/  BSYNC B0 ;  /* 0x0000000000007941 */ /* 0x000fea0003800000 */
.L_x_2380:
[----:B------:R-:W0:Y:S02]  /*e9d0*/  F2I.FTZ.TRUNC.NTZ R0, R0 ;  /* 0x0000000000007305 */ /* 0x000e24000021f100 */
[----:B0-----:R-:W-:Y:S01]  /*e9e0*/  PRMT R19, R0, 0x7610, R19 ;  /* 0x0000761000137816 */ /* 0x001fe20000000013 */
[----:B------:R-:W-:Y:S06]  /*e9f0*/  BRA `(.L_x_2361) ;  /* 0x00000000009c7947 */ /* 0x000fec0003800000 */
.L_x_2373:
        /* <DEDUP_REMOVED lines=14> */
.L_x_2387:
[----:B------:R-:W-:Y:S05]  /*eae0*/  BSYNC B0 ;  /* 0x0000000000007941 */ /* 0x000fea0003800000 */
.L_x_2386:
[----:B------:R-:W0:Y:S02]  /*eaf0*/  F2I.FTZ.TRUNC.NTZ R0, R0 ;  /* 0x0000000000007305 */ /* 0x000e24000021f100 */
[----:B0-----:R-:W-:Y:S01]  /*eb00*/  PRMT R19, R0, 0x7610, R19 ;  /* 0x0000761000137816 */ /* 0x001fe20000000013 */
[----:B------:R-:W-:Y:S06]  /*eb10*/  BRA `(.L_x_2361) ;  /* 0x0000000000547947 */ /* 0x000fec0003800000 */
.L_x_2360:
        /* <DEDUP_REMOVED lines=16> */
.L_x_2388:
[----:B------:R-:W-:Y:S01]  /*ec20*/  PRMT R19, RZ, 0x7610, R19 ;  /* 0x00007610ff137816 */ /* 0x000fe20000000013 */
[----:B------:R-:W-:Y:S06]  /*ec30*/  BRA `(.L_x_2361) ;  /* 0x00000000000c7947 */ /* 0x000fec0003800000 */
.L_x_2385:
[----:B------:R2:W5:Y:S01]  /*ec40*/  LDG.E.U16 R19, desc[UR36][R2.64] ;  /* 0x0000002402137981 */ /* 0x000562000c1e1500 */
[----:B------:R-:W-:Y:S05]  /*ec50*/  BRA `(.L_x_2361) ;  /* 0x0000000000047947 */ /* 0x000fea0003800000 */
.L_x_2384:
[----:B------:R3:W5:Y:S02]  /*ec60*/  LDG.E.U16 R19, desc[UR36][R2.64] ;  /* 0x0000002402137981 */ /* 0x000764000c1e1500 */
.L_x_2361:
        /* <DEDUP_REMOVED lines=17> */
.L_x_2392:
[----:B------:R1:W5:Y:S01]  /*ed80*/  LDG.E.U8 R0, desc[UR36][R2.64] ;  /* 0x0000002402007981 */ /* 0x000362000c1e1100 */
[----:B------:R-:W-:Y:S05]  /*ed90*/  BRA `(.L_x_2394) ;  /* 0x0000000c00547947 */ /* 0x000fea0003800000 */
.L_x_2391:
        /* <DEDUP_REMOVED lines=8> */
.L_x_2396:
[----:B------:R3:W5:Y:S01]  /*ee20*/  LDG.E.U16 R0, desc[UR36][R2.64] ;  /* 0x0000002402007981 */ /* 0x000762000c1e1500 */
[----:B------:R-:W-:Y:S05]  /*ee30*/  BRA `(.L_x_2394) ;  /* 0x0000000c002c7947 */ /* 0x000fea0003800000 */
.L_x_2395:
[----:B------:R4:W5:Y:S01]  /*ee40*/  LDG.E.U16 R0, desc[UR36][R2.64] ;  /* 0x0000002402007981 */ /* 0x000962000c1e1500 */
[----:B------:R-:W-:Y:S05]  /*ee50*/  BRA `(.L_x_2394) ;  /* 0x0000000c00247947 */ /* 0x000fea0003800000 */
.L_x_2390:
        /* <DEDUP_REMOVED lines=9> */
.L_x_2398:
[----:B------:R-:W2:Y:S02]  /*eef0*/  LDG.E.U16 R4, desc[UR36][R2.64] ;  /* 0x0000002402047981 */ /* 0x000ea4000c1e1500 */
[----:B--2---:R-:W-:-:S06]  /*ef00*/  HADD2.F32 R4, -RZ, R4.H0_H0 ;  /* 0x20000004ff047230 */ /* 0x004fcc0000004100 */
[----:B------:R-:W0:Y:S02]  /*ef10*/  F2I.FTZ.TRUNC.NTZ R4, R4 ;  /* 0x0000000400047305 */ /* 0x000e24000021f100 */
[----:B0-----:R-:W-:Y:S01]  /*ef20*/  PRMT R0, R4, 0x7610, R0 ;  /* 0x0000761004007816 */ /* 0x001fe20000000000 */
[----:B------:R-:W-:Y:S06]  /*ef30*/  BRA `(.L_x_2394) ;  /* 0x0000000800ec7947 */ /* 0x000fec0003800000 */
.L_x_2397:
        /* <DEDUP_REMOVED lines=9> */
.L_x_2400:
[----:B------:R-:W2:Y:S02]  /*efd0*/  LDG.E.U16 R2, desc[UR36][R2.64] ;  /* 0x0000002402027981 */ /* 0x000ea4000c1e1500 */
[----:B--2---:R-:W-:-:S06]  /*efe0*/  HADD2.F32 R4, -RZ, R2.H0_H0 ;  /* 0x20000002ff047230 */ /* 0x004fcc0000004100 */
[----:B------:R-:W0:Y:S02]  /*eff0*/  F2I.FTZ.TRUNC.NTZ R4, R4 ;  /* 0x0000000400047305 */ /* 0x000e24000021f100 */
[----:B0-----:R-:W-:Y:S01]  /*f000*/  PRMT R0, R4, 0x7610, R0 ;  /* 0x0000761004007816 */ /* 0x001fe20000000000 */
[----:B------:R-:W-:Y:S06]  /*f010*/  BRA `(.L_x_2394) ;  /* 0x0000000800b47947 */ /* 0x000fec0003800000 */
.L_x_2399:
[----:B------:R-:W2:Y:S02]  /*f020*/  LDG.E.64 R2, desc[UR36][R2.64] ;  /* 0x0000002402027981 */ /* 0x000ea4000c1e1b00 */
[----:B--2---:R0:W1:Y:S01]  /*f030*/  F2I.F64.TRUNC R0, R2 ;  /* 0x0000000200007311 */ /* 0x004062000030d100 */
[----:B------:R-:W-:Y:S05]  /*f040*/  BRA `(.L_x_2394) ;  /* 0x0000000800a87947 */ /* 0x000fea0003800000 */
.L_x_2389:
        /* <DEDUP_REMOVED lines=12> */
.L_x_2403:
[----:B------:R-:W2:Y:S02]  /*f110*/  LDG.E.64 R2, desc[UR36][R2.64] ;  /* 0x0000002402027981 */ /* 0x000ea4000c1e1b00 */
[----:B--2---:R0:W1:Y:S01]  /*f120*/  F2I.F64.TRUNC R0, R2 ;  /* 0x0000000200007311 */ /* 0x004062000030d100 */
[----:B------:R-:W-:Y:S05]  /*f130*/  BRA `(.L_x_2394) ;  /* 0x00000008006c7947 */ /* 0x000fea0003800000 */
.L_x_2402:
        /* <DEDUP_REMOVED lines=28> */
.L_x_2405:
        /* <DEDUP_REMOVED lines=15> */
.L_x_2404:
[----:B------:R-:W2:Y:S02]  /*f3f0*/  LDG.E.U16 R4, desc[UR36][R2.64] ;  /* 0x0000002402047981 */ /* 0x000ea4000c1e1500 */
[----:B--2---:R-:W-:-:S06]  /*f400*/  IMAD.U32 R4, R4, 0x10000, RZ ;  /* 0x0001000004047824 */ /* 0x004fcc00078e00ff */
[----:B------:R-:W0:Y:S02]  /*f410*/  F2I.FTZ.TRUNC.NTZ R4, R4 ;  /* 0x0000000400047305 */ /* 0x000e24000021f100 */
[----:B0-----:R-:W-:Y:S01]  /*f420*/  PRMT R0, R4, 0x7610, R0 ;  /* 0x0000761004007816 */ /* 0x001fe20000000000 */
[----:B------:R-:W-:Y:S06]  /*f430*/  BRA `(.L_x_2394) ;  /* 0x0000000400ac7947 */ /* 0x000fec0003800000 */
.L_x_2401:
        /* <DEDUP_REMOVED lines=10> */
.L_x_2408:
        /* <DEDUP_REMOVED lines=21> */
.L_x_2412:
[----:B------:R-:W-:Y:S05]  /*f630*/  BSYNC B1 ;  /* 0x0000000000017941 */ /* 0x000fea0003800000 */
.L_x_2411:
[----:B------:R-:W-:Y:S01]  /*f640*/  IMAD.SHL.U32 R2, R2, 0x100000, RZ ;  /* 0x0010000002027824 */ /* 0x000fe200078e00ff */
[----:B------:R-:W-:-:S04]  /*f650*/  LEA R3, R0, 0x3b800000, 0x17 ;  /* 0x3b80000000037811 */ /* 0x000fc800078eb8ff */
[----:B------:R-:W-:-:S07]  /*f660*/  LOP3.LUT R4, R3, R2, R4, 0xfe, !PT ;  /* 0x0000000203047212 */ /* 0x000fce00078efe04 */
.L_x_2410:
[----:B------:R-:W-:Y:S05]  /*f670*/  BSYNC B0 ;  /* 0x0000000000007941 */ /* 0x000fea0003800000 */
.L_x_2409:
[----:B------:R-:W0:Y:S02]  /*f680*/  F2I.FTZ.TRUNC.NTZ R4, R4 ;  /* 0x0000000400047305 */ /* 0x000e24000021f100 */
[----:B0-----:R-:W-:Y:S01]  /*f690*/  PRMT R0, R4, 0x7610, R0 ;  /* 0x0000761004007816 */ /* 0x001fe20000000000 */
[----:B------:R-:W-:Y:S06]  /*f6a0*/  BRA `(.L_x_2394) ;  /* 0x0000000400107947 */ /* 0x000fec0003800000 */
.L_x_2407:
        /* <DEDUP_REMOVED lines=21> */
.L_x_2416:
[----:B------:R-:W-:Y:S05]  /*f800*/  BSYNC B1 ;  /* 0x0000000000017941 */ /* 0x000fea0003800000 */
.L_x_2415:
[----:B------:R-:W-:Y:S01]  /*f810*/  IMAD.SHL.U32 R2, R2, 0x200000, RZ ;  /* 0x0020000002027824 */ /* 0x000fe200078e00ff */
[----:B------:R-:W-:-:S04]  /*f820*/  LEA R3, R0, 0x37800000, 0x17 ;  /* 0x3780000000037811 */ /* 0x000fc800078eb8ff */
[----:B------:R-:W-:-:S07]  /*f830*/  LOP3.LUT R4, R3, R2, R4, 0xfe, !PT ;  /* 0x0000000203047212 */ /* 0x000fce00078efe04 */
.L_x_2414:
[----:B------:R-:W-:Y:S05]  /*f840*/  BSYNC B0 ;  /* 0x0000000000007941 */ /* 0x000fea0003800000 */
.L_x_2413:
[----:B------:R-:W0:Y:S02]  /*f850*/  F2I.FTZ.TRUNC.NTZ R4, R4 ;  /* 0x0000000400047305 */ /* 0x000e24000021f100 */
[----:B0-----:R-:W-:Y:S01]  /*f860*/  PRMT R0, R4, 0x7610, R0 ;  /* 0x0000761004007816 */ /* 0x001fe20000000000 */
[----:B------:R-:W-:Y:S06]  /*f870*/  BRA `(.L_x_2394) ;  /* 0x00000000009c7947 */ /* 0x000fec0003800000 */
.L_x_2406:
        /* <DEDUP_REMOVED lines=14> */
.L_x_2420:
[----:B------:R-:W-:Y:S05]  /*f960*/  BSYNC B0 ;  /* 0x0000000000007941 */ /* 0x000fea0003800000 */
.L_x_2419:
[----:B------:R-:W0:Y:S02]  /*f970*/  F2I.FTZ.TRUNC.NTZ R4, R4 ;  /* 0x0000000400047305 */ /* 0x000e24000021f100 */
[----:B0-----:R-:W-:Y:S01]  /*f980*/  PRMT R0, R4, 0x7610, R0 ;  /* 0x0000761004007816 */ /* 0x001fe20000000000 */
[----:B------:R-:W-:Y:S06]  /*f990*/  BRA `(.L_x_2394) ;  /* 0x0000000000547947 */ /* 0x000fec0003800000 */
.L_x_2393:
        /* <DEDUP_REMOVED lines=16> */
.L_x_2421:
[----:B------:R-:W-:Y:S01]  /*faa0*/  PRMT R0, RZ, 0x7610, R0 ;  /* 0x00007610ff007816 */ /* 0x000fe20000000000 */
[----:B------:R-:W-:Y:S06]  /*fab0*/  BRA `(.L_x_2394) ;  /* 0x00000000000c7947 */ /* 0x000fec0003800000 */
.L_x_2418:
[----:B------:R0:W5:Y:S01]  /*fac0*/  LDG.E.U16 R0, desc[UR36][R2.64] ;  /* 0x0000002402007981 */ /* 0x000162000c1e1500 */
[----:B------:R-:W-:Y:S05]  /*fad0*/  BRA `(.L_x_2394) ;  /* 0x0000000000047947 */ /* 0x000fea0003800000 */
.L_x_2417:
[----:B------:R0:W5:Y:S02]  /*fae0*/  LDG.E.U16 R0, desc[UR36][R2.64] ;  /* 0x0000002402007981 */ /* 0x000164000c1e1500 */
.L_x_2394:
        /* <DEDUP_REMOVED lines=15> */
.L_x_2425:
[----:B------:R-:W-:Y:S01]  /*fbe0*/  STG.E.U8 desc[UR36][R16.64], R19 ;  /* 0x0000001310007986 */ /* 0x000fe2000c101124 */
[----:B------:R-:W-:Y:S05]  /*fbf0*/  EXIT ;  /* 0x000000000000794d */ /* 0x000fea0003800000 */
.L_x_2424:
        /* <DEDUP_REMOVED lines=10> */
.L_x_2428:
[----:B------:R-:W-:-:S05]  /*fca0*/  PRMT R3, R19, 0x9910, RZ ;  /* 0x0000991013037816 */ /* 0x000fca00000000ff */
[----:B------:R-:W-:Y:S01]  /*fcb0*/  STG.E desc[UR36][R16.64], R3 ;  /* 0x0000000310007986 */ /* 0x000fe2000c101924 */
[----:B------:R-:W-:Y:S05]  /*fcc0*/  EXIT ;  /* 0x000000000000794d */ /* 0x000fea0003800000 */
.L_x_2427:
[----:B------:R-:W-:Y:S01]  /*fcd0*/  STG.E.U16 desc[UR36][R16.64], R19 ;  /* 0x0000001310007986 */ /* 0x000fe2000c101524 */
[----:B------:R-:W-:Y:S05]  /*fce0*/  EXIT ;  /* 0x000000000000794d */ /* 0x000fea0003800000 */
.L_x_2423:
        /* <DEDUP_REMOVED lines=9> */
.L_x_2430:
[----:B------:R-:W0:Y:S02]  /*fd80*/  I2F.S16 R0, R19 ;  /* 0x0000001300007306 */ /* 0x000e240000101400 */
[----:B0-----:R-:W-:-:S05]  /*fd90*/  F2FP.F16.F32.PACK_AB R0, RZ, R0 ;  /* 0x00000000ff00723e */ /* 0x001fca00000000ff */
[----:B------:R-:W-:Y:S01]  /*fda0*/  STG.E.U16 desc[UR36][R16.64], R0 ;  /* 0x0000000010007986 */ /* 0x000fe2000c101524 */
[----:B------:R-:W-:Y:S05]  /*fdb0*/  EXIT ;  /* 0x000000000000794d */ /* 0x000fea0003800000 */
.L_x_2429:
        /* <DEDUP_REMOVED lines=10> */
.L_x_2432:
[----:B------:R-:W0:Y:S02]  /*fe60*/  I2F.S16 R19, R19 ;  /* 0x0000001300137306 */ /* 0x000e240000101400 */
[----:B0-----:R-:W-:-:S04]  /*fe70*/  F2FP.F16.F32.PACK_AB R3, RZ, R19 ;  /* 0x00000013ff03723e */ /* 0x001fc800000000ff */
[----:B------:R-:W-:-:S05]  /*fe80*/  PRMT R3, R3, 0x5410, RZ ;  /* 0x0000541003037816 */ /* 0x000fca00000000ff */
[----:B------:R-:W-:Y:S01]  /*fe90*/  STG.E desc[UR36][R16.64], R3 ;  /* 0x0000000310007986 */ /* 0x000fe2000c101924 */
[----:B------:R-:W-:Y:S05]  /*fea0*/  EXIT ;  /* 0x000000000000794d */ /* 0x000fea0003800000 */
.L_x_2431:
[----:B------:R-:W0:Y:S02]  /*feb0*/  I2F.F64.S16 R2, R19 ;  /* 0x0000001300027312 */ /* 0x000e240000101c00 */
[----:B0-----:R-:W-:Y:S01]  /*fec0*/  STG.E.64 desc[UR36][R16.64], R2 ;  /* 0x0000000210007986 */ /* 0x001fe2000c101b24 */
[----:B------:R-:W-:Y:S05]  /*fed0*/  EXIT ;  /* 0x000000000000794d */ /* 0x000fea0003800000 */
.L_x_2422:
        /* <DEDUP_REMOVED lines=13> */
.L_x_2435:
[----:B------:R-:W0:Y:S01]  /*ffb0*/  I2F.F64.S16 R4, R19 ;  /* 0x0000001300047312 */ /* 0x000e220000101c00 */
[----:B------:R-:W-:-:S05]  /*ffc0*/  CS2R R6, SRZ ;  /* 0x0000000000067805 */ /* 0x000fca000001ff00 */
[----:B0-----:R-:W-:Y:S01]  /*ffd0*/  STG.E.128 desc[UR36][R16.64], R4 ;  /* 0x0000000410007986 */ /* 0x001fe2000c101d24 */
[----:B------:R-:W-:Y:S05]  /*ffe0*/  EXIT ;  /* 0x000000000000794d */ /* 0x000fea0003800000 */
.L_x_2434:
        /* <DEDUP_REMOVED lines=21> */
.L_x_2439:
[----:B------:R-:W-:Y:S05]  /*10140*/  BSYNC B0 ;  /* 0x0000000000007941 */ /* 0x000fea0003800000 */
.L_x_2438:
[----:B------:R-:W-:-:S05]  /*10150*/  LOP3.LUT R3, R0, R3, RZ, 0xfc, !PT ;  /* 0x0000000300037212 */ /* 0x000fca00078efcff */
[----:B------:R-:W-:Y:S01]  /*10160*/  STG.E.U8 desc[UR36][R16.64], R3 ;  /* 0x0000000310007986 */ /* 0x000fe2000c101124 */
[----:B------:R-:W-:Y:S05]  /*10170*/  EXIT ;  /* 0x000000000000794d */ /* 0x000fea0003800000 */
.L_x_2437:
        /* <DEDUP_REMOVED lines=13> */
.L_x_2441:
[----:B------:R-:W-:Y:S01]  /*10250*/  IMAD.MOV.U32 R0, RZ, RZ, 0x7f ;  /* 0x0000007fff007424 */ /* 0x000fe200078e00ff */
[----:B------:R-:W-:-:S04]  /*10260*/  ISETP.GT.U32.AND P0, PT, R2, 0x7f800000, PT ;  /* 0x7f8000000200780c */ /* 0x000fc80003f04070 */
[----:B------:R-:W-:-:S09]  /*10270*/  SEL R0, R0, 0x7c, P0 ;  /* 0x0000007c00007807 */ /* 0x000fd20000000000 */
.L_x_2442:
[----:B------:R-:W-:Y:S05]  /*10280*/  BSYNC B0 ;  /* 0x0000000000007941 */ /* 0x000fea0003800000 */
.L_x_2440:
[----:B------:R-:W-:-:S04]  /*10290*/  LOP3.LUT R2, R19, 0x80000000, RZ, 0xc0, !PT ;  /* 0x8000000013027812 */ /* 0x000fc800078ec0ff */
[----:B------:R-:W-:-:S04]  /*102a0*/  SHF.R.U32.HI R3, RZ, 0x18, R2 ;  /* 0x00000018ff037819 */ /* 0x000fc80000011602 */
[----:B------:R-:W-:-:S05]  /*102b0*/  LOP3.LUT R3, R0, R3, RZ, 0xfc, !PT ;  /* 0x0000000300037212 */ /* 0x000fca00078efcff */
[----:B------:R-:W-:Y:S01]  /*102c0*/  STG.E.U8 desc[UR36][R16.64], R3 ;  /* 0x0000000310007986 */ /* 0x000fe2000c101124 */
[----:B------:R-:W-:Y:S05]  /*102d0*/  EXIT ;  /* 0x000000000000794d */ /* 0x000fea0003800000 */
.L_x_2436:
[----:B------:R-:W0:Y:S02]  /*102e0*/  I2F.S16 R0, R19 ;  /* 0x0000001300007306 */ /* 0x000e240000101400 */
[----:B0-----:R-:W-:-:S05]  /*102f0*/  F2FP.BF16.F32.PACK_AB R0, RZ, R0 ;  /* 0x00000000ff00723e */ /* 0x001fca00000010ff */
[----:B------:R-:W-:Y:S01]  /*10300*/  STG.E.U16 desc[UR36][R16.64], R0 ;  /* 0x0000000010007986 */ /* 0x000fe2000c101524 */
[----:B------:R-:W-:Y:S05]  /*10310*/  EXIT ;  /* 0x000000000000794d */ /* 0x000fea0003800000 */
.L_x_2433:
        /* <DEDUP_REMOVED lines=10> */
.L_x_2445:
        /* <DEDUP_REMOVED lines=17> */
.L_x_2448:
[----:B------:R-:W-:-:S04]  /*104d0*/  LOP3.LUT R2, R19, 0x80000000, RZ, 0xc0, !PT ;  /* 0x8000000013027812 */ /* 0x000fc800078ec0ff */
[----:B------:R-:W-:-:S04]  /*104e0*/  SHF.R.U32.HI R3, RZ, 0x18, R2 ;  /* 0x00000018ff037819 */ /* 0x000fc80000011602 */
[----:B------:R-:W-:-:S04]  /*104f0*/  LOP3.LUT R0, R0, R3, RZ, 0xfc, !PT ;  /* 0x0000000300007212 */ /* 0x000fc800078efcff */
[----:B------:R-:W-:-:S07]  /*10500*/  PRMT R8, R0, 0x7610, R8 ;  /* 0x0000761000087816 */ /* 0x000fce0000000008 */
.L_x_2447:
[----:B------:R-:W-:Y:S05]  /*10510*/  BSYNC B0 ;  /* 0x0000000000007941 */ /* 0x000fea0003800000 */
.L_x_2446:
[----:B------:R-:W-:Y:S01]  /*10520*/  STG.E.U8 desc[UR36][R16.64], R8 ;  /* 0x0000000810007986 */ /* 0x000fe2000c101124 */
[----:B------:R-:W-:Y:S05]  /*10530*/  EXIT ;  /* 0x000000000000794d */ /* 0x000fea0003800000 */
.L_x_2444:
        /* <DEDUP_REMOVED lines=17> */
.L_x_2451:
[----:B------:R-:W-:-:S04]  /*10650*/  LOP3.LUT R2, R19, 0x80000000, RZ, 0xc0, !PT ;  /* 0x8000000013027812 */ /* 0x000fc800078ec0ff */
[----:B------:R-:W-:-:S04]  /*10660*/  SHF.R.U32.HI R3, RZ, 0x18, R2 ;  /* 0x00000018ff037819 */ /* 0x000fc80000011602 */
[----:B------:R-:W-:-:S04]  /*10670*/  LOP3.LUT R0, R0, R3, RZ, 0xfc, !PT ;  /* 0x0000000300007212 */ /* 0x000fc800078efcff */
[----:B------:R-:W-:-:S07]  /*10680*/  PRMT R8, R0, 0x7610, R8 ;  /* 0x0000761000087816 */ /* 0x000fce0000000008 */
.L_x_2450:
[----:B------:R-:W-:Y:S05]  /*10690*/  BSYNC B0 ;  /* 0x0000000000007941 */ /* 0x000fea0003800000 */
.L_x_2449:
[----:B------:R-:W-:Y:S01]  /*106a0*/  STG.E.U8 desc[UR36][R16.64], R8 ;  /* 0x0000000810007986 */ /* 0x000fe2000c101124 */
[----:B------:R-:W-:Y:S05]  /*106b0*/  EXIT ;  /* 0x000000000000794d */ /* 0x000fea0003800000 */
.L_x_2443:
        /* <DEDUP_REMOVED lines=22> */
.L_x_2426:
        /* <DEDUP_REMOVED lines=16> */
.L_x_2454:
[----:B------:R-:W-:Y:S05]  /*10920*/  EXIT ;  /* 0x000000000000794d */ /* 0x000fea0003800000 */
.L_x_2453:
[----:B------:R-:W-:-:S04]  /*10930*/  PRMT R2, R19, 0x9910, RZ ;  /* 0x0000991013027816 */ /* 0x000fc800000000ff */
[----:B------:R-:W-:-:S05]  /*10940*/  SHF.R.S32.HI R3, RZ, 0x1f, R2 ;  /* 0x0000001fff037819 */ /* 0x000fca0000011402 */
[----:B------:R-:W-:Y:S01]  /*10950*/  STG.E.64 desc[UR36][R16.64], R2 ;  /* 0x0000000210007986 */ /* 0x000fe2000c101b24 */
[----:B------:R-:W-:Y:S05]  /*10960*/  EXIT ;  /* 0x000000000000794d */ /* 0x000fea0003800000 */
.L_x_2452:
[----:B------:R-:W-:-:S05]  /*10970*/  PRMT R3, R19, 0x9910, RZ ;  /* 0x0000991013037816 */ /* 0x000fca00000000ff */
[----:B------:R-:W-:Y:S01]  /*10980*/  STG.E desc[UR36][R16.64], R3 ;  /* 0x0000000310007986 */ /* 0x000fe2000c101924 */
[----:B------:R-:W-:Y:S05]  /*10990*/  EXIT ;  /* 0x000000000000794d */ /* 0x000fea0003800000 */
.L_x_2455:
        /* <DEDUP_REMOVED lines=14> */
.L_x_26141:


//--------------------- .text._ZN2at6native27unrolled_elementwise_kernelINS0_13BinaryFunctorIsssNS0_17BitwiseXorFunctorIsEEEESt5arrayIPcLm3EELi4E23TrivialOffsetCalculatorILi2EjES9_ILi1EjENS0_6memory12LoadWithCastILi2EEENSC_13StoreWithCastILi1EEEEEviT_T0_T2_T3_T4_T5_ --------------------------
	.section	.text._ZN2at6native27unrolled_elementwise_kernelINS0_13BinaryFunctorIsssNS0_17BitwiseXorFunctorIsEEEESt5arrayIPcLm3EELi4E23TrivialOffsetCalculatorILi2EjES9_ILi1EjENS0_6memory12LoadWithCastILi2EEENSC_13StoreWithCastILi1EEEEEviT_T0_T2_T3_T4_T5_,"ax",@progbits
	.align	128
        .global         _ZN2at6native27unrolled_elementwise_kernelINS0_13BinaryFunctorIsssNS0_17BitwiseXorFunctorIsEEEESt5arrayIPcLm3EELi4E23TrivialOffsetCalculatorILi2EjES9_ILi1EjENS0_6memory12LoadWithCastILi2EEENSC_13StoreWithCastILi1EEEEEviT_T0_T2_T3_T4_T5_
        .type           _ZN2at6native27unrolled_elementwise_kernelINS0_13BinaryFunctorIsssNS0_17BitwiseXorFunctorIsEEEESt5arrayIPcLm3EELi4E23TrivialOffsetCalculatorILi2EjES9_ILi1EjENS0_6memory12LoadWithCastILi2EEENSC_13StoreWithCastILi1EEEEEviT_T0_T2_T3_T4_T5_,@function
        .size           _ZN2at6native27unrolled_elementwise_kernelINS0_13BinaryFunctorIsssNS0_17BitwiseXorFunctorIsEEEESt5arrayIPcLm3EELi4E23TrivialOffsetCalculatorILi2EjES9_ILi1EjENS0_6memory12LoadWithCastILi2EEENSC_13StoreWithCastILi1EEEEEviT_T0_T2_T3_T4_T5_,(.L_x_26142 - _ZN2at6native27unrolled_elementwise_kernelINS0_13BinaryFunctorIsssNS0_17BitwiseXorFunctorIsEEEESt5arrayIPcLm3EELi4E23TrivialOffsetCalculatorILi2EjES9_ILi1EjENS0_6memory12LoadWithCastILi2EEENSC_13StoreWithCastILi1EEEEEviT_T0_T2_T3_T4_T5_)
        .other          _ZN2at6native27unrolled_elementwise_kernelINS0_13BinaryFunctorIsssNS0_17BitwiseXorFunctorIsEEEESt5arrayIPcLm3EELi4E23TrivialOffsetCalculatorILi2EjES9_ILi1EjENS0_6memory12LoadWithCastILi2EEENSC_13StoreWithCastILi1EEEEEviT_T0_T2_T3_T4_T5_,@"STO_CUDA_ENTRY STV_DEFAULT"
_ZN2at6native27unrolled_elementwise_kernelINS0_13BinaryFunctorIsssNS0_17BitwiseXorFunctorIsEEEESt5arrayIPcLm3EELi4E23TrivialOffsetCalculatorILi2EjES9_ILi1EjENS0_6memory12LoadWithCastILi2EEENSC_13StoreWithCastILi1EEEEEviT_T0_T2_T3_T4_T5_:
.text._ZN2at6native27unrolled_elementwise_kernelINS0_13BinaryFunctorIsssNS0_17BitwiseXorFunctorIsEEEESt5arrayIPcLm3EELi4E23TrivialOffsetCalculatorILi2EjES9_ILi1EjENS0_6memory12LoadWithCastILi2EEENSC_13StoreWithCastILi1EEEEEviT_T0_T2_T3_T4_T5_:
        /* <DEDUP_REMOVED lines=33> */
.L_x_2461:
[----:B------:R3:W5:Y:S01]  /*0210*/  LDG.E.U8 R22, desc[UR36][R4.64] ;  /* 0x0000002404167981 */ /* 0x000762000c1e1100 */
[----:B------:R-:W-:Y:S05]  /*0220*/  BRA `(.L_x_2463) ;  /* 0x0000000c00587947 */ /* 0x000fea0003800000 */
.L_x_2460:
        /* <DEDUP_REMOVED lines=8> */
.L_x_2465:
[----:B------:R1:W5:Y:S01]  /*02b0*/  LDG.E.U16 R22, desc[UR36][R4.64] ;  /* 0x0000002404167981 */ /* 0x000362000c1e1500 */
[----:B------:R-:W-:Y:S05]  /*02c0*/  BRA `(.L_x_2463) ;  /* 0x0000000c00307947 */ /* 0x000fea0003800000 */
.L_x_2464:
[----:B------:R2:W5:Y:S01]  /*02d0*/  LDG.E.U16 R22, desc[UR36][R4.64] ;  /* 0x0000002404167981 */ /* 0x000562000c1e1500 */
[----:B------:R-:W-:Y:S05]  /*02e0*/  BRA `(.L_x_2463) ;  /* 0x0000000c00287947 */ /* 0x000fea0003800000 */
.L_x_2459:
        /* <DEDUP_REMOVED lines=9> */
.L_x_2467:
[----:B------:R-:W2:Y:S02]  /*0380*/  LDG.E.U16 R0, desc[UR36][R4.64] ;  /* 0x0000002404007981 */ /* 0x000ea4000c1e1500 */
[----:B--2---:R-:W-:-:S06]  /*0390*/  HADD2.F32 R0, -RZ, R0.H0_H0 ;  /* 0x20000000ff007230 */ /* 0x004fcc0000004100 */
[----:B------:R-:W0:Y:S02]  /*03a0*/  F2I.FTZ.TRUNC.NTZ R0, R0 ;  /* 0x0000000000007305 */ /* 0x000e24000021f100 */
[----:B0-----:R-:W-:Y:S01]  /*03b0*/  PRMT R22, R0, 0x7610, R22 ;  /* 0x0000761000167816 */ /* 0x001fe20000000016 */
[----:B------:R-:W-:Y:S06]  /*03c0*/  BRA `(.L_x_2463) ;  /* 0x0000000800f07947 */ /* 0x000fec0003800000 */
.L_x_2466:
        /* <DEDUP_REMOVED lines=9> */
.L_x_2469:
[----:B------:R-:W2:Y:S02]  /*0460*/  LDG.E.U16 R4, desc[UR36][R4.64] ;  /* 0x0000002404047981 */ /* 0x000ea4000c1e1500 */
[----:B--2---:R-:W-:-:S06]  /*0470*/  HADD2.F32 R0, -RZ, R4.H0_H0 ;  /* 0x20000004ff007230 */ /* 0x004fcc0000004100 */
[----:B------:R-:W0:Y:S02]  /*0480*/  F2I.FTZ.TRUNC.NTZ R0, R0 ;  /* 0x0000000000007305 */ /* 0x000e24000021f100 */
[----:B0-----:R-:W-:Y:S01]  /*0490*/  PRMT R22, R0, 0x7610, R22 ;  /* 0x0000761000167816 */ /* 0x001fe20000000016 */
[----:B------:R-:W-:Y:S06]  /*04a0*/  BRA `(.L_x_2463) ;  /* 0x0000000800b87947 */ /* 0x000fec0003800000 */
.L_x_2468:
[----:B------:R-:W2:Y:S02]  /*04b0*/  LDG.E.64 R4, desc[UR36][R4.64] ;  /* 0x0000002404047981 */ /* 0x000ea4000c1e1b00 */
[----:B--2---:R0:W1:Y:S01]  /*04c0*/  F2I.F64.TRUNC R22, R4 ;  /* 0x0000000400167311 */ /* 0x004062000030d100 */
[----:B------:R-:W-:Y:S05]  /*04d0*/  BRA `(.L_x_2463) ;  /* 0x0000000800ac7947 */ /* 0x000fea0003800000 */
.L_x_2458:
        /* <DEDUP_REMOVED lines=12> */
.L_x_2472:
[----:B------:R-:W2:Y:S02]  /*05a0*/  LDG.E.64 R4, desc[UR36][R4.64] ;  /* 0x0000002404047981 */ /* 0x000ea4000c1e1b00 */
[----:B--2---:R0:W1:Y:S01]  /*05b0*/  F2I.F64.TRUNC R22, R4 ;  /* 0x0000000400167311 */ /* 0x004062000030d100 */
[----:B------:R-:W-:Y:S05]  /*05c0*/  BRA `(.L_x_2463) ;  /* 0x0000000800707947 */ /* 0x000fea0003800000 */
.L_x_2471:
        /* <DEDUP_REMOVED lines=28> */
.L_x_2474:
        /* <DEDUP_REMOVED lines=12> */
[----:B------:R-:W-:-:S06]  /*0850*/  LOP3.LUT R0, R3, 0x80000000, R0, 0xf8, !PT ;  /* 0x8000000003007812 */ /* 0x000fcc00078ef800 */
[----:B------:R-:W0:Y:S02]  /*0860*/  F2I.FTZ.TRUNC.NTZ R0, R0 ;  /* 0x0000000000007305 */ /* 0x000e24000021f100 */
[----:B0-----:R-:W-:Y:S01]  /*0870*/  PRMT R22, R0, 0x7610, R22 ;  /* 0x0000761000167816 */ /* 0x001fe20000000016 */
[----:B------:R-:W-:Y:S06]  /*0880*/  BRA `(.L_x_2463) ;  /* 0x0000000400c07947 */ /* 0x000fec0003800000 */
.L_x_2473:
[----:B------:R-:W2:Y:S02]  /*0890*/  LDG.E.U16 R0, desc[UR36][R4.64] ;  /* 0x0000002404007981 */ /* 0x000ea4000c1e1500 */
[----:B--2---:R-:W-:-:S06]  /*08a0*/  IMAD.U32 R0, R0, 0x10000, RZ ;  /* 0x0001000000007824 */ /* 0x004fcc00078e00ff */
[----:B------:R-:W0:Y:S02]  /*08b0*/  F2I.FTZ.TRUNC.NTZ R0, R0 ;  /* 0x0000000000007305 */ /* 0x000e24000021f100 */
[----:B0-----:R-:W-:Y:S01]  /*08c0*/  PRMT R22, R0, 0x7610, R22 ;  /* 0x0000761000167816 */ /* 0x001fe20000000016 */
[----:B------:R-:W-:Y:S06]  /*08d0*/  BRA `(.L_x_2463) ;  /* 0x0000000400ac7947 */ /* 0x000fec0003800000 */
.L_x_2470:
        /* <DEDUP_REMOVED lines=10> */
.L_x_2477:
        /* <DEDUP_REMOVED lines=21> */
.L_x_2481:
[----:B------:R-:W-:Y:S05]  /*0ad0*/  BSYNC B1 ;  /* 0x0000000000017941 */ /* 0x000fea0003800000 */
.L_x_2480:
[----:B------:R-:W-:Y:S01]  /*0ae0*/  LEA R5, R0, 0x3b800000, 0x17 ;  /* 0x3b80000000057811 */ /* 0x000fe200078eb8ff */
[----:B------:R-:W-:-:S05]  /*0af0*/  IMAD.SHL.U32 R0, R3, 0x100000, RZ ;  /* 0x0010000003007824 */ /* 0x000fca00078e00ff */
[----:B------:R-:W-:-:S07]  /*0b00*/  LOP3.LUT R0, R5, R0, R6, 0xfe, !PT ;  /* 0x0000000005007212 */ /* 0x000fce00078efe06 */
.L_x_2479:
[----:B------:R-:W-:Y:S05]  /*0b10*/  BSYNC B0 ;  /* 0x0000000000007941 */ /* 0x000fea0003800000 */
.L_x_2478:
[----:B------:R-:W0:Y:S02]  /*0b20*/  F2I.FTZ.TRUNC.NTZ R0, R0 ;  /* 0x0000000000007305 */ /* 0x000e24000021f100 */
[----:B0-----:R-:W-:Y:S01]  /*0b30*/  PRMT R22, R0, 0x7610, R22 ;  /* 0x0000761000167816 */ /* 0x001fe20000000016 */
[----:B------:R-:W-:Y:S06]  /*0b40*/  BRA `(.L_x_2463) ;  /* 0x0000000400107947 */ /* 0x000fec0003800000 */
.L_x_2476:
        /* <DEDUP_REMOVED lines=21> */
.L_x_2485:
[----:B------:R-:W-:Y:S05]  /*0ca0*/  BSYNC B1 ;  /* 0x0000000000017941 */ /* 0x000fea0003800000 */
.L_x_2484:
[----:B------:R-:W-:Y:S01]  /*0cb0*/  LEA R5, R0, 0x37800000, 0x17 ;  /* 0x3780000000057811 */ /* 0x000fe200078eb8ff */
[----:B------:R-:W-:-:S05]  /*0cc0*/  IMAD.SHL.U32 R0, R3, 0x200000, RZ ;  /* 0x0020000003007824 */ /* 0x000fca00078e00ff */
[----:B------:R-:W-:-:S07]  /*0cd0*/  LOP3.LUT R0, R5, R0, R6, 0xfe, !PT ;  /* 0x0000000005007212 */ /* 0x000fce00078efe06 */
.L_x_2483:
[----:B------:R-:W-:Y:S05]  /*0ce0*/  BSYNC B0 ;  /* 0x0000000000007941 */ /* 0x000fea0003800000 */
.L_x_2482:
[----:B------:R-:W0:Y:S02]  /*0cf0*/  F2I.FTZ.TRUNC.NTZ R0, R0 ;  /* 0x0000000000007305 */ /* 0x000e24000021f100 */
[----:B0-----:R-:W-:Y:S01]  /*0d00*/  PRMT R22, R0, 0x7610, R22 ;  /* 0x0000761000167816 */ /* 0x001fe20000000016 */
[----:B------:R-:W-:Y:S06]  /*0d10*/  BRA `(.L_x_2463) ;  /* 0x00000000009c7947 */ /* 0x000fec0003800000 */
.L_x_2475:
        /* <DEDUP_REMOVED lines=14> */
.L_x_2489:
[----:B------:R-:W-:Y:S05]  /*0e00*/  BSYNC B0 ;  /* 0x0000000000007941 */ /* 0x000fea0003800000 */
.L_x_2488:
[----:B------:R-:W0:Y:S02]  /*0e10*/  F2I.FTZ.TRUNC.NTZ R0, R0 ;  /* 0x0000000000007305 */ /* 0x000e24000021f100 */
[----:B0-----:R-:W-:Y:S01]  /*0e20*/  PRMT R22, R0, 0x7610, R22 ;  /* 0x0000761000167816 */ /* 0x001fe20000000016 */
[----:B------:R-:W-:Y:S06]  /*0e30*/  BRA `(.L_x_2463) ;  /* 0x0000000000547947 */ /* 0x000fec0003800000 */
.L_x_2462:
        /* <DEDUP_REMOVED lines=16> */
.L_x_2490:
[----:B------:R-:W-:Y:S01]  /*0f40*/  PRMT R22, RZ, 0x7610, R22 ;  /* 0x00007610ff167816 */ /* 0x000fe20000000016 */
[----:B------:R-:W-:Y:S06]  /*0f50*/  BRA `(.L_x_2463) ;  /* 0x00000000000c7947 */ /* 0x000fec0003800000 */
.L_x_2487:
[----:B------:R0:W5:Y:S01]  /*0f60*/  LDG.E.U16 R22, desc[UR36][R4.64] ;  /* 0x0000002404167981 */ /* 0x000162000c1e1500 */
[----:B------:R-:W-:Y:S05]  /*0f70*/  BRA `(.L_x_2463) ;  /* 0x0000000000047947 */ /* 0x000fea0003800000 */
.L_x_2486:
[----:B------:R0:W5:Y:S02]  /*0f80*/  LDG.E.U16 R22, desc[UR36][R4.64] ;  /* 0x0000002404167981 */ /* 0x000164000c1e1500 */
.L_x_2463:
[----:B01234-:R-:W0:Y:S01]  /*0f90*/  LDC.64 R4, c[0x0][0x228] ;  /* 0x00008a00ff047b82 */ /* 0x01fe220000000a00 */
        /* <DEDUP_REMOVED lines=17> */
.L_x_2494:
[----:B------:R1:W5:Y:S01]  /*10b0*/  LDG.E.U8 R25, desc[UR36][R4.64] ;  /* 0x0000002404197981 */ /* 0x000362000c1e1100 */
[----:B------:R-:W-:Y:S05]  /*10c0*/  BRA `(.L_x_2496) ;  /* 0x0000000c00547947 */ /* 0x000fea0003800000 */
.L_x_2493:
        /* <DEDUP_REMOVED lines=8> */
.L_x_2498:
[----:B------:R3:W5:Y:S01]  /*1150*/  LDG.E.U16 R25, desc[UR36][R4.64] ;  /* 0x0000002404197981 */ /* 0x000762000c1e1500 */
[----:B------:R-:W-:Y:S05]  /*1160*/  BRA `(.L_x_2496) ;  /* 0x0000000c002c7947 */ /* 0x000fea0003800000 */
.L_x_2497:
[----:B------:R2:W5:Y:S01]  /*1170*/  LDG.E.U16 R25, desc[UR36][R4.64] ;  /* 0x0000002404197981 */ /* 0x000562000c1e1500 */
[----:B------:R-:W-:Y:S05]  /*1180*/  BRA `(.L_x_2496) ;  /* 0x0000000c00247947 */ /* 0x000fea0003800000 */
.L_x_2492:
        /* <DEDUP_REMOVED lines=9> */
.L_x_2500:
[----:B------:R-:W2:Y:S02]  /*1220*/  LDG.E.U16 R0, desc[UR36][R4.64] ;  /* 0x0000002404007981 */ /* 0x000ea4000c1e1500 */
[----:B--2---:R-:W-:-:S06]  /*1230*/  HADD2.F32 R0, -RZ, R0.H0_H0 ;  /* 0x20000000ff007230 */ /* 0x004fcc0000004100 */
[----:B------:R-:W0:Y:S02]  /*1240*/  F2I.FTZ.TRUNC.NTZ R0, R0 ;  /* 0x0000000000007305 */ /* 0x000e24000021f100 */
[----:B0-----:R-:W-:Y:S01]  /*1250*/  PRMT R25, R0, 0x7610, R25 ;  /* 0x0000761000197816 */ /* 0x001fe20000000019 */
[----:B------:R-:W-:Y:S06]  /*1260*/  BRA `(.L_x_2496) ;  /* 0x0000000800ec7947 */ /* 0x000fec0003800000 */
.L_x_2499:
        /* <DEDUP_REMOVED lines=9> */
.L_x_2502:
[----:B------:R-:W2:Y:S02]  /*1300*/  LDG.E.U16 R4, desc[UR36][R4.64] ;  /* 0x0000002404047981 */ /* 0x000ea4000c1e1500 */
[----:B--2---:R-:W-:-:S06]  /*1310*/  HADD2.F32 R0, -RZ, R4.H0_H0 ;  /* 0x20000004ff007230 */ /* 0x004fcc0000004100 */
[----:B------:R-:W0:Y:S02]  /*1320*/  F2I.FTZ.TRUNC.NTZ R0, R0 ;  /* 0x0000000000007305 */ /* 0x000e24000021f100 */
[----:B0-----:R-:W-:Y:S01]  /*1330*/  PRMT R25, R0, 0x7610, R25 ;  /* 0x0000761000197816 */ /* 0x001fe20000000019 */
[----:B------:R-:W-:Y:S06]  /*1340*/  BRA `(.L_x_2496) ;  /* 0x0000000800b47947 */ /* 0x000fec0003800000 */
.L_x_2501:
[----:B------:R-:W2:Y:S02]  /*1350*/  LDG.E.64 R4, desc[UR36][R4.64] ;  /* 0x0000002404047981 */ /* 0x000ea4000c1e1b00 */
[----:B--2---:R0:W1:Y:S01]  /*1360*/  F2I.F64.TRUNC R25, R4 ;  /* 0x0000000400197311 */ /* 0x004062000030d100 */
[----:B------:R-:W-:Y:S05]  /*1370*/  BRA `(.L_x_2496) ;  /* 0x0000000800a87947 */ /* 0x000fea0003800000 */
.L_x_2491:
        /* <DEDUP_REMOVED lines=12> */
.L_x_2505:
[----:B------:R-:W2:Y:S02]  /*1440*/  LDG.E.64 R4, desc[UR36][R4.64] ;  /* 0x0000002404047981 */ /* 0x000ea4000c1e1b00 */
[----:B--2---:R0:W1:Y:S01]  /*1450*/  F2I.F64.TRUNC R25, R4 ;  /* 0x0000000400197311 */ /* 0x004062000030d100 */
[----:B------:R-:W-:Y:S05]  /*1460*/  BRA `(.L_x_2496) ;  /* 0x00000008006c7947 */ /* 0x000fea0003800000 */
.L_x_2504:
        /* <DEDUP_REMOVED lines=28> */
.L_x_2507:
        /* <DEDUP_REMOVED lines=15> */
.L_x_2506:
[----:B------:R-:W2:Y:S02]  /*1720*/  LDG.E.U16 R0, desc[UR36][R4.64] ;  /* 0x0000002404007981 */ /* 0x000ea4000c1e1500 */
[----:B--2---:R-:W-:-:S06]  /*1730*/  IMAD.U32 R0, R0, 0x10000, RZ ;  /* 0x0001000000007824 */ /* 0x004fcc00078e00ff */
[----:B------:R-:W0:Y:S02]  /*1740*/  F2I.FTZ.TRUNC.NTZ R0, R0 ;  /* 0x0000000000007305 */ /* 0x000e24000021f100 */
[----:B0-----:R-:W-:Y:S01]  /*1750*/  PRMT R25, R0, 0x7610, R25 ;  /* 0x0000761000197816 */ /* 0x001fe20000000019 */
[----:B------:R-:W-:Y:S06]  /*1760*/  BRA `(.L_x_2496) ;  /* 0x0000000400ac7947 */ /* 0x000fec0003800000 */
.L_x_2503:
        /* <DEDUP_REMOVED lines=10> */
.L_x_2510:
        /* <DEDUP_REMOVED lines=21> */
.L_x_2514:
[----:B------:R-:W-:Y:S05]  /*1960*/  BSYNC B1 ;  /* 0x0000000000017941 */ /* 0x000fea0003800000 */
.L_x_2513:
[----:B------:R-:W-:Y:S01]  /*1970*/  LEA R5, R0, 0x3b800000, 0x17 ;  /* 0x3b80000000057811 */ /* 0x000fe200078eb8ff */
[----:B------:R-:W-:-:S05]  /*1980*/  IMAD.SHL.U32 R0, R3, 0x100000, RZ ;  /* 0x0010000003007824 */ /* 0x000fca00078e00ff */
[----:B------:R-:W-:-:S07]  /*1990*/  LOP3.LUT R0, R5, R0, R6, 0xfe, !PT ;  /* 0x0000000005007212 */ /* 0x000fce00078efe06 */
.L_x_2512:
[----:B------:R-:W-:Y:S05]  /*19a0*/  BSYNC B0 ;  /* 0x0000000000007941 */ /* 0x000fea0003800000 */
.L_x_2511:
[----:B------:R-:W0:Y:S02]  /*19b0*/  F2I.FTZ.TRUNC.NTZ R0, R0 ;  /* 0x0000000000007305 */ /* 0x000e24000021f100 */
[----:B0-----:R-:W-:Y:S01]  /*19c0*/  PRMT R25, R0, 0x7610, R25 ;  /* 0x0000761000197816 */ /* 0x001fe20000000019 */
[----:B------:R-:W-:Y:S06]  /*19d0*/  BRA `(.L_x_2496) ;  /* 0x0000000400107947 */ /* 0x000fec0003800000 */
.L_x_2509:
        /* <DEDUP_REMOVED lines=21> */
.L_x_2518:
[----:B------:R-:W-:Y:S05]  /*1b30*/  BSYNC B1 ;  /* 0x0000000000017941 */ /* 0x000fea0003800000 */
.L_x_2517:
[----:B------:R-:W-:Y:S01]  /*1b40*/  LEA R5, R0, 0x37800000, 0x17 ;  /* 0x3780000000057811 */ /* 0x000fe200078eb8ff */
[----:B------:R-:W-:-:S05]  /*1b50*/  IMAD.SHL.U32 R0, R3, 0x200000, RZ ;  /* 0x0020000003007824 */ /* 0x000fca00078e00ff */
[----:B------:R-:W-:-:S07]  /*1b60*/  LOP3.LUT R0, R5, R0, R6, 0xfe, !PT ;  /* 0x0000000005007212 */ /* 0x000fce00078efe06 */
.L_x_2516:
[----:B------:R-:W-:Y:S05]  /*1b70*/  BSYNC B0 ;  /* 0x0000000000007941 */ /* 0x000fea0003800000 */
.L_x_2515:
[----:B------:R-:W0:Y:S02]  /*1b80*/  F2I.FTZ.TRUNC.NTZ R0, R0 ;  /* 0x0000000000007305 */ /* 0x000e24000021f100 */
[----:B0-----:R-:W-:Y:S01]  /*1b90*/  PRMT R25, R0, 0x7610, R25 ;  /* 0x0000761000197816 */ /* 0x001fe20000000019 */
[----:B------:R-:W-:Y:S06]  /*1ba0*/  BRA `(.L_x_2496) ;  /* 0x00000000009c7947 */ /* 0x000fec0003800000 */
.L_x_2508:
        /* <DEDUP_REMOVED lines=14> */
.L_x_2522:
[----:B------:R-:W-:Y:S05]  /*1c90*/  BSYNC B0 ;  /* 0x0000000000007941 */ /* 0x000fea0003800000 */
.L_x_2521:
[----:B------:R-:W0:Y:S02]  /*1ca0*/  F2I.FTZ.TRUNC.NTZ R0, R0 ;  /* 0x0000000000007305 */ /* 0x000e24000021f100 */
[----:B0-----:R-:W-:Y:S01]  /*1cb0*/  PRMT R25, R0, 0x7610, R25 ;  /* 0x0000761000197816 */ /* 0x001fe20000000019 */
[----:B------:R-:W-:Y:S06]  /*1cc0*/  BRA `(.L_x_2496) ;  /* 0x0000000000547947 */ /* 0x000fec0003800000 */
.L_x_2495:
        /* <DEDUP_REMOVED lines=16> */
.L_x_2523:
[----:B------:R-:W-:Y:S01]  /*1dd0*/  PRMT R25, RZ, 0x7610, R25 ;  /* 0x00007610ff197816 */ /* 0x000fe20000000019 */
[----:B------:R-:W-:Y:S06]  /*1de0*/  BRA `(.L_x_2496) ;  /* 0x00000000000c7947 */ /* 0x000fec0003800000 */
.L_x_2520:
[----:B------:R0:W5:Y:S01]  /*1df0*/  LDG.E.U16 R25, desc[UR36][R4.64] ;  /* 0x0000002404197981 */ /* 0x000162000c1e1500 */
[----:B------:R-:W-:Y:S05]  /*1e00*/  BRA `(.L_x_2496) ;  /* 0x0000000000047947 */ /* 0x000fea0003800000 */
.L_x_2519:
[----:B------:R0:W5:Y:S02]  /*1e10*/  LDG.E.U16 R25, desc[UR36][R4.64] ;  /* 0x0000002404197981 */ /* 0x000164000c1e1500 */
.L_x_2496:
[----:B------:R-:W2:Y:S02]  /*1e20*/  S2R R29, SR_TID.X ;  /* 0x00000000001d7919 */ /* 0x000ea40000002100 */
[----:B--2---:R-:W-:-:S07]  /*1e30*/  VIADD R29, R29, 0x80 ;  /* 0x000000801d1d7836 */ /* 0x004fce0000000000 */
.L_x_2457:
[----:B------:R-:W-:Y:S05]  /*1e40*/  BSYNC B6 ;  /* 0x0000000000067941 */ /* 0x000fea0003800000 */
.L_x_2456:
[----:B------:R-:W-:Y:S01]  /*1e50*/  ISETP.GE.AND P0, PT, R29, R16, PT ;  /* 0x000000101d00720c */ /* 0x000fe20003f06270 */
[----:B------:R-:W-:Y:S01]  /*1e60*/  BSSY B6, `(.L_x_2524) ;  /* 0x00001d7000067945 */ /* 0x000fe20003800000 */
[----:B------:R-:W-:-:S11]  /*1e70*/  PRMT R27, RZ, 0x7610, R27 ;  /* 0x00007610ff1b7816 */ /* 0x000fd6000000001b */
[----:B------:R-:W-:Y:S05]  /*1e80*/  @P0 BRA `(.L_x_2525) ;  /* 0x0000001c00500947 */ /* 0x000fea0003800000 */
[----:B01-34-:R-:W0:Y:S01]  /*1e90*/  LDC.64 R4, c[0x0][0x220] ;  /* 0x00008800ff047b82 */ /* 0x01be220000000a00 */
        /* <DEDUP_REMOVED lines=18> */
.L_x_2529:
[----:B------:R0:W5:Y:S01]  /*1fc0*/  LDG.E.U8 R28, desc[UR36][R4.64] ;  /* 0x00000024041c7981 */ /* 0x000162000c1e1100 */
[----:B------:R-:W-:Y:S05]  /*1fd0*/  BRA `(.L_x_2531) ;  /* 0x0000000c00547947 */ /* 0x000fea0003800000 */
.L_x_2528:
        /* <DEDUP_REMOVED lines=8> */
.L_x_2533:
[----:B------:R0:W5:Y:S01]  /*2060*/  LDG.E.U16 R28, desc[UR36][R4.64] ;  /* 0x00000024041c7981 */ /* 0x000162000c1e1500 */
[----:B------:R-:W-:Y:S05]  /*2070*/  BRA `(.L_x_2531) ;  /* 0x0000000c002c7947 */ /* 0x000fea0003800000 */
.L_x_2532:
[----:B------:R0:W5:Y:S01]  /*2080*/  LDG.E.U16 R28, desc[UR36][R4.64] ;  /* 0x00000024041c7981 */ /* 0x000162000c1e1500 */
[----:B------:R-:W-:Y:S05]  /*2090*/  BRA `(.L_x_2531) ;  /* 0x0000000c00247947 */ /* 0x000fea0003800000 */
.L_x_2527:
        /* <DEDUP_REMOVED lines=9> */
.L_x_2535:
[----:B------:R-:W2:Y:S02]  /*2130*/  LDG.E.U16 R0, desc[UR36][R4.64] ;  /* 0x0000002404007981 */ /* 0x000ea4000c1e1500 */
[----:B--2---:R-:W-:-:S06]  /*2140*/  HADD2.F32 R0, -RZ, R0.H0_H0 ;  /* 0x20000000ff007230 */ /* 0x004fcc0000004100 */
[----:B------:R-:W0:Y:S02]  /*2150*/  F2I.FTZ.TRUNC.NTZ R0, R0 ;  /* 0x0000000000007305 */ /* 0x000e24000021f100 */
[----:B0-----:R-:W-:Y:S01]  /*2160*/  PRMT R28, R0, 0x7610, R28 ;  /* 0x00007610001c7816 */ /* 0x001fe2000000001c */
[----:B------:R-:W-:Y:S06]  /*2170*/  BRA `(.L_x_2531) ;  /* 0x0000000800ec7947 */ /* 0x000fec0003800000 */
.L_x_2534:
        /* <DEDUP_REMOVED lines=9> */
.L_x_2537:
[----:B------:R-:W2:Y:S02]  /*2210*/  LDG.E.U16 R4, desc[UR36][R4.64] ;  /* 0x0000002404047981 */ /* 0x000ea4000c1e1500 */
[----:B--2---:R-:W-:-:S06]  /*2220*/  HADD2.F32 R0, -RZ, R4.H0_H0 ;  /* 0x20000004ff007230 */ /* 0x004fcc0000004100 */
[----:B------:R-:W0:Y:S02]  /*2230*/  F2I.FTZ.TRUNC.NTZ R0, R0 ;  /* 0x0000000000007305 */ /* 0x000e24000021f100 */
[----:B0-----:R-:W-:Y:S01]  /*2240*/  PRMT R28, R0, 0x7610, R28 ;  /* 0x00007610001c7816 */ /* 0x001fe2000000001c */
[----:B------:R-:W-:Y:S06]  /*2250*/  BRA `(.L_x_2531) ;  /* 0x0000000800b47947 */ /* 0x000fec0003800000 */
.L_x_2536:
[----:B------:R-:W2:Y:S02]  /*2260*/  LDG.E.64 R4, desc[UR36][R4.64] ;  /* 0x0000002404047981 */ /* 0x000ea4000c1e1b00 */
[----:B--2---:R0:W1:Y:S01]  /*2270*/  F2I.F64.TRUNC R28, R4 ;  /* 0x00000004001c7311 */ /* 0x004062000030d100 */
[----:B------:R-:W-:Y:S05]  /*2280*/  BRA `(.L_x_2531) ;  /* 0x0000000800a87947 */ /* 0x000fea0003800000 */
.L_x_2526:
        /* <DEDUP_REMOVED lines=12> */
.L_x_2540:
[----:B------:R-:W2:Y:S02]  /*2350*/  LDG.E.64 R4, desc[UR36][R4.64] ;  /* 0x0000002404047981 */ /* 0x000ea4000c1e1b00 */
[----:B--2---:R0:W1:Y:S01]  /*2360*/  F2I.F64.TRUNC R28, R4 ;  /* 0x00000004001c7311 */ /* 0x004062000030d100 */
[----:B------:R-:W-:Y:S05]  /*2370*/  BRA `(.L_x_2531) ;  /* 0x00000008006c7947 */ /* 0x000fea0003800000 */
.L_x_2539:
        /* <DEDUP_REMOVED lines=28> */
.L_x_2542:
        /* <DEDUP_REMOVED lines=15> */
.L_x_2541:
[----:B------:R-:W2:Y:S02]  /*2630*/  LDG.E.U16 R0, desc[UR36][R4.64] ;  /* 0x0000002404007981 */ /* 0x000ea4000c1e1500 */
[----:B--2---:R-:W-:-:S06]  /*2640*/  IMAD.U32 R0, R0, 0x10000, RZ ;  /* 0x0001000000007824 */ /* 0x004fcc00078e00ff */
[----:B------:R-:W0:Y:S02]  /*2650*/  F2I.FTZ.TRUNC.NTZ R0, R0 ;  /* 0x0000000000007305 */ /* 0x000e24000021f100 */
[----:B0-----:R-:W-:Y:S01]  /*2660*/  PRMT R28, R0, 0x7610, R28 ;  /* 0x00007610001c7816 */ /* 0x001fe2000000001c */
[----:B------:R-:W-:Y:S06]  /*2670*/  BRA `(.L_x_2531) ;  /* 0x0000000400ac7947 */ /* 0x000fec0003800000 */
.L_x_2538:
        /* <DEDUP_REMOVED lines=10> */
.L_x_2545:
        /* <DEDUP_REMOVED lines=21> */
.L_x_2549:
[----:B------:R-:W-:Y:S05]  /*2870*/  BSYNC B1 ;  /* 0x0000000000017941 */ /* 0x000fea0003800000 */
.L_x_2548:
[----:B------:R-:W-:Y:S01]  /*2880*/  LEA R5, R0, 0x3b800000, 0x17 ;  /* 0x3b80000000057811 */ /* 0x000fe200078eb8ff */
[----:B------:R-:W-:-:S05]  /*2890*/  IMAD.SHL.U32 R0, R3, 0x100000, RZ ;  /* 0x0010000003007824 */ /* 0x000fca00078e00ff */
[----:B------:R-:W-:-:S07]  /*28a0*/  LOP3.LUT R0, R5, R0, R6, 0xfe, !PT ;  /* 0x0000000005007212 */ /* 0x000fce00078efe06 */
.L_x_2547:
[----:B------:R-:W-:Y:S05]  /*28b0*/  BSYNC B0 ;  /* 0x0000000000007941 */ /* 0x000fea0003800000 */
.L_x_2546:
[----:B------:R-:W0:Y:S02]  /*28c0*/  F2I.FTZ.TRUNC.NTZ R0, R0 ;  /* 0x0000000000007305 */ /* 0x000e24000021f100 */
[----:B0-----:R-:W-:Y:S01]  /*28d0*/  PRMT R28, R0, 0x7610, R28 ;  /* 0x00007610001c7816 */ /* 0x001fe2000000001c */
[----:B------:R-:W-:Y:S06]  /*28e0*/  BRA `(.L_x_2531) ;  /* 0x0000000400107947 */ /* 0x000fec0003800000 */
.L_x_2544:
        /* <DEDUP_REMOVED lines=21> */
.L_x_2553:
[----:B------:R-:W-:Y:S05]  /*2a40*/  BSYNC B1 ;  /* 0x0000000000017941 */ /* 0x000fea0003800000 */
.L_x_2552:
[----:B------:R-:W-:Y:S01]  /*2a50*/  LEA R5, R0, 0x37800000, 0x17 ;  /* 0x3780000000057811 */ /* 0x000fe200078eb8ff */
[----:B------:R-:W-:-:S05]  /*2a60*/  IMAD.SHL.U32 R0, R3, 0x200000, RZ ;  /* 0x0020000003007824 */ /* 0x000fca00078e00ff */
[----:B------:R-:W-:-:S07]  /*2a70*/  LOP3.LUT R0, R5, R0, R6, 0xfe, !PT ;  /* 0x0000000005007212 */ /* 0x000fce00078efe06 */
.L_x_2551:
[----:B------:R-:W-:Y:S05]  /*2a80*/  BSYNC B0 ;  /* 0x0000000000007941 */ /* 0x000fea0003800000 */
.L_x_2550:
[----:B------:R-:W0:Y:S02]  /*2a90*/  F2I.FTZ.TRUNC.NTZ R0, R0 ;  /* 0x0000000000007305 */ /* 0x000e24000021f100 */
[----:B0-----:R-:W-:Y:S01]  /*2aa0*/  PRMT R28, R0, 0x7610, R28 ;  /* 0x00007610001c7816 */ /* 0x001fe2000000001c */
[----:B------:R-:W-:Y:S06]  /*2ab0*/  BRA `(.L_x_2531) ;  /* 0x00000000009c7947 */ /* 0x000fec0003800000 */
.L_x_2543:
        /* <DEDUP_REMOVED lines=14> */
.L_x_2557:
[----:B------:R-:W-:Y:S05]  /*2ba0*/  BSYNC B0 ;  /* 0x0000000000007941 */ /* 0x000fea0003800000 */
.L_x_2556:
[----:B------:R-:W0:Y:S02]  /*2bb0*/  F2I.FTZ.TRUNC.NTZ R0, R0 ;  /* 0x0000000000007305 */ /* 0x000e24000021f100 */
[----:B0-----:R-:W-:Y:S01]  /*2bc0*/  PRMT R28, R0, 0x7610, R28 ;  /* 0x00007610001c7816 */ /* 0x001fe2000000001c */
[----:B------:R-:W-:Y:S06]  /*2bd0*/  BRA `(.L_x_2531) ;  /* 0x0000000000547947 */ /* 0x000fec0003800000 */
.L_x_2530:
        /* <DEDUP_REMOVED lines=16> */
.L_x_2558:
[----:B------:R-:W-:Y:S01]  /*2ce0*/  PRMT R28, RZ, 0x7610, R28 ;  /* 0x00007610ff1c7816 */ /* 0x000fe2000000001c */
[----:B------:R-:W-:Y:S06]  /*2cf0*/  BRA `(.L_x_2531) ;  /* 0x00000000000c7947 */ /* 0x000fec0003800000 */
.L_x_2555:
[----:B------:R2:W5:Y:S01]  /*2d00*/  LDG.E.U16 R28, desc[UR36][R4.64] ;  /* 0x00000024041c7981 */ /* 0x000562000c1e1500 */
[----:B------:R-:W-:Y:S05]  /*2d10*/  BRA `(.L_x_2531) ;  /* 0x0000000000047947 */ /* 0x000fea0003800000 */
.L_x_2554:
[----:B------:R3:W5:Y:S02]  /*2d20*/  LDG.E.U16 R28, desc[UR36][R4.64] ;  /* 0x00000024041c7981 */ /* 0x000764000c1e1500 */
.L_x_2531:
[----:B0-234-:R-:W0:Y:S01]  /*2d30*/  LDC.64 R4, c[0x0][0x228] ;  /* 0x00008a00ff047b82 */ /* 0x01de220000000a00 */
        /* <DEDUP_REMOVED lines=17> */
.L_x_2562:
[----:B------:R0:W5:Y:S01]  /*2e50*/  LDG.E.U8 R27, desc[UR36][R4.64] ;  /* 0x00000024041b7981 */ /* 0x000162000c1e1100 */
[----:B------:R-:W-:Y:S05]  /*2e60*/  BRA `(.L_x_2564) ;  /* 0x0000000c00547947 */ /* 0x000fea0003800000 */
.L_x_2561:
        /* <DEDUP_REMOVED lines=8> */
.L_x_2566:
[----:B------:R0:W5:Y:S01]  /*2ef0*/  LDG.E.U16 R27, desc[UR36][R4.64] ;  /* 0x00000024041b7981 */ /* 0x000162000c1e1500 */
[----:B------:R-:W-:Y:S05]  /*2f00*/  BRA `(.L_x_2564) ;  /* 0x0000000c002c7947 */ /* 0x000fea0003800000 */
.L_x_2565:
[----:B------:R0:W5:Y:S01]  /*2f10*/  LDG.E.U16 R27, desc[UR36][R4.64] ;  /* 0x00000024041b7981 */ /* 0x000162000c1e1500 */
[----:B------:R-:W-:Y:S05]  /*2f20*/  BRA `(.L_x_2564) ;  /* 0x0000000c00247947 */ /* 0x000fea0003800000 */
.L_x_2560:
[----:B------:R-:W-:-:S13]  /*2f30*/  ISETP.GT.AND P0, PT, R0, 0x6, PT ;  /* 0x000000060000780c */ /* 0x000fda0003f04270 */
[----:B------:R-:W-:Y:S05]  /*2f40*/  @P0 BRA `(.L_x_2567) ;  /* 0x0000000000300947 */ /* 0x000fea0003800000 */
[----:B------:R-:W-:-:S13]  /*2f50*/  ISETP.NE.AND P0, PT, R0, 0x5, PT ;  /* 0x000000050000780c */ /* 0x000fda0003f05270 */
[----:B------:R-:W-:Y:S05]  /*2f60*/  @!P0 BRA `(.L_x_2568) ;  /* 0x0000000000148947 */ /* 0x000fea0003800000 */
[----:B------:R-:W-:-:S13]  /*2f70*/  ISETP.NE.AND P0, PT, R0, 0x6, PT ;  /* 0x000000060000780c */ /* 0x000fda0003f05270 */
[----:B------:R-:W-:Y:S05]  /*2f80*/  @P0 BRA `(.L_x_2563) ;  /* 0x0000000800b80947 */ /* 0x000fea0003800000 */
[----:B------:R-:W2:Y:S02]  /*2f90*/  LDG.E R4, desc[UR36][R4.64] ;  /* 0x0000002404047981 */ /* 0x000ea4000c1e1900 */
[----:B--2---:R0:W2:Y:S01]  /*2fa0*/  F2I.FTZ.TRUNC.NTZ R27, R4 ;  /* 0x00000004001b7305 */ /* 0x0040a2000021f100 */
[----:B------:R-:W-:Y:S05]  /*2fb0*/  BRA `(.L_x_2564) ;  /* 0x0000000c00007947 */ /* 0x000fea0003800000 */
.L_x_2568:
[----:B------:R-:W2:Y:S02]  /*2fc0*/  LDG.E.U16 R0, desc[UR36][R4.64] ;  /* 0x0000002404007981 */ /* 0x000ea4000c1e1500 */
[----:B--2---:R-:W-:-:S06]  /*2fd0*/  HADD2.F32 R0, -RZ, R0.H0_H0 ;  /* 0x20000000ff007230 */ /* 0x004fcc0000004100 */
[----:B------:R-:W0:Y:S02]  /*2fe0*/  F2I.FTZ.TRUNC.NTZ R0, R0 ;  /* 0x0000000000007305 */ /* 0x000e24000021f100 */
[----:B0-----:R-:W-:Y:S01]  /*2ff0*/  PRMT R27, R0, 0x7610, R27 ;  /* 0x00007610001b7816 */ /* 0x001fe2000000001b */
[----:B------:R-:W-:Y:S06]  /*3000*/  BRA `(.L_x_2564) ;  /* 0x0000000800ec7947 */ /* 0x000fec0003800000 */
.L_x_2567:
[----:B------:R-:W-:-:S13]  /*3010*/  ISETP.NE.AND P0, PT, R0, 0x7, PT ;  /* 0x000000070000780c */ /* 0x000fda0003f05270 */
[----:B------:R-:W-:Y:S05]  /*3020*/  @!P0 BRA `(.L_x_2569) ;  /* 0x0000000000308947 */ /* 0x000fea0003800000 */
[----:B------:R-:W-:-:S13]  /*3030*/  ISETP.NE.AND P0, PT, R0, 0x8, PT ;  /* 0x000000080000780c */ /* 0x000fda0003f05270 */
[----:B------:R-:W-:Y:S05]  /*3040*/  @!P0 BRA `(.L_x_2570) ;  /* 0x0000000000148947 */ /* 0x000fea0003800000 */
[----:B------:R-:W-:-:S13]  /*3050*/  ISETP.NE.AND P0, PT, R0, 0x9, PT ;  /* 0x000000090000780c */ /* 0x000fda0003f05270 */
[----:B------:R-:W-:Y:S05]  /*3060*/  @P0 BRA `(.L_x_2563) ;  /* 0x0000000800800947 */ /* 0x000fea0003800000 */
[----:B------:R-:W2:Y:S02]  /*3070*/  LDG.E R4, desc[UR36][R4.64] ;  /* 0x0000002404047981 */ /* 0x000ea4000c1e1900 */
[----:B--2---:R0:W2:Y:S01]  /*3080*/  F2I.FTZ.TRUNC.NTZ R27, R4 ;  /* 0x00000004001b7305 */ /* 0x0040a2000021f100 */
[----:B------:R-:W-:Y:S05]  /*3090*/  BRA `(.L_x_2564) ;  /* 0x0000000800c87947 */ /* 0x000fea0003800000 */
.L_x_2570:
[----:B------:R-:W2:Y:S02]  /*30a0*/  LDG.E.U16 R4, desc[UR36][R4.64] ;  /* 0x0000002404047981 */ /* 0x000ea4000c1e1500 */
[----:B--2---:R-:W-:-:S06]  /*30b0*/  HADD2.F32 R0, -RZ, R4.H0_H0 ;  /* 0x20000004ff007230 */ /* 0x004fcc0000004100 */
[----:B------:R-:W0:Y:S02]  /*30c0*/  F2I.FTZ.TRUNC.NTZ R0, R0 ;  /* 0x0000000000007305 */ /* 0x000e24000021f100 */
[----:B0-----:R-:W-:Y:S01]  /*30d0*/  PRMT R27, R0, 0x7610, R27 ;  /* 0x00007610001b7816 */ /* 0x001fe2000000001b */
[----:B------:R-:W-:Y:S06]  /*30e0*/  BRA `(.L_x_2564) ;  /* 0x0000000800b47947 */ /* 0x000fec0003800000 */
.L_x_2569:
[----:B------:R-:W2:Y:S02]  /*30f0*/  LDG.E.64 R4, desc[UR36][R4.64] ;  /* 0x0000002404047981 */ /* 0x000ea4000c1e1b00 */
[----:B--2---:R0:W2:Y:S01]  /*3100*/  F2I.F64.TRUNC R27, R4 ;  /* 0x00000004001b7311 */ /* 0x0040a2000030d100 */
[----:B------:R-:W-:Y:S05]  /*3110*/  BRA `(.L_x_2564) ;  /* 0x0000000800a87947 */ /* 0x000fea0003800000 */
.L_x_2559:
        /* <DEDUP_REMOVED lines=12> */
.L_x_2573:
[----:B------:R-:W2:Y:S02]  /*31e0*/  LDG.E.64 R4, desc[UR36][R4.64] ;  /* 0x0000002404047981 */ /* 0x000ea4000c1e1b00 */
[----:B--2---:R4:W0:Y:S01]  /*31f0*/  F2I.F64.TRUNC R27, R4 ;  /* 0x00000004001b7311 */ /* 0x004822000030d100 */
[----:B------:R-:W-:Y:S05]  /*3200*/  BRA `(.L_x_2564) ;  /* 0x00000008006c7947 */ /* 0x000fea0003800000 */
.L_x_2572:
        /* <DEDUP_REMOVED lines=28> */
.L_x_2575:
        /* <DEDUP_REMOVED lines=15> */
.L_x_2574:
[----:B------:R-:W2:Y:S02]  /*34c0*/  LDG.E.U16 R0, desc[UR36][R4.64] ;  /* 0x0000002404007981 */ /* 0x000ea4000c1e1500 */
[----:B--2---:R-:W-:-:S06]  /*34d0*/  IMAD.U32 R0, R0, 0x10000, RZ ;  /* 0x0001000000007824 */ /* 0x004fcc00078e00ff */
[----:B------:R-:W0:Y:S02]  /*34e0*/  F2I.FTZ.TRUNC.NTZ R0, R0 ;  /* 0x0000000000007305 */ /* 0x000e24000021f100 */
[----:B0-----:R-:W-:Y:S01]  /*34f0*/  PRMT R27, R0, 0x7610, R27 ;  /* 0x00007610001b7816 */ /* 0x001fe2000000001b */
[----:B------:R-:W-:Y:S06]  /*3500*/  BRA `(.L_x_2564) ;  /* 0x0000000400ac7947 */ /* 0x000fec0003800000 */
.L_x_2571:
        /* <DEDUP_REMOVED lines=10> */
.L_x_2578:
        /* <DEDUP_REMOVED lines=21> */
.L_x_2582:
[----:B------:R-:W-:Y:S05]  /*3700*/  BSYNC B1 ;  /* 0x0000000000017941 */ /* 0x000fea0003800000 */
.L_x_2581:
[----:B------:R-:W-:Y:S01]  /*3710*/  LEA R5, R0, 0x3b800000, 0x17 ;  /* 0x3b80000000057811 */ /* 0x000fe200078eb8ff */
[----:B------:R-:W-:-:S05]  /*3720*/  IMAD.SHL.U32 R0, R3, 0x100000, RZ ;  /* 0x0010000003007824 */ /* 0x000fca00078e00ff */
[----:B------:R-:W-:-:S07]  /*3730*/  LOP3.LUT R0, R5, R0, R6, 0xfe, !PT ;  /* 0x0000000005007212 */ /* 0x000fce00078efe06 */
.L_x_2580:
[----:B------:R-:W-:Y:S05]  /*3740*/  BSYNC B0 ;  /* 0x0000000000007941 */ /* 0x000fea0003800000 */
.L_x_2579:
[----:B------:R-:W0:Y:S02]  /*3750*/  F2I.FTZ.TRUNC.NTZ R0, R0 ;  /* 0x0000000000007305 */ /* 0x000e24000021f100 */
[----:B0-----:R-:W-:Y:S01]  /*3760*/  PRMT R27, R0, 0x7610, R27 ;  /* 0x00007610001b7816 */ /* 0x001fe2000000001b */
[----:B------:R-:W-:Y:S06]  /*3770*/  BRA `(.L_x_2564) ;  /* 0x0000000400107947 */ /* 0x000fec0003800000 */
.L_x_2577:
        /* <DEDUP_REMOVED lines=21> */
.L_x_2586:
[----:B------:R-:W-:Y:S05]  /*38d0*/  BSYNC B1 ;  /* 0x0000000000017941 */ /* 0x000fea0003800000 */
.L_x_2585:
[----:B------:R-:W-:Y:S01]  /*38e0*/  LEA R5, R0, 0x37800000, 0x17 ;  /* 0x3780000000057811 */ /* 0x000fe200078eb8ff */
[----:B------:R-:W-:-:S05]  /*38f0*/  IMAD.SHL.U32 R0, R3, 0x200000, RZ ;  /* 0x0020000003007824 */ /* 0x000fca00078e00ff */
[----:B------:R-:W-:-:S07]  /*3900*/  LOP3.LUT R0, R5, R0, R6, 0xfe, !PT ;  /* 0x0000000005007212 */ /* 0x000fce00078efe06 */
.L_x_2584:
[----:B------:R-:W-:Y:S05]  /*3910*/  BSYNC B0 ;  /* 0x0000000000007941 */ /* 0x000fea0003800000 */
.L_x_2583:
[----:B------:R-:W0:Y:S02]  /*3920*/  F2I.FTZ.TRUNC.NTZ R0, R0 ;  /* 0x0000000000007305 */ /* 0x000e24000021f100 */
[----:B0-----:R-:W-:Y:S01]  /*3930*/  PRMT R27, R0, 0x7610, R27 ;  /* 0x00007610001b7816 */ /* 0x001fe2000000001b */
[----:B------:R-:W-:Y:S06]  /*3940*/  BRA `(.L_x_2564) ;  /* 0x00000000009c7947 */ /* 0x000fec0003800000 */
.L_x_2576:
        /* <DEDUP_REMOVED lines=14> */
.L_x_2590:
[----:B------:R-:W-:Y:S05]  /*3a30*/  BSYNC B0 ;  /* 0x0000000000007941 */ /* 0x000fea0003800000 */
.L_x_2589:
[----:B------:R-:W0:Y:S02]  /*3a40*/  F2I.FTZ.TRUNC.NTZ R0, R0 ;  /* 0x0000000000007305 */ /* 0x000e24000021f100 */
[----:B0-----:R-:W-:Y:S01]  /*3a50*/  PRMT R27, R0, 0x7610, R27 ;  /* 0x00007610001b7816 */ /* 0x001fe2000000001b */
[----:B------:R-:W-:Y:S06]  /*3a60*/  BRA `(.L_x_2564) ;  /* 0x0000000000547947 */ /* 0x000fec0003800000 */
.L_x_2563:
        /* <DEDUP_REMOVED lines=15> */
[----:B01---5:R-:W-:Y:S05]  /*3b60*/  CALL.ABS.NOINC R14 ;  /* 0x000000000e007343 */ /* 0x023fea0003c00000 */
.L_x_2591:
[----:B------:R-:W-:Y:S01]  /*3b70*/  PRMT R27, RZ, 0x7610, R27 ;  /* 0x00007610ff1b7816 */ /* 0x000fe2000000001b */
[----:B------:R-:W-:Y:S06]  /*3b80*/  BRA `(.L_x_2564) ;  /* 0x00000000000c7947 */ /* 0x000fec0003800000 */
.L_x_2588:
[----:B------:R2:W5:Y:S01]  /*3b90*/  LDG.E.U16 R27, desc[UR36][R4.64] ;  /* 0x00000024041b7981 */ /* 0x000562000c1e1500 */
[----:B------:R-:W-:Y:S05]  /*3ba0*/  BRA `(.L_x_2564) ;  /* 0x0000000000047947 */ /* 0x000fea0003800000 */
.L_x_2587:
[----:B------:R3:W5:Y:S02]  /*3bb0*/  LDG.E.U16 R27, desc[UR36][R4.64] ;  /* 0x00000024041b7981 */ /* 0x000764000c1e1500 */
.L_x_2564:
[----:B------:R-:W-:-:S07]  /*3bc0*/  VIADD R29, R29, 0x80 ;  /* 0x000000801d1d7836 */ /* 0x000fce0000000000 */
.L_x_2525:
[----:B------:R-:W-:Y:S05]  /*3bd0*/  BSYNC B6 ;  /* 0x0000000000067941 */ /* 0x000fea0003800000 */
.L_x_2524:
[----:B------:R-:W-:Y:S01]  /*3be0*/  ISETP.GE.AND P0, PT, R29, R16, PT ;  /* 0x000000101d00720c */ /* 0x000fe20003f06270 */
[----:B------:R-:W-:Y:S01]  /*3bf0*/  BSSY B6, `(.L_x_2592) ;  /* 0x00001da000067945 */ /* 0x000fe20003800000 */
[----:B------:R-:W-:Y:S02]  /*3c00*/  PRMT R17, RZ, 0x7610, R17 ;  /* 0x00007610ff117816 */ /* 0x000fe40000000011 */
[----:B------:R-:W-:Y:S02]  /*3c10*/  PRMT R19, RZ, 0x7610, R19 ;  /* 0x00007610ff137816 */ /* 0x000fe40000000013 */
[----:B------:R-:W-:-:S07]  /*3c20*/  PRMT R26, RZ, 0x7610, R26 ;  /* 0x00007610ff1a7816 */ /* 0x000fce000000001a */
        /* <DEDUP_REMOVED lines=20> */
.L_x_2597:
[----:B------:R0:W5:Y:S01]  /*3d70*/  LDG.E.U8 R19, desc[UR36][R4.64] ;  /* 0x0000002404137981 */ /* 0x000162000c1e1100 */
[----:B------:R-:W-:Y:S05]  /*3d80*/  BRA `(.L_x_2599) ;  /* 0x0000000c00547947 */ /* 0x000fea0003800000 */
.L_x_2596:
        /* <DEDUP_REMOVED lines=8> */
.L_x_2601:
[----:B------:R0:W5:Y:S01]  /*3e10*/  LDG.E.U16 R19, desc[UR36][R4.64] ;  /* 0x0000002404137981 */ /* 0x000162000c1e1500 */
[----:B------:R-:W-:Y:S05]  /*3e20*/  BRA `(.L_x_2599) ;  /* 0x0000000c002c7947 */ /* 0x000fea0003800000 */
.L_x_2600:
[----:B------:R0:W5:Y:S01]  /*3e30*/  LDG.E.U16 R19, desc[UR36][R4.64] ;  /* 0x0000002404137981 */ /* 0x000162000c1e1500 */
[----:B------:R-:W-:Y:S05]  /*3e40*/  BRA `(.L_x_2599) ;  /* 0x0000000c00247947 */ /* 0x000fea0003800000 */
.L_x_2595:
        /* <DEDUP_REMOVED lines=9> */
.L_x_2603:
[----:B------:R-:W2:Y:S02]  /*3ee0*/  LDG.E.U16 R0, desc[UR36][R4.64] ;  /* 0x0000002404007981 */ /* 0x000ea4000c1e1500 */
[----:B--2---:R-:W-:-:S06]  /*3ef0*/  HADD2.F32 R0, -RZ, R0.H0_H0 ;  /* 0x20000000ff007230 */ /* 0x004fcc0000004100 */
[----:B------:R-:W0:Y:S02]  /*3f00*/  F2I.FTZ.TRUNC.NTZ R0, R0 ;  /* 0x0000000000007305 */ /* 0x000e24000021f100 */
[----:B0-----:R-:W-:Y:S01]  /*3f10*/  PRMT R19, R0, 0x7610, R19 ;  /* 0x0000761000137816 */ /* 0x001fe20000000013 */
[----:B------:R-:W-:Y:S06]  /*3f20*/  BRA `(.L_x_2599) ;  /* 0x0000000800ec7947 */ /* 0x000fec0003800000 */
.L_x_2602:
        /* <DEDUP_REMOVED lines=9> */
.L_x_2605:
[----:B------:R-:W2:Y:S02]  /*3fc0*/  LDG.E.U16 R4, desc[UR36][R4.64] ;  /* 0x0000002404047981 */ /* 0x000ea4000c1e1500 */
[----:B--2---:R-:W-:-:S06]  /*3fd0*/  HADD2.F32 R0, -RZ, R4.H0_H0 ;  /* 0x20000004ff007230 */ /* 0x004fcc0000004100 */
[----:B------:R-:W0:Y:S02]  /*3fe0*/  F2I.FTZ.TRUNC.NTZ R0, R0 ;  /* 0x0000000000007305 */ /* 0x000e24000021f100 */
[----:B0-----:R-:W-:Y:S01]  /*3ff0*/  PRMT R19, R0, 0x7610, R19 ;  /* 0x0000761000137816 */ /* 0x001fe20000000013 */
[----:B------:R-:W-:Y:S06]  /*4000*/  BRA `(.L_x_2599) ;  /* 0x0000000800b47947 */ /* 0x000fec0003800000 */
.L_x_2604:
[----:B------:R-:W2:Y:S02]  /*4010*/  LDG.E.64 R4, desc[UR36][R4.64] ;  /* 0x0000002404047981 */ /* 0x000ea4000c1e1b00 */
[----:B--2---:R0:W1:Y:S01]  /*4020*/  F2I.F64.TRUNC R19, R4 ;  /* 0x0000000400137311 */ /* 0x004062000030d100 */
[----:B------:R-:W-:Y:S05]  /*4030*/  BRA `(.L_x_2599) ;  /* 0x0000000800a87947 */ /* 0x000fea0003800000 */
.L_x_2594:
        /* <DEDUP_REMOVED lines=12> */
.L_x_2608:
[----:B------:R-:W2:Y:S02]  /*4100*/  LDG.E.64 R4, desc[UR36][R4.64] ;  /* 0x0000002404047981 */ /* 0x000ea4000c1e1b00 */
[----:B--2---:R0:W1:Y:S01]  /*4110*/  F2I.F64.TRUNC R19, R4 ;  /* 0x0000000400137311 */ /* 0x004062000030d100 */
[----:B------:R-:W-:Y:S05]  /*4120*/  BRA `(.L_x_2599) ;  /* 0x00000008006c7947 */ /* 0x000fea0003800000 */
.L_x_2607:
        /* <DEDUP_REMOVED lines=28> */
.L_x_2610:
        /* <DEDUP_REMOVED lines=15> */
.L_x_2609:
[----:B------:R-:W2:Y:S02]  /*43e0*/  LDG.E.U16 R0, desc[UR36][R4.64] ;  /* 0x0000002404007981 */ /* 0x000ea4000c1e1500 */
[----:B--2---:R-:W-:-:S06]  /*43f0*/  IMAD.U32 R0, R0, 0x10000, RZ ;  /* 0x0001000000007824 */ /* 0x004fcc00078e00ff */
[----:B------:R-:W0:Y:S02]  /*4400*/  F2I.FTZ.TRUNC.NTZ R0, R0 ;  /* 0x0000000000007305 */ /* 0x000e24000021f100 */
[----:B0-----:R-:W-:Y:S01]  /*4410*/  PRMT R19, R0, 0x7610, R19 ;  /* 0x0000761000137816 */ /* 0x001fe20000000013 */
[----:B------:R-:W-:Y:S06]  /*4420*/  BRA `(.L_x_2599) ;  /* 0x0000000400ac7947 */ /* 0x000fec0003800000 */
.L_x_2606:
        /* <DEDUP_REMOVED lines=10> */
.L_x_2613:
        /* <DEDUP_REMOVED lines=21> */
.L_x_2617:
[----:B------:R-:W-:Y:S05]  /*4620*/  BSYNC B1 ;  /* 0x0000000000017941 */ /* 0x000fea0003800000 */
.L_x_2616:
[----:B------:R-:W-:Y:S01]  /*4630*/  LEA R5, R0, 0x3b800000, 0x17 ;  /* 0x3b80000000057811 */ /* 0x000fe200078eb8ff */
[----:B------:R-:W-:-:S05]  /*4640*/  IMAD.SHL.U32 R0, R3, 0x100000, RZ ;  /* 0x0010000003007824 */ /* 0x000fca00078e00ff */
[----:B------:R-:W-:-:S07]  /*4650*/  LOP3.LUT R0, R5, R0, R6, 0xfe, !PT ;  /* 0x0000000005007212 */ /* 0x000fce00078efe06 */
.L_x_2615:
[----:B------:R-:W-:Y:S05]  /*4660*/  BSYNC B0 ;  /* 0x0000000000007941 */ /* 0x000fea0003800000 */
.L_x_2614:
[----:B------:R-:W0:Y:S02]  /*4670*/  F2I.FTZ.TRUNC.NTZ R0, R0 ;  /* 0x0000000000007305 */ /* 0x000e24000021f100 */
[----:B0-----:R-:W-:Y:S01]  /*4680*/  PRMT R19, R0, 0x7610, R19 ;  /* 0x0000761000137816 */ /* 0x001fe20000000013 */
[----:B------:R-:W-:Y:S06]  /*4690*/  BRA `(.L_x_2599) ;  /* 0x0000000400107947 */ /* 0x000fec0003800000 */
.L_x_2612:
        /* <DEDUP_REMOVED lines=21> */
.L_x_2621:
[----:B------:R-:W-:Y:S05]  /*47f0*/  BSYNC B1 ;  /* 0x0000000000017941 */ /* 0x000fea0003800000 */
.L_x_2620:
[----:B------:R-:W-:Y:S01]  /*4800*/  LEA R5, R0, 0x37800000, 0x17 ;  /* 0x3780000000057811 */ /* 0x000fe200078eb8ff */
[----:B------:R-:W-:-:S05]  /*4810*/  IMAD.SHL.U32 R0, R3, 0x200000, RZ ;  /* 0x0020000003007824 */ /* 0x000fca00078e00ff */
[----:B------:R-:W-:-:S07]  /*4820*/  LOP3.LUT R0, R5, R0, R6, 0xfe, !PT ;  /* 0x0000000005007212 */ /* 0x000fce00078efe06 */
.L_x_2619:
[----:B------:R-:W-:Y:S05]  /*4830*/  BSYNC B0 ;  /* 0x0000000000007941 */ /* 0x000fea0003800000 */
.L_x_2618:
[----:B------:R-:W0:Y:S02]  /*4840*/  F2I.FTZ.TRUNC.NTZ R0, R0 ;  /* 0x0000000000007305 */ /* 0x000e24000021f100 */
[----:B0-----:R-:W-:Y:S01]  /*4850*/  PRMT R19, R0, 0x7610, R19 ;  /* 0x0000761000137816 */ /* 0x001fe20000000013 */
[----:B------:R-:W-:Y:S06]  /*4860*/  BRA `(.L_x_2599) ;  /* 0x00000000009c7947 */ /* 0x000fec0003800000 */
.L_x_2611:
        /* <DEDUP_REMOVED lines=14> */
.L_x_2625:
[----:B------:R-:W-:Y:S05]  /*4950*/  BSYNC B0 ;  /* 0x0000000000007941 */ /* 0x000fea0003800000 */
.L_x_2624:
[----:B------:R-:W0:Y:S02]  /*4960*/  F2I.FTZ.TRUNC.NTZ R0, R0 ;  /* 0x0000000000007305 */ /* 0x000e24000021f100 */
[----:B0-----:R-:W-:Y:S01]  /*4970*/  PRMT R19, R0, 0x7610, R19 ;  /* 0x0000761000137816 */ /* 0x001fe20000000013 */
[----:B------:R-:W-:Y:S06]  /*4980*/  BRA `(.L_x_2599) ;  /* 0x0000000000547947 */ /* 0x000fec0003800000 */
.L_x_2598:
        /* <DEDUP_REMOVED lines=16> */
.L_x_2626:
[----:B------:R-:W-:Y:S01]  /*4a90*/  PRMT R19, RZ, 0x7610, R19 ;  /* 0x00007610ff137816 */ /* 0x000fe20000000013 */
[----:B------:R-:W-:Y:S06]  /*4aa0*/  BRA `(.L_x_2599) ;  /* 0x00000000000c7947 */ /* 0x000fec0003800000 */
.L_x_2623:
[----:B------:R3:W5:Y:S01]  /*4ab0*/  LDG.E.U16 R19, desc[UR36][R4.64] ;  /* 0x0000002404137981 */ /* 0x000762000c1e1500 */
[----:B------:R-:W-:Y:S05]  /*4ac0*/  BRA `(.L_x_2599) ;  /* 0x0000000000047947 */ /* 0x000fea0003800000 */
.L_x_2622:
[----:B------:R4:W5:Y:S02]  /*4ad0*/  LDG.E.U16 R19, desc[UR36][R4.64] ;  /* 0x0000002404137981 */ /* 0x000964000c1e1500 */
.L_x_2599:
[----:B------:R-:W1:Y:S01]  /*4ae0*/  LDC.U8 R6, c[0x0][0x235] ;  /* 0x00008d40ff067b82 */ /* 0x000e620000000000 */
[----:B------:R-:W-:Y:S02]  /*4af0*/  ULDC UR4, c[0x0][0x23c] ;  /* 0x00008f0000047ab9 */ /* 0x000fe40000000800 */
[----:B------:R-:W-:-:S05]  /*4b00*/  IMAD R3, R18, UR4, RZ ;  /* 0x0000000412037c24 */ /* 0x000fca000f8e02ff */
[----:B0-234-:R-:W0:Y:S01]  /*4b10*/  LDC.64 R4, c[0x0][0x228] ;  /* 0x00008a00ff047b82 */ /* 0x01de220000000a00 */
[----:B-1----:R-:W-:-:S04]  /*4b20*/  PRMT R0, R6, 0x9910, RZ ;  /* 0x0000991006007816 */ /* 0x002fc800000000ff */
        /* <DEDUP_REMOVED lines=14> */
.L_x_2630:
[----:B------:R0:W5:Y:S01]  /*4c10*/  LDG.E.U8 R26, desc[UR36][R4.64] ;  /* 0x00000024041a7981 */ /* 0x000162000c1e1100 */
[----:B------:R-:W-:Y:S05]  /*4c20*/  BRA `(.L_x_2632) ;  /* 0x0000000c00547947 */ /* 0x000fea0003800000 */
.L_x_2629:
        /* <DEDUP_REMOVED lines=8> */
.L_x_2634:
[----:B------:R0:W5:Y:S01]  /*4cb0*/  LDG.E.U16 R26, desc[UR36][R4.64] ;  /* 0x00000024041a7981 */ /* 0x000162000c1e1500 */
[----:B------:R-:W-:Y:S05]  /*4cc0*/  BRA `(.L_x_2632) ;  /* 0x0000000c002c7947 */ /* 0x000fea0003800000 */
.L_x_2633:
[----:B------:R0:W5:Y:S01]  /*4cd0*/  LDG.E.U16 R26, desc[UR36][R4.64] ;  /* 0x00000024041a7981 */ /* 0x000162000c1e1500 */
[----:B------:R-:W-:Y:S05]  /*4ce0*/  BRA `(.L_x_2632) ;  /* 0x0000000c00247947 */ /* 0x000fea0003800000 */
.L_x_2628:
        /* <DEDUP_REMOVED lines=9> */
.L_x_2636:
[----:B------:R-:W2:Y:S02]  /*4d80*/  LDG.E.U16 R0, desc[UR36][R4.64] ;  /* 0x0000002404007981 */ /* 0x000ea4000c1e1500 */
[----:B--2---:R-:W-:-:S06]  /*4d90*/  HADD2.F32 R0, -RZ, R0.H0_H0 ;  /* 0x20000000ff007230 */ /* 0x004fcc0000004100 */
[----:B------:R-:W0:Y:S02]  /*4da0*/  F2I.FTZ.TRUNC.NTZ R0, R0 ;  /* 0x0000000000007305 */ /* 0x000e24000021f100 */
[----:B0-----:R-:W-:Y:S01]  /*4db0*/  PRMT R26, R0, 0x7610, R26 ;  /* 0x00007610001a7816 */ /* 0x001fe2000000001a */
[----:B------:R-:W-:Y:S06]  /*4dc0*/  BRA `(.L_x_2632) ;  /* 0x0000000800ec7947 */ /* 0x000fec0003800000 */
.L_x_2635:
        /* <DEDUP_REMOVED lines=9> */
.L_x_2638:
[----:B------:R-:W2:Y:S02]  /*4e60*/  LDG.E.U16 R4, desc[UR36][R4.64] ;  /* 0x0000002404047981 */ /* 0x000ea4000c1e1500 */
[----:B--2---:R-:W-:-:S06]  /*4e70*/  HADD2.F32 R0, -RZ, R4.H0_H0 ;  /* 0x20000004ff007230 */ /* 0x004fcc0000004100 */
[----:B------:R-:W0:Y:S02]  /*4e80*/  F2I.FTZ.TRUNC.NTZ R0, R0 ;  /* 0x0000000000007305 */ /* 0x000e24000021f100 */
[----:B0-----:R-:W-:Y:S01]  /*4e90*/  PRMT R26, R0, 0x7610, R26 ;  /* 0x00007610001a7816 */ /* 0x001fe2000000001a */
[----:B------:R-:W-:Y:S06]  /*4ea0*/  BRA `(.L_x_2632) ;  /* 0x0000000800b47947 */ /* 0x000fec0003800000 */
.L_x_2637:
[----:B------:R-:W2:Y:S02]  /*4eb0*/  LDG.E.64 R4, desc[UR36][R4.64] ;  /* 0x0000002404047981 */ /* 0x000ea4000c1e1b00 */
[----:B--2---:R0:W1:Y:S01]  /*4ec0*/  F2I.F64.TRUNC R26, R4 ;  /* 0x00000004001a7311 */ /* 0x004062000030d100 */
[----:B------:R-:W-:Y:S05]  /*4ed0*/  BRA `(.L_x_2632) ;  /* 0x0000000800a87947 */ /* 0x000fea0003800000 */
.L_x_2627:
        /* <DEDUP_REMOVED lines=12> */
.L_x_2641:
[----:B------:R-:W2:Y:S02]  /*4fa0*/  LDG.E.64 R4, desc[UR36][R4.64] ;  /* 0x0000002404047981 */ /* 0x000ea4000c1e1b00 */
[----:B--2---:R3:W4:Y:S01]  /*4fb0*/  F2I.F64.TRUNC R26, R4 ;  /* 0x00000004001a7311 */ /* 0x004722000030d100 */
[----:B------:R-:W-:Y:S05]  /*4fc0*/  BRA `(.L_x_2632) ;  /* 0x00000008006c7947 */ /* 0x000fea0003800000 */
.L_x_2640:
        /* <DEDUP_REMOVED lines=28> */
.L_x_2643:
        /* <DEDUP_REMOVED lines=15> */
.L_x_2642:
[----:B------:R-:W2:Y:S02]  /*5280*/  LDG.E.U16 R0, desc[UR36][R4.64] ;  /* 0x0000002404007981 */ /* 0x000ea4000c1e1500 */
[----:B--2---:R-:W-:-:S06]  /*5290*/  IMAD.U32 R0, R0, 0x10000, RZ ;  /* 0x0001000000007824 */ /* 0x004fcc00078e00ff */
[----:B------:R-:W0:Y:S02]  /*52a0*/  F2I.FTZ.TRUNC.NTZ R0, R0 ;  /* 0x0000000000007305 */ /* 0x000e24000021f100 */
[----:B0-----:R-:W-:Y:S01]  /*52b0*/  PRMT R26, R0, 0x7610, R26 ;  /* 0x00007610001a7816 */ /* 0x001fe2000000001a */
[----:B------:R-:W-:Y:S06]  /*52c0*/  BRA `(.L_x_2632) ;  /* 0x0000000400ac7947 */ /* 0x000fec0003800000 */
.L_x_2639:
        /* <DEDUP_REMOVED lines=10> */
.L_x_2646:
        /* <DEDUP_REMOVED lines=21> */
.L_x_2650:
[----:B------:R-:W-:Y:S05]  /*54c0*/  BSYNC B1 ;  /* 0x0000000000017941 */ /* 0x000fea0003800000 */
.L_x_2649:
[----:B------:R-:W-:Y:S01]  /*54d0*/  LEA R5, R0, 0x3b800000, 0x17 ;  /* 0x3b80000000057811 */ /* 0x000fe200078eb8ff */
[----:B------:R-:W-:-:S05]  /*54e0*/  IMAD.SHL.U32 R0, R3, 0x100000, RZ ;  /* 0x0010000003007824 */ /* 0x000fca00078e00ff */
[----:B------:R-:W-:-:S07]  /*54f0*/  LOP3.LUT R0, R5, R0, R6, 0xfe, !PT ;  /* 0x0000000005007212 */ /* 0x000fce00078efe06 */
.L_x_2648:
[----:B------:R-:W-:Y:S05]  /*5500*/  BSYNC B0 ;  /* 0x0000000000007941 */ /* 0x000fea0003800000 */
.L_x_2647:
[----:B------:R-:W0:Y:S02]  /*5510*/  F2I.FTZ.TRUNC.NTZ R0, R0 ;  /* 0x0000000000007305 */ /* 0x000e24000021f100 */
[----:B0-----:R-:W-:Y:S01]  /*5520*/  PRMT R26, R0, 0x7610, R26 ;  /* 0x00007610001a7816 */ /* 0x001fe2000000001a */
[----:B------:R-:W-:Y:S06]  /*5530*/  BRA `(.L_x_2632) ;  /* 0x0000000400107947 */ /* 0x000fec0003800000 */
.L_x_2645:
        /* <DEDUP_REMOVED lines=21> */
.L_x_2654:
[----:B------:R-:W-:Y:S05]  /*5690*/  BSYNC B1 ;  /* 0x0000000000017941 */ /* 0x000fea0003800000 */
.L_x_2653:
[----:B------:R-:W-:Y:S01]  /*56a0*/  LEA R5, R0, 0x37800000, 0x17 ;  /* 0x3780000000057811 */ /* 0x000fe200078eb8ff */
[----:B------:R-:W-:-:S05]  /*56b0*/  IMAD.SHL.U32 R0, R3, 0x200000, RZ ;  /* 0x0020000003007824 */ /* 0x000fca00078e00ff */
[----:B------:R-:W-:-:S07]  /*56c0*/  LOP3.LUT R0, R5, R0, R6, 0xfe, !PT ;  /* 0x0000000005007212 */ /* 0x000fce00078efe06 */
.L_x_2652:
[----:B------:R-:W-:Y:S05]  /*56d0*/  BSYNC B0 ;  /* 0x0000000000007941 */ /* 0x000fea0003800000 */
.L_x_2651:
[----:B------:R-:W0:Y:S02]  /*56e0*/  F2I.FTZ.TRUNC.NTZ R0, R0 ;  /* 0x0000000000007305 */ /* 0x000e24000021f100 */
[----:B0-----:R-:W-:Y:S01]  /*56f0*/  PRMT R26, R0, 0x7610, R26 ;  /* 0x00007610001a7816 */ /* 0x001fe2000000001a */
[----:B------:R-:W-:Y:S06]  /*5700*/  BRA `(.L_x_2632) ;  /* 0x00000000009c7947 */ /* 0x000fec0003800000 */
.L_x_2644:
        /* <DEDUP_REMOVED lines=14> */
.L_x_2658:
[----:B------:R-:W-:Y:S05]  /*57f0*/  BSYNC B0 ;  /* 0x0000000000007941 */ /* 0x000fea0003800000 */
.L_x_2657:
[----:B------:R-:W0:Y:S02]  /*5800*/  F2I.FTZ.TRUNC.NTZ R0, R0 ;  /* 0x0000000000007305 */ /* 0x000e24000021f100 */
[----:B0-----:R-:W-:Y:S01]  /*5810*/  PRMT R26, R0, 0x7610, R26 ;  /* 0x00007610001a7816 */ /* 0x001fe2000000001a */
[----:B------:R-:W-:Y:S06]  /*5820*/  BRA `(.L_x_2632) ;  /* 0x0000000000547947 */ /* 0x000fec0003800000 */
.L_x_2631:
        /* <DEDUP_REMOVED lines=16> */
.L_x_2659:
[----:B------:R-:W-:Y:S01]  /*5930*/  PRMT R26, RZ, 0x7610, R26 ;  /* 0x00007610ff1a7816 */ /* 0x000fe2000000001a */
[----:B------:R-:W-:Y:S06]  /*5940*/  BRA `(.L_x_2632) ;  /* 0x00000000000c7947 */ /* 0x000fec0003800000 */
.L_x_2656:
[----:B------:R1:W5:Y:S01]  /*5950*/  LDG.E.U16 R26, desc[UR36][R4.64] ;  /* 0x00000024041a7981 */ /* 0x000362000c1e1500 */
[----:B------:R-:W-:Y:S05]  /*5960*/  BRA `(.L_x_2632) ;  /* 0x0000000000047947 */ /* 0x000fea0003800000 */
.L_x_2655:
[----:B------:R2:W5:Y:S02]  /*5970*/  LDG.E.U16 R26, desc[UR36][R4.64] ;  /* 0x00000024041a7981 */ /* 0x000564000c1e1500 */
.L_x_2632:
[----:B------:R-:W-:-:S07]  /*5980*/  VIADD R29, R29, 0x80 ;  /* 0x000000801d1d7836 */ /* 0x000fce0000000000 */
.L_x_2593:
[----:B------:R-:W-:Y:S05]  /*5990*/  BSYNC B6 ;  /* 0x0000000000067941 */ /* 0x000fea0003800000 */
.L_x_2592:
[----:B------:R-:W-:Y:S01]  /*59a0*/  ISETP.GE.AND P0, PT, R29, R16, PT ;  /* 0x000000101d00720c */ /* 0x000fe20003f06270 */
[----:B------:R-:W-:Y:S01]  /*59b0*/  BSSY B6, `(.L_x_2660) ;  /* 0x00001d6000067945 */ /* 0x000fe20003800000 */
[----:B------:R-:W-:-:S11]  /*59c0*/  PRMT R24, RZ, 0x7610, R24 ;  /* 0x00007610ff187816 */ /* 0x000fd60000000018 */
        /* <DEDUP_REMOVED lines=20> */
.L_x_2665:
[----:B------:R0:W5:Y:S01]  /*5b10*/  LDG.E.U8 R24, desc[UR36][R4.64] ;  /* 0x0000002404187981 */ /* 0x000162000c1e1100 */
[----:B------:R-:W-:Y:S05]  /*5b20*/  BRA `(.L_x_2667) ;  /* 0x0000000c00547947 */ /* 0x000fea0003800000 */
.L_x_2664:
        /* <DEDUP_REMOVED lines=8> */
.L_x_2669:
[----:B------:R3:W5:Y:S01]  /*5bb0*/  LDG.E.U16 R24, desc[UR36][R4.64] ;  /* 0x0000002404187981 */ /* 0x000762000c1e1500 */
[----:B------:R-:W-:Y:S05]  /*5bc0*/  BRA `(.L_x_2667) ;  /* 0x0000000c002c7947 */ /* 0x000fea0003800000 */
.L_x_2668:
[----:B------:R2:W5:Y:S01]  /*5bd0*/  LDG.E.U16 R24, desc[UR36][R4.64] ;  /* 0x0000002404187981 */ /* 0x000562000c1e1500 */
[----:B------:R-:W-:Y:S05]  /*5be0*/  BRA `(.L_x_2667) ;  /* 0x0000000c00247947 */ /* 0x000fea0003800000 */
.L_x_2663:
        /* <DEDUP_REMOVED lines=9> */
.L_x_2671:
[----:B------:R-:W2:Y:S02]  /*5c80*/  LDG.E.U16 R0, desc[UR36][R4.64] ;  /* 0x0000002404007981 */ /* 0x000ea4000c1e1500 */
[----:B--2---:R-:W-:-:S06]  /*5c90*/  HADD2.F32 R0, -RZ, R0.H0_H0 ;  /* 0x20000000ff007230 */ /* 0x004fcc0000004100 */
[----:B------:R-:W0:Y:S02]  /*5ca0*/  F2I.FTZ.TRUNC.NTZ R0, R0 ;  /* 0x0000000000007305 */ /* 0x000e24000021f100 */
[----:B0-----:R-:W-:Y:S01]  /*5cb0*/  PRMT R24, R0, 0x7610, R24 ;  /* 0x0000761000187816 */ /* 0x001fe20000000018 */
[----:B------:R-:W-:Y:S06]  /*5cc0*/  BRA `(.L_x_2667) ;  /* 0x0000000800ec7947 */ /* 0x000fec0003800000 */
.L_x_2670:
        /* <DEDUP_REMOVED lines=9> */
.L_x_2673:
[----:B------:R-:W2:Y:S02]  /*5d60*/  LDG.E.U16 R4, desc[UR36][R4.64] ;  /* 0x0000002404047981 */ /* 0x000ea4000c1e1500 */
[----:B--2---:R-:W-:-:S06]  /*5d70*/  HADD2.F32 R0, -RZ, R4.H0_H0 ;  /* 0x20000004ff007230 */ /* 0x004fcc0000004100 */
[----:B------:R-:W0:Y:S02]  /*5d80*/  F2I.FTZ.TRUNC.NTZ R0, R0 ;  /* 0x0000000000007305 */ /* 0x000e24000021f100 */
[----:B0-----:R-:W-:Y:S01]  /*5d90*/  PRMT R24, R0, 0x7610, R24 ;  /* 0x0000761000187816 */ /* 0x001fe20000000018 */
[----:B------:R-:W-:Y:S06]  /*5da0*/  BRA `(.L_x_2667) ;  /* 0x0000000800b47947 */ /* 0x000fec0003800000 */
.L_x_2672:
[----:B------:R-:W2:Y:S02]  /*5db0*/  LDG.E.64 R4, desc[UR36][R4.64] ;  /* 0x0000002404047981 */ /* 0x000ea4000c1e1b00 */
[----:B--2---:R0:W1:Y:S01]  /*5dc0*/  F2I.F64.TRUNC R24, R4 ;  /* 0x0000000400187311 */ /* 0x004062000030d100 */
[----:B------:R-:W-:Y:S05]  /*5dd0*/  BRA `(.L_x_2667) ;  /* 0x0000000800a87947 */ /* 0x000fea0003800000 */
.L_x_2662:
        /* <DEDUP_REMOVED lines=12> */
.L_x_2676:
[----:B------:R-:W2:Y:S02]  /*5ea0*/  LDG.E.64 R4, desc[UR36][R4.64] ;  /* 0x0000002404047981 */ /* 0x000ea4000c1e1b00 */
[----:B--2---:R0:W1:Y:S01]  /*5eb0*/  F2I.F64.TRUNC R24, R4 ;  /* 0x0000000400187311 */ /* 0x004062000030d100 */
[----:B------:R-:W-:Y:S05]  /*5ec0*/  BRA `(.L_x_2667) ;  /* 0x00000008006c7947 */ /* 0x000fea0003800000 */
.L_x_2675:
        /* <DEDUP_REMOVED lines=28> */
.L_x_2678:
        /* <DEDUP_REMOVED lines=15> */
.L_x_2677:
[----:B------:R-:W2:Y:S02]  /*6180*/  LDG.E.U16 R0, desc[UR36][R4.64] ;  /* 0x0000002404007981 */ /* 0x000ea4000c1e1500 */
[----:B--2---:R-:W-:-:S06]  /*6190*/  IMAD.U32 R0, R0, 0x10000, RZ ;  /* 0x0001000000007824 */ /* 0x004fcc00078e00ff */
[----:B------:R-:W0:Y:S02]  /*61a0*/  F2I.FTZ.TRUNC.NTZ R0, R0 ;  /* 0x0000000000007305 */ /* 0x000e24000021f100 */
[----:B0-----:R-:W-:Y:S01]  /*61b0*/  PRMT R24, R0, 0x7610, R24 ;  /* 0x0000761000187816 */ /* 0x001fe20000000018 */
[----:B------:R-:W-:Y:S06]  /*61c0*/  BRA `(.L_x_2667) ;  /* 0x0000000400ac7947 */ /* 0x000fec0003800000 */
.L_x_2674:
        /* <DEDUP_REMOVED lines=10> */
.L_x_2681:
        /* <DEDUP_REMOVED lines=21> */
.L_x_2685:
[----:B------:R-:W-:Y:S05]  /*63c0*/  BSYNC B1 ;  /* 0x0000000000017941 */ /* 0x000fea0003800000 */
.L_x_2684:
[----:B------:R-:W-:Y:S01]  /*63d0*/  LEA R5, R0, 0x3b800000, 0x17 ;  /* 0x3b80000000057811 */ /* 0x000fe200078eb8ff */
[----:B------:R-:W-:-:S05]  /*63e0*/  IMAD.SHL.U32 R0, R3, 0x100000, RZ ;  /* 0x0010000003007824 */ /* 0x000fca00078e00ff */
[----:B------:R-:W-:-:S07]  /*63f0*/  LOP3.LUT R0, R5, R0, R6, 0xfe, !PT ;  /* 0x0000000005007212 */ /* 0x000fce00078efe06 */
.L_x_2683:
[----:B------:R-:W-:Y:S05]  /*6400*/  BSYNC B0 ;  /* 0x0000000000007941 */ /* 0x000fea0003800000 */
.L_x_2682:
[----:B------:R-:W0:Y:S02]  /*6410*/  F2I.FTZ.TRUNC.NTZ R0, R0 ;  /* 0x0000000000007305 */ /* 0x000e24000021f100 */
[----:B0-----:R-:W-:Y:S01]  /*6420*/  PRMT R24, R0, 0x7610, R24 ;  /* 0x0000761000187816 */ /* 0x001fe20000000018 */
[----:B------:R-:W-:Y:S06]  /*6430*/  BRA `(.L_x_2667) ;  /* 0x0000000400107947 */ /* 0x000fec0003800000 */
.L_x_2680:
        /* <DEDUP_REMOVED lines=21> */
.L_x_2689:
[----:B------:R-:W-:Y:S05]  /*6590*/  BSYNC B1 ;  /* 0x0000000000017941 */ /* 0x000fea0003800000 */
.L_x_2688:
[----:B------:R-:W-:Y:S01]  /*65a0*/  LEA R5, R0, 0x37800000, 0x17 ;  /* 0x3780000000057811 */ /* 0x000fe200078eb8ff */
[----:B------:R-:W-:-:S05]  /*65b0*/  IMAD.SHL.U32 R0, R3, 0x200000, RZ ;  /* 0x0020000003007824 */ /* 0x000fca00078e00ff */
[----:B------:R-:W-:-:S07]  /*65c0*/  LOP3.LUT R0, R5, R0, R6, 0xfe, !PT ;  /* 0x0000000005007212 */ /* 0x000fce00078efe06 */
.L_x_2687:
[----:B------:R-:W-:Y:S05]  /*65d0*/  BSYNC B0 ;  /* 0x0000000000007941 */ /* 0x000fea0003800000 */
.L_x_2686:
[----:B------:R-:W0:Y:S02]  /*65e0*/  F2I.FTZ.TRUNC.NTZ R0, R0 ;  /* 0x0000000000007305 */ /* 0x000e24000021f100 */
[----:B0-----:R-:W-:Y:S01]  /*65f0*/  PRMT R24, R0, 0x7610, R24 ;  /* 0x0000761000187816 */ /* 0x001fe20000000018 */
[----:B------:R-:W-:Y:S06]  /*6600*/  BRA `(.L_x_2667) ;  /* 0x00000000009c7947 */ /* 0x000fec0003800000 */
.L_x_2679:
        /* <DEDUP_REMOVED lines=14> */
.L_x_2693:
[----:B------:R-:W-:Y:S05]  /*66f0*/  BSYNC B0 ;  /* 0x0000000000007941 */ /* 0x000fea0003800000 */
.L_x_2692:
[----:B------:R-:W0:Y:S02]  /*6700*/  F2I.FTZ.TRUNC.NTZ R0, R0 ;  /* 0x0000000000007305 */ /* 0x000e24000021f100 */
[----:B0-----:R-:W-:Y:S01]  /*6710*/  PRMT R24, R0, 0x7610, R24 ;  /* 0x0000761000187816 */ /* 0x001fe20000000018 */
[----:B------:R-:W-:Y:S06]  /*6720*/  BRA `(.L_x_2667) ;  /* 0x0000000000547947 */ /* 0x000fec0003800000 */
.L_x_2666:
        /* <DEDUP_REMOVED lines=16> */
.L_x_2694:
[----:B------:R-:W-:Y:S01]  /*6830*/  PRMT R24, RZ, 0x7610, R24 ;  /* 0x00007610ff187816 */ /* 0x000fe20000000018 */
[----:B------:R-:W-:Y:S06]  /*6840*/  BRA `(.L_x_2667) ;  /* 0x00000000000c7947 */ /* 0x000fec0003800000 */
.L_x_2691:
[----:B------:R0:W5:Y:S01]  /*6850*/  LDG.E.U16 R24, desc[UR36][R4.64] ;  /* 0x0000002404187981 */ /* 0x000162000c1e1500 */
[----:B------:R-:W-:Y:S05]  /*6860*/  BRA `(.L_x_2667) ;  /* 0x0000000000047947 */ /* 0x000fea0003800000 */
.L_x_2690:
[----:B------:R0:W5:Y:S02]  /*6870*/  LDG.E.U16 R24, desc[UR36][R4.64] ;  /* 0x0000002404187981 */ /* 0x000164000c1e1500 */
.L_x_2667:
[----:B------:R-:W0:Y:S01]  /*6880*/  LDC.U8 R6, c[0x0][0x235] ;  /* 0x00008d40ff067b82 */ /* 0x000e220000000000 */
[----:B------:R-:W-:Y:S02]  /*6890*/  ULDC UR4, c[0x0][0x23c] ;  /* 0x00008f0000047ab9 */ /* 0x000fe40000000800 */
[----:B------:R-:W-:-:S05]  /*68a0*/  IMAD R3, R18, UR4, RZ ;  /* 0x0000000412037c24 */ /* 0x000fca000f8e02ff */
[----:B01234-:R-:W0:Y:S01]  /*68b0*/  LDC.64 R4, c[0x0][0x228] ;  /* 0x00008a00ff047b82 */ /* 0x01fe220000000a00 */
[----:B------:R-:W-:-:S04]  /*68c0*/  PRMT R0, R6, 0x9910, RZ ;  /* 0x0000991006007816 */ /* 0x000fc800000000ff */
        /* <DEDUP_REMOVED lines=14> */
.L_x_2698:
[----:B------:R0:W5:Y:S01]  /*69b0*/  LDG.E.U8 R17, desc[UR36][R4.64] ;  /* 0x0000002404117981 */ /* 0x000162000c1e1100 */
[----:B------:R-:W-:Y:S05]  /*69c0*/  BRA `(.L_x_2661) ;  /* 0x0000000c00507947 */ /* 0x000fea0003800000 */
.L_x_2697:
        /* <DEDUP_REMOVED lines=8> */
.L_x_2701:
[----:B------:R0:W5:Y:S01]  /*6a50*/  LDG.E.U16 R17, desc[UR36][R4.64] ;  /* 0x0000002404117981 */ /* 0x000162000c1e1500 */
[----:B------:R-:W-:Y:S05]  /*6a60*/  BRA `(.L_x_2661) ;  /* 0x0000000c00287947 */ /* 0x000fea0003800000 */
.L_x_2700:
[----:B------:R0:W5:Y:S01]  /*6a70*/  LDG.E.U16 R17, desc[UR36][R4.64] ;  /* 0x0000002404117981 */ /* 0x000162000c1e1500 */
[----:B------:R-:W-:Y:S05]  /*6a80*/  BRA `(.L_x_2661) ;  /* 0x0000000c00207947 */ /* 0x000fea0003800000 */
.L_x_2696:
        /* <DEDUP_REMOVED lines=9> */
.L_x_2703:
[----:B------:R-:W2:Y:S02]  /*6b20*/  LDG.E.U16 R0, desc[UR36][R4.64] ;  /* 0x0000002404007981 */ /* 0x000ea4000c1e1500 */
[----:B--2---:R-:W-:-:S06]  /*6b30*/  HADD2.F32 R0, -RZ, R0.H0_H0 ;  /* 0x20000000ff007230 */ /* 0x004fcc0000004100 */
[----:B------:R-:W0:Y:S02]  /*6b40*/  F2I.FTZ.TRUNC.NTZ R0, R0 ;  /* 0x0000000000007305 */ /* 0x000e24000021f100 */
[----:B0-----:R-:W-:Y:S01]  /*6b50*/  PRMT R17, R0, 0x7610, R17 ;  /* 0x0000761000117816 */ /* 0x001fe20000000011 */
[----:B------:R-:W-:Y:S06]  /*6b60*/  BRA `(.L_x_2661) ;  /* 0x0000000800e87947 */ /* 0x000fec0003800000 */
.L_x_2702:
        /* <DEDUP_REMOVED lines=9> */
.L_x_2705:
[----:B------:R-:W2:Y:S02]  /*6c00*/  LDG.E.U16 R4, desc[UR36][R4.64] ;  /* 0x0000002404047981 */ /* 0x000ea4000c1e1500 */
[----:B--2---:R-:W-:-:S06]  /*6c10*/  HADD2.F32 R0, -RZ, R4.H0_H0 ;  /* 0x20000004ff007230 */ /* 0x004fcc0000004100 */
[----:B------:R-:W0:Y:S02]  /*6c20*/  F2I.FTZ.TRUNC.NTZ R0, R0 ;  /* 0x0000000000007305 */ /* 0x000e24000021f100 */
[----:B0-----:R-:W-:Y:S01]  /*6c30*/  PRMT R17, R0, 0x7610, R17 ;  /* 0x0000761000117816 */ /* 0x001fe20000000011 */
[----:B------:R-:W-:Y:S06]  /*6c40*/  BRA `(.L_x_2661) ;  /* 0x0000000800b07947 */ /* 0x000fec0003800000 */
.L_x_2704:
[----:B------:R-:W2:Y:S02]  /*6c50*/  LDG.E.64 R4, desc[UR36][R4.64] ;  /* 0x0000002404047981 */ /* 0x000ea4000c1e1b00 */
[----:B--2---:R0:W1:Y:S01]  /*6c60*/  F2I.F64.TRUNC R17, R4 ;  /* 0x0000000400117311 */ /* 0x004062000030d100 */
[----:B------:R-:W-:Y:S05]  /*6c70*/  BRA `(.L_x_2661) ;  /* 0x0000000800a47947 */ /* 0x000fea0003800000 */
.L_x_2695:
        /* <DEDUP_REMOVED lines=12> */
.L_x_2708:
[----:B------:R-:W2:Y:S02]  /*6d40*/  LDG.E.64 R4, desc[UR36][R4.64] ;  /* 0x0000002404047981 */ /* 0x000ea4000c1e1b00 */
[----:B--2---:R0:W1:Y:S01]  /*6d50*/  F2I.F64.TRUNC R17, R4 ;  /* 0x0000000400117311 */ /* 0x004062000030d100 */
[----:B------:R-:W-:Y:S05]  /*6d60*/  BRA `(.L_x_2661) ;  /* 0x0000000800687947 */ /* 0x000fea0003800000 */
.L_x_2707:
        /* <DEDUP_REMOVED lines=28> */
.L_x_2710:
        /* <DEDUP_REMOVED lines=15> */
.L_x_2709:
[----:B------:R-:W2:Y:S02]  /*7020*/  LDG.E.U16 R0, desc[UR36][R4.64] ;  /* 0x0000002404007981 */ /* 0x000ea4000c1e1500 */
[----:B--2---:R-:W-:-:S06]  /*7030*/  IMAD.U32 R0, R0, 0x10000, RZ ;  /* 0x0001000000007824 */ /* 0x004fcc00078e00ff */
[----:B------:R-:W0:Y:S02]  /*7040*/  F2I.FTZ.TRUNC.NTZ R0, R0 ;  /* 0x0000000000007305 */ /* 0x000e24000021f100 */
[----:B0-----:R-:W-:Y:S01]  /*7050*/  PRMT R17, R0, 0x7610, R17 ;  /* 0x0000761000117816 */ /* 0x001fe20000000011 */
[----:B------:R-:W-:Y:S06]  /*7060*/  BRA `(.L_x_2661) ;  /* 0x0000000400a87947 */ /* 0x000fec0003800000 */
.L_x_2706:
        /* <DEDUP_REMOVED lines=10> */
.L_x_2713:
        /* <DEDUP_REMOVED lines=21> */
.L_x_2717:
[----:B------:R-:W-:Y:S05]  /*7260*/  BSYNC B1 ;  /* 0x0000000000017941 */ /* 0x000fea0003800000 */
.L_x_2716:
[----:B------:R-:W-:Y:S01]  /*7270*/  LEA R5, R0, 0x3b800000, 0x17 ;  /* 0x3b80000000057811 */ /* 0x000fe200078eb8ff */
[----:B------:R-:W-:-:S05]  /*7280*/  IMAD.SHL.U32 R0, R3, 0x100000, RZ ;  /* 0x0010000003007824 */ /* 0x000fca00078e00ff */
[----:B------:R-:W-:-:S07]  /*7290*/  LOP3.LUT R0, R5, R0, R6, 0xfe, !PT ;  /* 0x0000000005007212 */ /* 0x000fce00078efe06 */
.L_x_2715:
[----:B------:R-:W-:Y:S05]  /*72a0*/  BSYNC B0 ;  /* 0x0000000000007941 */ /* 0x000fea0003800000 */
.L_x_2714:
[----:B------:R-:W0:Y:S02]  /*72b0*/  F2I.FTZ.TRUNC.NTZ R0, R0 ;  /* 0x0000000000007305 */ /* 0x000e24000021f100 */
[----:B0-----:R-:W-:Y:S01]  /*72c0*/  PRMT R17, R0, 0x7610, R17 ;  /* 0x0000761000117816 */ /* 0x001fe20000000011 */
[----:B------:R-:W-:Y:S06]  /*72d0*/  BRA `(.L_x_2661) ;  /* 0x00000004000c7947 */ /* 0x000fec0003800000 */
.L_x_2712:
        /* <DEDUP_REMOVED lines=21> */
.L_x_2721:
[----:B------:R-:W-:Y:S05]  /*7430*/  BSYNC B1 ;  /* 0x0000000000017941 */ /* 0x000fea0003800000 */
.L_x_2720:
[----:B------:R-:W-:Y:S01]  /*7440*/  LEA R5, R0, 0x37800000, 0x17 ;  /* 0x3780000000057811 */ /* 0x000fe200078eb8ff */
[----:B------:R-:W-:-:S05]  /*7450*/  IMAD.SHL.U32 R0, R3, 0x200000, RZ ;  /* 0x0020000003007824 */ /* 0x000fca00078e00ff */
[----:B------:R-:W-:-:S07]  /*7460*/  LOP3.LUT R0, R5, R0, R6, 0xfe, !PT ;  /* 0x0000000005007212 */ /* 0x000fce00078efe06 */
.L_x_2719:
[----:B------:R-:W-:Y:S05]  /*7470*/  BSYNC B0 ;  /* 0x0000000000007941 */ /* 0x000fea0003800000 */
.L_x_2718:
[----:B------:R-:W0:Y:S02]  /*7480*/  F2I.FTZ.TRUNC.NTZ R0, R0 ;  /* 0x0000000000007305 */ /* 0x000e24000021f100 */
[----:B0-----:R-:W-:Y:S01]  /*7490*/  PRMT R17, R0, 0x7610, R17 ;  /* 0x0000761000117816 */ /* 0x001fe20000000011 */
[----:B------:R-:W-:Y:S06]  /*74a0*/  BRA `(.L_x_2661) ;  /* 0x0000000000987947 */ /* 0x000fec0003800000 */
.L_x_2711:
        /* <DEDUP_REMOVED lines=14> */
.L_x_2725:
[----:B------:R-:W-:Y:S05]  /*7590*/  BSYNC B0 ;  /* 0x0000000000007941 */ /* 0x000fea0003800000 */
.L_x_2724:
[----:B------:R-:W0:Y:S02]  /*75a0*/  F2I.FTZ.TRUNC.NTZ R0, R0 ;  /* 0x0000000000007305 */ /* 0x000e24000021f100 */
[----:B0-----:R-:W-:Y:S01]  /*75b0*/  PRMT R17, R0, 0x7610, R17 ;  /* 0x0000761000117816 */ /* 0x001fe20000000011 */
[----:B------:R-:W-:Y:S06]  /*75c0*/  BRA `(.L_x_2661) ;  /* 0x0000000000507947 */ /* 0x000fec0003800000 */
.L_x_2699:
        /* <DEDUP_REMOVED lines=16> */
.L_x_2726:
[----:B------:R-:W-:Y:S05]  /*76d0*/  BRA `(.L_x_2661) ;  /* 0x00000000000c7947 */ /* 0x000fea0003800000 */
.L_x_2723:
[----:B------:R0:W5:Y:S01]  /*76e0*/  LDG.E.U16 R17, desc[UR36][R4.64] ;  /* 0x0000002404117981 */ /* 0x000162000c1e1500 */
[----:B------:R-:W-:Y:S05]  /*76f0*/  BRA `(.L_x_2661) ;  /* 0x0000000000047947 */ /* 0x000fea0003800000 */
.L_x_2722:
[----:B------:R0:W5:Y:S02]  /*7700*/  LDG.E.U16 R17, desc[UR36][R4.64] ;  /* 0x0000002404117981 */ /* 0x000164000c1e1500 */
.L_x_2661:
[----:B------:R-:W-:Y:S05]  /*7710*/  BSYNC B6 ;  /* 0x0000000000067941 */ /* 0x000fea0003800000 */
.L_x_2660:
[----:B------:R-:W3:Y:S01]  /*7720*/  S2R R23, SR_TID.X ;  /* 0x0000000000177919 */ /* 0x000ee20000002100 */
[----:B------:R-:W3:Y:S01]  /*7730*/  LDC.U8 R18, c[0x0][0x240] ;  /* 0x00009000ff127b82 */ /* 0x000ee20000000000 */
[----:B------:R-:W-:Y:S01]  /*7740*/  BSSY B6, `(.L_x_2727) ;  /* 0x00000f7000067945 */ /* 0x000fe20003800000 */
[----:B-1---5:R-:W-:Y:S02]  /*7750*/  LOP3.LUT R25, R25, R22, RZ, 0x3c, !PT ;  /* 0x0000001619197212 */ /* 0x022fe400078e3cff */
[----:B0-2---:R-:W-:Y:S02]  /*7760*/  LOP3.LUT R22, R27, R28, RZ, 0x3c, !PT ;  /* 0x0000001c1b167212 */ /* 0x005fe400078e3cff */
[----:B----4-:R-:W-:Y:S02]  /*7770*/  LOP3.LUT R19, R26, R19, RZ, 0x3c, !PT ;  /* 0x000000131a137212 */ /* 0x010fe400078e3cff */
[----:B------:R-:W-:Y:S02]  /*7780*/  LOP3.LUT R17, R17, R24, RZ, 0x3c, !PT ;  /* 0x0000001811117212 */ /* 0x000fe400078e3cff */
[----:B---3--:R-:W-:-:S13]  /*7790*/  ISETP.GE.AND P0, PT, R23, R16, PT ;  /* 0x000000101700720c */ /* 0x008fda0003f06270 */
[----:B------:R-:W-:Y:S05]  /*77a0*/  @P0 BRA `(.L_x_2728) ;  /* 0x0000000c00c00947 */ /* 0x000fea0003800000 */
[----:B------:R-:W0:Y:S01]  /*77b0*/  LDC.64 R8, c[0x0][0x218] ;  /* 0x00008600ff087b82 */ /* 0x000e220000000a00 */
[----:B------:R-:W-:Y:S01]  /*77c0*/  IMAD R0, R2, 0x200, R23 ;  /* 0x0000020002007824 */ /* 0x000fe200078e0217 */
[----:B------:R-:W-:Y:S01]  /*77d0*/  PRMT R4, R18, 0x9910, RZ ;  /* 0x0000991012047816 */ /* 0x000fe200000000ff */
        /* <DEDUP_REMOVED lines=18> */
.L_x_2732:
[----:B------:R0:W-:Y:S01]  /*7900*/  STG.E.U8 desc[UR36][R8.64], R25 ;  /* 0x0000001908007986 */ /* 0x0001e2000c101124 */
[----:B------:R-:W-:Y:S05]  /*7910*/  BRA `(.L_x_2728) ;  /* 0x0000000c00647947 */ /* 0x000fea0003800000 */
.L_x_2731:
        /* <DEDUP_REMOVED lines=10> */
.L_x_2735:
[----:B------:R-:W-:-:S05]  /*79c0*/  PRMT R3, R25, 0x9910, RZ ;  /* 0x0000991019037816 */ /* 0x000fca00000000ff */
[----:B------:R0:W-:Y:S01]  /*79d0*/  STG.E desc[UR36][R8.64], R3 ;  /* 0x0000000308007986 */ /* 0x0001e2000c101924 */
[----:B------:R-:W-:Y:S05]  /*79e0*/  BRA `(.L_x_2728) ;  /* 0x0000000c00307947 */ /* 0x000fea0003800000 */
.L_x_2734:
[----:B------:R0:W-:Y:S01]  /*79f0*/  STG.E.U16 desc[UR36][R8.64], R25 ;  /* 0x0000001908007986 */ /* 0x0001e2000c101524 */
[----:B------:R-:W-:Y:S05]  /*7a00*/  BRA `(.L_x_2728) ;  /* 0x0000000c00287947 */ /* 0x000fea0003800000 */
.L_x_2730:
        /* <DEDUP_REMOVED lines=9> */
.L_x_2737:
[----:B------:R-:W0:Y:S02]  /*7aa0*/  I2F.S16 R0, R25 ;  /* 0x0000001900007306 */ /* 0x000e240000101400 */
[----:B0-----:R-:W-:-:S05]  /*7ab0*/  F2FP.F16.F32.PACK_AB R0, RZ, R0 ;  /* 0x00000000ff00723e */ /* 0x001fca00000000ff */
[----:B------:R0:W-:Y:S01]  /*7ac0*/  STG.E.U16 desc[UR36][R8.64], R0 ;  /* 0x0000000008007986 */ /* 0x0001e2000c101524 */
[----:B------:R-:W-:Y:S05]  /*7ad0*/  BRA `(.L_x_2728) ;  /* 0x0000000800f47947 */ /* 0x000fea0003800000 */
.L_x_2736:
        /* <DEDUP_REMOVED lines=10> */
.L_x_2739:
[----:B------:R-:W0:Y:S02]  /*7b80*/  I2F.S16 R25, R25 ;  /* 0x0000001900197306 */ /* 0x000e240000101400 */
[----:B0-----:R-:W-:-:S04]  /*7b90*/  F2FP.F16.F32.PACK_AB R3, RZ, R25 ;  /* 0x00000019ff03723e */ /* 0x001fc800000000ff */
[----:B------:R-:W-:-:S05]  /*7ba0*/  PRMT R3, R3, 0x5410, RZ ;  /* 0x0000541003037816 */ /* 0x000fca00000000ff */
[----:B------:R3:W-:Y:S01]  /*7bb0*/  STG.E desc[UR36][R8.64], R3 ;  /* 0x0000000308007986 */ /* 0x0007e2000c101924 */
[----:B------:R-:W-:Y:S05]  /*7bc0*/  BRA `(.L_x_2728) ;  /* 0x0000000800b87947 */ /* 0x000fea0003800000 */
.L_x_2738:
[----:B------:R-:W0:Y:S02]  /*7bd0*/  I2F.F64.S16 R4, R25 ;  /* 0x0000001900047312 */ /* 0x000e240000101c00 */
[----:B0-----:R4:W-:Y:S01]  /*7be0*/  STG.E.64 desc[UR36][R8.64], R4 ;  /* 0x0000000408007986 */ /* 0x0019e2000c101b24 */
[----:B------:R-:W-:Y:S05]  /*7bf0*/  BRA `(.L_x_2728) ;  /* 0x0000000800ac7947 */ /* 0x000fea0003800000 */
.L_x_2729:
        /* <DEDUP_REMOVED lines=13> */
.L_x_2742:
[----:B------:R-:W0:Y:S01]  /*7cd0*/  I2F.F64.S16 R4, R25 ;  /* 0x0000001900047312 */ /* 0x000e220000101c00 */
[----:B------:R-:W-:-:S05]  /*7ce0*/  CS2R R6, SRZ ;  /* 0x0000000000067805 */ /* 0x000fca000001ff00 */
[----:B0-----:R0:W-:Y:S01]  /*7cf0*/  STG.E.128 desc[UR36][R8.64], R4 ;  /* 0x0000000408007986 */ /* 0x0011e2000c101d24 */
[----:B------:R-:W-:Y:S05]  /*7d00*/  BRA `(.L_x_2728) ;  /* 0x0000000800687947 */ /* 0x000fea0003800000 */
.L_x_2741:
        /* <DEDUP_REMOVED lines=21> */
.L_x_2746:
[----:B------:R-:W-:Y:S05]  /*7e60*/  BSYNC B0 ;  /* 0x0000000000007941 */ /* 0x000fea0003800000 */
.L_x_2745:
[----:B------:R-:W-:-:S05]  /*7e70*/  LOP3.LUT R5, R0, R5, RZ, 0xfc, !PT ;  /* 0x0000000500057212 */ /* 0x000fca00078efcff */
[----:B------:R0:W-:Y:S01]  /*7e80*/  STG.E.U8 desc[UR36][R8.64], R5 ;  /* 0x0000000508007986 */ /* 0x0001e2000c101124 */
[----:B------:R-:W-:Y:S05]  /*7e90*/  BRA `(.L_x_2728) ;  /* 0x0000000800047947 */ /* 0x000fea0003800000 */
.L_x_2744:
        /* <DEDUP_REMOVED lines=13> */
.L_x_2748:
[----:B------:R-:W-:Y:S01]  /*7f70*/  IMAD.MOV.U32 R0, RZ, RZ, 0x7f ;  /* 0x0000007fff007424 */ /* 0x000fe200078e00ff */
[----:B------:R-:W-:-:S04]  /*7f80*/  ISETP.GT.U32.AND P0, PT, R3, 0x7f800000, PT ;  /* 0x7f8000000300780c */ /* 0x000fc80003f04070 */
[----:B------:R-:W-:-:S09]  /*7f90*/  SEL R0, R0, 0x7c, P0 ;  /* 0x0000007c00007807 */ /* 0x000fd20000000000 */
.L_x_2749:
[----:B------:R-:W-:Y:S05]  /*7fa0*/  BSYNC B0 ;  /* 0x0000000000007941 */ /* 0x000fea0003800000 */
.L_x_2747:
[----:B------:R-:W-:-:S04]  /*7fb0*/  LOP3.LUT R3, R25, 0x80000000, RZ, 0xc0, !PT ;  /* 0x8000000019037812 */ /* 0x000fc800078ec0ff */
[----:B------:R-:W-:-:S04]  /*7fc0*/  SHF.R.U32.HI R3, RZ, 0x18, R3 ;  /* 0x00000018ff037819 */ /* 0x000fc80000011603 */
[----:B------:R-:W-:-:S05]  /*7fd0*/  LOP3.LUT R3, R0, R3, RZ, 0xfc, !PT ;  /* 0x0000000300037212 */ /* 0x000fca00078efcff */
[----:B------:R0:W-:Y:S01]  /*7fe0*/  STG.E.U8 desc[UR36][R8.64], R3 ;  /* 0x0000000308007986 */ /* 0x0001e2000c101124 */
[----:B------:R-:W-:Y:S05]  /*7ff0*/  BRA `(.L_x_2728) ;  /* 0x0000000400ac7947 */ /* 0x000fea0003800000 */
.L_x_2743:
[----:B------:R-:W0:Y:S02]  /*8000*/  I2F.S16 R0, R25 ;  /* 0x0000001900007306 */ /* 0x000e240000101400 */
[----:B0-----:R-:W-:-:S05]  /*8010*/  F2FP.BF16.F32.PACK_AB R0, RZ, R0 ;  /* 0x00000000ff00723e */ /* 0x001fca00000010ff */
[----:B------:R0:W-:Y:S01]  /*8020*/  STG.E.U16 desc[UR36][R8.64], R0 ;  /* 0x0000000008007986 */ /* 0x0001e2000c101524 */
[----:B------:R-:W-:Y:S05]  /*8030*/  BRA `(.L_x_2728) ;  /* 0x00000004009c7947 */ /* 0x000fea0003800000 */
.L_x_2740:
        /* <DEDUP_REMOVED lines=10> */
.L_x_2752:
        /* <DEDUP_REMOVED lines=17> */
.L_x_2755:
[----:B------:R-:W-:-:S04]  /*81f0*/  LOP3.LUT R3, R25, 0x80000000, RZ, 0xc0, !PT ;  /* 0x8000000019037812 */ /* 0x000fc800078ec0ff */
[----:B------:R-:W-:-:S04]  /*8200*/  SHF.R.U32.HI R3, RZ, 0x18, R3 ;  /* 0x00000018ff037819 */ /* 0x000fc80000011603 */
[----:B------:R-:W-:-:S04]  /*8210*/  LOP3.LUT R0, R0, R3, RZ, 0xfc, !PT ;  /* 0x0000000300007212 */ /* 0x000fc800078efcff */
[----:B------:R-:W-:-:S07]  /*8220*/  PRMT R4, R0, 0x7610, R4 ;  /* 0x0000761000047816 */ /* 0x000fce0000000004 */
.L_x_2754:
[----:B------:R-:W-:Y:S05]  /*8230*/  BSYNC B0 ;  /* 0x0000000000007941 */ /* 0x000fea0003800000 */
.L_x_2753:
[----:B------:R0:W-:Y:S01]  /*8240*/  STG.E.U8 desc[UR36][R8.64], R4 ;  /* 0x0000000408007986 */ /* 0x0001e2000c101124 */
[----:B------:R-:W-:Y:S05]  /*8250*/  BRA `(.L_x_2728) ;  /* 0x0000000400147947 */ /* 0x000fea0003800000 */
.L_x_2751:
        /* <DEDUP_REMOVED lines=17> */
.L_x_2758:
[----:B------:R-:W-:-:S04]  /*8370*/  LOP3.LUT R3, R25, 0x80000000, RZ, 0xc0, !PT ;  /* 0x8000000019037812 */ /* 0x000fc800078ec0ff */
[----:B------:R-:W-:-:S04]  /*8380*/  SHF.R.U32.HI R3, RZ, 0x18, R3 ;  /* 0x00000018ff037819 */ /* 0x000fc80000011603 */
[----:B------:R-:W-:-:S04]  /*8390*/  LOP3.LUT R0, R0, R3, RZ, 0xfc, !PT ;  /* 0x0000000300007212 */ /* 0x000fc800078efcff */
[----:B------:R-:W-:-:S07]  /*83a0*/  PRMT R4, R0, 0x7610, R4 ;  /* 0x0000761000047816 */ /* 0x000fce0000000004 */
.L_x_2757:
[----:B------:R-:W-:Y:S05]  /*83b0*/  BSYNC B0 ;  /* 0x0000000000007941 */ /* 0x000fea0003800000 */
.L_x_2756:
[----:B------:R0:W-:Y:S01]  /*83c0*/  STG.E.U8 desc[UR36][R8.64], R4 ;  /* 0x0000000408007986 */ /* 0x0001e2000c101124 */
[----:B------:R-:W-:Y:S05]  /*83d0*/  BRA `(.L_x_2728) ;  /* 0x0000000000b47947 */ /* 0x000fea0003800000 */
.L_x_2750:
        /* <DEDUP_REMOVED lines=22> */
.L_x_2733:
        /* <DEDUP_REMOVED lines=16> */
.L_x_2761:
[----:B------:R-:W-:Y:S05]  /*8640*/  BRA `(.L_x_2728) ;  /* 0x0000000000187947 */ /* 0x000fea0003800000 */
.L_x_2760:
[----:B------:R-:W-:-:S04]  /*8650*/  PRMT R4, R25, 0x9910, RZ ;  /* 0x0000991019047816 */ /* 0x000fc800000000ff */
[----:B------:R-:W-:-:S05]  /*8660*/  SHF.R.S32.HI R5, RZ, 0x1f, R4 ;  /* 0x0000001fff057819 */ /* 0x000fca0000011404 */
[----:B------:R0:W-:Y:S01]  /*8670*/  STG.E.64 desc[UR36][R8.64], R4 ;  /* 0x0000000408007986 */ /* 0x0001e2000c101b24 */
[----:B------:R-:W-:Y:S05]  /*8680*/  BRA `(.L_x_2728) ;  /* 0x0000000000087947 */ /* 0x000fea0003800000 */
.L_x_2759:
[----:B------:R-:W-:-:S05]  /*8690*/  PRMT R3, R25, 0x9910, RZ ;  /* 0x0000991019037816 */ /* 0x000fca00000000ff */
[----:B------:R0:W-:Y:S02]  /*86a0*/  STG.E desc[UR36][R8.64], R3 ;  /* 0x0000000308007986 */ /* 0x0001e4000c101924 */
.L_x_2728:
[----:B------:R-:W-:Y:S05]  /*86b0*/  BSYNC B6 ;  /* 0x0000000000067941 */ /* 0x000fea0003800000 */
.L_x_2727:
[----:B------:R-:W-:Y:S01]  /*86c0*/  ISETP.GE.AND P0, PT, R23, R16, PT ;  /* 0x000000101700720c */ /* 0x000fe20003f06270 */
[----:B------:R-:W-:-:S12]  /*86d0*/  BSSY B6, `(.L_x_2762) ;  /* 0x00001e4000067945 */ /* 0x000fd80003800000 */
        /* <DEDUP_REMOVED lines=21> */
.L_x_2767:
[----:B------:R0:W-:Y:S01]  /*8830*/  STG.E.U8 desc[UR36][R8.64], R22 ;  /* 0x0000001608007986 */ /* 0x0001e2000c101124 */
[----:B------:R-:W-:Y:S05]  /*8840*/  BRA `(.L_x_2769) ;  /* 0x0000000c00647947 */ /* 0x000fea0003800000 */
.L_x_2766:
        /* <DEDUP_REMOVED lines=10> */
.L_x_2771:
[----:B------:R-:W-:-:S05]  /*88f0*/  PRMT R3, R22, 0x9910, RZ ;  /* 0x0000991016037816 */ /* 0x000fca00000000ff */
[----:B------:R0:W-:Y:S01]  /*8900*/  STG.E desc[UR36][R8.64], R3 ;  /* 0x0000000308007986 */ /* 0x0001e2000c101924 */
[----:B------:R-:W-:Y:S05]  /*8910*/  BRA `(.L_x_2769) ;  /* 0x0000000c00307947 */ /* 0x000fea0003800000 */
.L_x_2770:
[----:B------:R0:W-:Y:S01]  /*8920*/  STG.E.U16 desc[UR36][R8.64], R22 ;  /* 0x0000001608007986 */ /* 0x0001e2000c101524 */
[----:B------:R-:W-:Y:S05]  /*8930*/  BRA `(.L_x_2769) ;  /* 0x0000000c00287947 */ /* 0x000fea0003800000 */
.L_x_2765:
        /* <DEDUP_REMOVED lines=9> */
.L_x_2773:
[----:B------:R-:W0:Y:S02]  /*89d0*/  I2F.S16 R0, R22 ;  /* 0x0000001600007306 */ /* 0x000e240000101400 */
[----:B0-----:R-:W-:-:S05]  /*89e0*/  F2FP.F16.F32.PACK_AB R0, RZ, R0 ;  /* 0x00000000ff00723e */ /* 0x001fca00000000ff */
[----:B------:R0:W-:Y:S01]  /*89f0*/  STG.E.U16 desc[UR36][R8.64], R0 ;  /* 0x0000000008007986 */ /* 0x0001e2000c101524 */
[----:B------:R-:W-:Y:S05]  /*8a00*/  BRA `(.L_x_2769) ;  /* 0x0000000800f47947 */ /* 0x000fea0003800000 */
.L_x_2772:
        /* <DEDUP_REMOVED lines=10> */
.L_x_2775:
[----:B------:R-:W0:Y:S02]  /*8ab0*/  I2F.S16 R22, R22 ;  /* 0x0000001600167306 */ /* 0x000e240000101400 */
[----:B0-----:R-:W-:-:S04]  /*8ac0*/  F2FP.F16.F32.PACK_AB R3, RZ, R22 ;  /* 0x00000016ff03723e */ /* 0x001fc800000000ff */
[----:B------:R-:W-:-:S05]  /*8ad0*/  PRMT R3, R3, 0x5410, RZ ;  /* 0x0000541003037816 */ /* 0x000fca00000000ff */
[----:B------:R3:W-:Y:S01]  /*8ae0*/  STG.E desc[UR36][R8.64], R3 ;  /* 0x0000000308007986 */ /* 0x0007e2000c101924 */
[----:B------:R-:W-:Y:S05]  /*8af0*/  BRA `(.L_x_2769) ;  /* 0x0000000800b87947 */ /* 0x000fea0003800000 */
.L_x_2774:
[----:B------:R-:W0:Y:S02]  /*8b00*/  I2F.F64.S16 R4, R22 ;  /* 0x0000001600047312 */ /* 0x000e240000101c00 */
[----:B0-----:R4:W-:Y:S01]  /*8b10*/  STG.E.64 desc[UR36][R8.64], R4 ;  /* 0x0000000408007986 */ /* 0x0019e2000c101b24 */
[----:B------:R-:W-:Y:S05]  /*8b20*/  BRA `(.L_x_2769) ;  /* 0x0000000800ac7947 */ /* 0x000fea0003800000 */
.L_x_2764:
        /* <DEDUP_REMOVED lines=13> */
.L_x_2778:
[----:B------:R-:W0:Y:S01]  /*8c00*/  I2F.F64.S16 R4, R22 ;  /* 0x0000001600047312 */ /* 0x000e220000101c00 */
[----:B------:R-:W-:-:S05]  /*8c10*/  CS2R R6, SRZ ;  /* 0x0000000000067805 */ /* 0x000fca000001ff00 */
[----:B0-----:R0:W-:Y:S01]  /*8c20*/  STG.E.128 desc[UR36][R8.64], R4 ;  /* 0x0000000408007986 */ /* 0x0011e2000c101d24 */
[----:B------:R-:W-:Y:S05]  /*8c30*/  BRA `(.L_x_2769) ;  /* 0x0000000800687947 */ /* 0x000fea0003800000 */
.L_x_2777:
        /* <DEDUP_REMOVED lines=21> */
.L_x_2782:
[----:B------:R-:W-:Y:S05]  /*8d90*/  BSYNC B0 ;  /* 0x0000000000007941 */ /* 0x000fea0003800000 */
.L_x_2781:
[----:B------:R-:W-:-:S05]  /*8da0*/  LOP3.LUT R5, R0, R5, RZ, 0xfc, !PT ;  /* 0x0000000500057212 */ /* 0x000fca00078efcff */
[----:B------:R0:W-:Y:S01]  /*8db0*/  STG.E.U8 desc[UR36][R8.64], R5 ;  /* 0x0000000508007986 */ /* 0x0001e2000c101124 */
[----:B------:R-:W-:Y:S05]  /*8dc0*/  BRA `(.L_x_2769) ;  /* 0x0000000800047947 */ /* 0x000fea0003800000 */
.L_x_2780:
        /* <DEDUP_REMOVED lines=13> */
.L_x_2784:
[----:B------:R-:W-:Y:S01]  /*8ea0*/  IMAD.MOV.U32 R0, RZ, RZ, 0x7f ;  /* 0x0000007fff007424 */ /* 0x000fe200078e00ff */
[----:B------:R-:W-:-:S04]  /*8eb0*/  ISETP.GT.U32.AND P0, PT, R3, 0x7f800000, PT ;  /* 0x7f8000000300780c */ /* 0x000fc80003f04070 */
[----:B------:R-:W-:-:S09]  /*8ec0*/  SEL R0, R0, 0x7c, P0 ;  /* 0x0000007c00007807 */ /* 0x000fd20000000000 */
.L_x_2785:
[----:B------:R-:W-:Y:S05]  /*8ed0*/  BSYNC B0 ;  /* 0x0000000000007941 */ /* 0x000fea0003800000 */
.L_x_2783:
[----:B------:R-:W-:-:S04]  /*8ee0*/  LOP3.LUT R3, R5, 0x80000000, RZ, 0xc0, !PT ;  /* 0x8000000005037812 */ /* 0x000fc800078ec0ff */
[----:B------:R-:W-:-:S04]  /*8ef0*/  SHF.R.U32.HI R3, RZ, 0x18, R3 ;  /* 0x00000018ff037819 */ /* 0x000fc80000011603 */
[----:B------:R-:W-:-:S05]  /*8f00*/  LOP3.LUT R3, R0, R3, RZ, 0xfc, !PT ;  /* 0x0000000300037212 */ /* 0x000fca00078efcff */
[----:B------:R0:W-:Y:S01]  /*8f10*/  STG.E.U8 desc[UR36][R8.64], R3 ;  /* 0x0000000308007986 */ /* 0x0001e2000c101124 */
[----:B------:R-:W-:Y:S05]  /*8f20*/  BRA `(.L_x_2769) ;  /* 0x0000000400ac7947 */ /* 0x000fea0003800000 */
.L_x_2779:
[----:B------:R-:W0:Y:S02]  /*8f30*/  I2F.S16 R0, R22 ;  /* 0x0000001600007306 */ /* 0x000e240000101400 */
[----:B0-----:R-:W-:-:S05]  /*8f40*/  F2FP.BF16.F32.PACK_AB R0, RZ, R0 ;  /* 0x00000000ff00723e */ /* 0x001fca00000010ff */
[----:B------:R0:W-:Y:S01]  /*8f50*/  STG.E.U16 desc[UR36][R8.64], R0 ;  /* 0x0000000008007986 */ /* 0x0001e2000c101524 */
[----:B------:R-:W-:Y:S05]  /*8f60*/  BRA `(.L_x_2769) ;  /* 0x00000004009c7947 */ /* 0x000fea0003800000 */
.L_x_2776:
        /* <DEDUP_REMOVED lines=10> */
.L_x_2788:
        /* <DEDUP_REMOVED lines=17> */
.L_x_2791:
[----:B------:R-:W-:-:S04]  /*9120*/  LOP3.LUT R3, R5, 0x80000000, RZ, 0xc0, !PT ;  /* 0x8000000005037812 */ /* 0x000fc800078ec0ff */
[----:B------:R-:W-:-:S04]  /*9130*/  SHF.R.U32.HI R3, RZ, 0x18, R3 ;  /* 0x00000018ff037819 */ /* 0x000fc80000011603 */
[----:B------:R-:W-:-:S04]  /*9140*/  LOP3.LUT R0, R0, R3, RZ, 0xfc, !PT ;  /* 0x0000000300007212 */ /* 0x000fc800078efcff */
[----:B------:R-:W-:-:S07]  /*9150*/  PRMT R4, R0, 0x7610, R4 ;  /* 0x0000761000047816 */ /* 0x000fce0000000004 */
.L_x_2790:
[----:B------:R-:W-:Y:S05]  /*9160*/  BSYNC B0 ;  /* 0x0000000000007941 */ /* 0x000fea0003800000 */
.L_x_2789:
[----:B------:R0:W-:Y:S01]  /*9170*/  STG.E.U8 desc[UR36][R8.64], R4 ;  /* 0x0000000408007986 */ /* 0x0001e2000c101124 */
[----:B------:R-:W-:Y:S05]  /*9180*/  BRA `(.L_x_2769) ;  /* 0x0000000400147947 */ /* 0x000fea0003800000 */
.L_x_2787:
        /* <DEDUP_REMOVED lines=17> */
.L_x_2794:
[----:B------:R-:W-:-:S04]  /*92a0*/  LOP3.LUT R3, R5, 0x80000000, RZ, 0xc0, !PT ;  /* 0x8000000005037812 */ /* 0x000fc800078ec0ff */
[----:B------:R-:W-:-:S04]  /*92b0*/  SHF.R.U32.HI R3, RZ, 0x18, R3 ;  /* 0x00000018ff037819 */ /* 0x000fc80000011603 */
[----:B------:R-:W-:-:S04]  /*92c0*/  LOP3.LUT R0, R0, R3, RZ, 0xfc, !PT ;  /* 0x0000000300007212 */ /* 0x000fc800078efcff */
[----:B------:R-:W-:-:S07]  /*92d0*/  PRMT R4, R0, 0x7610, R4 ;  /* 0x0000761000047816 */ /* 0x000fce0000000004 */
.L_x_2793:
[----:B------:R-:W-:Y:S05]  /*92e0*/  BSYNC B0 ;  /* 0x0000000000007941 */ /* 0x000fea0003800000 */
.L_x_2792:
[----:B------:R0:W-:Y:S01]  /*92f0*/  STG.E.U8 desc[UR36][R8.64], R4 ;  /* 0x0000000408007986 */ /* 0x0001e2000c101124 */
[----:B------:R-:W-:Y:S05]  /*9300*/  BRA `(.L_x_2769) ;  /* 0x0000000000b47947 */ /* 0x000fea0003800000 */
.L_x_2786:
        /* <DEDUP_REMOVED lines=22> */
.L_x_2768:
        /* <DEDUP_REMOVED lines=16> */
.L_x_2797:
[----:B------:R-:W-:Y:S05]  /*9570*/  BRA `(.L_x_2769) ;  /* 0x0000000000187947 */ /* 0x000fea0003800000 */
.L_x_2796:
[----:B------:R-:W-:-:S04]  /*9580*/  PRMT R4, R22, 0x9910, RZ ;  /* 0x0000991016047816 */ /* 0x000fc800000000ff */
[----:B------:R-:W-:-:S05]  /*9590*/  SHF.R.S32.HI R5, RZ, 0x1f, R4 ;  /* 0x0000001fff057819 */ /* 0x000fca0000011404 */
[----:B------:R0:W-:Y:S01]  /*95a0*/  STG.E.64 desc[UR36][R8.64], R4 ;  /* 0x0000000408007986 */ /* 0x0001e2000c101b24 */
[----:B------:R-:W-:Y:S05]  /*95b0*/  BRA `(.L_x_2769) ;  /* 0x0000000000087947 */ /* 0x000fea0003800000 */
.L_x_2795:
[----:B------:R-:W-:-:S05]  /*95c0*/  PRMT R3, R22, 0x9910, RZ ;  /* 0x0000991016037816 */ /* 0x000fca00000000ff */
[----:B------:R0:W-:Y:S02]  /*95d0*/  STG.E desc[UR36][R8.64], R3 ;  /* 0x0000000308007986 */ /* 0x0001e4000c101924 */
.L_x_2769:
        /* <DEDUP_REMOVED lines=23> */
.L_x_2801:
[----:B------:R0:W-:Y:S01]  /*9750*/  STG.E.U8 desc[UR36][R8.64], R19 ;  /* 0x0000001308007986 */ /* 0x0001e2000c101124 */
[----:B------:R-:W-:Y:S05]  /*9760*/  BRA `(.L_x_2803) ;  /* 0x0000000c00647947 */ /* 0x000fea0003800000 */
.L_x_2800:
        /* <DEDUP_REMOVED lines=10> */
.L_x_2805:
[----:B------:R-:W-:-:S05]  /*9810*/  PRMT R3, R19, 0x9910, RZ ;  /* 0x0000991013037816 */ /* 0x000fca00000000ff */
[----:B------:R0:W-:Y:S01]  /*9820*/  STG.E desc[UR36][R8.64], R3 ;  /* 0x0000000308007986 */ /* 0x0001e2000c101924 */
[----:B------:R-:W-:Y:S05]  /*9830*/  BRA `(.L_x_2803) ;  /* 0x0000000c00307947 */ /* 0x000fea0003800000 */
.L_x_2804:
[----:B------:R0:W-:Y:S01]  /*9840*/  STG.E.U16 desc[UR36][R8.64], R19 ;  /* 0x0000001308007986 */ /* 0x0001e2000c101524 */
[----:B------:R-:W-:Y:S05]  /*9850*/  BRA `(.L_x_2803) ;  /* 0x0000000c00287947 */ /* 0x000fea0003800000 */
.L_x_2799:
        /* <DEDUP_REMOVED lines=9> */
.L_x_2807:
[----:B------:R-:W0:Y:S02]  /*98f0*/  I2F.S16 R0, R19 ;  /* 0x0000001300007306 */ /* 0x000e240000101400 */
[----:B0-----:R-:W-:-:S05]  /*9900*/  F2FP.F16.F32.PACK_AB R0, RZ, R0 ;  /* 0x00000000ff00723e */ /* 0x001fca00000000ff */
[----:B------:R4:W-:Y:S01]  /*9910*/  STG.E.U16 desc[UR36][R8.64], R0 ;  /* 0x0000000008007986 */ /* 0x0009e2000c101524 */
[----:B------:R-:W-:Y:S05]  /*9920*/  BRA `(.L_x_2803) ;  /* 0x0000000800f47947 */ /* 0x000fea0003800000 */
.L_x_2806:
        /* <DEDUP_REMOVED lines=10> */
.L_x_2809:
[----:B------:R-:W0:Y:S02]  /*99d0*/  I2F.S16 R19, R19 ;  /* 0x0000001300137306 */ /* 0x000e240000101400 */
[----:B0-----:R-:W-:-:S04]  /*99e0*/  F2FP.F16.F32.PACK_AB R3, RZ, R19 ;  /* 0x00000013ff03723e */ /* 0x001fc800000000ff */
[----:B------:R-:W-:-:S05]  /*99f0*/  PRMT R3, R3, 0x5410, RZ ;  /* 0x0000541003037816 */ /* 0x000fca00000000ff */
[----:B------:R2:W-:Y:S01]  /*9a00*/  STG.E desc[UR36][R8.64], R3 ;  /* 0x0000000308007986 */ /* 0x0005e2000c101924 */
[----:B------:R-:W-:Y:S05]  /*9a10*/  BRA `(.L_x_2803) ;  /* 0x0000000800b87947 */ /* 0x000fea0003800000 */
.L_x_2808:
[----:B------:R-:W0:Y:S02]  /*9a20*/  I2F.F64.S16 R4, R19 ;  /* 0x0000001300047312 */ /* 0x000e240000101c00 */
[----:B0-----:R0:W-:Y:S01]  /*9a30*/  STG.E.64 desc[UR36][R8.64], R4 ;  /* 0x0000000408007986 */ /* 0x0011e2000c101b24 */
[----:B------:R-:W-:Y:S05]  /*9a40*/  BRA `(.L_x_2803) ;  /* 0x0000000800ac7947 */ /* 0x000fea0003800000 */
.L_x_2798:
        /* <DEDUP_REMOVED lines=13> */
.L_x_2812:
[----:B------:R-:W0:Y:S01]  /*9b20*/  I2F.F64.S16 R4, R19 ;  /* 0x0000001300047312 */ /* 0x000e220000101c00 */
[----:B------:R-:W-:-:S05]  /*9b30*/  CS2R R6, SRZ ;  /* 0x0000000000067805 */ /* 0x000fca000001ff00 */
[----:B0-----:R0:W-:Y:S01]  /*9b40*/  STG.E.128 desc[UR36][R8.64], R4 ;  /* 0x0000000408007986 */ /* 0x0011e2000c101d24 */
[----:B------:R-:W-:Y:S05]  /*9b50*/  BRA `(.L_x_2803) ;  /* 0x0000000800687947 */ /* 0x000fea0003800000 */
.L_x_2811:
        /* <DEDUP_REMOVED lines=21> */
.L_x_2816:
[----:B------:R-:W-:Y:S05]  /*9cb0*/  BSYNC B0 ;  /* 0x0000000000007941 */ /* 0x000fea0003800000 */
.L_x_2815:
[----:B------:R-:W-:-:S05]  /*9cc0*/  LOP3.LUT R5, R0, R5, RZ, 0xfc, !PT ;  /* 0x0000000500057212 */ /* 0x000fca00078efcff */
[----:B------:R0:W-:Y:S01]  /*9cd0*/  STG.E.U8 desc[UR36][R8.64], R5 ;  /* 0x0000000508007986 */ /* 0x0001e2000c101124 */
[----:B------:R-:W-:Y:S05]  /*9ce0*/  BRA `(.L_x_2803) ;  /* 0x0000000800047947 */ /* 0x000fea0003800000 */
.L_x_2814:
        /* <DEDUP_REMOVED lines=13> */
.L_x_2818:
[----:B------:R-:W-:Y:S01]  /*9dc0*/  IMAD.MOV.U32 R0, RZ, RZ, 0x7f ;  /* 0x0000007fff007424 */ /* 0x000fe200078e00ff */
[----:B------:R-:W-:-:S04]  /*9dd0*/  ISETP.GT.U32.AND P0, PT, R3, 0x7f800000, PT ;  /* 0x7f8000000300780c */ /* 0x000fc80003f04070 */
[----:B------:R-:W-:-:S09]  /*9de0*/  SEL R0, R0, 0x7c, P0 ;  /* 0x0000007c00007807 */ /* 0x000fd20000000000 */
.L_x_2819:
[----:B------:R-:W-:Y:S05]  /*9df0*/  BSYNC B0 ;  /* 0x0000000000007941 */ /* 0x000fea0003800000 */
.L_x_2817:
[----:B------:R-:W-:-:S04]  /*9e00*/  LOP3.LUT R3, R19, 0x80000000, RZ, 0xc0, !PT ;  /* 0x8000000013037812 */ /* 0x000fc800078ec0ff */
[----:B------:R-:W-:-:S04]  /*9e10*/  SHF.R.U32.HI R3, RZ, 0x18, R3 ;  /* 0x00000018ff037819 */ /* 0x000fc80000011603 */
[----:B------:R-:W-:-:S05]  /*9e20*/  LOP3.LUT R3, R0, R3, RZ, 0xfc, !PT ;  /* 0x0000000300037212 */ /* 0x000fca00078efcff */
[----:B------:R0:W-:Y:S01]  /*9e30*/  STG.E.U8 desc[UR36][R8.64], R3 ;  /* 0x0000000308007986 */ /* 0x0001e2000c101124 */
[----:B------:R-:W-:Y:S05]  /*9e40*/  BRA `(.L_x_2803) ;  /* 0x0000000400ac7947 */ /* 0x000fea0003800000 */
.L_x_2813:
[----:B------:R-:W0:Y:S02]  /*9e50*/  I2F.S16 R0, R19 ;  /* 0x0000001300007306 */ /* 0x000e240000101400 */
[----:B0-----:R-:W-:-:S05]  /*9e60*/  F2FP.BF16.F32.PACK_AB R0, RZ, R0 ;  /* 0x00000000ff00723e */ /* 0x001fca00000010ff */
[----:B------:R0:W-:Y:S01]  /*9e70*/  STG.E.U16 desc[UR36][R8.64], R0 ;  /* 0x0000000008007986 */ /* 0x0001e2000c101524 */
[----:B------:R-:W-:Y:S05]  /*9e80*/  BRA `(.L_x_2803) ;  /* 0x00000004009c7947 */ /* 0x000fea0003800000 */
.L_x_2810:
        /* <DEDUP_REMOVED lines=10> */
.L_x_2822:
        /* <DEDUP_REMOVED lines=17> */
.L_x_2825:
[----:B------:R-:W-:-:S04]  /*a040*/  LOP3.LUT R3, R19, 0x80000000, RZ, 0xc0, !PT ;  /* 0x8000000013037812 */ /* 0x000fc800078ec0ff */
[----:B------:R-:W-:-:S04]  /*a050*/  SHF.R.U32.HI R3, RZ, 0x18, R3 ;  /* 0x00000018ff037819 */ /* 0x000fc80000011603 */
[----:B------:R-:W-:-:S04]  /*a060*/  LOP3.LUT R0, R0, R3, RZ, 0xfc, !PT ;  /* 0x0000000300007212 */ /* 0x000fc800078efcff */
[----:B------:R-:W-:-:S07]  /*a070*/  PRMT R4, R0, 0x7610, R4 ;  /* 0x0000761000047816 */ /* 0x000fce0000000004 */
.L_x_2824:
[----:B------:R-:W-:Y:S05]  /*a080*/  BSYNC B0 ;  /* 0x0000000000007941 */ /* 0x000fea0003800000 */
.L_x_2823:
[----:B------:R0:W-:Y:S01]  /*a090*/  STG.E.U8 desc[UR36][R8.64], R4 ;  /* 0x0000000408007986 */ /* 0x0001e2000c101124 */
[----:B------:R-:W-:Y:S05]  /*a0a0*/  BRA `(.L_x_2803) ;  /* 0x0000000400147947 */ /* 0x000fea0003800000 */
.L_x_2821:
        /* <DEDUP_REMOVED lines=17> */
.L_x_2828:
[----:B------:R-:W-:-:S04]  /*a1c0*/  LOP3.LUT R3, R19, 0x80000000, RZ, 0xc0, !PT ;  /* 0x8000000013037812 */ /* 0x000fc800078ec0ff */
[----:B------:R-:W-:-:S04]  /*a1d0*/  SHF.R.U32.HI R3, RZ, 0x18, R3 ;  /* 0x00000018ff037819 */ /* 0x000fc80000011603 */
[----:B------:R-:W-:-:S04]  /*a1e0*/  LOP3.LUT R0, R0, R3, RZ, 0xfc, !PT ;  /* 0x0000000300007212 */ /* 0x000fc800078efcff */
[----:B------:R-:W-:-:S07]  /*a1f0*/  PRMT R4, R0, 0x7610, R4 ;  /* 0x0000761000047816 */ /* 0x000fce0000000004 */
.L_x_2827:
[----:B------:R-:W-:Y:S05]  /*a200*/  BSYNC B0 ;  /* 0x0000000000007941 */ /* 0x000fea0003800000 */
.L_x_2826:
[----:B------:R0:W-:Y:S01]  /*a210*/  STG.E.U8 desc[UR36][R8.64], R4 ;  /* 0x0000000408007986 */ /* 0x0001e2000c101124 */
[----:B------:R-:W-:Y:S05]  /*a220*/  BRA `(.L_x_2803) ;  /* 0x0000000000b47947 */ /* 0x000fea0003800000 */
.L_x_2820:
        /* <DEDUP_REMOVED lines=22> */
.L_x_2802:
        /* <DEDUP_REMOVED lines=16> */
.L_x_2831:
[----:B------:R-:W-:Y:S05]  /*a490*/  BRA `(.L_x_2803) ;  /* 0x0000000000187947 */ /* 0x000fea0003800000 */
.L_x_2830:
[----:B------:R-:W-:-:S04]  /*a4a0*/  PRMT R4, R19, 0x9910, RZ ;  /* 0x0000991013047816 */ /* 0x000fc800000000ff */
[----:B------:R-:W-:-:S05]  /*a4b0*/  SHF.R.S32.HI R5, RZ, 0x1f, R4 ;  /* 0x0000001fff057819 */ /* 0x000fca0000011404 */
[----:B------:R0:W-:Y:S01]  /*a4c0*/  STG.E.64 desc[UR36][R8.64], R4 ;  /* 0x0000000408007986 */ /* 0x0001e2000c101b24 */
[----:B------:R-:W-:Y:S05]  /*a4d0*/  BRA `(.L_x_2803) ;  /* 0x0000000000087947 */ /* 0x000fea0003800000 */
.L_x_2829:
[----:B------:R-:W-:-:S05]  /*a4e0*/  PRMT R3, R19, 0x9910, RZ ;  /* 0x0000991013037816 */ /* 0x000fca00000000ff */
[----:B------:R0:W-:Y:S02]  /*a4f0*/  STG.E desc[UR36][R8.64], R3 ;  /* 0x0000000308007986 */ /* 0x0001e4000c101924 */
.L_x_2803:
[----:B------:R-:W-:-:S07]  /*a500*/  VIADD R23, R23, 0x80 ;  /* 0x0000008017177836 */ /* 0x000fce0000000000 */
.L_x_2763:
[----:B------:R-:W-:Y:S05]  /*a510*/  BSYNC B6 ;  /* 0x0000000000067941 */ /* 0x000fea0003800000 */
.L_x_2762:
[----:B------:R-:W-:-:S13]  /*a520*/  ISETP.GE.AND P0, PT, R23, R16, PT ;  /* 0x000000101700720c */ /* 0x000fda0003f06270 */
[----:B------:R-:W-:Y:S05]  /*a530*/  @P0 EXIT ;  /* 0x000000000000094d */ /* 0x000fea0003800000 */
[----:B012-4-:R-:W0:Y:S01]  /*a540*/  LDC.64 R4, c[0x0][0x218] ;  /* 0x00008600ff047b82 */ /* 0x017e220000000a00 */
[----:B------:R-:W-:Y:S01]  /*a550*/  PRMT R0, R18, 0x9910, RZ ;  /* 0x0000991012007816 */ /* 0x000fe200000000ff */
[----:B------:R-:W-:Y:S01]  /*a560*/  IMAD R2, R2, 0x200, R23 ;  /* 0x0000020002027824 */ /* 0x000fe200078e0217 */
[----:B------:R-:W-:Y:S02]  /*a570*/  ULDC UR4, c[0x0][0x244] ;  /* 0x0000910000047ab9 */ /* 0x000fe40000000800 */
[----:B------:R-:W-:Y:S01]  /*a580*/  ISETP.GT.AND P1, PT, R0, 0x9, PT ;  /* 0x000000090000780c */ /* 0x000fe20003f24270 */
[----:B---3--:R-:W-:-:S05]  /*a590*/  IMAD R3, R2, UR4, RZ ;  /* 0x0000000402037c24 */ /* 0x008fca000f8e02ff */
        /* <DEDUP_REMOVED lines=13> */
.L_x_2835:
[----:B------:R-:W-:Y:S01]  /*a670*/  STG.E.U8 desc[UR36][R2.64], R17 ;  /* 0x0000001102007986 */ /* 0x000fe2000c101124 */
[----:B------:R-:W-:Y:S05]  /*a680*/  EXIT ;  /* 0x000000000000794d */ /* 0x000fea0003800000 */
.L_x_2834:
        /* <DEDUP_REMOVED lines=10> */
.L_x_2838:
[----:B------:R-:W-:-:S05]  /*a730*/  PRMT R5, R17, 0x9910, RZ ;  /* 0x0000991011057816 */ /* 0x000fca00000000ff */
[----:B------:R-:W-:Y:S01]  /*a740*/  STG.E desc[UR36][R2.64], R5 ;  /* 0x0000000502007986 */ /* 0x000fe2000c101924 */
[----:B------:R-:W-:Y:S05]  /*a750*/  EXIT ;  /* 0x000000000000794d */ /* 0x000fea0003800000 */
.L_x_2837:
[----:B------:R-:W-:Y:S01]  /*a760*/  STG.E.U16 desc[UR36][R2.64], R17 ;  /* 0x0000001102007986 */ /* 0x000fe2000c101524 */
[----:B------:R-:W-:Y:S05]  /*a770*/  EXIT ;  /* 0x000000000000794d */ /* 0x000fea0003800000 */
.L_x_2833:
        /* <DEDUP_REMOVED lines=9> */
.L_x_2840:
[----:B------:R-:W0:Y:S02]  /*a810*/  I2F.S16 R0, R17 ;  /* 0x0000001100007306 */ /* 0x000e240000101400 */
[----:B0-----:R-:W-:-:S05]  /*a820*/  F2FP.F16.F32.PACK_AB R0, RZ, R0 ;  /* 0x00000000ff00723e */ /* 0x001fca00000000ff */
[----:B------:R-:W-:Y:S01]  /*a830*/  STG.E.U16 desc[UR36][R2.64], R0 ;  /* 0x0000000002007986 */ /* 0x000fe2000c101524 */
[----:B------:R-:W-:Y:S05]  /*a840*/  EXIT ;  /* 0x000000000000794d */ /* 0x000fea0003800000 */
.L_x_2839:
        /* <DEDUP_REMOVED lines=10> */
.L_x_2842:
[----:B------:R-:W0:Y:S02]  /*a8f0*/  I2F.S16 R17, R17 ;  /* 0x0000001100117306 */ /* 0x000e240000101400 */
[----:B0-----:R-:W-:-:S04]  /*a900*/  F2FP.F16.F32.PACK_AB R5, RZ, R17 ;  /* 0x00000011ff05723e */ /* 0x001fc800000000ff */
[----:B------:R-:W-:-:S05]  /*a910*/  PRMT R5, R5, 0x5410, RZ ;  /* 0x0000541005057816 */ /* 0x000fca00000000ff */
[----:B------:R-:W-:Y:S01]  /*a920*/  STG.E desc[UR36][R2.64], R5 ;  /* 0x0000000502007986 */ /* 0x000fe2000c101924 */
[----:B------:R-:W-:Y:S05]  /*a930*/  EXIT ;  /* 0x000000000000794d */ /* 0x000fea0003800000 */
.L_x_2841:
[----:B------:R-:W0:Y:S02]  /*a940*/  I2F.F64.S16 R4, R17 ;  /* 0x0000001100047312 */ /* 0x000e240000101c00 */
[----:B0-----:R-:W-:Y:S01]  /*a950*/  STG.E.64 desc[UR36][R2.64], R4 ;  /* 0x0000000402007986 */ /* 0x001fe2000c101b24 */
[----:B------:R-:W-:Y:S05]  /*a960*/  EXIT ;  /* 0x000000000000794d */ /* 0x000fea0003800000 */
.L_x_2832:
        /* <DEDUP_REMOVED lines=13> */
.L_x_2845:
[----:B------:R-:W0:Y:S01]  /*aa40*/  I2F.F64.S16 R4, R17 ;  /* 0x0000001100047312 */ /* 0x000e220000101c00 */
[----:B------:R-:W-:-:S05]  /*aa50*/  CS2R R6, SRZ ;  /* 0x0000000000067805 */ /* 0x000fca000001ff00 */
[----:B0-----:R-:W-:Y:S01]  /*aa60*/  STG.E.128 desc[UR36][R2.64], R4 ;  /* 0x0000000402007986 */ /* 0x001fe2000c101d24 */
[----:B------:R-:W-:Y:S05]  /*aa70*/  EXIT ;  /* 0x000000000000794d */ /* 0x000fea0003800000 */
.L_x_2844:
        /* <DEDUP_REMOVED lines=21> */
.L_x_2849:
[----:B------:R-:W-:Y:S05]  /*abd0*/  BSYNC B0 ;  /* 0x0000000000007941 */ /* 0x000fea0003800000 */
.L_x_2848:
[----:B------:R-:W-:-:S05]  /*abe0*/  LOP3.LUT R5, R0, R5, RZ, 0xfc, !PT ;  /* 0x0000000500057212 */ /* 0x000fca00078efcff */
[----:B------:R-:W-:Y:S01]  /*abf0*/  STG.E.U8 desc[UR36][R2.64], R5 ;  /* 0x0000000502007986 */ /* 0x000fe2000c101124 */
[----:B------:R-:W-:Y:S05]  /*ac00*/  EXIT ;  /* 0x000000000000794d */ /* 0x000fea0003800000 */
.L_x_2847:
        /* <DEDUP_REMOVED lines=13> */
.L_x_2851:
[----:B------:R-:W-:Y:S01]  /*ace0*/  IMAD.MOV.U32 R0, RZ, RZ, 0x7f ;  /* 0x0000007fff007424 */ /* 0x000fe200078e00ff */
[----:B------:R-:W-:-:S04]  /*acf0*/  ISETP.GT.U32.AND P0, PT, R4, 0x7f800000, PT ;  /* 0x7f8000000400780c */ /* 0x000fc80003f04070 */
[----:B------:R-:W-:-:S09]  /*ad00*/  SEL R0, R0, 0x7c, P0 ;  /* 0x0000007c00007807 */ /* 0x000fd20000000000 */
.L_x_2852:
[----:B------:R-:W-:Y:S05]  /*ad10*/  BSYNC B0 ;  /* 0x0000000000007941 */ /* 0x000fea0003800000 */
.L_x_2850:
[----:B------:R-:W-:-:S04]  /*ad20*/  LOP3.LUT R4, R17, 0x80000000, RZ, 0xc0, !PT ;  /* 0x8000000011047812 */ /* 0x000fc800078ec0ff */
[----:B------:R-:W-:-:S04]  /*ad30*/  SHF.R.U32.HI R5, RZ, 0x18, R4 ;  /* 0x00000018ff057819 */ /* 0x000fc80000011604 */
[----:B------:R-:W-:-:S05]  /*ad40*/  LOP3.LUT R5, R0, R5, RZ, 0xfc, !PT ;  /* 0x0000000500057212 */ /* 0x000fca00078efcff */
[----:B------:R-:W-:Y:S01]  /*ad50*/  STG.E.U8 desc[UR36][R2.64], R5 ;  /* 0x0000000502007986 */ /* 0x000fe2000c101124 */
[----:B------:R-:W-:Y:S05]  /*ad60*/  EXIT ;  /* 0x000000000000794d */ /* 0x000fea0003800000 */
.L_x_2846:
[----:B------:R-:W0:Y:S02]  /*ad70*/  I2F.S16 R0, R17 ;  /* 0x0000001100007306 */ /* 0x000e240000101400 */
[----:B0-----:R-:W-:-:S05]  /*ad80*/  F2FP.BF16.F32.PACK_AB R0, RZ, R0 ;  /* 0x00000000ff00723e */ /* 0x001fca00000010ff */
[----:B------:R-:W-:Y:S01]  /*ad90*/  STG.E.U16 desc[UR36][R2.64], R0 ;  /* 0x0000000002007986 */ /* 0x000fe2000c101524 */
[----:B------:R-:W-:Y:S05]  /*ada0*/  EXIT ;  /* 0x000000000000794d */ /* 0x000fea0003800000 */
.L_x_2843:
        /* <DEDUP_REMOVED lines=10> */
.L_x_2855:
        /* <DEDUP_REMOVED lines=17> */
.L_x_2858:
[----:B------:R-:W-:-:S04]  /*af60*/  LOP3.LUT R0, R17, 0x80000000, RZ, 0xc0, !PT ;  /* 0x8000000011007812 */ /* 0x000fc800078ec0ff */
[----:B------:R-:W-:-:S04]  /*af70*/  SHF.R.U32.HI R5, RZ, 0x18, R0 ;  /* 0x00000018ff057819 */ /* 0x000fc80000011600 */
[----:B------:R-:W-:-:S04]  /*af80*/  LOP3.LUT R4, R4, R5, RZ, 0xfc, !PT ;  /* 0x0000000504047212 */ /* 0x000fc800078efcff */
[----:B------:R-:W-:-:S07]  /*af90*/  PRMT R0, R4, 0x7610, R0 ;  /* 0x0000761004007816 */ /* 0x000fce0000000000 */
.L_x_2857:
[----:B------:R-:W-:Y:S05]  /*afa0*/  BSYNC B0 ;  /* 0x0000000000007941 */ /* 0x000fea0003800000 */
.L_x_2856:
[----:B------:R-:W-:Y:S01]  /*afb0*/  STG.E.U8 desc[UR36][R2.64], R0 ;  /* 0x0000000002007986 */ /* 0x000fe2000c101124 */
[----:B------:R-:W-:Y:S05]  /*afc0*/  EXIT ;  /* 0x000000000000794d */ /* 0x000fea0003800000 */
.L_x_2854:
        /* <DEDUP_REMOVED lines=17> */
.L_x_2861:
[----:B------:R-:W-:-:S04]  /*b0e0*/  LOP3.LUT R0, R17, 0x80000000, RZ, 0xc0, !PT ;  /* 0x8000000011007812 */ /* 0x000fc800078ec0ff */
[----:B------:R-:W-:-:S04]  /*b0f0*/  SHF.R.U32.HI R5, RZ, 0x18, R0 ;  /* 0x00000018ff057819 */ /* 0x000fc80000011600 */
[----:B------:R-:W-:-:S04]  /*b100*/  LOP3.LUT R4, R4, R5, RZ, 0xfc, !PT ;  /* 0x0000000504047212 */ /* 0x000fc800078efcff */
[----:B------:R-:W-:-:S07]  /*b110*/  PRMT R0, R4, 0x7610, R0 ;  /* 0x0000761004007816 */ /* 0x000fce0000000000 */
.L_x_2860:
[----:B------:R-:W-:Y:S05]  /*b120*/  BSYNC B0 ;  /* 0x0000000000007941 */ /* 0x000fea0003800000 */
.L_x_2859:
[----:B------:R-:W-:Y:S01]  /*b130*/  STG.E.U8 desc[UR36][R2.64], R0 ;  /* 0x0000000002007986 */ /* 0x000fe2000c101124 */
[----:B------:R-:W-:Y:S05]  /*b140*/  EXIT ;  /* 0x000000000000794d */ /* 0x000fea0003800000 */
.L_x_2853:
        /* <DEDUP_REMOVED lines=22> */
.L_x_2836:
        /* <DEDUP_REMOVED lines=16> */
.L_x_2864:
[----:B------:R-:W-:Y:S05]  /*b3b0*/  EXIT ;  /* 0x000000000000794d */ /* 0x000fea0003800000 */
.L_x_2863:
[----:B------:R-:W-:-:S04]  /*b3c0*/  PRMT R4, R17, 0x9910, RZ ;  /* 0x0000991011047816 */ /* 0x000fc800000000ff */
[----:B------:R-:W-:-:S05]  /*b3d0*/  SHF.R.S32.HI R5, RZ, 0x1f, R4 ;  /* 0x0000001fff057819 */ /* 0x000fca0000011404 */
[----:B------:R-:W-:Y:S01]  /*b3e0*/  STG.E.64 desc[UR36][R2.64], R4 ;  /* 0x0000000402007986 */ /* 0x000fe2000c101b24 */
[----:B------:R-:W-:Y:S05]  /*b3f0*/  EXIT ;  /* 0x000000000000794d */ /* 0x000fea0003800000 */
.L_x_2862:
[----:B------:R-:W-:-:S05]  /*b400*/  PRMT R5, R17, 0x9910, RZ ;  /* 0x0000991011057816 */ /* 0x000fca00000000ff */
[----:B------:R-:W-:Y:S01]  /*b410*/  STG.E desc[UR36][R2.64], R5 ;  /* 0x0000000502007986 */ /* 0x000fe2000c101924 */
[----:B------:R-:W-:Y:S05]  /*b420*/  EXIT ;  /* 0x000000000000794d */ /* 0x000fea0003800000 */
.L_x_2865:
        /* <DEDUP_REMOVED lines=13> */
.L_x_26142:


//--------------------- .text._ZN2at6native18elementwise_kernelILi128ELi4EZNS0_22gpu_kernel_impl_nocastINS0_13BinaryFunctorIsssNS0_17BitwiseXorFunctorIsEEEEEEvRNS_18TensorIteratorBaseERKT_EUliE_EEviT1_ --------------------------
	.section	.text._ZN2at6native18elementwise_kernelILi128ELi4EZNS0_22gpu_kernel_impl_nocastINS0_13BinaryFunctorIsssNS0_17BitwiseXorFunctorIsEEEEEEvRNS_18TensorIteratorBaseERKT_EUliE_EEviT1_,"ax",@progbits
	.align	128
        .global         _ZN2at6native18elementwise_kernelILi128ELi4EZNS0_22gpu_kernel_impl_nocastINS0_13BinaryFunctorIsssNS0_17BitwiseXorFunctorIsEEEEEEvRNS_18TensorIteratorBaseERKT_EUliE_EEviT1_
        .type           _ZN2at6native18elementwise_kernelILi128ELi4EZNS0_22gpu_kernel_impl_nocastINS0_13BinaryFunctorIsssNS0_17BitwiseXorFunctorIsEEEEEEvRNS_18TensorIteratorBaseERKT_EUliE_EEviT1_,@function
        .size           _ZN2at6native18elementwise_kernelILi128ELi4EZNS0_22gpu_kernel_impl_nocastINS0_13BinaryFunctorIsssNS0_17BitwiseXorFunctorIsEEEEEEvRNS_18TensorIteratorBaseERKT_EUliE_EEviT1_,(.L_x_26143 - _ZN2at6native18elementwise_kernelILi128ELi4EZNS0_22gpu_kernel_impl_nocastINS0_13BinaryFunctorIsssNS0_17BitwiseXorFunctorIsEEEEEEvRNS_18TensorIteratorBaseERKT_EUliE_EEviT1_)
        .other          _ZN2at6native18elementwise_kernelILi128ELi4EZNS0_22gpu_kernel_impl_nocastINS0_13BinaryFunctorIsssNS0_17BitwiseXorFunctorIsEEEEEEvRNS_18TensorIteratorBaseERKT_EUliE_EEviT1_,@"STO_CUDA_ENTRY STV_DEFAULT"
_ZN2at6native18elementwise_kernelILi128ELi4EZNS0_22gpu_kernel_impl_nocastINS0_13BinaryFunctorIsssNS0_17BitwiseXorFunctorIsEEEEEEvRNS_18TensorIteratorBaseERKT_EUliE_EEviT1_:
.text._ZN2at6native18elementwise_kernelILi128ELi4EZNS0_22gpu_kernel_impl_nocastINS0_13BinaryFunctorIsssNS0_17BitwiseXorFunctorIsEEEEEEvRNS_18TensorIteratorBaseERKT_EUliE_EEviT1_:
        /* <DEDUP_REMOVED lines=363> */
.L_x_2868:
[----:B------:R-:W-:Y:S01]  /*16b0*/  ULDC.64 UR8, c[0x0][0x480] ;  /* 0x0001200000087ab9 */ /* 0x000fe20000000a00 */
[----:B------:R-:W-:Y:S01]  /*16c0*/  ULDC.64 UR10, c[0x0][0x488] ;  /* 0x00012200000a7ab9 */ /* 0x000fe20000000a00 */
[----:B------:R-:W-:Y:S02]  /*16d0*/  IADD3 R8, P0, R0, UR8, RZ ;  /* 0x0000000800087c10 */ /* 0x000fe4000ff1e0ff */
[----:B------:R-:W-:Y:S02]  /*16e0*/  IADD3 R6, P1, R2, UR10, RZ ;  /* 0x0000000a02067c10 */ /* 0x000fe4000ff3e0ff */
[----:B------:R-:W-:Y:S01]  /*16f0*/  IADD3.X R9, RZ, UR9, RZ, P0, !PT ;  /* 0x00000009ff097c10 */ /* 0x000fe200087fe4ff */
[----:B------:R-:W-:Y:S01]  /*1700*/  ULDC.64 UR8, c[0x0][0x478] ;  /* 0x00011e0000087ab9 */ /* 0x000fe20000000a00 */
[----:B------:R-:W-:-:S04]  /*1710*/  IADD3.X R7, RZ, UR11, RZ, P1, !PT ;  /* 0x0000000bff077c10 */ /* 0x000fc80008ffe4ff */
[----:B------:R-:W2:Y:S04]  /*1720*/  LDG.E.U16 R9, desc[UR4][R8.64] ;  /* 0x0000000408097981 */ /* 0x000ea8000c1e1500 */
[----:B------:R-:W2:Y:S01]  /*1730*/  LDG.E.U16 R6, desc[UR4][R6.64] ;  /* 0x0000000406067981 */ /* 0x000ea2000c1e1500 */
[----:B------:R-:W-:-:S04]  /*1740*/  IADD3 R4, P0, R5, UR8, RZ ;  /* 0x0000000805047c10 */ /* 0x000fc8000ff1e0ff */
[----:B------:R-:W-:Y:S02]  /*1750*/  IADD3.X R5, RZ, UR9, RZ, P0, !PT ;  /* 0x00000009ff057c10 */ /* 0x000fe400087fe4ff */
[----:B------:R-:W-:Y:S02]  /*1760*/  IADD3 R3, R3, 0x80, RZ ;  /* 0x0000008003037810 */ /* 0x000fe40007ffe0ff */
[----:B--2---:R-:W-:-:S05]  /*1770*/  LOP3.LUT R11, R6, R9, RZ, 0x3c, !PT ;  /* 0x00000009060b7212 */ /* 0x004fca00078e3cff */
[----:B------:R0:W-:Y:S02]  /*1780*/  STG.E.U16 desc[UR4][R4.64], R11 ;  /* 0x0000000b04007986 */ /* 0x0001e4000c101504 */
.L_x_2867:
[----:B------:R-:W-:Y:S05]  /*1790*/  BSYNC B0 ;  /* 0x0000000000007941 */ /* 0x000fea0003800000 */
.L_x_2866:
        /* <DEDUP_REMOVED lines=356> */
.L_x_2871:
        /* <DEDUP_REMOVED lines=11> */
[----:B------:R-:W-:-:S04]  /*2e90*/  IADD3 R3, R3, 0x80, RZ ;  /* 0x0000008003037810 */ /* 0x000fc80007ffe0ff */
[----:B------:R-:W-:Y:S02]  /*2ea0*/  ISETP.GE.AND P0, PT, R3, UR6, PT ;  /* 0x0000000603007c0c */ /* 0x000fe4000bf06270 */
[----:B--2---:R-:W-:-:S05]  /*2eb0*/  LOP3.LUT R11, R6, R9, RZ, 0x3c, !PT ;  /* 0x00000009060b7212 */ /* 0x004fca00078e3cff */
[----:B------:R1:W-:Y:S06]  /*2ec0*/  STG.E.U16 desc[UR4][R4.64], R11 ;  /* 0x0000000b04007986 */ /* 0x0003ec000c101504 */
        /* <DEDUP_REMOVED lines=354> */
.L_x_2872:
        /* <DEDUP_REMOVED lines=14> */
.L_x_2870:
[----:B------:R-:W-:Y:S05]  /*45d0*/  BSYNC B0 ;  /* 0x0000000000007941 */ /* 0x000fea0003800000 */
.L_x_2869:
        /* <DEDUP_REMOVED lines=355> */
.L_x_2873:
        /* <DEDUP_REMOVED lines=11> */
[----:B--2---:R-:W-:-:S05]  /*5cc0*/  LOP3.LUT R9, R2, R7, RZ, 0x3c, !PT ;  /* 0x0000000702097212 */ /* 0x004fca00078e3cff */
[----:B------:R-:W-:Y:S01]  /*5cd0*/  STG.E.U16 desc[UR4][R4.64], R9 ;  /* 0x0000000904007986 */ /* 0x000fe2000c101504 */
[----:B------:R-:W-:Y:S05]  /*5ce0*/  EXIT ;  /* 0x000000000000794d */ /* 0x000fea0003800000 */
.L_x_2874:
        /* <DEDUP_REMOVED lines=9> */
.L_x_26143:


//--------------------- .text._ZN2at6native27unrolled_elementwise_kernelINS0_13BinaryFunctorIsssNS0_17BitwiseXorFunctorIsEEEESt5arrayIPcLm3EELi4E23TrivialOffsetCalculatorILi2EjES9_ILi1EjENS0_6memory15LoadWithoutCastENSC_16StoreWithoutCastEEEviT_T0_T2_T3_T4_T5_ --------------------------
	.section	.text._ZN2at6native27unrolled_elementwise_kernelINS0_13BinaryFunctorIsssNS0_17BitwiseXorFunctorIsEEEESt5arrayIPcLm3EELi4E23TrivialOffsetCalculatorILi2EjES9_ILi1EjENS0_6memory15LoadWithoutCastENSC_16StoreWithoutCastEEEviT_T0_T2_T3_T4_T5_,"ax",@progbits
	.align	128
        .global         _ZN2at6native27unrolled_elementwise_kernelINS0_13BinaryFunctorIsssNS0_17BitwiseXorFunctorIsEEEESt5arrayIPcLm3EELi4E23TrivialOffsetCalculatorILi2EjES9_ILi1EjENS0_6memory15LoadWithoutCastENSC_16StoreWithoutCastEEEviT_T0_T2_T3_T4_T5_
        .type           _ZN2at6native27unrolled_elementwise_kernelINS0_13BinaryFunctorIsssNS0_17BitwiseXorFunctorIsEEEESt5arrayIPcLm3EELi4E23TrivialOffsetCalculatorILi2EjES9_ILi1EjENS0_6memory15LoadWithoutCastENSC_16StoreWithoutCastEEEviT_T0_T2_T3_T4_T5_,@function
        .size           _ZN2at6native27unrolled_elementwise_kernelINS0_13BinaryFunctorIsssNS0_17BitwiseXorFunctorIsEEEESt5arrayIPcLm3EELi4E23TrivialOffsetCalculatorILi2EjES9_ILi1EjENS0_6memory15LoadWithoutCastENSC_16StoreWithoutCastEEEviT_T0_T2_T3_T4_T5_,(.L_x_26144 - _ZN2at6native27unrolled_elementwise_kernelINS0_13BinaryFunctorIsssNS0_17BitwiseXorFunctorIsEEEESt5arrayIPcLm3EELi4E23TrivialOffsetCalculatorILi2EjES9_ILi1EjENS0_6memory15LoadWithoutCastENSC_16StoreWithoutCastEEEviT_T0_T2_T3_T4_T5_)
        .other          _ZN2at6native27unrolled_elementwise_kernelINS0_13BinaryFunctorIsssNS0_17BitwiseXorFunctorIsEEEESt5arrayIPcLm3EELi4E23TrivialOffsetCalculatorILi2EjES9_ILi1EjENS0_6memory15LoadWithoutCastENSC_16StoreWithoutCastEEEviT_T0_T2_T3_T4_T5_,@"STO_CUDA_ENTRY STV_DEFAULT"
_ZN2at6native27unrolled_elementwise_kernelINS0_13BinaryFunctorIsssNS0_17BitwiseXorFunctorIsEEEESt5arrayIPcLm3EELi4E23TrivialOffsetCalculatorILi2EjES9_ILi1EjENS0_6memory15LoadWithoutCastENSC_16StoreWithoutCastEEEviT_T0_T2_T3_T4_T5_:
.text._ZN2at6native27unrolled_elementwise_kernelINS0_13BinaryFunctorIsssNS0_17BitwiseXorFunctorIsEEEESt5arrayIPcLm3EELi4E23TrivialOffsetCalculatorILi2EjES9_ILi1EjENS0_6memory15LoadWithoutCastENSC_16StoreWithoutCastEEEviT_T0_T2_T3_T4_T5_:
[----:B------:R-:W-:Y:S01]  /*0000*/  LDC R1, c[0x0][0x28] ;  /* 0x00000a00ff017b82 */ /* 0x000fe20000000800 */
[----:B------:R-:W0:Y:S07]  /*0010*/  S2R R0, SR_CTAID.X ;  /* 0x0000000000007919 */ /* 0x000e2e0000002500 */
[----:B------:R-:W0:Y:S01]  /*0020*/  LDC R3, c[0x0][0x210] ;  /* 0x00008400ff037b82 */ /* 0x000e220000000800 */
[----:B------:R-:W-:Y:S01]  /*0030*/  PRMT R8, RZ, 0x7610, R8 ;  /* 0x00007610ff087816 */ /* 0x000fe20000000008 */
[----:B------:R-:W-:Y:S01]  /*0040*/  ULDC.64 UR4, c[0x0][0x208] ;  /* 0x0000820000047ab9 */ /* 0x000fe20000000a00 */
[----:B------:R-:W1:Y:S01]  /*0050*/  S2R R7, SR_TID.X ;  /* 0x0000000000077919 */ /* 0x000e620000002100 */
[----:B0-----:R-:W-:-:S02]  /*0060*/  IMAD R6, R0, -0x200, R3 ;  /* 0xfffffe0000067824 */ /* 0x001fc400078e0203 */
[----:B-1----:R-:W-:-:S03]  /*0070*/  IMAD.MOV.U32 R15, RZ, RZ, R7 ;  /* 0x000000ffff0f7224 */ /* 0x002fc600078e0007 */
[----:B------:R-:W-:-:S13]  /*0080*/  ISETP.GE.AND P0, PT, R7, R6, PT ;  /* 0x000000060700720c */ /* 0x000fda0003f06270 */
[----:B------:R-:W-:Y:S01]  /*0090*/  @!P0 IMAD R9, R0, 0x200, R15 ;  /* 0x0000020000098824 */ /* 0x000fe200078e020f */
[----:B------:R-:W-:Y:S01]  /*00a0*/  @!P0 IADD3 R15, R15, 0x80, RZ ;  /* 0x000000800f0f8810 */ /* 0x000fe20007ffe0ff */
[----:B------:R-:W0:Y:S03]  /*00b0*/  @!P0 LDC.64 R18, c[0x0][0x220] ;  /* 0x00008800ff128b82 */ /* 0x000e260000000a00 */
[----:B------:R-:W-:-:S05]  /*00c0*/  ISETP.GE.AND P1, PT, R15, R6, PT ;  /* 0x000000060f00720c */ /* 0x000fca0003f26270 */
[----:B------:R-:W1:Y:S08]  /*00d0*/  @!P0 LDC.64 R20, c[0x0][0x228] ;  /* 0x00008a00ff148b82 */ /* 0x000e700000000a00 */
[----:B------:R-:W-:Y:S01]  /*00e0*/  @!P1 IMAD R17, R0, 0x200, R15 ;  /* 0x0000020000119824 */ /* 0x000fe200078e020f */
[----:B------:R-:W2:Y:S01]  /*00f0*/  @!P1 LDC.64 R2, c[0x0][0x220] ;  /* 0x00008800ff029b82 */ /* 0x000ea20000000a00 */
[----:B------:R-:W-:-:S05]  /*0100*/  @!P1 VIADD R15, R15, 0x80 ;  /* 0x000000800f0f9836 */ /* 0x000fca0000000000 */
[----:B------:R-:W-:Y:S01]  /*0110*/  ISETP.GE.AND P2, PT, R15, R6, PT ;  /* 0x000000060f00720c */ /* 0x000fe20003f46270 */
[C---:B0-----:R-:W-:Y:S01]  /*0120*/  @!P0 IMAD.WIDE.U32 R18, R9.reuse, 0x2, R18 ;  /* 0x0000000209128825 */ /* 0x041fe200078e0012 */
[----:B------:R-:W0:Y:S04]  /*0130*/  @!P1 LDC.64 R4, c[0x0][0x228] ;  /* 0x00008a00ff049b82 */ /* 0x000e280000000a00 */
[----:B------:R-:W3:Y:S01]  /*0140*/  @!P0 LDG.E.U16 R8, desc[UR4][R18.64] ;  /* 0x0000000412088981 */ /* 0x000ee2000c1e1500 */
[----:B-1----:R-:W-:Y:S01]  /*0150*/  @!P0 IMAD.WIDE.U32 R20, R9, 0x2, R20 ;  /* 0x0000000209148825 */ /* 0x002fe200078e0014 */
[----:B------:R-:W-:-:S05]  /*0160*/  PRMT R9, RZ, 0x7610, R9 ;  /* 0x00007610ff097816 */ /* 0x000fca0000000009 */
[----:B------:R-:W1:Y:S01]  /*0170*/  @!P2 LDC.64 R12, c[0x0][0x220] ;  /* 0x00008800ff0cab82 */ /* 0x000e620000000a00 */
[----:B------:R-:W3:Y:S07]  /*0180*/  @!P0 LDG.E.U16 R9, desc[UR4][R20.64] ;  /* 0x0000000414098981 */ /* 0x000eee000c1e1500 */
[----:B------:R-:W4:Y:S01]  /*0190*/  @!P2 LDC.64 R10, c[0x0][0x228] ;  /* 0x00008a00ff0aab82 */ /* 0x000f220000000a00 */
[----:B------:R-:W-:Y:S01]  /*01a0*/  @!P2 LEA R23, R0, R15, 0x9 ;  /* 0x0000000f0017a211 */ /* 0x000fe200078e48ff */
[----:B--2---:R-:W-:Y:S01]  /*01b0*/  @!P1 IMAD.WIDE.U32 R2, R17, 0x2, R2 ;  /* 0x0000000211029825 */ /* 0x004fe200078e0002 */
[----:B------:R-:W-:-:S03]  /*01c0*/  PRMT R14, RZ, 0x7610, R14 ;  /* 0x00007610ff0e7816 */ /* 0x000fc6000000000e */
[----:B0-----:R-:W-:Y:S01]  /*01d0*/  @!P1 IMAD.WIDE.U32 R4, R17, 0x2, R4 ;  /* 0x0000000211049825 */ /* 0x001fe200078e0004 */
[----:B------:R-:W-:Y:S02]  /*01e0*/  PRMT R17, RZ, 0x7610, R17 ;  /* 0x00007610ff117816 */ /* 0x000fe40000000011 */
[----:B------:R-:W2:Y:S04]  /*01f0*/  @!P1 LDG.E.U16 R14, desc[UR4][R2.64] ;  /* 0x00000004020e9981 */ /* 0x000ea8000c1e1500 */
[----:B------:R0:W2:Y:S01]  /*0200*/  @!P1 LDG.E.U16 R17, desc[UR4][R4.64] ;  /* 0x0000000404119981 */ /* 0x0000a2000c1e1500 */
[----:B-1----:R-:W-:-:S04]  /*0210*/  @!P2 IMAD.WIDE.U32 R12, R23, 0x2, R12 ;  /* 0x00000002170ca825 */ /* 0x002fc800078e000c */
[----:B------:R-:W-:Y:S01]  /*0220*/  @!P2 VIADD R15, R15, 0x80 ;  /* 0x000000800f0fa836 */ /* 0x000fe20000000000 */
[----:B0-----:R-:W0:Y:S01]  /*0230*/  @!P0 LDC.64 R4, c[0x0][0x218] ;  /* 0x00008600ff048b82 */ /* 0x001e220000000a00 */
[--C-:B----4-:R-:W-:Y:S01]  /*0240*/  @!P2 IMAD.WIDE.U32 R22, R23, 0x2, R10.reuse ;  /* 0x000000021716a825 */ /* 0x110fe200078e000a */
[----:B------:R-:W-:Y:S02]  /*0250*/  PRMT R10, RZ, 0x7610, R10 ;  /* 0x00007610ff0a7816 */ /* 0x000fe4000000000a */
[----:B------:R-:W-:-:S04]  /*0260*/  PRMT R11, RZ, 0x7610, R11 ;  /* 0x00007610ff0b7816 */ /* 0x000fc8000000000b */
[----:B------:R1:W4:Y:S04]  /*0270*/  @!P2 LDG.E.U16 R10, desc[UR4][R12.64] ;  /* 0x000000040c0aa981 */ /* 0x000328000c1e1500 */
[----:B------:R-:W4:Y:S01]  /*0280*/  @!P2 LDG.E.U16 R11, desc[UR4][R22.64] ;  /* 0x00000004160ba981 */ /* 0x000f22000c1e1500 */
[----:B------:R-:W-:-:S13]  /*0290*/  ISETP.GE.AND P1, PT, R15, R6, PT ;  /* 0x000000060f00720c */ /* 0x000fda0003f26270 */
[----:B------:R-:W0:Y:S08]  /*02a0*/  @!P1 LDC.64 R18, c[0x0][0x220] ;  /* 0x00008800ff129b82 */ /* 0x000e300000000a00 */
[----:B------:R-:W0:Y:S01]  /*02b0*/  @!P1 LDC.64 R20, c[0x0][0x228] ;  /* 0x00008a00ff149b82 */ /* 0x000e220000000a00 */
[----:B------:R-:W-:Y:S01]  /*02c0*/  @!P1 IMAD R15, R0, 0x200, R15 ;  /* 0x00000200000f9824 */ /* 0x000fe200078e020f */
[----:B-1----:R-:W-:Y:S01]  /*02d0*/  IADD3 R12, R7, 0x80, RZ ;  /* 0x00000080070c7810 */ /* 0x002fe20007ffe0ff */
[----:B------:R-:W-:-:S02]  /*02e0*/  IMAD.MOV.U32 R13, RZ, RZ, R7 ;  /* 0x000000ffff0d7224 */ /* 0x000fc400078e0007 */
[----:B------:R-:W-:Y:S01]  /*02f0*/  @!P0 IMAD R7, R0, 0x200, R7 ;  /* 0x0000020000078824 */ /* 0x000fe200078e0207 */
[----:B------:R-:W-:Y:S02]  /*0300*/  PRMT R2, RZ, 0x7610, R2 ;  /* 0x00007610ff027816 */ /* 0x000fe40000000002 */
[----:B------:R-:W-:Y:S01]  /*0310*/  PRMT R3, RZ, 0x7610, R3 ;  /* 0x00007610ff037816 */ /* 0x000fe20000000003 */
[----:B0-----:R-:W-:-:S04]  /*0320*/  @!P0 IMAD.WIDE.U32 R4, R7, 0x2, R4 ;  /* 0x0000000207048825 */ /* 0x001fc800078e0004 */
[----:B------:R-:W-:Y:S01]  /*0330*/  @!P1 IMAD.WIDE.U32 R18, R15, 0x2, R18 ;  /* 0x000000020f129825 */ /* 0x000fe200078e0012 */
[----:B------:R-:W-:-:S04]  /*0340*/  @!P0 MOV R13, R12 ;  /* 0x0000000c000d8202 */ /* 0x000fc80000000f00 */
[----:B------:R0:W5:Y:S01]  /*0350*/  @!P1 LDG.E.U16 R2, desc[UR4][R18.64] ;  /* 0x0000000412029981 */ /* 0x000162000c1e1500 */
[----:B------:R-:W-:-:S05]  /*0360*/  @!P1 IMAD.WIDE.U32 R20, R15, 0x2, R20 ;  /* 0x000000020f149825 */ /* 0x000fca00078e0014 */
[----:B------:R0:W5:Y:S01]  /*0370*/  @!P1 LDG.E.U16 R3, desc[UR4][R20.64] ;  /* 0x0000000414039981 */ /* 0x000162000c1e1500 */
[----:B------:R-:W-:Y:S01]  /*0380*/  ISETP.GE.AND P1, PT, R13, R6, PT ;  /* 0x000000060d00720c */ /* 0x000fe20003f26270 */
[----:B------:R-:W-:Y:S01]  /*0390*/  BSSY B0, `(.L_x_2875) ;  /* 0x0000010000007945 */ /* 0x000fe20003800000 */
[----:B---3--:R-:W-:-:S05]  /*03a0*/  LOP3.LUT R9, R9, R8, RZ, 0x3c, !PT ;  /* 0x0000000809097212 */ /* 0x008fca00078e3cff */
[----:B------:R0:W-:Y:S01]  /*03b0*/  @!P0 STG.E.U16 desc[UR4][R4.64], R9 ;  /* 0x0000000904008986 */ /* 0x0001e2000c101504 */
[----:B--2---:R-:W-:Y:S02]  /*03c0*/  LOP3.LUT R17, R17, R14, RZ, 0x3c, !PT ;  /* 0x0000000e11117212 */ /* 0x004fe400078e3cff */
[----:B----4-:R-:W-:-:S03]  /*03d0*/  LOP3.LUT R11, R11, R10, RZ, 0x3c, !PT ;  /* 0x0000000a0b0b7212 */ /* 0x010fc600078e3cff */
[----:B0-----:R-:W-:Y:S05]  /*03e0*/  @P1 BRA `(.L_x_2876) ;  /* 0x0000000000281947 */ /* 0x001fea0003800000 */
        /* <DEDUP_REMOVED lines=10> */
.L_x_2876:
[----:B------:R-:W-:Y:S05]  /*0490*/  BSYNC B0 ;  /* 0x0000000000007941 */ /* 0x000fea0003800000 */
.L_x_2875:
[----:B------:R-:W-:-:S13]  /*04a0*/  ISETP.GE.AND P0, PT, R13, R6, PT ;  /* 0x000000060d00720c */ /* 0x000fda0003f06270 */
[----:B------:R-:W-:Y:S05]  /*04b0*/  @P0 EXIT ;  /* 0x000000000000094d */ /* 0x000fea0003800000 */
[----:B0-----:R-:W0:Y:S01]  /*04c0*/  LDC.64 R4, c[0x0][0x218] ;  /* 0x00008600ff047b82 */ /* 0x001e220000000a00 */
[----:B------:R-:W-:Y:S02]  /*04d0*/  LEA R13, R0, R13, 0x9 ;  /* 0x0000000d000d7211 */ /* 0x000fe400078e48ff */
[----:B-----5:R-:W-:-:S03]  /*04e0*/  LOP3.LUT R7, R3, R2, RZ, 0x3c, !PT ;  /* 0x0000000203077212 */ /* 0x020fc600078e3cff */
[----:B0-----:R-:W-:-:S05]  /*04f0*/  IMAD.WIDE.U32 R2, R13, 0x2, R4 ;  /* 0x000000020d027825 */ /* 0x001fca00078e0004 */
[----:B------:R-:W-:Y:S01]  /*0500*/  STG.E.U16 desc[UR4][R2.64], R7 ;  /* 0x0000000702007986 */ /* 0x000fe2000c101504 */
[----:B------:R-:W-:Y:S05]  /*0510*/  EXIT ;  /* 0x000000000000794d */ /* 0x000fea0003800000 */
.L_x_2877:
        /* <DEDUP_REMOVED lines=14> */
.L_x_26144:


//--------------------- .text._ZN2at6native29vectorized_elementwise_kernelILi2ENS0_13BinaryFunctorIsssNS0_17BitwiseXorFunctorIsEEEESt5arrayIPcLm3EEEEviT0_T1_ --------------------------
	.section	.text._ZN2at6native29vectorized_elementwise_kernelILi2ENS0_13BinaryFunctorIsssNS0_17BitwiseXorFunctorIsEEEESt5arrayIPcLm3EEEEviT0_T1_,"ax",@progbits
	.align	128
        .global         _ZN2at6native29vectorized_elementwise_kernelILi2ENS0_13BinaryFunctorIsssNS0_17BitwiseXorFunctorIsEEEESt5arrayIPcLm3EEEEviT0_T1_
        .type           _ZN2at6native29vectorized_elementwise_kernelILi2ENS0_13BinaryFunctorIsssNS0_17BitwiseXorFunctorIsEEEESt5arrayIPcLm3EEEEviT0_T1_,@function
        .size           _ZN2at6native29vectorized_elementwise_kernelILi2ENS0_13BinaryFunctorIsssNS0_17BitwiseXorFunctorIsEEEESt5arrayIPcLm3EEEEviT0_T1_,(.L_x_26145 - _ZN2at6native29vectorized_elementwise_kernelILi2ENS0_13BinaryFunctorIsssNS0_17BitwiseXorFunctorIsEEEESt5arrayIPcLm3EEEEviT0_T1_)
        .other          _ZN2at6native29vectorized_elementwise_kernelILi2ENS0_13BinaryFunctorIsssNS0_17BitwiseXorFunctorIsEEEESt5arrayIPcLm3EEEEviT0_T1_,@"STO_CUDA_ENTRY STV_DEFAULT"
_ZN2at6native29vectorized_elementwise_kernelILi2ENS0_13BinaryFunctorIsssNS0_17BitwiseXorFunctorIsEEEESt5arrayIPcLm3EEEEviT0_T1_:
.text._ZN2at6native29vectorized_elementwise_kernelILi2ENS0_13BinaryFunctorIsssNS0_17BitwiseXorFunctorIsEEEESt5arrayIPcLm3EEEEviT0_T1_:
[----:B------:R-:W-:Y:S01]  /*0000*/  LDC R1, c[0x0][0x28] ;  /* 0x00000a00ff017b82 */ /* 0x000fe20000000800 */
[----:B------:R-:W0:Y:S01]  /*0010*/  S2R R0, SR_CTAID.X ;  /* 0x0000000000007919 */ /* 0x000e220000002500 */
[----:B------:R-:W-:Y:S01]  /*0020*/  ULDC UR4, c[0x0][0x210] ;  /* 0x0000840000047ab9 */ /* 0x000fe20000000800 */
[----:B0-----:R-:W-:-:S05]  /*0030*/  IMAD.SHL.U32 R0, R0, 0x400, RZ ;  /* 0x0000040000007824 */ /* 0x001fca00078e00ff */
[----:B------:R-:W-:Y:S01]  /*0040*/  IADD3 R2, -R0, UR4, RZ ;  /* 0x0000000400027c10 */ /* 0x000fe2000fffe1ff */
[----:B------:R-:W-:-:S03]  /*0050*/  ULDC.64 UR4, c[0x0][0x208] ;  /* 0x0000820000047ab9 */ /* 0x000fc60000000a00 */
[----:B------:R-:W-:-:S13]  /*0060*/  ISETP.GE.U32.AND P0, PT, R2, 0x400, PT ;  /* 0x000004000200780c */ /* 0x000fda0003f06070 */
[----:B------:R-:W-:Y:S05]  /*0070*/  @!P0 BRA `(.L_x_2878) ;  /* 0x0000000000ac8947 */ /* 0x000fea0003800000 */
[----:B------:R-:W0:Y:S01]  /*0080*/  S2R R2, SR_TID.X ;  /* 0x0000000000027919 */ /* 0x000e220000002100 */
[----:B------:R-:W1:Y:S08]  /*0090*/  LDC.64 R4, c[0x0][0x220] ;  /* 0x00008800ff047b82 */ /* 0x000e700000000a00 */
[----:B------:R-:W2:Y:S01]  /*00a0*/  LDC.64 R6, c[0x0][0x228] ;  /* 0x00008a00ff067b82 */ /* 0x000ea20000000a00 */
[----:B-1----:R-:W-:-:S04]  /*00b0*/  IMAD.WIDE R4, R0, 0x2, R4 ;  /* 0x0000000200047825 */ /* 0x002fc800078e0204 */
[----:B0-----:R-:W-:-:S03]  /*00c0*/  IMAD.WIDE.U32 R10, R2, 0x4, R4 ;  /* 0x00000004020a7825 */ /* 0x001fc600078e0004 */
[----:B------:R-:W0:Y:S01]  /*00d0*/  LDC.64 R4, c[0x0][0x218] ;  /* 0x00008600ff047b82 */ /* 0x000e220000000a00 */
[----:B--2---:R-:W-:Y:S01]  /*00e0*/  IMAD.WIDE R6, R0, 0x2, R6 ;  /* 0x0000000200067825 */ /* 0x004fe200078e0206 */
[----:B------:R-:W2:Y:S04]  /*00f0*/  LDG.E R17, desc[UR4][R10.64+0x200] ;  /* 0x000200040a117981 */ /* 0x000ea8000c1e1900 */
[----:B------:R-:W3:Y:S01]  /*0100*/  LDG.E R3, desc[UR4][R10.64+0x400] ;  /* 0x000400040a037981 */ /* 0x000ee2000c1e1900 */
[----:B------:R-:W-:-:S03]  /*0110*/  IMAD.WIDE.U32 R12, R2, 0x4, R6 ;  /* 0x00000004020c7825 */ /* 0x000fc600078e0006 */
[----:B------:R-:W4:Y:S04]  /*0120*/  LDG.E R7, desc[UR4][R10.64] ;  /* 0x000000040a077981 */ /* 0x000f28000c1e1900 */
[----:B------:R-:W5:Y:S04]  /*0130*/  LDG.E R18, desc[UR4][R12.64] ;  /* 0x000000040c127981 */ /* 0x000f68000c1e1900 */
[----:B------:R-:W3:Y:S04]  /*0140*/  LDG.E R20, desc[UR4][R12.64+0x200] ;  /* 0x000200040c147981 */ /* 0x000ee8000c1e1900 */
[----:B------:R-:W3:Y:S04]  /*0150*/  LDG.E R8, desc[UR4][R12.64+0x400] ;  /* 0x000400040c087981 */ /* 0x000ee8000c1e1900 */
[----:B------:R1:W3:Y:S04]  /*0160*/  LDG.E R6, desc[UR4][R10.64+0x600] ;  /* 0x000600040a067981 */ /* 0x0002e8000c1e1900 */
[----:B------:R-:W3:Y:S01]  /*0170*/  LDG.E R19, desc[UR4][R12.64+0x600] ;  /* 0x000600040c137981 */ /* 0x000ee2000c1e1900 */
[----:B0-----:R-:W-:-:S04]  /*0180*/  IMAD.WIDE.U32 R4, R0, 0x2, R4 ;  /* 0x0000000200047825 */ /* 0x001fc800078e0004 */
[----:B------:R-:W-:Y:S01]  /*0190*/  IMAD.WIDE R4, R2, 0x4, R4 ;  /* 0x0000000402047825 */ /* 0x000fe200078e0204 */
[----:B--2---:R-:W-:Y:S02]  /*01a0*/  PRMT R14, R17, 0x7632, R14 ;  /* 0x00007632110e7816 */ /* 0x004fe4000000000e */
[----:B----4-:R-:W-:Y:S02]  /*01b0*/  PRMT R9, R7, 0x7632, R9 ;  /* 0x0000763207097816 */ /* 0x010fe40000000009 */
[----:B-----5:R-:W-:Y:S02]  /*01c0*/  PRMT R16, R18, 0x7632, R16 ;  /* 0x0000763212107816 */ /* 0x020fe40000000010 */
[----:B---3--:R-:W-:Y:S02]  /*01d0*/  PRMT R0, R3, 0x7632, R0 ;  /* 0x0000763203007816 */ /* 0x008fe40000000000 */
[----:B------:R-:W-:Y:S02]  /*01e0*/  LOP3.LUT R16, R16, R9, RZ, 0x3c, !PT ;  /* 0x0000000910107212 */ /* 0x000fe400078e3cff */
[----:B------:R-:W-:-:S02]  /*01f0*/  PRMT R15, R20, 0x7632, R15 ;  /* 0x00007632140f7816 */ /* 0x000fc4000000000f */
[----:B-1----:R-:W-:Y:S02]  /*0200*/  PRMT R11, R8, 0x7632, R11 ;  /* 0x00007632080b7816 */ /* 0x002fe4000000000b */
[----:B------:R-:W-:Y:S02]  /*0210*/  PRMT R9, R6, 0x7632, R9 ;  /* 0x0000763206097816 */ /* 0x000fe40000000009 */
[----:B------:R-:W-:Y:S02]  /*0220*/  PRMT R10, R19, 0x7632, R10 ;  /* 0x00007632130a7816 */ /* 0x000fe4000000000a */
[----:B------:R-:W-:Y:S02]  /*0230*/  LOP3.LUT R7, R18, R7, RZ, 0x3c, !PT ;  /* 0x0000000712077212 */ /* 0x000fe400078e3cff */
[----:B------:R-:W-:Y:S02]  /*0240*/  LOP3.LUT R17, R20, R17, RZ, 0x3c, !PT ;  /* 0x0000001114117212 */ /* 0x000fe400078e3cff */
[----:B------:R-:W-:-:S02]  /*0250*/  LOP3.LUT R14, R15, R14, RZ, 0x3c, !PT ;  /* 0x0000000e0f0e7212 */ /* 0x000fc400078e3cff */
[----:B------:R-:W-:Y:S02]  /*0260*/  LOP3.LUT R3, R8, R3, RZ, 0x3c, !PT ;  /* 0x0000000308037212 */ /* 0x000fe400078e3cff */
[----:B------:R-:W-:Y:S02]  /*0270*/  LOP3.LUT R0, R11, R0, RZ, 0x3c, !PT ;  /* 0x000000000b007212 */ /* 0x000fe400078e3cff */
[----:B------:R-:W-:Y:S02]  /*0280*/  LOP3.LUT R6, R19, R6, RZ, 0x3c, !PT ;  /* 0x0000000613067212 */ /* 0x000fe400078e3cff */
[----:B------:R-:W-:Y:S02]  /*0290*/  LOP3.LUT R9, R10, R9, RZ, 0x3c, !PT ;  /* 0x000000090a097212 */ /* 0x000fe400078e3cff */
[----:B------:R-:W-:Y:S02]  /*02a0*/  PRMT R7, R7, 0x5410, R16 ;  /* 0x0000541007077816 */ /* 0x000fe40000000010 */
[----:B------:R-:W-:-:S02]  /*02b0*/  PRMT R17, R17, 0x5410, R14 ;  /* 0x0000541011117816 */ /* 0x000fc4000000000e */
[----:B------:R-:W-:Y:S02]  /*02c0*/  PRMT R3, R3, 0x5410, R0 ;  /* 0x0000541003037816 */ /* 0x000fe40000000000 */
[----:B------:R-:W-:Y:S01]  /*02d0*/  PRMT R9, R6, 0x5410, R9 ;  /* 0x0000541006097816 */ /* 0x000fe20000000009 */
[----:B------:R-:W-:Y:S04]  /*02e0*/  STG.E desc[UR4][R4.64], R7 ;  /* 0x0000000704007986 */ /* 0x000fe8000c101904 */
[----:B------:R-:W-:Y:S04]  /*02f0*/  STG.E desc[UR4][R4.64+0x200], R17 ;  /* 0x0002001104007986 */ /* 0x000fe8000c101904 */
[----:B------:R-:W-:Y:S04]  /*0300*/  STG.E desc[UR4][R4.64+0x400], R3 ;  /* 0x0004000304007986 */ /* 0x000fe8000c101904 */
[----:B------:R-:W-:Y:S01]  /*0310*/  STG.E desc[UR4][R4.64+0x600], R9 ;  /* 0x0006000904007986 */ /* 0x000fe2000c101904 */
[----:B------:R-:W-:Y:S05]  /*0320*/  EXIT ;  /* 0x000000000000794d */ /* 0x000fea0003800000 */
.L_x_2878:
[----:B------:R-:W0:Y:S01]  /*0330*/  S2R R3, SR_TID.X ;  /* 0x0000000000037919 */ /* 0x000e220000002100 */
[----:B------:R-:W-:Y:S02]  /*0340*/  PRMT R10, RZ, 0x7610, R10 ;  /* 0x00007610ff0a7816 */ /* 0x000fe4000000000a */
[----:B0-----:R-:W-:Y:S01]  /*0350*/  ISETP.GE.AND P0, PT, R3, R2, PT ;  /* 0x000000020300720c */ /* 0x001fe20003f06270 */
[----:B------:R-:W-:-:S12]  /*0360*/  IMAD.MOV.U32 R7, RZ, RZ, R3 ;  /* 0x000000ffff077224 */ /* 0x000fd800078e0003 */
[----:B------:R-:W-:Y:S01]  /*0370*/  @!P0 IMAD.IADD R9, R0, 0x1, R7 ;  /* 0x0000000100098824 */ /* 0x000fe200078e0207 */
[----:B------:R-:W0:Y:S01]  /*0380*/  @!P0 LDC.64 R24, c[0x0][0x228] ;  /* 0x00008a00ff188b82 */ /* 0x000e220000000a00 */
[----:B------:R-:W-:-:S05]  /*0390*/  @!P0 VIADD R7, R7, 0x80 ;  /* 0x0000008007078836 */ /* 0x000fca0000000000 */
[C---:B------:R-:W-:Y:S02]  /*03a0*/  ISETP.GE.AND P4, PT, R7.reuse, R2, PT ;  /* 0x000000020700720c */ /* 0x040fe40003f86270 */
[----:B------:R-:W1:Y:S11]  /*03b0*/  @!P0 LDC.64 R20, c[0x0][0x220] ;  /* 0x00008800ff148b82 */ /* 0x000e760000000a00 */
[----:B------:R-:W-:Y:S01]  /*03c0*/  @!P4 IMAD.IADD R23, R0, 0x1, R7 ;  /* 0x000000010017c824 */ /* 0x000fe200078e0207 */
[----:B------:R-:W2:Y:S01]  /*03d0*/  @!P4 LDC.64 R18, c[0x0][0x220] ;  /* 0x00008800ff12cb82 */ /* 0x000ea20000000a00 */
[----:B------:R-:W-:-:S02]  /*03e0*/  @!P4 VIADD R7, R7, 0x80 ;  /* 0x000000800707c836 */ /* 0x000fc40000000000 */
[----:B0-----:R-:W-:-:S03]  /*03f0*/  @!P0 IMAD.WIDE.U32 R24, R9, 0x2, R24 ;  /* 0x0000000209188825 */ /* 0x001fc600078e0018 */
[----:B------:R-:W-:Y:S02]  /*0400*/  ISETP.GE.AND P5, PT, R7, R2, PT ;  /* 0x000000020700720c */ /* 0x000fe40003fa6270 */
[----:B------:R-:W0:Y:S01]  /*0410*/  @!P4 LDC.64 R16, c[0x0][0x228] ;  /* 0x00008a00ff10cb82 */ /* 0x000e220000000a00 */
[----:B------:R3:W4:Y:S01]  /*0420*/  @!P0 LDG.E.U16 R10, desc[UR4][R24.64] ;  /* 0x00000004180a8981 */ /* 0x000722000c1e1500 */
[----:B-1----:R-:W-:Y:S01]  /*0430*/  @!P0 IMAD.WIDE.U32 R20, R9, 0x2, R20 ;  /* 0x0000000209148825 */ /* 0x002fe200078e0014 */
[----:B------:R-:W-:-:S08]  /*0440*/  PRMT R9, RZ, 0x7610, R9 ;  /* 0x00007610ff097816 */ /* 0x000fd00000000009 */
[C---:B------:R-:W-:Y:S01]  /*0450*/  @!P5 IMAD.IADD R11, R0.reuse, 0x1, R7 ;  /* 0x00000001000bd824 */ /* 0x040fe200078e0207 */
[----:B------:R-:W1:Y:S01]  /*0460*/  @!P5 LDC.64 R14, c[0x0][0x220] ;  /* 0x00008800ff0edb82 */ /* 0x000e620000000a00 */
[----:B------:R-:W-:Y:S01]  /*0470*/  @!P5 VIADD R7, R7, 0x80 ;  /* 0x000000800707d836 */ /* 0x000fe20000000000 */
[----:B------:R5:W4:Y:S04]  /*0480*/  @!P0 LDG.E.U16 R9, desc[UR4][R20.64] ;  /* 0x0000000414098981 */ /* 0x000b28000c1e1500 */
[C---:B------:R-:W-:Y:S02]  /*0490*/  ISETP.GE.AND P3, PT, R7.reuse, R2, PT ;  /* 0x000000020700720c */ /* 0x040fe40003f66270 */
[----:B------:R-:W1:Y:S11]  /*04a0*/  @!P5 LDC.64 R12, c[0x0][0x228] ;  /* 0x00008a00ff0cdb82 */ /* 0x000e760000000a00 */
[----:B------:R-:W-:Y:S01]  /*04b0*/  @!P3 IMAD.IADD R5, R0, 0x1, R7 ;  /* 0x000000010005b824 */ /* 0x000fe200078e0207 */
[----:B------:R-:W1:Y:S01]  /*04c0*/  @!P3 LDC.64 R28, c[0x0][0x220] ;  /* 0x00008800ff1cbb82 */ /* 0x000e620000000a00 */
[----:B------:R-:W-:-:S05]  /*04d0*/  @!P3 VIADD R7, R7, 0x80 ;  /* 0x000000800707b836 */ /* 0x000fca0000000000 */
[----:B------:R-:W-:Y:S02]  /*04e0*/  ISETP.GE.AND P1, PT, R7, R2, PT ;  /* 0x000000020700720c */ /* 0x000fe40003f26270 */
[----:B---3--:R-:W3:Y:S11]  /*04f0*/  @!P3 LDC.64 R24, c[0x0][0x228] ;  /* 0x00008a00ff18bb82 */ /* 0x008ef60000000a00 */
[----:B------:R-:W-:-:S02]  /*0500*/  @!P1 IMAD.IADD R26, R0, 0x1, R7 ;  /* 0x00000001001a9824 */ /* 0x000fc400078e0207 */
[----:B------:R-:W-:-:S05]  /*0510*/  @!P1 VIADD R7, R7, 0x80 ;  /* 0x0000008007079836 */ /* 0x000fca0000000000 */
[----:B------:R-:W-:Y:S01]  /*0520*/  ISETP.GE.AND P2, PT, R7, R2, PT ;  /* 0x000000020700720c */ /* 0x000fe20003f46270 */
[C---:B--2---:R-:W-:Y:S01]  /*0530*/  @!P4 IMAD.WIDE.U32 R18, R23.reuse, 0x2, R18 ;  /* 0x000000021712c825 */ /* 0x044fe200078e0012 */
[----:B------:R-:W-:Y:S02]  /*0540*/  PRMT R22, RZ, 0x7610, R22 ;  /* 0x00007610ff167816 */ /* 0x000fe40000000016 */
[----:B-----5:R-:W-:Y:S01]  /*0550*/  PRMT R21, RZ, 0x7610, R21 ;  /* 0x00007610ff157816 */ /* 0x020fe20000000015 */
[----:B0-----:R-:W-:Y:S01]  /*0560*/  @!P4 IMAD.WIDE.U32 R16, R23, 0x2, R16 ;  /* 0x000000021710c825 */ /* 0x001fe200078e0010 */
[----:B------:R-:W-:Y:S02]  /*0570*/  PRMT R4, RZ, 0x7610, R4 ;  /* 0x00007610ff047816 */ /* 0x000fe40000000004 */
[----:B------:R-:W-:Y:S01]  /*0580*/  PRMT R20, RZ, 0x7610, R20 ;  /* 0x00007610ff147816 */ /* 0x000fe20000000014 */
[----:B-1----:R-:W-:Y:S01]  /*0590*/  @!P5 IMAD.WIDE.U32 R14, R11, 0x2, R14 ;  /* 0x000000020b0ed825 */ /* 0x002fe200078e000e */
[----:B------:R0:W2:Y:S03]  /*05a0*/  @!P4 LDG.E.U16 R22, desc[UR4][R18.64] ;  /* 0x000000041216c981 */ /* 0x0000a6000c1e1500 */
[----:B------:R-:W-:Y:S01]  /*05b0*/  @!P2 IMAD.IADD R23, R0, 0x1, R7 ;  /* 0x000000010017a824 */ /* 0x000fe200078e0207 */
[----:B------:R-:W2:Y:S01]  /*05c0*/  @!P4 LDG.E.U16 R21, desc[UR4][R16.64] ;  /* 0x000000041015c981 */ /* 0x000ea2000c1e1500 */
[----:B------:R-:W-:-:S02]  /*05d0*/  @!P2 VIADD R7, R7, 0x80 ;  /* 0x000000800707a836 */ /* 0x000fc40000000000 */
[----:B------:R-:W-:Y:S01]  /*05e0*/  @!P5 IMAD.WIDE.U32 R12, R11, 0x2, R12 ;  /* 0x000000020b0cd825 */ /* 0x000fe200078e000c */
[----:B------:R1:W5:Y:S02]  /*05f0*/  @!P5 LDG.E.U16 R4, desc[UR4][R14.64] ;  /* 0x000000040e04d981 */ /* 0x000364000c1e1500 */
[----:B------:R-:W-:Y:S01]  /*0600*/  ISETP.GE.AND P4, PT, R7, R2, PT ;  /* 0x000000020700720c */ /* 0x000fe20003f86270 */
[----:B0-----:R-:W0:Y:S01]  /*0610*/  @!P1 LDC.64 R18, c[0x0][0x220] ;  /* 0x00008800ff129b82 */ /* 0x001e220000000a00 */
[----:B------:R3:W5:Y:S07]  /*0620*/  @!P5 LDG.E.U16 R20, desc[UR4][R12.64] ;  /* 0x000000040c14d981 */ /* 0x00076e000c1e1500 */
[----:B-1----:R-:W1:Y:S08]  /*0630*/  @!P2 LDC.64 R14, c[0x0][0x220] ;  /* 0x00008800ff0eab82 */ /* 0x002e700000000a00 */
[----:B---3--:R-:W3:Y:S01]  /*0640*/  @!P2 LDC.64 R12, c[0x0][0x228] ;  /* 0x00008a00ff0cab82 */ /* 0x008ee20000000a00 */
[----:B------:R-:W-:-:S07]  /*0650*/  @!P3 IMAD.WIDE.U32 R28, R5, 0x2, R28 ;  /* 0x00000002051cb825 */ /* 0x000fce00078e001c */
[----:B------:R-:W0:Y:S01]  /*0660*/  @!P1 LDC.64 R16, c[0x0][0x228] ;  /* 0x00008a00ff109b82 */ /* 0x000e220000000a00 */
[----:B------:R-:W-:Y:S01]  /*0670*/  @!P3 IMAD.WIDE.U32 R24, R5, 0x2, R24 ;  /* 0x000000020518b825 */ /* 0x000fe200078e0018 */
[----:B------:R-:W-:Y:S02]  /*0680*/  PRMT R5, RZ, 0x7610, R5 ;  /* 0x00007610ff057816 */ /* 0x000fe40000000005 */
[----:B------:R-:W-:Y:S01]  /*0690*/  PRMT R11, RZ, 0x7610, R11 ;  /* 0x00007610ff0b7816 */ /* 0x000fe2000000000b */
[----:B------:R-:W-:Y:S02]  /*06a0*/  @!P4 IMAD.IADD R8, R0, 0x1, R7 ;  /* 0x000000010008c824 */ /* 0x000fe400078e0207 */
[----:B------:R-:W-:Y:S01]  /*06b0*/  @!P4 VIADD R7, R7, 0x80 ;  /* 0x000000800707c836 */ /* 0x000fe20000000000 */
[----:B------:R-:W5:Y:S04]  /*06c0*/  @!P3 LDG.E.U16 R5, desc[UR4][R28.64] ;  /* 0x000000041c05b981 */ /* 0x000f68000c1e1500 */
[----:B------:R3:W5:Y:S01]  /*06d0*/  @!P3 LDG.E.U16 R11, desc[UR4][R24.64] ;  /* 0x00000004180bb981 */ /* 0x000762000c1e1500 */
[----:B------:R-:W-:Y:S01]  /*06e0*/  ISETP.GE.AND P3, PT, R7, R2, PT ;  /* 0x000000020700720c */ /* 0x000fe20003f66270 */
[----:B-1----:R-:W-:Y:S01]  /*06f0*/  @!P2 IMAD.WIDE.U32 R14, R23, 0x2, R14 ;  /* 0x00000002170ea825 */ /* 0x002fe200078e000e */
[----:B------:R-:W-:-:S03]  /*0700*/  PRMT R6, RZ, 0x7610, R6 ;  /* 0x00007610ff067816 */ /* 0x000fc60000000006 */
[----:B---3--:R-:W-:Y:S01]  /*0710*/  @!P2 IMAD.WIDE.U32 R12, R23, 0x2, R12 ;  /* 0x00000002170ca825 */ /* 0x008fe200078e000c */
[----:B------:R-:W-:Y:S02]  /*0720*/  PRMT R23, RZ, 0x7610, R23 ;  /* 0x00007610ff177816 */ /* 0x000fe40000000017 */
[----:B------:R-:W-:Y:S02]  /*0730*/  PRMT R24, RZ, 0x7610, R24 ;  /* 0x00007610ff187816 */ /* 0x000fe40000000018 */
[----:B------:R-:W-:Y:S01]  /*0740*/  PRMT R25, RZ, 0x7610, R25 ;  /* 0x00007610ff197816 */ /* 0x000fe20000000019 */
[----:B0-----:R-:W-:-:S03]  /*0750*/  @!P1 IMAD.WIDE.U32 R18, R26, 0x2, R18 ;  /* 0x000000021a129825 */ /* 0x001fc600078e0012 */
[----:B------:R0:W3:Y:S01]  /*0760*/  @!P2 LDG.E.U16 R24, desc[UR4][R14.64] ;  /* 0x000000040e18a981 */ /* 0x0000e2000c1e1500 */
[----:B------:R-:W-:-:S03]  /*0770*/  @!P1 IMAD.WIDE.U32 R16, R26, 0x2, R16 ;  /* 0x000000021a109825 */ /* 0x000fc600078e0010 */
[----:B------:R1:W3:Y:S04]  /*0780*/  @!P2 LDG.E.U16 R25, desc[UR4][R12.64] ;  /* 0x000000040c19a981 */ /* 0x0002e8000c1e1500 */
[----:B------:R1:W3:Y:S01]  /*0790*/  @!P1 LDG.E.U16 R6, desc[UR4][R18.64] ;  /* 0x0000000412069981 */ /* 0x0002e2000c1e1500 */
[----:B0-----:R-:W0:Y:S03]  /*07a0*/  @!P3 LDC.64 R14, c[0x0][0x220] ;  /* 0x00008800ff0ebb82 */ /* 0x001e260000000a00 */
[----:B------:R1:W3:Y:S05]  /*07b0*/  @!P1 LDG.E.U16 R23, desc[UR4][R16.64] ;  /* 0x0000000410179981 */ /* 0x0002ea000c1e1500 */
[----:B-1----:R-:W1:Y:S08]  /*07c0*/  @!P3 LDC.64 R12, c[0x0][0x228] ;  /* 0x00008a00ff0cbb82 */ /* 0x002e700000000a00 */
[----:B------:R-:W1:Y:S08]  /*07d0*/  @!P4 LDC.64 R18, c[0x0][0x220] ;  /* 0x00008800ff12cb82 */ /* 0x000e700000000a00 */
[----:B------:R-:W1:Y:S01]  /*07e0*/  @!P4 LDC.64 R16, c[0x0][0x228] ;  /* 0x00008a00ff10cb82 */ /* 0x000e620000000a00 */
[----:B------:R-:W-:-:S02]  /*07f0*/  @!P3 IADD3 R7, R0, R7, RZ ;  /* 0x000000070007b210 */ /* 0x000fc40007ffe0ff */
[----:B------:R-:W-:Y:S02]  /*0800*/  PRMT R26, RZ, 0x7610, R26 ;  /* 0x00007610ff1a7816 */ /* 0x000fe4000000001a */
[----:B------:R-:W-:Y:S01]  /*0810*/  PRMT R27, RZ, 0x7610, R27 ;  /* 0x00007610ff1b7816 */ /* 0x000fe2000000001b */
[----:B0-----:R-:W-:Y:S01]  /*0820*/  @!P3 IMAD.WIDE.U32 R14, R7, 0x2, R14 ;  /* 0x00000002070eb825 */ /* 0x001fe200078e000e */
[----:B------:R-:W-:-:S03]  /*0830*/  PRMT R28, RZ, 0x7610, R28 ;  /* 0x00007610ff1c7816 */ /* 0x000fc6000000001c */
[----:B-1----:R-:W-:Y:S01]  /*0840*/  @!P3 IMAD.WIDE.U32 R12, R7, 0x2, R12 ;  /* 0x00000002070cb825 */ /* 0x002fe200078e000c */
[----:B------:R-:W-:Y:S01]  /*0850*/  PRMT R7, RZ, 0x7610, R7 ;  /* 0x00007610ff077816 */ /* 0x000fe20000000007 */
[----:B------:R-:W3:Y:S02]  /*0860*/  @!P3 LDG.E.U16 R27, desc[UR4][R14.64] ;  /* 0x000000040e1bb981 */ /* 0x000ee4000c1e1500 */
[C---:B------:R-:W-:Y:S02]  /*0870*/  @!P4 IMAD.WIDE.U32 R18, R8.reuse, 0x2, R18 ;  /* 0x000000020812c825 */ /* 0x040fe400078e0012 */
[----:B------:R0:W3:Y:S04]  /*0880*/  @!P3 LDG.E.U16 R28, desc[UR4][R12.64] ;  /* 0x000000040c1cb981 */ /* 0x0000e8000c1e1500 */
[----:B------:R1:W3:Y:S01]  /*0890*/  @!P4 LDG.E.U16 R26, desc[UR4][R18.64] ;  /* 0x00000004121ac981 */ /* 0x0002e2000c1e1500 */
[----:B------:R-:W-:Y:S01]  /*08a0*/  @!P4 IMAD.WIDE.U32 R16, R8, 0x2, R16 ;  /* 0x000000020810c825 */ /* 0x000fe200078e0010 */
[----:B0-----:R-:W0:Y:S04]  /*08b0*/  @!P0 LDC.64 R12, c[0x0][0x218] ;  /* 0x00008600ff0c8b82 */ /* 0x001e280000000a00 */
[----:B------:R-:W3:Y:S01]  /*08c0*/  @!P4 LDG.E.U16 R7, desc[UR4][R16.64] ;  /* 0x000000041007c981 */ /* 0x000ee2000c1e1500 */
[----:B-1----:R-:W-:Y:S01]  /*08d0*/  @!P0 IMAD.IADD R19, R0, 0x1, R3 ;  /* 0x0000000100138824 */ /* 0x002fe200078e0203 */
[----:B------:R-:W-:Y:S04]  /*08e0*/  BSSY B0, `(.L_x_2879) ;  /* 0x0000039000007945 */ /* 0x000fe80003800000 */
[----:B------:R-:W-:Y:S01]  /*08f0*/  BSSY B1, `(.L_x_2880) ;  /* 0x0000031000017945 */ /* 0x000fe20003800000 */
[----:B----4-:R-:W-:Y:S01]  /*0900*/  LOP3.LUT R29, R10, R9, RZ, 0x3c, !PT ;  /* 0x000000090a1d7212 */ /* 0x010fe200078e3cff */
[----:B------:R-:W-:-:S02]  /*0910*/  VIADD R10, R3, 0x80 ;  /* 0x00000080030a7836 */ /* 0x000fc40000000000 */
[----:B0-----:R-:W-:-:S04]  /*0920*/  @!P0 IMAD.WIDE.U32 R8, R19, 0x2, R12 ;  /* 0x0000000213088825 */ /* 0x001fc800078e000c */
[----:B------:R-:W-:Y:S01]  /*0930*/  @!P0 IMAD.MOV.U32 R3, RZ, RZ, R10 ;  /* 0x000000ffff038224 */ /* 0x000fe200078e000a */
[----:B------:R0:W-:Y:S04]  /*0940*/  @!P0 STG.E.U16 desc[UR4][R8.64], R29 ;  /* 0x0000001d08008986 */ /* 0x0001e8000c101504 */
[----:B------:R-:W-:Y:S02]  /*0950*/  ISETP.GE.AND P0, PT, R3, R2, PT ;  /* 0x000000020300720c */ /* 0x000fe40003f06270 */
[----:B--2---:R-:W-:Y:S02]  /*0960*/  LOP3.LUT R21, R21, R22, RZ, 0x3c, !PT ;  /* 0x0000001615157212 */ /* 0x004fe400078e3cff */
[----:B-----5:R-:W-:Y:S02]  /*0970*/  LOP3.LUT R4, R20, R4, RZ, 0x3c, !PT ;  /* 0x0000000414047212 */ /* 0x020fe400078e3cff */
[----:B------:R-:W-:-:S02]  /*0980*/  LOP3.LUT R5, R11, R5, RZ, 0x3c, !PT ;  /* 0x000000050b057212 */ /* 0x000fc400078e3cff */
[----:B---3--:R-:W-:Y:S02]  /*0990*/  LOP3.LUT R24, R25, R24, RZ, 0x3c, !PT ;  /* 0x0000001819187212 */ /* 0x008fe400078e3cff */
[----:B------:R-:W-:Y:S02]  /*09a0*/  LOP3.LUT R6, R23, R6, RZ, 0x3c, !PT ;  /* 0x0000000617067212 */ /* 0x000fe400078e3cff */
[----:B------:R-:W-:Y:S02]  /*09b0*/  LOP3.LUT R27, R28, R27, RZ, 0x3c, !PT ;  /* 0x0000001b1c1b7212 */ /* 0x000fe400078e3cff */
[----:B------:R-:W-:Y:S01]  /*09c0*/  LOP3.LUT R7, R7, R26, RZ, 0x3c, !PT ;  /* 0x0000001a07077212 */ /* 0x000fe200078e3cff */
        /* <DEDUP_REMOVED lines=13> */
.L_x_2881:
[----:B------:R-:W-:-:S13]  /*0aa0*/  ISETP.GE.AND P0, PT, R3, R2, PT ;  /* 0x000000020300720c */ /* 0x000fda0003f06270 */
[----:B------:R-:W-:Y:S05]  /*0ab0*/  @P0 BRA `(.L_x_2883) ;  /* 0x0000000000300947 */ /* 0x000fea0003800000 */
[----:B0-----:R-:W0:Y:S01]  /*0ac0*/  LDC.64 R8, c[0x0][0x218] ;  /* 0x00008600ff087b82 */ /* 0x001e220000000a00 */
[----:B------:R-:W-:Y:S01]  /*0ad0*/  IMAD.IADD R11, R0, 0x1, R3 ;  /* 0x00000001000b7824 */ /* 0x000fe200078e0203 */
[----:B------:R-:W-:-:S03]  /*0ae0*/  IADD3 R3, R3, 0x80, RZ ;  /* 0x0000008003037810 */ /* 0x000fc60007ffe0ff */
[----:B0-----:R-:W-:-:S05]  /*0af0*/  IMAD.WIDE.U32 R8, R11, 0x2, R8 ;  /* 0x000000020b087825 */ /* 0x001fca00078e0008 */
[----:B------:R1:W-:Y:S02]  /*0b00*/  STG.E.U16 desc[UR4][R8.64], R5 ;  /* 0x0000000508007986 */ /* 0x0003e4000c101504 */
.L_x_2882:
[----:B------:R-:W-:-:S13]  /*0b10*/  ISETP.GE.AND P0, PT, R3, R2, PT ;  /* 0x000000020300720c */ /* 0x000fda0003f06270 */
[----:B------:R-:W-:Y:S05]  /*0b20*/  @P0 BRA `(.L_x_2884) ;  /* 0x0000000000340947 */ /* 0x000fea0003800000 */
[----:B-1----:R-:W1:Y:S01]  /*0b30*/  LDC.64 R4, c[0x0][0x218] ;  /* 0x00008600ff047b82 */ /* 0x002e620000000a00 */
[----:B0-----:R-:W-:Y:S02]  /*0b40*/  IMAD.IADD R9, R0, 0x1, R3 ;  /* 0x0000000100097824 */ /* 0x001fe400078e0203 */
[----:B------:R-:W-:Y:S02]  /*0b50*/  VIADD R3, R3, 0x80 ;  /* 0x0000008003037836 */ /* 0x000fe40000000000 */
[----:B-1----:R-:W-:-:S05]  /*0b60*/  IMAD.WIDE.U32 R4, R9, 0x2, R4 ;  /* 0x0000000209047825 */ /* 0x002fca00078e0004 */
[----:B------:R1:W-:Y:S02]  /*0b70*/  STG.E.U16 desc[UR4][R4.64], R6 ;  /* 0x0000000604007986 */ /* 0x0003e4000c101504 */
.L_x_2883:
        /* <DEDUP_REMOVED lines=8> */
.L_x_2884:
[----:B------:R-:W-:Y:S05]  /*0c00*/  BSYNC B1 ;  /* 0x0000000000017941 */ /* 0x000fea0003800000 */
.L_x_2880:
[----:B------:R-:W-:-:S13]  /*0c10*/  ISETP.GE.AND P0, PT, R3, R2, PT ;  /* 0x000000020300720c */ /* 0x000fda0003f06270 */
[----:B-12---:R-:W1:Y:S01]  /*0c20*/  @!P0 LDC.64 R4, c[0x0][0x218] ;  /* 0x00008600ff048b82 */ /* 0x006e620000000a00 */
[----:B0-----:R-:W-:Y:S02]  /*0c30*/  @!P0 IMAD.IADD R9, R0, 0x1, R3 ;  /* 0x0000000100098824 */ /* 0x001fe400078e0203 */
[----:B------:R-:W-:Y:S02]  /*0c40*/  @!P0 VIADD R3, R3, 0x80 ;  /* 0x0000008003038836 */ /* 0x000fe40000000000 */
[----:B-1----:R-:W-:-:S05]  /*0c50*/  @!P0 IMAD.WIDE.U32 R4, R9, 0x2, R4 ;  /* 0x0000000209048825 */ /* 0x002fca00078e0004 */
[----:B------:R2:W-:Y:S02]  /*0c60*/  @!P0 STG.E.U16 desc[UR4][R4.64], R7 ;  /* 0x0000000704008986 */ /* 0x0005e4000c101504 */
.L_x_2885:
[----:B------:R-:W-:Y:S05]  /*0c70*/  BSYNC B0 ;  /* 0x0000000000007941 */ /* 0x000fea0003800000 */
.L_x_2879:
[----:B------:R-:W-:Y:S05]  /*0c80*/  WARPSYNC.ALL ;  /* 0x0000000000007948 */ /* 0x000fea0003800000 */
[----:B------:R-:W-:-:S13]  /*0c90*/  ISETP.GE.AND P0, PT, R3, R2, PT ;  /* 0x000000020300720c */ /* 0x000fda0003f06270 */
[----:B------:R-:W-:Y:S05]  /*0ca0*/  @P0 EXIT ;  /* 0x000000000000094d */ /* 0x000fea0003800000 */
[----:B012---:R-:W0:Y:S01]  /*0cb0*/  LDC.64 R4, c[0x0][0x218] ;  /* 0x00008600ff047b82 */ /* 0x007e220000000a00 */
[----:B------:R-:W-:-:S04]  /*0cc0*/  IMAD.IADD R3, R0, 0x1, R3 ;  /* 0x0000000100037824 */ /* 0x000fc800078e0203 */
[----:B0-----:R-:W-:-:S05]  /*0cd0*/  IMAD.WIDE.U32 R2, R3, 0x2, R4 ;  /* 0x0000000203027825 */ /* 0x001fca00078e0004 */
[----:B------:R-:W-:Y:S01]  /*0ce0*/  STG.E.U16 desc[UR4][R2.64], R27 ;  /* 0x0000001b02007986 */ /* 0x000fe2000c101504 */
[----:B------:R-:W-:Y:S05]  /*0cf0*/  EXIT ;  /* 0x000000000000794d */ /* 0x000fea0003800000 */
.L_x_2886:
        /* <DEDUP_REMOVED lines=16> */
.L_x_26145:


//--------------------- .text._ZN2at6native29vectorized_elementwise_kernelILi4ENS0_13BinaryFunctorIsssNS0_17BitwiseXorFunctorIsEEEESt5arrayIPcLm3EEEEviT0_T1_ --------------------------
	.section	.text._ZN2at6native29vectorized_elementwise_kernelILi4ENS0_13BinaryFunctorIsssNS0_17BitwiseXorFunctorIsEEEESt5arrayIPcLm3EEEEviT0_T1_,"ax",@progbits
	.align	128
        .global         _ZN2at6native29vectorized_elementwise_kernelILi4ENS0_13BinaryFunctorIsssNS0_17BitwiseXorFunctorIsEEEESt5arrayIPcLm3EEEEviT0_T1_
        .type           _ZN2at6native29vectorized_elementwise_kernelILi4ENS0_13BinaryFunctorIsssNS0_17BitwiseXorFunctorIsEEEESt5arrayIPcLm3EEEEviT0_T1_,@function
        .size           _ZN2at6native29vectorized_elementwise_kernelILi4ENS0_13BinaryFunctorIsssNS0_17BitwiseXorFunctorIsEEEESt5arrayIPcLm3EEEEviT0_T1_,(.L_x_26146 - _ZN2at6native29vectorized_elementwise_kernelILi4ENS0_13BinaryFunctorIsssNS0_17BitwiseXorFunctorIsEEEESt5arrayIPcLm3EEEEviT0_T1_)
        .other          _ZN2at6native29vectorized_elementwise_kernelILi4ENS0_13BinaryFunctorIsssNS0_17BitwiseXorFunctorIsEEEESt5arrayIPcLm3EEEEviT0_T1_,@"STO_CUDA_ENTRY STV_DEFAULT"
_ZN2at6native29vectorized_elementwise_kernelILi4ENS0_13BinaryFunctorIsssNS0_17BitwiseXorFunctorIsEEEESt5arrayIPcLm3EEEEviT0_T1_:
.text._ZN2at6native29vectorized_elementwise_kernelILi4ENS0_13BinaryFunctorIsssNS0_17BitwiseXorFunctorIsEEEESt5arrayIPcLm3EEEEviT0_T1_:
        /* <DEDUP_REMOVED lines=10> */
[----:B------:R-:W2:Y:S08]  /*00a0*/  LDC.64 R6, c[0x0][0x228] ;  /* 0x00008a00ff067b82 */ /* 0x000eb00000000a00 */
[----:B------:R-:W3:Y:S01]  /*00b0*/  LDC.64 R8, c[0x0][0x218] ;  /* 0x00008600ff087b82 */ /* 0x000ee20000000a00 */
[----:B-1----:R-:W-:-:S04]  /*00c0*/  IMAD.WIDE R4, R0, 0x2, R4 ;  /* 0x0000000200047825 */ /* 0x002fc800078e0204 */
[----:B0-----:R-:W-:-:S04]  /*00d0*/  IMAD.WIDE.U32 R10, R2, 0x8, R4 ;  /* 0x00000008020a7825 */ /* 0x001fc800078e0004 */
[----:B--2---:R-:W-:Y:S01]  /*00e0*/  IMAD.WIDE R6, R0, 0x2, R6 ;  /* 0x0000000200067825 */ /* 0x004fe200078e0206 */
[----:B------:R-:W2:Y:S04]  /*00f0*/  LDG.E.64 R18, desc[UR4][R10.64] ;  /* 0x000000040a127981 */ /* 0x000ea8000c1e1b00 */
[----:B------:R-:W4:Y:S01]  /*0100*/  LDG.E.64 R4, desc[UR4][R10.64+0x400] ;  /* 0x000400040a047981 */ /* 0x000f22000c1e1b00 */
[----:B------:R-:W-:-:S05]  /*0110*/  IMAD.WIDE.U32 R12, R2, 0x8, R6 ;  /* 0x00000008020c7825 */ /* 0x000fca00078e0006 */
[----:B------:R-:W5:Y:S04]  /*0120*/  LDG.E.64 R20, desc[UR4][R12.64] ;  /* 0x000000040c147981 */ /* 0x000f68000c1e1b00 */
[----:B------:R-:W5:Y:S01]  /*0130*/  LDG.E.64 R6, desc[UR4][R12.64+0x400] ;  /* 0x000400040c067981 */ /* 0x000f62000c1e1b00 */
[----:B---3--:R-:W-:-:S04]  /*0140*/  IMAD.WIDE.U32 R8, R0, 0x2, R8 ;  /* 0x0000000200087825 */ /* 0x008fc800078e0008 */
[----:B------:R-:W-:Y:S01]  /*0150*/  IMAD.WIDE R8, R2, 0x8, R8 ;  /* 0x0000000802087825 */ /* 0x000fe200078e0208 */
[----:B--2---:R-:W-:Y:S02]  /*0160*/  PRMT R15, R19, 0x7632, R15 ;  /* 0x00007632130f7816 */ /* 0x004fe4000000000f */
[----:B------:R-:W-:Y:S02]  /*0170*/  PRMT R14, R18, 0x7632, R14 ;  /* 0x00007632120e7816 */ /* 0x000fe4000000000e */
[----:B----4-:R-:W-:Y:S02]  /*0180*/  PRMT R10, R5, 0x7632, R10 ;  /* 0x00007632050a7816 */ /* 0x010fe4000000000a */
[----:B------:R-:W-:Y:S02]  /*0190*/  PRMT R0, R4, 0x7632, R0 ;  /* 0x0000763204007816 */ /* 0x000fe40000000000 */
[----:B-----5:R-:W-:Y:S02]  /*01a0*/  PRMT R16, R21, 0x7632, R16 ;  /* 0x0000763215107816 */ /* 0x020fe40000000010 */
[----:B------:R-:W-:-:S02]  /*01b0*/  PRMT R17, R20, 0x7632, R17 ;  /* 0x0000763214117816 */ /* 0x000fc40000000011 */
[----:B------:R-:W-:Y:S02]  /*01c0*/  PRMT R13, R7, 0x7632, R13 ;  /* 0x00007632070d7816 */ /* 0x000fe4000000000d */
[----:B------:R-:W-:Y:S02]  /*01d0*/  PRMT R11, R6, 0x7632, R11 ;  /* 0x00007632060b7816 */ /* 0x000fe4000000000b */
[----:B------:R-:W-:Y:S02]  /*01e0*/  LOP3.LUT R3, R21, R19, RZ, 0x3c, !PT ;  /* 0x0000001315037212 */ /* 0x000fe400078e3cff */
        /* <DEDUP_REMOVED lines=11> */
[----:B------:R-:W-:Y:S04]  /*02a0*/  STG.E.64 desc[UR4][R8.64], R2 ;  /* 0x0000000208007986 */ /* 0x000fe8000c101b04 */
[----:B------:R-:W-:Y:S01]  /*02b0*/  STG.E.64 desc[UR4][R8.64+0x400], R4 ;  /* 0x0004000408007986 */ /* 0x000fe2000c101b04 */
[----:B------:R-:W-:Y:S05]  /*02c0*/  EXIT ;  /* 0x000000000000794d */ /* 0x000fea0003800000 */
.L_x_2887:
        /* <DEDUP_REMOVED lines=119> */
.L_x_2890:
[----:B------:R-:W-:-:S13]  /*0a40*/  ISETP.GE.AND P0, PT, R3, R2, PT ;  /* 0x000000020300720c */ /* 0x000fda0003f06270 */
[----:B------:R-:W-:Y:S05]  /*0a50*/  @P0 BRA `(.L_x_2892) ;  /* 0x0000000000300947 */ /* 0x000fea0003800000 */
[----:B0-----:R-:W0:Y:S01]  /*0a60*/  LDC.64 R8, c[0x0][0x218] ;  /* 0x00008600ff087b82 */ /* 0x001e220000000a00 */
[----:B------:R-:W-:Y:S01]  /*0a70*/  IMAD.IADD R11, R0, 0x1, R3 ;  /* 0x00000001000b7824 */ /* 0x000fe200078e0203 */
[----:B------:R-:W-:-:S03]  /*0a80*/  IADD3 R3, R3, 0x80, RZ ;  /* 0x0000008003037810 */ /* 0x000fc60007ffe0ff */
[----:B0-----:R-:W-:-:S05]  /*0a90*/  IMAD.WIDE.U32 R8, R11, 0x2, R8 ;  /* 0x000000020b087825 */ /* 0x001fca00078e0008 */
[----:B------:R1:W-:Y:S02]  /*0aa0*/  STG.E.U16 desc[UR4][R8.64], R5 ;  /* 0x0000000508007986 */ /* 0x0003e4000c101504 */
.L_x_2891:
[----:B------:R-:W-:-:S13]  /*0ab0*/  ISETP.GE.AND P0, PT, R3, R2, PT ;  /* 0x000000020300720c */ /* 0x000fda0003f06270 */
[----:B------:R-:W-:Y:S05]  /*0ac0*/  @P0 BRA `(.L_x_2893) ;  /* 0x0000000000340947 */ /* 0x000fea0003800000 */
[----:B-1----:R-:W1:Y:S01]  /*0ad0*/  LDC.64 R4, c[0x0][0x218] ;  /* 0x00008600ff047b82 */ /* 0x002e620000000a00 */
[----:B0-----:R-:W-:Y:S02]  /*0ae0*/  IMAD.IADD R9, R0, 0x1, R3 ;  /* 0x0000000100097824 */ /* 0x001fe400078e0203 */
[----:B------:R-:W-:Y:S02]  /*0af0*/  VIADD R3, R3, 0x80 ;  /* 0x0000008003037836 */ /* 0x000fe40000000000 */
[----:B-1----:R-:W-:-:S05]  /*0b00*/  IMAD.WIDE.U32 R4, R9, 0x2, R4 ;  /* 0x0000000209047825 */ /* 0x002fca00078e0004 */
[----:B------:R1:W-:Y:S02]  /*0b10*/  STG.E.U16 desc[UR4][R4.64], R6 ;  /* 0x0000000604007986 */ /* 0x0003e4000c101504 */
.L_x_2892:
        /* <DEDUP_REMOVED lines=8> */
.L_x_2893:
[----:B------:R-:W-:Y:S05]  /*0ba0*/  BSYNC B1 ;  /* 0x0000000000017941 */ /* 0x000fea0003800000 */
.L_x_2889:
[----:B------:R-:W-:-:S13]  /*0bb0*/  ISETP.GE.AND P0, PT, R3, R2, PT ;  /* 0x000000020300720c */ /* 0x000fda0003f06270 */
[----:B-12---:R-:W1:Y:S01]  /*0bc0*/  @!P0 LDC.64 R4, c[0x0][0x218] ;  /* 0x00008600ff048b82 */ /* 0x006e620000000a00 */
[----:B0-----:R-:W-:Y:S02]  /*0bd0*/  @!P0 IMAD.IADD R9, R0, 0x1, R3 ;  /* 0x0000000100098824 */ /* 0x001fe400078e0203 */
[----:B------:R-:W-:Y:S02]  /*0be0*/  @!P0 VIADD R3, R3, 0x80 ;  /* 0x0000008003038836 */ /* 0x000fe40000000000 */
[----:B-1----:R-:W-:-:S05]  /*0bf0*/  @!P0 IMAD.WIDE.U32 R4, R9, 0x2, R4 ;  /* 0x0000000209048825 */ /* 0x002fca00078e0004 */
[----:B------:R2:W-:Y:S02]  /*0c00*/  @!P0 STG.E.U16 desc[UR4][R4.64], R7 ;  /* 0x0000000704008986 */ /* 0x0005e4000c101504 */
.L_x_2894:
[----:B------:R-:W-:Y:S05]  /*0c10*/  BSYNC B0 ;  /* 0x0000000000007941 */ /* 0x000fea0003800000 */
.L_x_2888:
        /* <DEDUP_REMOVED lines=8> */
.L_x_2895:
        /* <DEDUP_REMOVED lines=14> */
.L_x_26146:


//--------------------- .text._ZN2at6native29vectorized_elementwise_kernelILi8ENS0_13BinaryFunctorIsssNS0_17BitwiseXorFunctorIsEEEESt5arrayIPcLm3EEEEviT0_T1_ --------------------------
	.section	.text._ZN2at6native29vectorized_elementwise_kernelILi8ENS0_13BinaryFunctorIsssNS0_17BitwiseXorFunctorIsEEEESt5arrayIPcLm3EEEEviT0_T1_,"ax",@progbits
	.align	128
        .global         _ZN2at6native29vectorized_elementwise_kernelILi8ENS0_13BinaryFunctorIsssNS0_17BitwiseXorFunctorIsEEEESt5arrayIPcLm3EEEEviT0_T1_
        .type           _ZN2at6native29vectorized_elementwise_kernelILi8ENS0_13BinaryFunctorIsssNS0_17BitwiseXorFunctorIsEEEESt5arrayIPcLm3EEEEviT0_T1_,@function
        .size           _ZN2at6native29vectorized_elementwise_kernelILi8ENS0_13BinaryFunctorIsssNS0_17BitwiseXorFunctorIsEEEESt5arrayIPcLm3EEEEviT0_T1_,(.L_x_26147 - _ZN2at6native29vectorized_elementwise_kernelILi8ENS0_13BinaryFunctorIsssNS0_17BitwiseXorFunctorIsEEEESt5arrayIPcLm3EEEEviT0_T1_)
        .other          _ZN2at6native29vectorized_elementwise_kernelILi8ENS0_13BinaryFunctorIsssNS0_17BitwiseXorFunctorIsEEEESt5arrayIPcLm3EEEEviT0_T1_,@"STO_CUDA_ENTRY STV_DEFAULT"
_ZN2at6native29vectorized_elementwise_kernelILi8ENS0_13BinaryFunctorIsssNS0_17BitwiseXorFunctorIsEEEESt5arrayIPcLm3EEEEviT0_T1_:
.text._ZN2at6native29vectorized_elementwise_kernelILi8ENS0_13BinaryFunctorIsssNS0_17BitwiseXorFunctorIsEEEESt5arrayIPcLm3EEEEviT0_T1_:
        /* <DEDUP_REMOVED lines=15> */
[----:B------:R-:W2:Y:S03]  /*00f0*/  LDG.E.128 R8, desc[UR4][R14.64] ;  /* 0x000000040e087981 */ /* 0x000ea6000c1e1d00 */
[----:B------:R-:W-:-:S06]  /*0100*/  IMAD.WIDE.U32 R6, R2, 0x10, R6 ;  /* 0x0000001002067825 */ /* 0x000fcc00078e0006 */
[----:B------:R-:W4:Y:S01]  /*0110*/  LDG.E.128 R4, desc[UR4][R6.64] ;  /* 0x0000000406047981 */ /* 0x000f22000c1e1d00 */
[----:B---3--:R-:W-:-:S04]  /*0120*/  IMAD.WIDE.U32 R12, R0, 0x2, R12 ;  /* 0x00000002000c7825 */ /* 0x008fc800078e000c */
[----:B------:R-:W-:Y:S01]  /*0130*/  IMAD.WIDE R12, R2, 0x10, R12 ;  /* 0x00000010020c7825 */ /* 0x000fe200078e020c */
[----:B--2---:R-:W-:Y:S02]  /*0140*/  PRMT R3, R8, 0x7632, R3 ;  /* 0x0000763208037816 */ /* 0x004fe40000000003 */
[----:B------:R-:W-:Y:S02]  /*0150*/  PRMT R16, R11, 0x7632, R16 ;  /* 0x000076320b107816 */ /* 0x000fe40000000010 */
[----:B----4-:R-:W-:Y:S02]  /*0160*/  LOP3.LUT R8, R4, R8, RZ, 0x3c, !PT ;  /* 0x0000000804087212 */ /* 0x010fe400078e3cff */
[----:B------:R-:W-:Y:S02]  /*0170*/  PRMT R4, R9, 0x7632, R4 ;  /* 0x0000763209047816 */ /* 0x000fe40000000004 */
[----:B------:R-:W-:Y:S02]  /*0180*/  LOP3.LUT R9, R5, R9, RZ, 0x3c, !PT ;  /* 0x0000000905097212 */ /* 0x000fe400078e3cff */
[----:B------:R-:W-:-:S02]  /*0190*/  PRMT R5, R10, 0x7632, R5 ;  /* 0x000076320a057816 */ /* 0x000fc40000000005 */
[----:B------:R-:W-:Y:S02]  /*01a0*/  LOP3.LUT R11, R7, R11, RZ, 0x3c, !PT ;  /* 0x0000000b070b7212 */ /* 0x000fe400078e3cff */
[----:B------:R-:W-:Y:S02]  /*01b0*/  PRMT R7, R5, 0x7632, R7 ;  /* 0x0000763205077816 */ /* 0x000fe40000000007 */
[----:B------:R-:W-:Y:S02]  /*01c0*/  LOP3.LUT R10, R6, R10, RZ, 0x3c, !PT ;  /* 0x0000000a060a7212 */ /* 0x000fe400078e3cff */
[----:B------:R-:W-:Y:S02]  /*01d0*/  PRMT R0, R4, 0x7632, R0 ;  /* 0x0000763204007816 */ /* 0x000fe40000000000 */
[----:B------:R-:W-:Y:S02]  /*01e0*/  PRMT R6, R6, 0x7632, R6 ;  /* 0x0000763206067816 */ /* 0x000fe40000000006 */
[----:B------:R-:W-:-:S02]  /*01f0*/  PRMT R15, R7, 0x7632, R15 ;  /* 0x00007632070f7816 */ /* 0x000fc4000000000f */
[----:B------:R-:W-:Y:S02]  /*0200*/  LOP3.LUT R3, R0, R3, RZ, 0x3c, !PT ;  /* 0x0000000300037212 */ /* 0x000fe400078e3cff */
[----:B------:R-:W-:Y:S02]  /*0210*/  LOP3.LUT R4, R7, R4, RZ, 0x3c, !PT ;  /* 0x0000000407047212 */ /* 0x000fe400078e3cff */
[----:B------:R-:W-:Y:S02]  /*0220*/  LOP3.LUT R5, R6, R5, RZ, 0x3c, !PT ;  /* 0x0000000506057212 */ /* 0x000fe400078e3cff */
[----:B------:R-:W-:Y:S02]  /*0230*/  LOP3.LUT R16, R15, R16, RZ, 0x3c, !PT ;  /* 0x000000100f107212 */ /* 0x000fe400078e3cff */
[----:B------:R-:W-:Y:S02]  /*0240*/  PRMT R8, R8, 0x5410, R3 ;  /* 0x0000541008087816 */ /* 0x000fe40000000003 */
[----:B------:R-:W-:-:S02]  /*0250*/  PRMT R9, R9, 0x5410, R4 ;  /* 0x0000541009097816 */ /* 0x000fc40000000004 */
[----:B------:R-:W-:Y:S02]  /*0260*/  PRMT R10, R10, 0x5410, R5 ;  /* 0x000054100a0a7816 */ /* 0x000fe40000000005 */
[----:B------:R-:W-:-:S05]  /*0270*/  PRMT R11, R11, 0x5410, R16 ;  /* 0x000054100b0b7816 */ /* 0x000fca0000000010 */
[----:B------:R-:W-:Y:S01]  /*0280*/  STG.E.128 desc[UR4][R12.64], R8 ;  /* 0x000000080c007986 */ /* 0x000fe2000c101d04 */
[----:B------:R-:W-:Y:S05]  /*0290*/  EXIT ;  /* 0x000000000000794d */ /* 0x000fea0003800000 */
.L_x_2896:
        /* <DEDUP_REMOVED lines=119> */
.L_x_2899:
[----:B------:R-:W-:-:S13]  /*0a10*/  ISETP.GE.AND P0, PT, R3, R2, PT ;  /* 0x000000020300720c */ /* 0x000fda0003f06270 */
[----:B------:R-:W-:Y:S05]  /*0a20*/  @P0 BRA `(.L_x_2901) ;  /* 0x0000000000300947 */ /* 0x000fea0003800000 */
[----:B0-----:R-:W0:Y:S01]  /*0a30*/  LDC.64 R8, c[0x0][0x218] ;  /* 0x00008600ff087b82 */ /* 0x001e220000000a00 */
[----:B------:R-:W-:Y:S01]  /*0a40*/  IMAD.IADD R11, R0, 0x1, R3 ;  /* 0x00000001000b7824 */ /* 0x000fe200078e0203 */
[----:B------:R-:W-:-:S03]  /*0a50*/  IADD3 R3, R3, 0x80, RZ ;  /* 0x0000008003037810 */ /* 0x000fc60007ffe0ff */
[----:B0-----:R-:W-:-:S05]  /*0a60*/  IMAD.WIDE.U32 R8, R11, 0x2, R8 ;  /* 0x000000020b087825 */ /* 0x001fca00078e0008 */
[----:B------:R1:W-:Y:S02]  /*0a70*/  STG.E.U16 desc[UR4][R8.64], R5 ;  /* 0x0000000508007986 */ /* 0x0003e4000c101504 */
.L_x_2900:
[----:B------:R-:W-:-:S13]  /*0a80*/  ISETP.GE.AND P0, PT, R3, R2, PT ;  /* 0x000000020300720c */ /* 0x000fda0003f06270 */
[----:B------:R-:W-:Y:S05]  /*0a90*/  @P0 BRA `(.L_x_2902) ;  /* 0x0000000000340947 */ /* 0x000fea0003800000 */
[----:B-1----:R-:W1:Y:S01]  /*0aa0*/  LDC.64 R4, c[0x0][0x218] ;  /* 0x00008600ff047b82 */ /* 0x002e620000000a00 */
[----:B0-----:R-:W-:Y:S02]  /*0ab0*/  IMAD.IADD R9, R0, 0x1, R3 ;  /* 0x0000000100097824 */ /* 0x001fe400078e0203 */
[----:B------:R-:W-:Y:S02]  /*0ac0*/  VIADD R3, R3, 0x80 ;  /* 0x0000008003037836 */ /* 0x000fe40000000000 */
[----:B-1----:R-:W-:-:S05]  /*0ad0*/  IMAD.WIDE.U32 R4, R9, 0x2, R4 ;  /* 0x0000000209047825 */ /* 0x002fca00078e0004 */
[----:B------:R1:W-:Y:S02]  /*0ae0*/  STG.E.U16 desc[UR4][R4.64], R6 ;  /* 0x0000000604007986 */ /* 0x0003e4000c101504 */
.L_x_2901:
        /* <DEDUP_REMOVED lines=8> */
.L_x_2902:
[----:B------:R-:W-:Y:S05]  /*0b70*/  BSYNC B1 ;  /* 0x0000000000017941 */ /* 0x000fea0003800000 */
.L_x_2898:
[----:B------:R-:W-:-:S13]  /*0b80*/  ISETP.GE.AND P0, PT, R3, R2, PT ;  /* 0x000000020300720c */ /* 0x000fda0003f06270 */
[----:B-12---:R-:W1:Y:S01]  /*0b90*/  @!P0 LDC.64 R4, c[0x0][0x218] ;  /* 0x00008600ff048b82 */ /* 0x006e620000000a00 */
[----:B0-----:R-:W-:Y:S02]  /*0ba0*/  @!P0 IMAD.IADD R9, R0, 0x1, R3 ;  /* 0x0000000100098824 */ /* 0x001fe400078e0203 */
[----:B------:R-:W-:Y:S02]  /*0bb0*/  @!P0 VIADD R3, R3, 0x80 ;  /* 0x0000008003038836 */ /* 0x000fe40000000000 */
[----:B-1----:R-:W-:-:S05]  /*0bc0*/  @!P0 IMAD.WIDE.U32 R4, R9, 0x2, R4 ;  /* 0x0000000209048825 */ /* 0x002fca00078e0004 */
[----:B------:R2:W-:Y:S02]  /*0bd0*/  @!P0 STG.E.U16 desc[UR4][R4.64], R7 ;  /* 0x0000000704008986 */ /* 0x0005e4000c101504 */
.L_x_2903:
[----:B------:R-:W-:Y:S05]  /*0be0*/  BSYNC B0 ;  /* 0x0000000000007941 */ /* 0x000fea0003800000 */
.L_x_2897:
        /* <DEDUP_REMOVED lines=8> */
.L_x_2904:
        /* <DEDUP_REMOVED lines=9> */
.L_x_26147:


//--------------------- .text._ZN2at6native18elementwise_kernelILi128ELi4EZNS0_15gpu_kernel_implINS0_13AUnaryFunctorIlllNS0_17BitwiseXorFunctorIlEEEEEEvRNS_18TensorIteratorBaseERKT_EUliE_EEviT1_ --------------------------
	.section	.text._ZN2at6native18elementwise_kernelILi128ELi4EZNS0_15gpu_kernel_implINS0_13AUnaryFunctorIlllNS0_17BitwiseXorFunctorIlEEEEEEvRNS_18TensorIteratorBaseERKT_EUliE_EEviT1_,"ax",@progbits
	.align	128
        .global         _ZN2at6native18elementwise_kernelILi128ELi4EZNS0_15gpu_kernel_implINS0_13AUnaryFunctorIlllNS0_17BitwiseXorFunctorIlEEEEEEvRNS_18TensorIteratorBaseERKT_EUliE_EEviT1_
        .type           _ZN2at6native18elementwise_kernelILi128ELi4EZNS0_15gpu_kernel_implINS0_13AUnaryFunctorIlllNS0_17BitwiseXorFunctorIlEEEEEEvRNS_18TensorIteratorBaseERKT_EUliE_EEviT1_,@function
        .size           _ZN2at6native18elementwise_kernelILi128ELi4EZNS0_15gpu_kernel_implINS0_13AUnaryFunctorIlllNS0_17BitwiseXorFunctorIlEEEEEEvRNS_18TensorIteratorBaseERKT_EUliE_EEviT1_,(.L_x_26148 - _ZN2at6native18elementwise_kernelILi128ELi4EZNS0_15gpu_kernel_implINS0_13AUnaryFunctorIlllNS0_17BitwiseXorFunctorIlEEEEEEvRNS_18TensorIteratorBaseERKT_EUliE_EEviT1_)
        .other          _ZN2at6native18elementwise_kernelILi128ELi4EZNS0_15gpu_kernel_implINS0_13AUnaryFunctorIlllNS0_17BitwiseXorFunctorIlEEEEEEvRNS_18TensorIteratorBaseERKT_EUliE_EEviT1_,@"STO_CUDA_ENTRY STV_DEFAULT"
_ZN2at6native18elementwise_kernelILi128ELi4EZNS0_15gpu_kernel_implINS0_13AUnaryFunctorIlllNS0_17BitwiseXorFunctorIlEEEEEEvRNS_18TensorIteratorBaseERKT_EUliE_EEviT1_:
.text._ZN2at6native18elementwise_kernelILi128ELi4EZNS0_15gpu_kernel_implINS0_13AUnaryFunctorIlllNS0_17BitwiseXorFunctorIlEEEEEEvRNS_18TensorIteratorBaseERKT_EUliE_EEviT1_:
        /* <DEDUP_REMOVED lines=314> */
.L_x_2907:
        /* <DEDUP_REMOVED lines=18> */
[----:B------:R-:W2:Y:S02]  /*14c0*/  LDG.E.S8 R2, desc[UR36][R4.64] ;  /* 0x0000002404027981 */ /* 0x000ea4000c1e1300 */
[----:B--2---:R-:W-:Y:S01]  /*14d0*/  SHF.R.S32.HI R3, RZ, 0x1f, R2 ;  /* 0x0000001fff037819 */ /* 0x004fe20000011402 */
[----:B------:R-:W-:Y:S06]  /*14e0*/  BRA `(.L_x_2913) ;  /* 0x0000000c00547947 */ /* 0x000fec0003800000 */
.L_x_2911:
[----:B------:R0:W5:Y:S01]  /*14f0*/  LDG.E.U8 R2, desc[UR36][R4.64] ;  /* 0x0000002404027981 */ /* 0x000162000c1e1100 */
[----:B------:R-:W-:Y:S01]  /*1500*/  IMAD.MOV.U32 R3, RZ, RZ, RZ ;  /* 0x000000ffff037224 */ /* 0x000fe200078e00ff */
[----:B------:R-:W-:Y:S06]  /*1510*/  BRA `(.L_x_2913) ;  /* 0x0000000c00487947 */ /* 0x000fec0003800000 */
.L_x_2910:
[----:B------:R-:W-:-:S13]  /*1520*/  ISETP.NE.AND P0, PT, R2, 0x2, PT ;  /* 0x000000020200780c */ /* 0x000fda0003f05270 */
[----:B------:R-:W-:Y:S05]  /*1530*/  @!P0 BRA `(.L_x_2914) ;  /* 0x0000000000248947 */ /* 0x000fea0003800000 */
[----:B------:R-:W-:-:S13]  /*1540*/  ISETP.NE.AND P0, PT, R2, 0x3, PT ;  /* 0x000000030200780c */ /* 0x000fda0003f05270 */
[----:B------:R-:W-:Y:S05]  /*1550*/  @!P0 BRA `(.L_x_2915) ;  /* 0x0000000000108947 */ /* 0x000fea0003800000 */
[----:B------:R-:W-:-:S13]  /*1560*/  ISETP.NE.AND P0, PT, R2, 0x4, PT ;  /* 0x000000040200780c */ /* 0x000fda0003f05270 */
[----:B------:R-:W-:Y:S05]  /*1570*/  @P0 BRA `(.L_x_2912) ;  /* 0x0000000800d80947 */ /* 0x000fea0003800000 */
[----:B------:R0:W5:Y:S01]  /*1580*/  LDG.E.64 R2, desc[UR36][R4.64] ;  /* 0x0000002404027981 */ /* 0x000162000c1e1b00 */
[----:B------:R-:W-:Y:S05]  /*1590*/  BRA `(.L_x_2913) ;  /* 0x0000000c00287947 */ /* 0x000fea0003800000 */
.L_x_2915:
[----:B------:R-:W2:Y:S02]  /*15a0*/  LDG.E R2, desc[UR36][R4.64] ;  /* 0x0000002404027981 */ /* 0x000ea4000c1e1900 */
[----:B--2---:R-:W-:Y:S01]  /*15b0*/  SHF.R.S32.HI R3, RZ, 0x1f, R2 ;  /* 0x0000001fff037819 */ /* 0x004fe20000011402 */
[----:B------:R-:W-:Y:S06]  /*15c0*/  BRA `(.L_x_2913) ;  /* 0x0000000c001c7947 */ /* 0x000fec0003800000 */
.L_x_2914:
[----:B------:R-:W2:Y:S02]  /*15d0*/  LDG.E.S16 R2, desc[UR36][R4.64] ;  /* 0x0000002404027981 */ /* 0x000ea4000c1e1700 */
[----:B--2---:R-:W-:Y:S01]  /*15e0*/  SHF.R.S32.HI R3, RZ, 0x1f, R2 ;  /* 0x0000001fff037819 */ /* 0x004fe20000011402 */
[----:B------:R-:W-:Y:S06]  /*15f0*/  BRA `(.L_x_2913) ;  /* 0x0000000c00107947 */ /* 0x000fec0003800000 */
.L_x_2909:
[----:B------:R-:W-:-:S13]  /*1600*/  ISETP.GT.AND P0, PT, R2, 0x6, PT ;  /* 0x000000060200780c */ /* 0x000fda0003f04270 */
[----:B------:R-:W-:Y:S05]  /*1610*/  @P0 BRA `(.L_x_2916) ;  /* 0x00000000002c0947 */ /* 0x000fea0003800000 */
[----:B------:R-:W-:-:S13]  /*1620*/  ISETP.NE.AND P0, PT, R2, 0x5, PT ;  /* 0x000000050200780c */ /* 0x000fda0003f05270 */
[----:B------:R-:W-:Y:S05]  /*1630*/  @!P0 BRA `(.L_x_2917) ;  /* 0x0000000000148947 */ /* 0x000fea0003800000 */
[----:B------:R-:W-:-:S13]  /*1640*/  ISETP.NE.AND P0, PT, R2, 0x6, PT ;  /* 0x000000060200780c */ /* 0x000fda0003f05270 */
[----:B------:R-:W-:Y:S05]  /*1650*/  @P0 BRA `(.L_x_2912) ;  /* 0x0000000800a00947 */ /* 0x000fea0003800000 */
[----:B------:R-:W2:Y:S02]  /*1660*/  LDG.E R2, desc[UR36][R4.64] ;  /* 0x0000002404027981 */ /* 0x000ea4000c1e1900 */
[----:B--2---:R-:W0:Y:S01]  /*1670*/  F2I.S64.TRUNC R2, R2 ;  /* 0x0000000200027311 */ /* 0x004e22000020d900 */
[----:B------:R-:W-:Y:S05]  /*1680*/  BRA `(.L_x_2913) ;  /* 0x0000000800ec7947 */ /* 0x000fea0003800000 */
.L_x_2917:
[----:B------:R-:W2:Y:S02]  /*1690*/  LDG.E.U16 R4, desc[UR36][R4.64] ;  /* 0x0000002404047981 */ /* 0x000ea4000c1e1500 */
[----:B--2---:R-:W-:-:S06]  /*16a0*/  HADD2.F32 R2, -RZ, R4.H0_H0 ;  /* 0x20000004ff027230 */ /* 0x004fcc0000004100 */
[----:B------:R-:W0:Y:S01]  /*16b0*/  F2I.S64.TRUNC R2, R2 ;  /* 0x0000000200027311 */ /* 0x000e22000020d900 */
[----:B------:R-:W-:Y:S05]  /*16c0*/  BRA `(.L_x_2913) ;  /* 0x0000000800dc7947 */ /* 0x000fea0003800000 */
.L_x_2916:
[----:B------:R-:W-:-:S13]  /*16d0*/  ISETP.NE.AND P0, PT, R2, 0x7, PT ;  /* 0x000000070200780c */ /* 0x000fda0003f05270 */
[----:B------:R-:W-:Y:S05]  /*16e0*/  @!P0 BRA `(.L_x_2918) ;  /* 0x00000000002c8947 */ /* 0x000fea0003800000 */
[----:B------:R-:W-:-:S13]  /*16f0*/  ISETP.NE.AND P0, PT, R2, 0x8, PT ;  /* 0x000000080200780c */ /* 0x000fda0003f05270 */
[----:B------:R-:W-:Y:S05]  /*1700*/  @!P0 BRA `(.L_x_2919) ;  /* 0x0000000000148947 */ /* 0x000fea0003800000 */
[----:B------:R-:W-:-:S13]  /*1710*/  ISETP.NE.AND P0, PT, R2, 0x9, PT ;  /* 0x000000090200780c */ /* 0x000fda0003f05270 */
[----:B------:R-:W-:Y:S05]  /*1720*/  @P0 BRA `(.L_x_2912) ;  /* 0x00000008006c0947 */ /* 0x000fea0003800000 */
[----:B------:R-:W2:Y:S02]  /*1730*/  LDG.E R2, desc[UR36][R4.64] ;  /* 0x0000002404027981 */ /* 0x000ea4000c1e1900 */
[----:B--2---:R-:W0:Y:S01]  /*1740*/  F2I.S64.TRUNC R2, R2 ;  /* 0x0000000200027311 */ /* 0x004e22000020d900 */
[----:B------:R-:W-:Y:S05]  /*1750*/  BRA `(.L_x_2913) ;  /* 0x0000000800b87947 */ /* 0x000fea0003800000 */
.L_x_2919:
[----:B------:R-:W2:Y:S02]  /*1760*/  LDG.E.U16 R4, desc[UR36][R4.64] ;  /* 0x0000002404047981 */ /* 0x000ea4000c1e1500 */
[----:B--2---:R-:W-:-:S06]  /*1770*/  HADD2.F32 R2, -RZ, R4.H0_H0 ;  /* 0x20000004ff027230 */ /* 0x004fcc0000004100 */
[----:B------:R-:W0:Y:S01]  /*1780*/  F2I.S64.TRUNC R2, R2 ;  /* 0x0000000200027311 */ /* 0x000e22000020d900 */
[----:B------:R-:W-:Y:S05]  /*1790*/  BRA `(.L_x_2913) ;  /* 0x0000000800a87947 */ /* 0x000fea0003800000 */
.L_x_2918:
[----:B------:R-:W2:Y:S02]  /*17a0*/  LDG.E.64 R2, desc[UR36][R4.64] ;  /* 0x0000002404027981 */ /* 0x000ea4000c1e1b00 */
[----:B--2---:R-:W0:Y:S01]  /*17b0*/  F2I.S64.F64.TRUNC R2, R2 ;  /* 0x0000000200027311 */ /* 0x004e22000030d900 */
[----:B------:R-:W-:Y:S05]  /*17c0*/  BRA `(.L_x_2913) ;  /* 0x00000008009c7947 */ /* 0x000fea0003800000 */
.L_x_2908:
        /* <DEDUP_REMOVED lines=8> */
[----:B------:R-:W2:Y:S01]  /*1850*/  LDG.E.U8 R4, desc[UR36][R4.64] ;  /* 0x0000002404047981 */ /* 0x000ea2000c1e1100 */
[----:B------:R-:W-:Y:S01]  /*1860*/  IMAD.MOV.U32 R3, RZ, RZ, RZ ;  /* 0x000000ffff037224 */ /* 0x000fe200078e00ff */
[----:B--2---:R-:W-:-:S04]  /*1870*/  ISETP.NE.AND P0, PT, R4, RZ, PT ;  /* 0x000000ff0400720c */ /* 0x004fc80003f05270 */
[----:B------:R-:W-:Y:S01]  /*1880*/  SEL R2, RZ, 0x1, !P0 ;  /* 0x00000001ff027807 */ /* 0x000fe20004000000 */
[----:B------:R-:W-:Y:S08]  /*1890*/  BRA `(.L_x_2913) ;  /* 0x0000000800687947 */ /* 0x000ff00003800000 */
.L_x_2922:
[----:B------:R-:W2:Y:S02]  /*18a0*/  LDG.E.64 R2, desc[UR36][R4.64] ;  /* 0x0000002404027981 */ /* 0x000ea4000c1e1b00 */
[----:B--2---:R-:W0:Y:S01]  /*18b0*/  F2I.S64.F64.TRUNC R2, R2 ;  /* 0x0000000200027311 */ /* 0x004e22000030d900 */
[----:B------:R-:W-:Y:S05]  /*18c0*/  BRA `(.L_x_2913) ;  /* 0x00000008005c7947 */ /* 0x000fea0003800000 */
.L_x_2921:
        /* <DEDUP_REMOVED lines=11> */
[----:B------:R-:W-:-:S05]  /*1980*/  VIADD R6, R2, 0x1000000 ;  /* 0x0100000002067836 */ /* 0x000fca0000000000 */
[----:B------:R-:W-:Y:S02]  /*1990*/  SHF.R.S32.HI R6, RZ, 0x8, R6 ;  /* 0x00000008ff067819 */ /* 0x000fe40000011406 */
[----:B0-----:R-:W-:-:S04]  /*19a0*/  IADD3 R3, -R3, 0x1f, RZ ;  /* 0x0000001f03037810 */ /* 0x001fc80007ffe1ff */
[C---:B------:R-:W-:Y:S01]  /*19b0*/  ISETP.GT.U32.AND P0, PT, R3.reuse, 0x4, PT ;  /* 0x000000040300780c */ /* 0x040fe20003f04070 */
[----:B------:R-:W-:-:S05]  /*19c0*/  VIADD R3, R3, 0xfffffffc ;  /* 0xfffffffc03037836 */ /* 0x000fca0000000000 */
[----:B------:R-:W-:-:S04]  /*19d0*/  SEL R3, R3, RZ, P0 ;  /* 0x000000ff03037207 */ /* 0x000fc80000000000 */
[C---:B------:R-:W-:Y:S01]  /*19e0*/  SHF.L.U32 R4, R2.reuse, R3, RZ ;  /* 0x0000000302047219 */ /* 0x040fe200000006ff */
[----:B------:R-:W-:Y:S02]  /*19f0*/  IMAD R7, R3, R8, 0x3c000000 ;  /* 0x3c00000003077424 */ /* 0x000fe400078e0208 */
[----:B------:R-:W-:-:S03]  /*1a00*/  VIADD R3, R2, 0xffffffff ;  /* 0xffffffff02037836 */ /* 0x000fc60000000000 */
[----:B------:R-:W-:Y:S02]  /*1a10*/  LEA.HI R7, R4, R7, RZ, 0x1c ;  /* 0x0000000704077211 */ /* 0x000fe400078fe0ff */
[----:B------:R-:W-:Y:S02]  /*1a20*/  SHF.R.S32.HI R3, RZ, 0x1f, R3 ;  /* 0x0000001fff037819 */ /* 0x000fe40000011403 */
[----:B------:R-:W-:-:S04]  /*1a30*/  LOP3.LUT R6, R7, 0x7f800000, R6, 0xf8, !PT ;  /* 0x7f80000007067812 */ /* 0x000fc800078ef806 */
[----:B------:R-:W-:-:S04]  /*1a40*/  LOP3.LUT R3, R6, R3, RZ, 0x30, !PT ;  /* 0x0000000306037212 */ /* 0x000fc800078e30ff */
[----:B------:R-:W-:-:S06]  /*1a50*/  LOP3.LUT R3, R3, 0x80000000, R0, 0xf8, !PT ;  /* 0x8000000003037812 */ /* 0x000fcc00078ef800 */
[----:B------:R-:W0:Y:S01]  /*1a60*/  F2I.S64.TRUNC R2, R3 ;  /* 0x0000000300027311 */ /* 0x000e22000020d900 */
[----:B------:R-:W-:Y:S05]  /*1a70*/  BRA `(.L_x_2913) ;  /* 0x0000000400f07947 */ /* 0x000fea0003800000 */
.L_x_2924:
[----:B------:R-:W2:Y:S02]  /*1a80*/  LDG.E.U8 R3, desc[UR36][R4.64] ;  /* 0x0000002404037981 */ /* 0x000ea4000c1e1100 */
[----:B--2---:R-:W-:-:S05]  /*1a90*/  IMAD.SHL.U32 R0, R3, 0x2000000, RZ ;  /* 0x0200000003007824 */ /* 0x004fca00078e00ff */
[----:B------:R-:W-:-:S13]  /*1aa0*/  ISETP.GE.U32.AND P0, PT, R0, 0x8000000, PT ;  /* 0x080000000000780c */ /* 0x000fda0003f06070 */
[C---:B------:R-:W-:Y:S02]  /*1ab0*/  @!P0 IMAD.SHL.U32 R0, R3.reuse, 0x100, RZ ;  /* 0x0000010003008824 */ /* 0x040fe400078e00ff */
[C---:B------:R-:W-:Y:S02]  /*1ac0*/  @P0 IMAD.SHL.U32 R2, R3.reuse, 0x200000, RZ ;  /* 0x0020000003020824 */ /* 0x040fe400078e00ff */
[----:B------:R-:W-:Y:S01]  /*1ad0*/  IMAD.SHL.U32 R3, R3, 0x1000000, RZ ;  /* 0x0100000003037824 */ /* 0x000fe200078e00ff */
[----:B------:R-:W-:Y:S02]  /*1ae0*/  @!P0 LOP3.LUT R0, R0, 0x7f00, RZ, 0xc0, !PT ;  /* 0x00007f0000008812 */ /* 0x000fe400078ec0ff */
[----:B------:R-:W-:Y:S02]  /*1af0*/  @P0 LOP3.LUT R2, R2, 0x70000000, RZ, 0xfc, !PT ;  /* 0x7000000002020812 */ /* 0x000fe400078efcff */
[----:B------:R-:W-:-:S03]  /*1b00*/  @!P0 LOP3.LUT R0, R0, 0x3f000000, RZ, 0xfc, !PT ;  /* 0x3f00000000008812 */ /* 0x000fc600078efcff */
[----:B------:R-:W-:Y:S02]  /*1b10*/  @P0 FMUL.FTZ R2, R2, 1.9259299443872358531e-34 ;  /* 0x0780000002020820 */ /* 0x000fe40000410000 */
[----:B------:R-:W-:-:S05]  /*1b20*/  @!P0 FADD.FTZ R2, R0, -0.5 ;  /* 0xbf00000000028421 */ /* 0x000fca0000010000 */
[----:B------:R-:W-:-:S06]  /*1b30*/  LOP3.LUT R2, R2, 0x80000000, R3, 0xf8, !PT ;  /* 0x8000000002027812 */ /* 0x000fcc00078ef803 */
[----:B------:R-:W0:Y:S01]  /*1b40*/  F2I.S64.TRUNC R2, R2 ;  /* 0x0000000200027311 */ /* 0x000e22000020d900 */
[----:B------:R-:W-:Y:S05]  /*1b50*/  BRA `(.L_x_2913) ;  /* 0x0000000400b87947 */ /* 0x000fea0003800000 */
.L_x_2923:
[----:B------:R-:W2:Y:S02]  /*1b60*/  LDG.E.U16 R2, desc[UR36][R4.64] ;  /* 0x0000002404027981 */ /* 0x000ea4000c1e1500 */
[----:B--2---:R-:W-:-:S06]  /*1b70*/  IMAD.U32 R2, R2, 0x10000, RZ ;  /* 0x0001000002027824 */ /* 0x004fcc00078e00ff */
[----:B------:R-:W0:Y:S01]  /*1b80*/  F2I.S64.TRUNC R2, R2 ;  /* 0x0000000200027311 */ /* 0x000e22000020d900 */
[----:B------:R-:W-:Y:S05]  /*1b90*/  BRA `(.L_x_2913) ;  /* 0x0000000400a87947 */ /* 0x000fea0003800000 */
.L_x_2920:
        /* <DEDUP_REMOVED lines=9> */
[----:B------:R-:W-:Y:S01]  /*1c30*/  IMAD.MOV.U32 R3, RZ, RZ, RZ ;  /* 0x000000ffff037224 */ /* 0x000fe200078e00ff */
[----:B------:R-:W-:Y:S06]  /*1c40*/  BRA `(.L_x_2913) ;  /* 0x00000004007c7947 */ /* 0x000fec0003800000 */
.L_x_2927:
        /* <DEDUP_REMOVED lines=21> */
.L_x_2931:
[----:B------:R-:W-:Y:S05]  /*1da0*/  BSYNC B1 ;  /* 0x0000000000017941 */ /* 0x000fea0003800000 */
.L_x_2930:
[----:B------:R-:W-:Y:S01]  /*1db0*/  IMAD.SHL.U32 R2, R2, 0x100000, RZ ;  /* 0x0010000002027824 */ /* 0x000fe200078e00ff */
[----:B------:R-:W-:-:S04]  /*1dc0*/  LEA R3, R0, 0x3b800000, 0x17 ;  /* 0x3b80000000037811 */ /* 0x000fc800078eb8ff */
[----:B------:R-:W-:-:S07]  /*1dd0*/  LOP3.LUT R2, R3, R2, R4, 0xfe, !PT ;  /* 0x0000000203027212 */ /* 0x000fce00078efe04 */
.L_x_2929:
[----:B------:R-:W-:Y:S05]  /*1de0*/  BSYNC B0 ;  /* 0x0000000000007941 */ /* 0x000fea0003800000 */
.L_x_2928:
[----:B------:R-:W1:Y:S01]  /*1df0*/  F2I.S64.TRUNC R2, R2 ;  /* 0x0000000200027311 */ /* 0x000e62000020d900 */
[----:B------:R-:W-:Y:S05]  /*1e00*/  BRA `(.L_x_2913) ;  /* 0x00000004000c7947 */ /* 0x000fea0003800000 */
.L_x_2926:
        /* <DEDUP_REMOVED lines=21> */
.L_x_2935:
[----:B------:R-:W-:Y:S05]  /*1f60*/  BSYNC B1 ;  /* 0x0000000000017941 */ /* 0x000fea0003800000 */
.L_x_2934:
[----:B------:R-:W-:Y:S01]  /*1f70*/  IMAD.SHL.U32 R2, R2, 0x200000, RZ ;  /* 0x0020000002027824 */ /* 0x000fe200078e00ff */
[----:B------:R-:W-:-:S04]  /*1f80*/  LEA R3, R0, 0x37800000, 0x17 ;  /* 0x3780000000037811 */ /* 0x000fc800078eb8ff */
[----:B------:R-:W-:-:S07]  /*1f90*/  LOP3.LUT R2, R3, R2, R4, 0xfe, !PT ;  /* 0x0000000203027212 */ /* 0x000fce00078efe04 */
.L_x_2933:
[----:B------:R-:W-:Y:S05]  /*1fa0*/  BSYNC B0 ;  /* 0x0000000000007941 */ /* 0x000fea0003800000 */
.L_x_2932:
[----:B------:R-:W2:Y:S01]  /*1fb0*/  F2I.S64.TRUNC R2, R2 ;  /* 0x0000000200027311 */ /* 0x000ea2000020d900 */
[----:B------:R-:W-:Y:S05]  /*1fc0*/  BRA `(.L_x_2913) ;  /* 0x00000000009c7947 */ /* 0x000fea0003800000 */
.L_x_2925:
        /* <DEDUP_REMOVED lines=14> */
.L_x_2939:
[----:B------:R-:W-:Y:S05]  /*20b0*/  BSYNC B0 ;  /* 0x0000000000007941 */ /* 0x000fea0003800000 */
.L_x_2938:
[----:B------:R-:W4:Y:S01]  /*20c0*/  F2I.S64.TRUNC R2, R2 ;  /* 0x0000000200027311 */ /* 0x000f22000020d900 */
[----:B------:R-:W-:Y:S05]  /*20d0*/  BRA `(.L_x_2913) ;  /* 0x0000000000587947 */ /* 0x000fea0003800000 */
.L_x_2912:
        /* <DEDUP_REMOVED lines=16> */
.L_x_2940:
[----:B------:R-:W-:Y:S01]  /*21e0*/  CS2R R2, SRZ ;  /* 0x0000000000027805 */ /* 0x000fe2000001ff00 */
[----:B------:R-:W-:Y:S06]  /*21f0*/  BRA `(.L_x_2913) ;  /* 0x0000000000107947 */ /* 0x000fec0003800000 */
.L_x_2937:
[----:B------:R0:W5:Y:S01]  /*2200*/  LDG.E.64 R2, desc[UR36][R4.64] ;  /* 0x0000002404027981 */ /* 0x000162000c1e1b00 */
[----:B------:R-:W-:Y:S05]  /*2210*/  BRA `(.L_x_2913) ;  /* 0x0000000000087947 */ /* 0x000fea0003800000 */
.L_x_2936:
[----:B------:R3:W5:Y:S01]  /*2220*/  LDG.E R2, desc[UR36][R4.64] ;  /* 0x0000002404027981 */ /* 0x000762000c1e1900 */
[----:B------:R-:W-:-:S07]  /*2230*/  IMAD.MOV.U32 R3, RZ, RZ, RZ ;  /* 0x000000ffff037224 */ /* 0x000fce00078e00ff */
.L_x_2913:
[----:B0--3--:R-:W0:Y:S01]  /*2240*/  LDC.U8 R4, c[0x0][0x430] ;  /* 0x00010c00ff047b82 */ /* 0x009e220000000000 */
[----:B------:R-:W-:Y:S02]  /*2250*/  ULDC.64 UR4, c[0x0][0x428] ;  /* 0x00010a0000047ab9 */ /* 0x000fe40000000a00 */
[----:B-12-45:R-:W-:Y:S02]  /*2260*/  LOP3.LUT R5, R2, UR4, RZ, 0x3c, !PT ;  /* 0x0000000402057c12 */ /* 0x036fe4000f8e3cff */
[----:B------:R-:W-:-:S03]  /*2270*/  LOP3.LUT R3, R3, UR5, RZ, 0x3c, !PT ;  /* 0x0000000503037c12 */ /* 0x000fc6000f8e3cff */
[----:B------:R-:W-:Y:S01]  /*2280*/  IMAD.MOV.U32 R2, RZ, RZ, R5 ;  /* 0x000000ffff027224 */ /* 0x000fe200078e0005 */
        /* <DEDUP_REMOVED lines=13> */
.L_x_2944:
[----:B------:R3:W-:Y:S01]  /*2360*/  STG.E.U8 desc[UR36][R16.64], R5 ;  /* 0x0000000510007986 */ /* 0x0007e2000c101124 */
[----:B------:R-:W-:Y:S05]  /*2370*/  BRA `(.L_x_2946) ;  /* 0x0000000c00507947 */ /* 0x000fea0003800000 */
.L_x_2943:
[----:B------:R-:W-:-:S13]  /*2380*/  ISETP.NE.AND P0, PT, R0, 0x2, PT ;  /* 0x000000020000780c */ /* 0x000fda0003f05270 */
[----:B------:R-:W-:Y:S05]  /*2390*/  @!P0 BRA `(.L_x_2947) ;  /* 0x0000000000208947 */ /* 0x000fea0003800000 */
[----:B------:R-:W-:-:S13]  /*23a0*/  ISETP.NE.AND P0, PT, R0, 0x3, PT ;  /* 0x000000030000780c */ /* 0x000fda0003f05270 */
[----:B------:R-:W-:Y:S05]  /*23b0*/  @!P0 BRA `(.L_x_2948) ;  /* 0x0000000000108947 */ /* 0x000fea0003800000 */
[----:B------:R-:W-:-:S13]  /*23c0*/  ISETP.NE.AND P0, PT, R0, 0x4, PT ;  /* 0x000000040000780c */ /* 0x000fda0003f05270 */
[----:B------:R-:W-:Y:S05]  /*23d0*/  @P0 BRA `(.L_x_2945) ;  /* 0x0000000800e80947 */ /* 0x000fea0003800000 */
[----:B------:R0:W-:Y:S01]  /*23e0*/  STG.E.64 desc[UR36][R16.64], R2 ;  /* 0x0000000210007986 */ /* 0x0001e2000c101b24 */
[----:B------:R-:W-:Y:S05]  /*23f0*/  BRA `(.L_x_2946) ;  /* 0x0000000c00307947 */ /* 0x000fea0003800000 */
.L_x_2948:
[----:B------:R1:W-:Y:S01]  /*2400*/  STG.E desc[UR36][R16.64], R5 ;  /* 0x0000000510007986 */ /* 0x0003e2000c101924 */
[----:B------:R-:W-:Y:S05]  /*2410*/  BRA `(.L_x_2946) ;  /* 0x0000000c00287947 */ /* 0x000fea0003800000 */
.L_x_2947:
[----:B------:R2:W-:Y:S01]  /*2420*/  STG.E.U16 desc[UR36][R16.64], R5 ;  /* 0x0000000510007986 */ /* 0x0005e2000c101524 */
[----:B------:R-:W-:Y:S05]  /*2430*/  BRA `(.L_x_2946) ;  /* 0x0000000c00207947 */ /* 0x000fea0003800000 */
.L_x_2942:
[----:B------:R-:W-:-:S13]  /*2440*/  ISETP.GT.AND P0, PT, R0, 0x6, PT ;  /* 0x000000060000780c */ /* 0x000fda0003f04270 */
[----:B------:R-:W-:Y:S05]  /*2450*/  @P0 BRA `(.L_x_2949) ;  /* 0x00000000002c0947 */ /* 0x000fea0003800000 */
[----:B------:R-:W-:-:S13]  /*2460*/  ISETP.NE.AND P0, PT, R0, 0x5, PT ;  /* 0x000000050000780c */ /* 0x000fda0003f05270 */
[----:B------:R-:W-:Y:S05]  /*2470*/  @!P0 BRA `(.L_x_2950) ;  /* 0x0000000000148947 */ /* 0x000fea0003800000 */
[----:B------:R-:W-:-:S13]  /*2480*/  ISETP.NE.AND P0, PT, R0, 0x6, PT ;  /* 0x000000060000780c */ /* 0x000fda0003f05270 */
[----:B------:R-:W-:Y:S05]  /*2490*/  @P0 BRA `(.L_x_2945) ;  /* 0x0000000800b80947 */ /* 0x000fea0003800000 */
[----:B------:R-:W0:Y:S02]  /*24a0*/  I2F.S64 R3, R2 ;  /* 0x0000000200037312 */ /* 0x000e240000301400 */
[----:B0-----:R0:W-:Y:S01]  /*24b0*/  STG.E desc[UR36][R16.64], R3 ;  /* 0x0000000310007986 */ /* 0x0011e2000c101924 */
[----:B------:R-:W-:Y:S05]  /*24c0*/  BRA `(.L_x_2946) ;  /* 0x0000000800fc7947 */ /* 0x000fea0003800000 */
.L_x_2950:
[----:B------:R-:W0:Y:S02]  /*24d0*/  I2F.S64 R0, R2 ;  /* 0x0000000200007312 */ /* 0x000e240000301400 */
[----:B0-----:R-:W-:-:S05]  /*24e0*/  F2FP.F16.F32.PACK_AB R0, RZ, R0 ;  /* 0x00000000ff00723e */ /* 0x001fca00000000ff */
[----:B------:R0:W-:Y:S01]  /*24f0*/  STG.E.U16 desc[UR36][R16.64], R0 ;  /* 0x0000000010007986 */ /* 0x0001e2000c101524 */
[----:B------:R-:W-:Y:S05]  /*2500*/  BRA `(.L_x_2946) ;  /* 0x0000000800ec7947 */ /* 0x000fea0003800000 */
.L_x_2949:
[----:B------:R-:W-:-:S13]  /*2510*/  ISETP.NE.AND P0, PT, R0, 0x7, PT ;  /* 0x000000070000780c */ /* 0x000fda0003f05270 */
[----:B------:R-:W-:Y:S05]  /*2520*/  @!P0 BRA `(.L_x_2951) ;  /* 0x0000000000348947 */ /* 0x000fea0003800000 */
[----:B------:R-:W-:-:S13]  /*2530*/  ISETP.NE.AND P0, PT, R0, 0x8, PT ;  /* 0x000000080000780c */ /* 0x000fda0003f05270 */
[----:B------:R-:W-:Y:S05]  /*2540*/  @!P0 BRA `(.L_x_2952) ;  /* 0x0000000000188947 */ /* 0x000fea0003800000 */
[----:B------:R-:W-:-:S13]  /*2550*/  ISETP.NE.AND P0, PT, R0, 0x9, PT ;  /* 0x000000090000780c */ /* 0x000fda0003f05270 */
[----:B------:R-:W-:Y:S05]  /*2560*/  @P0 BRA `(.L_x_2945) ;  /* 0x0000000800840947 */ /* 0x000fea0003800000 */
[----:B------:R-:W0:Y:S01]  /*2570*/  I2F.S64 R4, R2 ;  /* 0x0000000200047312 */ /* 0x000e220000301400 */
[----:B------:R-:W-:-:S05]  /*2580*/  IMAD.MOV.U32 R5, RZ, RZ, RZ ;  /* 0x000000ffff057224 */ /* 0x000fca00078e00ff */
[----:B0-----:R0:W-:Y:S01]  /*2590*/  STG.E.64 desc[UR36][R16.64], R4 ;  /* 0x0000000410007986 */ /* 0x0011e2000c101b24 */
[----:B------:R-:W-:Y:S05]  /*25a0*/  BRA `(.L_x_2946) ;  /* 0x0000000800c47947 */ /* 0x000fea0003800000 */
.L_x_2952:
[----:B------:R-:W0:Y:S02]  /*25b0*/  I2F.S64 R2, R2 ;  /* 0x0000000200027312 */ /* 0x000e240000301400 */
[----:B0-----:R-:W-:-:S04]  /*25c0*/  F2FP.F16.F32.PACK_AB R3, RZ, R2 ;  /* 0x00000002ff03723e */ /* 0x001fc800000000ff */
[----:B------:R-:W-:-:S05]  /*25d0*/  PRMT R3, R3, 0x5410, RZ ;  /* 0x0000541003037816 */ /* 0x000fca00000000ff */
[----:B------:R0:W-:Y:S01]  /*25e0*/  STG.E desc[UR36][R16.64], R3 ;  /* 0x0000000310007986 */ /* 0x0001e2000c101924 */
[----:B------:R-:W-:Y:S05]  /*25f0*/  BRA `(.L_x_2946) ;  /* 0x0000000800b07947 */ /* 0x000fea0003800000 */
.L_x_2951:
[----:B------:R-:W0:Y:S02]  /*2600*/  I2F.F64.S64 R2, R2 ;  /* 0x0000000200027312 */ /* 0x000e240000301c00 */
[----:B0-----:R0:W-:Y:S01]  /*2610*/  STG.E.64 desc[UR36][R16.64], R2 ;  /* 0x0000000210007986 */ /* 0x0011e2000c101b24 */
[----:B------:R-:W-:Y:S05]  /*2620*/  BRA `(.L_x_2946) ;  /* 0x0000000800a47947 */ /* 0x000fea0003800000 */
.L_x_2941:
        /* <DEDUP_REMOVED lines=8> */
[----:B------:R-:W-:-:S04]  /*26b0*/  ISETP.NE.U32.AND P0, PT, R5, RZ, PT ;  /* 0x000000ff0500720c */ /* 0x000fc80003f05070 */
[----:B------:R-:W-:-:S04]  /*26c0*/  ISETP.NE.AND.EX P0, PT, R3, RZ, PT, P0 ;  /* 0x000000ff0300720c */ /* 0x000fc80003f05300 */
[----:B------:R-:W-:-:S05]  /*26d0*/  SEL R3, RZ, 0x1, !P0 ;  /* 0x00000001ff037807 */ /* 0x000fca0004000000 */
[----:B------:R0:W-:Y:S01]  /*26e0*/  STG.E.U8 desc[UR36][R16.64], R3 ;  /* 0x0000000310007986 */ /* 0x0001e2000c101124 */
[----:B------:R-:W-:Y:S05]  /*26f0*/  BRA `(.L_x_2946) ;  /* 0x0000000800707947 */ /* 0x000fea0003800000 */
.L_x_2955:
[----:B------:R-:W0:Y:S01]  /*2700*/  I2F.F64.S64 R4, R2 ;  /* 0x0000000200047312 */ /* 0x000e220000301c00 */
[----:B------:R-:W-:-:S05]  /*2710*/  CS2R R6, SRZ ;  /* 0x0000000000067805 */ /* 0x000fca000001ff00 */
[----:B0-----:R0:W-:Y:S01]  /*2720*/  STG.E.128 desc[UR36][R16.64], R4 ;  /* 0x0000000410007986 */ /* 0x0011e2000c101d24 */
[----:B------:R-:W-:Y:S05]  /*2730*/  BRA `(.L_x_2946) ;  /* 0x0000000800607947 */ /* 0x000fea0003800000 */
.L_x_2954:
[----:B------:R-:W-:-:S13]  /*2740*/  ISETP.NE.AND P0, PT, R0, 0xf, PT ;  /* 0x0000000f0000780c */ /* 0x000fda0003f05270 */
[----:B------:R-:W-:Y:S05]  /*2750*/  @!P0 BRA `(.L_x_2956) ;  /* 0x0000000000b48947 */ /* 0x000fea0003800000 */
[----:B------:R-:W-:-:S13]  /*2760*/  ISETP.NE.AND P0, PT, R0, 0x17, PT ;  /* 0x000000170000780c */ /* 0x000fda0003f05270 */
[----:B------:R-:W-:Y:S05]  /*2770*/  @!P0 BRA `(.L_x_2957) ;  /* 0x0000000000548947 */ /* 0x000fea0003800000 */
[----:B------:R-:W-:-:S13]  /*2780*/  ISETP.NE.AND P0, PT, R0, 0x18, PT ;  /* 0x000000180000780c */ /* 0x000fda0003f05270 */
[----:B------:R-:W-:Y:S05]  /*2790*/  @P0 BRA `(.L_x_2945) ;  /* 0x0000000400f80947 */ /* 0x000fea0003800000 */
[----:B------:R-:W0:Y:S01]  /*27a0*/  I2F.S64 R3, R2 ;  /* 0x0000000200037312 */ /* 0x000e220000301400 */
        /* <DEDUP_REMOVED lines=14> */
.L_x_2959:
[----:B------:R-:W-:Y:S05]  /*2890*/  BSYNC B0 ;  /* 0x0000000000007941 */ /* 0x000fea0003800000 */
.L_x_2958:
[----:B------:R-:W-:-:S05]  /*28a0*/  LOP3.LUT R5, R0, R5, RZ, 0xfc, !PT ;  /* 0x0000000500057212 */ /* 0x000fca00078efcff */
[----:B------:R0:W-:Y:S01]  /*28b0*/  STG.E.U8 desc[UR36][R16.64], R5 ;  /* 0x0000000510007986 */ /* 0x0001e2000c101124 */
[----:B------:R-:W-:Y:S05]  /*28c0*/  BRA `(.L_x_2946) ;  /* 0x0000000400fc7947 */ /* 0x000fea0003800000 */
.L_x_2957:
[----:B------:R-:W0:Y:S01]  /*28d0*/  I2F.S64 R3, R2 ;  /* 0x0000000200037312 */ /* 0x000e220000301400 */
        /* <DEDUP_REMOVED lines=12> */
.L_x_2961:
[----:B------:R-:W-:Y:S01]  /*29a0*/  IMAD.MOV.U32 R0, RZ, RZ, 0x7f ;  /* 0x0000007fff007424 */ /* 0x000fe200078e00ff */
[----:B------:R-:W-:-:S04]  /*29b0*/  ISETP.GT.U32.AND P0, PT, R4, 0x7f800000, PT ;  /* 0x7f8000000400780c */ /* 0x000fc80003f04070 */
[----:B------:R-:W-:-:S09]  /*29c0*/  SEL R0, R0, 0x7c, P0 ;  /* 0x0000007c00007807 */ /* 0x000fd20000000000 */
.L_x_2962:
[----:B------:R-:W-:Y:S05]  /*29d0*/  BSYNC B0 ;  /* 0x0000000000007941 */ /* 0x000fea0003800000 */
.L_x_2960:
[----:B------:R-:W-:-:S04]  /*29e0*/  LOP3.LUT R2, R3, 0x80000000, RZ, 0xc0, !PT ;  /* 0x8000000003027812 */ /* 0x000fc800078ec0ff */
[----:B------:R-:W-:-:S04]  /*29f0*/  SHF.R.U32.HI R3, RZ, 0x18, R2 ;  /* 0x00000018ff037819 */ /* 0x000fc80000011602 */
[----:B------:R-:W-:-:S05]  /*2a00*/  LOP3.LUT R3, R0, R3, RZ, 0xfc, !PT ;  /* 0x0000000300037212 */ /* 0x000fca00078efcff */
[----:B------:R0:W-:Y:S01]  /*2a10*/  STG.E.U8 desc[UR36][R16.64], R3 ;  /* 0x0000000310007986 */ /* 0x0001e2000c101124 */
[----:B------:R-:W-:Y:S05]  /*2a20*/  BRA `(.L_x_2946) ;  /* 0x0000000400a47947 */ /* 0x000fea0003800000 */
.L_x_2956:
[----:B------:R-:W0:Y:S02]  /*2a30*/  I2F.S64 R0, R2 ;  /* 0x0000000200007312 */ /* 0x000e240000301400 */
[----:B0-----:R-:W-:-:S05]  /*2a40*/  F2FP.BF16.F32.PACK_AB R0, RZ, R0 ;  /* 0x00000000ff00723e */ /* 0x001fca00000010ff */
[----:B------:R0:W-:Y:S01]  /*2a50*/  STG.E.U16 desc[UR36][R16.64], R0 ;  /* 0x0000000010007986 */ /* 0x0001e2000c101524 */
[----:B------:R-:W-:Y:S05]  /*2a60*/  BRA `(.L_x_2946) ;  /* 0x0000000400947947 */ /* 0x000fea0003800000 */
.L_x_2953:
        /* <DEDUP_REMOVED lines=10> */
.L_x_2965:
[----:B------:R-:W0:Y:S01]  /*2b10*/  I2F.S64 R3, R2 ;  /* 0x0000000200037312 */ /* 0x000e220000301400 */
        /* <DEDUP_REMOVED lines=16> */
.L_x_2968:
[----:B------:R-:W-:-:S04]  /*2c20*/  LOP3.LUT R2, R3, 0x80000000, RZ, 0xc0, !PT ;  /* 0x8000000003027812 */ /* 0x000fc800078ec0ff */
[----:B------:R-:W-:-:S04]  /*2c30*/  SHF.R.U32.HI R3, RZ, 0x18, R2 ;  /* 0x00000018ff037819 */ /* 0x000fc80000011602 */
[----:B------:R-:W-:-:S04]  /*2c40*/  LOP3.LUT R0, R0, R3, RZ, 0xfc, !PT ;  /* 0x0000000300007212 */ /* 0x000fc800078efcff */
[----:B------:R-:W-:-:S07]  /*2c50*/  PRMT R8, R0, 0x7610, R8 ;  /* 0x0000761000087816 */ /* 0x000fce0000000008 */
.L_x_2967:
[----:B------:R-:W-:Y:S05]  /*2c60*/  BSYNC B0 ;  /* 0x0000000000007941 */ /* 0x000fea0003800000 */
.L_x_2966:
[----:B------:R0:W-:Y:S01]  /*2c70*/  STG.E.U8 desc[UR36][R16.64], R8 ;  /* 0x0000000810007986 */ /* 0x0001e2000c101124 */
[----:B------:R-:W-:Y:S05]  /*2c80*/  BRA `(.L_x_2946) ;  /* 0x00000004000c7947 */ /* 0x000fea0003800000 */
.L_x_2964:
        /* <DEDUP_REMOVED lines=17> */
.L_x_2971:
[----:B------:R-:W-:-:S04]  /*2da0*/  LOP3.LUT R2, R3, 0x80000000, RZ, 0xc0, !PT ;  /* 0x8000000003027812 */ /* 0x000fc800078ec0ff */
[----:B------:R-:W-:-:S04]  /*2db0*/  SHF.R.U32.HI R3, RZ, 0x18, R2 ;  /* 0x00000018ff037819 */ /* 0x000fc80000011602 */
[----:B------:R-:W-:-:S04]  /*2dc0*/  LOP3.LUT R0, R0, R3, RZ, 0xfc, !PT ;  /* 0x0000000300007212 */ /* 0x000fc800078efcff */
[----:B------:R-:W-:-:S07]  /*2dd0*/  PRMT R8, R0, 0x7610, R8 ;  /* 0x0000761000087816 */ /* 0x000fce0000000008 */
.L_x_2970:
[----:B------:R-:W-:Y:S05]  /*2de0*/  BSYNC B0 ;  /* 0x0000000000007941 */ /* 0x000fea0003800000 */
.L_x_2969:
[----:B------:R0:W-:Y:S01]  /*2df0*/  STG.E.U8 desc[UR36][R16.64], R8 ;  /* 0x0000000810007986 */ /* 0x0001e2000c101124 */
[----:B------:R-:W-:Y:S05]  /*2e00*/  BRA `(.L_x_2946) ;  /* 0x0000000000ac7947 */ /* 0x000fea0003800000 */
.L_x_2963:
[----:B------:R-:W-:-:S13]  /*2e10*/  ISETP.NE.AND P0, PT, R0, 0x1c, PT ;  /* 0x0000001c0000780c */ /* 0x000fda0003f05270 */
[----:B------:R-:W-:Y:S05]  /*2e20*/  @!P0 BRA `(.L_x_2972) ;  /* 0x0000000000a08947 */ /* 0x000fea0003800000 */
[----:B------:R-:W-:-:S13]  /*2e30*/  ISETP.NE.AND P0, PT, R0, 0x1d, PT ;  /* 0x0000001d0000780c */ /* 0x000fda0003f05270 */
[----:B------:R-:W-:Y:S05]  /*2e40*/  @!P0 BRA `(.L_x_2973) ;  /* 0x0000000000908947 */ /* 0x000fea0003800000 */
[----:B------:R-:W-:-:S13]  /*2e50*/  ISETP.NE.AND P0, PT, R0, 0x2c, PT ;  /* 0x0000002c0000780c */ /* 0x000fda0003f05270 */
[----:B------:R-:W-:Y:S05]  /*2e60*/  @P0 BRA `(.L_x_2945) ;  /* 0x0000000000440947 */ /* 0x000fea0003800000 */
[----:B------:R-:W0:Y:S02]  /*2e70*/  I2F.S64 R2, R2 ;  /* 0x0000000200027312 */ /* 0x000e240000301400 */
        /* <DEDUP_REMOVED lines=16> */
.L_x_2945:
        /* <DEDUP_REMOVED lines=16> */
.L_x_2974:
[----:B------:R-:W-:Y:S05]  /*3080*/  BRA `(.L_x_2946) ;  /* 0x00000000000c7947 */ /* 0x000fea0003800000 */
.L_x_2973:
[----:B------:R0:W-:Y:S01]  /*3090*/  STG.E.64 desc[UR36][R16.64], R2 ;  /* 0x0000000210007986 */ /* 0x0001e2000c101b24 */
[----:B------:R-:W-:Y:S05]  /*30a0*/  BRA `(.L_x_2946) ;  /* 0x0000000000047947 */ /* 0x000fea0003800000 */
.L_x_2972:
[----:B------:R0:W-:Y:S02]  /*30b0*/  STG.E desc[UR36][R16.64], R5 ;  /* 0x0000000510007986 */ /* 0x0001e4000c101924 */
.L_x_2946:
[----:B------:R-:W-:-:S04]  /*30c0*/  IMAD R18, R23, 0x200, R18 ;  /* 0x0000020017127824 */ /* 0x000fc800078e0212 */
[----:B------:R-:W-:-:S07]  /*30d0*/  VIADD R19, R18, 0x80 ;  /* 0x0000008012137836 */ /* 0x000fce0000000000 */
.L_x_2906:
[----:B------:R-:W-:Y:S05]  /*30e0*/  BSYNC B6 ;  /* 0x0000000000067941 */ /* 0x000fea0003800000 */
.L_x_2905:
        /* <DEDUP_REMOVED lines=307> */
.L_x_2977:
        /* <DEDUP_REMOVED lines=21> */
.L_x_2981:
[----:B------:R0:W5:Y:S01]  /*4570*/  LDG.E.U8 R2, desc[UR36][R4.64] ;  /* 0x0000002404027981 */ /* 0x000162000c1e1100 */
[----:B------:R-:W-:Y:S01]  /*4580*/  IMAD.MOV.U32 R3, RZ, RZ, RZ ;  /* 0x000000ffff037224 */ /* 0x000fe200078e00ff */
[----:B------:R-:W-:Y:S06]  /*4590*/  BRA `(.L_x_2983) ;  /* 0x0000000c00487947 */ /* 0x000fec0003800000 */
.L_x_2980:
        /* <DEDUP_REMOVED lines=8> */
.L_x_2985:
[----:B------:R-:W2:Y:S02]  /*4620*/  LDG.E R2, desc[UR36][R4.64] ;  /* 0x0000002404027981 */ /* 0x000ea4000c1e1900 */
[----:B--2---:R-:W-:Y:S01]  /*4630*/  SHF.R.S32.HI R3, RZ, 0x1f, R2 ;  /* 0x0000001fff037819 */ /* 0x004fe20000011402 */
[----:B------:R-:W-:Y:S06]  /*4640*/  BRA `(.L_x_2983) ;  /* 0x0000000c001c7947 */ /* 0x000fec0003800000 */
.L_x_2984:
[----:B------:R-:W2:Y:S02]  /*4650*/  LDG.E.S16 R2, desc[UR36][R4.64] ;  /* 0x0000002404027981 */ /* 0x000ea4000c1e1700 */
[----:B--2---:R-:W-:Y:S01]  /*4660*/  SHF.R.S32.HI R3, RZ, 0x1f, R2 ;  /* 0x0000001fff037819 */ /* 0x004fe20000011402 */
[----:B------:R-:W-:Y:S06]  /*4670*/  BRA `(.L_x_2983) ;  /* 0x0000000c00107947 */ /* 0x000fec0003800000 */
.L_x_2979:
        /* <DEDUP_REMOVED lines=9> */
.L_x_2987:
[----:B------:R-:W2:Y:S02]  /*4710*/  LDG.E.U16 R4, desc[UR36][R4.64] ;  /* 0x0000002404047981 */ /* 0x000ea4000c1e1500 */
[----:B--2---:R-:W-:-:S06]  /*4720*/  HADD2.F32 R2, -RZ, R4.H0_H0 ;  /* 0x20000004ff027230 */ /* 0x004fcc0000004100 */
[----:B------:R-:W0:Y:S01]  /*4730*/  F2I.S64.TRUNC R2, R2 ;  /* 0x0000000200027311 */ /* 0x000e22000020d900 */
[----:B------:R-:W-:Y:S05]  /*4740*/  BRA `(.L_x_2983) ;  /* 0x0000000800dc7947 */ /* 0x000fea0003800000 */
.L_x_2986:
        /* <DEDUP_REMOVED lines=9> */
.L_x_2989:
[----:B------:R-:W2:Y:S02]  /*47e0*/  LDG.E.U16 R4, desc[UR36][R4.64] ;  /* 0x0000002404047981 */ /* 0x000ea4000c1e1500 */
[----:B--2---:R-:W-:-:S06]  /*47f0*/  HADD2.F32 R2, -RZ, R4.H0_H0 ;  /* 0x20000004ff027230 */ /* 0x004fcc0000004100 */
[----:B------:R-:W0:Y:S01]  /*4800*/  F2I.S64.TRUNC R2, R2 ;  /* 0x0000000200027311 */ /* 0x000e22000020d900 */
[----:B------:R-:W-:Y:S05]  /*4810*/  BRA `(.L_x_2983) ;  /* 0x0000000800a87947 */ /* 0x000fea0003800000 */
.L_x_2988:
[----:B------:R-:W2:Y:S02]  /*4820*/  LDG.E.64 R2, desc[UR36][R4.64] ;  /* 0x0000002404027981 */ /* 0x000ea4000c1e1b00 */
[----:B--2---:R-:W0:Y:S01]  /*4830*/  F2I.S64.F64.TRUNC R2, R2 ;  /* 0x0000000200027311 */ /* 0x004e22000030d900 */
[----:B------:R-:W-:Y:S05]  /*4840*/  BRA `(.L_x_2983) ;  /* 0x00000008009c7947 */ /* 0x000fea0003800000 */
.L_x_2978:
        /* <DEDUP_REMOVED lines=13> */
.L_x_2992:
[----:B------:R-:W2:Y:S02]  /*4920*/  LDG.E.64 R2, desc[UR36][R4.64] ;  /* 0x0000002404027981 */ /* 0x000ea4000c1e1b00 */
[----:B--2---:R-:W0:Y:S01]  /*4930*/  F2I.S64.F64.TRUNC R2, R2 ;  /* 0x0000000200027311 */ /* 0x004e22000030d900 */
[----:B------:R-:W-:Y:S05]  /*4940*/  BRA `(.L_x_2983) ;  /* 0x00000008005c7947 */ /* 0x000fea0003800000 */
.L_x_2991:
        /* <DEDUP_REMOVED lines=27> */
.L_x_2994:
        /* <DEDUP_REMOVED lines=14> */
.L_x_2993:
[----:B------:R-:W2:Y:S02]  /*4be0*/  LDG.E.U16 R2, desc[UR36][R4.64] ;  /* 0x0000002404027981 */ /* 0x000ea4000c1e1500 */
[----:B--2---:R-:W-:-:S06]  /*4bf0*/  IMAD.U32 R2, R2, 0x10000, RZ ;  /* 0x0001000002027824 */ /* 0x004fcc00078e00ff */
[----:B------:R-:W0:Y:S01]  /*4c00*/  F2I.S64.TRUNC R2, R2 ;  /* 0x0000000200027311 */ /* 0x000e22000020d900 */
[----:B------:R-:W-:Y:S05]  /*4c10*/  BRA `(.L_x_2983) ;  /* 0x0000000400a87947 */ /* 0x000fea0003800000 */
.L_x_2990:
        /* <DEDUP_REMOVED lines=11> */
.L_x_2997:
        /* <DEDUP_REMOVED lines=21> */
.L_x_3001:
[----:B------:R-:W-:Y:S05]  /*4e20*/  BSYNC B1 ;  /* 0x0000000000017941 */ /* 0x000fea0003800000 */
.L_x_3000:
[----:B------:R-:W-:Y:S01]  /*4e30*/  IMAD.SHL.U32 R2, R2, 0x100000, RZ ;  /* 0x0010000002027824 */ /* 0x000fe200078e00ff */
[----:B------:R-:W-:-:S04]  /*4e40*/  LEA R3, R0, 0x3b800000, 0x17 ;  /* 0x3b80000000037811 */ /* 0x000fc800078eb8ff */
[----:B------:R-:W-:-:S07]  /*4e50*/  LOP3.LUT R2, R3, R2, R4, 0xfe, !PT ;  /* 0x0000000203027212 */ /* 0x000fce00078efe04 */
.L_x_2999:
[----:B------:R-:W-:Y:S05]  /*4e60*/  BSYNC B0 ;  /* 0x0000000000007941 */ /* 0x000fea0003800000 */
.L_x_2998:
[----:B------:R-:W1:Y:S01]  /*4e70*/  F2I.S64.TRUNC R2, R2 ;  /* 0x0000000200027311 */ /* 0x000e62000020d900 */
[----:B------:R-:W-:Y:S05]  /*4e80*/  BRA `(.L_x_2983) ;  /* 0x00000004000c7947 */ /* 0x000fea0003800000 */
.L_x_2996:
        /* <DEDUP_REMOVED lines=21> */
.L_x_3005:
[----:B------:R-:W-:Y:S05]  /*4fe0*/  BSYNC B1 ;  /* 0x0000000000017941 */ /* 0x000fea0003800000 */
.L_x_3004:
[----:B------:R-:W-:Y:S01]  /*4ff0*/  IMAD.SHL.U32 R2, R2, 0x200000, RZ ;  /* 0x0020000002027824 */ /* 0x000fe200078e00ff */
[----:B------:R-:W-:-:S04]  /*5000*/  LEA R3, R0, 0x37800000, 0x17 ;  /* 0x3780000000037811 */ /* 0x000fc800078eb8ff */
[----:B------:R-:W-:-:S07]  /*5010*/  LOP3.LUT R2, R3, R2, R4, 0xfe, !PT ;  /* 0x0000000203027212 */ /* 0x000fce00078efe04 */
.L_x_3003:
[----:B------:R-:W-:Y:S05]  /*5020*/  BSYNC B0 ;  /* 0x0000000000007941 */ /* 0x000fea0003800000 */
.L_x_3002:
[----:B------:R-:W2:Y:S01]  /*5030*/  F2I.S64.TRUNC R2, R2 ;  /* 0x0000000200027311 */ /* 0x000ea2000020d900 */
[----:B------:R-:W-:Y:S05]  /*5040*/  BRA `(.L_x_2983) ;  /* 0x00000000009c7947 */ /* 0x000fea0003800000 */
.L_x_2995:
        /* <DEDUP_REMOVED lines=14> */
.L_x_3009:
[----:B------:R-:W-:Y:S05]  /*5130*/  BSYNC B0 ;  /* 0x0000000000007941 */ /* 0x000fea0003800000 */
.L_x_3008:
[----:B------:R-:W0:Y:S01]  /*5140*/  F2I.S64.TRUNC R2, R2 ;  /* 0x0000000200027311 */ /* 0x000e22000020d900 */
[----:B------:R-:W-:Y:S05]  /*5150*/  BRA `(.L_x_2983) ;  /* 0x0000000000587947 */ /* 0x000fea0003800000 */
.L_x_2982:
        /* <DEDUP_REMOVED lines=16> */
.L_x_3010:
[----:B------:R-:W-:Y:S01]  /*5260*/  CS2R R2, SRZ ;  /* 0x0000000000027805 */ /* 0x000fe2000001ff00 */
[----:B------:R-:W-:Y:S06]  /*5270*/  BRA `(.L_x_2983) ;  /* 0x0000000000107947 */ /* 0x000fec0003800000 */
.L_x_3007:
[----:B------:R4:W5:Y:S01]  /*5280*/  LDG.E.64 R2, desc[UR36][R4.64] ;  /* 0x0000002404027981 */ /* 0x000962000c1e1b00 */
[----:B------:R-:W-:Y:S05]  /*5290*/  BRA `(.L_x_2983) ;  /* 0x0000000000087947 */ /* 0x000fea0003800000 */
.L_x_3006:
[----:B------:R3:W5:Y:S01]  /*52a0*/  LDG.E R2, desc[UR36][R4.64] ;  /* 0x0000002404027981 */ /* 0x000762000c1e1900 */
[----:B------:R-:W-:-:S07]  /*52b0*/  IMAD.MOV.U32 R3, RZ, RZ, RZ ;  /* 0x000000ffff037224 */ /* 0x000fce00078e00ff */
.L_x_2983:
[----:B0--34-:R-:W0:Y:S01]  /*52c0*/  LDC.U8 R4, c[0x0][0x430] ;  /* 0x00010c00ff047b82 */ /* 0x019e220000000000 */
[----:B------:R-:W-:Y:S02]  /*52d0*/  ULDC.64 UR4, c[0x0][0x428] ;  /* 0x00010a0000047ab9 */ /* 0x000fe40000000a00 */
[----:B-12--5:R-:W-:Y:S02]  /*52e0*/  LOP3.LUT R5, R2, UR4, RZ, 0x3c, !PT ;  /* 0x0000000402057c12 */ /* 0x026fe4000f8e3cff */
        /* <DEDUP_REMOVED lines=15> */
.L_x_3014:
[----:B------:R0:W-:Y:S01]  /*53e0*/  STG.E.U8 desc[UR36][R16.64], R5 ;  /* 0x0000000510007986 */ /* 0x0001e2000c101124 */
[----:B------:R-:W-:Y:S05]  /*53f0*/  BRA `(.L_x_3016) ;  /* 0x0000000c00507947 */ /* 0x000fea0003800000 */
.L_x_3013:
        /* <DEDUP_REMOVED lines=8> */
.L_x_3018:
[----:B------:R0:W-:Y:S01]  /*5480*/  STG.E desc[UR36][R16.64], R5 ;  /* 0x0000000510007986 */ /* 0x0001e2000c101924 */
[----:B------:R-:W-:Y:S05]  /*5490*/  BRA `(.L_x_3016) ;  /* 0x0000000c00287947 */ /* 0x000fea0003800000 */
.L_x_3017:
[----:B------:R0:W-:Y:S01]  /*54a0*/  STG.E.U16 desc[UR36][R16.64], R5 ;  /* 0x0000000510007986 */ /* 0x0001e2000c101524 */
[----:B------:R-:W-:Y:S05]  /*54b0*/  BRA `(.L_x_3016) ;  /* 0x0000000c00207947 */ /* 0x000fea0003800000 */
.L_x_3012:
        /* <DEDUP_REMOVED lines=9> */
.L_x_3020:
[----:B------:R-:W0:Y:S02]  /*5550*/  I2F.S64 R0, R2 ;  /* 0x0000000200007312 */ /* 0x000e240000301400 */
[----:B0-----:R-:W-:-:S05]  /*5560*/  F2FP.F16.F32.PACK_AB R0, RZ, R0 ;  /* 0x00000000ff00723e */ /* 0x001fca00000000ff */
[----:B------:R0:W-:Y:S01]  /*5570*/  STG.E.U16 desc[UR36][R16.64], R0 ;  /* 0x0000000010007986 */ /* 0x0001e2000c101524 */
[----:B------:R-:W-:Y:S05]  /*5580*/  BRA `(.L_x_3016) ;  /* 0x0000000800ec7947 */ /* 0x000fea0003800000 */
.L_x_3019:
        /* <DEDUP_REMOVED lines=10> */
.L_x_3022:
[----:B------:R-:W0:Y:S02]  /*5630*/  I2F.S64 R2, R2 ;  /* 0x0000000200027312 */ /* 0x000e240000301400 */
[----:B0-----:R-:W-:-:S04]  /*5640*/  F2FP.F16.F32.PACK_AB R3, RZ, R2 ;  /* 0x00000002ff03723e */ /* 0x001fc800000000ff */
[----:B------:R-:W-:-:S05]  /*5650*/  PRMT R3, R3, 0x5410, RZ ;  /* 0x0000541003037816 */ /* 0x000fca00000000ff */
[----:B------:R0:W-:Y:S01]  /*5660*/  STG.E desc[UR36][R16.64], R3 ;  /* 0x0000000310007986 */ /* 0x0001e2000c101924 */
[----:B------:R-:W-:Y:S05]  /*5670*/  BRA `(.L_x_3016) ;  /* 0x0000000800b07947 */ /* 0x000fea0003800000 */
.L_x_3021:
[----:B------:R-:W0:Y:S02]  /*5680*/  I2F.F64.S64 R2, R2 ;  /* 0x0000000200027312 */ /* 0x000e240000301c00 */
[----:B0-----:R0:W-:Y:S01]  /*5690*/  STG.E.64 desc[UR36][R16.64], R2 ;  /* 0x0000000210007986 */ /* 0x0011e2000c101b24 */
[----:B------:R-:W-:Y:S05]  /*56a0*/  BRA `(.L_x_3016) ;  /* 0x0000000800a47947 */ /* 0x000fea0003800000 */
.L_x_3011:
        /* <DEDUP_REMOVED lines=13> */
.L_x_3025:
[----:B------:R-:W0:Y:S01]  /*5780*/  I2F.F64.S64 R4, R2 ;  /* 0x0000000200047312 */ /* 0x000e220000301c00 */
[----:B------:R-:W-:-:S05]  /*5790*/  CS2R R6, SRZ ;  /* 0x0000000000067805 */ /* 0x000fca000001ff00 */
[----:B0-----:R0:W-:Y:S01]  /*57a0*/  STG.E.128 desc[UR36][R16.64], R4 ;  /* 0x0000000410007986 */ /* 0x0011e2000c101d24 */
[----:B------:R-:W-:Y:S05]  /*57b0*/  BRA `(.L_x_3016) ;  /* 0x0000000800607947 */ /* 0x000fea0003800000 */
.L_x_3024:
        /* <DEDUP_REMOVED lines=21> */
.L_x_3029:
[----:B------:R-:W-:Y:S05]  /*5910*/  BSYNC B0 ;  /* 0x0000000000007941 */ /* 0x000fea0003800000 */
.L_x_3028:
[----:B------:R-:W-:-:S05]  /*5920*/  LOP3.LUT R5, R0, R5, RZ, 0xfc, !PT ;  /* 0x0000000500057212 */ /* 0x000fca00078efcff */
[----:B------:R0:W-:Y:S01]  /*5930*/  STG.E.U8 desc[UR36][R16.64], R5 ;  /* 0x0000000510007986 */ /* 0x0001e2000c101124 */
[----:B------:R-:W-:Y:S05]  /*5940*/  BRA `(.L_x_3016) ;  /* 0x0000000400fc7947 */ /* 0x000fea0003800000 */
.L_x_3027:
        /* <DEDUP_REMOVED lines=13> */
.L_x_3031:
[----:B------:R-:W-:Y:S01]  /*5a20*/  IMAD.MOV.U32 R0, RZ, RZ, 0x7f ;  /* 0x0000007fff007424 */ /* 0x000fe200078e00ff */
[----:B------:R-:W-:-:S04]  /*5a30*/  ISETP.GT.U32.AND P0, PT, R4, 0x7f800000, PT ;  /* 0x7f8000000400780c */ /* 0x000fc80003f04070 */
[----:B------:R-:W-:-:S09]  /*5a40*/  SEL R0, R0, 0x7c, P0 ;  /* 0x0000007c00007807 */ /* 0x000fd20000000000 */
.L_x_3032:
[----:B------:R-:W-:Y:S05]  /*5a50*/  BSYNC B0 ;  /* 0x0000000000007941 */ /* 0x000fea0003800000 */
.L_x_3030:
[----:B------:R-:W-:-:S04]  /*5a60*/  LOP3.LUT R2, R3, 0x80000000, RZ, 0xc0, !PT ;  /* 0x8000000003027812 */ /* 0x000fc800078ec0ff */
[----:B------:R-:W-:-:S04]  /*5a70*/  SHF.R.U32.HI R3, RZ, 0x18, R2 ;  /* 0x00000018ff037819 */ /* 0x000fc80000011602 */
[----:B------:R-:W-:-:S05]  /*5a80*/  LOP3.LUT R3, R0, R3, RZ, 0xfc, !PT ;  /* 0x0000000300037212 */ /* 0x000fca00078efcff */
[----:B------:R0:W-:Y:S01]  /*5a90*/  STG.E.U8 desc[UR36][R16.64], R3 ;  /* 0x0000000310007986 */ /* 0x0001e2000c101124 */
[----:B------:R-:W-:Y:S05]  /*5aa0*/  BRA `(.L_x_3016) ;  /* 0x0000000400a47947 */ /* 0x000fea0003800000 */
.L_x_3026:
[----:B------:R-:W0:Y:S02]  /*5ab0*/  I2F.S64 R0, R2 ;  /* 0x0000000200007312 */ /* 0x000e240000301400 */
[----:B0-----:R-:W-:-:S05]  /*5ac0*/  F2FP.BF16.F32.PACK_AB R0, RZ, R0 ;  /* 0x00000000ff00723e */ /* 0x001fca00000010ff */
[----:B------:R0:W-:Y:S01]  /*5ad0*/  STG.E.U16 desc[UR36][R16.64], R0 ;  /* 0x0000000010007986 */ /* 0x0001e2000c101524 */
[----:B------:R-:W-:Y:S05]  /*5ae0*/  BRA `(.L_x_3016) ;  /* 0x0000000400947947 */ /* 0x000fea0003800000 */
.L_x_3023:
        /* <DEDUP_REMOVED lines=10> */
.L_x_3035:
        /* <DEDUP_REMOVED lines=17> */
.L_x_3038:
[----:B------:R-:W-:-:S04]  /*5ca0*/  LOP3.LUT R2, R3, 0x80000000, RZ, 0xc0, !PT ;  /* 0x8000000003027812 */ /* 0x000fc800078ec0ff */
[----:B------:R-:W-:-:S04]  /*5cb0*/  SHF.R.U32.HI R3, RZ, 0x18, R2 ;  /* 0x00000018ff037819 */ /* 0x000fc80000011602 */
[----:B------:R-:W-:-:S04]  /*5cc0*/  LOP3.LUT R0, R0, R3, RZ, 0xfc, !PT ;  /* 0x0000000300007212 */ /* 0x000fc800078efcff */
[----:B------:R-:W-:-:S07]  /*5cd0*/  PRMT R8, R0, 0x7610, R8 ;  /* 0x0000761000087816 */ /* 0x000fce0000000008 */
.L_x_3037:
[----:B------:R-:W-:Y:S05]  /*5ce0*/  BSYNC B0 ;  /* 0x0000000000007941 */ /* 0x000fea0003800000 */
.L_x_3036:
[----:B------:R3:W-:Y:S01]  /*5cf0*/  STG.E.U8 desc[UR36][R16.64], R8 ;  /* 0x0000000810007986 */ /* 0x0007e2000c101124 */
[----:B------:R-:W-:Y:S05]  /*5d00*/  BRA `(.L_x_3016) ;  /* 0x00000004000c7947 */ /* 0x000fea0003800000 */
.L_x_3034:
        /* <DEDUP_REMOVED lines=17> */
.L_x_3041:
[----:B------:R-:W-:-:S04]  /*5e20*/  LOP3.LUT R2, R3, 0x80000000, RZ, 0xc0, !PT ;  /* 0x8000000003027812 */ /* 0x000fc800078ec0ff */
[----:B------:R-:W-:-:S04]  /*5e30*/  SHF.R.U32.HI R3, RZ, 0x18, R2 ;  /* 0x00000018ff037819 */ /* 0x000fc80000011602 */
[----:B------:R-:W-:-:S04]  /*5e40*/  LOP3.LUT R0, R0, R3, RZ, 0xfc, !PT ;  /* 0x0000000300007212 */ /* 0x000fc800078efcff */
[----:B------:R-:W-:-:S07]  /*5e50*/  PRMT R8, R0, 0x7610, R8 ;  /* 0x0000761000087816 */ /* 0x000fce0000000008 */
.L_x_3040:
[----:B------:R-:W-:Y:S05]  /*5e60*/  BSYNC B0 ;  /* 0x0000000000007941 */ /* 0x000fea0003800000 */
.L_x_3039:
[----:B------:R0:W-:Y:S01]  /*5e70*/  STG.E.U8 desc[UR36][R16.64], R8 ;  /* 0x0000000810007986 */ /* 0x0001e2000c101124 */
[----:B------:R-:W-:Y:S05]  /*5e80*/  BRA `(.L_x_3016) ;  /* 0x0000000000ac7947 */ /* 0x000fea0003800000 */
.L_x_3033:
        /* <DEDUP_REMOVED lines=23> */
.L_x_3015:
        /* <DEDUP_REMOVED lines=16> */
.L_x_3044:
[----:B------:R-:W-:Y:S05]  /*6100*/  BRA `(.L_x_3016) ;  /* 0x00000000000c7947 */ /* 0x000fea0003800000 */
.L_x_3043:
[----:B------:R2:W-:Y:S01]  /*6110*/  STG.E.64 desc[UR36][R16.64], R2 ;  /* 0x0000000210007986 */ /* 0x0005e2000c101b24 */
[----:B------:R-:W-:Y:S05]  /*6120*/  BRA `(.L_x_3016) ;  /* 0x0000000000047947 */ /* 0x000fea0003800000 */
.L_x_3042:
[----:B------:R0:W-:Y:S02]  /*6130*/  STG.E desc[UR36][R16.64], R5 ;  /* 0x0000000510007986 */ /* 0x0001e4000c101924 */
.L_x_3016:
[----:B------:R-:W-:-:S07]  /*6140*/  VIADD R19, R19, 0x80 ;  /* 0x0000008013137836 */ /* 0x000fce0000000000 */
.L_x_2976:
[----:B------:R-:W-:Y:S05]  /*6150*/  BSYNC B6 ;  /* 0x0000000000067941 */ /* 0x000fea0003800000 */
.L_x_2975:
        /* <DEDUP_REMOVED lines=307> */
.L_x_3047:
        /* <DEDUP_REMOVED lines=21> */
.L_x_3051:
[----:B------:R0:W5:Y:S01]  /*75e0*/  LDG.E.U8 R2, desc[UR36][R4.64] ;  /* 0x0000002404027981 */ /* 0x000162000c1e1100 */
[----:B------:R-:W-:Y:S01]  /*75f0*/  IMAD.MOV.U32 R3, RZ, RZ, RZ ;  /* 0x000000ffff037224 */ /* 0x000fe200078e00ff */
[----:B------:R-:W-:Y:S06]  /*7600*/  BRA `(.L_x_3053) ;  /* 0x0000000c00487947 */ /* 0x000fec0003800000 */
.L_x_3050:
        /* <DEDUP_REMOVED lines=8> */
.L_x_3055:
[----:B------:R-:W2:Y:S02]  /*7690*/  LDG.E R2, desc[UR36][R4.64] ;  /* 0x0000002404027981 */ /* 0x000ea4000c1e1900 */
[----:B--2---:R-:W-:Y:S01]  /*76a0*/  SHF.R.S32.HI R3, RZ, 0x1f, R2 ;  /* 0x0000001fff037819 */ /* 0x004fe20000011402 */
[----:B------:R-:W-:Y:S06]  /*76b0*/  BRA `(.L_x_3053) ;  /* 0x0000000c001c7947 */ /* 0x000fec0003800000 */
.L_x_3054:
[----:B------:R-:W2:Y:S02]  /*76c0*/  LDG.E.S16 R2, desc[UR36][R4.64] ;  /* 0x0000002404027981 */ /* 0x000ea4000c1e1700 */
[----:B--2---:R-:W-:Y:S01]  /*76d0*/  SHF.R.S32.HI R3, RZ, 0x1f, R2 ;  /* 0x0000001fff037819 */ /* 0x004fe20000011402 */
[----:B------:R-:W-:Y:S06]  /*76e0*/  BRA `(.L_x_3053) ;  /* 0x0000000c00107947 */ /* 0x000fec0003800000 */
.L_x_3049:
        /* <DEDUP_REMOVED lines=9> */
.L_x_3057:
[----:B------:R-:W2:Y:S02]  /*7780*/  LDG.E.U16 R4, desc[UR36][R4.64] ;  /* 0x0000002404047981 */ /* 0x000ea4000c1e1500 */
[----:B--2---:R-:W-:-:S06]  /*7790*/  HADD2.F32 R2, -RZ, R4.H0_H0 ;  /* 0x20000004ff027230 */ /* 0x004fcc0000004100 */
[----:B------:R-:W0:Y:S01]  /*77a0*/  F2I.S64.TRUNC R2, R2 ;  /* 0x0000000200027311 */ /* 0x000e22000020d900 */
[----:B------:R-:W-:Y:S05]  /*77b0*/  BRA `(.L_x_3053) ;  /* 0x0000000800dc7947 */ /* 0x000fea0003800000 */
.L_x_3056:
        /* <DEDUP_REMOVED lines=9> */
.L_x_3059:
[----:B------:R-:W2:Y:S02]  /*7850*/  LDG.E.U16 R4, desc[UR36][R4.64] ;  /* 0x0000002404047981 */ /* 0x000ea4000c1e1500 */
[----:B--2---:R-:W-:-:S06]  /*7860*/  HADD2.F32 R2, -RZ, R4.H0_H0 ;  /* 0x20000004ff027230 */ /* 0x004fcc0000004100 */
[----:B------:R-:W0:Y:S01]  /*7870*/  F2I.S64.TRUNC R2, R2 ;  /* 0x0000000200027311 */ /* 0x000e22000020d900 */
[----:B------:R-:W-:Y:S05]  /*7880*/  BRA `(.L_x_3053) ;  /* 0x0000000800a87947 */ /* 0x000fea0003800000 */
.L_x_3058:
[----:B------:R-:W2:Y:S02]  /*7890*/  LDG.E.64 R2, desc[UR36][R4.64] ;  /* 0x0000002404027981 */ /* 0x000ea4000c1e1b00 */
[----:B--2---:R-:W0:Y:S01]  /*78a0*/  F2I.S64.F64.TRUNC R2, R2 ;  /* 0x0000000200027311 */ /* 0x004e22000030d900 */
[----:B------:R-:W-:Y:S05]  /*78b0*/  BRA `(.L_x_3053) ;  /* 0x00000008009c7947 */ /* 0x000fea0003800000 */
.L_x_3048:
        /* <DEDUP_REMOVED lines=13> */
.L_x_3062:
[----:B------:R-:W2:Y:S02]  /*7990*/  LDG.E.64 R2, desc[UR36][R4.64] ;  /* 0x0000002404027981 */ /* 0x000ea4000c1e1b00 */
[----:B--2---:R-:W0:Y:S01]  /*79a0*/  F2I.S64.F64.TRUNC R2, R2 ;  /* 0x0000000200027311 */ /* 0x004e22000030d900 */
[----:B------:R-:W-:Y:S05]  /*79b0*/  BRA `(.L_x_3053) ;  /* 0x00000008005c7947 */ /* 0x000fea0003800000 */
.L_x_3061:
        /* <DEDUP_REMOVED lines=27> */
.L_x_3064:
        /* <DEDUP_REMOVED lines=14> */
.L_x_3063:
[----:B------:R-:W2:Y:S02]  /*7c50*/  LDG.E.U16 R2, desc[UR36][R4.64] ;  /* 0x0000002404027981 */ /* 0x000ea4000c1e1500 */
[----:B--2---:R-:W-:-:S06]  /*7c60*/  IMAD.U32 R2, R2, 0x10000, RZ ;  /* 0x0001000002027824 */ /* 0x004fcc00078e00ff */
[----:B------:R-:W0:Y:S01]  /*7c70*/  F2I.S64.TRUNC R2, R2 ;  /* 0x0000000200027311 */ /* 0x000e22000020d900 */
[----:B------:R-:W-:Y:S05]  /*7c80*/  BRA `(.L_x_3053) ;  /* 0x0000000400a87947 */ /* 0x000fea0003800000 */
.L_x_3060:
        /* <DEDUP_REMOVED lines=11> */
.L_x_3067:
        /* <DEDUP_REMOVED lines=21> */
.L_x_3071:
[----:B------:R-:W-:Y:S05]  /*7e90*/  BSYNC B1 ;  /* 0x0000000000017941 */ /* 0x000fea0003800000 */
.L_x_3070:
[----:B------:R-:W-:Y:S01]  /*7ea0*/  IMAD.SHL.U32 R2, R2, 0x100000, RZ ;  /* 0x0010000002027824 */ /* 0x000fe200078e00ff */
[----:B------:R-:W-:-:S04]  /*7eb0*/  LEA R3, R0, 0x3b800000, 0x17 ;  /* 0x3b80000000037811 */ /* 0x000fc800078eb8ff */
[----:B------:R-:W-:-:S07]  /*7ec0*/  LOP3.LUT R2, R3, R2, R4, 0xfe, !PT ;  /* 0x0000000203027212 */ /* 0x000fce00078efe04 */
.L_x_3069:
[----:B------:R-:W-:Y:S05]  /*7ed0*/  BSYNC B0 ;  /* 0x0000000000007941 */ /* 0x000fea0003800000 */
.L_x_3068:
[----:B------:R-:W1:Y:S01]  /*7ee0*/  F2I.S64.TRUNC R2, R2 ;  /* 0x0000000200027311 */ /* 0x000e62000020d900 */
[----:B------:R-:W-:Y:S05]  /*7ef0*/  BRA `(.L_x_3053) ;  /* 0x00000004000c7947 */ /* 0x000fea0003800000 */
.L_x_3066:
        /* <DEDUP_REMOVED lines=21> */
.L_x_3075:
[----:B------:R-:W-:Y:S05]  /*8050*/  BSYNC B1 ;  /* 0x0000000000017941 */ /* 0x000fea0003800000 */
.L_x_3074:
[----:B------:R-:W-:Y:S01]  /*8060*/  IMAD.SHL.U32 R2, R2, 0x200000, RZ ;  /* 0x0020000002027824 */ /* 0x000fe200078e00ff */
[----:B------:R-:W-:-:S04]  /*8070*/  LEA R3, R0, 0x37800000, 0x17 ;  /* 0x3780000000037811 */ /* 0x000fc800078eb8ff */
[----:B------:R-:W-:-:S07]  /*8080*/  LOP3.LUT R2, R3, R2, R4, 0xfe, !PT ;  /* 0x0000000203027212 */ /* 0x000fce00078efe04 */
.L_x_3073:
[----:B------:R-:W-:Y:S05]  /*8090*/  BSYNC B0 ;  /* 0x0000000000007941 */ /* 0x000fea0003800000 */
.L_x_3072:
[----:B------:R-:W2:Y:S01]  /*80a0*/  F2I.S64.TRUNC R2, R2 ;  /* 0x0000000200027311 */ /* 0x000ea2000020d900 */
[----:B------:R-:W-:Y:S05]  /*80b0*/  BRA `(.L_x_3053) ;  /* 0x00000000009c7947 */ /* 0x000fea0003800000 */
.L_x_3065:
        /* <DEDUP_REMOVED lines=14> */
.L_x_3079:
[----:B------:R-:W-:Y:S05]  /*81a0*/  BSYNC B0 ;  /* 0x0000000000007941 */ /* 0x000fea0003800000 */
.L_x_3078:
[----:B------:R-:W4:Y:S01]  /*81b0*/  F2I.S64.TRUNC R2, R2 ;  /* 0x0000000200027311 */ /* 0x000f22000020d900 */
[----:B------:R-:W-:Y:S05]  /*81c0*/  BRA `(.L_x_3053) ;  /* 0x0000000000587947 */ /* 0x000fea0003800000 */
.L_x_3052:
        /* <DEDUP_REMOVED lines=16> */
.L_x_3080:
[----:B------:R-:W-:Y:S01]  /*82d0*/  CS2R R2, SRZ ;  /* 0x0000000000027805 */ /* 0x000fe2000001ff00 */
[----:B------:R-:W-:Y:S06]  /*82e0*/  BRA `(.L_x_3053) ;  /* 0x0000000000107947 */ /* 0x000fec0003800000 */
.L_x_3077:
[----:B------:R3:W5:Y:S01]  /*82f0*/  LDG.E.64 R2, desc[UR36][R4.64] ;  /* 0x0000002404027981 */ /* 0x000762000c1e1b00 */
[----:B------:R-:W-:Y:S05]  /*8300*/  BRA `(.L_x_3053) ;  /* 0x0000000000087947 */ /* 0x000fea0003800000 */
.L_x_3076:
[----:B------:R0:W5:Y:S01]  /*8310*/  LDG.E R2, desc[UR36][R4.64] ;  /* 0x0000002404027981 */ /* 0x000162000c1e1900 */
[----:B------:R-:W-:-:S07]  /*8320*/  IMAD.MOV.U32 R3, RZ, RZ, RZ ;  /* 0x000000ffff037224 */ /* 0x000fce00078e00ff */
.L_x_3053:
        /* <DEDUP_REMOVED lines=18> */
.L_x_3084:
[----:B------:R3:W-:Y:S01]  /*8450*/  STG.E.U8 desc[UR36][R16.64], R5 ;  /* 0x0000000510007986 */ /* 0x0007e2000c101124 */
[----:B------:R-:W-:Y:S05]  /*8460*/  BRA `(.L_x_3086) ;  /* 0x0000000c00507947 */ /* 0x000fea0003800000 */
.L_x_3083:
        /* <DEDUP_REMOVED lines=8> */
.L_x_3088:
[----:B------:R2:W-:Y:S01]  /*84f0*/  STG.E desc[UR36][R16.64], R5 ;  /* 0x0000000510007986 */ /* 0x0005e2000c101924 */
[----:B------:R-:W-:Y:S05]  /*8500*/  BRA `(.L_x_3086) ;  /* 0x0000000c00287947 */ /* 0x000fea0003800000 */
.L_x_3087:
[----:B------:R0:W-:Y:S01]  /*8510*/  STG.E.U16 desc[UR36][R16.64], R5 ;  /* 0x0000000510007986 */ /* 0x0001e2000c101524 */
[----:B------:R-:W-:Y:S05]  /*8520*/  BRA `(.L_x_3086) ;  /* 0x0000000c00207947 */ /* 0x000fea0003800000 */
.L_x_3082:
        /* <DEDUP_REMOVED lines=9> */
.L_x_3090:
[----:B------:R-:W0:Y:S02]  /*85c0*/  I2F.S64 R0, R2 ;  /* 0x0000000200007312 */ /* 0x000e240000301400 */
[----:B0-----:R-:W-:-:S05]  /*85d0*/  F2FP.F16.F32.PACK_AB R0, RZ, R0 ;  /* 0x00000000ff00723e */ /* 0x001fca00000000ff */
[----:B------:R0:W-:Y:S01]  /*85e0*/  STG.E.U16 desc[UR36][R16.64], R0 ;  /* 0x0000000010007986 */ /* 0x0001e2000c101524 */
[----:B------:R-:W-:Y:S05]  /*85f0*/  BRA `(.L_x_3086) ;  /* 0x0000000800ec7947 */ /* 0x000fea0003800000 */
.L_x_3089:
        /* <DEDUP_REMOVED lines=10> */
.L_x_3092:
[----:B------:R-:W0:Y:S02]  /*86a0*/  I2F.S64 R2, R2 ;  /* 0x0000000200027312 */ /* 0x000e240000301400 */
[----:B0-----:R-:W-:-:S04]  /*86b0*/  F2FP.F16.F32.PACK_AB R3, RZ, R2 ;  /* 0x00000002ff03723e */ /* 0x001fc800000000ff */
[----:B------:R-:W-:-:S05]  /*86c0*/  PRMT R3, R3, 0x5410, RZ ;  /* 0x0000541003037816 */ /* 0x000fca00000000ff */
[----:B------:R0:W-:Y:S01]  /*86d0*/  STG.E desc[UR36][R16.64], R3 ;  /* 0x0000000310007986 */ /* 0x0001e2000c101924 */
[----:B------:R-:W-:Y:S05]  /*86e0*/  BRA `(.L_x_3086) ;  /* 0x0000000800b07947 */ /* 0x000fea0003800000 */
.L_x_3091:
[----:B------:R-:W0:Y:S02]  /*86f0*/  I2F.F64.S64 R2, R2 ;  /* 0x0000000200027312 */ /* 0x000e240000301c00 */
[----:B0-----:R0:W-:Y:S01]  /*8700*/  STG.E.64 desc[UR36][R16.64], R2 ;  /* 0x0000000210007986 */ /* 0x0011e2000c101b24 */
[----:B------:R-:W-:Y:S05]  /*8710*/  BRA `(.L_x_3086) ;  /* 0x0000000800a47947 */ /* 0x000fea0003800000 */
.L_x_3081:
        /* <DEDUP_REMOVED lines=13> */
.L_x_3095:
[----:B------:R-:W0:Y:S01]  /*87f0*/  I2F.F64.S64 R4, R2 ;  /* 0x0000000200047312 */ /* 0x000e220000301c00 */
[----:B------:R-:W-:-:S05]  /*8800*/  CS2R R6, SRZ ;  /* 0x0000000000067805 */ /* 0x000fca000001ff00 */
[----:B0-----:R0:W-:Y:S01]  /*8810*/  STG.E.128 desc[UR36][R16.64], R4 ;  /* 0x0000000410007986 */ /* 0x0011e2000c101d24 */
[----:B------:R-:W-:Y:S05]  /*8820*/  BRA `(.L_x_3086) ;  /* 0x0000000800607947 */ /* 0x000fea0003800000 */
.L_x_3094:
        /* <DEDUP_REMOVED lines=21> */
.L_x_3099:
[----:B------:R-:W-:Y:S05]  /*8980*/  BSYNC B0 ;  /* 0x0000000000007941 */ /* 0x000fea0003800000 */
.L_x_3098:
[----:B------:R-:W-:-:S05]  /*8990*/  LOP3.LUT R5, R0, R5, RZ, 0xfc, !PT ;  /* 0x0000000500057212 */ /* 0x000fca00078efcff */
[----:B------:R0:W-:Y:S01]  /*89a0*/  STG.E.U8 desc[UR36][R16.64], R5 ;  /* 0x0000000510007986 */ /* 0x0001e2000c101124 */
[----:B------:R-:W-:Y:S05]  /*89b0*/  BRA `(.L_x_3086) ;  /* 0x0000000400fc7947 */ /* 0x000fea0003800000 */
.L_x_3097:
        /* <DEDUP_REMOVED lines=13> */
.L_x_3101:
[----:B------:R-:W-:Y:S01]  /*8a90*/  IMAD.MOV.U32 R0, RZ, RZ, 0x7f ;  /* 0x0000007fff007424 */ /* 0x000fe200078e00ff */
[----:B------:R-:W-:-:S04]  /*8aa0*/  ISETP.GT.U32.AND P0, PT, R4, 0x7f800000, PT ;  /* 0x7f8000000400780c */ /* 0x000fc80003f04070 */
[----:B------:R-:W-:-:S09]  /*8ab0*/  SEL R0, R0, 0x7c, P0 ;  /* 0x0000007c00007807 */ /* 0x000fd20000000000 */
.L_x_3102:
[----:B------:R-:W-:Y:S05]  /*8ac0*/  BSYNC B0 ;  /* 0x0000000000007941 */ /* 0x000fea0003800000 */
.L_x_3100:
[----:B------:R-:W-:-:S04]  /*8ad0*/  LOP3.LUT R2, R3, 0x80000000, RZ, 0xc0, !PT ;  /* 0x8000000003027812 */ /* 0x000fc800078ec0ff */
[----:B------:R-:W-:-:S04]  /*8ae0*/  SHF.R.U32.HI R3, RZ, 0x18, R2 ;  /* 0x00000018ff037819 */ /* 0x000fc80000011602 */
[----:B------:R-:W-:-:S05]  /*8af0*/  LOP3.LUT R3, R0, R3, RZ, 0xfc, !PT ;  /* 0x0000000300037212 */ /* 0x000fca00078efcff */
[----:B------:R0:W-:Y:S01]  /*8b00*/  STG.E.U8 desc[UR36][R16.64], R3 ;  /* 0x0000000310007986 */ /* 0x0001e2000c101124 */
[----:B------:R-:W-:Y:S05]  /*8b10*/  BRA `(.L_x_3086) ;  /* 0x0000000400a47947 */ /* 0x000fea0003800000 */
.L_x_3096:
[----:B------:R-:W0:Y:S02]  /*8b20*/  I2F.S64 R0, R2 ;  /* 0x0000000200007312 */ /* 0x000e240000301400 */
[----:B0-----:R-:W-:-:S05]  /*8b30*/  F2FP.BF16.F32.PACK_AB R0, RZ, R0 ;  /* 0x00000000ff00723e */ /* 0x001fca00000010ff */
[----:B------:R0:W-:Y:S01]  /*8b40*/  STG.E.U16 desc[UR36][R16.64], R0 ;  /* 0x0000000010007986 */ /* 0x0001e2000c101524 */
[----:B------:R-:W-:Y:S05]  /*8b50*/  BRA `(.L_x_3086) ;  /* 0x0000000400947947 */ /* 0x000fea0003800000 */
.L_x_3093:
        /* <DEDUP_REMOVED lines=10> */
.L_x_3105:
        /* <DEDUP_REMOVED lines=17> */
.L_x_3108:
[----:B------:R-:W-:-:S04]  /*8d10*/  LOP3.LUT R2, R3, 0x80000000, RZ, 0xc0, !PT ;  /* 0x8000000003027812 */ /* 0x000fc800078ec0ff */
[----:B------:R-:W-:-:S04]  /*8d20*/  SHF.R.U32.HI R3, RZ, 0x18, R2 ;  /* 0x00000018ff037819 */ /* 0x000fc80000011602 */
[----:B------:R-:W-:-:S04]  /*8d30*/  LOP3.LUT R0, R0, R3, RZ, 0xfc, !PT ;  /* 0x0000000300007212 */ /* 0x000fc800078efcff */
[----:B------:R-:W-:-:S07]  /*8d40*/  PRMT R8, R0, 0x7610, R8 ;  /* 0x0000761000087816 */ /* 0x000fce0000000008 */
.L_x_3107:
[----:B------:R-:W-:Y:S05]  /*8d50*/  BSYNC B0 ;  /* 0x0000000000007941 */ /* 0x000fea0003800000 */
.L_x_3106:
[----:B------:R0:W-:Y:S01]  /*8d60*/  STG.E.U8 desc[UR36][R16.64], R8 ;  /* 0x0000000810007986 */ /* 0x0001e2000c101124 */
[----:B------:R-:W-:Y:S05]  /*8d70*/  BRA `(.L_x_3086) ;  /* 0x00000004000c7947 */ /* 0x000fea0003800000 */
.L_x_3104:
        /* <DEDUP_REMOVED lines=17> */
.L_x_3111:
[----:B------:R-:W-:-:S04]  /*8e90*/  LOP3.LUT R2, R3, 0x80000000, RZ, 0xc0, !PT ;  /* 0x8000000003027812 */ /* 0x000fc800078ec0ff */
[----:B------:R-:W-:-:S04]  /*8ea0*/  SHF.R.U32.HI R3, RZ, 0x18, R2 ;  /* 0x00000018ff037819 */ /* 0x000fc80000011602 */
[----:B------:R-:W-:-:S04]  /*8eb0*/  LOP3.LUT R0, R0, R3, RZ, 0xfc, !PT ;  /* 0x0000000300007212 */ /* 0x000fc800078efcff */
[----:B------:R-:W-:-:S07]  /*8ec0*/  PRMT R8, R0, 0x7610, R8 ;  /* 0x0000761000087816 */ /* 0x000fce0000000008 */
.L_x_3110:
[----:B------:R-:W-:Y:S05]  /*8ed0*/  BSYNC B0 ;  /* 0x0000000000007941 */ /* 0x000fea0003800000 */
.L_x_3109:
[----:B------:R0:W-:Y:S01]  /*8ee0*/  STG.E.U8 desc[UR36][R16.64], R8 ;  /* 0x0000000810007986 */ /* 0x0001e2000c101124 */
[----:B------:R-:W-:Y:S05]  /*8ef0*/  BRA `(.L_x_3086) ;  /* 0x0000000000ac7947 */ /* 0x000fea0003800000 */
.L_x_3103:
        /* <DEDUP_REMOVED lines=23> */
.L_x_3085:
        /* <DEDUP_REMOVED lines=16> */
.L_x_3114:
[----:B------:R-:W-:Y:S05]  /*9170*/  BRA `(.L_x_3086) ;  /* 0x00000000000c7947 */ /* 0x000fea0003800000 */
.L_x_3113:
[----:B------:R0:W-:Y:S01]  /*9180*/  STG.E.64 desc[UR36][R16.64], R2 ;  /* 0x0000000210007986 */ /* 0x0001e2000c101b24 */
[----:B------:R-:W-:Y:S05]  /*9190*/  BRA `(.L_x_3086) ;  /* 0x0000000000047947 */ /* 0x000fea0003800000 */
.L_x_3112:
[----:B------:R0:W-:Y:S02]  /*91a0*/  STG.E desc[UR36][R16.64], R5 ;  /* 0x0000000510007986 */ /* 0x0001e4000c101924 */
.L_x_3086:
[----:B------:R-:W-:-:S07]  /*91b0*/  VIADD R19, R19, 0x80 ;  /* 0x0000008013137836 */ /* 0x000fce0000000000 */
.L_x_3046:
[----:B------:R-:W-:Y:S05]  /*91c0*/  BSYNC B6 ;  /* 0x0000000000067941 */ /* 0x000fea0003800000 */
.L_x_3045:
        /* <DEDUP_REMOVED lines=306> */
.L_x_3115:
        /* <DEDUP_REMOVED lines=21> */
.L_x_3119:
[----:B------:R1:W5:Y:S01]  /*a640*/  LDG.E.U8 R2, desc[UR36][R4.64] ;  /* 0x0000002404027981 */ /* 0x000362000c1e1100 */
[----:B------:R-:W-:Y:S01]  /*a650*/  IMAD.MOV.U32 R3, RZ, RZ, RZ ;  /* 0x000000ffff037224 */ /* 0x000fe200078e00ff */
[----:B------:R-:W-:Y:S06]  /*a660*/  BRA `(.L_x_3121) ;  /* 0x0000000c00487947 */ /* 0x000fec0003800000 */
.L_x_3118:
        /* <DEDUP_REMOVED lines=8> */
.L_x_3123:
[----:B------:R-:W2:Y:S02]  /*a6f0*/  LDG.E R2, desc[UR36][R4.64] ;  /* 0x0000002404027981 */ /* 0x000ea4000c1e1900 */
[----:B--2---:R-:W-:Y:S01]  /*a700*/  SHF.R.S32.HI R3, RZ, 0x1f, R2 ;  /* 0x0000001fff037819 */ /* 0x004fe20000011402 */
[----:B------:R-:W-:Y:S06]  /*a710*/  BRA `(.L_x_3121) ;  /* 0x0000000c001c7947 */ /* 0x000fec0003800000 */
.L_x_3122:
[----:B------:R-:W2:Y:S02]  /*a720*/  LDG.E.S16 R2, desc[UR36][R4.64] ;  /* 0x0000002404027981 */ /* 0x000ea4000c1e1700 */
[----:B--2---:R-:W-:Y:S01]  /*a730*/  SHF.R.S32.HI R3, RZ, 0x1f, R2 ;  /* 0x0000001fff037819 */ /* 0x004fe20000011402 */
[----:B------:R-:W-:Y:S06]  /*a740*/  BRA `(.L_x_3121) ;  /* 0x0000000c00107947 */ /* 0x000fec0003800000 */
.L_x_3117:
        /* <DEDUP_REMOVED lines=9> */
.L_x_3125:
[----:B------:R-:W2:Y:S02]  /*a7e0*/  LDG.E.U16 R4, desc[UR36][R4.64] ;  /* 0x0000002404047981 */ /* 0x000ea4000c1e1500 */
[----:B--2---:R-:W-:-:S06]  /*a7f0*/  HADD2.F32 R2, -RZ, R4.H0_H0 ;  /* 0x20000004ff027230 */ /* 0x004fcc0000004100 */
[----:B------:R-:W0:Y:S01]  /*a800*/  F2I.S64.TRUNC R2, R2 ;  /* 0x0000000200027311 */ /* 0x000e22000020d900 */
[----:B------:R-:W-:Y:S05]  /*a810*/  BRA `(.L_x_3121) ;  /* 0x0000000800dc7947 */ /* 0x000fea0003800000 */
.L_x_3124:
[----:B------:R-:W-:-:S13]  /*a820*/  ISETP.NE.AND P0, PT, R2, 0x7, PT ;  /* 0x000000070200780c */ /* 0x000fda0003f05270 */
[----:B------:R-:W-:Y:S05]  /*a830*/  @!P0 BRA `(.L_x_3126) ;  /* 0x00000000002c8947 */ /* 0x000fea0003800000 */
[----:B------:R-:W-:-:S13]  /*a840*/  ISETP.NE.AND P0, PT, R2, 0x8, PT ;  /* 0x000000080200780c */ /* 0x000fda0003f05270 */
[----:B------:R-:W-:Y:S05]  /*a850*/  @!P0 BRA `(.L_x_3127) ;  /* 0x0000000000148947 */ /* 0x000fea0003800000 */
[----:B------:R-:W-:-:S13]  /*a860*/  ISETP.NE.AND P0, PT, R2, 0x9, PT ;  /* 0x000000090200780c */ /* 0x000fda0003f05270 */
[----:B------:R-:W-:Y:S05]  /*a870*/  @P0 BRA `(.L_x_3120) ;  /* 0x00000008006c0947 */ /* 0x000fea0003800000 */
[----:B------:R-:W2:Y:S02]  /*a880*/  LDG.E R2, desc[UR36][R4.64] ;  /* 0x0000002404027981 */ /* 0x000ea4000c1e1900 */
[----:B--2---:R-:W3:Y:S01]  /*a890*/  F2I.S64.TRUNC R2, R2 ;  /* 0x0000000200027311 */ /* 0x004ee2000020d900 */
[----:B------:R-:W-:Y:S05]  /*a8a0*/  BRA `(.L_x_3121) ;  /* 0x0000000800b87947 */ /* 0x000fea0003800000 */
.L_x_3127:
[----:B------:R-:W2:Y:S02]  /*a8b0*/  LDG.E.U16 R4, desc[UR36][R4.64] ;  /* 0x0000002404047981 */ /* 0x000ea4000c1e1500 */
[----:B--2---:R-:W-:-:S06]  /*a8c0*/  HADD2.F32 R2, -RZ, R4.H0_H0 ;  /* 0x20000004ff027230 */ /* 0x004fcc0000004100 */
[----:B------:R-:W4:Y:S01]  /*a8d0*/  F2I.S64.TRUNC R2, R2 ;  /* 0x0000000200027311 */ /* 0x000f22000020d900 */
[----:B------:R-:W-:Y:S05]  /*a8e0*/  BRA `(.L_x_3121) ;  /* 0x0000000800a87947 */ /* 0x000fea0003800000 */
.L_x_3126:
[----:B------:R-:W2:Y:S02]  /*a8f0*/  LDG.E.64 R2, desc[UR36][R4.64] ;  /* 0x0000002404027981 */ /* 0x000ea4000c1e1b00 */
[----:B--2---:R-:W2:Y:S01]  /*a900*/  F2I.S64.F64.TRUNC R2, R2 ;  /* 0x0000000200027311 */ /* 0x004ea2000030d900 */
[----:B------:R-:W-:Y:S05]  /*a910*/  BRA `(.L_x_3121) ;  /* 0x00000008009c7947 */ /* 0x000fea0003800000 */
.L_x_3116:
        /* <DEDUP_REMOVED lines=13> */
.L_x_3130:
[----:B------:R-:W2:Y:S02]  /*a9f0*/  LDG.E.64 R2, desc[UR36][R4.64] ;  /* 0x0000002404027981 */ /* 0x000ea4000c1e1b00 */
[----:B--2---:R-:W0:Y:S01]  /*aa00*/  F2I.S64.F64.TRUNC R2, R2 ;  /* 0x0000000200027311 */ /* 0x004e22000030d900 */
[----:B------:R-:W-:Y:S05]  /*aa10*/  BRA `(.L_x_3121) ;  /* 0x00000008005c7947 */ /* 0x000fea0003800000 */
.L_x_3129:
        /* <DEDUP_REMOVED lines=27> */
.L_x_3132:
        /* <DEDUP_REMOVED lines=14> */
.L_x_3131:
[----:B------:R-:W2:Y:S02]  /*acb0*/  LDG.E.U16 R2, desc[UR36][R4.64] ;  /* 0x0000002404027981 */ /* 0x000ea4000c1e1500 */
[----:B--2---:R-:W-:-:S06]  /*acc0*/  IMAD.U32 R2, R2, 0x10000, RZ ;  /* 0x0001000002027824 */ /* 0x004fcc00078e00ff */
[----:B------:R-:W0:Y:S01]  /*acd0*/  F2I.S64.TRUNC R2, R2 ;  /* 0x0000000200027311 */ /* 0x000e22000020d900 */
[----:B------:R-:W-:Y:S05]  /*ace0*/  BRA `(.L_x_3121) ;  /* 0x0000000400a87947 */ /* 0x000fea0003800000 */
.L_x_3128:
        /* <DEDUP_REMOVED lines=11> */
.L_x_3135:
        /* <DEDUP_REMOVED lines=21> */
.L_x_3139:
[----:B------:R-:W-:Y:S05]  /*aef0*/  BSYNC B1 ;  /* 0x0000000000017941 */ /* 0x000fea0003800000 */
.L_x_3138:
[----:B------:R-:W-:Y:S01]  /*af00*/  IMAD.SHL.U32 R2, R2, 0x100000, RZ ;  /* 0x0010000002027824 */ /* 0x000fe200078e00ff */
[----:B------:R-:W-:-:S04]  /*af10*/  LEA R3, R0, 0x3b800000, 0x17 ;  /* 0x3b80000000037811 */ /* 0x000fc800078eb8ff */
[----:B------:R-:W-:-:S07]  /*af20*/  LOP3.LUT R2, R3, R2, R4, 0xfe, !PT ;  /* 0x0000000203027212 */ /* 0x000fce00078efe04 */
.L_x_3137:
[----:B------:R-:W-:Y:S05]  /*af30*/  BSYNC B0 ;  /* 0x0000000000007941 */ /* 0x000fea0003800000 */
.L_x_3136:
[----:B------:R-:W0:Y:S01]  /*af40*/  F2I.S64.TRUNC R2, R2 ;  /* 0x0000000200027311 */ /* 0x000e22000020d900 */
[----:B------:R-:W-:Y:S05]  /*af50*/  BRA `(.L_x_3121) ;  /* 0x00000004000c7947 */ /* 0x000fea0003800000 */
.L_x_3134:
        /* <DEDUP_REMOVED lines=21> */
.L_x_3143:
[----:B------:R-:W-:Y:S05]  /*b0b0*/  BSYNC B1 ;  /* 0x0000000000017941 */ /* 0x000fea0003800000 */
.L_x_3142:
[----:B------:R-:W-:Y:S01]  /*b0c0*/  IMAD.SHL.U32 R2, R2, 0x200000, RZ ;  /* 0x0020000002027824 */ /* 0x000fe200078e00ff */
[----:B------:R-:W-:-:S04]  /*b0d0*/  LEA R3, R0, 0x37800000, 0x17 ;  /* 0x3780000000037811 */ /* 0x000fc800078eb8ff */
[----:B------:R-:W-:-:S07]  /*b0e0*/  LOP3.LUT R2, R3, R2, R4, 0xfe, !PT ;  /* 0x0000000203027212 */ /* 0x000fce00078efe04 */
.L_x_3141:
[----:B------:R-:W-:Y:S05]  /*b0f0*/  BSYNC B0 ;  /* 0x0000000000007941 */ /* 0x000fea0003800000 */
.L_x_3140:
[----:B------:R-:W0:Y:S01]  /*b100*/  F2I.S64.TRUNC R2, R2 ;  /* 0x0000000200027311 */ /* 0x000e22000020d900 */
[----:B------:R-:W-:Y:S05]  /*b110*/  BRA `(.L_x_3121) ;  /* 0x00000000009c7947 */ /* 0x000fea0003800000 */
.L_x_3133:
        /* <DEDUP_REMOVED lines=14> */
.L_x_3147:
[----:B------:R-:W-:Y:S05]  /*b200*/  BSYNC B0 ;  /* 0x0000000000007941 */ /* 0x000fea0003800000 */
.L_x_3146:
[----:B------:R-:W0:Y:S01]  /*b210*/  F2I.S64.TRUNC R2, R2 ;  /* 0x0000000200027311 */ /* 0x000e22000020d900 */
[----:B------:R-:W-:Y:S05]  /*b220*/  BRA `(.L_x_3121) ;  /* 0x0000000000587947 */ /* 0x000fea0003800000 */
.L_x_3120:
        /* <DEDUP_REMOVED lines=16> */
.L_x_3148:
[----:B------:R-:W-:Y:S01]  /*b330*/  CS2R R2, SRZ ;  /* 0x0000000000027805 */ /* 0x000fe2000001ff00 */
[----:B------:R-:W-:Y:S06]  /*b340*/  BRA `(.L_x_3121) ;  /* 0x0000000000107947 */ /* 0x000fec0003800000 */
.L_x_3145:
[----:B------:R0:W5:Y:S01]  /*b350*/  LDG.E.64 R2, desc[UR36][R4.64] ;  /* 0x0000002404027981 */ /* 0x000162000c1e1b00 */
[----:B------:R-:W-:Y:S05]  /*b360*/  BRA `(.L_x_3121) ;  /* 0x0000000000087947 */ /* 0x000fea0003800000 */
.L_x_3144:
[----:B------:R0:W5:Y:S01]  /*b370*/  LDG.E R2, desc[UR36][R4.64] ;  /* 0x0000002404027981 */ /* 0x000162000c1e1900 */
[----:B------:R-:W-:-:S07]  /*b380*/  IMAD.MOV.U32 R3, RZ, RZ, RZ ;  /* 0x000000ffff037224 */ /* 0x000fce00078e00ff */
.L_x_3121:
[----:B01----:R-:W0:Y:S01]  /*b390*/  LDC.U8 R4, c[0x0][0x430] ;  /* 0x00010c00ff047b82 */ /* 0x003e220000000000 */
[----:B------:R-:W-:Y:S02]  /*b3a0*/  ULDC.64 UR4, c[0x0][0x428] ;  /* 0x00010a0000047ab9 */ /* 0x000fe40000000a00 */
[----:B--2345:R-:W-:Y:S02]  /*b3b0*/  LOP3.LUT R5, R2, UR4, RZ, 0x3c, !PT ;  /* 0x0000000402057c12 */ /* 0x03cfe4000f8e3cff */
        /* <DEDUP_REMOVED lines=15> */
.L_x_3152:
[----:B------:R-:W-:Y:S01]  /*b4b0*/  STG.E.U8 desc[UR36][R16.64], R5 ;  /* 0x0000000510007986 */ /* 0x000fe2000c101124 */
[----:B------:R-:W-:Y:S05]  /*b4c0*/  EXIT ;  /* 0x000000000000794d */ /* 0x000fea0003800000 */
.L_x_3151:
[----:B------:R-:W-:-:S13]  /*b4d0*/  ISETP.NE.AND P0, PT, R0, 0x2, PT ;  /* 0x000000020000780c */ /* 0x000fda0003f05270 */
[----:B------:R-:W-:Y:S05]  /*b4e0*/  @!P0 BRA `(.L_x_3154) ;  /* 0x0000000000208947 */ /* 0x000fea0003800000 */
[----:B------:R-:W-:-:S13]  /*b4f0*/  ISETP.NE.AND P0, PT, R0, 0x3, PT ;  /* 0x000000030000780c */ /* 0x000fda0003f05270 */
[----:B------:R-:W-:Y:S05]  /*b500*/  @!P0 BRA `(.L_x_3155) ;  /* 0x0000000000108947 */ /* 0x000fea0003800000 */
[----:B------:R-:W-:-:S13]  /*b510*/  ISETP.NE.AND P0, PT, R0, 0x4, PT ;  /* 0x000000040000780c */ /* 0x000fda0003f05270 */
[----:B------:R-:W-:Y:S05]  /*b520*/  @P0 BRA `(.L_x_3153) ;  /* 0x0000000800e80947 */ /* 0x000fea0003800000 */
[----:B------:R-:W-:Y:S01]  /*b530*/  STG.E.64 desc[UR36][R16.64], R2 ;  /* 0x0000000210007986 */ /* 0x000fe2000c101b24 */
[----:B------:R-:W-:Y:S05]  /*b540*/  EXIT ;  /* 0x000000000000794d */ /* 0x000fea0003800000 */
.L_x_3155:
[----:B------:R-:W-:Y:S01]  /*b550*/  STG.E desc[UR36][R16.64], R5 ;  /* 0x0000000510007986 */ /* 0x000fe2000c101924 */
[----:B------:R-:W-:Y:S05]  /*b560*/  EXIT ;  /* 0x000000000000794d */ /* 0x000fea0003800000 */
.L_x_3154:
[----:B------:R-:W-:Y:S01]  /*b570*/  STG.E.U16 desc[UR36][R16.64], R5 ;  /* 0x0000000510007986 */ /* 0x000fe2000c101524 */
[----:B------:R-:W-:Y:S05]  /*b580*/  EXIT ;  /* 0x000000000000794d */ /* 0x000fea0003800000 */
.L_x_3150:
[----:B------:R-:W-:-:S13]  /*b590*/  ISETP.GT.AND P0, PT, R0, 0x6, PT ;  /* 0x000000060000780c */ /* 0x000fda0003f04270 */
[----:B------:R-:W-:Y:S05]  /*b5a0*/  @P0 BRA `(.L_x_3156) ;  /* 0x00000000002c0947 */ /* 0x000fea0003800000 */
[----:B------:R-:W-:-:S13]  /*b5b0*/  ISETP.NE.AND P0, PT, R0, 0x5, PT ;  /* 0x000000050000780c */ /* 0x000fda0003f05270 */
[----:B------:R-:W-:Y:S05]  /*b5c0*/  @!P0 BRA `(.L_x_3157) ;  /* 0x0000000000148947 */ /* 0x000fea0003800000 */
[----:B------:R-:W-:-:S13]  /*b5d0*/  ISETP.NE.AND P0, PT, R0, 0x6, PT ;  /* 0x000000060000780c */ /* 0x000fda0003f05270 */
[----:B------:R-:W-:Y:S05]  /*b5e0*/  @P0 BRA `(.L_x_3153) ;  /* 0x0000000800b80947 */ /* 0x000fea0003800000 */
[----:B------:R-:W0:Y:S02]  /*b5f0*/  I2F.S64 R3, R2 ;  /* 0x0000000200037312 */ /* 0x000e240000301400 */
[----:B0-----:R-:W-:Y:S01]  /*b600*/  STG.E desc[UR36][R16.64], R3 ;  /* 0x0000000310007986 */ /* 0x001fe2000c101924 */
[----:B------:R-:W-:Y:S05]  /*b610*/  EXIT ;  /* 0x000000000000794d */ /* 0x000fea0003800000 */
.L_x_3157:
[----:B------:R-:W0:Y:S02]  /*b620*/  I2F.S64 R0, R2 ;  /* 0x0000000200007312 */ /* 0x000e240000301400 */
[----:B0-----:R-:W-:-:S05]  /*b630*/  F2FP.F16.F32.PACK_AB R0, RZ, R0 ;  /* 0x00000000ff00723e */ /* 0x001fca00000000ff */
[----:B------:R-:W-:Y:S01]  /*b640*/  STG.E.U16 desc[UR36][R16.64], R0 ;  /* 0x0000000010007986 */ /* 0x000fe2000c101524 */
[----:B------:R-:W-:Y:S05]  /*b650*/  EXIT ;  /* 0x000000000000794d */ /* 0x000fea0003800000 */
.L_x_3156:
        /* <DEDUP_REMOVED lines=8> */
[----:B0-----:R-:W-:Y:S01]  /*b6e0*/  STG.E.64 desc[UR36][R16.64], R4 ;  /* 0x0000000410007986 */ /* 0x001fe2000c101b24 */
[----:B------:R-:W-:Y:S05]  /*b6f0*/  EXIT ;  /* 0x000000000000794d */ /* 0x000fea0003800000 */
.L_x_3159:
[----:B------:R-:W0:Y:S02]  /*b700*/  I2F.S64 R2, R2 ;  /* 0x0000000200027312 */ /* 0x000e240000301400 */
[----:B0-----:R-:W-:-:S04]  /*b710*/  F2FP.F16.F32.PACK_AB R3, RZ, R2 ;  /* 0x00000002ff03723e */ /* 0x001fc800000000ff */
[----:B------:R-:W-:-:S05]  /*b720*/  PRMT R3, R3, 0x5410, RZ ;  /* 0x0000541003037816 */ /* 0x000fca00000000ff */
[----:B------:R-:W-:Y:S01]  /*b730*/  STG.E desc[UR36][R16.64], R3 ;  /* 0x0000000310007986 */ /* 0x000fe2000c101924 */
[----:B------:R-:W-:Y:S05]  /*b740*/  EXIT ;  /* 0x000000000000794d */ /* 0x000fea0003800000 */
.L_x_3158:
[----:B------:R-:W0:Y:S02]  /*b750*/  I2F.F64.S64 R2, R2 ;  /* 0x0000000200027312 */ /* 0x000e240000301c00 */
[----:B0-----:R-:W-:Y:S01]  /*b760*/  STG.E.64 desc[UR36][R16.64], R2 ;  /* 0x0000000210007986 */ /* 0x001fe2000c101b24 */
[----:B------:R-:W-:Y:S05]  /*b770*/  EXIT ;  /* 0x000000000000794d */ /* 0x000fea0003800000 */
.L_x_3149:
        /* <DEDUP_REMOVED lines=11> */
[----:B------:R-:W-:Y:S01]  /*b830*/  STG.E.U8 desc[UR36][R16.64], R3 ;  /* 0x0000000310007986 */ /* 0x000fe2000c101124 */
[----:B------:R-:W-:Y:S05]  /*b840*/  EXIT ;  /* 0x000000000000794d */ /* 0x000fea0003800000 */
.L_x_3162:
[----:B------:R-:W0:Y:S01]  /*b850*/  I2F.F64.S64 R4, R2 ;  /* 0x0000000200047312 */ /* 0x000e220000301c00 */
[----:B------:R-:W-:-:S05]  /*b860*/  CS2R R6, SRZ ;  /* 0x0000000000067805 */ /* 0x000fca000001ff00 */
[----:B0-----:R-:W-:Y:S01]  /*b870*/  STG.E.128 desc[UR36][R16.64], R4 ;  /* 0x0000000410007986 */ /* 0x001fe2000c101d24 */
[----:B------:R-:W-:Y:S05]  /*b880*/  EXIT ;  /* 0x000000000000794d */ /* 0x000fea0003800000 */
.L_x_3161:
        /* <DEDUP_REMOVED lines=21> */
.L_x_3166:
[----:B------:R-:W-:Y:S05]  /*b9e0*/  BSYNC B0 ;  /* 0x0000000000007941 */ /* 0x000fea0003800000 */
.L_x_3165:
[----:B------:R-:W-:-:S05]  /*b9f0*/  LOP3.LUT R5, R0, R5, RZ, 0xfc, !PT ;  /* 0x0000000500057212 */ /* 0x000fca00078efcff */
[----:B------:R-:W-:Y:S01]  /*ba00*/  STG.E.U8 desc[UR36][R16.64], R5 ;  /* 0x0000000510007986 */ /* 0x000fe2000c101124 */
[----:B------:R-:W-:Y:S05]  /*ba10*/  EXIT ;  /* 0x000000000000794d */ /* 0x000fea0003800000 */
.L_x_3164:
        /* <DEDUP_REMOVED lines=13> */
.L_x_3168:
[----:B------:R-:W-:Y:S01]  /*baf0*/  IMAD.MOV.U32 R0, RZ, RZ, 0x7f ;  /* 0x0000007fff007424 */ /* 0x000fe200078e00ff */
[----:B------:R-:W-:-:S04]  /*bb00*/  ISETP.GT.U32.AND P0, PT, R4, 0x7f800000, PT ;  /* 0x7f8000000400780c */ /* 0x000fc80003f04070 */
[----:B------:R-:W-:-:S09]  /*bb10*/  SEL R0, R0, 0x7c, P0 ;  /* 0x0000007c00007807 */ /* 0x000fd20000000000 */
.L_x_3169:
[----:B------:R-:W-:Y:S05]  /*bb20*/  BSYNC B0 ;  /* 0x0000000000007941 */ /* 0x000fea0003800000 */
.L_x_3167:
[----:B------:R-:W-:-:S04]  /*bb30*/  LOP3.LUT R2, R3, 0x80000000, RZ, 0xc0, !PT ;  /* 0x8000000003027812 */ /* 0x000fc800078ec0ff */
[----:B------:R-:W-:-:S04]  /*bb40*/  SHF.R.U32.HI R3, RZ, 0x18, R2 ;  /* 0x00000018ff037819 */ /* 0x000fc80000011602 */
[----:B------:R-:W-:-:S05]  /*bb50*/  LOP3.LUT R3, R0, R3, RZ, 0xfc, !PT ;  /* 0x0000000300037212 */ /* 0x000fca00078efcff */
[----:B------:R-:W-:Y:S01]  /*bb60*/  STG.E.U8 desc[UR36][R16.64], R3 ;  /* 0x0000000310007986 */ /* 0x000fe2000c101124 */
[----:B------:R-:W-:Y:S05]  /*bb70*/  EXIT ;  /* 0x000000000000794d */ /* 0x000fea0003800000 */
.L_x_3163:
[----:B------:R-:W0:Y:S02]  /*bb80*/  I2F.S64 R0, R2 ;  /* 0x0000000200007312 */ /* 0x000e240000301400 */
[----:B0-----:R-:W-:-:S05]  /*bb90*/  F2FP.BF16.F32.PACK_AB R0, RZ, R0 ;  /* 0x00000000ff00723e */ /* 0x001fca00000010ff */
[----:B------:R-:W-:Y:S01]  /*bba0*/  STG.E.U16 desc[UR36][R16.64], R0 ;  /* 0x0000000010007986 */ /* 0x000fe2000c101524 */
[----:B------:R-:W-:Y:S05]  /*bbb0*/  EXIT ;  /* 0x000000000000794d */ /* 0x000fea0003800000 */
.L_x_3160:
        /* <DEDUP_REMOVED lines=10> */
.L_x_3172:
        /* <DEDUP_REMOVED lines=17> */
.L_x_3175:
[----:B------:R-:W-:-:S04]  /*bd70*/  LOP3.LUT R2, R3, 0x80000000, RZ, 0xc0, !PT ;  /* 0x8000000003027812 */ /* 0x000fc800078ec0ff */
[----:B------:R-:W-:-:S04]  /*bd80*/  SHF.R.U32.HI R3, RZ, 0x18, R2 ;  /* 0x00000018ff037819 */ /* 0x000fc80000011602 */
[----:B------:R-:W-:-:S04]  /*bd90*/  LOP3.LUT R0, R0, R3, RZ, 0xfc, !PT ;  /* 0x0000000300007212 */ /* 0x000fc800078efcff */
[----:B------:R-:W-:-:S07]  /*bda0*/  PRMT R8, R0, 0x7610, R8 ;  /* 0x0000761000087816 */ /* 0x000fce0000000008 */
.L_x_3174:
[----:B------:R-:W-:Y:S05]  /*bdb0*/  BSYNC B0 ;  /* 0x0000000000007941 */ /* 0x000fea0003800000 */
.L_x_3173:
[----:B------:R-:W-:Y:S01]  /*bdc0*/  STG.E.U8 desc[UR36][R16.64], R8 ;  /* 0x0000000810007986 */ /* 0x000fe2000c101124 */
[----:B------:R-:W-:Y:S05]  /*bdd0*/  EXIT ;  /* 0x000000000000794d */ /* 0x000fea0003800000 */
.L_x_3171:
        /* <DEDUP_REMOVED lines=17> */
.L_x_3178:
[----:B------:R-:W-:-:S04]  /*bef0*/  LOP3.LUT R2, R3, 0x80000000, RZ, 0xc0, !PT ;  /* 0x8000000003027812 */ /* 0x000fc800078ec0ff */
[----:B------:R-:W-:-:S04]  /*bf00*/  SHF.R.U32.HI R3, RZ, 0x18, R2 ;  /* 0x00000018ff037819 */ /* 0x000fc80000011602 */
[----:B------:R-:W-:-:S04]  /*bf10*/  LOP3.LUT R0, R0, R3, RZ, 0xfc, !PT ;  /* 0x0000000300007212 */ /* 0x000fc800078efcff */
[----:B------:R-:W-:-:S07]  /*bf20*/  PRMT R8, R0, 0x7610, R8 ;  /* 0x0000761000087816 */ /* 0x000fce0000000008 */
.L_x_3177:
[----:B------:R-:W-:Y:S05]  /*bf30*/  BSYNC B0 ;  /* 0x0000000000007941 */ /* 0x000fea0003800000 */
.L_x_3176:
[----:B------:R-:W-:Y:S01]  /*bf40*/  STG.E.U8 desc[UR36][R16.64], R8 ;  /* 0x0000000810007986 */ /* 0x000fe2000c101124 */
[----:B------:R-:W-:Y:S05]  /*bf50*/  EXIT ;  /* 0x000000000000794d */ /* 0x000fea0003800000 */
.L_x_3170:
        /* <DEDUP_REMOVED lines=21> */
[----:B------:R-:W-:Y:S01]  /*c0b0*/  STG.E.U8 desc[UR36][R16.64], R3 ;  /* 0x0000000310007986 */ /* 0x000fe2000c101124 */
[----:B------:R-:W-:Y:S05]  /*c0c0*/  EXIT ;  /* 0x000000000000794d */ /* 0x000fea0003800000 */
.L_x_3153:
        /* <DEDUP_REMOVED lines=16> */
.L_x_3181:
[----:B------:R-:W-:Y:S05]  /*c1d0*/  EXIT ;  /* 0x000000000000794d */ /* 0x000fea0003800000 */
.L_x_3180:
[----:B------:R-:W-:Y:S01]  /*c1e0*/  STG.E.64 desc[UR36][R16.64], R2 ;  /* 0x0000000210007986 */ /* 0x000fe2000c101b24 */
[----:B------:R-:W-:Y:S05]  /*c1f0*/  EXIT ;  /* 0x000000000000794d */ /* 0x000fea0003800000 */
.L_x_3179:
[----:B------:R-:W-:Y:S01]  /*c200*/  STG.E desc[UR36][R16.64], R5 ;  /* 0x0000000510007986 */ /* 0x000fe2000c101924 */
[----:B------:R-:W-:Y:S05]  /*c210*/  EXIT ;  /* 0x000000000000794d */ /* 0x000fea0003800000 */
.L_x_3182:
        /* <DEDUP_REMOVED lines=14> */
.L_x_26148:


//--------------------- .text._ZN2at6native27unrolled_elementwise_kernelINS0_13AUnaryFunctorIlllNS0_17BitwiseXorFunctorIlEEEESt5arrayIPcLm2EELi4E23TrivialOffsetCalculatorILi1EjESA_NS0_6memory12LoadWithCastILi1EEENSB_13StoreWithCastILi1EEEEEviT_T0_T2_T3_T4_T5_ --------------------------
	.section	.text._ZN2at6native27unrolled_elementwise_kernelINS0_13AUnaryFunctorIlllNS0_17BitwiseXorFunctorIlEEEESt5arrayIPcLm2EELi4E23TrivialOffsetCalculatorILi1EjESA_NS0_6memory12LoadWithCastILi1EEENSB_13StoreWithCastILi1EEEEEviT_T0_T2_T3_T4_T5_,"ax",@progbits
	.align	128
        .global         _ZN2at6native27unrolled_elementwise_kernelINS0_13AUnaryFunctorIlllNS0_17BitwiseXorFunctorIlEEEESt5arrayIPcLm2EELi4E23TrivialOffsetCalculatorILi1EjESA_NS0_6memory12LoadWithCastILi1EEENSB_13StoreWithCastILi1EEEEEviT_T0_T2_T3_T4_T5_
        .type           _ZN2at6native27unrolled_elementwise_kernelINS0_13AUnaryFunctorIlllNS0_17BitwiseXorFunctorIlEEEESt5arrayIPcLm2EELi4E23TrivialOffsetCalculatorILi1EjESA_NS0_6memory12LoadWithCastILi1EEENSB_13StoreWithCastILi1EEEEEviT_T0_T2_T3_T4_T5_,@function
        .size           _ZN2at6native27unrolled_elementwise_kernelINS0_13AUnaryFunctorIlllNS0_17BitwiseXorFunctorIlEEEESt5arrayIPcLm2EELi4E23TrivialOffsetCalculatorILi1EjESA_NS0_6memory12LoadWithCastILi1EEENSB_13StoreWithCastILi1EEEEEviT_T0_T2_T3_T4_T5_,(.L_x_26149 - _ZN2at6native27unrolled_elementwise_kernelINS0_13AUnaryFunctorIlllNS0_17BitwiseXorFunctorIlEEEESt5arrayIPcLm2EELi4E23TrivialOffsetCalculatorILi1EjESA_NS0_6memory12LoadWithCastILi1EEENSB_13StoreWithCastILi1EEEEEviT_T0_T2_T3_T4_T5_)
        .other          _ZN2at6native27unrolled_elementwise_kernelINS0_13AUnaryFunctorIlllNS0_17BitwiseXorFunctorIlEEEESt5arrayIPcLm2EELi4E23TrivialOffsetCalculatorILi1EjESA_NS0_6memory12LoadWithCastILi1EEENSB_13StoreWithCastILi1EEEEEviT_T0_T2_T3_T4_T5_,@"STO_CUDA_ENTRY STV_DEFAULT"
_ZN2at6native27unrolled_elementwise_kernelINS0_13AUnaryFunctorIlllNS0_17BitwiseXorFunctorIlEEEESt5arrayIPcLm2EELi4E23TrivialOffsetCalculatorILi1EjESA_NS0_6memory12LoadWithCastILi1EEENSB_13StoreWithCastILi1EEEEEviT_T0_T2_T3_T4_T5_:
.text._ZN2at6native27unrolled_elementwise_kernelINS0_13AUnaryFunctorIlllNS0_17BitwiseXorFunctorIlEEEESt5arrayIPcLm2EELi4E23TrivialOffsetCalculatorILi1EjESA_NS0_6memory12LoadWithCastILi1EEENSB_13StoreWithCastILi1EEEEEviT_T0_T2_T3_T4_T5_:
[----:B------:R-:W0:Y:S01]  /*0000*/  LDC R1, c[0x0][0x28] ;  /* 0x00000a00ff017b82 */ /* 0x000e220000000800 */
[----:B------:R-:W1:Y:S07]  /*0010*/  S2R R2, SR_CTAID.X ;  /* 0x0000000000027919 */ /* 0x000e6e0000002500 */
[----:B------:R-:W1:Y:S01]  /*0020*/  LDC R3, c[0x0][0x210] ;  /* 0x00008400ff037b82 */ /* 0x000e620000000800 */
[----:B------:R-:W-:Y:S01]  /*0030*/  ULDC.64 UR36, c[0x0][0x208] ;  /* 0x0000820000247ab9 */ /* 0x000fe20000000a00 */
[----:B------:R-:W-:Y:S01]  /*0040*/  BSSY B6, `(.L_x_3183) ;  /* 0x00000f4000067945 */ /* 0x000fe20003800000 */
[----:B------:R-:W2:Y:S01]  /*0050*/  S2R R19, SR_TID.X ;  /* 0x0000000000137919 */ /* 0x000ea20000002100 */
[----:B------:R-:W-:-:S02]  /*0060*/  CS2R R24, SRZ ;  /* 0x0000000000187805 */ /* 0x000fc4000001ff00 */
[----:B------:R-:W-:Y:S02]  /*0070*/  CS2R R28, SRZ ;  /* 0x00000000001c7805 */ /* 0x000fe4000001ff00 */
        /* <DEDUP_REMOVED lines=24> */
.L_x_3188:
[----:B------:R1:W5:Y:S01]  /*0200*/  LDG.E.U8 R28, desc[UR36][R4.64] ;  /* 0x00000024041c7981 */ /* 0x000362000c1e1100 */
[----:B------:R-:W-:Y:S01]  /*0210*/  IMAD.MOV.U32 R29, RZ, RZ, RZ ;  /* 0x000000ffff1d7224 */ /* 0x000fe200078e00ff */
[----:B------:R-:W-:Y:S06]  /*0220*/  BRA `(.L_x_3190) ;  /* 0x0000000c004c7947 */ /* 0x000fec0003800000 */
.L_x_3187:
        /* <DEDUP_REMOVED lines=8> */
.L_x_3192:
[----:B------:R-:W2:Y:S02]  /*02b0*/  LDG.E R28, desc[UR36][R4.64] ;  /* 0x00000024041c7981 */ /* 0x000ea4000c1e1900 */
[----:B--2---:R-:W-:Y:S01]  /*02c0*/  SHF.R.S32.HI R29, RZ, 0x1f, R28 ;  /* 0x0000001fff1d7819 */ /* 0x004fe2000001141c */
[----:B------:R-:W-:Y:S06]  /*02d0*/  BRA `(.L_x_3190) ;  /* 0x0000000c00207947 */ /* 0x000fec0003800000 */
.L_x_3191:
[----:B------:R-:W2:Y:S02]  /*02e0*/  LDG.E.S16 R28, desc[UR36][R4.64] ;  /* 0x00000024041c7981 */ /* 0x000ea4000c1e1700 */
[----:B--2---:R-:W-:Y:S01]  /*02f0*/  SHF.R.S32.HI R29, RZ, 0x1f, R28 ;  /* 0x0000001fff1d7819 */ /* 0x004fe2000001141c */
[----:B------:R-:W-:Y:S06]  /*0300*/  BRA `(.L_x_3190) ;  /* 0x0000000c00147947 */ /* 0x000fec0003800000 */
.L_x_3186:
[----:B------:R-:W-:-:S13]  /*0310*/  ISETP.GT.AND P0, PT, R0, 0x6, PT ;  /* 0x000000060000780c */ /* 0x000fda0003f04270 */
[----:B------:R-:W-:Y:S05]  /*0320*/  @P0 BRA `(.L_x_3193) ;  /* 0x00000000002c0947 */ /* 0x000fea0003800000 */
[----:B------:R-:W-:-:S13]  /*0330*/  ISETP.NE.AND P0, PT, R0, 0x5, PT ;  /* 0x000000050000780c */ /* 0x000fda0003f05270 */
[----:B------:R-:W-:Y:S05]  /*0340*/  @!P0 BRA `(.L_x_3194) ;  /* 0x0000000000148947 */ /* 0x000fea0003800000 */
[----:B------:R-:W-:-:S13]  /*0350*/  ISETP.NE.AND P0, PT, R0, 0x6, PT ;  /* 0x000000060000780c */ /* 0x000fda0003f05270 */
[----:B------:R-:W-:Y:S05]  /*0360*/  @P0 BRA `(.L_x_3189) ;  /* 0x0000000800a40947 */ /* 0x000fea0003800000 */
[----:B------:R-:W2:Y:S02]  /*0370*/  LDG.E R4, desc[UR36][R4.64] ;  /* 0x0000002404047981 */ /* 0x000ea4000c1e1900 */
[----:B--2---:R0:W1:Y:S01]  /*0380*/  F2I.S64.TRUNC R28, R4 ;  /* 0x00000004001c7311 */ /* 0x004062000020d900 */
[----:B------:R-:W-:Y:S05]  /*0390*/  BRA `(.L_x_3190) ;  /* 0x0000000800f07947 */ /* 0x000fea0003800000 */
.L_x_3194:
[----:B------:R-:W2:Y:S02]  /*03a0*/  LDG.E.U16 R4, desc[UR36][R4.64] ;  /* 0x0000002404047981 */ /* 0x000ea4000c1e1500 */
[----:B--2---:R-:W-:-:S06]  /*03b0*/  HADD2.F32 R28, -RZ, R4.H0_H0 ;  /* 0x20000004ff1c7230 */ /* 0x004fcc0000004100 */
[----:B------:R-:W0:Y:S01]  /*03c0*/  F2I.S64.TRUNC R28, R28 ;  /* 0x0000001c001c7311 */ /* 0x000e22000020d900 */
[----:B------:R-:W-:Y:S05]  /*03d0*/  BRA `(.L_x_3190) ;  /* 0x0000000800e07947 */ /* 0x000fea0003800000 */
.L_x_3193:
[----:B------:R-:W-:-:S13]  /*03e0*/  ISETP.NE.AND P0, PT, R0, 0x7, PT ;  /* 0x000000070000780c */ /* 0x000fda0003f05270 */
[----:B------:R-:W-:Y:S05]  /*03f0*/  @!P0 BRA `(.L_x_3195) ;  /* 0x00000000002c8947 */ /* 0x000fea0003800000 */
[----:B------:R-:W-:-:S13]  /*0400*/  ISETP.NE.AND P0, PT, R0, 0x8, PT ;  /* 0x000000080000780c */ /* 0x000fda0003f05270 */
[----:B------:R-:W-:Y:S05]  /*0410*/  @!P0 BRA `(.L_x_3196) ;  /* 0x0000000000148947 */ /* 0x000fea0003800000 */
[----:B------:R-:W-:-:S13]  /*0420*/  ISETP.NE.AND P0, PT, R0, 0x9, PT ;  /* 0x000000090000780c */ /* 0x000fda0003f05270 */
[----:B------:R-:W-:Y:S05]  /*0430*/  @P0 BRA `(.L_x_3189) ;  /* 0x0000000800700947 */ /* 0x000fea0003800000 */
[----:B------:R-:W2:Y:S02]  /*0440*/  LDG.E R4, desc[UR36][R4.64] ;  /* 0x0000002404047981 */ /* 0x000ea4000c1e1900 */
[----:B--2---:R0:W1:Y:S01]  /*0450*/  F2I.S64.TRUNC R28, R4 ;  /* 0x00000004001c7311 */ /* 0x004062000020d900 */
[----:B------:R-:W-:Y:S05]  /*0460*/  BRA `(.L_x_3190) ;  /* 0x0000000800bc7947 */ /* 0x000fea0003800000 */
.L_x_3196:
[----:B------:R-:W2:Y:S02]  /*0470*/  LDG.E.U16 R4, desc[UR36][R4.64] ;  /* 0x0000002404047981 */ /* 0x000ea4000c1e1500 */
[----:B--2---:R-:W-:-:S06]  /*0480*/  HADD2.F32 R28, -RZ, R4.H0_H0 ;  /* 0x20000004ff1c7230 */ /* 0x004fcc0000004100 */
[----:B------:R-:W4:Y:S01]  /*0490*/  F2I.S64.TRUNC R28, R28 ;  /* 0x0000001c001c7311 */ /* 0x000f22000020d900 */
[----:B------:R-:W-:Y:S05]  /*04a0*/  BRA `(.L_x_3190) ;  /* 0x0000000800ac7947 */ /* 0x000fea0003800000 */
.L_x_3195:
[----:B------:R-:W2:Y:S02]  /*04b0*/  LDG.E.64 R4, desc[UR36][R4.64] ;  /* 0x0000002404047981 */ /* 0x000ea4000c1e1b00 */
[----:B--2---:R2:W3:Y:S01]  /*04c0*/  F2I.S64.F64.TRUNC R28, R4 ;  /* 0x00000004001c7311 */ /* 0x0044e2000030d900 */
[----:B------:R-:W-:Y:S05]  /*04d0*/  BRA `(.L_x_3190) ;  /* 0x0000000800a07947 */ /* 0x000fea0003800000 */
.L_x_3185:
        /* <DEDUP_REMOVED lines=13> */
.L_x_3199:
[----:B------:R-:W2:Y:S02]  /*05b0*/  LDG.E.64 R4, desc[UR36][R4.64] ;  /* 0x0000002404047981 */ /* 0x000ea4000c1e1b00 */
[----:B--2---:R0:W1:Y:S01]  /*05c0*/  F2I.S64.F64.TRUNC R28, R4 ;  /* 0x00000004001c7311 */ /* 0x004062000030d900 */
[----:B------:R-:W-:Y:S05]  /*05d0*/  BRA `(.L_x_3190) ;  /* 0x0000000800607947 */ /* 0x000fea0003800000 */
.L_x_3198:
        /* <DEDUP_REMOVED lines=25> */
[----:B------:R0:W1:Y:S01]  /*0770*/  F2I.S64.TRUNC R28, R7 ;  /* 0x00000007001c7311 */ /* 0x000062000020d900 */
[----:B------:R-:W-:Y:S05]  /*0780*/  BRA `(.L_x_3190) ;  /* 0x0000000400f47947 */ /* 0x000fea0003800000 */
.L_x_3201:
        /* <DEDUP_REMOVED lines=13> */
[----:B------:R0:W1:Y:S01]  /*0860*/  F2I.S64.TRUNC R28, R0 ;  /* 0x00000000001c7311 */ /* 0x000062000020d900 */
[----:B------:R-:W-:Y:S05]  /*0870*/  BRA `(.L_x_3190) ;  /* 0x0000000400b87947 */ /* 0x000fea0003800000 */
.L_x_3200:
[----:B------:R-:W2:Y:S02]  /*0880*/  LDG.E.U16 R28, desc[UR36][R4.64] ;  /* 0x00000024041c7981 */ /* 0x000ea4000c1e1500 */
[----:B--2---:R-:W-:-:S06]  /*0890*/  IMAD.U32 R28, R28, 0x10000, RZ ;  /* 0x000100001c1c7824 */ /* 0x004fcc00078e00ff */
[----:B------:R-:W0:Y:S01]  /*08a0*/  F2I.S64.TRUNC R28, R28 ;  /* 0x0000001c001c7311 */ /* 0x000e22000020d900 */
[----:B------:R-:W-:Y:S05]  /*08b0*/  BRA `(.L_x_3190) ;  /* 0x0000000400a87947 */ /* 0x000fea0003800000 */
.L_x_3197:
        /* <DEDUP_REMOVED lines=11> */
.L_x_3204:
        /* <DEDUP_REMOVED lines=21> */
.L_x_3208:
[----:B------:R-:W-:Y:S05]  /*0ac0*/  BSYNC B1 ;  /* 0x0000000000017941 */ /* 0x000fea0003800000 */
.L_x_3207:
[----:B------:R-:W-:Y:S01]  /*0ad0*/  IMAD.SHL.U32 R3, R3, 0x100000, RZ ;  /* 0x0010000003037824 */ /* 0x000fe200078e00ff */
[----:B------:R-:W-:-:S04]  /*0ae0*/  LEA R5, R0, 0x3b800000, 0x17 ;  /* 0x3b80000000057811 */ /* 0x000fc800078eb8ff */
[----:B------:R-:W-:-:S07]  /*0af0*/  LOP3.LUT R28, R5, R3, R28, 0xfe, !PT ;  /* 0x00000003051c7212 */ /* 0x000fce00078efe1c */
.L_x_3206:
[----:B------:R-:W-:Y:S05]  /*0b00*/  BSYNC B0 ;  /* 0x0000000000007941 */ /* 0x000fea0003800000 */
.L_x_3205:
[----:B------:R-:W0:Y:S01]  /*0b10*/  F2I.S64.TRUNC R28, R28 ;  /* 0x0000001c001c7311 */ /* 0x000e22000020d900 */
[----:B------:R-:W-:Y:S05]  /*0b20*/  BRA `(.L_x_3190) ;  /* 0x00000004000c7947 */ /* 0x000fea0003800000 */
.L_x_3203:
        /* <DEDUP_REMOVED lines=21> */
.L_x_3212:
[----:B------:R-:W-:Y:S05]  /*0c80*/  BSYNC B1 ;  /* 0x0000000000017941 */ /* 0x000fea0003800000 */
.L_x_3211:
[----:B------:R-:W-:Y:S01]  /*0c90*/  IMAD.SHL.U32 R3, R3, 0x200000, RZ ;  /* 0x0020000003037824 */ /* 0x000fe200078e00ff */
[----:B------:R-:W-:-:S04]  /*0ca0*/  LEA R5, R0, 0x37800000, 0x17 ;  /* 0x3780000000057811 */ /* 0x000fc800078eb8ff */
[----:B------:R-:W-:-:S07]  /*0cb0*/  LOP3.LUT R28, R5, R3, R28, 0xfe, !PT ;  /* 0x00000003051c7212 */ /* 0x000fce00078efe1c */
.L_x_3210:
[----:B------:R-:W-:Y:S05]  /*0cc0*/  BSYNC B0 ;  /* 0x0000000000007941 */ /* 0x000fea0003800000 */
.L_x_3209:
[----:B------:R-:W0:Y:S01]  /*0cd0*/  F2I.S64.TRUNC R28, R28 ;  /* 0x0000001c001c7311 */ /* 0x000e22000020d900 */
[----:B------:R-:W-:Y:S05]  /*0ce0*/  BRA `(.L_x_3190) ;  /* 0x00000000009c7947 */ /* 0x000fea0003800000 */
.L_x_3202:
        /* <DEDUP_REMOVED lines=14> */
.L_x_3216:
[----:B------:R-:W-:Y:S05]  /*0dd0*/  BSYNC B0 ;  /* 0x0000000000007941 */ /* 0x000fea0003800000 */
.L_x_3215:
[----:B------:R-:W0:Y:S01]  /*0de0*/  F2I.S64.TRUNC R28, R28 ;  /* 0x0000001c001c7311 */ /* 0x000e22000020d900 */
[----:B------:R-:W-:Y:S05]  /*0df0*/  BRA `(.L_x_3190) ;  /* 0x0000000000587947 */ /* 0x000fea0003800000 */
.L_x_3189:
        /* <DEDUP_REMOVED lines=16> */
.L_x_3217:
[----:B------:R-:W-:Y:S01]  /*0f00*/  CS2R R28, SRZ ;  /* 0x00000000001c7805 */ /* 0x000fe2000001ff00 */
[----:B------:R-:W-:Y:S06]  /*0f10*/  BRA `(.L_x_3190) ;  /* 0x0000000000107947 */ /* 0x000fec0003800000 */
.L_x_3214:
[----:B------:R0:W5:Y:S01]  /*0f20*/  LDG.E.64 R28, desc[UR36][R4.64] ;  /* 0x00000024041c7981 */ /* 0x000162000c1e1b00 */
[----:B------:R-:W-:Y:S05]  /*0f30*/  BRA `(.L_x_3190) ;  /* 0x0000000000087947 */ /* 0x000fea0003800000 */
.L_x_3213:
[----:B------:R0:W5:Y:S01]  /*0f40*/  LDG.E R28, desc[UR36][R4.64] ;  /* 0x00000024041c7981 */ /* 0x000162000c1e1900 */
[----:B------:R-:W-:-:S07]  /*0f50*/  IMAD.MOV.U32 R29, RZ, RZ, RZ ;  /* 0x000000ffff1d7224 */ /* 0x000fce00078e00ff */
.L_x_3190:
[----:B------:R-:W2:Y:S02]  /*0f60*/  S2R R19, SR_TID.X ;  /* 0x0000000000137919 */ /* 0x000ea40000002100 */
[----:B--2---:R-:W-:-:S07]  /*0f70*/  VIADD R19, R19, 0x80 ;  /* 0x0000008013137836 */ /* 0x004fce0000000000 */
.L_x_3184:
[----:B------:R-:W-:Y:S05]  /*0f80*/  BSYNC B6 ;  /* 0x0000000000067941 */ /* 0x000fea0003800000 */
.L_x_3183:
[----:B------:R-:W-:Y:S01]  /*0f90*/  ISETP.GE.AND P0, PT, R19, R16, PT ;  /* 0x000000101300720c */ /* 0x000fe20003f06270 */
[----:B------:R-:W-:-:S12]  /*0fa0*/  BSSY B6, `(.L_x_3218) ;  /* 0x00000ed000067945 */ /* 0x000fd80003800000 */
[----:B------:R-:W-:Y:S05]  /*0fb0*/  @P0 BRA `(.L_x_3219) ;  /* 0x0000000c00ac0947 */ /* 0x000fea0003800000 */
[----:B01----:R-:W0:Y:S01]  /*0fc0*/  LDC.64 R4, c[0x0][0x230] ;  /* 0x00008c00ff047b82 */ /* 0x003e220000000a00 */
        /* <DEDUP_REMOVED lines=20> */
.L_x_3223:
[----:B------:R0:W5:Y:S01]  /*1110*/  LDG.E.U8 R24, desc[UR36][R4.64] ;  /* 0x0000002404187981 */ /* 0x000162000c1e1100 */
[----:B------:R-:W-:Y:S01]  /*1120*/  IMAD.MOV.U32 R25, RZ, RZ, RZ ;  /* 0x000000ffff197224 */ /* 0x000fe200078e00ff */
[----:B------:R-:W-:Y:S06]  /*1130*/  BRA `(.L_x_3225) ;  /* 0x0000000c00487947 */ /* 0x000fec0003800000 */
.L_x_3222:
        /* <DEDUP_REMOVED lines=8> */
.L_x_3227:
[----:B------:R-:W2:Y:S02]  /*11c0*/  LDG.E R24, desc[UR36][R4.64] ;  /* 0x0000002404187981 */ /* 0x000ea4000c1e1900 */
[----:B--2---:R-:W-:Y:S01]  /*11d0*/  SHF.R.S32.HI R25, RZ, 0x1f, R24 ;  /* 0x0000001fff197819 */ /* 0x004fe20000011418 */
[----:B------:R-:W-:Y:S06]  /*11e0*/  BRA `(.L_x_3225) ;  /* 0x0000000c001c7947 */ /* 0x000fec0003800000 */
.L_x_3226:
[----:B------:R-:W2:Y:S02]  /*11f0*/  LDG.E.S16 R24, desc[UR36][R4.64] ;  /* 0x0000002404187981 */ /* 0x000ea4000c1e1700 */
[----:B--2---:R-:W-:Y:S01]  /*1200*/  SHF.R.S32.HI R25, RZ, 0x1f, R24 ;  /* 0x0000001fff197819 */ /* 0x004fe20000011418 */
[----:B------:R-:W-:Y:S06]  /*1210*/  BRA `(.L_x_3225) ;  /* 0x0000000c00107947 */ /* 0x000fec0003800000 */
.L_x_3221:
        /* <DEDUP_REMOVED lines=9> */
.L_x_3229:
[----:B------:R-:W2:Y:S02]  /*12b0*/  LDG.E.U16 R4, desc[UR36][R4.64] ;  /* 0x0000002404047981 */ /* 0x000ea4000c1e1500 */
[----:B--2---:R-:W-:-:S06]  /*12c0*/  HADD2.F32 R24, -RZ, R4.H0_H0 ;  /* 0x20000004ff187230 */ /* 0x004fcc0000004100 */
[----:B------:R-:W0:Y:S01]  /*12d0*/  F2I.S64.TRUNC R24, R24 ;  /* 0x0000001800187311 */ /* 0x000e22000020d900 */
[----:B------:R-:W-:Y:S05]  /*12e0*/  BRA `(.L_x_3225) ;  /* 0x0000000800dc7947 */ /* 0x000fea0003800000 */
.L_x_3228:
        /* <DEDUP_REMOVED lines=9> */
.L_x_3231:
[----:B------:R-:W2:Y:S02]  /*1380*/  LDG.E.U16 R4, desc[UR36][R4.64] ;  /* 0x0000002404047981 */ /* 0x000ea4000c1e1500 */
[----:B--2---:R-:W-:-:S06]  /*1390*/  HADD2.F32 R24, -RZ, R4.H0_H0 ;  /* 0x20000004ff187230 */ /* 0x004fcc0000004100 */
[----:B------:R-:W0:Y:S01]  /*13a0*/  F2I.S64.TRUNC R24, R24 ;  /* 0x0000001800187311 */ /* 0x000e22000020d900 */
[----:B------:R-:W-:Y:S05]  /*13b0*/  BRA `(.L_x_3225) ;  /* 0x0000000800a87947 */ /* 0x000fea0003800000 */
.L_x_3230:
[----:B------:R-:W2:Y:S02]  /*13c0*/  LDG.E.64 R4, desc[UR36][R4.64] ;  /* 0x0000002404047981 */ /* 0x000ea4000c1e1b00 */
[----:B--2---:R0:W1:Y:S01]  /*13d0*/  F2I.S64.F64.TRUNC R24, R4 ;  /* 0x0000000400187311 */ /* 0x004062000030d900 */
[----:B------:R-:W-:Y:S05]  /*13e0*/  BRA `(.L_x_3225) ;  /* 0x00000008009c7947 */ /* 0x000fea0003800000 */
.L_x_3220:
        /* <DEDUP_REMOVED lines=13> */
.L_x_3234:
[----:B------:R-:W2:Y:S02]  /*14c0*/  LDG.E.64 R4, desc[UR36][R4.64] ;  /* 0x0000002404047981 */ /* 0x000ea4000c1e1b00 */
[----:B--2---:R0:W1:Y:S01]  /*14d0*/  F2I.S64.F64.TRUNC R24, R4 ;  /* 0x0000000400187311 */ /* 0x004062000030d900 */
[----:B------:R-:W-:Y:S05]  /*14e0*/  BRA `(.L_x_3225) ;  /* 0x00000008005c7947 */ /* 0x000fea0003800000 */
.L_x_3233:
        /* <DEDUP_REMOVED lines=27> */
.L_x_3236:
        /* <DEDUP_REMOVED lines=12> */
[----:B------:R2:W0:Y:S01]  /*1760*/  F2I.S64.TRUNC R24, R0 ;  /* 0x0000000000187311 */ /* 0x000422000020d900 */
[----:B------:R-:W-:Y:S05]  /*1770*/  BRA `(.L_x_3225) ;  /* 0x0000000400b87947 */ /* 0x000fea0003800000 */
.L_x_3235:
[----:B------:R-:W2:Y:S02]  /*1780*/  LDG.E.U16 R24, desc[UR36][R4.64] ;  /* 0x0000002404187981 */ /* 0x000ea4000c1e1500 */
[----:B--2---:R-:W-:-:S06]  /*1790*/  IMAD.U32 R24, R24, 0x10000, RZ ;  /* 0x0001000018187824 */ /* 0x004fcc00078e00ff */
[----:B------:R-:W0:Y:S01]  /*17a0*/  F2I.S64.TRUNC R24, R24 ;  /* 0x0000001800187311 */ /* 0x000e22000020d900 */
[----:B------:R-:W-:Y:S05]  /*17b0*/  BRA `(.L_x_3225) ;  /* 0x0000000400a87947 */ /* 0x000fea0003800000 */
.L_x_3232:
        /* <DEDUP_REMOVED lines=11> */
.L_x_3239:
        /* <DEDUP_REMOVED lines=21> */
.L_x_3243:
[----:B------:R-:W-:Y:S05]  /*19c0*/  BSYNC B1 ;  /* 0x0000000000017941 */ /* 0x000fea0003800000 */
.L_x_3242:
[----:B------:R-:W-:Y:S01]  /*19d0*/  IMAD.SHL.U32 R3, R3, 0x100000, RZ ;  /* 0x0010000003037824 */ /* 0x000fe200078e00ff */
[----:B------:R-:W-:-:S04]  /*19e0*/  LEA R5, R0, 0x3b800000, 0x17 ;  /* 0x3b80000000057811 */ /* 0x000fc800078eb8ff */
[----:B------:R-:W-:-:S07]  /*19f0*/  LOP3.LUT R24, R5, R3, R24, 0xfe, !PT ;  /* 0x0000000305187212 */ /* 0x000fce00078efe18 */
.L_x_3241:
[----:B------:R-:W-:Y:S05]  /*1a00*/  BSYNC B0 ;  /* 0x0000000000007941 */ /* 0x000fea0003800000 */
.L_x_3240:
[----:B------:R-:W0:Y:S01]  /*1a10*/  F2I.S64.TRUNC R24, R24 ;  /* 0x0000001800187311 */ /* 0x000e22000020d900 */
[----:B------:R-:W-:Y:S05]  /*1a20*/  BRA `(.L_x_3225) ;  /* 0x00000004000c7947 */ /* 0x000fea0003800000 */
.L_x_3238:
        /* <DEDUP_REMOVED lines=21> */
.L_x_3247:
[----:B------:R-:W-:Y:S05]  /*1b80*/  BSYNC B1 ;  /* 0x0000000000017941 */ /* 0x000fea0003800000 */
.L_x_3246:
[----:B------:R-:W-:Y:S01]  /*1b90*/  IMAD.SHL.U32 R3, R3, 0x200000, RZ ;  /* 0x0020000003037824 */ /* 0x000fe200078e00ff */
[----:B------:R-:W-:-:S04]  /*1ba0*/  LEA R5, R0, 0x37800000, 0x17 ;  /* 0x3780000000057811 */ /* 0x000fc800078eb8ff */
[----:B------:R-:W-:-:S07]  /*1bb0*/  LOP3.LUT R24, R5, R3, R24, 0xfe, !PT ;  /* 0x0000000305187212 */ /* 0x000fce00078efe18 */
.L_x_3245:
[----:B------:R-:W-:Y:S05]  /*1bc0*/  BSYNC B0 ;  /* 0x0000000000007941 */ /* 0x000fea0003800000 */
.L_x_3244:
[----:B------:R-:W0:Y:S01]  /*1bd0*/  F2I.S64.TRUNC R24, R24 ;  /* 0x0000001800187311 */ /* 0x000e22000020d900 */
[----:B------:R-:W-:Y:S05]  /*1be0*/  BRA `(.L_x_3225) ;  /* 0x00000000009c7947 */ /* 0x000fea0003800000 */
.L_x_3237:
        /* <DEDUP_REMOVED lines=14> */
.L_x_3251:
[----:B------:R-:W-:Y:S05]  /*1cd0*/  BSYNC B0 ;  /* 0x0000000000007941 */ /* 0x000fea0003800000 */
.L_x_3250:
[----:B------:R-:W0:Y:S01]  /*1ce0*/  F2I.S64.TRUNC R24, R24 ;  /* 0x0000001800187311 */ /* 0x000e22000020d900 */
[----:B------:R-:W-:Y:S05]  /*1cf0*/  BRA `(.L_x_3225) ;  /* 0x0000000000587947 */ /* 0x000fea0003800000 */
.L_x_3224:
        /* <DEDUP_REMOVED lines=15> */
[----:B0--345:R-:W-:Y:S05]  /*1df0*/  CALL.ABS.NOINC R14 ;  /* 0x000000000e007343 */ /* 0x039fea0003c00000 */
.L_x_3252:
[----:B------:R-:W-:Y:S01]  /*1e00*/  CS2R R24, SRZ ;  /* 0x0000000000187805 */ /* 0x000fe2000001ff00 */
[----:B------:R-:W-:Y:S06]  /*1e10*/  BRA `(.L_x_3225) ;  /* 0x0000000000107947 */ /* 0x000fec0003800000 */
.L_x_3249:
[----:B------:R0:W5:Y:S01]  /*1e20*/  LDG.E.64 R24, desc[UR36][R4.64] ;  /* 0x0000002404187981 */ /* 0x000162000c1e1b00 */
[----:B------:R-:W-:Y:S05]  /*1e30*/  BRA `(.L_x_3225) ;  /* 0x0000000000087947 */ /* 0x000fea0003800000 */
.L_x_3248:
[----:B------:R0:W5:Y:S01]  /*1e40*/  LDG.E R24, desc[UR36][R4.64] ;  /* 0x0000002404187981 */ /* 0x000162000c1e1900 */
[----:B------:R-:W-:-:S07]  /*1e50*/  IMAD.MOV.U32 R25, RZ, RZ, RZ ;  /* 0x000000ffff197224 */ /* 0x000fce00078e00ff */
.L_x_3225:
[----:B------:R-:W-:-:S07]  /*1e60*/  VIADD R19, R19, 0x80 ;  /* 0x0000008013137836 */ /* 0x000fce0000000000 */
.L_x_3219:
[----:B------:R-:W-:Y:S05]  /*1e70*/  BSYNC B6 ;  /* 0x0000000000067941 */ /* 0x000fea0003800000 */
.L_x_3218:
[----:B------:R-:W-:Y:S01]  /*1e80*/  ISETP.GE.AND P0, PT, R19, R16, PT ;  /* 0x000000101300720c */ /* 0x000fe20003f06270 */
[----:B------:R-:W-:Y:S01]  /*1e90*/  BSSY B6, `(.L_x_3253) ;  /* 0x00000ef000067945 */ /* 0x000fe20003800000 */
[----:B------:R-:W-:Y:S02]  /*1ea0*/  CS2R R22, SRZ ;  /* 0x0000000000167805 */ /* 0x000fe4000001ff00 */
[----:B------:R-:W-:-:S09]  /*1eb0*/  CS2R R26, SRZ ;  /* 0x00000000001a7805 */ /* 0x000fd2000001ff00 */
[----:B------:R-:W-:Y:S05]  /*1ec0*/  @P0 BRA `(.L_x_3254) ;  /* 0x0000000c00ac0947 */ /* 0x000fea0003800000 */
[----:B01----:R-:W0:Y:S01]  /*1ed0*/  LDC.64 R4, c[0x0][0x230] ;  /* 0x00008c00ff047b82 */ /* 0x003e220000000a00 */
[----:B--2---:R-:W-:Y:S01]  /*1ee0*/  IMAD R0, R2, 0x200, R19 ;  /* 0x0000020002007824 */ /* 0x004fe200078e0213 */
        /* <DEDUP_REMOVED lines=19> */
.L_x_3258:
[----:B------:R0:W5:Y:S01]  /*2020*/  LDG.E.U8 R26, desc[UR36][R4.64] ;  /* 0x00000024041a7981 */ /* 0x000162000c1e1100 */
[----:B------:R-:W-:Y:S01]  /*2030*/  IMAD.MOV.U32 R27, RZ, RZ, RZ ;  /* 0x000000ffff1b7224 */ /* 0x000fe200078e00ff */
[----:B------:R-:W-:Y:S06]  /*2040*/  BRA `(.L_x_3260) ;  /* 0x0000000c00487947 */ /* 0x000fec0003800000 */
.L_x_3257:
        /* <DEDUP_REMOVED lines=8> */
.L_x_3262:
[----:B------:R-:W2:Y:S02]  /*20d0*/  LDG.E R26, desc[UR36][R4.64] ;  /* 0x00000024041a7981 */ /* 0x000ea4000c1e1900 */
[----:B--2---:R-:W-:Y:S01]  /*20e0*/  SHF.R.S32.HI R27, RZ, 0x1f, R26 ;  /* 0x0000001fff1b7819 */ /* 0x004fe2000001141a */
[----:B------:R-:W-:Y:S06]  /*20f0*/  BRA `(.L_x_3260) ;  /* 0x0000000c001c7947 */ /* 0x000fec0003800000 */
.L_x_3261:
[----:B------:R-:W2:Y:S02]  /*2100*/  LDG.E.S16 R26, desc[UR36][R4.64] ;  /* 0x00000024041a7981 */ /* 0x000ea4000c1e1700 */
[----:B--2---:R-:W-:Y:S01]  /*2110*/  SHF.R.S32.HI R27, RZ, 0x1f, R26 ;  /* 0x0000001fff1b7819 */ /* 0x004fe2000001141a */
[----:B------:R-:W-:Y:S06]  /*2120*/  BRA `(.L_x_3260) ;  /* 0x0000000c00107947 */ /* 0x000fec0003800000 */
.L_x_3256:
        /* <DEDUP_REMOVED lines=9> */
.L_x_3264:
[----:B------:R-:W2:Y:S02]  /*21c0*/  LDG.E.U16 R4, desc[UR36][R4.64] ;  /* 0x0000002404047981 */ /* 0x000ea4000c1e1500 */
[----:B--2---:R-:W-:-:S06]  /*21d0*/  HADD2.F32 R26, -RZ, R4.H0_H0 ;  /* 0x20000004ff1a7230 */ /* 0x004fcc0000004100 */
[----:B------:R-:W0:Y:S01]  /*21e0*/  F2I.S64.TRUNC R26, R26 ;  /* 0x0000001a001a7311 */ /* 0x000e22000020d900 */
[----:B------:R-:W-:Y:S05]  /*21f0*/  BRA `(.L_x_3260) ;  /* 0x0000000800dc7947 */ /* 0x000fea0003800000 */
.L_x_3263:
        /* <DEDUP_REMOVED lines=9> */
.L_x_3266:
[----:B------:R-:W2:Y:S02]  /*2290*/  LDG.E.U16 R4, desc[UR36][R4.64] ;  /* 0x0000002404047981 */ /* 0x000ea4000c1e1500 */
[----:B--2---:R-:W-:-:S06]  /*22a0*/  HADD2.F32 R26, -RZ, R4.H0_H0 ;  /* 0x20000004ff1a7230 */ /* 0x004fcc0000004100 */
[----:B------:R-:W0:Y:S01]  /*22b0*/  F2I.S64.TRUNC R26, R26 ;  /* 0x0000001a001a7311 */ /* 0x000e22000020d900 */
[----:B------:R-:W-:Y:S05]  /*22c0*/  BRA `(.L_x_3260) ;  /* 0x0000000800a87947 */ /* 0x000fea0003800000 */
.L_x_3265:
[----:B------:R-:W2:Y:S02]  /*22d0*/  LDG.E.64 R4, desc[UR36][R4.64] ;  /* 0x0000002404047981 */ /* 0x000ea4000c1e1b00 */
[----:B--2---:R0:W1:Y:S01]  /*22e0*/  F2I.S64.F64.TRUNC R26, R4 ;  /* 0x00000004001a7311 */ /* 0x004062000030d900 */
[----:B------:R-:W-:Y:S05]  /*22f0*/  BRA `(.L_x_3260) ;  /* 0x00000008009c7947 */ /* 0x000fea0003800000 */
.L_x_3255:
        /* <DEDUP_REMOVED lines=13> */
.L_x_3269:
[----:B------:R-:W2:Y:S02]  /*23d0*/  LDG.E.64 R4, desc[UR36][R4.64] ;  /* 0x0000002404047981 */ /* 0x000ea4000c1e1b00 */
[----:B--2---:R0:W1:Y:S01]  /*23e0*/  F2I.S64.F64.TRUNC R26, R4 ;  /* 0x00000004001a7311 */ /* 0x004062000030d900 */
[----:B------:R-:W-:Y:S05]  /*23f0*/  BRA `(.L_x_3260) ;  /* 0x00000008005c7947 */ /* 0x000fea0003800000 */
.L_x_3268:
        /* <DEDUP_REMOVED lines=27> */
.L_x_3271:
        /* <DEDUP_REMOVED lines=14> */
.L_x_3270:
[----:B------:R-:W2:Y:S02]  /*2690*/  LDG.E.U16 R26, desc[UR36][R4.64] ;  /* 0x00000024041a7981 */ /* 0x000ea4000c1e1500 */
[----:B--2---:R-:W-:-:S06]  /*26a0*/  IMAD.U32 R26, R26, 0x10000, RZ ;  /* 0x000100001a1a7824 */ /* 0x004fcc00078e00ff */
[----:B------:R-:W0:Y:S01]  /*26b0*/  F2I.S64.TRUNC R26, R26 ;  /* 0x0000001a001a7311 */ /* 0x000e22000020d900 */
[----:B------:R-:W-:Y:S05]  /*26c0*/  BRA `(.L_x_3260) ;  /* 0x0000000400a87947 */ /* 0x000fea0003800000 */
.L_x_3267:
        /* <DEDUP_REMOVED lines=11> */
.L_x_3274:
        /* <DEDUP_REMOVED lines=21> */
.L_x_3278:
[----:B------:R-:W-:Y:S05]  /*28d0*/  BSYNC B1 ;  /* 0x0000000000017941 */ /* 0x000fea0003800000 */
.L_x_3277:
[----:B------:R-:W-:Y:S01]  /*28e0*/  IMAD.SHL.U32 R3, R3, 0x100000, RZ ;  /* 0x0010000003037824 */ /* 0x000fe200078e00ff */
[----:B------:R-:W-:-:S04]  /*28f0*/  LEA R5, R0, 0x3b800000, 0x17 ;  /* 0x3b80000000057811 */ /* 0x000fc800078eb8ff */
[----:B------:R-:W-:-:S07]  /*2900*/  LOP3.LUT R26, R5, R3, R26, 0xfe, !PT ;  /* 0x00000003051a7212 */ /* 0x000fce00078efe1a */
.L_x_3276:
[----:B------:R-:W-:Y:S05]  /*2910*/  BSYNC B0 ;  /* 0x0000000000007941 */ /* 0x000fea0003800000 */
.L_x_3275:
[----:B------:R-:W1:Y:S01]  /*2920*/  F2I.S64.TRUNC R26, R26 ;  /* 0x0000001a001a7311 */ /* 0x000e62000020d900 */
[----:B------:R-:W-:Y:S05]  /*2930*/  BRA `(.L_x_3260) ;  /* 0x00000004000c7947 */ /* 0x000fea0003800000 */
.L_x_3273:
        /* <DEDUP_REMOVED lines=21> */
.L_x_3282:
[----:B------:R-:W-:Y:S05]  /*2a90*/  BSYNC B1 ;  /* 0x0000000000017941 */ /* 0x000fea0003800000 */
.L_x_3281:
[----:B------:R-:W-:Y:S01]  /*2aa0*/  IMAD.SHL.U32 R3, R3, 0x200000, RZ ;  /* 0x0020000003037824 */ /* 0x000fe200078e00ff */
[----:B------:R-:W-:-:S04]  /*2ab0*/  LEA R5, R0, 0x37800000, 0x17 ;  /* 0x3780000000057811 */ /* 0x000fc800078eb8ff */
[----:B------:R-:W-:-:S07]  /*2ac0*/  LOP3.LUT R26, R5, R3, R26, 0xfe, !PT ;  /* 0x00000003051a7212 */ /* 0x000fce00078efe1a */
.L_x_3280:
[----:B------:R-:W-:Y:S05]  /*2ad0*/  BSYNC B0 ;  /* 0x0000000000007941 */ /* 0x000fea0003800000 */
.L_x_3279:
[----:B------:R-:W2:Y:S01]  /*2ae0*/  F2I.S64.TRUNC R26, R26 ;  /* 0x0000001a001a7311 */ /* 0x000ea2000020d900 */
[----:B------:R-:W-:Y:S05]  /*2af0*/  BRA `(.L_x_3260) ;  /* 0x00000000009c7947 */ /* 0x000fea0003800000 */
.L_x_3272:
        /* <DEDUP_REMOVED lines=14> */
.L_x_3286:
[----:B------:R-:W-:Y:S05]  /*2be0*/  BSYNC B0 ;  /* 0x0000000000007941 */ /* 0x000fea0003800000 */
.L_x_3285:
[----:B------:R-:W0:Y:S01]  /*2bf0*/  F2I.S64.TRUNC R26, R26 ;  /* 0x0000001a001a7311 */ /* 0x000e22000020d900 */
[----:B------:R-:W-:Y:S05]  /*2c00*/  BRA `(.L_x_3260) ;  /* 0x0000000000587947 */ /* 0x000fea0003800000 */
.L_x_3259:
        /* <DEDUP_REMOVED lines=16> */
.L_x_3287:
[----:B------:R-:W-:Y:S01]  /*2d10*/  CS2R R26, SRZ ;  /* 0x00000000001a7805 */ /* 0x000fe2000001ff00 */
[----:B------:R-:W-:Y:S06]  /*2d20*/  BRA `(.L_x_3260) ;  /* 0x0000000000107947 */ /* 0x000fec0003800000 */
.L_x_3284:
[----:B------:R0:W5:Y:S01]  /*2d30*/  LDG.E.64 R26, desc[UR36][R4.64] ;  /* 0x00000024041a7981 */ /* 0x000162000c1e1b00 */
[----:B------:R-:W-:Y:S05]  /*2d40*/  BRA `(.L_x_3260) ;  /* 0x0000000000087947 */ /* 0x000fea0003800000 */
.L_x_3283:
[----:B------:R0:W5:Y:S01]  /*2d50*/  LDG.E R26, desc[UR36][R4.64] ;  /* 0x00000024041a7981 */ /* 0x000162000c1e1900 */
[----:B------:R-:W-:-:S07]  /*2d60*/  IMAD.MOV.U32 R27, RZ, RZ, RZ ;  /* 0x000000ffff1b7224 */ /* 0x000fce00078e00ff */
.L_x_3260:
[----:B------:R-:W-:-:S07]  /*2d70*/  VIADD R19, R19, 0x80 ;  /* 0x0000008013137836 */ /* 0x000fce0000000000 */
.L_x_3254:
[----:B------:R-:W-:Y:S05]  /*2d80*/  BSYNC B6 ;  /* 0x0000000000067941 */ /* 0x000fea0003800000 */
.L_x_3253:
[----:B------:R-:W-:Y:S01]  /*2d90*/  ISETP.GE.AND P0, PT, R19, R16, PT ;  /* 0x000000101300720c */ /* 0x000fe20003f06270 */
[----:B------:R-:W-:-:S12]  /*2da0*/  BSSY B6, `(.L_x_3288) ;  /* 0x00000ea000067945 */ /* 0x000fd80003800000 */
[----:B------:R-:W-:Y:S05]  /*2db0*/  @P0 BRA `(.L_x_3289) ;  /* 0x0000000c00a00947 */ /* 0x000fea0003800000 */
[----:B01----:R-:W0:Y:S01]  /*2dc0*/  LDC.64 R4, c[0x0][0x230] ;  /* 0x00008c00ff047b82 */ /* 0x003e220000000a00 */
        /* <DEDUP_REMOVED lines=19> */
.L_x_3293:
[----:B------:R0:W5:Y:S01]  /*2f00*/  LDG.E.U8 R22, desc[UR36][R4.64] ;  /* 0x0000002404167981 */ /* 0x000162000c1e1100 */
[----:B------:R-:W-:Y:S01]  /*2f10*/  IMAD.MOV.U32 R23, RZ, RZ, RZ ;  /* 0x000000ffff177224 */ /* 0x000fe200078e00ff */
[----:B------:R-:W-:Y:S06]  /*2f20*/  BRA `(.L_x_3289) ;  /* 0x0000000c00447947 */ /* 0x000fec0003800000 */
.L_x_3292:
        /* <DEDUP_REMOVED lines=8> */
.L_x_3296:
[----:B------:R-:W2:Y:S02]  /*2fb0*/  LDG.E R22, desc[UR36][R4.64] ;  /* 0x0000002404167981 */ /* 0x000ea4000c1e1900 */
[----:B--2---:R-:W-:Y:S01]  /*2fc0*/  SHF.R.S32.HI R23, RZ, 0x1f, R22 ;  /* 0x0000001fff177819 */ /* 0x004fe20000011416 */
[----:B------:R-:W-:Y:S06]  /*2fd0*/  BRA `(.L_x_3289) ;  /* 0x0000000c00187947 */ /* 0x000fec0003800000 */
.L_x_3295:
[----:B------:R-:W2:Y:S02]  /*2fe0*/  LDG.E.S16 R22, desc[UR36][R4.64] ;  /* 0x0000002404167981 */ /* 0x000ea4000c1e1700 */
[----:B--2---:R-:W-:Y:S01]  /*2ff0*/  SHF.R.S32.HI R23, RZ, 0x1f, R22 ;  /* 0x0000001fff177819 */ /* 0x004fe20000011416 */
[----:B------:R-:W-:Y:S06]  /*3000*/  BRA `(.L_x_3289) ;  /* 0x0000000c000c7947 */ /* 0x000fec0003800000 */
.L_x_3291:
        /* <DEDUP_REMOVED lines=9> */
.L_x_3298:
[----:B------:R-:W2:Y:S02]  /*30a0*/  LDG.E.U16 R4, desc[UR36][R4.64] ;  /* 0x0000002404047981 */ /* 0x000ea4000c1e1500 */
[----:B--2---:R-:W-:-:S06]  /*30b0*/  HADD2.F32 R22, -RZ, R4.H0_H0 ;  /* 0x20000004ff167230 */ /* 0x004fcc0000004100 */
[----:B------:R-:W0:Y:S01]  /*30c0*/  F2I.S64.TRUNC R22, R22 ;  /* 0x0000001600167311 */ /* 0x000e22000020d900 */
[----:B------:R-:W-:Y:S05]  /*30d0*/  BRA `(.L_x_3289) ;  /* 0x0000000800d87947 */ /* 0x000fea0003800000 */
.L_x_3297:
        /* <DEDUP_REMOVED lines=9> */
.L_x_3300:
[----:B------:R-:W2:Y:S02]  /*3170*/  LDG.E.U16 R4, desc[UR36][R4.64] ;  /* 0x0000002404047981 */ /* 0x000ea4000c1e1500 */
[----:B--2---:R-:W-:-:S06]  /*3180*/  HADD2.F32 R22, -RZ, R4.H0_H0 ;  /* 0x20000004ff167230 */ /* 0x004fcc0000004100 */
[----:B------:R-:W0:Y:S01]  /*3190*/  F2I.S64.TRUNC R22, R22 ;  /* 0x0000001600167311 */ /* 0x000e22000020d900 */
[----:B------:R-:W-:Y:S05]  /*31a0*/  BRA `(.L_x_3289) ;  /* 0x0000000800a47947 */ /* 0x000fea0003800000 */
.L_x_3299:
[----:B------:R-:W2:Y:S02]  /*31b0*/  LDG.E.64 R4, desc[UR36][R4.64] ;  /* 0x0000002404047981 */ /* 0x000ea4000c1e1b00 */
[----:B--2---:R0:W1:Y:S01]  /*31c0*/  F2I.S64.F64.TRUNC R22, R4 ;  /* 0x0000000400167311 */ /* 0x004062000030d900 */
[----:B------:R-:W-:Y:S05]  /*31d0*/  BRA `(.L_x_3289) ;  /* 0x0000000800987947 */ /* 0x000fea0003800000 */
.L_x_3290:
        /* <DEDUP_REMOVED lines=13> */
.L_x_3303:
[----:B------:R-:W2:Y:S02]  /*32b0*/  LDG.E.64 R4, desc[UR36][R4.64] ;  /* 0x0000002404047981 */ /* 0x000ea4000c1e1b00 */
[----:B--2---:R0:W1:Y:S01]  /*32c0*/  F2I.S64.F64.TRUNC R22, R4 ;  /* 0x0000000400167311 */ /* 0x004062000030d900 */
[----:B------:R-:W-:Y:S05]  /*32d0*/  BRA `(.L_x_3289) ;  /* 0x0000000800587947 */ /* 0x000fea0003800000 */
.L_x_3302:
        /* <DEDUP_REMOVED lines=27> */
.L_x_3305:
        /* <DEDUP_REMOVED lines=14> */
.L_x_3304:
[----:B------:R-:W2:Y:S02]  /*3570*/  LDG.E.U16 R22, desc[UR36][R4.64] ;  /* 0x0000002404167981 */ /* 0x000ea4000c1e1500 */
[----:B--2---:R-:W-:-:S06]  /*3580*/  IMAD.U32 R22, R22, 0x10000, RZ ;  /* 0x0001000016167824 */ /* 0x004fcc00078e00ff */
[----:B------:R-:W0:Y:S01]  /*3590*/  F2I.S64.TRUNC R22, R22 ;  /* 0x0000001600167311 */ /* 0x000e22000020d900 */
[----:B------:R-:W-:Y:S05]  /*35a0*/  BRA `(.L_x_3289) ;  /* 0x0000000400a47947 */ /* 0x000fea0003800000 */
.L_x_3301:
        /* <DEDUP_REMOVED lines=11> */
.L_x_3308:
        /* <DEDUP_REMOVED lines=21> */
.L_x_3312:
[----:B------:R-:W-:Y:S05]  /*37b0*/  BSYNC B1 ;  /* 0x0000000000017941 */ /* 0x000fea0003800000 */
.L_x_3311:
[----:B------:R-:W-:Y:S01]  /*37c0*/  IMAD.SHL.U32 R3, R3, 0x100000, RZ ;  /* 0x0010000003037824 */ /* 0x000fe200078e00ff */
[----:B------:R-:W-:-:S04]  /*37d0*/  LEA R5, R0, 0x3b800000, 0x17 ;  /* 0x3b80000000057811 */ /* 0x000fc800078eb8ff */
[----:B------:R-:W-:-:S07]  /*37e0*/  LOP3.LUT R22, R5, R3, R22, 0xfe, !PT ;  /* 0x0000000305167212 */ /* 0x000fce00078efe16 */
.L_x_3310:
[----:B------:R-:W-:Y:S05]  /*37f0*/  BSYNC B0 ;  /* 0x0000000000007941 */ /* 0x000fea0003800000 */
.L_x_3309:
[----:B------:R-:W0:Y:S01]  /*3800*/  F2I.S64.TRUNC R22, R22 ;  /* 0x0000001600167311 */ /* 0x000e22000020d900 */
[----:B------:R-:W-:Y:S05]  /*3810*/  BRA `(.L_x_3289) ;  /* 0x0000000400087947 */ /* 0x000fea0003800000 */
.L_x_3307:
        /* <DEDUP_REMOVED lines=21> */
.L_x_3316:
[----:B------:R-:W-:Y:S05]  /*3970*/  BSYNC B1 ;  /* 0x0000000000017941 */ /* 0x000fea0003800000 */
.L_x_3315:
[----:B------:R-:W-:Y:S01]  /*3980*/  IMAD.SHL.U32 R3, R3, 0x200000, RZ ;  /* 0x0020000003037824 */ /* 0x000fe200078e00ff */
[----:B------:R-:W-:-:S04]  /*3990*/  LEA R5, R0, 0x37800000, 0x17 ;  /* 0x3780000000057811 */ /* 0x000fc800078eb8ff */
[----:B------:R-:W-:-:S07]  /*39a0*/  LOP3.LUT R22, R5, R3, R22, 0xfe, !PT ;  /* 0x0000000305167212 */ /* 0x000fce00078efe16 */
.L_x_3314:
[----:B------:R-:W-:Y:S05]  /*39b0*/  BSYNC B0 ;  /* 0x0000000000007941 */ /* 0x000fea0003800000 */
.L_x_3313:
[----:B------:R-:W0:Y:S01]  /*39c0*/  F2I.S64.TRUNC R22, R22 ;  /* 0x0000001600167311 */ /* 0x000e22000020d900 */
[----:B------:R-:W-:Y:S05]  /*39d0*/  BRA `(.L_x_3289) ;  /* 0x0000000000987947 */ /* 0x000fea0003800000 */
.L_x_3306:
        /* <DEDUP_REMOVED lines=14> */
.L_x_3320:
[----:B------:R-:W-:Y:S05]  /*3ac0*/  BSYNC B0 ;  /* 0x0000000000007941 */ /* 0x000fea0003800000 */
.L_x_3319:
[----:B------:R-:W0:Y:S01]  /*3ad0*/  F2I.S64.TRUNC R22, R22 ;  /* 0x0000001600167311 */ /* 0x000e22000020d900 */
[----:B------:R-:W-:Y:S05]  /*3ae0*/  BRA `(.L_x_3289) ;  /* 0x0000000000547947 */ /* 0x000fea0003800000 */
.L_x_3294:
        /* <DEDUP_REMOVED lines=16> */
.L_x_3321:
[----:B------:R-:W-:Y:S05]  /*3bf0*/  BRA `(.L_x_3289) ;  /* 0x0000000000107947 */ /* 0x000fea0003800000 */
.L_x_3318:
[----:B------:R0:W5:Y:S01]  /*3c00*/  LDG.E.64 R22, desc[UR36][R4.64] ;  /* 0x0000002404167981 */ /* 0x000162000c1e1b00 */
[----:B------:R-:W-:Y:S05]  /*3c10*/  BRA `(.L_x_3289) ;  /* 0x0000000000087947 */ /* 0x000fea0003800000 */
.L_x_3317:
[----:B------:R0:W5:Y:S01]  /*3c20*/  LDG.E R22, desc[UR36][R4.64] ;  /* 0x0000002404167981 */ /* 0x000162000c1e1900 */
[----:B------:R-:W-:-:S07]  /*3c30*/  IMAD.MOV.U32 R23, RZ, RZ, RZ ;  /* 0x000000ffff177224 */ /* 0x000fce00078e00ff */
.L_x_3289:
[----:B------:R-:W-:Y:S05]  /*3c40*/  BSYNC B6 ;  /* 0x0000000000067941 */ /* 0x000fea0003800000 */
.L_x_3288:
[----:B------:R-:W3:Y:S01]  /*3c50*/  S2R R19, SR_TID.X ;  /* 0x0000000000137919 */ /* 0x000ee20000002100 */
[----:B------:R-:W3:Y:S01]  /*3c60*/  LDC.U8 R17, c[0x0][0x244] ;  /* 0x00009100ff117b82 */ /* 0x000ee20000000000 */
[----:B------:R-:W-:Y:S01]  /*3c70*/  ULDC.64 UR4, c[0x0][0x220] ;  /* 0x0000880000047ab9 */ /* 0x000fe20000000a00 */
[----:B------:R-:W-:Y:S01]  /*3c80*/  BSSY B6, `(.L_x_3322) ;  /* 0x00000f5000067945 */ /* 0x000fe20003800000 */
[----:B012--5:R-:W-:Y:S02]  /*3c90*/  LOP3.LUT R18, R26, UR4, RZ, 0x3c, !PT ;  /* 0x000000041a127c12 */ /* 0x027fe4000f8e3cff */
[----:B------:R-:W-:Y:S02]  /*3ca0*/  LOP3.LUT R24, R24, UR4, RZ, 0x3c, !PT ;  /* 0x0000000418187c12 */ /* 0x000fe4000f8e3cff */
[----:B------:R-:W-:Y:S01]  /*3cb0*/  LOP3.LUT R25, R25, UR5, RZ, 0x3c, !PT ;  /* 0x0000000519197c12 */ /* 0x000fe2000f8e3cff */
[----:B------:R-:W-:Y:S01]  /*3cc0*/  IMAD.MOV.U32 R26, RZ, RZ, R18 ;  /* 0x000000ffff1a7224 */ /* 0x000fe200078e0012 */
[----:B------:R-:W-:-:S02]  /*3cd0*/  LOP3.LUT R27, R27, UR5, RZ, 0x3c, !PT ;  /* 0x000000051b1b7c12 */ /* 0x000fc4000f8e3cff */
[----:B------:R-:W-:Y:S02]  /*3ce0*/  LOP3.LUT R22, R22, UR4, RZ, 0x3c, !PT ;  /* 0x0000000416167c12 */ /* 0x000fe4000f8e3cff */
[----:B------:R-:W-:Y:S02]  /*3cf0*/  LOP3.LUT R23, R23, UR5, RZ, 0x3c, !PT ;  /* 0x0000000517177c12 */ /* 0x000fe4000f8e3cff */
[----:B---34-:R-:W-:Y:S02]  /*3d00*/  LOP3.LUT R3, R28, UR4, RZ, 0x3c, !PT ;  /* 0x000000041c037c12 */ /* 0x018fe4000f8e3cff */
[----:B------:R-:W-:Y:S02]  /*3d10*/  LOP3.LUT R5, R29, UR5, RZ, 0x3c, !PT ;  /* 0x000000051d057c12 */ /* 0x000fe4000f8e3cff */
[----:B------:R-:W-:-:S13]  /*3d20*/  ISETP.GE.AND P0, PT, R19, R16, PT ;  /* 0x000000101300720c */ /* 0x000fda0003f06270 */
[----:B------:R-:W-:Y:S05]  /*3d30*/  @P0 BRA `(.L_x_3323) ;  /* 0x0000000c00a40947 */ /* 0x000fea0003800000 */
[----:B------:R-:W0:Y:S01]  /*3d40*/  LDC.64 R8, c[0x0][0x228] ;  /* 0x00008a00ff087b82 */ /* 0x000e220000000a00 */
[----:B------:R-:W-:Y:S01]  /*3d50*/  IMAD R0, R2, 0x200, R19 ;  /* 0x0000020002007824 */ /* 0x000fe200078e0213 */
[----:B------:R-:W-:Y:S01]  /*3d60*/  PRMT R4, R17, 0x9910, RZ ;  /* 0x0000991011047816 */ /* 0x000fe200000000ff */
[----:B------:R-:W-:Y:S01]  /*3d70*/  ULDC UR4, c[0x0][0x248] ;  /* 0x0000920000047ab9 */ /* 0x000fe20000000800 */
[----:B------:R-:W-:Y:S02]  /*3d80*/  VIADD R19, R19, 0x80 ;  /* 0x0000008013137836 */ /* 0x000fe40000000000 */
[----:B------:R-:W-:Y:S02]  /*3d90*/  IMAD R7, R0, UR4, RZ ;  /* 0x0000000400077c24 */ /* 0x000fe4000f8e02ff */
[----:B------:R-:W-:Y:S02]  /*3da0*/  IMAD.MOV.U32 R0, RZ, RZ, R4 ;  /* 0x000000ffff007224 */ /* 0x000fe400078e0004 */
[----:B------:R-:W-:-:S03]  /*3db0*/  IMAD.MOV.U32 R4, RZ, RZ, R3 ;  /* 0x000000ffff047224 */ /* 0x000fc600078e0003 */
        /* <DEDUP_REMOVED lines=14> */
.L_x_3327:
[----:B------:R0:W-:Y:S01]  /*3ea0*/  STG.E.U8 desc[UR36][R8.64], R3 ;  /* 0x0000000308007986 */ /* 0x0001e2000c101124 */
[----:B------:R-:W-:Y:S05]  /*3eb0*/  BRA `(.L_x_3323) ;  /* 0x0000000c00447947 */ /* 0x000fea0003800000 */
.L_x_3326:
        /* <DEDUP_REMOVED lines=8> */
.L_x_3330:
[----:B------:R0:W-:Y:S01]  /*3f40*/  STG.E desc[UR36][R8.64], R3 ;  /* 0x0000000308007986 */ /* 0x0001e2000c101924 */
[----:B------:R-:W-:Y:S05]  /*3f50*/  BRA `(.L_x_3323) ;  /* 0x0000000c001c7947 */ /* 0x000fea0003800000 */
.L_x_3329:
[----:B------:R0:W-:Y:S01]  /*3f60*/  STG.E.U16 desc[UR36][R8.64], R3 ;  /* 0x0000000308007986 */ /* 0x0001e2000c101524 */
[----:B------:R-:W-:Y:S05]  /*3f70*/  BRA `(.L_x_3323) ;  /* 0x0000000c00147947 */ /* 0x000fea0003800000 */
.L_x_3325:
        /* <DEDUP_REMOVED lines=9> */
.L_x_3332:
[----:B------:R-:W0:Y:S02]  /*4010*/  I2F.S64 R0, R4 ;  /* 0x0000000400007312 */ /* 0x000e240000301400 */
[----:B0-----:R-:W-:-:S05]  /*4020*/  F2FP.F16.F32.PACK_AB R0, RZ, R0 ;  /* 0x00000000ff00723e */ /* 0x001fca00000000ff */
[----:B------:R0:W-:Y:S01]  /*4030*/  STG.E.U16 desc[UR36][R8.64], R0 ;  /* 0x0000000008007986 */ /* 0x0001e2000c101524 */
[----:B------:R-:W-:Y:S05]  /*4040*/  BRA `(.L_x_3323) ;  /* 0x0000000800e07947 */ /* 0x000fea0003800000 */
.L_x_3331:
        /* <DEDUP_REMOVED lines=10> */
.L_x_3334:
[----:B------:R-:W0:Y:S02]  /*40f0*/  I2F.S64 R4, R4 ;  /* 0x0000000400047312 */ /* 0x000e240000301400 */
[----:B0-----:R-:W-:-:S04]  /*4100*/  F2FP.F16.F32.PACK_AB R3, RZ, R4 ;  /* 0x00000004ff03723e */ /* 0x001fc800000000ff */
[----:B------:R-:W-:-:S05]  /*4110*/  PRMT R3, R3, 0x5410, RZ ;  /* 0x0000541003037816 */ /* 0x000fca00000000ff */
[----:B------:R0:W-:Y:S01]  /*4120*/  STG.E desc[UR36][R8.64], R3 ;  /* 0x0000000308007986 */ /* 0x0001e2000c101924 */
[----:B------:R-:W-:Y:S05]  /*4130*/  BRA `(.L_x_3323) ;  /* 0x0000000800a47947 */ /* 0x000fea0003800000 */
.L_x_3333:
[----:B------:R-:W0:Y:S02]  /*4140*/  I2F.F64.S64 R4, R4 ;  /* 0x0000000400047312 */ /* 0x000e240000301c00 */
[----:B0-----:R0:W-:Y:S01]  /*4150*/  STG.E.64 desc[UR36][R8.64], R4 ;  /* 0x0000000408007986 */ /* 0x0011e2000c101b24 */
[----:B------:R-:W-:Y:S05]  /*4160*/  BRA `(.L_x_3323) ;  /* 0x0000000800987947 */ /* 0x000fea0003800000 */
.L_x_3324:
        /* <DEDUP_REMOVED lines=13> */
.L_x_3337:
[----:B------:R-:W0:Y:S01]  /*4240*/  I2F.F64.S64 R4, R4 ;  /* 0x0000000400047312 */ /* 0x000e220000301c00 */
[----:B------:R-:W-:-:S05]  /*4250*/  CS2R R6, SRZ ;  /* 0x0000000000067805 */ /* 0x000fca000001ff00 */
[----:B0-----:R0:W-:Y:S01]  /*4260*/  STG.E.128 desc[UR36][R8.64], R4 ;  /* 0x0000000408007986 */ /* 0x0011e2000c101d24 */
[----:B------:R-:W-:Y:S05]  /*4270*/  BRA `(.L_x_3323) ;  /* 0x0000000800547947 */ /* 0x000fea0003800000 */
.L_x_3336:
        /* <DEDUP_REMOVED lines=21> */
.L_x_3341:
[----:B------:R-:W-:Y:S05]  /*43d0*/  BSYNC B0 ;  /* 0x0000000000007941 */ /* 0x000fea0003800000 */
.L_x_3340:
[----:B------:R-:W-:-:S05]  /*43e0*/  LOP3.LUT R7, R0, R7, RZ, 0xfc, !PT ;  /* 0x0000000700077212 */ /* 0x000fca00078efcff */
[----:B------:R0:W-:Y:S01]  /*43f0*/  STG.E.U8 desc[UR36][R8.64], R7 ;  /* 0x0000000708007986 */ /* 0x0001e2000c101124 */
[----:B------:R-:W-:Y:S05]  /*4400*/  BRA `(.L_x_3323) ;  /* 0x0000000400f07947 */ /* 0x000fea0003800000 */
.L_x_3339:
        /* <DEDUP_REMOVED lines=13> */
.L_x_3343:
[----:B------:R-:W-:Y:S01]  /*44e0*/  IMAD.MOV.U32 R0, RZ, RZ, 0x7f ;  /* 0x0000007fff007424 */ /* 0x000fe200078e00ff */
[----:B------:R-:W-:-:S04]  /*44f0*/  ISETP.GT.U32.AND P0, PT, R3, 0x7f800000, PT ;  /* 0x7f8000000300780c */ /* 0x000fc80003f04070 */
[----:B------:R-:W-:-:S09]  /*4500*/  SEL R0, R0, 0x7c, P0 ;  /* 0x0000007c00007807 */ /* 0x000fd20000000000 */
.L_x_3344:
[----:B------:R-:W-:Y:S05]  /*4510*/  BSYNC B0 ;  /* 0x0000000000007941 */ /* 0x000fea0003800000 */
.L_x_3342:
[----:B------:R-:W-:-:S04]  /*4520*/  LOP3.LUT R3, R5, 0x80000000, RZ, 0xc0, !PT ;  /* 0x8000000005037812 */ /* 0x000fc800078ec0ff */
[----:B------:R-:W-:-:S04]  /*4530*/  SHF.R.U32.HI R3, RZ, 0x18, R3 ;  /* 0x00000018ff037819 */ /* 0x000fc80000011603 */
[----:B------:R-:W-:-:S05]  /*4540*/  LOP3.LUT R3, R0, R3, RZ, 0xfc, !PT ;  /* 0x0000000300037212 */ /* 0x000fca00078efcff */
[----:B------:R0:W-:Y:S01]  /*4550*/  STG.E.U8 desc[UR36][R8.64], R3 ;  /* 0x0000000308007986 */ /* 0x0001e2000c101124 */
[----:B------:R-:W-:Y:S05]  /*4560*/  BRA `(.L_x_3323) ;  /* 0x0000000400987947 */ /* 0x000fea0003800000 */
.L_x_3338:
[----:B------:R-:W0:Y:S02]  /*4570*/  I2F.S64 R0, R4 ;  /* 0x0000000400007312 */ /* 0x000e240000301400 */
[----:B0-----:R-:W-:-:S05]  /*4580*/  F2FP.BF16.F32.PACK_AB R0, RZ, R0 ;  /* 0x00000000ff00723e */ /* 0x001fca00000010ff */
[----:B------:R0:W-:Y:S01]  /*4590*/  STG.E.U16 desc[UR36][R8.64], R0 ;  /* 0x0000000008007986 */ /* 0x0001e2000c101524 */
[----:B------:R-:W-:Y:S05]  /*45a0*/  BRA `(.L_x_3323) ;  /* 0x0000000400887947 */ /* 0x000fea0003800000 */
.L_x_3335:
        /* <DEDUP_REMOVED lines=10> */
.L_x_3347:
        /* <DEDUP_REMOVED lines=17> */
.L_x_3350:
[----:B------:R-:W-:-:S04]  /*4760*/  LOP3.LUT R0, R5, 0x80000000, RZ, 0xc0, !PT ;  /* 0x8000000005007812 */ /* 0x000fc800078ec0ff */
[----:B------:R-:W-:-:S04]  /*4770*/  SHF.R.U32.HI R0, RZ, 0x18, R0 ;  /* 0x00000018ff007819 */ /* 0x000fc80000011600 */
[----:B------:R-:W-:-:S07]  /*4780*/  LOP3.LUT R0, R3, R0, RZ, 0xfc, !PT ;  /* 0x0000000003007212 */ /* 0x000fce00078efcff */
.L_x_3349:
[----:B------:R-:W-:Y:S05]  /*4790*/  BSYNC B0 ;  /* 0x0000000000007941 */ /* 0x000fea0003800000 */
.L_x_3348:
[----:B------:R3:W-:Y:S01]  /*47a0*/  STG.E.U8 desc[UR36][R8.64], R0 ;  /* 0x0000000008007986 */ /* 0x0007e2000c101124 */
[----:B------:R-:W-:Y:S05]  /*47b0*/  BRA `(.L_x_3323) ;  /* 0x0000000400047947 */ /* 0x000fea0003800000 */
.L_x_3346:
        /* <DEDUP_REMOVED lines=17> */
.L_x_3353:
[----:B------:R-:W-:-:S04]  /*48d0*/  LOP3.LUT R0, R5, 0x80000000, RZ, 0xc0, !PT ;  /* 0x8000000005007812 */ /* 0x000fc800078ec0ff */
[----:B------:R-:W-:-:S04]  /*48e0*/  SHF.R.U32.HI R0, RZ, 0x18, R0 ;  /* 0x00000018ff007819 */ /* 0x000fc80000011600 */
[----:B------:R-:W-:-:S07]  /*48f0*/  LOP3.LUT R0, R3, R0, RZ, 0xfc, !PT ;  /* 0x0000000003007212 */ /* 0x000fce00078efcff */
.L_x_3352:
[----:B------:R-:W-:Y:S05]  /*4900*/  BSYNC B0 ;  /* 0x0000000000007941 */ /* 0x000fea0003800000 */
.L_x_3351:
[----:B------:R0:W-:Y:S01]  /*4910*/  STG.E.U8 desc[UR36][R8.64], R0 ;  /* 0x0000000008007986 */ /* 0x0001e2000c101124 */
[----:B------:R-:W-:Y:S05]  /*4920*/  BRA `(.L_x_3323) ;  /* 0x0000000000a87947 */ /* 0x000fea0003800000 */
.L_x_3345:
        /* <DEDUP_REMOVED lines=22> */
.L_x_3328:
        /* <DEDUP_REMOVED lines=16> */
.L_x_3356:
[----:B------:R-:W-:Y:S05]  /*4b90*/  BRA `(.L_x_3323) ;  /* 0x00000000000c7947 */ /* 0x000fea0003800000 */
.L_x_3355:
[----:B------:R2:W-:Y:S01]  /*4ba0*/  STG.E.64 desc[UR36][R8.64], R4 ;  /* 0x0000000408007986 */ /* 0x0005e2000c101b24 */
[----:B------:R-:W-:Y:S05]  /*4bb0*/  BRA `(.L_x_3323) ;  /* 0x0000000000047947 */ /* 0x000fea0003800000 */
.L_x_3354:
[----:B------:R0:W-:Y:S02]  /*4bc0*/  STG.E desc[UR36][R8.64], R3 ;  /* 0x0000000308007986 */ /* 0x0001e4000c101924 */
.L_x_3323:
[----:B------:R-:W-:Y:S05]  /*4bd0*/  BSYNC B6 ;  /* 0x0000000000067941 */ /* 0x000fea0003800000 */
.L_x_3322:
        /* <DEDUP_REMOVED lines=23> */
.L_x_3362:
[----:B------:R0:W-:Y:S01]  /*4d50*/  STG.E.U8 desc[UR36][R8.64], R24 ;  /* 0x0000001808007986 */ /* 0x0001e2000c101124 */
[----:B------:R-:W-:Y:S05]  /*4d60*/  BRA `(.L_x_3364) ;  /* 0x0000000c004c7947 */ /* 0x000fea0003800000 */
.L_x_3361:
        /* <DEDUP_REMOVED lines=8> */
.L_x_3366:
[----:B------:R0:W-:Y:S01]  /*4df0*/  STG.E desc[UR36][R8.64], R24 ;  /* 0x0000001808007986 */ /* 0x0001e2000c101924 */
[----:B------:R-:W-:Y:S05]  /*4e00*/  BRA `(.L_x_3364) ;  /* 0x0000000c00247947 */ /* 0x000fea0003800000 */
.L_x_3365:
[----:B------:R0:W-:Y:S01]  /*4e10*/  STG.E.U16 desc[UR36][R8.64], R24 ;  /* 0x0000001808007986 */ /* 0x0001e2000c101524 */
[----:B------:R-:W-:Y:S05]  /*4e20*/  BRA `(.L_x_3364) ;  /* 0x0000000c001c7947 */ /* 0x000fea0003800000 */
.L_x_3360:
        /* <DEDUP_REMOVED lines=9> */
.L_x_3368:
[----:B------:R-:W0:Y:S02]  /*4ec0*/  I2F.S64 R0, R24 ;  /* 0x0000001800007312 */ /* 0x000e240000301400 */
[----:B0-----:R-:W-:-:S05]  /*4ed0*/  F2FP.F16.F32.PACK_AB R0, RZ, R0 ;  /* 0x00000000ff00723e */ /* 0x001fca00000000ff */
[----:B------:R0:W-:Y:S01]  /*4ee0*/  STG.E.U16 desc[UR36][R8.64], R0 ;  /* 0x0000000008007986 */ /* 0x0001e2000c101524 */
[----:B------:R-:W-:Y:S05]  /*4ef0*/  BRA `(.L_x_3364) ;  /* 0x0000000800e87947 */ /* 0x000fea0003800000 */
.L_x_3367:
        /* <DEDUP_REMOVED lines=10> */
.L_x_3370:
[----:B------:R-:W0:Y:S02]  /*4fa0*/  I2F.S64 R24, R24 ;  /* 0x0000001800187312 */ /* 0x000e240000301400 */
[----:B0-----:R-:W-:-:S04]  /*4fb0*/  F2FP.F16.F32.PACK_AB R3, RZ, R24 ;  /* 0x00000018ff03723e */ /* 0x001fc800000000ff */
[----:B------:R-:W-:-:S05]  /*4fc0*/  PRMT R3, R3, 0x5410, RZ ;  /* 0x0000541003037816 */ /* 0x000fca00000000ff */
[----:B------:R0:W-:Y:S01]  /*4fd0*/  STG.E desc[UR36][R8.64], R3 ;  /* 0x0000000308007986 */ /* 0x0001e2000c101924 */
[----:B------:R-:W-:Y:S05]  /*4fe0*/  BRA `(.L_x_3364) ;  /* 0x0000000800ac7947 */ /* 0x000fea0003800000 */
.L_x_3369:
[----:B------:R-:W0:Y:S02]  /*4ff0*/  I2F.F64.S64 R24, R24 ;  /* 0x0000001800187312 */ /* 0x000e240000301c00 */
[----:B0-----:R0:W-:Y:S01]  /*5000*/  STG.E.64 desc[UR36][R8.64], R24 ;  /* 0x0000001808007986 */ /* 0x0011e2000c101b24 */
[----:B------:R-:W-:Y:S05]  /*5010*/  BRA `(.L_x_3364) ;  /* 0x0000000800a07947 */ /* 0x000fea0003800000 */
.L_x_3359:
        /* <DEDUP_REMOVED lines=13> */
.L_x_3373:
[----:B------:R-:W0:Y:S01]  /*50f0*/  I2F.F64.S64 R4, R24 ;  /* 0x0000001800047312 */ /* 0x000e220000301c00 */
[----:B------:R-:W-:-:S05]  /*5100*/  CS2R R6, SRZ ;  /* 0x0000000000067805 */ /* 0x000fca000001ff00 */
[----:B0-----:R0:W-:Y:S01]  /*5110*/  STG.E.128 desc[UR36][R8.64], R4 ;  /* 0x0000000408007986 */ /* 0x0011e2000c101d24 */
[----:B------:R-:W-:Y:S05]  /*5120*/  BRA `(.L_x_3364) ;  /* 0x00000008005c7947 */ /* 0x000fea0003800000 */
.L_x_3372:
        /* <DEDUP_REMOVED lines=21> */
.L_x_3377:
[----:B------:R-:W-:Y:S05]  /*5280*/  BSYNC B0 ;  /* 0x0000000000007941 */ /* 0x000fea0003800000 */
.L_x_3376:
[----:B------:R-:W-:-:S05]  /*5290*/  LOP3.LUT R5, R0, R5, RZ, 0xfc, !PT ;  /* 0x0000000500057212 */ /* 0x000fca00078efcff */
[----:B------:R0:W-:Y:S01]  /*52a0*/  STG.E.U8 desc[UR36][R8.64], R5 ;  /* 0x0000000508007986 */ /* 0x0001e2000c101124 */
[----:B------:R-:W-:Y:S05]  /*52b0*/  BRA `(.L_x_3364) ;  /* 0x0000000400f87947 */ /* 0x000fea0003800000 */
.L_x_3375:
        /* <DEDUP_REMOVED lines=13> */
.L_x_3379:
[----:B------:R-:W-:Y:S01]  /*5390*/  IMAD.MOV.U32 R0, RZ, RZ, 0x7f ;  /* 0x0000007fff007424 */ /* 0x000fe200078e00ff */
[----:B------:R-:W-:-:S04]  /*53a0*/  ISETP.GT.U32.AND P0, PT, R3, 0x7f800000, PT ;  /* 0x7f8000000300780c */ /* 0x000fc80003f04070 */
[----:B------:R-:W-:-:S09]  /*53b0*/  SEL R0, R0, 0x7c, P0 ;  /* 0x0000007c00007807 */ /* 0x000fd20000000000 */
.L_x_3380:
[----:B------:R-:W-:Y:S05]  /*53c0*/  BSYNC B0 ;  /* 0x0000000000007941 */ /* 0x000fea0003800000 */
.L_x_3378:
[----:B------:R-:W-:-:S04]  /*53d0*/  LOP3.LUT R3, R25, 0x80000000, RZ, 0xc0, !PT ;  /* 0x8000000019037812 */ /* 0x000fc800078ec0ff */
[----:B------:R-:W-:-:S04]  /*53e0*/  SHF.R.U32.HI R3, RZ, 0x18, R3 ;  /* 0x00000018ff037819 */ /* 0x000fc80000011603 */
[----:B------:R-:W-:-:S05]  /*53f0*/  LOP3.LUT R3, R0, R3, RZ, 0xfc, !PT ;  /* 0x0000000300037212 */ /* 0x000fca00078efcff */
[----:B------:R0:W-:Y:S01]  /*5400*/  STG.E.U8 desc[UR36][R8.64], R3 ;  /* 0x0000000308007986 */ /* 0x0001e2000c101124 */
[----:B------:R-:W-:Y:S05]  /*5410*/  BRA `(.L_x_3364) ;  /* 0x0000000400a07947 */ /* 0x000fea0003800000 */
.L_x_3374:
[----:B------:R-:W0:Y:S02]  /*5420*/  I2F.S64 R0, R24 ;  /* 0x0000001800007312 */ /* 0x000e240000301400 */
[----:B0-----:R-:W-:-:S05]  /*5430*/  F2FP.BF16.F32.PACK_AB R0, RZ, R0 ;  /* 0x00000000ff00723e */ /* 0x001fca00000010ff */
[----:B------:R0:W-:Y:S01]  /*5440*/  STG.E.U16 desc[UR36][R8.64], R0 ;  /* 0x0000000008007986 */ /* 0x0001e2000c101524 */
[----:B------:R-:W-:Y:S05]  /*5450*/  BRA `(.L_x_3364) ;  /* 0x0000000400907947 */ /* 0x000fea0003800000 */
.L_x_3371:
        /* <DEDUP_REMOVED lines=10> */
.L_x_3383:
        /* <DEDUP_REMOVED lines=17> */
.L_x_3386:
[----:B------:R-:W-:-:S04]  /*5610*/  LOP3.LUT R3, R25, 0x80000000, RZ, 0xc0, !PT ;  /* 0x8000000019037812 */ /* 0x000fc800078ec0ff */
[----:B------:R-:W-:-:S04]  /*5620*/  SHF.R.U32.HI R3, RZ, 0x18, R3 ;  /* 0x00000018ff037819 */ /* 0x000fc80000011603 */
[----:B------:R-:W-:-:S04]  /*5630*/  LOP3.LUT R0, R0, R3, RZ, 0xfc, !PT ;  /* 0x0000000300007212 */ /* 0x000fc800078efcff */
[----:B------:R-:W-:-:S07]  /*5640*/  PRMT R4, R0, 0x7610, R4 ;  /* 0x0000761000047816 */ /* 0x000fce0000000004 */
.L_x_3385:
[----:B------:R-:W-:Y:S05]  /*5650*/  BSYNC B0 ;  /* 0x0000000000007941 */ /* 0x000fea0003800000 */
.L_x_3384:
[----:B------:R3:W-:Y:S01]  /*5660*/  STG.E.U8 desc[UR36][R8.64], R4 ;  /* 0x0000000408007986 */ /* 0x0007e2000c101124 */
[----:B------:R-:W-:Y:S05]  /*5670*/  BRA `(.L_x_3364) ;  /* 0x0000000400087947 */ /* 0x000fea0003800000 */
.L_x_3382:
        /* <DEDUP_REMOVED lines=17> */
.L_x_3389:
[----:B------:R-:W-:-:S04]  /*5790*/  LOP3.LUT R3, R25, 0x80000000, RZ, 0xc0, !PT ;  /* 0x8000000019037812 */ /* 0x000fc800078ec0ff */
[----:B------:R-:W-:-:S04]  /*57a0*/  SHF.R.U32.HI R3, RZ, 0x18, R3 ;  /* 0x00000018ff037819 */ /* 0x000fc80000011603 */
[----:B------:R-:W-:-:S04]  /*57b0*/  LOP3.LUT R0, R0, R3, RZ, 0xfc, !PT ;  /* 0x0000000300007212 */ /* 0x000fc800078efcff */
[----:B------:R-:W-:-:S07]  /*57c0*/  PRMT R4, R0, 0x7610, R4 ;  /* 0x0000761000047816 */ /* 0x000fce0000000004 */
.L_x_3388:
[----:B------:R-:W-:Y:S05]  /*57d0*/  BSYNC B0 ;  /* 0x0000000000007941 */ /* 0x000fea0003800000 */
.L_x_3387:
[----:B------:R0:W-:Y:S01]  /*57e0*/  STG.E.U8 desc[UR36][R8.64], R4 ;  /* 0x0000000408007986 */ /* 0x0001e2000c101124 */
[----:B------:R-:W-:Y:S05]  /*57f0*/  BRA `(.L_x_3364) ;  /* 0x0000000000a87947 */ /* 0x000fea0003800000 */
.L_x_3381:
        /* <DEDUP_REMOVED lines=22> */
.L_x_3363:
        /* <DEDUP_REMOVED lines=16> */
.L_x_3392:
[----:B------:R-:W-:Y:S05]  /*5a60*/  BRA `(.L_x_3364) ;  /* 0x00000000000c7947 */ /* 0x000fea0003800000 */
.L_x_3391:
[----:B------:R2:W-:Y:S01]  /*5a70*/  STG.E.64 desc[UR36][R8.64], R24 ;  /* 0x0000001808007986 */ /* 0x0005e2000c101b24 */
[----:B------:R-:W-:Y:S05]  /*5a80*/  BRA `(.L_x_3364) ;  /* 0x0000000000047947 */ /* 0x000fea0003800000 */
.L_x_3390:
[----:B------:R0:W-:Y:S02]  /*5a90*/  STG.E desc[UR36][R8.64], R24 ;  /* 0x0000001808007986 */ /* 0x0001e4000c101924 */
.L_x_3364:
        /* <DEDUP_REMOVED lines=23> */
.L_x_3396:
[----:B------:R3:W-:Y:S01]  /*5c10*/  STG.E.U8 desc[UR36][R8.64], R18 ;  /* 0x0000001208007986 */ /* 0x0007e2000c101124 */
[----:B------:R-:W-:Y:S05]  /*5c20*/  BRA `(.L_x_3398) ;  /* 0x0000000c004c7947 */ /* 0x000fea0003800000 */
.L_x_3395:
        /* <DEDUP_REMOVED lines=8> */
.L_x_3400:
[----:B------:R2:W-:Y:S01]  /*5cb0*/  STG.E desc[UR36][R8.64], R18 ;  /* 0x0000001208007986 */ /* 0x0005e2000c101924 */
[----:B------:R-:W-:Y:S05]  /*5cc0*/  BRA `(.L_x_3398) ;  /* 0x0000000c00247947 */ /* 0x000fea0003800000 */
.L_x_3399:
[----:B------:R0:W-:Y:S01]  /*5cd0*/  STG.E.U16 desc[UR36][R8.64], R18 ;  /* 0x0000001208007986 */ /* 0x0001e2000c101524 */
[----:B------:R-:W-:Y:S05]  /*5ce0*/  BRA `(.L_x_3398) ;  /* 0x0000000c001c7947 */ /* 0x000fea0003800000 */
.L_x_3394:
        /* <DEDUP_REMOVED lines=9> */
.L_x_3402:
[----:B------:R-:W0:Y:S02]  /*5d80*/  I2F.S64 R0, R26 ;  /* 0x0000001a00007312 */ /* 0x000e240000301400 */
[----:B0-----:R-:W-:-:S05]  /*5d90*/  F2FP.F16.F32.PACK_AB R0, RZ, R0 ;  /* 0x00000000ff00723e */ /* 0x001fca00000000ff */
[----:B------:R0:W-:Y:S01]  /*5da0*/  STG.E.U16 desc[UR36][R8.64], R0 ;  /* 0x0000000008007986 */ /* 0x0001e2000c101524 */
[----:B------:R-:W-:Y:S05]  /*5db0*/  BRA `(.L_x_3398) ;  /* 0x0000000800e87947 */ /* 0x000fea0003800000 */
.L_x_3401:
        /* <DEDUP_REMOVED lines=10> */
.L_x_3404:
[----:B------:R-:W0:Y:S02]  /*5e60*/  I2F.S64 R26, R26 ;  /* 0x0000001a001a7312 */ /* 0x000e240000301400 */
[----:B0-----:R-:W-:-:S04]  /*5e70*/  F2FP.F16.F32.PACK_AB R3, RZ, R26 ;  /* 0x0000001aff03723e */ /* 0x001fc800000000ff */
[----:B------:R-:W-:-:S05]  /*5e80*/  PRMT R3, R3, 0x5410, RZ ;  /* 0x0000541003037816 */ /* 0x000fca00000000ff */
[----:B------:R0:W-:Y:S01]  /*5e90*/  STG.E desc[UR36][R8.64], R3 ;  /* 0x0000000308007986 */ /* 0x0001e2000c101924 */
[----:B------:R-:W-:Y:S05]  /*5ea0*/  BRA `(.L_x_3398) ;  /* 0x0000000800ac7947 */ /* 0x000fea0003800000 */
.L_x_3403:
[----:B------:R-:W0:Y:S02]  /*5eb0*/  I2F.F64.S64 R26, R26 ;  /* 0x0000001a001a7312 */ /* 0x000e240000301c00 */
[----:B0-----:R0:W-:Y:S01]  /*5ec0*/  STG.E.64 desc[UR36][R8.64], R26 ;  /* 0x0000001a08007986 */ /* 0x0011e2000c101b24 */
[----:B------:R-:W-:Y:S05]  /*5ed0*/  BRA `(.L_x_3398) ;  /* 0x0000000800a07947 */ /* 0x000fea0003800000 */
.L_x_3393:
        /* <DEDUP_REMOVED lines=13> */
.L_x_3407:
[----:B------:R-:W0:Y:S01]  /*5fb0*/  I2F.F64.S64 R4, R26 ;  /* 0x0000001a00047312 */ /* 0x000e220000301c00 */
[----:B------:R-:W-:-:S05]  /*5fc0*/  CS2R R6, SRZ ;  /* 0x0000000000067805 */ /* 0x000fca000001ff00 */
[----:B0-----:R0:W-:Y:S01]  /*5fd0*/  STG.E.128 desc[UR36][R8.64], R4 ;  /* 0x0000000408007986 */ /* 0x0011e2000c101d24 */
[----:B------:R-:W-:Y:S05]  /*5fe0*/  BRA `(.L_x_3398) ;  /* 0x00000008005c7947 */ /* 0x000fea0003800000 */
.L_x_3406:
        /* <DEDUP_REMOVED lines=21> */
.L_x_3411:
[----:B------:R-:W-:Y:S05]  /*6140*/  BSYNC B0 ;  /* 0x0000000000007941 */ /* 0x000fea0003800000 */
.L_x_3410:
[----:B------:R-:W-:-:S05]  /*6150*/  LOP3.LUT R5, R0, R5, RZ, 0xfc, !PT ;  /* 0x0000000500057212 */ /* 0x000fca00078efcff */
[----:B------:R0:W-:Y:S01]  /*6160*/  STG.E.U8 desc[UR36][R8.64], R5 ;  /* 0x0000000508007986 */ /* 0x0001e2000c101124 */
[----:B------:R-:W-:Y:S05]  /*6170*/  BRA `(.L_x_3398) ;  /* 0x0000000400f87947 */ /* 0x000fea0003800000 */
.L_x_3409:
        /* <DEDUP_REMOVED lines=13> */
.L_x_3413:
[----:B------:R-:W-:Y:S01]  /*6250*/  IMAD.MOV.U32 R0, RZ, RZ, 0x7f ;  /* 0x0000007fff007424 */ /* 0x000fe200078e00ff */
[----:B------:R-:W-:-:S04]  /*6260*/  ISETP.GT.U32.AND P0, PT, R3, 0x7f800000, PT ;  /* 0x7f8000000300780c */ /* 0x000fc80003f04070 */
[----:B------:R-:W-:-:S09]  /*6270*/  SEL R0, R0, 0x7c, P0 ;  /* 0x0000007c00007807 */ /* 0x000fd20000000000 */
.L_x_3414:
[----:B------:R-:W-:Y:S05]  /*6280*/  BSYNC B0 ;  /* 0x0000000000007941 */ /* 0x000fea0003800000 */
.L_x_3412:
[----:B------:R-:W-:-:S04]  /*6290*/  LOP3.LUT R3, R27, 0x80000000, RZ, 0xc0, !PT ;  /* 0x800000001b037812 */ /* 0x000fc800078ec0ff */
[----:B------:R-:W-:-:S04]  /*62a0*/  SHF.R.U32.HI R3, RZ, 0x18, R3 ;  /* 0x00000018ff037819 */ /* 0x000fc80000011603 */
[----:B------:R-:W-:-:S05]  /*62b0*/  LOP3.LUT R3, R0, R3, RZ, 0xfc, !PT ;  /* 0x0000000300037212 */ /* 0x000fca00078efcff */
[----:B------:R0:W-:Y:S01]  /*62c0*/  STG.E.U8 desc[UR36][R8.64], R3 ;  /* 0x0000000308007986 */ /* 0x0001e2000c101124 */
[----:B------:R-:W-:Y:S05]  /*62d0*/  BRA `(.L_x_3398) ;  /* 0x0000000400a07947 */ /* 0x000fea0003800000 */
.L_x_3408:
[----:B------:R-:W0:Y:S02]  /*62e0*/  I2F.S64 R0, R26 ;  /* 0x0000001a00007312 */ /* 0x000e240000301400 */
[----:B0-----:R-:W-:-:S05]  /*62f0*/  F2FP.BF16.F32.PACK_AB R0, RZ, R0 ;  /* 0x00000000ff00723e */ /* 0x001fca00000010ff */
[----:B------:R0:W-:Y:S01]  /*6300*/  STG.E.U16 desc[UR36][R8.64], R0 ;  /* 0x0000000008007986 */ /* 0x0001e2000c101524 */
[----:B------:R-:W-:Y:S05]  /*6310*/  BRA `(.L_x_3398) ;  /* 0x0000000400907947 */ /* 0x000fea0003800000 */
.L_x_3405:
        /* <DEDUP_REMOVED lines=10> */
.L_x_3417:
        /* <DEDUP_REMOVED lines=17> */
.L_x_3420:
[----:B------:R-:W-:-:S04]  /*64d0*/  LOP3.LUT R3, R27, 0x80000000, RZ, 0xc0, !PT ;  /* 0x800000001b037812 */ /* 0x000fc800078ec0ff */
[----:B------:R-:W-:-:S04]  /*64e0*/  SHF.R.U32.HI R3, RZ, 0x18, R3 ;  /* 0x00000018ff037819 */ /* 0x000fc80000011603 */
[----:B------:R-:W-:-:S04]  /*64f0*/  LOP3.LUT R0, R0, R3, RZ, 0xfc, !PT ;  /* 0x0000000300007212 */ /* 0x000fc800078efcff */
[----:B------:R-:W-:-:S07]  /*6500*/  PRMT R4, R0, 0x7610, R4 ;  /* 0x0000761000047816 */ /* 0x000fce0000000004 */
.L_x_3419:
[----:B------:R-:W-:Y:S05]  /*6510*/  BSYNC B0 ;  /* 0x0000000000007941 */ /* 0x000fea0003800000 */
.L_x_3418:
[----:B------:R0:W-:Y:S01]  /*6520*/  STG.E.U8 desc[UR36][R8.64], R4 ;  /* 0x0000000408007986 */ /* 0x0001e2000c101124 */
[----:B------:R-:W-:Y:S05]  /*6530*/  BRA `(.L_x_3398) ;  /* 0x0000000400087947 */ /* 0x000fea0003800000 */
.L_x_3416:
        /* <DEDUP_REMOVED lines=17> */
.L_x_3423:
[----:B------:R-:W-:-:S04]  /*6650*/  LOP3.LUT R3, R27, 0x80000000, RZ, 0xc0, !PT ;  /* 0x800000001b037812 */ /* 0x000fc800078ec0ff */
[----:B------:R-:W-:-:S04]  /*6660*/  SHF.R.U32.HI R3, RZ, 0x18, R3 ;  /* 0x00000018ff037819 */ /* 0x000fc80000011603 */
[----:B------:R-:W-:-:S04]  /*6670*/  LOP3.LUT R0, R0, R3, RZ, 0xfc, !PT ;  /* 0x0000000300007212 */ /* 0x000fc800078efcff */
[----:B------:R-:W-:-:S07]  /*6680*/  PRMT R4, R0, 0x7610, R4 ;  /* 0x0000761000047816 */ /* 0x000fce0000000004 */
.L_x_3422:
[----:B------:R-:W-:Y:S05]  /*6690*/  BSYNC B0 ;  /* 0x0000000000007941 */ /* 0x000fea0003800000 */
.L_x_3421:
[----:B------:R0:W-:Y:S01]  /*66a0*/  STG.E.U8 desc[UR36][R8.64], R4 ;  /* 0x0000000408007986 */ /* 0x0001e2000c101124 */
[----:B------:R-:W-:Y:S05]  /*66b0*/  BRA `(.L_x_3398) ;  /* 0x0000000000a87947 */ /* 0x000fea0003800000 */
.L_x_3415:
        /* <DEDUP_REMOVED lines=22> */
.L_x_3397:
        /* <DEDUP_REMOVED lines=16> */
.L_x_3426:
[----:B------:R-:W-:Y:S05]  /*6920*/  BRA `(.L_x_3398) ;  /* 0x00000000000c7947 */ /* 0x000fea0003800000 */
.L_x_3425:
[----:B------:R0:W-:Y:S01]  /*6930*/  STG.E.64 desc[UR36][R8.64], R26 ;  /* 0x0000001a08007986 */ /* 0x0001e2000c101b24 */
[----:B------:R-:W-:Y:S05]  /*6940*/  BRA `(.L_x_3398) ;  /* 0x0000000000047947 */ /* 0x000fea0003800000 */
.L_x_3424:
[----:B------:R0:W-:Y:S02]  /*6950*/  STG.E desc[UR36][R8.64], R18 ;  /* 0x0000001208007986 */ /* 0x0001e4000c101924 */
.L_x_3398:
[----:B------:R-:W-:-:S07]  /*6960*/  VIADD R19, R19, 0x80 ;  /* 0x0000008013137836 */ /* 0x000fce0000000000 */
.L_x_3358:
[----:B------:R-:W-:Y:S05]  /*6970*/  BSYNC B6 ;  /* 0x0000000000067941 */ /* 0x000fea0003800000 */
.L_x_3357:
[----:B------:R-:W-:-:S13]  /*6980*/  ISETP.GE.AND P0, PT, R19, R16, PT ;  /* 0x000000101300720c */ /* 0x000fda0003f06270 */
[----:B------:R-:W-:Y:S05]  /*6990*/  @P0 EXIT ;  /* 0x000000000000094d */ /* 0x000fea0003800000 */
[----:B0-23--:R-:W0:Y:S01]  /*69a0*/  LDC.64 R4, c[0x0][0x228] ;  /* 0x00008a00ff047b82 */ /* 0x00de220000000a00 */
[----:B------:R-:W-:Y:S01]  /*69b0*/  PRMT R0, R17, 0x9910, RZ ;  /* 0x0000991011007816 */ /* 0x000fe200000000ff */
[----:B------:R-:W-:Y:S01]  /*69c0*/  IMAD R2, R2, 0x200, R19 ;  /* 0x0000020002027824 */ /* 0x000fe200078e0213 */
[----:B------:R-:W-:Y:S02]  /*69d0*/  ULDC UR4, c[0x0][0x248] ;  /* 0x0000920000047ab9 */ /* 0x000fe40000000800 */
[----:B------:R-:W-:Y:S01]  /*69e0*/  ISETP.GT.AND P1, PT, R0, 0x9, PT ;  /* 0x000000090000780c */ /* 0x000fe20003f24270 */
[----:B-1--4-:R-:W-:-:S05]  /*69f0*/  IMAD R3, R2, UR4, RZ ;  /* 0x0000000402037c24 */ /* 0x012fca000f8e02ff */
        /* <DEDUP_REMOVED lines=13> */
.L_x_3430:
[----:B------:R-:W-:Y:S01]  /*6ad0*/  STG.E.U8 desc[UR36][R2.64], R22 ;  /* 0x0000001602007986 */ /* 0x000fe2000c101124 */
[----:B------:R-:W-:Y:S05]  /*6ae0*/  EXIT ;  /* 0x000000000000794d */ /* 0x000fea0003800000 */
.L_x_3429:
        /* <DEDUP_REMOVED lines=8> */
.L_x_3433:
[----:B------:R-:W-:Y:S01]  /*6b70*/  STG.E desc[UR36][R2.64], R22 ;  /* 0x0000001602007986 */ /* 0x000fe2000c101924 */
[----:B------:R-:W-:Y:S05]  /*6b80*/  EXIT ;  /* 0x000000000000794d */ /* 0x000fea0003800000 */
.L_x_3432:
[----:B------:R-:W-:Y:S01]  /*6b90*/  STG.E.U16 desc[UR36][R2.64], R22 ;  /* 0x0000001602007986 */ /* 0x000fe2000c101524 */
[----:B------:R-:W-:Y:S05]  /*6ba0*/  EXIT ;  /* 0x000000000000794d */ /* 0x000fea0003800000 */
.L_x_3428:
        /* <DEDUP_REMOVED lines=9> */
.L_x_3435:
[----:B------:R-:W0:Y:S02]  /*6c40*/  I2F.S64 R0, R22 ;  /* 0x0000001600007312 */ /* 0x000e240000301400 */
[----:B0-----:R-:W-:-:S05]  /*6c50*/  F2FP.F16.F32.PACK_AB R0, RZ, R0 ;  /* 0x00000000ff00723e */ /* 0x001fca00000000ff */
[----:B------:R-:W-:Y:S01]  /*6c60*/  STG.E.U16 desc[UR36][R2.64], R0 ;  /* 0x0000000002007986 */ /* 0x000fe2000c101524 */
[----:B------:R-:W-:Y:S05]  /*6c70*/  EXIT ;  /* 0x000000000000794d */ /* 0x000fea0003800000 */
.L_x_3434:
        /* <DEDUP_REMOVED lines=10> */
.L_x_3437:
[----:B------:R-:W0:Y:S02]  /*6d20*/  I2F.S64 R22, R22 ;  /* 0x0000001600167312 */ /* 0x000e240000301400 */
[----:B0-----:R-:W-:-:S04]  /*6d30*/  F2FP.F16.F32.PACK_AB R5, RZ, R22 ;  /* 0x00000016ff05723e */ /* 0x001fc800000000ff */
[----:B------:R-:W-:-:S05]  /*6d40*/  PRMT R5, R5, 0x5410, RZ ;  /* 0x0000541005057816 */ /* 0x000fca00000000ff */
[----:B------:R-:W-:Y:S01]  /*6d50*/  STG.E desc[UR36][R2.64], R5 ;  /* 0x0000000502007986 */ /* 0x000fe2000c101924 */
[----:B------:R-:W-:Y:S05]  /*6d60*/  EXIT ;  /* 0x000000000000794d */ /* 0x000fea0003800000 */
.L_x_3436:
[----:B------:R-:W0:Y:S02]  /*6d70*/  I2F.F64.S64 R22, R22 ;  /* 0x0000001600167312 */ /* 0x000e240000301c00 */
[----:B0-----:R-:W-:Y:S01]  /*6d80*/  STG.E.64 desc[UR36][R2.64], R22 ;  /* 0x0000001602007986 */ /* 0x001fe2000c101b24 */
[----:B------:R-:W-:Y:S05]  /*6d90*/  EXIT ;  /* 0x000000000000794d */ /* 0x000fea0003800000 */
.L_x_3427:
        /* <DEDUP_REMOVED lines=13> */
.L_x_3440:
[----:B------:R-:W0:Y:S01]  /*6e70*/  I2F.F64.S64 R4, R22 ;  /* 0x0000001600047312 */ /* 0x000e220000301c00 */
[----:B------:R-:W-:-:S05]  /*6e80*/  CS2R R6, SRZ ;  /* 0x0000000000067805 */ /* 0x000fca000001ff00 */
[----:B0-----:R-:W-:Y:S01]  /*6e90*/  STG.E.128 desc[UR36][R2.64], R4 ;  /* 0x0000000402007986 */ /* 0x001fe2000c101d24 */
[----:B------:R-:W-:Y:S05]  /*6ea0*/  EXIT ;  /* 0x000000000000794d */ /* 0x000fea0003800000 */
.L_x_3439:
        /* <DEDUP_REMOVED lines=21> */
.L_x_3444:
[----:B------:R-:W-:Y:S05]  /*7000*/  BSYNC B0 ;  /* 0x0000000000007941 */ /* 0x000fea0003800000 */
.L_x_3443:
[----:B------:R-:W-:-:S05]  /*7010*/  LOP3.LUT R5, R0, R5, RZ, 0xfc, !PT ;  /* 0x0000000500057212 */ /* 0x000fca00078efcff */
[----:B------:R-:W-:Y:S01]  /*7020*/  STG.E.U8 desc[UR36][R2.64], R5 ;  /* 0x0000000502007986 */ /* 0x000fe2000c101124 */
[----:B------:R-:W-:Y:S05]  /*7030*/  EXIT ;  /* 0x000000000000794d */ /* 0x000fea0003800000 */
.L_x_3442:
        /* <DEDUP_REMOVED lines=13> */
.L_x_3446:
[----:B------:R-:W-:Y:S01]  /*7110*/  IMAD.MOV.U32 R0, RZ, RZ, 0x7f ;  /* 0x0000007fff007424 */ /* 0x000fe200078e00ff */
[----:B------:R-:W-:-:S04]  /*7120*/  ISETP.GT.U32.AND P0, PT, R4, 0x7f800000, PT ;  /* 0x7f8000000400780c */ /* 0x000fc80003f04070 */
[----:B------:R-:W-:-:S09]  /*7130*/  SEL R0, R0, 0x7c, P0 ;  /* 0x0000007c00007807 */ /* 0x000fd20000000000 */
.L_x_3447:
[----:B------:R-:W-:Y:S05]  /*7140*/  BSYNC B0 ;  /* 0x0000000000007941 */ /* 0x000fea0003800000 */
.L_x_3445:
[----:B------:R-:W-:-:S04]  /*7150*/  LOP3.LUT R4, R23, 0x80000000, RZ, 0xc0, !PT ;  /* 0x8000000017047812 */ /* 0x000fc800078ec0ff */
[----:B------:R-:W-:-:S04]  /*7160*/  SHF.R.U32.HI R5, RZ, 0x18, R4 ;  /* 0x00000018ff057819 */ /* 0x000fc80000011604 */
[----:B------:R-:W-:-:S05]  /*7170*/  LOP3.LUT R5, R0, R5, RZ, 0xfc, !PT ;  /* 0x0000000500057212 */ /* 0x000fca00078efcff */
[----:B------:R-:W-:Y:S01]  /*7180*/  STG.E.U8 desc[UR36][R2.64], R5 ;  /* 0x0000000502007986 */ /* 0x000fe2000c101124 */
[----:B------:R-:W-:Y:S05]  /*7190*/  EXIT ;  /* 0x000000000000794d */ /* 0x000fea0003800000 */
.L_x_3441:
[----:B------:R-:W0:Y:S02]  /*71a0*/  I2F.S64 R0, R22 ;  /* 0x0000001600007312 */ /* 0x000e240000301400 */
[----:B0-----:R-:W-:-:S05]  /*71b0*/  F2FP.BF16.F32.PACK_AB R0, RZ, R0 ;  /* 0x00000000ff00723e */ /* 0x001fca00000010ff */
[----:B------:R-:W-:Y:S01]  /*71c0*/  STG.E.U16 desc[UR36][R2.64], R0 ;  /* 0x0000000002007986 */ /* 0x000fe2000c101524 */
[----:B------:R-:W-:Y:S05]  /*71d0*/  EXIT ;  /* 0x000000000000794d */ /* 0x000fea0003800000 */
.L_x_3438:
        /* <DEDUP_REMOVED lines=10> */
.L_x_3450:
        /* <DEDUP_REMOVED lines=17> */
.L_x_3453:
[----:B------:R-:W-:-:S04]  /*7390*/  LOP3.LUT R0, R23, 0x80000000, RZ, 0xc0, !PT ;  /* 0x8000000017007812 */ /* 0x000fc800078ec0ff */
[----:B------:R-:W-:-:S04]  /*73a0*/  SHF.R.U32.HI R5, RZ, 0x18, R0 ;  /* 0x00000018ff057819 */ /* 0x000fc80000011600 */
[----:B------:R-:W-:-:S04]  /*73b0*/  LOP3.LUT R4, R4, R5, RZ, 0xfc, !PT ;  /* 0x0000000504047212 */ /* 0x000fc800078efcff */
[----:B------:R-:W-:-:S07]  /*73c0*/  PRMT R0, R4, 0x7610, R0 ;  /* 0x0000761004007816 */ /* 0x000fce0000000000 */
.L_x_3452:
[----:B------:R-:W-:Y:S05]  /*73d0*/  BSYNC B0 ;  /* 0x0000000000007941 */ /* 0x000fea0003800000 */
.L_x_3451:
[----:B------:R-:W-:Y:S01]  /*73e0*/  STG.E.U8 desc[UR36][R2.64], R0 ;  /* 0x0000000002007986 */ /* 0x000fe2000c101124 */
[----:B------:R-:W-:Y:S05]  /*73f0*/  EXIT ;  /* 0x000000000000794d */ /* 0x000fea0003800000 */
.L_x_3449:
        /* <DEDUP_REMOVED lines=17> */
.L_x_3456:
[----:B------:R-:W-:-:S04]  /*7510*/  LOP3.LUT R0, R23, 0x80000000, RZ, 0xc0, !PT ;  /* 0x8000000017007812 */ /* 0x000fc800078ec0ff */
[----:B------:R-:W-:-:S04]  /*7520*/  SHF.R.U32.HI R5, RZ, 0x18, R0 ;  /* 0x00000018ff057819 */ /* 0x000fc80000011600 */
[----:B------:R-:W-:-:S04]  /*7530*/  LOP3.LUT R4, R4, R5, RZ, 0xfc, !PT ;  /* 0x0000000504047212 */ /* 0x000fc800078efcff */
[----:B------:R-:W-:-:S07]  /*7540*/  PRMT R0, R4, 0x7610, R0 ;  /* 0x0000761004007816 */ /* 0x000fce0000000000 */
.L_x_3455:
[----:B------:R-:W-:Y:S05]  /*7550*/  BSYNC B0 ;  /* 0x0000000000007941 */ /* 0x000fea0003800000 */
.L_x_3454:
[----:B------:R-:W-:Y:S01]  /*7560*/  STG.E.U8 desc[UR36][R2.64], R0 ;  /* 0x0000000002007986 */ /* 0x000fe2000c101124 */
[----:B------:R-:W-:Y:S05]  /*7570*/  EXIT ;  /* 0x000000000000794d */ /* 0x000fea0003800000 */
.L_x_3448:
        /* <DEDUP_REMOVED lines=22> */
.L_x_3431:
        /* <DEDUP_REMOVED lines=16> */
.L_x_3459:
[----:B------:R-:W-:Y:S05]  /*77e0*/  EXIT ;  /* 0x000000000000794d */ /* 0x000fea0003800000 */
.L_x_3458:
[----:B------:R-:W-:Y:S01]  /*77f0*/  STG.E.64 desc[UR36][R2.64], R22 ;  /* 0x0000001602007986 */ /* 0x000fe2000c101b24 */
[----:B------:R-:W-:Y:S05]  /*7800*/  EXIT ;  /* 0x000000000000794d */ /* 0x000fea0003800000 */
.L_x_3457:
[----:B------:R-:W-:Y:S01]  /*7810*/  STG.E desc[UR36][R2.64], R22 ;  /* 0x0000001602007986 */ /* 0x000fe2000c101924 */
[----:B------:R-:W-:Y:S05]  /*7820*/  EXIT ;  /* 0x000000000000794d */ /* 0x000fea0003800000 */
.L_x_3460:
        /* <DEDUP_REMOVED lines=13> */
.L_x_26149:


//--------------------- .text._ZN2at6native18elementwise_kernelILi128ELi2EZNS0_22gpu_kernel_impl_nocastINS0_13AUnaryFunctorIlllNS0_17BitwiseXorFunctorIlEEEEEEvRNS_18TensorIteratorBaseERKT_EUliE_EEviT1_ --------------------------
	.section	.text._ZN2at6native18elementwise_kernelILi128ELi2EZNS0_22gpu_kernel_impl_nocastINS0_13AUnaryFunctorIlllNS0_17BitwiseXorFunctorIlEEEEEEvRNS_18TensorIteratorBaseERKT_EUliE_EEviT1_,"ax",@progbits
	.align	128
        .global         _ZN2at6native18elementwise_kernelILi128ELi2EZNS0_22gpu_kernel_impl_nocastINS0_13AUnaryFunctorIlllNS0_17BitwiseXorFunctorIlEEEEEEvRNS_18TensorIteratorBaseERKT_EUliE_EEviT1_
        .type           _ZN2at6native18elementwise_kernelILi128ELi2EZNS0_22gpu_kernel_impl_nocastINS0_13AUnaryFunctorIlllNS0_17BitwiseXorFunctorIlEEEEEEvRNS_18TensorIteratorBaseERKT_EUliE_EEviT1_,@function
        .size           _ZN2at6native18elementwise_kernelILi128ELi2EZNS0_22gpu_kernel_impl_nocastINS0_13AUnaryFunctorIlllNS0_17BitwiseXorFunctorIlEEEEEEvRNS_18TensorIteratorBaseERKT_EUliE_EEviT1_,(.L_x_26150 - _ZN2at6native18elementwise_kernelILi128ELi2EZNS0_22gpu_kernel_impl_nocastINS0_13AUnaryFunctorIlllNS0_17BitwiseXorFunctorIlEEEEEEvRNS_18TensorIteratorBaseERKT_EUliE_EEviT1_)
        .other          _ZN2at6native18elementwise_kernelILi128ELi2EZNS0_22gpu_kernel_impl_nocastINS0_13AUnaryFunctorIlllNS0_17BitwiseXorFunctorIlEEEEEEvRNS_18TensorIteratorBaseERKT_EUliE_EEviT1_,@"STO_CUDA_ENTRY STV_DEFAULT"
_ZN2at6native18elementwise_kernelILi128ELi2EZNS0_22gpu_kernel_impl_nocastINS0_13AUnaryFunctorIlllNS0_17BitwiseXorFunctorIlEEEEEEvRNS_18TensorIteratorBaseERKT_EUliE_EEviT1_:
.text._ZN2at6native18elementwise_kernelILi128ELi2EZNS0_22gpu_kernel_impl_nocastINS0_13AUnaryFunctorIlllNS0_17BitwiseXorFunctorIlEEEEEEvRNS_18TensorIteratorBaseERKT_EUliE_EEviT1_:
[----:B------:R-:W-:Y:S01]  /*0000*/  LDC R1, c[0x0][0x28] ;  /* 0x00000a00ff017b82 */ /* 0x000fe20000000800 */
[----:B------:R-:W0:Y:S01]  /*0010*/  S2R R0, SR_CTAID.X ;  /* 0x0000000000007919 */ /* 0x000e220000002500 */
[----:B------:R-:W-:Y:S01]  /*0020*/  ULDC UR6, c[0x0][0x210] ;  /* 0x0000840000067ab9 */ /* 0x000fe20000000800 */
[----:B------:R-:W-:Y:S01]  /*0030*/  ULDC.64 UR4, c[0x0][0x208] ;  /* 0x0000820000047ab9 */ /* 0x000fe20000000a00 */
[----:B------:R-:W-:Y:S01]  /*0040*/  BSSY B0, `(.L_x_3461) ;  /* 0x0000140000007945 */ /* 0x000fe20003800000 */
[----:B------:R-:W0:Y:S02]  /*0050*/  S2R R3, SR_TID.X ;  /* 0x0000000000037919 */ /* 0x000e240000002100 */
[----:B0-----:R-:W-:-:S04]  /*0060*/  LEA R0, R0, R3, 0x8 ;  /* 0x0000000300007211 */ /* 0x001fc800078e40ff */
[----:B------:R-:W-:Y:S02]  /*0070*/  ISETP.GE.AND P0, PT, R0, UR6, PT ;  /* 0x0000000600007c0c */ /* 0x000fe4000bf06270 */
[----:B------:R-:W-:-:S11]  /*0080*/  MOV R9, R0 ;  /* 0x0000000000097202 */ /* 0x000fd60000000f00 */
        /* <DEDUP_REMOVED lines=288> */
[----:B------:R-:W-:Y:S02]  /*1290*/  SHF.R.U32.HI R9, RZ, UR7, R8 ;  /* 0x00000007ff097c19 */ /* 0x000fe40008011608 */
[----:B------:R-:W-:Y:S02]  /*12a0*/  @P0 MOV R8, RZ ;  /* 0x000000ff00080202 */ /* 0x000fe40000000f00 */
[C---:B------:R-:W-:Y:S01]  /*12b0*/  IADD3 R11, -R9.reuse, RZ, RZ ;  /* 0x000000ff090b7210 */ /* 0x040fe20007ffe1ff */
        /* <DEDUP_REMOVED lines=12> */
.L_x_3463:
[----:B------:R-:W-:Y:S01]  /*1380*/  ULDC.64 UR8, c[0x0][0x418] ;  /* 0x0001060000087ab9 */ /* 0x000fe20000000a00 */
[----:B------:R-:W-:Y:S01]  /*1390*/  ULDC.64 UR10, c[0x0][0x428] ;  /* 0x00010a00000a7ab9 */ /* 0x000fe20000000a00 */
[----:B------:R-:W-:-:S04]  /*13a0*/  IADD3 R4, P0, R2, UR8, RZ ;  /* 0x0000000802047c10 */ /* 0x000fc8000ff1e0ff */
[----:B------:R-:W-:Y:S01]  /*13b0*/  IADD3.X R5, RZ, UR9, RZ, P0, !PT ;  /* 0x00000009ff057c10 */ /* 0x000fe200087fe4ff */
[----:B------:R-:W-:-:S05]  /*13c0*/  ULDC.64 UR8, c[0x0][0x410] ;  /* 0x0001040000087ab9 */ /* 0x000fca0000000a00 */
[----:B------:R-:W2:Y:S01]  /*13d0*/  LDG.E.64 R4, desc[UR4][R4.64] ;  /* 0x0000000404047981 */ /* 0x000ea2000c1e1b00 */
[----:B------:R-:W-:Y:S02]  /*13e0*/  IADD3 R6, P0, R3, UR8, RZ ;  /* 0x0000000803067c10 */ /* 0x000fe4000ff1e0ff */
[----:B------:R-:W-:-:S03]  /*13f0*/  IADD3 R9, R0, 0x80, RZ ;  /* 0x0000008000097810 */ /* 0x000fc60007ffe0ff */
[----:B------:R-:W-:Y:S01]  /*1400*/  IMAD.X R7, RZ, RZ, UR9, P0 ;  /* 0x00000009ff077e24 */ /* 0x000fe200080e06ff */
[----:B--2---:R-:W-:Y:S02]  /*1410*/  LOP3.LUT R2, R4, UR10, RZ, 0x3c, !PT ;  /* 0x0000000a04027c12 */ /* 0x004fe4000f8e3cff */
[----:B------:R-:W-:-:S05]  /*1420*/  LOP3.LUT R3, R5, UR11, RZ, 0x3c, !PT ;  /* 0x0000000b05037c12 */ /* 0x000fca000f8e3cff */
[----:B------:R0:W-:Y:S02]  /*1430*/  STG.E.64 desc[UR4][R6.64], R2 ;  /* 0x0000000206007986 */ /* 0x0001e4000c101b04 */
.L_x_3462:
[----:B------:R-:W-:Y:S05]  /*1440*/  BSYNC B0 ;  /* 0x0000000000007941 */ /* 0x000fea0003800000 */
.L_x_3461:
[----:B------:R-:W-:-:S13]  /*1450*/  ISETP.GE.AND P0, PT, R9, UR6, PT ;  /* 0x0000000609007c0c */ /* 0x000fda000bf06270 */
[----:B------:R-:W-:Y:S05]  /*1460*/  @P0 EXIT ;  /* 0x000000000000094d */ /* 0x000fea0003800000 */
[----:B------:R-:W1:Y:S01]  /*1470*/  LDC R8, c[0x0][0x218] ;  /* 0x00008600ff087b82 */ /* 0x000e620000000800 */
[----:B------:R-:W-:Y:S01]  /*1480*/  HFMA2.MMA R0, -RZ, RZ, 0, 0 ;  /* 0x00000000ff007435 */ /* 0x000fe200000001ff */
[----:B0-----:R-:W-:Y:S02]  /*1490*/  MOV R3, RZ ;  /* 0x000000ff00037202 */ /* 0x001fe40000000f00 */
[----:B-1----:R-:W-:-:S13]  /*14a0*/  ISETP.NE.AND P0, PT, R8, RZ, PT ;  /* 0x000000ff0800720c */ /* 0x002fda0003f05270 */
[----:B------:R-:W-:Y:S05]  /*14b0*/  @!P0 BRA `(.L_x_3464) ;  /* 0x0000001000a88947 */ /* 0x000fea0003800000 */
[----:B------:R-:W-:Y:S01]  /*14c0*/  MOV R2, RZ ;  /* 0x000000ff00027202 */ /* 0x000fe20000000f00 */
[----:B------:R-:W-:Y:S01]  /*14d0*/  ULDC.64 UR6, c[0x0][0x220] ;  /* 0x0000880000067ab9 */ /* 0x000fe20000000a00 */
[----:B------:R-:W-:Y:S02]  /*14e0*/  MOV R3, R9 ;  /* 0x0000000900037202 */ /* 0x000fe40000000f00 */
[----:B------:R-:W-:Y:S01]  /*14f0*/  ISETP.NE.AND P0, PT, R8, 0x1, PT ;  /* 0x000000010800780c */ /* 0x000fe20003f05270 */
        /* <DEDUP_REMOVED lines=282> */
[----:B------:R-:W-:Y:S01]  /*26a0*/  IADD3 R4, -R7, RZ, RZ ;  /* 0x000000ff07047210 */ /* 0x000fe20007ffe1ff */
[----:B------:R-:W1:Y:S04]  /*26b0*/  @P0 LDC R11, c[0x0][0x33c] ;  /* 0x0000cf00ff0b0b82 */ /* 0x000e680000000800 */
[----:B------:R-:W-:-:S04]  /*26c0*/  IMAD R4, R4, UR8, R5 ;  /* 0x0000000804047c24 */ /* 0x000fc8000f8e0205 */
[----:B------:R-:W2:Y:S01]  /*26d0*/  @P0 LDC.64 R12, c[0x0][0x408] ;  /* 0x00010200ff0c0b82 */ /* 0x000ea20000000a00 */
[C---:B------:R-:W-:Y:S02]  /*26e0*/  IMAD R3, R4.reuse, UR6, R3 ;  /* 0x0000000604037c24 */ /* 0x040fe4000f8e0203 */
[----:B------:R-:W-:Y:S02]  /*26f0*/  IMAD R0, R4, UR7, R0 ;  /* 0x0000000704007c24 */ /* 0x000fe4000f8e0200 */
[----:B0-----:R-:W-:-:S05]  /*2700*/  @P0 IMAD.HI.U32 R2, R7, R8, R6 ;  /* 0x0000000807020227 */ /* 0x001fca00078e0006 */
[----:B------:R-:W-:-:S04]  /*2710*/  @P0 SHF.R.U32.HI R2, RZ, R9, R2 ;  /* 0x00000009ff020219 */ /* 0x000fc80000011602 */
[----:B------:R-:W-:-:S05]  /*2720*/  @P0 IADD3 R6, -R2, RZ, RZ ;  /* 0x000000ff02060210 */ /* 0x000fca0007ffe1ff */
[----:B-1----:R-:W-:-:S04]  /*2730*/  @P0 IMAD R6, R11, R6, R7 ;  /* 0x000000060b060224 */ /* 0x002fc800078e0207 */
[C---:B--2---:R-:W-:Y:S02]  /*2740*/  @P0 IMAD R3, R6.reuse, R12, R3 ;  /* 0x0000000c06030224 */ /* 0x044fe400078e0203 */
[----:B------:R-:W-:-:S07]  /*2750*/  @P0 IMAD R0, R6, R13, R0 ;  /* 0x0000000d06000224 */ /* 0x000fce00078e0200 */
.L_x_3464:
[----:B------:R-:W-:Y:S01]  /*2760*/  ULDC.64 UR6, c[0x0][0x418] ;  /* 0x0001060000067ab9 */ /* 0x000fe20000000a00 */
[----:B------:R-:W-:Y:S01]  /*2770*/  ULDC.64 UR8, c[0x0][0x428] ;  /* 0x00010a0000087ab9 */ /* 0x000fe20000000a00 */
[----:B------:R-:W-:-:S04]  /*2780*/  IADD3 R4, P0, R0, UR6, RZ ;  /* 0x0000000600047c10 */ /* 0x000fc8000ff1e0ff */
[----:B------:R-:W-:Y:S01]  /*2790*/  IADD3.X R5, RZ, UR7, RZ, P0, !PT ;  /* 0x00000007ff057c10 */ /* 0x000fe200087fe4ff */
[----:B------:R-:W-:-:S05]  /*27a0*/  ULDC.64 UR6, c[0x0][0x410] ;  /* 0x0001040000067ab9 */ /* 0x000fca0000000a00 */
[----:B------:R-:W2:Y:S01]  /*27b0*/  LDG.E.64 R4, desc[UR4][R4.64] ;  /* 0x0000000404047981 */ /* 0x000ea2000c1e1b00 */
[----:B------:R-:W-:-:S04]  /*27c0*/  IADD3 R6, P0, R3, UR6, RZ ;  /* 0x0000000603067c10 */ /* 0x000fc8000ff1e0ff */
[----:B------:R-:W-:Y:S02]  /*27d0*/  IADD3.X R7, RZ, UR7, RZ, P0, !PT ;  /* 0x00000007ff077c10 */ /* 0x000fe400087fe4ff */
[----:B--2---:R-:W-:Y:S02]  /*27e0*/  LOP3.LUT R2, R4, UR8, RZ, 0x3c, !PT ;  /* 0x0000000804027c12 */ /* 0x004fe4000f8e3cff */
[----:B------:R-:W-:-:S05]  /*27f0*/  LOP3.LUT R3, R5, UR9, RZ, 0x3c, !PT ;  /* 0x0000000905037c12 */ /* 0x000fca000f8e3cff */
[----:B------:R-:W-:Y:S01]  /*2800*/  STG.E.64 desc[UR4][R6.64], R2 ;  /* 0x0000000206007986 */ /* 0x000fe2000c101b04 */
[----:B------:R-:W-:Y:S05]  /*2810*/  EXIT ;  /* 0x000000000000794d */ /* 0x000fea0003800000 */
.L_x_3465:
        /* <DEDUP_REMOVED lines=14> */
.L_x_26150:


//--------------------- .text._ZN2at6native27unrolled_elementwise_kernelINS0_13AUnaryFunctorIlllNS0_17BitwiseXorFunctorIlEEEESt5arrayIPcLm2EELi4E23TrivialOffsetCalculatorILi1EjESA_NS0_6memory15LoadWithoutCastENSB_16StoreWithoutCastEEEviT_T0_T2_T3_T4_T5_ --------------------------
	.section	.text._ZN2at6native27unrolled_elementwise_kernelINS0_13AUnaryFunctorIlllNS0_17BitwiseXorFunctorIlEEEESt5arrayIPcLm2EELi4E23TrivialOffsetCalculatorILi1EjESA_NS0_6memory15LoadWithoutCastENSB_16StoreWithoutCastEEEviT_T0_T2_T3_T4_T5_,"ax",@progbits
	.align	128
        .global         _ZN2at6native27unrolled_elementwise_kernelINS0_13AUnaryFunctorIlllNS0_17BitwiseXorFunctorIlEEEESt5arrayIPcLm2EELi4E23TrivialOffsetCalculatorILi1EjESA_NS0_6memory15LoadWithoutCastENSB_16StoreWithoutCastEEEviT_T0_T2_T3_T4_T5_
        .type           _ZN2at6native27unrolled_elementwise_kernelINS0_13AUnaryFunctorIlllNS0_17BitwiseXorFunctorIlEEEESt5arrayIPcLm2EELi4E23TrivialOffsetCalculatorILi1EjESA_NS0_6memory15LoadWithoutCastENSB_16StoreWithoutCastEEEviT_T0_T2_T3_T4_T5_,@function
        .size           _ZN2at6native27unrolled_elementwise_kernelINS0_13AUnaryFunctorIlllNS0_17BitwiseXorFunctorIlEEEESt5arrayIPcLm2EELi4E23TrivialOffsetCalculatorILi1EjESA_NS0_6memory15LoadWithoutCastENSB_16StoreWithoutCastEEEviT_T0_T2_T3_T4_T5_,(.L_x_26151 - _ZN2at6native27unrolled_elementwise_kernelINS0_13AUnaryFunctorIlllNS0_17BitwiseXorFunctorIlEEEESt5arrayIPcLm2EELi4E23TrivialOffsetCalculatorILi1EjESA_NS0_6memory15LoadWithoutCastENSB_16StoreWithoutCastEEEviT_T0_T2_T3_T4_T5_)
        .other          _ZN2at6native27unrolled_elementwise_kernelINS0_13AUnaryFunctorIlllNS0_17BitwiseXorFunctorIlEEEESt5arrayIPcLm2EELi4E23TrivialOffsetCalculatorILi1EjESA_NS0_6memory15LoadWithoutCastENSB_16StoreWithoutCastEEEviT_T0_T2_T3_T4_T5_,@"STO_CUDA_ENTRY STV_DEFAULT"
_ZN2at6native27unrolled_elementwise_kernelINS0_13AUnaryFunctorIlllNS0_17BitwiseXorFunctorIlEEEESt5arrayIPcLm2EELi4E23TrivialOffsetCalculatorILi1EjESA_NS0_6memory15LoadWithoutCastENSB_16StoreWithoutCastEEEviT_T0_T2_T3_T4_T5_:
.text._ZN2at6native27unrolled_elementwise_kernelINS0_13AUnaryFunctorIlllNS0_17BitwiseXorFunctorIlEEEESt5arrayIPcLm2EELi4E23TrivialOffsetCalculatorILi1EjESA_NS0_6memory15LoadWithoutCastENSB_16StoreWithoutCastEEEviT_T0_T2_T3_T4_T5_:
[----:B------:R-:W-:Y:S01]  /*0000*/  LDC R1, c[0x0][0x28] ;  /* 0x00000a00ff017b82 */ /* 0x000fe20000000800 */
[----:B------:R-:W0:Y:S07]  /*0010*/  S2R R0, SR_CTAID.X ;  /* 0x0000000000007919 */ /* 0x000e2e0000002500 */
[----:B------:R-:W0:Y:S01]  /*0020*/  LDC R5, c[0x0][0x210] ;  /* 0x00008400ff057b82 */ /* 0x000e220000000800 */
[----:B------:R-:W-:Y:S01]  /*0030*/  CS2R R18, SRZ ;  /* 0x0000000000127805 */ /* 0x000fe2000001ff00 */
[----:B------:R-:W-:Y:S01]  /*0040*/  ULDC.64 UR4, c[0x0][0x208] ;  /* 0x0000820000047ab9 */ /* 0x000fe20000000a00 */
[----:B------:R-:W1:Y:S01]  /*0050*/  S2R R3, SR_TID.X ;  /* 0x0000000000037919 */ /* 0x000e620000002100 */
[----:B------:R-:W-:Y:S01]  /*0060*/  ULDC.64 UR6, c[0x0][0x220] ;  /* 0x0000880000067ab9 */ /* 0x000fe20000000a00 */
[----:B0-----:R-:W-:-:S02]  /*0070*/  IMAD R2, R0, -0x200, R5 ;  /* 0xfffffe0000027824 */ /* 0x001fc400078e0205 */
[----:B-1----:R-:W-:-:S03]  /*0080*/  VIADD R10, R3, 0x80 ;  /* 0x00000080030a7836 */ /* 0x002fc60000000000 */
[----:B------:R-:W-:Y:S01]  /*0090*/  ISETP.GE.AND P0, PT, R3, R2, PT ;  /* 0x000000020300720c */ /* 0x000fe20003f06270 */
[----:B------:R-:W-:-:S12]  /*00a0*/  IMAD.MOV.U32 R11, RZ, RZ, R3 ;  /* 0x000000ffff0b7224 */ /* 0x000fd800078e0003 */
[----:B------:R-:W-:Y:S01]  /*00b0*/  @!P0 IMAD.MOV.U32 R11, RZ, RZ, R10 ;  /* 0x000000ffff0b8224 */ /* 0x000fe200078e000a */
[----:B------:R-:W0:Y:S01]  /*00c0*/  @!P0 LDC.64 R14, c[0x0][0x230] ;  /* 0x00008c00ff0e8b82 */ /* 0x000e220000000a00 */
[----:B------:R-:W-:-:S03]  /*00d0*/  @!P0 IMAD R5, R0, 0x200, R3 ;  /* 0x0000020000058824 */ /* 0x000fc600078e0203 */
[----:B------:R-:W-:-:S04]  /*00e0*/  ISETP.GE.AND P1, PT, R11, R2, PT ;  /* 0x000000020b00720c */ /* 0x000fc80003f26270 */
[----:B------:R-:W1:Y:S09]  /*00f0*/  @!P0 LDC.64 R20, c[0x0][0x228] ;  /* 0x00008a00ff148b82 */ /* 0x000e720000000a00 */
[----:B------:R-:W-:Y:S01]  /*0100*/  @!P1 LEA R17, R0, R11, 0x9 ;  /* 0x0000000b00119211 */ /* 0x000fe200078e48ff */
[----:B------:R-:W-:Y:S01]  /*0110*/  @!P1 VIADD R11, R11, 0x80 ;  /* 0x000000800b0b9836 */ /* 0x000fe20000000000 */
[----:B------:R-:W2:Y:S04]  /*0120*/  @!P1 LDC.64 R12, c[0x0][0x230] ;  /* 0x00008c00ff0c9b82 */ /* 0x000ea80000000a00 */
[----:B------:R-:W-:Y:S01]  /*0130*/  ISETP.GE.AND P3, PT, R11, R2, PT ;  /* 0x000000020b00720c */ /* 0x000fe20003f66270 */
[----:B0-----:R-:W-:Y:S01]  /*0140*/  @!P0 IMAD.WIDE.U32 R14, R5, 0x8, R14 ;  /* 0x00000008050e8825 */ /* 0x001fe200078e000e */
[----:B------:R-:W-:-:S06]  /*0150*/  CS2R R4, SRZ ;  /* 0x0000000000047805 */ /* 0x000fcc000001ff00 */
[----:B------:R0:W3:Y:S05]  /*0160*/  @!P0 LDG.E.64 R4, desc[UR4][R14.64] ;  /* 0x000000040e048981 */ /* 0x0000ea000c1e1b00 */
[----:B------:R-:W-:Y:S01]  /*0170*/  @!P3 IMAD R23, R0, 0x200, R11 ;  /* 0x000002000017b824 */ /* 0x000fe200078e020b */
[----:B------:R-:W-:Y:S01]  /*0180*/  @!P3 IADD3 R11, R11, 0x80, RZ ;  /* 0x000000800b0bb810 */ /* 0x000fe20007ffe0ff */
[----:B------:R-:W4:Y:S03]  /*0190*/  @!P3 LDC.64 R6, c[0x0][0x230] ;  /* 0x00008c00ff06bb82 */ /* 0x000f260000000a00 */
[----:B------:R-:W-:Y:S01]  /*01a0*/  ISETP.GE.AND P2, PT, R11, R2, PT ;  /* 0x000000020b00720c */ /* 0x000fe20003f46270 */
[----:B--2---:R-:W-:-:S05]  /*01b0*/  @!P1 IMAD.WIDE.U32 R12, R17, 0x8, R12 ;  /* 0x00000008110c9825 */ /* 0x004fca00078e000c */
[----:B------:R-:W2:Y:S07]  /*01c0*/  @!P1 LDG.E.64 R18, desc[UR4][R12.64] ;  /* 0x000000040c129981 */ /* 0x000eae000c1e1b00 */
[----:B------:R-:W5:Y:S01]  /*01d0*/  @!P2 LDC.64 R8, c[0x0][0x230] ;  /* 0x00008c00ff08ab82 */ /* 0x000f620000000a00 */
[----:B------:R-:W-:Y:S02]  /*01e0*/  @!P2 IMAD R17, R0, 0x200, R11 ;  /* 0x000002000011a824 */ /* 0x000fe400078e020b */
[----:B----4-:R-:W-:Y:S01]  /*01f0*/  @!P3 IMAD.WIDE.U32 R22, R23, 0x8, R6 ;  /* 0x000000081716b825 */ /* 0x010fe200078e0006 */
[----:B------:R-:W-:-:S06]  /*0200*/  CS2R R6, SRZ ;  /* 0x0000000000067805 */ /* 0x000fcc000001ff00 */
[----:B------:R-:W4:Y:S01]  /*0210*/  @!P3 LDG.E.64 R6, desc[UR4][R22.64] ;  /* 0x000000041606b981 */ /* 0x000f22000c1e1b00 */
[----:B-----5:R-:W-:Y:S01]  /*0220*/  @!P2 IMAD.WIDE.U32 R16, R17, 0x8, R8 ;  /* 0x000000081110a825 */ /* 0x020fe200078e0008 */
[----:B------:R-:W-:-:S06]  /*0230*/  CS2R R8, SRZ ;  /* 0x0000000000087805 */ /* 0x000fcc000001ff00 */
[----:B------:R4:W5:Y:S01]  /*0240*/  @!P2 LDG.E.64 R8, desc[UR4][R16.64] ;  /* 0x000000041008a981 */ /* 0x000962000c1e1b00 */
[----:B0-----:R-:W-:-:S04]  /*0250*/  @!P0 IMAD R15, R0, 0x200, R3 ;  /* 0x00000200000f8824 */ /* 0x001fc800078e0203 */
[----:B-1----:R-:W-:Y:S01]  /*0260*/  @!P0 IMAD.WIDE.U32 R14, R15, 0x8, R20 ;  /* 0x000000080f0e8825 */ /* 0x002fe200078e0014 */
[----:B------:R-:W-:-:S03]  /*0270*/  MOV R11, R3 ;  /* 0x00000003000b7202 */ /* 0x000fc60000000f00 */
[----:B------:R-:W-:-:S05]  /*0280*/  @!P0 IMAD.MOV.U32 R11, RZ, RZ, R10 ;  /* 0x000000ffff0b8224 */ /* 0x000fca00078e000a */
[----:B------:R-:W-:Y:S01]  /*0290*/  ISETP.GE.AND P1, PT, R11, R2, PT ;  /* 0x000000020b00720c */ /* 0x000fe20003f26270 */
[----:B------:R-:W-:Y:S01]  /*02a0*/  BSSY B0, `(.L_x_3466) ;  /* 0x0000015000007945 */ /* 0x000fe20003800000 */
[----:B--2---:R-:W-:Y:S02]  /*02b0*/  LOP3.LUT R12, R18, UR6, RZ, 0x3c, !PT ;  /* 0x00000006120c7c12 */ /* 0x004fe4000f8e3cff */
[----:B------:R-:W-:Y:S02]  /*02c0*/  LOP3.LUT R13, R19, UR7, RZ, 0x3c, !PT ;  /* 0x00000007130d7c12 */ /* 0x000fe4000f8e3cff */
[----:B---3--:R-:W-:Y:S02]  /*02d0*/  LOP3.LUT R18, R4, UR6, RZ, 0x3c, !PT ;  /* 0x0000000604127c12 */ /* 0x008fe4000f8e3cff */
[----:B------:R-:W-:-:S05]  /*02e0*/  LOP3.LUT R19, R5, UR7, RZ, 0x3c, !PT ;  /* 0x0000000705137c12 */ /* 0x000fca000f8e3cff */
[----:B------:R0:W-:Y:S01]  /*02f0*/  @!P0 STG.E.64 desc[UR4][R14.64], R18 ;  /* 0x000000120e008986 */ /* 0x0001e2000c101b04 */
[----:B----4-:R-:W-:Y:S02]  /*0300*/  LOP3.LUT R16, R6, UR6, RZ, 0x3c, !PT ;  /* 0x0000000606107c12 */ /* 0x010fe4000f8e3cff */
[----:B------:R-:W-:Y:S02]  /*0310*/  LOP3.LUT R17, R7, UR7, RZ, 0x3c, !PT ;  /* 0x0000000707117c12 */ /* 0x000fe4000f8e3cff */
[----:B-----5:R-:W-:Y:S02]  /*0320*/  LOP3.LUT R4, R8, UR6, RZ, 0x3c, !PT ;  /* 0x0000000608047c12 */ /* 0x020fe4000f8e3cff */
[----:B------:R-:W-:Y:S01]  /*0330*/  LOP3.LUT R5, R9, UR7, RZ, 0x3c, !PT ;  /* 0x0000000709057c12 */ /* 0x000fe2000f8e3cff */
[----:B0-----:R-:W-:Y:S06]  /*0340*/  @P1 BRA `(.L_x_3467) ;  /* 0x0000000000281947 */ /* 0x001fec0003800000 */
[----:B------:R-:W0:Y:S01]  /*0350*/  LDC.64 R8, c[0x0][0x228] ;  /* 0x00008a00ff087b82 */ /* 0x000e220000000a00 */
[----:B------:R-:W-:Y:S01]  /*0360*/  LEA R7, R0, R11, 0x9 ;  /* 0x0000000b00077211 */ /* 0x000fe200078e48ff */
[----:B------:R-:W-:-:S05]  /*0370*/  VIADD R11, R11, 0x80 ;  /* 0x000000800b0b7836 */ /* 0x000fca0000000000 */
[----:B------:R-:W-:-:S13]  /*0380*/  ISETP.GE.AND P0, PT, R11, R2, PT ;  /* 0x000000020b00720c */ /* 0x000fda0003f06270 */
[----:B------:R-:W-:Y:S01]  /*0390*/  @!P0 IMAD R3, R0, 0x200, R11 ;  /* 0x0000020000038824 */ /* 0x000fe200078e020b */
[----:B------:R-:W-:Y:S01]  /*03a0*/  @!P0 IADD3 R11, R11, 0x80, RZ ;  /* 0x000000800b0b8810 */ /* 0x000fe20007ffe0ff */
[----:B0-----:R-:W-:-:S04]  /*03b0*/  IMAD.WIDE.U32 R6, R7, 0x8, R8 ;  /* 0x0000000807067825 */ /* 0x001fc800078e0008 */
[----:B------:R-:W-:Y:S01]  /*03c0*/  @!P0 IMAD.WIDE.U32 R8, R3, 0x8, R8 ;  /* 0x0000000803088825 */ /* 0x000fe200078e0008 */
[----:B------:R0:W-:Y:S04]  /*03d0*/  STG.E.64 desc[UR4][R6.64], R12 ;  /* 0x0000000c06007986 */ /* 0x0001e8000c101b04 */
[----:B------:R0:W-:Y:S02]  /*03e0*/  @!P0 STG.E.64 desc[UR4][R8.64], R16 ;  /* 0x0000001008008986 */ /* 0x0001e4000c101b04 */
.L_x_3467:
[----:B------:R-:W-:Y:S05]  /*03f0*/  BSYNC B0 ;  /* 0x0000000000007941 */ /* 0x000fea0003800000 */
.L_x_3466:
[----:B------:R-:W-:-:S13]  /*0400*/  ISETP.GE.AND P0, PT, R11, R2, PT ;  /* 0x000000020b00720c */ /* 0x000fda0003f06270 */
[----:B------:R-:W-:Y:S05]  /*0410*/  @P0 EXIT ;  /* 0x000000000000094d */ /* 0x000fea0003800000 */
[----:B------:R-:W1:Y:S01]  /*0420*/  LDC.64 R2, c[0x0][0x228] ;  /* 0x00008a00ff027b82 */ /* 0x000e620000000a00 */
[----:B------:R-:W-:-:S04]  /*0430*/  IMAD R11, R0, 0x200, R11 ;  /* 0x00000200000b7824 */ /* 0x000fc800078e020b */
[----:B-1----:R-:W-:-:S05]  /*0440*/  IMAD.WIDE.U32 R2, R11, 0x8, R2 ;  /* 0x000000080b027825 */ /* 0x002fca00078e0002 */
[----:B------:R-:W-:Y:S01]  /*0450*/  STG.E.64 desc[UR4][R2.64], R4 ;  /* 0x0000000402007986 */ /* 0x000fe2000c101b04 */
[----:B------:R-:W-:Y:S05]  /*0460*/  EXIT ;  /* 0x000000000000794d */ /* 0x000fea0003800000 */
.L_x_3468:
        /* <DEDUP_REMOVED lines=9> */
.L_x_26151:


//--------------------- .text._ZN2at6native29vectorized_elementwise_kernelILi2ENS0_13AUnaryFunctorIlllNS0_17BitwiseXorFunctorIlEEEESt5arrayIPcLm2EEEEviT0_T1_ --------------------------
	.section	.text._ZN2at6native29vectorized_elementwise_kernelILi2ENS0_13AUnaryFunctorIlllNS0_17BitwiseXorFunctorIlEEEESt5arrayIPcLm2EEEEviT0_T1_,"ax",@progbits
	.align	128
        .global         _ZN2at6native29vectorized_elementwise_kernelILi2ENS0_13AUnaryFunctorIlllNS0_17BitwiseXorFunctorIlEEEESt5arrayIPcLm2EEEEviT0_T1_
        .type           _ZN2at6native29vectorized_elementwise_kernelILi2ENS0_13AUnaryFunctorIlllNS0_17BitwiseXorFunctorIlEEEESt5arrayIPcLm2EEEEviT0_T1_,@function
        .size           _ZN2at6native29vectorized_elementwise_kernelILi2ENS0_13AUnaryFunctorIlllNS0_17BitwiseXorFunctorIlEEEESt5arrayIPcLm2EEEEviT0_T1_,(.L_x_26152 - _ZN2at6native29vectorized_elementwise_kernelILi2ENS0_13AUnaryFunctorIlllNS0_17BitwiseXorFunctorIlEEEESt5arrayIPcLm2EEEEviT0_T1_)
        .other          _ZN2at6native29vectorized_elementwise_kernelILi2ENS0_13AUnaryFunctorIlllNS0_17BitwiseXorFunctorIlEEEESt5arrayIPcLm2EEEEviT0_T1_,@"STO_CUDA_ENTRY STV_DEFAULT"
_ZN2at6native29vectorized_elementwise_kernelILi2ENS0_13AUnaryFunctorIlllNS0_17BitwiseXorFunctorIlEEEESt5arrayIPcLm2EEEEviT0_T1_:
.text._ZN2at6native29vectorized_elementwise_kernelILi2ENS0_13AUnaryFunctorIlllNS0_17BitwiseXorFunctorIlEEEESt5arrayIPcLm2EEEEviT0_T1_:
        /* <DEDUP_REMOVED lines=9> */
[----:B------:R-:W1:Y:S01]  /*0090*/  LDC.64 R2, c[0x0][0x230] ;  /* 0x00008c00ff027b82 */ /* 0x000e620000000a00 */
[----:B------:R-:W-:-:S07]  /*00a0*/  ULDC.64 UR6, c[0x0][0x220] ;  /* 0x0000880000067ab9 */ /* 0x000fce0000000a00 */
[----:B------:R-:W2:Y:S01]  /*00b0*/  LDC.64 R24, c[0x0][0x228] ;  /* 0x00008a00ff187b82 */ /* 0x000ea20000000a00 */
[----:B-1----:R-:W-:-:S04]  /*00c0*/  IMAD.WIDE R2, R0, 0x8, R2 ;  /* 0x0000000800027825 */ /* 0x002fc800078e0202 */
[----:B0-----:R-:W-:-:S05]  /*00d0*/  IMAD.WIDE.U32 R20, R23, 0x10, R2 ;  /* 0x0000001017147825 */ /* 0x001fca00078e0002 */
[----:B------:R-:W3:Y:S04]  /*00e0*/  LDG.E.128 R8, desc[UR4][R20.64] ;  /* 0x0000000414087981 */ /* 0x000ee8000c1e1d00 */
[----:B------:R-:W4:Y:S04]  /*00f0*/  LDG.E.128 R4, desc[UR4][R20.64+0x1800] ;  /* 0x0018000414047981 */ /* 0x000f28000c1e1d00 */
[----:B------:R-:W5:Y:S04]  /*0100*/  LDG.E.128 R16, desc[UR4][R20.64+0x800] ;  /* 0x0008000414107981 */ /* 0x000f68000c1e1d00 */
[----:B------:R4:W5:Y:S01]  /*0110*/  LDG.E.128 R12, desc[UR4][R20.64+0x1000] ;  /* 0x00100004140c7981 */ /* 0x000962000c1e1d00 */
[----:B--2---:R-:W-:-:S04]  /*0120*/  IMAD.WIDE.U32 R24, R0, 0x8, R24 ;  /* 0x0000000800187825 */ /* 0x004fc800078e0018 */
[----:B------:R-:W-:Y:S01]  /*0130*/  IMAD.WIDE R24, R23, 0x10, R24 ;  /* 0x0000001017187825 */ /* 0x000fe200078e0218 */
[----:B---3--:R-:W-:Y:S02]  /*0140*/  LOP3.LUT R2, R10, UR6, RZ, 0x3c, !PT ;  /* 0x000000060a027c12 */ /* 0x008fe4000f8e3cff */
[----:B------:R-:W-:Y:S02]  /*0150*/  LOP3.LUT R3, R11, UR7, RZ, 0x3c, !PT ;  /* 0x000000070b037c12 */ /* 0x000fe4000f8e3cff */
[----:B------:R-:W-:Y:S02]  /*0160*/  LOP3.LUT R0, R8, UR6, RZ, 0x3c, !PT ;  /* 0x0000000608007c12 */ /* 0x000fe4000f8e3cff */
[----:B------:R-:W-:Y:S02]  /*0170*/  LOP3.LUT R9, R9, UR7, RZ, 0x3c, !PT ;  /* 0x0000000709097c12 */ /* 0x000fe4000f8e3cff */
[----:B----4-:R-:W-:Y:S01]  /*0180*/  LOP3.LUT R20, R6, UR6, RZ, 0x3c, !PT ;  /* 0x0000000606147c12 */ /* 0x010fe2000f8e3cff */
[----:B------:R-:W-:Y:S01]  /*0190*/  IMAD.MOV.U32 R6, RZ, RZ, R2 ;  /* 0x000000ffff067224 */ /* 0x000fe200078e0002 */
[----:B------:R-:W-:Y:S01]  /*01a0*/  LOP3.LUT R21, R7, UR7, RZ, 0x3c, !PT ;  /* 0x0000000707157c12 */ /* 0x000fe2000f8e3cff */
[----:B------:R-:W-:Y:S01]  /*01b0*/  IMAD.MOV.U32 R7, RZ, RZ, R3 ;  /* 0x000000ffff077224 */ /* 0x000fe200078e0003 */
[----:B------:R-:W-:Y:S01]  /*01c0*/  LOP3.LUT R22, R4, UR6, RZ, 0x3c, !PT ;  /* 0x0000000604167c12 */ /* 0x000fe2000f8e3cff */
[----:B------:R-:W-:Y:S01]  /*01d0*/  IMAD.MOV.U32 R4, RZ, RZ, R0 ;  /* 0x000000ffff047224 */ /* 0x000fe200078e0000 */
[----:B------:R-:W-:Y:S01]  /*01e0*/  LOP3.LUT R23, R5, UR7, RZ, 0x3c, !PT ;  /* 0x0000000705177c12 */ /* 0x000fe2000f8e3cff */
[----:B------:R-:W-:Y:S01]  /*01f0*/  IMAD.MOV.U32 R5, RZ, RZ, R9 ;  /* 0x000000ffff057224 */ /* 0x000fe200078e0009 */
[----:B-----5:R-:W-:-:S02]  /*0200*/  LOP3.LUT R8, R18, UR6, RZ, 0x3c, !PT ;  /* 0x0000000612087c12 */ /* 0x020fc4000f8e3cff */
[----:B------:R-:W-:Y:S02]  /*0210*/  LOP3.LUT R10, R16, UR6, RZ, 0x3c, !PT ;  /* 0x00000006100a7c12 */ /* 0x000fe4000f8e3cff */
[----:B------:R-:W-:Y:S01]  /*0220*/  LOP3.LUT R11, R17, UR7, RZ, 0x3c, !PT ;  /* 0x00000007110b7c12 */ /* 0x000fe2000f8e3cff */
[----:B------:R0:W-:Y:S01]  /*0230*/  STG.E.128 desc[UR4][R24.64], R4 ;  /* 0x0000000418007986 */ /* 0x0001e2000c101d04 */
[----:B------:R-:W-:Y:S01]  /*0240*/  LOP3.LUT R19, R19, UR7, RZ, 0x3c, !PT ;  /* 0x0000000713137c12 */ /* 0x000fe2000f8e3cff */
[----:B------:R-:W-:Y:S01]  /*0250*/  IMAD.MOV.U32 R18, RZ, RZ, R8 ;  /* 0x000000ffff127224 */ /* 0x000fe200078e0008 */
[----:B------:R-:W-:Y:S01]  /*0260*/  LOP3.LUT R14, R14, UR6, RZ, 0x3c, !PT ;  /* 0x000000060e0e7c12 */ /* 0x000fe2000f8e3cff */
[----:B------:R-:W-:Y:S01]  /*0270*/  IMAD.MOV.U32 R16, RZ, RZ, R10 ;  /* 0x000000ffff107224 */ /* 0x000fe200078e000a */
[----:B------:R-:W-:Y:S01]  /*0280*/  LOP3.LUT R15, R15, UR7, RZ, 0x3c, !PT ;  /* 0x000000070f0f7c12 */ /* 0x000fe2000f8e3cff */
[----:B------:R-:W-:Y:S01]  /*0290*/  IMAD.MOV.U32 R17, RZ, RZ, R11 ;  /* 0x000000ffff117224 */ /* 0x000fe200078e000b */
[----:B------:R-:W-:-:S02]  /*02a0*/  LOP3.LUT R12, R12, UR6, RZ, 0x3c, !PT ;  /* 0x000000060c0c7c12 */ /* 0x000fc4000f8e3cff */
[----:B------:R-:W-:Y:S02]  /*02b0*/  LOP3.LUT R13, R13, UR7, RZ, 0x3c, !PT ;  /* 0x000000070d0d7c12 */ /* 0x000fe4000f8e3cff */
[----:B------:R-:W-:Y:S01]  /*02c0*/  STG.E.128 desc[UR4][R24.64+0x800], R16 ;  /* 0x0008001018007986 */ /* 0x000fe2000c101d04 */
[----:B0-----:R-:W-:Y:S01]  /*02d0*/  MOV R6, R20 ;  /* 0x0000001400067202 */ /* 0x001fe20000000f00 */
[----:B------:R-:W-:Y:S02]  /*02e0*/  IMAD.MOV.U32 R7, RZ, RZ, R21 ;  /* 0x000000ffff077224 */ /* 0x000fe400078e0015 */
[----:B------:R-:W-:Y:S02]  /*02f0*/  IMAD.MOV.U32 R4, RZ, RZ, R22 ;  /* 0x000000ffff047224 */ /* 0x000fe400078e0016 */
[----:B------:R-:W-:Y:S01]  /*0300*/  IMAD.MOV.U32 R5, RZ, RZ, R23 ;  /* 0x000000ffff057224 */ /* 0x000fe200078e0017 */
[----:B------:R-:W-:Y:S04]  /*0310*/  STG.E.128 desc[UR4][R24.64+0x1000], R12 ;  /* 0x0010000c18007986 */ /* 0x000fe8000c101d04 */
[----:B------:R-:W-:Y:S01]  /*0320*/  STG.E.128 desc[UR4][R24.64+0x1800], R4 ;  /* 0x0018000418007986 */ /* 0x000fe2000c101d04 */
[----:B------:R-:W-:Y:S05]  /*0330*/  EXIT ;  /* 0x000000000000794d */ /* 0x000fea0003800000 */
.L_x_3469:
[----:B------:R-:W0:Y:S01]  /*0340*/  S2R R3, SR_TID.X ;  /* 0x0000000000037919 */ /* 0x000e220000002100 */
[----:B------:R-:W-:Y:S01]  /*0350*/  CS2R R12, SRZ ;  /* 0x00000000000c7805 */ /* 0x000fe2000001ff00 */
[----:B------:R-:W-:Y:S01]  /*0360*/  ULDC.64 UR6, c[0x0][0x220] ;  /* 0x0000880000067ab9 */ /* 0x000fe20000000a00 */
[C---:B0-----:R-:W-:Y:S01]  /*0370*/  ISETP.GE.AND P0, PT, R3.reuse, R2, PT ;  /* 0x000000020300720c */ /* 0x041fe20003f06270 */
[----:B------:R-:W-:Y:S02]  /*0380*/  VIADD R24, R3, 0x80 ;  /* 0x0000008003187836 */ /* 0x000fe40000000000 */
[----:B------:R-:W-:-:S10]  /*0390*/  IMAD.MOV.U32 R5, RZ, RZ, R3 ;  /* 0x000000ffff057224 */ /* 0x000fd400078e0003 */
[----:B------:R-:W-:Y:S01]  /*03a0*/  @!P0 IMAD.MOV.U32 R5, RZ, RZ, R24 ;  /* 0x000000ffff058224 */ /* 0x000fe200078e0018 */
[----:B------:R-:W0:Y:S04]  /*03b0*/  @!P0 LDC.64 R20, c[0x0][0x230] ;  /* 0x00008c00ff148b82 */ /* 0x000e280000000a00 */
[----:B------:R-:W-:-:S13]  /*03c0*/  ISETP.GE.AND P6, PT, R5, R2, PT ;  /* 0x000000020500720c */ /* 0x000fda0003fc6270 */
[----:B------:R-:W-:Y:S01]  /*03d0*/  @!P6 IMAD.IADD R7, R0, 0x1, R5 ;  /* 0x000000010007e824 */ /* 0x000fe200078e0205 */
[----:B------:R-:W-:Y:S01]  /*03e0*/  @!P6 IADD3 R5, R5, 0x80, RZ ;  /* 0x000000800505e810 */ /* 0x000fe20007ffe0ff */
[----:B------:R-:W1:Y:S03]  /*03f0*/  @!P6 LDC.64 R18, c[0x0][0x230] ;  /* 0x00008c00ff12eb82 */ /* 0x000e660000000a00 */
[----:B------:R-:W-:-:S13]  /*0400*/  ISETP.GE.AND P5, PT, R5, R2, PT ;  /* 0x000000020500720c */ /* 0x000fda0003fa6270 */
[----:B------:R-:W-:Y:S01]  /*0410*/  @!P5 IMAD.IADD R9, R0, 0x1, R5 ;  /* 0x000000010009d824 */ /* 0x000fe200078e0205 */
[----:B------:R-:W2:Y:S01]  /*0420*/  @!P5 LDC.64 R22, c[0x0][0x230] ;  /* 0x00008c00ff16db82 */ /* 0x000ea20000000a00 */
[----:B------:R-:W-:-:S05]  /*0430*/  @!P5 VIADD R5, R5, 0x80 ;  /* 0x000000800505d836 */ /* 0x000fca0000000000 */
[----:B------:R-:W-:Y:S01]  /*0440*/  ISETP.GE.AND P4, PT, R5, R2, PT ;  /* 0x000000020500720c */ /* 0x000fe20003f86270 */
[----:B-1----:R-:W-:Y:S01]  /*0450*/  @!P6 IMAD.WIDE.U32 R18, R7, 0x8, R18 ;  /* 0x000000080712e825 */ /* 0x002fe200078e0012 */
[----:B------:R-:W-:-:S06]  /*0460*/  CS2R R6, SRZ ;  /* 0x0000000000067805 */ /* 0x000fcc000001ff00 */
[----:B------:R-:W3:Y:S05]  /*0470*/  @!P6 LDG.E.64 R6, desc[UR4][R18.64] ;  /* 0x000000041206e981 */ /* 0x000eea000c1e1b00 */
[----:B------:R-:W-:Y:S01]  /*0480*/  @!P4 IMAD.IADD R11, R0, 0x1, R5 ;  /* 0x00000001000bc824 */ /* 0x000fe200078e0205 */
[----:B------:R-:W1:Y:S01]  /*0490*/  @!P4 LDC.64 R28, c[0x0][0x230] ;  /* 0x00008c00ff1ccb82 */ /* 0x000e620000000a00 */
[----:B------:R-:W-:Y:S02]  /*04a0*/  @!P4 VIADD R5, R5, 0x80 ;  /* 0x000000800505c836 */ /* 0x000fe40000000000 */
[----:B--2---:R-:W-:Y:S01]  /*04b0*/  @!P5 IMAD.WIDE.U32 R22, R9, 0x8, R22 ;  /* 0x000000080916d825 */ /* 0x004fe200078e0016 */
[----:B------:R-:W-:-:S02]  /*04c0*/  CS2R R8, SRZ ;  /* 0x0000000000087805 */ /* 0x000fc4000001ff00 */
[----:B------:R-:W-:-:S04]  /*04d0*/  ISETP.GE.AND P3, PT, R5, R2, PT ;  /* 0x000000020500720c */ /* 0x000fc80003f66270 */
[----:B------:R2:W4:Y:S09]  /*04e0*/  @!P5 LDG.E.64 R8, desc[UR4][R22.64] ;  /* 0x000000041608d981 */ /* 0x000532000c1e1b00 */
[----:B------:R-:W-:Y:S01]  /*04f0*/  @!P3 IMAD.IADD R15, R0, 0x1, R5 ;  /* 0x00000001000fb824 */ /* 0x000fe200078e0205 */
[----:B------:R-:W5:Y:S01]  /*0500*/  @!P3 LDC.64 R26, c[0x0][0x230] ;  /* 0x00008c00ff1abb82 */ /* 0x000f620000000a00 */
[----:B------:R-:W-:-:S05]  /*0510*/  @!P3 VIADD R5, R5, 0x80 ;  /* 0x000000800505b836 */ /* 0x000fca0000000000 */
[----:B------:R-:W-:-:S13]  /*0520*/  ISETP.GE.AND P2, PT, R5, R2, PT ;  /* 0x000000020500720c */ /* 0x000fda0003f46270 */
[----:B------:R-:W-:Y:S01]  /*0530*/  @!P2 IMAD.IADD R4, R0, 0x1, R5 ;  /* 0x000000010004a824 */ /* 0x000fe200078e0205 */
[----:B------:R-:W-:-:S04]  /*0540*/  @!P2 IADD3 R5, R5, 0x80, RZ ;  /* 0x000000800505a810 */ /* 0x000fc80007ffe0ff */
[----:B------:R-:W-:Y:S01]  /*0550*/  ISETP.GE.AND P1, PT, R5, R2, PT ;  /* 0x000000020500720c */ /* 0x000fe20003f26270 */
[----:B-1----:R-:W-:Y:S02]  /*0560*/  @!P4 IMAD.WIDE.U32 R28, R11, 0x8, R28 ;  /* 0x000000080b1cc825 */ /* 0x002fe400078e001c */
[----:B------:R-:W1:Y:S02]  /*0570*/  @!P2 LDC.64 R10, c[0x0][0x230] ;  /* 0x00008c00ff0aab82 */ /* 0x000e640000000a00 */
[C---:B--2---:R-:W-:Y:S01]  /*0580*/  @!P0 IMAD.IADD R23, R0.reuse, 0x1, R3 ;  /* 0x0000000100178824 */ /* 0x044fe200078e0203 */
[----:B------:R-:W2:Y:S07]  /*0590*/  @!P4 LDG.E.64 R12, desc[UR4][R28.64] ;  /* 0x000000041c0cc981 */ /* 0x000eae000c1e1b00 */
[----:B------:R-:W-:Y:S01]  /*05a0*/  @!P1 IMAD.IADD R25, R0, 0x1, R5 ;  /* 0x0000000100199824 */ /* 0x000fe200078e0205 */
[----:B------:R-:W1:Y:S01]  /*05b0*/  @!P1 LDC.64 R16, c[0x0][0x230] ;  /* 0x00008c00ff109b82 */ /* 0x000e620000000a00 */
[----:B------:R-:W-:-:S05]  /*05c0*/  @!P1 VIADD R5, R5, 0x80 ;  /* 0x0000008005059836 */ /* 0x000fca0000000000 */
[----:B------:R-:W-:Y:S01]  /*05d0*/  ISETP.GE.AND P6, PT, R5, R2, PT ;  /* 0x000000020500720c */ /* 0x000fe20003fc6270 */
[----:B0-----:R-:W-:Y:S01]  /*05e0*/  @!P0 IMAD.WIDE.U32 R20, R23, 0x8, R20 ;  /* 0x0000000817148825 */ /* 0x001fe200078e0014 */
[----:B------:R-:W-:-:S03]  /*05f0*/  CS2R R22, SRZ ;  /* 0x0000000000167805 */ /* 0x000fc6000001ff00 */
[----:B-----5:R-:W-:-:S08]  /*0600*/  @!P3 IMAD.WIDE.U32 R26, R15, 0x8, R26 ;  /* 0x000000080f1ab825 */ /* 0x020fd000078e001a */
[----:B------:R-:W0:Y:S01]  /*0610*/  @!P6 LDC.64 R18, c[0x0][0x230] ;  /* 0x00008c00ff12eb82 */ /* 0x000e220000000a00 */
[----:B------:R5:W2:Y:S01]  /*0620*/  @!P0 LDG.E.64 R22, desc[UR4][R20.64] ;  /* 0x0000000414168981 */ /* 0x000aa2000c1e1b00 */
[----:B------:R-:W-:Y:S01]  /*0630*/  CS2R R14, SRZ ;  /* 0x00000000000e7805 */ /* 0x000fe2000001ff00 */
[----:B-1----:R-:W-:-:S05]  /*0640*/  @!P2 IMAD.WIDE.U32 R10, R4, 0x8, R10 ;  /* 0x00000008040aa825 */ /* 0x002fca00078e000a */
[----:B------:R1:W2:Y:S01]  /*0650*/  @!P3 LDG.E.64 R14, desc[UR4][R26.64] ;  /* 0x000000041a0eb981 */ /* 0x0002a2000c1e1b00 */
[----:B-----5:R-:W-:Y:S01]  /*0660*/  CS2R R20, SRZ ;  /* 0x0000000000147805 */ /* 0x020fe2000001ff00 */
[----:B------:R-:W-:Y:S01]  /*0670*/  @!P1 IMAD.WIDE.U32 R28, R25, 0x8, R16 ;  /* 0x00000008191c9825 */ /* 0x000fe200078e0010 */
[----:B------:R-:W-:-:S04]  /*0680*/  CS2R R16, SRZ ;  /* 0x0000000000107805 */ /* 0x000fc8000001ff00 */
[----:B------:R0:W5:Y:S01]  /*0690*/  @!P2 LDG.E.64 R20, desc[UR4][R10.64] ;  /* 0x000000040a14a981 */ /* 0x000162000c1e1b00 */
[----:B-1----:R-:W-:Y:S01]  /*06a0*/  @!P6 IMAD.IADD R27, R0, 0x1, R5 ;  /* 0x00000001001be824 */ /* 0x002fe200078e0205 */
[----:B------:R-:W-:-:S06]  /*06b0*/  CS2R R4, SRZ ;  /* 0x0000000000047805 */ /* 0x000fcc000001ff00 */
[----:B------:R-:W5:Y:S01]  /*06c0*/  @!P1 LDG.E.64 R4, desc[UR4][R28.64] ;  /* 0x000000041c049981 */ /* 0x000f62000c1e1b00 */
[----:B0-----:R-:W-:Y:S02]  /*06d0*/  @!P6 IMAD.WIDE.U32 R10, R27, 0x8, R18 ;  /* 0x000000081b0ae825 */ /* 0x001fe400078e0012 */
[----:B------:R-:W0:Y:S03]  /*06e0*/  @!P0 LDC.64 R26, c[0x0][0x228] ;  /* 0x00008a00ff1a8b82 */ /* 0x000e260000000a00 */
[----:B------:R2:W5:Y:S01]  /*06f0*/  @!P6 LDG.E.64 R16, desc[UR4][R10.64] ;  /* 0x000000040a10e981 */ /* 0x000562000c1e1b00 */
[----:B------:R-:W-:Y:S02]  /*0700*/  @!P0 IMAD.IADD R25, R0, 0x1, R3 ;  /* 0x0000000100198824 */ /* 0x000fe400078e0203 */
[----:B------:R-:W-:Y:S01]  /*0710*/  @!P0 IMAD.MOV.U32 R3, RZ, RZ, R24 ;  /* 0x000000ffff038224 */ /* 0x000fe200078e0018 */
[----:B------:R-:W-:Y:S01]  /*0720*/  BSSY B0, `(.L_x_3470) ;  /* 0x000003f000007945 */ /* 0x000fe20003800000 */
[----:B0-----:R-:W-:-:S03]  /*0730*/  @!P0 IMAD.WIDE.U32 R26, R25, 0x8, R26 ;  /* 0x00000008191a8825 */ /* 0x001fc600078e001a */
[----:B------:R-:W-:Y:S01]  /*0740*/  BSSY B1, `(.L_x_3471) ;  /* 0x0000036000017945 */ /* 0x000fe20003800000 */
[----:B---3--:R-:W-:Y:S02]  /*0750*/  LOP3.LUT R6, R6, UR6, RZ, 0x3c, !PT ;  /* 0x0000000606067c12 */ /* 0x008fe4000f8e3cff */
[----:B------:R-:W-:Y:S02]  /*0760*/  LOP3.LUT R7, R7, UR7, RZ, 0x3c, !PT ;  /* 0x0000000707077c12 */ /* 0x000fe4000f8e3cff */
[----:B----4-:R-:W-:Y:S02]  /*0770*/  LOP3.LUT R8, R8, UR6, RZ, 0x3c, !PT ;  /* 0x0000000608087c12 */ /* 0x010fe4000f8e3cff */
[----:B------:R-:W-:Y:S02]  /*0780*/  LOP3.LUT R9, R9, UR7, RZ, 0x3c, !PT ;  /* 0x0000000709097c12 */ /* 0x000fe4000f8e3cff */
[----:B--2---:R-:W-:Y:S02]  /*0790*/  LOP3.LUT R10, R12, UR6, RZ, 0x3c, !PT ;  /* 0x000000060c0a7c12 */ /* 0x004fe4000f8e3cff */
[----:B------:R-:W-:-:S02]  /*07a0*/  LOP3.LUT R11, R13, UR7, RZ, 0x3c, !PT ;  /* 0x000000070d0b7c12 */ /* 0x000fc4000f8e3cff */
[----:B------:R-:W-:Y:S02]  /*07b0*/  LOP3.LUT R18, R22, UR6, RZ, 0x3c, !PT ;  /* 0x0000000616127c12 */ /* 0x000fe4000f8e3cff */
[----:B------:R-:W-:-:S05]  /*07c0*/  LOP3.LUT R19, R23, UR7, RZ, 0x3c, !PT ;  /* 0x0000000717137c12 */ /* 0x000fca000f8e3cff */
[----:B------:R0:W-:Y:S01]  /*07d0*/  @!P0 STG.E.64 desc[UR4][R26.64], R18 ;  /* 0x000000121a008986 */ /* 0x0001e2000c101b04 */
[----:B------:R-:W-:Y:S02]  /*07e0*/  ISETP.GE.AND P0, PT, R3, R2, PT ;  /* 0x000000020300720c */ /* 0x000fe40003f06270 */
[----:B------:R-:W-:Y:S02]  /*07f0*/  LOP3.LUT R12, R14, UR6, RZ, 0x3c, !PT ;  /* 0x000000060e0c7c12 */ /* 0x000fe4000f8e3cff */
[----:B------:R-:W-:Y:S02]  /*0800*/  LOP3.LUT R13, R15, UR7, RZ, 0x3c, !PT ;  /* 0x000000070f0d7c12 */ /* 0x000fe4000f8e3cff */
[----:B-----5:R-:W-:Y:S02]  /*0810*/  LOP3.LUT R14, R20, UR6, RZ, 0x3c, !PT ;  /* 0x00000006140e7c12 */ /* 0x020fe4000f8e3cff */
[----:B------:R-:W-:Y:S02]  /*0820*/  LOP3.LUT R15, R21, UR7, RZ, 0x3c, !PT ;  /* 0x00000007150f7c12 */ /* 0x000fe4000f8e3cff */
[----:B0-----:R-:W-:-:S02]  /*0830*/  LOP3.LUT R18, R4, UR6, RZ, 0x3c, !PT ;  /* 0x0000000604127c12 */ /* 0x001fc4000f8e3cff */
[----:B------:R-:W-:Y:S02]  /*0840*/  LOP3.LUT R19, R5, UR7, RZ, 0x3c, !PT ;  /* 0x0000000705137c12 */ /* 0x000fe4000f8e3cff */
[----:B------:R-:W-:Y:S02]  /*0850*/  LOP3.LUT R4, R16, UR6, RZ, 0x3c, !PT ;  /* 0x0000000610047c12 */ /* 0x000fe4000f8e3cff */
[----:B------:R-:W-:Y:S01]  /*0860*/  LOP3.LUT R5, R17, UR7, RZ, 0x3c, !PT ;  /* 0x0000000711057c12 */ /* 0x000fe2000f8e3cff */
[----:B------:R-:W-:Y:S06]  /*0870*/  @P0 BRA `(.L_x_3472) ;  /* 0x0000000000300947 */ /* 0x000fec0003800000 */
[----:B------:R-:W0:Y:S01]  /*0880*/  LDC.64 R16, c[0x0][0x228] ;  /* 0x00008a00ff107b82 */ /* 0x000e220000000a00 */
[----:B------:R-:W-:Y:S01]  /*0890*/  IADD3 R21, R0, R3, RZ ;  /* 0x0000000300157210 */ /* 0x000fe20007ffe0ff */
[----:B------:R-:W-:-:S05]  /*08a0*/  VIADD R3, R3, 0x80 ;  /* 0x0000008003037836 */ /* 0x000fca0000000000 */
[----:B------:R-:W-:Y:S01]  /*08b0*/  ISETP.GE.AND P0, PT, R3, R2, PT ;  /* 0x000000020300720c */ /* 0x000fe20003f06270 */
[----:B0-----:R-:W-:-:S05]  /*08c0*/  IMAD.WIDE.U32 R16, R21, 0x8, R16 ;  /* 0x0000000815107825 */ /* 0x001fca00078e0010 */
[----:B------:R0:W-:Y:S07]  /*08d0*/  STG.E.64 desc[UR4][R16.64], R6 ;  /* 0x0000000610007986 */ /* 0x0001ee000c101b04 */
[----:B------:R-:W-:Y:S05]  /*08e0*/  @P0 BRA `(.L_x_3473) ;  /* 0x0000000000300947 */ /* 0x000fea0003800000 */
[----:B0-----:R-:W0:Y:S01]  /*08f0*/  LDC.64 R6, c[0x0][0x228] ;  /* 0x00008a00ff067b82 */ /* 0x001e220000000a00 */
[----:B------:R-:W-:Y:S02]  /*0900*/  IMAD.IADD R17, R0, 0x1, R3 ;  /* 0x0000000100117824 */ /* 0x000fe400078e0203 */
[----:B------:R-:W-:Y:S02]  /*0910*/  VIADD R3, R3, 0x80 ;  /* 0x0000008003037836 */ /* 0x000fe40000000000 */
[----:B0-----:R-:W-:-:S05]  /*0920*/  IMAD.WIDE.U32 R6, R17, 0x8, R6 ;  /* 0x0000000811067825 */ /* 0x001fca00078e0006 */
[----:B------:R0:W-:Y:S02]  /*0930*/  STG.E.64 desc[UR4][R6.64], R8 ;  /* 0x0000000806007986 */ /* 0x0001e4000c101b04 */
.L_x_3472:
[----:B------:R-:W-:-:S13]  /*0940*/  ISETP.GE.AND P0, PT, R3, R2, PT ;  /* 0x000000020300720c */ /* 0x000fda0003f06270 */
[----:B------:R-:W-:Y:S05]  /*0950*/  @P0 BRA `(.L_x_3474) ;  /* 0x0000000000300947 */ /* 0x000fea0003800000 */
[----:B0-----:R-:W0:Y:S01]  /*0960*/  LDC.64 R6, c[0x0][0x228] ;  /* 0x00008a00ff067b82 */ /* 0x001e220000000a00 */
[----:B------:R-:W-:Y:S02]  /*0970*/  IMAD.IADD R9, R0, 0x1, R3 ;  /* 0x0000000100097824 */ /* 0x000fe400078e0203 */
[----:B------:R-:W-:Y:S02]  /*0980*/  VIADD R3, R3, 0x80 ;  /* 0x0000008003037836 */ /* 0x000fe40000000000 */
[----:B0-----:R-:W-:-:S05]  /*0990*/  IMAD.WIDE.U32 R6, R9, 0x8, R6 ;  /* 0x0000000809067825 */ /* 0x001fca00078e0006 */
[----:B------:R1:W-:Y:S02]  /*09a0*/  STG.E.64 desc[UR4][R6.64], R10 ;  /* 0x0000000a06007986 */ /* 0x0003e4000c101b04 */
.L_x_3473:
[----:B------:R-:W-:-:S13]  /*09b0*/  ISETP.GE.AND P0, PT, R3, R2, PT ;  /* 0x000000020300720c */ /* 0x000fda0003f06270 */
[----:B------:R-:W-:Y:S05]  /*09c0*/  @P0 BRA `(.L_x_3475) ;  /* 0x0000000000340947 */ /* 0x000fea0003800000 */
[----:B01----:R-:W0:Y:S01]  /*09d0*/  LDC.64 R6, c[0x0][0x228] ;  /* 0x00008a00ff067b82 */ /* 0x003e220000000a00 */
[----:B------:R-:W-:Y:S01]  /*09e0*/  IMAD.IADD R9, R0, 0x1, R3 ;  /* 0x0000000100097824 */ /* 0x000fe200078e0203 */
[----:B------:R-:W-:-:S03]  /*09f0*/  IADD3 R3, R3, 0x80, RZ ;  /* 0x0000008003037810 */ /* 0x000fc60007ffe0ff */
[----:B0-----:R-:W-:-:S05]  /*0a00*/  IMAD.WIDE.U32 R6, R9, 0x8, R6 ;  /* 0x0000000809067825 */ /* 0x001fca00078e0006 */
[----:B------:R1:W-:Y:S02]  /*0a10*/  STG.E.64 desc[UR4][R6.64], R12 ;  /* 0x0000000c06007986 */ /* 0x0003e4000c101b04 */
.L_x_3474:
[----:B------:R-:W-:-:S13]  /*0a20*/  ISETP.GE.AND P0, PT, R3, R2, PT ;  /* 0x000000020300720c */ /* 0x000fda0003f06270 */
[----:B------:R-:W-:Y:S05]  /*0a30*/  @P0 BREAK B1 ;  /* 0x0000000000010942 */ /* 0x000fea0003800000 */
[----:B------:R-:W-:Y:S05]  /*0a40*/  @P0 BRA `(.L_x_3476) ;  /* 0x0000000000300947 */ /* 0x000fea0003800000 */
[----:B01----:R-:W0:Y:S01]  /*0a50*/  LDC.64 R6, c[0x0][0x228] ;  /* 0x00008a00ff067b82 */ /* 0x003e220000000a00 */
[----:B------:R-:W-:Y:S02]  /*0a60*/  IMAD.IADD R9, R0, 0x1, R3 ;  /* 0x0000000100097824 */ /* 0x000fe400078e0203 */
[----:B------:R-:W-:Y:S02]  /*0a70*/  VIADD R3, R3, 0x80 ;  /* 0x0000008003037836 */ /* 0x000fe40000000000 */
[----:B0-----:R-:W-:-:S05]  /*0a80*/  IMAD.WIDE.U32 R6, R9, 0x8, R6 ;  /* 0x0000000809067825 */ /* 0x001fca00078e0006 */
[----:B------:R2:W-:Y:S02]  /*0a90*/  STG.E.64 desc[UR4][R6.64], R14 ;  /* 0x0000000e06007986 */ /* 0x0005e4000c101b04 */
.L_x_3475:
[----:B------:R-:W-:Y:S05]  /*0aa0*/  BSYNC B1 ;  /* 0x0000000000017941 */ /* 0x000fea0003800000 */
.L_x_3471:
[----:B------:R-:W-:-:S13]  /*0ab0*/  ISETP.GE.AND P0, PT, R3, R2, PT ;  /* 0x000000020300720c */ /* 0x000fda0003f06270 */
[----:B012---:R-:W0:Y:S01]  /*0ac0*/  @!P0 LDC.64 R6, c[0x0][0x228] ;  /* 0x00008a00ff068b82 */ /* 0x007e220000000a00 */
[----:B------:R-:W-:Y:S02]  /*0ad0*/  @!P0 IMAD.IADD R9, R0, 0x1, R3 ;  /* 0x0000000100098824 */ /* 0x000fe400078e0203 */
[----:B------:R-:W-:Y:S02]  /*0ae0*/  @!P0 VIADD R3, R3, 0x80 ;  /* 0x0000008003038836 */ /* 0x000fe40000000000 */
[----:B0-----:R-:W-:-:S05]  /*0af0*/  @!P0 IMAD.WIDE.U32 R6, R9, 0x8, R6 ;  /* 0x0000000809068825 */ /* 0x001fca00078e0006 */
[----:B------:R2:W-:Y:S02]  /*0b00*/  @!P0 STG.E.64 desc[UR4][R6.64], R18 ;  /* 0x0000001206008986 */ /* 0x0005e4000c101b04 */
.L_x_3476:
[----:B------:R-:W-:Y:S05]  /*0b10*/  BSYNC B0 ;  /* 0x0000000000007941 */ /* 0x000fea0003800000 */
.L_x_3470:
[----:B------:R-:W-:Y:S05]  /*0b20*/  WARPSYNC.ALL ;  /* 0x0000000000007948 */ /* 0x000fea0003800000 */
[----:B------:R-:W-:-:S13]  /*0b30*/  ISETP.GE.AND P0, PT, R3, R2, PT ;  /* 0x000000020300720c */ /* 0x000fda0003f06270 */
[----:B------:R-:W-:Y:S05]  /*0b40*/  @P0 EXIT ;  /* 0x000000000000094d */ /* 0x000fea0003800000 */
[----:B012---:R-:W0:Y:S01]  /*0b50*/  LDC.64 R6, c[0x0][0x228] ;  /* 0x00008a00ff067b82 */ /* 0x007e220000000a00 */
[----:B------:R-:W-:-:S04]  /*0b60*/  IMAD.IADD R3, R0, 0x1, R3 ;  /* 0x0000000100037824 */ /* 0x000fc800078e0203 */
[----:B0-----:R-:W-:-:S05]  /*0b70*/  IMAD.WIDE.U32 R2, R3, 0x8, R6 ;  /* 0x0000000803027825 */ /* 0x001fca00078e0006 */
[----:B------:R-:W-:Y:S01]  /*0b80*/  STG.E.64 desc[UR4][R2.64], R4 ;  /* 0x0000000402007986 */ /* 0x000fe2000c101b04 */
[----:B------:R-:W-:Y:S05]  /*0b90*/  EXIT ;  /* 0x000000000000794d */ /* 0x000fea0003800000 */
.L_x_3477:
        /* <DEDUP_REMOVED lines=14> */
.L_x_26152:


//--------------------- .text._ZN2at6native29vectorized_elementwise_kernelILi4ENS0_13AUnaryFunctorIlllNS0_17BitwiseXorFunctorIlEEEESt5arrayIPcLm2EEEEviT0_T1_ --------------------------
	.section	.text._ZN2at6native29vectorized_elementwise_kernelILi4ENS0_13AUnaryFunctorIlllNS0_17BitwiseXorFunctorIlEEEESt5arrayIPcLm2EEEEviT0_T1_,"ax",@progbits
	.align	128
        .global         _ZN2at6native29vectorized_elementwise_kernelILi4ENS0_13AUnaryFunctorIlllNS0_17BitwiseXorFunctorIlEEEESt5arrayIPcLm2EEEEviT0_T1_
        .type           _ZN2at6native29vectorized_elementwise_kernelILi4ENS0_13AUnaryFunctorIlllNS0_17BitwiseXorFunctorIlEEEESt5arrayIPcLm2EEEEviT0_T1_,@function
        .size           _ZN2at6native29vectorized_elementwise_kernelILi4ENS0_13AUnaryFunctorIlllNS0_17BitwiseXorFunctorIlEEEESt5arrayIPcLm2EEEEviT0_T1_,(.L_x_26153 - _ZN2at6native29vectorized_elementwise_kernelILi4ENS0_13AUnaryFunctorIlllNS0_17BitwiseXorFunctorIlEEEESt5arrayIPcLm2EEEEviT0_T1_)
        .other          _ZN2at6native29vectorized_elementwise_kernelILi4ENS0_13AUnaryFunctorIlllNS0_17BitwiseXorFunctorIlEEEESt5arrayIPcLm2EEEEviT0_T1_,@"STO_CUDA_ENTRY STV_DEFAULT"
_ZN2at6native29vectorized_elementwise_kernelILi4ENS0_13AUnaryFunctorIlllNS0_17BitwiseXorFunctorIlEEEESt5arrayIPcLm2EEEEviT0_T1_:
.text._ZN2at6native29vectorized_elementwise_kernelILi4ENS0_13AUnaryFunctorIlllNS0_17BitwiseXorFunctorIlEEEESt5arrayIPcLm2EEEEviT0_T1_:
        /* <DEDUP_REMOVED lines=52> */
.L_x_3478:
        /* <DEDUP_REMOVED lines=96> */
.L_x_3481:
[----:B------:R-:W-:-:S13]  /*0940*/  ISETP.GE.AND P0, PT, R3, R2, PT ;  /* 0x000000020300720c */ /* 0x000fda0003f06270 */
[----:B------:R-:W-:Y:S05]  /*0950*/  @P0 BRA `(.L_x_3483) ;  /* 0x0000000000300947 */ /* 0x000fea0003800000 */
[----:B0-----:R-:W0:Y:S01]  /*0960*/  LDC.64 R6, c[0x0][0x228] ;  /* 0x00008a00ff067b82 */ /* 0x001e220000000a00 */
[----:B------:R-:W-:Y:S02]  /*0970*/  IMAD.IADD R9, R0, 0x1, R3 ;  /* 0x0000000100097824 */ /* 0x000fe400078e0203 */
[----:B------:R-:W-:Y:S02]  /*0980*/  VIADD R3, R3, 0x80 ;  /* 0x0000008003037836 */ /* 0x000fe40000000000 */
[----:B0-----:R-:W-:-:S05]  /*0990*/  IMAD.WIDE.U32 R6, R9, 0x8, R6 ;  /* 0x0000000809067825 */ /* 0x001fca00078e0006 */
[----:B------:R1:W-:Y:S02]  /*09a0*/  STG.E.64 desc[UR4][R6.64], R10 ;  /* 0x0000000a06007986 */ /* 0x0003e4000c101b04 */
.L_x_3482:
[----:B------:R-:W-:-:S13]  /*09b0*/  ISETP.GE.AND P0, PT, R3, R2, PT ;  /* 0x000000020300720c */ /* 0x000fda0003f06270 */
[----:B------:R-:W-:Y:S05]  /*09c0*/  @P0 BRA `(.L_x_3484) ;  /* 0x0000000000340947 */ /* 0x000fea0003800000 */
[----:B01----:R-:W0:Y:S01]  /*09d0*/  LDC.64 R6, c[0x0][0x228] ;  /* 0x00008a00ff067b82 */ /* 0x003e220000000a00 */
[----:B------:R-:W-:Y:S01]  /*09e0*/  IMAD.IADD R9, R0, 0x1, R3 ;  /* 0x0000000100097824 */ /* 0x000fe200078e0203 */
[----:B------:R-:W-:-:S03]  /*09f0*/  IADD3 R3, R3, 0x80, RZ ;  /* 0x0000008003037810 */ /* 0x000fc60007ffe0ff */
[----:B0-----:R-:W-:-:S05]  /*0a00*/  IMAD.WIDE.U32 R6, R9, 0x8, R6 ;  /* 0x0000000809067825 */ /* 0x001fca00078e0006 */
[----:B------:R1:W-:Y:S02]  /*0a10*/  STG.E.64 desc[UR4][R6.64], R12 ;  /* 0x0000000c06007986 */ /* 0x0003e4000c101b04 */
.L_x_3483:
        /* <DEDUP_REMOVED lines=8> */
.L_x_3484:
[----:B------:R-:W-:Y:S05]  /*0aa0*/  BSYNC B1 ;  /* 0x0000000000017941 */ /* 0x000fea0003800000 */
.L_x_3480:
[----:B------:R-:W-:-:S13]  /*0ab0*/  ISETP.GE.AND P0, PT, R3, R2, PT ;  /* 0x000000020300720c */ /* 0x000fda0003f06270 */
[----:B012---:R-:W0:Y:S01]  /*0ac0*/  @!P0 LDC.64 R6, c[0x0][0x228] ;  /* 0x00008a00ff068b82 */ /* 0x007e220000000a00 */
[----:B------:R-:W-:Y:S02]  /*0ad0*/  @!P0 IMAD.IADD R9, R0, 0x1, R3 ;  /* 0x0000000100098824 */ /* 0x000fe400078e0203 */
[----:B------:R-:W-:Y:S02]  /*0ae0*/  @!P0 VIADD R3, R3, 0x80 ;  /* 0x0000008003038836 */ /* 0x000fe40000000000 */
[----:B0-----:R-:W-:-:S05]  /*0af0*/  @!P0 IMAD.WIDE.U32 R6, R9, 0x8, R6 ;  /* 0x0000000809068825 */ /* 0x001fca00078e0006 */
[----:B------:R2:W-:Y:S02]  /*0b00*/  @!P0 STG.E.64 desc[UR4][R6.64], R18 ;  /* 0x0000001206008986 */ /* 0x0005e4000c101b04 */
.L_x_3485:
[----:B------:R-:W-:Y:S05]  /*0b10*/  BSYNC B0 ;  /* 0x0000000000007941 */ /* 0x000fea0003800000 */
.L_x_3479:
        /* <DEDUP_REMOVED lines=8> */
.L_x_3486:
        /* <DEDUP_REMOVED lines=14> */
.L_x_26153:


//--------------------- .text._ZN2at6native29vectorized_elementwise_kernelILi8ENS0_13AUnaryFunctorIlllNS0_17BitwiseXorFunctorIlEEEESt5arrayIPcLm2EEEEviT0_T1_ --------------------------
	.section	.text._ZN2at6native29vectorized_elementwise_kernelILi8ENS0_13AUnaryFunctorIlllNS0_17BitwiseXorFunctorIlEEEESt5arrayIPcLm2EEEEviT0_T1_,"ax",@progbits
	.align	128
        .global         _ZN2at6native29vectorized_elementwise_kernelILi8ENS0_13AUnaryFunctorIlllNS0_17BitwiseXorFunctorIlEEEESt5arrayIPcLm2EEEEviT0_T1_
        .type           _ZN2at6native29vectorized_elementwise_kernelILi8ENS0_13AUnaryFunctorIlllNS0_17BitwiseXorFunctorIlEEEESt5arrayIPcLm2EEEEviT0_T1_,@function
        .size           _ZN2at6native29vectorized_elementwise_kernelILi8ENS0_13AUnaryFunctorIlllNS0_17BitwiseXorFunctorIlEEEESt5arrayIPcLm2EEEEviT0_T1_,(.L_x_26154 - _ZN2at6native29vectorized_elementwise_kernelILi8ENS0_13AUnaryFunctorIlllNS0_17BitwiseXorFunctorIlEEEESt5arrayIPcLm2EEEEviT0_T1_)
        .other          _ZN2at6native29vectorized_elementwise_kernelILi8ENS0_13AUnaryFunctorIlllNS0_17BitwiseXorFunctorIlEEEESt5arrayIPcLm2EEEEviT0_T1_,@"STO_CUDA_ENTRY STV_DEFAULT"
_ZN2at6native29vectorized_elementwise_kernelILi8ENS0_13AUnaryFunctorIlllNS0_17BitwiseXorFunctorIlEEEESt5arrayIPcLm2EEEEviT0_T1_:
.text._ZN2at6native29vectorized_elementwise_kernelILi8ENS0_13AUnaryFunctorIlllNS0_17BitwiseXorFunctorIlEEEESt5arrayIPcLm2EEEEviT0_T1_:
        /* <DEDUP_REMOVED lines=52> */
.L_x_3487:
        /* <DEDUP_REMOVED lines=96> */
.L_x_3490:
[----:B------:R-:W-:-:S13]  /*0940*/  ISETP.GE.AND P0, PT, R3, R2, PT ;  /* 0x000000020300720c */ /* 0x000fda0003f06270 */
[----:B------:R-:W-:Y:S05]  /*0950*/  @P0 BRA `(.L_x_3492) ;  /* 0x0000000000300947 */ /* 0x000fea0003800000 */
[----:B0-----:R-:W0:Y:S01]  /*0960*/  LDC.64 R6, c[0x0][0x228] ;  /* 0x00008a00ff067b82 */ /* 0x001e220000000a00 */
[----:B------:R-:W-:Y:S02]  /*0970*/  IMAD.IADD R9, R0, 0x1, R3 ;  /* 0x0000000100097824 */ /* 0x000fe400078e0203 */
[----:B------:R-:W-:Y:S02]  /*0980*/  VIADD R3, R3, 0x80 ;  /* 0x0000008003037836 */ /* 0x000fe40000000000 */
[----:B0-----:R-:W-:-:S05]  /*0990*/  IMAD.WIDE.U32 R6, R9, 0x8, R6 ;  /* 0x0000000809067825 */ /* 0x001fca00078e0006 */
[----:B------:R1:W-:Y:S02]  /*09a0*/  STG.E.64 desc[UR4][R6.64], R10 ;  /* 0x0000000a06007986 */ /* 0x0003e4000c101b04 */
.L_x_3491:
[----:B------:R-:W-:-:S13]  /*09b0*/  ISETP.GE.AND P0, PT, R3, R2, PT ;  /* 0x000000020300720c */ /* 0x000fda0003f06270 */
[----:B------:R-:W-:Y:S05]  /*09c0*/  @P0 BRA `(.L_x_3493) ;  /* 0x0000000000340947 */ /* 0x000fea0003800000 */
[----:B01----:R-:W0:Y:S01]  /*09d0*/  LDC.64 R6, c[0x0][0x228] ;  /* 0x00008a00ff067b82 */ /* 0x003e220000000a00 */
[----:B------:R-:W-:Y:S01]  /*09e0*/  IMAD.IADD R9, R0, 0x1, R3 ;  /* 0x0000000100097824 */ /* 0x000fe200078e0203 */
[----:B------:R-:W-:-:S03]  /*09f0*/  IADD3 R3, R3, 0x80, RZ ;  /* 0x0000008003037810 */ /* 0x000fc60007ffe0ff */
[----:B0-----:R-:W-:-:S05]  /*0a00*/  IMAD.WIDE.U32 R6, R9, 0x8, R6 ;  /* 0x0000000809067825 */ /* 0x001fca00078e0006 */
[----:B------:R1:W-:Y:S02]  /*0a10*/  STG.E.64 desc[UR4][R6.64], R12 ;  /* 0x0000000c06007986 */ /* 0x0003e4000c101b04 */
.L_x_3492:
        /* <DEDUP_REMOVED lines=8> */
.L_x_3493:
[----:B------:R-:W-:Y:S05]  /*0aa0*/  BSYNC B1 ;  /* 0x0000000000017941 */ /* 0x000fea0003800000 */
.L_x_3489:
[----:B------:R-:W-:-:S13]  /*0ab0*/  ISETP.GE.AND P0, PT, R3, R2, PT ;  /* 0x000000020300720c */ /* 0x000fda0003f06270 */
[----:B012---:R-:W0:Y:S01]  /*0ac0*/  @!P0 LDC.64 R6, c[0x0][0x228] ;  /* 0x00008a00ff068b82 */ /* 0x007e220000000a00 */
[----:B------:R-:W-:Y:S02]  /*0ad0*/  @!P0 IMAD.IADD R9, R0, 0x1, R3 ;  /* 0x0000000100098824 */ /* 0x000fe400078e0203 */
[----:B------:R-:W-:Y:S02]  /*0ae0*/  @!P0 VIADD R3, R3, 0x80 ;  /* 0x0000008003038836 */ /* 0x000fe40000000000 */
[----:B0-----:R-:W-:-:S05]  /*0af0*/  @!P0 IMAD.WIDE.U32 R6, R9, 0x8, R6 ;  /* 0x0000000809068825 */ /* 0x001fca00078e0006 */
[----:B------:R2:W-:Y:S02]  /*0b00*/  @!P0 STG.E.64 desc[UR4][R6.64], R18 ;  /* 0x0000001206008986 */ /* 0x0005e4000c101b04 */
.L_x_3494:
[----:B------:R-:W-:Y:S05]  /*0b10*/  BSYNC B0 ;  /* 0x0000000000007941 */ /* 0x000fea0003800000 */
.L_x_3488:
        /* <DEDUP_REMOVED lines=8> */
.L_x_3495:
        /* <DEDUP_REMOVED lines=14> */
.L_x_26154:


//--------------------- .text._ZN2at6native18elementwise_kernelILi128ELi4EZNS0_15gpu_kernel_implINS0_13BinaryFunctorIlllNS0_17BitwiseXorFunctorIlEEEEEEvRNS_18TensorIteratorBaseERKT_EUliE_EEviT1_ --------------------------
	.section	.text._ZN2at6native18elementwise_kernelILi128ELi4EZNS0_15gpu_kernel_implINS0_13BinaryFunctorIlllNS0_17BitwiseXorFunctorIlEEEEEEvRNS_18TensorIteratorBaseERKT_EUliE_EEviT1_,"ax",@progbits
	.align	128
        .global         _ZN2at6native18elementwise_kernelILi128ELi4EZNS0_15gpu_kernel_implINS0_13BinaryFunctorIlllNS0_17BitwiseXorFunctorIlEEEEEEvRNS_18TensorIteratorBaseERKT_EUliE_EEviT1_
        .type           _ZN2at6native18elementwise_kernelILi128ELi4EZNS0_15gpu_kernel_implINS0_13BinaryFunctorIlllNS0_17BitwiseXorFunctorIlEEEEEEvRNS_18TensorIteratorBaseERKT_EUliE_EEviT1_,@function
        .size           _ZN2at6native18elementwise_kernelILi128ELi4EZNS0_15gpu_kernel_implINS0_13BinaryFunctorIlllNS0_17BitwiseXorFunctorIlEEEEEEvRNS_18TensorIteratorBaseERKT_EUliE_EEviT1_,(.L_x_26155 - _ZN2at6native18elementwise_kernelILi128ELi4EZNS0_15gpu_kernel_implINS0_13BinaryFunctorIlllNS0_17BitwiseXorFunctorIlEEEEEEvRNS_18TensorIteratorBaseERKT_EUliE_EEviT1_)
        .other          _ZN2at6native18elementwise_kernelILi128ELi4EZNS0_15gpu_kernel_implINS0_13BinaryFunctorIlllNS0_17BitwiseXorFunctorIlEEEEEEvRNS_18TensorIteratorBaseERKT_EUliE_EEviT1_,@"STO_CUDA_ENTRY STV_DEFAULT"
_ZN2at6native18elementwise_kernelILi128ELi4EZNS0_15gpu_kernel_implINS0_13BinaryFunctorIlllNS0_17BitwiseXorFunctorIlEEEEEEvRNS_18TensorIteratorBaseERKT_EUliE_EEviT1_:
.text._ZN2at6native18elementwise_kernelILi128ELi4EZNS0_15gpu_kernel_implINS0_13BinaryFunctorIlllNS0_17BitwiseXorFunctorIlEEEEEEvRNS_18TensorIteratorBaseERKT_EUliE_EEviT1_:
        /* <DEDUP_REMOVED lines=365> */
.L_x_3498:
        /* <DEDUP_REMOVED lines=21> */
.L_x_3502:
[----:B------:R0:W5:Y:S01]  /*1820*/  LDG.E.U8 R18, desc[UR36][R2.64] ;  /* 0x0000002402127981 */ /* 0x000162000c1e1100 */
[----:B------:R-:W-:Y:S01]  /*1830*/  IMAD.MOV.U32 R19, RZ, RZ, RZ ;  /* 0x000000ffff137224 */ /* 0x000fe200078e00ff */
[----:B------:R-:W-:Y:S06]  /*1840*/  BRA `(.L_x_3504) ;  /* 0x0000000c00487947 */ /* 0x000fec0003800000 */
.L_x_3501:
        /* <DEDUP_REMOVED lines=8> */
.L_x_3506:
[----:B------:R-:W2:Y:S02]  /*18d0*/  LDG.E R18, desc[UR36][R2.64] ;  /* 0x0000002402127981 */ /* 0x000ea4000c1e1900 */
[----:B--2---:R-:W-:Y:S01]  /*18e0*/  SHF.R.S32.HI R19, RZ, 0x1f, R18 ;  /* 0x0000001fff137819 */ /* 0x004fe20000011412 */
[----:B------:R-:W-:Y:S06]  /*18f0*/  BRA `(.L_x_3504) ;  /* 0x0000000c001c7947 */ /* 0x000fec0003800000 */
.L_x_3505:
[----:B------:R-:W2:Y:S02]  /*1900*/  LDG.E.S16 R18, desc[UR36][R2.64] ;  /* 0x0000002402127981 */ /* 0x000ea4000c1e1700 */
[----:B--2---:R-:W-:Y:S01]  /*1910*/  SHF.R.S32.HI R19, RZ, 0x1f, R18 ;  /* 0x0000001fff137819 */ /* 0x004fe20000011412 */
[----:B------:R-:W-:Y:S06]  /*1920*/  BRA `(.L_x_3504) ;  /* 0x0000000c00107947 */ /* 0x000fec0003800000 */
.L_x_3500:
        /* <DEDUP_REMOVED lines=9> */
.L_x_3508:
[----:B------:R-:W2:Y:S02]  /*19c0*/  LDG.E.U16 R2, desc[UR36][R2.64] ;  /* 0x0000002402027981 */ /* 0x000ea4000c1e1500 */
[----:B--2---:R-:W-:-:S06]  /*19d0*/  HADD2.F32 R18, -RZ, R2.H0_H0 ;  /* 0x20000002ff127230 */ /* 0x004fcc0000004100 */
[----:B------:R-:W0:Y:S01]  /*19e0*/  F2I.S64.TRUNC R18, R18 ;  /* 0x0000001200127311 */ /* 0x000e22000020d900 */
[----:B------:R-:W-:Y:S05]  /*19f0*/  BRA `(.L_x_3504) ;  /* 0x0000000800dc7947 */ /* 0x000fea0003800000 */
.L_x_3507:
        /* <DEDUP_REMOVED lines=9> */
.L_x_3510:
[----:B------:R-:W2:Y:S02]  /*1a90*/  LDG.E.U16 R2, desc[UR36][R2.64] ;  /* 0x0000002402027981 */ /* 0x000ea4000c1e1500 */
[----:B--2---:R-:W-:-:S06]  /*1aa0*/  HADD2.F32 R18, -RZ, R2.H0_H0 ;  /* 0x20000002ff127230 */ /* 0x004fcc0000004100 */
[----:B------:R-:W0:Y:S01]  /*1ab0*/  F2I.S64.TRUNC R18, R18 ;  /* 0x0000001200127311 */ /* 0x000e22000020d900 */
[----:B------:R-:W-:Y:S05]  /*1ac0*/  BRA `(.L_x_3504) ;  /* 0x0000000800a87947 */ /* 0x000fea0003800000 */
.L_x_3509:
[----:B------:R-:W2:Y:S02]  /*1ad0*/  LDG.E.64 R2, desc[UR36][R2.64] ;  /* 0x0000002402027981 */ /* 0x000ea4000c1e1b00 */
[----:B--2---:R0:W1:Y:S01]  /*1ae0*/  F2I.S64.F64.TRUNC R18, R2 ;  /* 0x0000000200127311 */ /* 0x004062000030d900 */
[----:B------:R-:W-:Y:S05]  /*1af0*/  BRA `(.L_x_3504) ;  /* 0x00000008009c7947 */ /* 0x000fea0003800000 */
.L_x_3499:
        /* <DEDUP_REMOVED lines=13> */
.L_x_3513:
[----:B------:R-:W2:Y:S02]  /*1bd0*/  LDG.E.64 R2, desc[UR36][R2.64] ;  /* 0x0000002402027981 */ /* 0x000ea4000c1e1b00 */
[----:B--2---:R0:W1:Y:S01]  /*1be0*/  F2I.S64.F64.TRUNC R18, R2 ;  /* 0x0000000200127311 */ /* 0x004062000030d900 */
[----:B------:R-:W-:Y:S05]  /*1bf0*/  BRA `(.L_x_3504) ;  /* 0x00000008005c7947 */ /* 0x000fea0003800000 */
.L_x_3512:
        /* <DEDUP_REMOVED lines=27> */
.L_x_3515:
        /* <DEDUP_REMOVED lines=12> */
[----:B------:R0:W1:Y:S01]  /*1e70*/  F2I.S64.TRUNC R18, R4 ;  /* 0x0000000400127311 */ /* 0x000062000020d900 */
[----:B------:R-:W-:Y:S05]  /*1e80*/  BRA `(.L_x_3504) ;  /* 0x0000000400b87947 */ /* 0x000fea0003800000 */
.L_x_3514:
[----:B------:R-:W2:Y:S02]  /*1e90*/  LDG.E.U16 R18, desc[UR36][R2.64] ;  /* 0x0000002402127981 */ /* 0x000ea4000c1e1500 */
[----:B--2---:R-:W-:-:S06]  /*1ea0*/  IMAD.U32 R18, R18, 0x10000, RZ ;  /* 0x0001000012127824 */ /* 0x004fcc00078e00ff */
[----:B------:R-:W0:Y:S01]  /*1eb0*/  F2I.S64.TRUNC R18, R18 ;  /* 0x0000001200127311 */ /* 0x000e22000020d900 */
[----:B------:R-:W-:Y:S05]  /*1ec0*/  BRA `(.L_x_3504) ;  /* 0x0000000400a87947 */ /* 0x000fea0003800000 */
.L_x_3511:
        /* <DEDUP_REMOVED lines=11> */
.L_x_3518:
        /* <DEDUP_REMOVED lines=21> */
.L_x_3522:
[----:B------:R-:W-:Y:S05]  /*20d0*/  BSYNC B1 ;  /* 0x0000000000017941 */ /* 0x000fea0003800000 */
.L_x_3521:
[----:B------:R-:W-:Y:S01]  /*20e0*/  IMAD.SHL.U32 R2, R2, 0x100000, RZ ;  /* 0x0010000002027824 */ /* 0x000fe200078e00ff */
[----:B------:R-:W-:-:S04]  /*20f0*/  LEA R3, R0, 0x3b800000, 0x17 ;  /* 0x3b80000000037811 */ /* 0x000fc800078eb8ff */
[----:B------:R-:W-:-:S07]  /*2100*/  LOP3.LUT R18, R3, R2, R18, 0xfe, !PT ;  /* 0x0000000203127212 */ /* 0x000fce00078efe12 */
.L_x_3520:
[----:B------:R-:W-:Y:S05]  /*2110*/  BSYNC B0 ;  /* 0x0000000000007941 */ /* 0x000fea0003800000 */
.L_x_3519:
[----:B------:R-:W1:Y:S01]  /*2120*/  F2I.S64.TRUNC R18, R18 ;  /* 0x0000001200127311 */ /* 0x000e62000020d900 */
[----:B------:R-:W-:Y:S05]  /*2130*/  BRA `(.L_x_3504) ;  /* 0x00000004000c7947 */ /* 0x000fea0003800000 */
.L_x_3517:
        /* <DEDUP_REMOVED lines=21> */
.L_x_3526:
[----:B------:R-:W-:Y:S05]  /*2290*/  BSYNC B1 ;  /* 0x0000000000017941 */ /* 0x000fea0003800000 */
.L_x_3525:
[----:B------:R-:W-:Y:S01]  /*22a0*/  IMAD.SHL.U32 R2, R2, 0x200000, RZ ;  /* 0x0020000002027824 */ /* 0x000fe200078e00ff */
[----:B------:R-:W-:-:S04]  /*22b0*/  LEA R3, R0, 0x37800000, 0x17 ;  /* 0x3780000000037811 */ /* 0x000fc800078eb8ff */
[----:B------:R-:W-:-:S07]  /*22c0*/  LOP3.LUT R18, R3, R2, R18, 0xfe, !PT ;  /* 0x0000000203127212 */ /* 0x000fce00078efe12 */
.L_x_3524:
[----:B------:R-:W-:Y:S05]  /*22d0*/  BSYNC B0 ;  /* 0x0000000000007941 */ /* 0x000fea0003800000 */
.L_x_3523:
[----:B------:R-:W2:Y:S01]  /*22e0*/  F2I.S64.TRUNC R18, R18 ;  /* 0x0000001200127311 */ /* 0x000ea2000020d900 */
[----:B------:R-:W-:Y:S05]  /*22f0*/  BRA `(.L_x_3504) ;  /* 0x00000000009c7947 */ /* 0x000fea0003800000 */
.L_x_3516:
        /* <DEDUP_REMOVED lines=14> */
.L_x_3530:
[----:B------:R-:W-:Y:S05]  /*23e0*/  BSYNC B0 ;  /* 0x0000000000007941 */ /* 0x000fea0003800000 */
.L_x_3529:
[----:B------:R-:W4:Y:S01]  /*23f0*/  F2I.S64.TRUNC R18, R18 ;  /* 0x0000001200127311 */ /* 0x000f22000020d900 */
[----:B------:R-:W-:Y:S05]  /*2400*/  BRA `(.L_x_3504) ;  /* 0x0000000000587947 */ /* 0x000fea0003800000 */
.L_x_3503:
        /* <DEDUP_REMOVED lines=16> */
.L_x_3531:
[----:B------:R-:W-:Y:S01]  /*2510*/  CS2R R18, SRZ ;  /* 0x0000000000127805 */ /* 0x000fe2000001ff00 */
[----:B------:R-:W-:Y:S06]  /*2520*/  BRA `(.L_x_3504) ;  /* 0x0000000000107947 */ /* 0x000fec0003800000 */
.L_x_3528:
[----:B------:R0:W5:Y:S01]  /*2530*/  LDG.E.64 R18, desc[UR36][R2.64] ;  /* 0x0000002402127981 */ /* 0x000162000c1e1b00 */
[----:B------:R-:W-:Y:S05]  /*2540*/  BRA `(.L_x_3504) ;  /* 0x0000000000087947 */ /* 0x000fea0003800000 */
.L_x_3527:
[----:B------:R3:W5:Y:S01]  /*2550*/  LDG.E R18, desc[UR36][R2.64] ;  /* 0x0000002402127981 */ /* 0x000762000c1e1900 */
[----:B------:R-:W-:-:S07]  /*2560*/  IMAD.MOV.U32 R19, RZ, RZ, RZ ;  /* 0x000000ffff137224 */ /* 0x000fce00078e00ff */
.L_x_3504:
[----:B0--3--:R-:W0:Y:S01]  /*2570*/  LDC.U8 R2, c[0x0][0x493] ;  /* 0x000124c0ff027b82 */ /* 0x009e220000000000 */
        /* <DEDUP_REMOVED lines=14> */
[----:B------:R-:W3:Y:S02]  /*2660*/  LDG.E.S8 R2, desc[UR36][R4.64] ;  /* 0x0000002404027981 */ /* 0x000ee4000c1e1300 */
[----:B---3--:R-:W-:Y:S01]  /*2670*/  SHF.R.S32.HI R3, RZ, 0x1f, R2 ;  /* 0x0000001fff037819 */ /* 0x008fe20000011402 */
[----:B------:R-:W-:Y:S06]  /*2680*/  BRA `(.L_x_3537) ;  /* 0x0000000c00547947 */ /* 0x000fec0003800000 */
.L_x_3535:
[----:B------:R3:W5:Y:S01]  /*2690*/  LDG.E.U8 R2, desc[UR36][R4.64] ;  /* 0x0000002404027981 */ /* 0x000762000c1e1100 */
[----:B------:R-:W-:Y:S01]  /*26a0*/  IMAD.MOV.U32 R3, RZ, RZ, RZ ;  /* 0x000000ffff037224 */ /* 0x000fe200078e00ff */
[----:B------:R-:W-:Y:S06]  /*26b0*/  BRA `(.L_x_3537) ;  /* 0x0000000c00487947 */ /* 0x000fec0003800000 */
.L_x_3534:
        /* <DEDUP_REMOVED lines=8> */
.L_x_3539:
[----:B------:R-:W3:Y:S02]  /*2740*/  LDG.E R2, desc[UR36][R4.64] ;  /* 0x0000002404027981 */ /* 0x000ee4000c1e1900 */
[----:B---3--:R-:W-:Y:S01]  /*2750*/  SHF.R.S32.HI R3, RZ, 0x1f, R2 ;  /* 0x0000001fff037819 */ /* 0x008fe20000011402 */
[----:B------:R-:W-:Y:S06]  /*2760*/  BRA `(.L_x_3537) ;  /* 0x0000000c001c7947 */ /* 0x000fec0003800000 */
.L_x_3538:
[----:B------:R-:W3:Y:S02]  /*2770*/  LDG.E.S16 R2, desc[UR36][R4.64] ;  /* 0x0000002404027981 */ /* 0x000ee4000c1e1700 */
[----:B---3--:R-:W-:Y:S01]  /*2780*/  SHF.R.S32.HI R3, RZ, 0x1f, R2 ;  /* 0x0000001fff037819 */ /* 0x008fe20000011402 */
[----:B------:R-:W-:Y:S06]  /*2790*/  BRA `(.L_x_3537) ;  /* 0x0000000c00107947 */ /* 0x000fec0003800000 */
.L_x_3533:
[----:B------:R-:W-:-:S13]  /*27a0*/  ISETP.GT.AND P0, PT, R0, 0x6, PT ;  /* 0x000000060000780c */ /* 0x000fda0003f04270 */
[----:B------:R-:W-:Y:S05]  /*27b0*/  @P0 BRA `(.L_x_3540) ;  /* 0x00000000002c0947 */ /* 0x000fea0003800000 */
[----:B------:R-:W-:-:S13]  /*27c0*/  ISETP.NE.AND P0, PT, R0, 0x5, PT ;  /* 0x000000050000780c */ /* 0x000fda0003f05270 */
[----:B------:R-:W-:Y:S05]  /*27d0*/  @!P0 BRA `(.L_x_3541) ;  /* 0x0000000000148947 */ /* 0x000fea0003800000 */
[----:B------:R-:W-:-:S13]  /*27e0*/  ISETP.NE.AND P0, PT, R0, 0x6, PT ;  /* 0x000000060000780c */ /* 0x000fda0003f05270 */
[----:B------:R-:W-:Y:S05]  /*27f0*/  @P0 BRA `(.L_x_3536) ;  /* 0x0000000800a00947 */ /* 0x000fea0003800000 */
[----:B------:R-:W3:Y:S02]  /*2800*/  LDG.E R2, desc[UR36][R4.64] ;  /* 0x0000002404027981 */ /* 0x000ee4000c1e1900 */
[----:B---3--:R-:W0:Y:S01]  /*2810*/  F2I.S64.TRUNC R2, R2 ;  /* 0x0000000200027311 */ /* 0x008e22000020d900 */
[----:B------:R-:W-:Y:S05]  /*2820*/  BRA `(.L_x_3537) ;  /* 0x0000000800ec7947 */ /* 0x000fea0003800000 */
.L_x_3541:
[----:B------:R-:W3:Y:S02]  /*2830*/  LDG.E.U16 R4, desc[UR36][R4.64] ;  /* 0x0000002404047981 */ /* 0x000ee4000c1e1500 */
[----:B---3--:R-:W-:-:S06]  /*2840*/  HADD2.F32 R2, -RZ, R4.H0_H0 ;  /* 0x20000004ff027230 */ /* 0x008fcc0000004100 */
[----:B------:R-:W0:Y:S01]  /*2850*/  F2I.S64.TRUNC R2, R2 ;  /* 0x0000000200027311 */ /* 0x000e22000020d900 */
[----:B------:R-:W-:Y:S05]  /*2860*/  BRA `(.L_x_3537) ;  /* 0x0000000800dc7947 */ /* 0x000fea0003800000 */
.L_x_3540:
[----:B------:R-:W-:-:S13]  /*2870*/  ISETP.NE.AND P0, PT, R0, 0x7, PT ;  /* 0x000000070000780c */ /* 0x000fda0003f05270 */
[----:B------:R-:W-:Y:S05]  /*2880*/  @!P0 BRA `(.L_x_3542) ;  /* 0x00000000002c8947 */ /* 0x000fea0003800000 */
[----:B------:R-:W-:-:S13]  /*2890*/  ISETP.NE.AND P0, PT, R0, 0x8, PT ;  /* 0x000000080000780c */ /* 0x000fda0003f05270 */
[----:B------:R-:W-:Y:S05]  /*28a0*/  @!P0 BRA `(.L_x_3543) ;  /* 0x0000000000148947 */ /* 0x000fea0003800000 */
[----:B------:R-:W-:-:S13]  /*28b0*/  ISETP.NE.AND P0, PT, R0, 0x9, PT ;  /* 0x000000090000780c */ /* 0x000fda0003f05270 */
[----:B------:R-:W-:Y:S05]  /*28c0*/  @P0 BRA `(.L_x_3536) ;  /* 0x00000008006c0947 */ /* 0x000fea0003800000 */
[----:B------:R-:W3:Y:S02]  /*28d0*/  LDG.E R2, desc[UR36][R4.64] ;  /* 0x0000002404027981 */ /* 0x000ee4000c1e1900 */
[----:B---3--:R-:W0:Y:S01]  /*28e0*/  F2I.S64.TRUNC R2, R2 ;  /* 0x0000000200027311 */ /* 0x008e22000020d900 */
[----:B------:R-:W-:Y:S05]  /*28f0*/  BRA `(.L_x_3537) ;  /* 0x0000000800b87947 */ /* 0x000fea0003800000 */
.L_x_3543:
[----:B------:R-:W3:Y:S02]  /*2900*/  LDG.E.U16 R4, desc[UR36][R4.64] ;  /* 0x0000002404047981 */ /* 0x000ee4000c1e1500 */
[----:B---3--:R-:W-:-:S06]  /*2910*/  HADD2.F32 R2, -RZ, R4.H0_H0 ;  /* 0x20000004ff027230 */ /* 0x008fcc0000004100 */
[----:B------:R-:W0:Y:S01]  /*2920*/  F2I.S64.TRUNC R2, R2 ;  /* 0x0000000200027311 */ /* 0x000e22000020d900 */
[----:B------:R-:W-:Y:S05]  /*2930*/  BRA `(.L_x_3537) ;  /* 0x0000000800a87947 */ /* 0x000fea0003800000 */
.L_x_3542:
[----:B------:R-:W3:Y:S02]  /*2940*/  LDG.E.64 R2, desc[UR36][R4.64] ;  /* 0x0000002404027981 */ /* 0x000ee4000c1e1b00 */
[----:B---3--:R-:W0:Y:S01]  /*2950*/  F2I.S64.F64.TRUNC R2, R2 ;  /* 0x0000000200027311 */ /* 0x008e22000030d900 */
[----:B------:R-:W-:Y:S05]  /*2960*/  BRA `(.L_x_3537) ;  /* 0x00000008009c7947 */ /* 0x000fea0003800000 */
.L_x_3532:
        /* <DEDUP_REMOVED lines=8> */
[----:B------:R-:W3:Y:S01]  /*29f0*/  LDG.E.U8 R4, desc[UR36][R4.64] ;  /* 0x0000002404047981 */ /* 0x000ee2000c1e1100 */
[----:B------:R-:W-:Y:S01]  /*2a00*/  IMAD.MOV.U32 R3, RZ, RZ, RZ ;  /* 0x000000ffff037224 */ /* 0x000fe200078e00ff */
[----:B---3--:R-:W-:-:S04]  /*2a10*/  ISETP.NE.AND P0, PT, R4, RZ, PT ;  /* 0x000000ff0400720c */ /* 0x008fc80003f05270 */
[----:B------:R-:W-:Y:S01]  /*2a20*/  SEL R2, RZ, 0x1, !P0 ;  /* 0x00000001ff027807 */ /* 0x000fe20004000000 */
[----:B------:R-:W-:Y:S08]  /*2a30*/  BRA `(.L_x_3537) ;  /* 0x0000000800687947 */ /* 0x000ff00003800000 */
.L_x_3546:
[----:B------:R-:W3:Y:S02]  /*2a40*/  LDG.E.64 R2, desc[UR36][R4.64] ;  /* 0x0000002404027981 */ /* 0x000ee4000c1e1b00 */
[----:B---3--:R-:W0:Y:S01]  /*2a50*/  F2I.S64.F64.TRUNC R2, R2 ;  /* 0x0000000200027311 */ /* 0x008e22000030d900 */
[----:B------:R-:W-:Y:S05]  /*2a60*/  BRA `(.L_x_3537) ;  /* 0x00000008005c7947 */ /* 0x000fea0003800000 */
.L_x_3545:
[----:B------:R-:W-:-:S13]  /*2a70*/  ISETP.NE.AND P0, PT, R0, 0xf, PT ;  /* 0x0000000f0000780c */ /* 0x000fda0003f05270 */
[----:B------:R-:W-:Y:S05]  /*2a80*/  @!P0 BRA `(.L_x_3547) ;  /* 0x00000000009c8947 */ /* 0x000fea0003800000 */
[----:B------:R-:W-:-:S13]  /*2a90*/  ISETP.NE.AND P0, PT, R0, 0x17, PT ;  /* 0x000000170000780c */ /* 0x000fda0003f05270 */
[----:B------:R-:W-:Y:S05]  /*2aa0*/  @!P0 BRA `(.L_x_3548) ;  /* 0x00000000005c8947 */ /* 0x000fea0003800000 */
[----:B------:R-:W-:-:S13]  /*2ab0*/  ISETP.NE.AND P0, PT, R0, 0x18, PT ;  /* 0x000000180000780c */ /* 0x000fda0003f05270 */
[----:B------:R-:W-:Y:S05]  /*2ac0*/  @P0 BRA `(.L_x_3536) ;  /* 0x0000000400ec0947 */ /* 0x000fea0003800000 */
[----:B------:R-:W3:Y:S01]  /*2ad0*/  LDG.E.U8 R0, desc[UR36][R4.64] ;  /* 0x0000002404007981 */ /* 0x000ee2000c1e1100 */
[----:B------:R-:W-:Y:S02]  /*2ae0*/  IMAD.MOV.U32 R8, RZ, RZ, -0x800000 ;  /* 0xff800000ff087424 */ /* 0x000fe400078e00ff */
[----:B---3--:R-:W-:-:S05]  /*2af0*/  IMAD.SHL.U32 R0, R0, 0x1000000, RZ ;  /* 0x0100000000007824 */ /* 0x008fca00078e00ff */
        /* <DEDUP_REMOVED lines=18> */
.L_x_3548:
[----:B------:R-:W3:Y:S02]  /*2c20*/  LDG.E.U8 R3, desc[UR36][R4.64] ;  /* 0x0000002404037981 */ /* 0x000ee4000c1e1100 */
[----:B---3--:R-:W-:-:S05]  /*2c30*/  IMAD.SHL.U32 R0, R3, 0x2000000, RZ ;  /* 0x0200000003007824 */ /* 0x008fca00078e00ff */
        /* <DEDUP_REMOVED lines=12> */
.L_x_3547:
[----:B------:R-:W3:Y:S02]  /*2d00*/  LDG.E.U16 R2, desc[UR36][R4.64] ;  /* 0x0000002404027981 */ /* 0x000ee4000c1e1500 */
[----:B---3--:R-:W-:-:S06]  /*2d10*/  IMAD.U32 R2, R2, 0x10000, RZ ;  /* 0x0001000002027824 */ /* 0x008fcc00078e00ff */
[----:B------:R-:W0:Y:S01]  /*2d20*/  F2I.S64.TRUNC R2, R2 ;  /* 0x0000000200027311 */ /* 0x000e22000020d900 */
[----:B------:R-:W-:Y:S05]  /*2d30*/  BRA `(.L_x_3537) ;  /* 0x0000000400a87947 */ /* 0x000fea0003800000 */
.L_x_3544:
        /* <DEDUP_REMOVED lines=11> */
.L_x_3551:
[----:B------:R-:W3:Y:S01]  /*2df0*/  LDG.E.U8 R4, desc[UR36][R4.64] ;  /* 0x0000002404047981 */ /* 0x000ee2000c1e1100 */
[----:B------:R-:W-:Y:S01]  /*2e00*/  BSSY B0, `(.L_x_3552) ;  /* 0x0000018000007945 */ /* 0x000fe20003800000 */
[----:B------:R-:W-:Y:S01]  /*2e10*/  IMAD.MOV.U32 R2, RZ, RZ, RZ ;  /* 0x000000ffff027224 */ /* 0x000fe200078e00ff */
[----:B---3--:R-:W-:-:S13]  /*2e20*/  ISETP.NE.AND P0, PT, R4, RZ, PT ;  /* 0x000000ff0400720c */ /* 0x008fda0003f05270 */
        /* <DEDUP_REMOVED lines=17> */
.L_x_3555:
[----:B------:R-:W-:Y:S05]  /*2f40*/  BSYNC B1 ;  /* 0x0000000000017941 */ /* 0x000fea0003800000 */
.L_x_3554:
[----:B------:R-:W-:Y:S01]  /*2f50*/  IMAD.SHL.U32 R2, R2, 0x100000, RZ ;  /* 0x0010000002027824 */ /* 0x000fe200078e00ff */
[----:B------:R-:W-:-:S04]  /*2f60*/  LEA R3, R0, 0x3b800000, 0x17 ;  /* 0x3b80000000037811 */ /* 0x000fc800078eb8ff */
[----:B------:R-:W-:-:S07]  /*2f70*/  LOP3.LUT R2, R3, R2, R4, 0xfe, !PT ;  /* 0x0000000203027212 */ /* 0x000fce00078efe04 */
.L_x_3553:
[----:B------:R-:W-:Y:S05]  /*2f80*/  BSYNC B0 ;  /* 0x0000000000007941 */ /* 0x000fea0003800000 */
.L_x_3552:
[----:B------:R-:W0:Y:S01]  /*2f90*/  F2I.S64.TRUNC R2, R2 ;  /* 0x0000000200027311 */ /* 0x000e22000020d900 */
[----:B------:R-:W-:Y:S05]  /*2fa0*/  BRA `(.L_x_3537) ;  /* 0x00000004000c7947 */ /* 0x000fea0003800000 */
.L_x_3550:
        /* <DEDUP_REMOVED lines=21> */
.L_x_3559:
[----:B------:R-:W-:Y:S05]  /*3100*/  BSYNC B1 ;  /* 0x0000000000017941 */ /* 0x000fea0003800000 */
.L_x_3558:
[----:B------:R-:W-:Y:S01]  /*3110*/  IMAD.SHL.U32 R2, R2, 0x200000, RZ ;  /* 0x0020000002027824 */ /* 0x000fe200078e00ff */
[----:B------:R-:W-:-:S04]  /*3120*/  LEA R3, R0, 0x37800000, 0x17 ;  /* 0x3780000000037811 */ /* 0x000fc800078eb8ff */
[----:B------:R-:W-:-:S07]  /*3130*/  LOP3.LUT R2, R3, R2, R4, 0xfe, !PT ;  /* 0x0000000203027212 */ /* 0x000fce00078efe04 */
.L_x_3557:
[----:B------:R-:W-:Y:S05]  /*3140*/  BSYNC B0 ;  /* 0x0000000000007941 */ /* 0x000fea0003800000 */
.L_x_3556:
[----:B------:R-:W0:Y:S01]  /*3150*/  F2I.S64.TRUNC R2, R2 ;  /* 0x0000000200027311 */ /* 0x000e22000020d900 */
[----:B------:R-:W-:Y:S05]  /*3160*/  BRA `(.L_x_3537) ;  /* 0x00000000009c7947 */ /* 0x000fea0003800000 */
.L_x_3549:
[----:B------:R-:W-:-:S13]  /*3170*/  ISETP.NE.AND P0, PT, R0, 0x1c, PT ;  /* 0x0000001c0000780c */ /* 0x000fda0003f05270 */
[----:B------:R-:W-:Y:S05]  /*3180*/  @!P0 BRA `(.L_x_3560) ;  /* 0x00000000008c8947 */ /* 0x000fea0003800000 */
[----:B------:R-:W-:-:S13]  /*3190*/  ISETP.NE.AND P0, PT, R0, 0x1d, PT ;  /* 0x0000001d0000780c */ /* 0x000fda0003f05270 */
[----:B------:R-:W-:Y:S05]  /*31a0*/  @!P0 BRA `(.L_x_3561) ;  /* 0x00000000007c8947 */ /* 0x000fea0003800000 */
[----:B------:R-:W-:-:S13]  /*31b0*/  ISETP.NE.AND P0, PT, R0, 0x2c, PT ;  /* 0x0000002c0000780c */ /* 0x000fda0003f05270 */
[----:B------:R-:W-:Y:S05]  /*31c0*/  @P0 BRA `(.L_x_3536) ;  /* 0x00000000002c0947 */ /* 0x000fea0003800000 */
[----:B------:R-:W3:Y:S01]  /*31d0*/  LDG.E.U8 R4, desc[UR36][R4.64] ;  /* 0x0000002404047981 */ /* 0x000ee2000c1e1100 */
[----:B------:R-:W-:Y:S01]  /*31e0*/  BSSY B0, `(.L_x_3562) ;  /* 0x0000007000007945 */ /* 0x000fe20003800000 */
[----:B------:R-:W-:Y:S01]  /*31f0*/  IMAD.MOV.U32 R2, RZ, RZ, 0x400000 ;  /* 0x00400000ff027424 */ /* 0x000fe200078e00ff */
[----:B---3--:R-:W-:-:S13]  /*3200*/  ISETP.NE.AND P0, PT, R4, RZ, PT ;  /* 0x000000ff0400720c */ /* 0x008fda0003f05270 */
[----:B------:R-:W-:Y:S05]  /*3210*/  @!P0 BRA `(.L_x_3563) ;  /* 0x00000000000c8947 */ /* 0x000fea0003800000 */
[----:B------:R-:W-:-:S13]  /*3220*/  ISETP.NE.AND P0, PT, R4, 0xff, PT ;  /* 0x000000ff0400780c */ /* 0x000fda0003f05270 */
[----:B------:R-:W-:Y:S02]  /*3230*/  @!P0 IMAD.MOV.U32 R2, RZ, RZ, 0x7f800001 ;  /* 0x7f800001ff028424 */ /* 0x000fe400078e00ff */
[----:B------:R-:W-:-:S07]  /*3240*/  @P0 IMAD.SHL.U32 R2, R4, 0x800000, RZ ;  /* 0x0080000004020824 */ /* 0x000fce00078e00ff */
.L_x_3563:
[----:B------:R-:W-:Y:S05]  /*3250*/  BSYNC B0 ;  /* 0x0000000000007941 */ /* 0x000fea0003800000 */
.L_x_3562:
[----:B------:R-:W0:Y:S01]  /*3260*/  F2I.S64.TRUNC R2, R2 ;  /* 0x0000000200027311 */ /* 0x000e22000020d900 */
[----:B------:R-:W-:Y:S05]  /*3270*/  BRA `(.L_x_3537) ;  /* 0x0000000000587947 */ /* 0x000fea0003800000 */
.L_x_3536:
        /* <DEDUP_REMOVED lines=15> */
[----:B012-45:R-:W-:Y:S05]  /*3370*/  CALL.ABS.NOINC R2 ;  /* 0x0000000002007343 */ /* 0x037fea0003c00000 */
.L_x_3564:
[----:B------:R-:W-:Y:S01]  /*3380*/  CS2R R2, SRZ ;  /* 0x0000000000027805 */ /* 0x000fe2000001ff00 */
[----:B------:R-:W-:Y:S06]  /*3390*/  BRA `(.L_x_3537) ;  /* 0x0000000000107947 */ /* 0x000fec0003800000 */
.L_x_3561:
[----:B------:R0:W5:Y:S01]  /*33a0*/  LDG.E.64 R2, desc[UR36][R4.64] ;  /* 0x0000002404027981 */ /* 0x000162000c1e1b00 */
[----:B------:R-:W-:Y:S05]  /*33b0*/  BRA `(.L_x_3537) ;  /* 0x0000000000087947 */ /* 0x000fea0003800000 */
.L_x_3560:
[----:B------:R0:W5:Y:S01]  /*33c0*/  LDG.E R2, desc[UR36][R4.64] ;  /* 0x0000002404027981 */ /* 0x000162000c1e1900 */
[----:B------:R-:W-:-:S07]  /*33d0*/  IMAD.MOV.U32 R3, RZ, RZ, RZ ;  /* 0x000000ffff037224 */ /* 0x000fce00078e00ff */
.L_x_3537:
[----:B0--3--:R-:W0:Y:S01]  /*33e0*/  LDC.U8 R4, c[0x0][0x491] ;  /* 0x00012440ff047b82 */ /* 0x009e220000000000 */
[----:B-12-45:R-:W-:Y:S02]  /*33f0*/  LOP3.LUT R5, R2, R18, RZ, 0x3c, !PT ;  /* 0x0000001202057212 */ /* 0x036fe400078e3cff */
[----:B------:R-:W-:-:S03]  /*3400*/  LOP3.LUT R3, R3, R19, RZ, 0x3c, !PT ;  /* 0x0000001303037212 */ /* 0x000fc600078e3cff */
        /* <DEDUP_REMOVED lines=14> */
.L_x_3568:
[----:B------:R1:W-:Y:S01]  /*34f0*/  STG.E.U8 desc[UR36][R16.64], R5 ;  /* 0x0000000510007986 */ /* 0x0003e2000c101124 */
[----:B------:R-:W-:Y:S05]  /*3500*/  BRA `(.L_x_3570) ;  /* 0x0000000c00507947 */ /* 0x000fea0003800000 */
.L_x_3567:
        /* <DEDUP_REMOVED lines=8> */
.L_x_3572:
[----:B------:R3:W-:Y:S01]  /*3590*/  STG.E desc[UR36][R16.64], R5 ;  /* 0x0000000510007986 */ /* 0x0007e2000c101924 */
[----:B------:R-:W-:Y:S05]  /*35a0*/  BRA `(.L_x_3570) ;  /* 0x0000000c00287947 */ /* 0x000fea0003800000 */
.L_x_3571:
[----:B------:R2:W-:Y:S01]  /*35b0*/  STG.E.U16 desc[UR36][R16.64], R5 ;  /* 0x0000000510007986 */ /* 0x0005e2000c101524 */
[----:B------:R-:W-:Y:S05]  /*35c0*/  BRA `(.L_x_3570) ;  /* 0x0000000c00207947 */ /* 0x000fea0003800000 */
.L_x_3566:
        /* <DEDUP_REMOVED lines=9> */
.L_x_3574:
[----:B------:R-:W0:Y:S02]  /*3660*/  I2F.S64 R0, R2 ;  /* 0x0000000200007312 */ /* 0x000e240000301400 */
[----:B0-----:R-:W-:-:S05]  /*3670*/  F2FP.F16.F32.PACK_AB R0, RZ, R0 ;  /* 0x00000000ff00723e */ /* 0x001fca00000000ff */
[----:B------:R0:W-:Y:S01]  /*3680*/  STG.E.U16 desc[UR36][R16.64], R0 ;  /* 0x0000000010007986 */ /* 0x0001e2000c101524 */
[----:B------:R-:W-:Y:S05]  /*3690*/  BRA `(.L_x_3570) ;  /* 0x0000000800ec7947 */ /* 0x000fea0003800000 */
.L_x_3573:
        /* <DEDUP_REMOVED lines=10> */
.L_x_3576:
[----:B------:R-:W0:Y:S02]  /*3740*/  I2F.S64 R2, R2 ;  /* 0x0000000200027312 */ /* 0x000e240000301400 */
[----:B0-----:R-:W-:-:S04]  /*3750*/  F2FP.F16.F32.PACK_AB R3, RZ, R2 ;  /* 0x00000002ff03723e */ /* 0x001fc800000000ff */
[----:B------:R-:W-:-:S05]  /*3760*/  PRMT R3, R3, 0x5410, RZ ;  /* 0x0000541003037816 */ /* 0x000fca00000000ff */
[----:B------:R0:W-:Y:S01]  /*3770*/  STG.E desc[UR36][R16.64], R3 ;  /* 0x0000000310007986 */ /* 0x0001e2000c101924 */
[----:B------:R-:W-:Y:S05]  /*3780*/  BRA `(.L_x_3570) ;  /* 0x0000000800b07947 */ /* 0x000fea0003800000 */
.L_x_3575:
[----:B------:R-:W0:Y:S02]  /*3790*/  I2F.F64.S64 R2, R2 ;  /* 0x0000000200027312 */ /* 0x000e240000301c00 */
[----:B0-----:R0:W-:Y:S01]  /*37a0*/  STG.E.64 desc[UR36][R16.64], R2 ;  /* 0x0000000210007986 */ /* 0x0011e2000c101b24 */
[----:B------:R-:W-:Y:S05]  /*37b0*/  BRA `(.L_x_3570) ;  /* 0x0000000800a47947 */ /* 0x000fea0003800000 */
.L_x_3565:
        /* <DEDUP_REMOVED lines=13> */
.L_x_3579:
[----:B------:R-:W0:Y:S01]  /*3890*/  I2F.F64.S64 R4, R2 ;  /* 0x0000000200047312 */ /* 0x000e220000301c00 */
[----:B------:R-:W-:-:S05]  /*38a0*/  CS2R R6, SRZ ;  /* 0x0000000000067805 */ /* 0x000fca000001ff00 */
[----:B0-----:R0:W-:Y:S01]  /*38b0*/  STG.E.128 desc[UR36][R16.64], R4 ;  /* 0x0000000410007986 */ /* 0x0011e2000c101d24 */
[----:B------:R-:W-:Y:S05]  /*38c0*/  BRA `(.L_x_3570) ;  /* 0x0000000800607947 */ /* 0x000fea0003800000 */
.L_x_3578:
        /* <DEDUP_REMOVED lines=21> */
.L_x_3583:
[----:B------:R-:W-:Y:S05]  /*3a20*/  BSYNC B0 ;  /* 0x0000000000007941 */ /* 0x000fea0003800000 */
.L_x_3582:
[----:B------:R-:W-:-:S05]  /*3a30*/  LOP3.LUT R5, R0, R5, RZ, 0xfc, !PT ;  /* 0x0000000500057212 */ /* 0x000fca00078efcff */
[----:B------:R0:W-:Y:S01]  /*3a40*/  STG.E.U8 desc[UR36][R16.64], R5 ;  /* 0x0000000510007986 */ /* 0x0001e2000c101124 */
[----:B------:R-:W-:Y:S05]  /*3a50*/  BRA `(.L_x_3570) ;  /* 0x0000000400fc7947 */ /* 0x000fea0003800000 */
.L_x_3581:
        /* <DEDUP_REMOVED lines=13> */
.L_x_3585:
[----:B------:R-:W-:Y:S01]  /*3b30*/  IMAD.MOV.U32 R0, RZ, RZ, 0x7f ;  /* 0x0000007fff007424 */ /* 0x000fe200078e00ff */
[----:B------:R-:W-:-:S04]  /*3b40*/  ISETP.GT.U32.AND P0, PT, R4, 0x7f800000, PT ;  /* 0x7f8000000400780c */ /* 0x000fc80003f04070 */
[----:B------:R-:W-:-:S09]  /*3b50*/  SEL R0, R0, 0x7c, P0 ;  /* 0x0000007c00007807 */ /* 0x000fd20000000000 */
.L_x_3586:
[----:B------:R-:W-:Y:S05]  /*3b60*/  BSYNC B0 ;  /* 0x0000000000007941 */ /* 0x000fea0003800000 */
.L_x_3584:
[----:B------:R-:W-:-:S04]  /*3b70*/  LOP3.LUT R2, R3, 0x80000000, RZ, 0xc0, !PT ;  /* 0x8000000003027812 */ /* 0x000fc800078ec0ff */
[----:B------:R-:W-:-:S04]  /*3b80*/  SHF.R.U32.HI R3, RZ, 0x18, R2 ;  /* 0x00000018ff037819 */ /* 0x000fc80000011602 */
[----:B------:R-:W-:-:S05]  /*3b90*/  LOP3.LUT R3, R0, R3, RZ, 0xfc, !PT ;  /* 0x0000000300037212 */ /* 0x000fca00078efcff */
[----:B------:R0:W-:Y:S01]  /*3ba0*/  STG.E.U8 desc[UR36][R16.64], R3 ;  /* 0x0000000310007986 */ /* 0x0001e2000c101124 */
[----:B------:R-:W-:Y:S05]  /*3bb0*/  BRA `(.L_x_3570) ;  /* 0x0000000400a47947 */ /* 0x000fea0003800000 */
.L_x_3580:
[----:B------:R-:W0:Y:S02]  /*3bc0*/  I2F.S64 R0, R2 ;  /* 0x0000000200007312 */ /* 0x000e240000301400 */
[----:B0-----:R-:W-:-:S05]  /*3bd0*/  F2FP.BF16.F32.PACK_AB R0, RZ, R0 ;  /* 0x00000000ff00723e */ /* 0x001fca00000010ff */
[----:B------:R0:W-:Y:S01]  /*3be0*/  STG.E.U16 desc[UR36][R16.64], R0 ;  /* 0x0000000010007986 */ /* 0x0001e2000c101524 */
[----:B------:R-:W-:Y:S05]  /*3bf0*/  BRA `(.L_x_3570) ;  /* 0x0000000400947947 */ /* 0x000fea0003800000 */
.L_x_3577:
        /* <DEDUP_REMOVED lines=10> */
.L_x_3589:
        /* <DEDUP_REMOVED lines=17> */
.L_x_3592:
[----:B------:R-:W-:-:S04]  /*3db0*/  LOP3.LUT R2, R3, 0x80000000, RZ, 0xc0, !PT ;  /* 0x8000000003027812 */ /* 0x000fc800078ec0ff */
[----:B------:R-:W-:-:S04]  /*3dc0*/  SHF.R.U32.HI R3, RZ, 0x18, R2 ;  /* 0x00000018ff037819 */ /* 0x000fc80000011602 */
[----:B------:R-:W-:-:S04]  /*3dd0*/  LOP3.LUT R0, R0, R3, RZ, 0xfc, !PT ;  /* 0x0000000300007212 */ /* 0x000fc800078efcff */
[----:B------:R-:W-:-:S07]  /*3de0*/  PRMT R8, R0, 0x7610, R8 ;  /* 0x0000761000087816 */ /* 0x000fce0000000008 */
.L_x_3591:
[----:B------:R-:W-:Y:S05]  /*3df0*/  BSYNC B0 ;  /* 0x0000000000007941 */ /* 0x000fea0003800000 */
.L_x_3590:
[----:B------:R0:W-:Y:S01]  /*3e00*/  STG.E.U8 desc[UR36][R16.64], R8 ;  /* 0x0000000810007986 */ /* 0x0001e2000c101124 */
[----:B------:R-:W-:Y:S05]  /*3e10*/  BRA `(.L_x_3570) ;  /* 0x00000004000c7947 */ /* 0x000fea0003800000 */
.L_x_3588:
        /* <DEDUP_REMOVED lines=17> */
.L_x_3595:
[----:B------:R-:W-:-:S04]  /*3f30*/  LOP3.LUT R2, R3, 0x80000000, RZ, 0xc0, !PT ;  /* 0x8000000003027812 */ /* 0x000fc800078ec0ff */
[----:B------:R-:W-:-:S04]  /*3f40*/  SHF.R.U32.HI R3, RZ, 0x18, R2 ;  /* 0x00000018ff037819 */ /* 0x000fc80000011602 */
[----:B------:R-:W-:-:S04]  /*3f50*/  LOP3.LUT R0, R0, R3, RZ, 0xfc, !PT ;  /* 0x0000000300007212 */ /* 0x000fc800078efcff */
[----:B------:R-:W-:-:S07]  /*3f60*/  PRMT R8, R0, 0x7610, R8 ;  /* 0x0000761000087816 */ /* 0x000fce0000000008 */
.L_x_3594:
[----:B------:R-:W-:Y:S05]  /*3f70*/  BSYNC B0 ;  /* 0x0000000000007941 */ /* 0x000fea0003800000 */
.L_x_3593:
[----:B------:R0:W-:Y:S01]  /*3f80*/  STG.E.U8 desc[UR36][R16.64], R8 ;  /* 0x0000000810007986 */ /* 0x0001e2000c101124 */
[----:B------:R-:W-:Y:S05]  /*3f90*/  BRA `(.L_x_3570) ;  /* 0x0000000000ac7947 */ /* 0x000fea0003800000 */
.L_x_3587:
        /* <DEDUP_REMOVED lines=23> */
.L_x_3569:
        /* <DEDUP_REMOVED lines=16> */
.L_x_3598:
[----:B------:R-:W-:Y:S05]  /*4210*/  BRA `(.L_x_3570) ;  /* 0x00000000000c7947 */ /* 0x000fea0003800000 */
.L_x_3597:
[----:B------:R0:W-:Y:S01]  /*4220*/  STG.E.64 desc[UR36][R16.64], R2 ;  /* 0x0000000210007986 */ /* 0x0001e2000c101b24 */
[----:B------:R-:W-:Y:S05]  /*4230*/  BRA `(.L_x_3570) ;  /* 0x0000000000047947 */ /* 0x000fea0003800000 */
.L_x_3596:
[----:B------:R0:W-:Y:S02]  /*4240*/  STG.E desc[UR36][R16.64], R5 ;  /* 0x0000000510007986 */ /* 0x0001e4000c101924 */
.L_x_3570:
[----:B------:R-:W-:-:S04]  /*4250*/  IMAD R22, R25, 0x200, R22 ;  /* 0x0000020019167824 */ /* 0x000fc800078e0216 */
[----:B------:R-:W-:-:S07]  /*4260*/  VIADD R23, R22, 0x80 ;  /* 0x0000008016177836 */ /* 0x000fce0000000000 */
.L_x_3497:
[----:B------:R-:W-:Y:S05]  /*4270*/  BSYNC B6 ;  /* 0x0000000000067941 */ /* 0x000fea0003800000 */
.L_x_3496:
        /* <DEDUP_REMOVED lines=358> */
.L_x_3601:
        /* <DEDUP_REMOVED lines=21> */
.L_x_3605:
[----:B------:R0:W5:Y:S01]  /*5a30*/  LDG.E.U8 R18, desc[UR36][R2.64] ;  /* 0x0000002402127981 */ /* 0x000162000c1e1100 */
[----:B------:R-:W-:Y:S01]  /*5a40*/  IMAD.MOV.U32 R19, RZ, RZ, RZ ;  /* 0x000000ffff137224 */ /* 0x000fe200078e00ff */
[----:B------:R-:W-:Y:S06]  /*5a50*/  BRA `(.L_x_3607) ;  /* 0x0000000c00487947 */ /* 0x000fec0003800000 */
.L_x_3604:
        /* <DEDUP_REMOVED lines=8> */
.L_x_3609:
[----:B------:R-:W2:Y:S02]  /*5ae0*/  LDG.E R18, desc[UR36][R2.64] ;  /* 0x0000002402127981 */ /* 0x000ea4000c1e1900 */
[----:B--2---:R-:W-:Y:S01]  /*5af0*/  SHF.R.S32.HI R19, RZ, 0x1f, R18 ;  /* 0x0000001fff137819 */ /* 0x004fe20000011412 */
[----:B------:R-:W-:Y:S06]  /*5b00*/  BRA `(.L_x_3607) ;  /* 0x0000000c001c7947 */ /* 0x000fec0003800000 */
.L_x_3608:
[----:B------:R-:W2:Y:S02]  /*5b10*/  LDG.E.S16 R18, desc[UR36][R2.64] ;  /* 0x0000002402127981 */ /* 0x000ea4000c1e1700 */
[----:B--2---:R-:W-:Y:S01]  /*5b20*/  SHF.R.S32.HI R19, RZ, 0x1f, R18 ;  /* 0x0000001fff137819 */ /* 0x004fe20000011412 */
[----:B------:R-:W-:Y:S06]  /*5b30*/  BRA `(.L_x_3607) ;  /* 0x0000000c00107947 */ /* 0x000fec0003800000 */
.L_x_3603:
        /* <DEDUP_REMOVED lines=9> */
.L_x_3611:
[----:B------:R-:W2:Y:S02]  /*5bd0*/  LDG.E.U16 R2, desc[UR36][R2.64] ;  /* 0x0000002402027981 */ /* 0x000ea4000c1e1500 */
[----:B--2---:R-:W-:-:S06]  /*5be0*/  HADD2.F32 R18, -RZ, R2.H0_H0 ;  /* 0x20000002ff127230 */ /* 0x004fcc0000004100 */
[----:B------:R-:W0:Y:S01]  /*5bf0*/  F2I.S64.TRUNC R18, R18 ;  /* 0x0000001200127311 */ /* 0x000e22000020d900 */
[----:B------:R-:W-:Y:S05]  /*5c00*/  BRA `(.L_x_3607) ;  /* 0x0000000800dc7947 */ /* 0x000fea0003800000 */
.L_x_3610:
        /* <DEDUP_REMOVED lines=9> */
.L_x_3613:
[----:B------:R-:W2:Y:S02]  /*5ca0*/  LDG.E.U16 R2, desc[UR36][R2.64] ;  /* 0x0000002402027981 */ /* 0x000ea4000c1e1500 */
[----:B--2---:R-:W-:-:S06]  /*5cb0*/  HADD2.F32 R18, -RZ, R2.H0_H0 ;  /* 0x20000002ff127230 */ /* 0x004fcc0000004100 */
[----:B------:R-:W0:Y:S01]  /*5cc0*/  F2I.S64.TRUNC R18, R18 ;  /* 0x0000001200127311 */ /* 0x000e22000020d900 */
[----:B------:R-:W-:Y:S05]  /*5cd0*/  BRA `(.L_x_3607) ;  /* 0x0000000800a87947 */ /* 0x000fea0003800000 */
.L_x_3612:
[----:B------:R-:W2:Y:S02]  /*5ce0*/  LDG.E.64 R2, desc[UR36][R2.64] ;  /* 0x0000002402027981 */ /* 0x000ea4000c1e1b00 */
[----:B--2---:R0:W1:Y:S01]  /*5cf0*/  F2I.S64.F64.TRUNC R18, R2 ;  /* 0x0000000200127311 */ /* 0x004062000030d900 */
[----:B------:R-:W-:Y:S05]  /*5d00*/  BRA `(.L_x_3607) ;  /* 0x00000008009c7947 */ /* 0x000fea0003800000 */
.L_x_3602:
        /* <DEDUP_REMOVED lines=13> */
.L_x_3616:
[----:B------:R-:W2:Y:S02]  /*5de0*/  LDG.E.64 R2, desc[UR36][R2.64] ;  /* 0x0000002402027981 */ /* 0x000ea4000c1e1b00 */
[----:B--2---:R0:W1:Y:S01]  /*5df0*/  F2I.S64.F64.TRUNC R18, R2 ;  /* 0x0000000200127311 */ /* 0x004062000030d900 */
[----:B------:R-:W-:Y:S05]  /*5e00*/  BRA `(.L_x_3607) ;  /* 0x00000008005c7947 */ /* 0x000fea0003800000 */
.L_x_3615:
        /* <DEDUP_REMOVED lines=25> */
[----:B------:R4:W0:Y:S01]  /*5fa0*/  F2I.S64.TRUNC R18, R5 ;  /* 0x0000000500127311 */ /* 0x000822000020d900 */
[----:B------:R-:W-:Y:S05]  /*5fb0*/  BRA `(.L_x_3607) ;  /* 0x0000000400f07947 */ /* 0x000fea0003800000 */
.L_x_3618:
        /* <DEDUP_REMOVED lines=12> */
[----:B------:R2:W3:Y:S01]  /*6080*/  F2I.S64.TRUNC R18, R4 ;  /* 0x0000000400127311 */ /* 0x0004e2000020d900 */
[----:B------:R-:W-:Y:S05]  /*6090*/  BRA `(.L_x_3607) ;  /* 0x0000000400b87947 */ /* 0x000fea0003800000 */
.L_x_3617:
[----:B------:R-:W2:Y:S02]  /*60a0*/  LDG.E.U16 R18, desc[UR36][R2.64] ;  /* 0x0000002402127981 */ /* 0x000ea4000c1e1500 */
[----:B--2---:R-:W-:-:S06]  /*60b0*/  IMAD.U32 R18, R18, 0x10000, RZ ;  /* 0x0001000012127824 */ /* 0x004fcc00078e00ff */
[----:B------:R-:W0:Y:S01]  /*60c0*/  F2I.S64.TRUNC R18, R18 ;  /* 0x0000001200127311 */ /* 0x000e22000020d900 */
[----:B------:R-:W-:Y:S05]  /*60d0*/  BRA `(.L_x_3607) ;  /* 0x0000000400a87947 */ /* 0x000fea0003800000 */
.L_x_3614:
        /* <DEDUP_REMOVED lines=11> */
.L_x_3621:
        /* <DEDUP_REMOVED lines=21> */
.L_x_3625:
[----:B------:R-:W-:Y:S05]  /*62e0*/  BSYNC B1 ;  /* 0x0000000000017941 */ /* 0x000fea0003800000 */
.L_x_3624:
[----:B------:R-:W-:Y:S01]  /*62f0*/  IMAD.SHL.U32 R2, R2, 0x100000, RZ ;  /* 0x0010000002027824 */ /* 0x000fe200078e00ff */
[----:B------:R-:W-:-:S04]  /*6300*/  LEA R3, R0, 0x3b800000, 0x17 ;  /* 0x3b80000000037811 */ /* 0x000fc800078eb8ff */
[----:B------:R-:W-:-:S07]  /*6310*/  LOP3.LUT R18, R3, R2, R18, 0xfe, !PT ;  /* 0x0000000203127212 */ /* 0x000fce00078efe12 */
.L_x_3623:
[----:B------:R-:W-:Y:S05]  /*6320*/  BSYNC B0 ;  /* 0x0000000000007941 */ /* 0x000fea0003800000 */
.L_x_3622:
[----:B------:R-:W0:Y:S01]  /*6330*/  F2I.S64.TRUNC R18, R18 ;  /* 0x0000001200127311 */ /* 0x000e22000020d900 */
[----:B------:R-:W-:Y:S05]  /*6340*/  BRA `(.L_x_3607) ;  /* 0x00000004000c7947 */ /* 0x000fea0003800000 */
.L_x_3620:
        /* <DEDUP_REMOVED lines=21> */
.L_x_3629:
[----:B------:R-:W-:Y:S05]  /*64a0*/  BSYNC B1 ;  /* 0x0000000000017941 */ /* 0x000fea0003800000 */
.L_x_3628:
[----:B------:R-:W-:Y:S01]  /*64b0*/  IMAD.SHL.U32 R2, R2, 0x200000, RZ ;  /* 0x0020000002027824 */ /* 0x000fe200078e00ff */
[----:B------:R-:W-:-:S04]  /*64c0*/  LEA R3, R0, 0x37800000, 0x17 ;  /* 0x3780000000037811 */ /* 0x000fc800078eb8ff */
[----:B------:R-:W-:-:S07]  /*64d0*/  LOP3.LUT R18, R3, R2, R18, 0xfe, !PT ;  /* 0x0000000203127212 */ /* 0x000fce00078efe12 */
.L_x_3627:
[----:B------:R-:W-:Y:S05]  /*64e0*/  BSYNC B0 ;  /* 0x0000000000007941 */ /* 0x000fea0003800000 */
.L_x_3626:
[----:B------:R-:W0:Y:S01]  /*64f0*/  F2I.S64.TRUNC R18, R18 ;  /* 0x0000001200127311 */ /* 0x000e22000020d900 */
[----:B------:R-:W-:Y:S05]  /*6500*/  BRA `(.L_x_3607) ;  /* 0x00000000009c7947 */ /* 0x000fea0003800000 */
.L_x_3619:
        /* <DEDUP_REMOVED lines=14> */
.L_x_3633:
[----:B------:R-:W-:Y:S05]  /*65f0*/  BSYNC B0 ;  /* 0x0000000000007941 */ /* 0x000fea0003800000 */
.L_x_3632:
[----:B------:R-:W0:Y:S01]  /*6600*/  F2I.S64.TRUNC R18, R18 ;  /* 0x0000001200127311 */ /* 0x000e22000020d900 */
[----:B------:R-:W-:Y:S05]  /*6610*/  BRA `(.L_x_3607) ;  /* 0x0000000000587947 */ /* 0x000fea0003800000 */
.L_x_3606:
        /* <DEDUP_REMOVED lines=16> */
.L_x_3634:
[----:B------:R-:W-:Y:S01]  /*6720*/  CS2R R18, SRZ ;  /* 0x0000000000127805 */ /* 0x000fe2000001ff00 */
[----:B------:R-:W-:Y:S06]  /*6730*/  BRA `(.L_x_3607) ;  /* 0x0000000000107947 */ /* 0x000fec0003800000 */
.L_x_3631:
[----:B------:R0:W5:Y:S01]  /*6740*/  LDG.E.64 R18, desc[UR36][R2.64] ;  /* 0x0000002402127981 */ /* 0x000162000c1e1b00 */
[----:B------:R-:W-:Y:S05]  /*6750*/  BRA `(.L_x_3607) ;  /* 0x0000000000087947 */ /* 0x000fea0003800000 */
.L_x_3630:
[----:B------:R0:W5:Y:S01]  /*6760*/  LDG.E R18, desc[UR36][R2.64] ;  /* 0x0000002402127981 */ /* 0x000162000c1e1900 */
[----:B------:R-:W-:-:S07]  /*6770*/  IMAD.MOV.U32 R19, RZ, RZ, RZ ;  /* 0x000000ffff137224 */ /* 0x000fce00078e00ff */
.L_x_3607:
[----:B0-----:R-:W0:Y:S01]  /*6780*/  LDC.U8 R2, c[0x0][0x493] ;  /* 0x000124c0ff027b82 */ /* 0x001e220000000000 */
[----:B------:R-:W-:Y:S02]  /*6790*/  ULDC.64 UR4, c[0x0][0x488] ;  /* 0x0001220000047ab9 */ /* 0x000fe40000000a00 */
[----:B--2---:R-:W-:-:S05]  /*67a0*/  IADD3 R4, P0, R22, UR4, RZ ;  /* 0x0000000416047c10 */ /* 0x004fca000ff1e0ff */
[----:B----4-:R-:W-:Y:S01]  /*67b0*/  IMAD.X R5, RZ, RZ, UR5, P0 ;  /* 0x00000005ff057e24 */ /* 0x010fe200080e06ff */
        /* <DEDUP_REMOVED lines=14> */
.L_x_3638:
[----:B------:R2:W5:Y:S01]  /*68a0*/  LDG.E.U8 R2, desc[UR36][R4.64] ;  /* 0x0000002404027981 */ /* 0x000562000c1e1100 */
[----:B------:R-:W-:Y:S01]  /*68b0*/  IMAD.MOV.U32 R3, RZ, RZ, RZ ;  /* 0x000000ffff037224 */ /* 0x000fe200078e00ff */
[----:B------:R-:W-:Y:S06]  /*68c0*/  BRA `(.L_x_3640) ;  /* 0x0000000c00487947 */ /* 0x000fec0003800000 */
.L_x_3637:
        /* <DEDUP_REMOVED lines=8> */
.L_x_3642:
[----:B------:R-:W2:Y:S02]  /*6950*/  LDG.E R2, desc[UR36][R4.64] ;  /* 0x0000002404027981 */ /* 0x000ea4000c1e1900 */
[----:B--2---:R-:W-:Y:S01]  /*6960*/  SHF.R.S32.HI R3, RZ, 0x1f, R2 ;  /* 0x0000001fff037819 */ /* 0x004fe20000011402 */
[----:B------:R-:W-:Y:S06]  /*6970*/  BRA `(.L_x_3640) ;  /* 0x0000000c001c7947 */ /* 0x000fec0003800000 */
.L_x_3641:
[----:B------:R-:W2:Y:S02]  /*6980*/  LDG.E.S16 R2, desc[UR36][R4.64] ;  /* 0x0000002404027981 */ /* 0x000ea4000c1e1700 */
[----:B--2---:R-:W-:Y:S01]  /*6990*/  SHF.R.S32.HI R3, RZ, 0x1f, R2 ;  /* 0x0000001fff037819 */ /* 0x004fe20000011402 */
[----:B------:R-:W-:Y:S06]  /*69a0*/  BRA `(.L_x_3640) ;  /* 0x0000000c00107947 */ /* 0x000fec0003800000 */
.L_x_3636:
        /* <DEDUP_REMOVED lines=9> */
.L_x_3644:
[----:B------:R-:W2:Y:S02]  /*6a40*/  LDG.E.U16 R4, desc[UR36][R4.64] ;  /* 0x0000002404047981 */ /* 0x000ea4000c1e1500 */
[----:B--2---:R-:W-:-:S06]  /*6a50*/  HADD2.F32 R2, -RZ, R4.H0_H0 ;  /* 0x20000004ff027230 */ /* 0x004fcc0000004100 */
[----:B------:R-:W0:Y:S01]  /*6a60*/  F2I.S64.TRUNC R2, R2 ;  /* 0x0000000200027311 */ /* 0x000e22000020d900 */
[----:B------:R-:W-:Y:S05]  /*6a70*/  BRA `(.L_x_3640) ;  /* 0x0000000800dc7947 */ /* 0x000fea0003800000 */
.L_x_3643:
        /* <DEDUP_REMOVED lines=9> */
.L_x_3646:
[----:B------:R-:W2:Y:S02]  /*6b10*/  LDG.E.U16 R4, desc[UR36][R4.64] ;  /* 0x0000002404047981 */ /* 0x000ea4000c1e1500 */
[----:B--2---:R-:W-:-:S06]  /*6b20*/  HADD2.F32 R2, -RZ, R4.H0_H0 ;  /* 0x20000004ff027230 */ /* 0x004fcc0000004100 */
[----:B------:R-:W0:Y:S01]  /*6b30*/  F2I.S64.TRUNC R2, R2 ;  /* 0x0000000200027311 */ /* 0x000e22000020d900 */
[----:B------:R-:W-:Y:S05]  /*6b40*/  BRA `(.L_x_3640) ;  /* 0x0000000800a87947 */ /* 0x000fea0003800000 */
.L_x_3645:
[----:B------:R-:W2:Y:S02]  /*6b50*/  LDG.E.64 R2, desc[UR36][R4.64] ;  /* 0x0000002404027981 */ /* 0x000ea4000c1e1b00 */
[----:B--2---:R-:W4:Y:S01]  /*6b60*/  F2I.S64.F64.TRUNC R2, R2 ;  /* 0x0000000200027311 */ /* 0x004f22000030d900 */
[----:B------:R-:W-:Y:S05]  /*6b70*/  BRA `(.L_x_3640) ;  /* 0x00000008009c7947 */ /* 0x000fea0003800000 */
.L_x_3635:
        /* <DEDUP_REMOVED lines=13> */
.L_x_3649:
[----:B------:R-:W2:Y:S02]  /*6c50*/  LDG.E.64 R2, desc[UR36][R4.64] ;  /* 0x0000002404027981 */ /* 0x000ea4000c1e1b00 */
[----:B--2---:R-:W0:Y:S01]  /*6c60*/  F2I.S64.F64.TRUNC R2, R2 ;  /* 0x0000000200027311 */ /* 0x004e22000030d900 */
[----:B------:R-:W-:Y:S05]  /*6c70*/  BRA `(.L_x_3640) ;  /* 0x00000008005c7947 */ /* 0x000fea0003800000 */
.L_x_3648:
        /* <DEDUP_REMOVED lines=27> */
.L_x_3651:
        /* <DEDUP_REMOVED lines=14> */
.L_x_3650:
[----:B------:R-:W2:Y:S02]  /*6f10*/  LDG.E.U16 R2, desc[UR36][R4.64] ;  /* 0x0000002404027981 */ /* 0x000ea4000c1e1500 */
[----:B--2---:R-:W-:-:S06]  /*6f20*/  IMAD.U32 R2, R2, 0x10000, RZ ;  /* 0x0001000002027824 */ /* 0x004fcc00078e00ff */
[----:B------:R-:W0:Y:S01]  /*6f30*/  F2I.S64.TRUNC R2, R2 ;  /* 0x0000000200027311 */ /* 0x000e22000020d900 */
[----:B------:R-:W-:Y:S05]  /*6f40*/  BRA `(.L_x_3640) ;  /* 0x0000000400a87947 */ /* 0x000fea0003800000 */
.L_x_3647:
        /* <DEDUP_REMOVED lines=11> */
.L_x_3654:
        /* <DEDUP_REMOVED lines=21> */
.L_x_3658:
[----:B------:R-:W-:Y:S05]  /*7150*/  BSYNC B1 ;  /* 0x0000000000017941 */ /* 0x000fea0003800000 */
.L_x_3657:
[----:B------:R-:W-:Y:S01]  /*7160*/  IMAD.SHL.U32 R2, R2, 0x100000, RZ ;  /* 0x0010000002027824 */ /* 0x000fe200078e00ff */
[----:B------:R-:W-:-:S04]  /*7170*/  LEA R3, R0, 0x3b800000, 0x17 ;  /* 0x3b80000000037811 */ /* 0x000fc800078eb8ff */
[----:B------:R-:W-:-:S07]  /*7180*/  LOP3.LUT R2, R3, R2, R4, 0xfe, !PT ;  /* 0x0000000203027212 */ /* 0x000fce00078efe04 */
.L_x_3656:
[----:B------:R-:W-:Y:S05]  /*7190*/  BSYNC B0 ;  /* 0x0000000000007941 */ /* 0x000fea0003800000 */
.L_x_3655:
[----:B------:R-:W0:Y:S01]  /*71a0*/  F2I.S64.TRUNC R2, R2 ;  /* 0x0000000200027311 */ /* 0x000e22000020d900 */
[----:B------:R-:W-:Y:S05]  /*71b0*/  BRA `(.L_x_3640) ;  /* 0x00000004000c7947 */ /* 0x000fea0003800000 */
.L_x_3653:
        /* <DEDUP_REMOVED lines=21> */
.L_x_3662:
[----:B------:R-:W-:Y:S05]  /*7310*/  BSYNC B1 ;  /* 0x0000000000017941 */ /* 0x000fea0003800000 */
.L_x_3661:
[----:B------:R-:W-:Y:S01]  /*7320*/  IMAD.SHL.U32 R2, R2, 0x200000, RZ ;  /* 0x0020000002027824 */ /* 0x000fe200078e00ff */
[----:B------:R-:W-:-:S04]  /*7330*/  LEA R3, R0, 0x37800000, 0x17 ;  /* 0x3780000000037811 */ /* 0x000fc800078eb8ff */
[----:B------:R-:W-:-:S07]  /*7340*/  LOP3.LUT R2, R3, R2, R4, 0xfe, !PT ;  /* 0x0000000203027212 */ /* 0x000fce00078efe04 */
.L_x_3660:
[----:B------:R-:W-:Y:S05]  /*7350*/  BSYNC B0 ;  /* 0x0000000000007941 */ /* 0x000fea0003800000 */
.L_x_3659:
[----:B------:R-:W0:Y:S01]  /*7360*/  F2I.S64.TRUNC R2, R2 ;  /* 0x0000000200027311 */ /* 0x000e22000020d900 */
[----:B------:R-:W-:Y:S05]  /*7370*/  BRA `(.L_x_3640) ;  /* 0x00000000009c7947 */ /* 0x000fea0003800000 */
.L_x_3652:
        /* <DEDUP_REMOVED lines=14> */
.L_x_3666:
[----:B------:R-:W-:Y:S05]  /*7460*/  BSYNC B0 ;  /* 0x0000000000007941 */ /* 0x000fea0003800000 */
.L_x_3665:
[----:B------:R-:W0:Y:S01]  /*7470*/  F2I.S64.TRUNC R2, R2 ;  /* 0x0000000200027311 */ /* 0x000e22000020d900 */
[----:B------:R-:W-:Y:S05]  /*7480*/  BRA `(.L_x_3640) ;  /* 0x0000000000587947 */ /* 0x000fea0003800000 */
.L_x_3639:
        /* <DEDUP_REMOVED lines=15> */
[----:B01-3-5:R-:W-:Y:S05]  /*7580*/  CALL.ABS.NOINC R2 ;  /* 0x0000000002007343 */ /* 0x02bfea0003c00000 */
.L_x_3667:
[----:B------:R-:W-:Y:S01]  /*7590*/  CS2R R2, SRZ ;  /* 0x0000000000027805 */ /* 0x000fe2000001ff00 */
[----:B------:R-:W-:Y:S06]  /*75a0*/  BRA `(.L_x_3640) ;  /* 0x0000000000107947 */ /* 0x000fec0003800000 */
.L_x_3664:
[----:B------:R0:W5:Y:S01]  /*75b0*/  LDG.E.64 R2, desc[UR36][R4.64] ;  /* 0x0000002404027981 */ /* 0x000162000c1e1b00 */
[----:B------:R-:W-:Y:S05]  /*75c0*/  BRA `(.L_x_3640) ;  /* 0x0000000000087947 */ /* 0x000fea0003800000 */
.L_x_3663:
[----:B------:R0:W5:Y:S01]  /*75d0*/  LDG.E R2, desc[UR36][R4.64] ;  /* 0x0000002404027981 */ /* 0x000162000c1e1900 */
[----:B------:R-:W-:-:S07]  /*75e0*/  IMAD.MOV.U32 R3, RZ, RZ, RZ ;  /* 0x000000ffff037224 */ /* 0x000fce00078e00ff */
.L_x_3640:
[----:B0-2---:R-:W0:Y:S01]  /*75f0*/  LDC.U8 R4, c[0x0][0x491] ;  /* 0x00012440ff047b82 */ /* 0x005e220000000000 */
        /* <DEDUP_REMOVED lines=16> */
.L_x_3671:
[----:B------:R0:W-:Y:S01]  /*7700*/  STG.E.U8 desc[UR36][R16.64], R5 ;  /* 0x0000000510007986 */ /* 0x0001e2000c101124 */
[----:B------:R-:W-:Y:S05]  /*7710*/  BRA `(.L_x_3673) ;  /* 0x0000000c00507947 */ /* 0x000fea0003800000 */
.L_x_3670:
        /* <DEDUP_REMOVED lines=8> */
.L_x_3675:
[----:B------:R3:W-:Y:S01]  /*77a0*/  STG.E desc[UR36][R16.64], R5 ;  /* 0x0000000510007986 */ /* 0x0007e2000c101924 */
[----:B------:R-:W-:Y:S05]  /*77b0*/  BRA `(.L_x_3673) ;  /* 0x0000000c00287947 */ /* 0x000fea0003800000 */
.L_x_3674:
[----:B------:R2:W-:Y:S01]  /*77c0*/  STG.E.U16 desc[UR36][R16.64], R5 ;  /* 0x0000000510007986 */ /* 0x0005e2000c101524 */
[----:B------:R-:W-:Y:S05]  /*77d0*/  BRA `(.L_x_3673) ;  /* 0x0000000c00207947 */ /* 0x000fea0003800000 */
.L_x_3669:
        /* <DEDUP_REMOVED lines=9> */
.L_x_3677:
[----:B------:R-:W0:Y:S02]  /*7870*/  I2F.S64 R0, R2 ;  /* 0x0000000200007312 */ /* 0x000e240000301400 */
[----:B0-----:R-:W-:-:S05]  /*7880*/  F2FP.F16.F32.PACK_AB R0, RZ, R0 ;  /* 0x00000000ff00723e */ /* 0x001fca00000000ff */
[----:B------:R0:W-:Y:S01]  /*7890*/  STG.E.U16 desc[UR36][R16.64], R0 ;  /* 0x0000000010007986 */ /* 0x0001e2000c101524 */
[----:B------:R-:W-:Y:S05]  /*78a0*/  BRA `(.L_x_3673) ;  /* 0x0000000800ec7947 */ /* 0x000fea0003800000 */
.L_x_3676:
        /* <DEDUP_REMOVED lines=10> */
.L_x_3679:
[----:B------:R-:W0:Y:S02]  /*7950*/  I2F.S64 R2, R2 ;  /* 0x0000000200027312 */ /* 0x000e240000301400 */
[----:B0-----:R-:W-:-:S04]  /*7960*/  F2FP.F16.F32.PACK_AB R3, RZ, R2 ;  /* 0x00000002ff03723e */ /* 0x001fc800000000ff */
[----:B------:R-:W-:-:S05]  /*7970*/  PRMT R3, R3, 0x5410, RZ ;  /* 0x0000541003037816 */ /* 0x000fca00000000ff */
[----:B------:R0:W-:Y:S01]  /*7980*/  STG.E desc[UR36][R16.64], R3 ;  /* 0x0000000310007986 */ /* 0x0001e2000c101924 */
[----:B------:R-:W-:Y:S05]  /*7990*/  BRA `(.L_x_3673) ;  /* 0x0000000800b07947 */ /* 0x000fea0003800000 */
.L_x_3678:
[----:B------:R-:W0:Y:S02]  /*79a0*/  I2F.F64.S64 R2, R2 ;  /* 0x0000000200027312 */ /* 0x000e240000301c00 */
[----:B0-----:R0:W-:Y:S01]  /*79b0*/  STG.E.64 desc[UR36][R16.64], R2 ;  /* 0x0000000210007986 */ /* 0x0011e2000c101b24 */
[----:B------:R-:W-:Y:S05]  /*79c0*/  BRA `(.L_x_3673) ;  /* 0x0000000800a47947 */ /* 0x000fea0003800000 */
.L_x_3668:
        /* <DEDUP_REMOVED lines=13> */
.L_x_3682:
[----:B------:R-:W0:Y:S01]  /*7aa0*/  I2F.F64.S64 R4, R2 ;  /* 0x0000000200047312 */ /* 0x000e220000301c00 */
[----:B------:R-:W-:-:S05]  /*7ab0*/  CS2R R6, SRZ ;  /* 0x0000000000067805 */ /* 0x000fca000001ff00 */
[----:B0-----:R0:W-:Y:S01]  /*7ac0*/  STG.E.128 desc[UR36][R16.64], R4 ;  /* 0x0000000410007986 */ /* 0x0011e2000c101d24 */
[----:B------:R-:W-:Y:S05]  /*7ad0*/  BRA `(.L_x_3673) ;  /* 0x0000000800607947 */ /* 0x000fea0003800000 */
.L_x_3681:
        /* <DEDUP_REMOVED lines=21> */
.L_x_3686:
[----:B------:R-:W-:Y:S05]  /*7c30*/  BSYNC B0 ;  /* 0x0000000000007941 */ /* 0x000fea0003800000 */
.L_x_3685:
[----:B------:R-:W-:-:S05]  /*7c40*/  LOP3.LUT R5, R0, R5, RZ, 0xfc, !PT ;  /* 0x0000000500057212 */ /* 0x000fca00078efcff */
[----:B------:R0:W-:Y:S01]  /*7c50*/  STG.E.U8 desc[UR36][R16.64], R5 ;  /* 0x0000000510007986 */ /* 0x0001e2000c101124 */
[----:B------:R-:W-:Y:S05]  /*7c60*/  BRA `(.L_x_3673) ;  /* 0x0000000400fc7947 */ /* 0x000fea0003800000 */
.L_x_3684:
        /* <DEDUP_REMOVED lines=13> */
.L_x_3688:
[----:B------:R-:W-:Y:S01]  /*7d40*/  IMAD.MOV.U32 R0, RZ, RZ, 0x7f ;  /* 0x0000007fff007424 */ /* 0x000fe200078e00ff */
[----:B------:R-:W-:-:S04]  /*7d50*/  ISETP.GT.U32.AND P0, PT, R4, 0x7f800000, PT ;  /* 0x7f8000000400780c */ /* 0x000fc80003f04070 */
[----:B------:R-:W-:-:S09]  /*7d60*/  SEL R0, R0, 0x7c, P0 ;  /* 0x0000007c00007807 */ /* 0x000fd20000000000 */
.L_x_3689:
[----:B------:R-:W-:Y:S05]  /*7d70*/  BSYNC B0 ;  /* 0x0000000000007941 */ /* 0x000fea0003800000 */
.L_x_3687:
[----:B------:R-:W-:-:S04]  /*7d80*/  LOP3.LUT R2, R3, 0x80000000, RZ, 0xc0, !PT ;  /* 0x8000000003027812 */ /* 0x000fc800078ec0ff */
[----:B------:R-:W-:-:S04]  /*7d90*/  SHF.R.U32.HI R3, RZ, 0x18, R2 ;  /* 0x00000018ff037819 */ /* 0x000fc80000011602 */
[----:B------:R-:W-:-:S05]  /*7da0*/  LOP3.LUT R3, R0, R3, RZ, 0xfc, !PT ;  /* 0x0000000300037212 */ /* 0x000fca00078efcff */
[----:B------:R0:W-:Y:S01]  /*7db0*/  STG.E.U8 desc[UR36][R16.64], R3 ;  /* 0x0000000310007986 */ /* 0x0001e2000c101124 */
[----:B------:R-:W-:Y:S05]  /*7dc0*/  BRA `(.L_x_3673) ;  /* 0x0000000400a47947 */ /* 0x000fea0003800000 */
.L_x_3683:
[----:B------:R-:W0:Y:S02]  /*7dd0*/  I2F.S64 R0, R2 ;  /* 0x0000000200007312 */ /* 0x000e240000301400 */
[----:B0-----:R-:W-:-:S05]  /*7de0*/  F2FP.BF16.F32.PACK_AB R0, RZ, R0 ;  /* 0x00000000ff00723e */ /* 0x001fca00000010ff */
[----:B------:R0:W-:Y:S01]  /*7df0*/  STG.E.U16 desc[UR36][R16.64], R0 ;  /* 0x0000000010007986 */ /* 0x0001e2000c101524 */
[----:B------:R-:W-:Y:S05]  /*7e00*/  BRA `(.L_x_3673) ;  /* 0x0000000400947947 */ /* 0x000fea0003800000 */
.L_x_3680:
        /* <DEDUP_REMOVED lines=10> */
.L_x_3692:
        /* <DEDUP_REMOVED lines=17> */
.L_x_3695:
[----:B------:R-:W-:-:S04]  /*7fc0*/  LOP3.LUT R2, R3, 0x80000000, RZ, 0xc0, !PT ;  /* 0x8000000003027812 */ /* 0x000fc800078ec0ff */
[----:B------:R-:W-:-:S04]  /*7fd0*/  SHF.R.U32.HI R3, RZ, 0x18, R2 ;  /* 0x00000018ff037819 */ /* 0x000fc80000011602 */
[----:B------:R-:W-:-:S04]  /*7fe0*/  LOP3.LUT R0, R0, R3, RZ, 0xfc, !PT ;  /* 0x0000000300007212 */ /* 0x000fc800078efcff */
[----:B------:R-:W-:-:S07]  /*7ff0*/  PRMT R8, R0, 0x7610, R8 ;  /* 0x0000761000087816 */ /* 0x000fce0000000008 */
.L_x_3694:
[----:B------:R-:W-:Y:S05]  /*8000*/  BSYNC B0 ;  /* 0x0000000000007941 */ /* 0x000fea0003800000 */
.L_x_3693:
[----:B------:R0:W-:Y:S01]  /*8010*/  STG.E.U8 desc[UR36][R16.64], R8 ;  /* 0x0000000810007986 */ /* 0x0001e2000c101124 */
[----:B------:R-:W-:Y:S05]  /*8020*/  BRA `(.L_x_3673) ;  /* 0x00000004000c7947 */ /* 0x000fea0003800000 */
.L_x_3691:
        /* <DEDUP_REMOVED lines=17> */
.L_x_3698:
[----:B------:R-:W-:-:S04]  /*8140*/  LOP3.LUT R2, R3, 0x80000000, RZ, 0xc0, !PT ;  /* 0x8000000003027812 */ /* 0x000fc800078ec0ff */
[----:B------:R-:W-:-:S04]  /*8150*/  SHF.R.U32.HI R3, RZ, 0x18, R2 ;  /* 0x00000018ff037819 */ /* 0x000fc80000011602 */
[----:B------:R-:W-:-:S04]  /*8160*/  LOP3.LUT R0, R0, R3, RZ, 0xfc, !PT ;  /* 0x0000000300007212 */ /* 0x000fc800078efcff */
[----:B------:R-:W-:-:S07]  /*8170*/  PRMT R8, R0, 0x7610, R8 ;  /* 0x0000761000087816 */ /* 0x000fce0000000008 */
.L_x_3697:
[----:B------:R-:W-:Y:S05]  /*8180*/  BSYNC B0 ;  /* 0x0000000000007941 */ /* 0x000fea0003800000 */
.L_x_3696:
[----:B------:R0:W-:Y:S01]  /*8190*/  STG.E.U8 desc[UR36][R16.64], R8 ;  /* 0x0000000810007986 */ /* 0x0001e2000c101124 */
[----:B------:R-:W-:Y:S05]  /*81a0*/  BRA `(.L_x_3673) ;  /* 0x0000000000ac7947 */ /* 0x000fea0003800000 */
.L_x_3690:
        /* <DEDUP_REMOVED lines=23> */
.L_x_3672:
        /* <DEDUP_REMOVED lines=16> */
.L_x_3701:
[----:B------:R-:W-:Y:S05]  /*8420*/  BRA `(.L_x_3673) ;  /* 0x00000000000c7947 */ /* 0x000fea0003800000 */
.L_x_3700:
[----:B------:R0:W-:Y:S01]  /*8430*/  STG.E.64 desc[UR36][R16.64], R2 ;  /* 0x0000000210007986 */ /* 0x0001e2000c101b24 */
[----:B------:R-:W-:Y:S05]  /*8440*/  BRA `(.L_x_3673) ;  /* 0x0000000000047947 */ /* 0x000fea0003800000 */
.L_x_3699:
[----:B------:R0:W-:Y:S02]  /*8450*/  STG.E desc[UR36][R16.64], R5 ;  /* 0x0000000510007986 */ /* 0x0001e4000c101924 */
.L_x_3673:
[----:B------:R-:W-:-:S07]  /*8460*/  VIADD R23, R23, 0x80 ;  /* 0x0000008017177836 */ /* 0x000fce0000000000 */
.L_x_3600:
[----:B------:R-:W-:Y:S05]  /*8470*/  BSYNC B6 ;  /* 0x0000000000067941 */ /* 0x000fea0003800000 */
.L_x_3599:
        /* <DEDUP_REMOVED lines=358> */
.L_x_3704:
        /* <DEDUP_REMOVED lines=21> */
.L_x_3708:
[----:B------:R0:W5:Y:S01]  /*9c30*/  LDG.E.U8 R18, desc[UR36][R2.64] ;  /* 0x0000002402127981 */ /* 0x000162000c1e1100 */
[----:B------:R-:W-:Y:S01]  /*9c40*/  IMAD.MOV.U32 R19, RZ, RZ, RZ ;  /* 0x000000ffff137224 */ /* 0x000fe200078e00ff */
[----:B------:R-:W-:Y:S06]  /*9c50*/  BRA `(.L_x_3710) ;  /* 0x0000000c00487947 */ /* 0x000fec0003800000 */
.L_x_3707:
        /* <DEDUP_REMOVED lines=8> */
.L_x_3712:
[----:B------:R-:W2:Y:S02]  /*9ce0*/  LDG.E R18, desc[UR36][R2.64] ;  /* 0x0000002402127981 */ /* 0x000ea4000c1e1900 */
[----:B--2---:R-:W-:Y:S01]  /*9cf0*/  SHF.R.S32.HI R19, RZ, 0x1f, R18 ;  /* 0x0000001fff137819 */ /* 0x004fe20000011412 */
[----:B------:R-:W-:Y:S06]  /*9d00*/  BRA `(.L_x_3710) ;  /* 0x0000000c001c7947 */ /* 0x000fec0003800000 */
.L_x_3711:
[----:B------:R-:W2:Y:S02]  /*9d10*/  LDG.E.S16 R18, desc[UR36][R2.64] ;  /* 0x0000002402127981 */ /* 0x000ea4000c1e1700 */
[----:B--2---:R-:W-:Y:S01]  /*9d20*/  SHF.R.S32.HI R19, RZ, 0x1f, R18 ;  /* 0x0000001fff137819 */ /* 0x004fe20000011412 */
[----:B------:R-:W-:Y:S06]  /*9d30*/  BRA `(.L_x_3710) ;  /* 0x0000000c00107947 */ /* 0x000fec0003800000 */
.L_x_3706:
        /* <DEDUP_REMOVED lines=9> */
.L_x_3714:
[----:B------:R-:W2:Y:S02]  /*9dd0*/  LDG.E.U16 R2, desc[UR36][R2.64] ;  /* 0x0000002402027981 */ /* 0x000ea4000c1e1500 */
[----:B--2---:R-:W-:-:S06]  /*9de0*/  HADD2.F32 R18, -RZ, R2.H0_H0 ;  /* 0x20000002ff127230 */ /* 0x004fcc0000004100 */
[----:B------:R-:W2:Y:S01]  /*9df0*/  F2I.S64.TRUNC R18, R18 ;  /* 0x0000001200127311 */ /* 0x000ea2000020d900 */
[----:B------:R-:W-:Y:S05]  /*9e00*/  BRA `(.L_x_3710) ;  /* 0x0000000800dc7947 */ /* 0x000fea0003800000 */
.L_x_3713:
        /* <DEDUP_REMOVED lines=9> */
.L_x_3716:
[----:B------:R-:W2:Y:S02]  /*9ea0*/  LDG.E.U16 R2, desc[UR36][R2.64] ;  /* 0x0000002402027981 */ /* 0x000ea4000c1e1500 */
[----:B--2---:R-:W-:-:S06]  /*9eb0*/  HADD2.F32 R18, -RZ, R2.H0_H0 ;  /* 0x20000002ff127230 */ /* 0x004fcc0000004100 */
[----:B------:R-:W0:Y:S01]  /*9ec0*/  F2I.S64.TRUNC R18, R18 ;  /* 0x0000001200127311 */ /* 0x000e22000020d900 */
[----:B------:R-:W-:Y:S05]  /*9ed0*/  BRA `(.L_x_3710) ;  /* 0x0000000800a87947 */ /* 0x000fea0003800000 */
.L_x_3715:
[----:B------:R-:W2:Y:S02]  /*9ee0*/  LDG.E.64 R2, desc[UR36][R2.64] ;  /* 0x0000002402027981 */ /* 0x000ea4000c1e1b00 */
[----:B--2---:R3:W4:Y:S01]  /*9ef0*/  F2I.S64.F64.TRUNC R18, R2 ;  /* 0x0000000200127311 */ /* 0x004722000030d900 */
[----:B------:R-:W-:Y:S05]  /*9f00*/  BRA `(.L_x_3710) ;  /* 0x00000008009c7947 */ /* 0x000fea0003800000 */
.L_x_3705:
        /* <DEDUP_REMOVED lines=13> */
.L_x_3719:
[----:B------:R-:W2:Y:S02]  /*9fe0*/  LDG.E.64 R2, desc[UR36][R2.64] ;  /* 0x0000002402027981 */ /* 0x000ea4000c1e1b00 */
[----:B--2---:R0:W1:Y:S01]  /*9ff0*/  F2I.S64.F64.TRUNC R18, R2 ;  /* 0x0000000200127311 */ /* 0x004062000030d900 */
[----:B------:R-:W-:Y:S05]  /*a000*/  BRA `(.L_x_3710) ;  /* 0x00000008005c7947 */ /* 0x000fea0003800000 */
.L_x_3718:
        /* <DEDUP_REMOVED lines=27> */
.L_x_3721:
        /* <DEDUP_REMOVED lines=14> */
.L_x_3720:
[----:B------:R-:W2:Y:S02]  /*a2a0*/  LDG.E.U16 R18, desc[UR36][R2.64] ;  /* 0x0000002402127981 */ /* 0x000ea4000c1e1500 */
[----:B--2---:R-:W-:-:S06]  /*a2b0*/  IMAD.U32 R18, R18, 0x10000, RZ ;  /* 0x0001000012127824 */ /* 0x004fcc00078e00ff */
[----:B------:R-:W0:Y:S01]  /*a2c0*/  F2I.S64.TRUNC R18, R18 ;  /* 0x0000001200127311 */ /* 0x000e22000020d900 */
[----:B------:R-:W-:Y:S05]  /*a2d0*/  BRA `(.L_x_3710) ;  /* 0x0000000400a87947 */ /* 0x000fea0003800000 */
.L_x_3717:
        /* <DEDUP_REMOVED lines=11> */
.L_x_3724:
        /* <DEDUP_REMOVED lines=21> */
.L_x_3728:
[----:B------:R-:W-:Y:S05]  /*a4e0*/  BSYNC B1 ;  /* 0x0000000000017941 */ /* 0x000fea0003800000 */
.L_x_3727:
[----:B------:R-:W-:Y:S01]  /*a4f0*/  IMAD.SHL.U32 R2, R2, 0x100000, RZ ;  /* 0x0010000002027824 */ /* 0x000fe200078e00ff */
[----:B------:R-:W-:-:S04]  /*a500*/  LEA R3, R0, 0x3b800000, 0x17 ;  /* 0x3b80000000037811 */ /* 0x000fc800078eb8ff */
[----:B------:R-:W-:-:S07]  /*a510*/  LOP3.LUT R18, R3, R2, R18, 0xfe, !PT ;  /* 0x0000000203127212 */ /* 0x000fce00078efe12 */
.L_x_3726:
[----:B------:R-:W-:Y:S05]  /*a520*/  BSYNC B0 ;  /* 0x0000000000007941 */ /* 0x000fea0003800000 */
.L_x_3725:
[----:B------:R-:W0:Y:S01]  /*a530*/  F2I.S64.TRUNC R18, R18 ;  /* 0x0000001200127311 */ /* 0x000e22000020d900 */
[----:B------:R-:W-:Y:S05]  /*a540*/  BRA `(.L_x_3710) ;  /* 0x00000004000c7947 */ /* 0x000fea0003800000 */
.L_x_3723:
        /* <DEDUP_REMOVED lines=21> */
.L_x_3732:
[----:B------:R-:W-:Y:S05]  /*a6a0*/  BSYNC B1 ;  /* 0x0000000000017941 */ /* 0x000fea0003800000 */
.L_x_3731:
[----:B------:R-:W-:Y:S01]  /*a6b0*/  IMAD.SHL.U32 R2, R2, 0x200000, RZ ;  /* 0x0020000002027824 */ /* 0x000fe200078e00ff */
[----:B------:R-:W-:-:S04]  /*a6c0*/  LEA R3, R0, 0x37800000, 0x17 ;  /* 0x3780000000037811 */ /* 0x000fc800078eb8ff */
[----:B------:R-:W-:-:S07]  /*a6d0*/  LOP3.LUT R18, R3, R2, R18, 0xfe, !PT ;  /* 0x0000000203127212 */ /* 0x000fce00078efe12 */
.L_x_3730:
[----:B------:R-:W-:Y:S05]  /*a6e0*/  BSYNC B0 ;  /* 0x0000000000007941 */ /* 0x000fea0003800000 */
.L_x_3729:
[----:B------:R-:W0:Y:S01]  /*a6f0*/  F2I.S64.TRUNC R18, R18 ;  /* 0x0000001200127311 */ /* 0x000e22000020d900 */
[----:B------:R-:W-:Y:S05]  /*a700*/  BRA `(.L_x_3710) ;  /* 0x00000000009c7947 */ /* 0x000fea0003800000 */
.L_x_3722:
        /* <DEDUP_REMOVED lines=14> */
.L_x_3736:
[----:B------:R-:W-:Y:S05]  /*a7f0*/  BSYNC B0 ;  /* 0x0000000000007941 */ /* 0x000fea0003800000 */
.L_x_3735:
[----:B------:R-:W0:Y:S01]  /*a800*/  F2I.S64.TRUNC R18, R18 ;  /* 0x0000001200127311 */ /* 0x000e22000020d900 */
[----:B------:R-:W-:Y:S05]  /*a810*/  BRA `(.L_x_3710) ;  /* 0x0000000000587947 */ /* 0x000fea0003800000 */
.L_x_3709:
        /* <DEDUP_REMOVED lines=16> */
.L_x_3737:
[----:B------:R-:W-:Y:S01]  /*a920*/  CS2R R18, SRZ ;  /* 0x0000000000127805 */ /* 0x000fe2000001ff00 */
[----:B------:R-:W-:Y:S06]  /*a930*/  BRA `(.L_x_3710) ;  /* 0x0000000000107947 */ /* 0x000fec0003800000 */
.L_x_3734:
[----:B------:R0:W5:Y:S01]  /*a940*/  LDG.E.64 R18, desc[UR36][R2.64] ;  /* 0x0000002402127981 */ /* 0x000162000c1e1b00 */
[----:B------:R-:W-:Y:S05]  /*a950*/  BRA `(.L_x_3710) ;  /* 0x0000000000087947 */ /* 0x000fea0003800000 */
.L_x_3733:
[----:B------:R0:W5:Y:S01]  /*a960*/  LDG.E R18, desc[UR36][R2.64] ;  /* 0x0000002402127981 */ /* 0x000162000c1e1900 */
[----:B------:R-:W-:-:S07]  /*a970*/  IMAD.MOV.U32 R19, RZ, RZ, RZ ;  /* 0x000000ffff137224 */ /* 0x000fce00078e00ff */
.L_x_3710:
        /* <DEDUP_REMOVED lines=18> */
.L_x_3741:
[----:B------:R0:W5:Y:S01]  /*aaa0*/  LDG.E.U8 R2, desc[UR36][R4.64] ;  /* 0x0000002404027981 */ /* 0x000162000c1e1100 */
[----:B------:R-:W-:Y:S01]  /*aab0*/  IMAD.MOV.U32 R3, RZ, RZ, RZ ;  /* 0x000000ffff037224 */ /* 0x000fe200078e00ff */
[----:B------:R-:W-:Y:S06]  /*aac0*/  BRA `(.L_x_3743) ;  /* 0x0000000c00487947 */ /* 0x000fec0003800000 */
.L_x_3740:
        /* <DEDUP_REMOVED lines=8> */
.L_x_3745:
[----:B------:R-:W3:Y:S02]  /*ab50*/  LDG.E R2, desc[UR36][R4.64] ;  /* 0x0000002404027981 */ /* 0x000ee4000c1e1900 */
[----:B---3--:R-:W-:Y:S01]  /*ab60*/  SHF.R.S32.HI R3, RZ, 0x1f, R2 ;  /* 0x0000001fff037819 */ /* 0x008fe20000011402 */
[----:B------:R-:W-:Y:S06]  /*ab70*/  BRA `(.L_x_3743) ;  /* 0x0000000c001c7947 */ /* 0x000fec0003800000 */
.L_x_3744:
[----:B------:R-:W3:Y:S02]  /*ab80*/  LDG.E.S16 R2, desc[UR36][R4.64] ;  /* 0x0000002404027981 */ /* 0x000ee4000c1e1700 */
[----:B---3--:R-:W-:Y:S01]  /*ab90*/  SHF.R.S32.HI R3, RZ, 0x1f, R2 ;  /* 0x0000001fff037819 */ /* 0x008fe20000011402 */
[----:B------:R-:W-:Y:S06]  /*aba0*/  BRA `(.L_x_3743) ;  /* 0x0000000c00107947 */ /* 0x000fec0003800000 */
.L_x_3739:
[----:B------:R-:W-:-:S13]  /*abb0*/  ISETP.GT.AND P0, PT, R0, 0x6, PT ;  /* 0x000000060000780c */ /* 0x000fda0003f04270 */
[----:B------:R-:W-:Y:S05]  /*abc0*/  @P0 BRA `(.L_x_3746) ;  /* 0x00000000002c0947 */ /* 0x000fea0003800000 */
[----:B------:R-:W-:-:S13]  /*abd0*/  ISETP.NE.AND P0, PT, R0, 0x5, PT ;  /* 0x000000050000780c */ /* 0x000fda0003f05270 */
[----:B------:R-:W-:Y:S05]  /*abe0*/  @!P0 BRA `(.L_x_3747) ;  /* 0x0000000000148947 */ /* 0x000fea0003800000 */
[----:B------:R-:W-:-:S13]  /*abf0*/  ISETP.NE.AND P0, PT, R0, 0x6, PT ;  /* 0x000000060000780c */ /* 0x000fda0003f05270 */
[----:B------:R-:W-:Y:S05]  /*ac00*/  @P0 BRA `(.L_x_3742) ;  /* 0x0000000800a00947 */ /* 0x000fea0003800000 */
[----:B------:R-:W3:Y:S02]  /*ac10*/  LDG.E R2, desc[UR36][R4.64] ;  /* 0x0000002404027981 */ /* 0x000ee4000c1e1900 */
[----:B---3--:R-:W3:Y:S01]  /*ac20*/  F2I.S64.TRUNC R2, R2 ;  /* 0x0000000200027311 */ /* 0x008ee2000020d900 */
[----:B------:R-:W-:Y:S05]  /*ac30*/  BRA `(.L_x_3743) ;  /* 0x0000000800ec7947 */ /* 0x000fea0003800000 */
.L_x_3747:
[----:B------:R-:W3:Y:S02]  /*ac40*/  LDG.E.U16 R4, desc[UR36][R4.64] ;  /* 0x0000002404047981 */ /* 0x000ee4000c1e1500 */
[----:B---3--:R-:W-:-:S06]  /*ac50*/  HADD2.F32 R2, -RZ, R4.H0_H0 ;  /* 0x20000004ff027230 */ /* 0x008fcc0000004100 */
[----:B------:R-:W0:Y:S01]  /*ac60*/  F2I.S64.TRUNC R2, R2 ;  /* 0x0000000200027311 */ /* 0x000e22000020d900 */
[----:B------:R-:W-:Y:S05]  /*ac70*/  BRA `(.L_x_3743) ;  /* 0x0000000800dc7947 */ /* 0x000fea0003800000 */
.L_x_3746:
        /* <DEDUP_REMOVED lines=9> */
.L_x_3749:
[----:B------:R-:W3:Y:S02]  /*ad10*/  LDG.E.U16 R4, desc[UR36][R4.64] ;  /* 0x0000002404047981 */ /* 0x000ee4000c1e1500 */
[----:B---3--:R-:W-:-:S06]  /*ad20*/  HADD2.F32 R2, -RZ, R4.H0_H0 ;  /* 0x20000004ff027230 */ /* 0x008fcc0000004100 */
[----:B------:R-:W0:Y:S01]  /*ad30*/  F2I.S64.TRUNC R2, R2 ;  /* 0x0000000200027311 */ /* 0x000e22000020d900 */
[----:B------:R-:W-:Y:S05]  /*ad40*/  BRA `(.L_x_3743) ;  /* 0x0000000800a87947 */ /* 0x000fea0003800000 */
.L_x_3748:
[----:B------:R-:W3:Y:S02]  /*ad50*/  LDG.E.64 R2, desc[UR36][R4.64] ;  /* 0x0000002404027981 */ /* 0x000ee4000c1e1b00 */
[----:B---3--:R-:W0:Y:S01]  /*ad60*/  F2I.S64.F64.TRUNC R2, R2 ;  /* 0x0000000200027311 */ /* 0x008e22000030d900 */
[----:B------:R-:W-:Y:S05]  /*ad70*/  BRA `(.L_x_3743) ;  /* 0x00000008009c7947 */ /* 0x000fea0003800000 */
.L_x_3738:
        /* <DEDUP_REMOVED lines=13> */
.L_x_3752:
[----:B------:R-:W3:Y:S02]  /*ae50*/  LDG.E.64 R2, desc[UR36][R4.64] ;  /* 0x0000002404027981 */ /* 0x000ee4000c1e1b00 */
[----:B---3--:R-:W0:Y:S01]  /*ae60*/  F2I.S64.F64.TRUNC R2, R2 ;  /* 0x0000000200027311 */ /* 0x008e22000030d900 */
[----:B------:R-:W-:Y:S05]  /*ae70*/  BRA `(.L_x_3743) ;  /* 0x00000008005c7947 */ /* 0x000fea0003800000 */
.L_x_3751:
        /* <DEDUP_REMOVED lines=27> */
.L_x_3754:
        /* <DEDUP_REMOVED lines=14> */
.L_x_3753:
[----:B------:R-:W3:Y:S02]  /*b110*/  LDG.E.U16 R2, desc[UR36][R4.64] ;  /* 0x0000002404027981 */ /* 0x000ee4000c1e1500 */
[----:B---3--:R-:W-:-:S06]  /*b120*/  IMAD.U32 R2, R2, 0x10000, RZ ;  /* 0x0001000002027824 */ /* 0x008fcc00078e00ff */
[----:B------:R-:W0:Y:S01]  /*b130*/  F2I.S64.TRUNC R2, R2 ;  /* 0x0000000200027311 */ /* 0x000e22000020d900 */
[----:B------:R-:W-:Y:S05]  /*b140*/  BRA `(.L_x_3743) ;  /* 0x0000000400a87947 */ /* 0x000fea0003800000 */
.L_x_3750:
        /* <DEDUP_REMOVED lines=11> */
.L_x_3757:
        /* <DEDUP_REMOVED lines=21> */
.L_x_3761:
[----:B------:R-:W-:Y:S05]  /*b350*/  BSYNC B1 ;  /* 0x0000000000017941 */ /* 0x000fea0003800000 */
.L_x_3760:
[----:B------:R-:W-:Y:S01]  /*b360*/  IMAD.SHL.U32 R2, R2, 0x100000, RZ ;  /* 0x0010000002027824 */ /* 0x000fe200078e00ff */
[----:B------:R-:W-:-:S04]  /*b370*/  LEA R3, R0, 0x3b800000, 0x17 ;  /* 0x3b80000000037811 */ /* 0x000fc800078eb8ff */
[----:B------:R-:W-:-:S07]  /*b380*/  LOP3.LUT R2, R3, R2, R4, 0xfe, !PT ;  /* 0x0000000203027212 */ /* 0x000fce00078efe04 */
.L_x_3759:
[----:B------:R-:W-:Y:S05]  /*b390*/  BSYNC B0 ;  /* 0x0000000000007941 */ /* 0x000fea0003800000 */
.L_x_3758:
[----:B------:R-:W0:Y:S01]  /*b3a0*/  F2I.S64.TRUNC R2, R2 ;  /* 0x0000000200027311 */ /* 0x000e22000020d900 */
[----:B------:R-:W-:Y:S05]  /*b3b0*/  BRA `(.L_x_3743) ;  /* 0x00000004000c7947 */ /* 0x000fea0003800000 */
.L_x_3756:
        /* <DEDUP_REMOVED lines=21> */
.L_x_3765:
[----:B------:R-:W-:Y:S05]  /*b510*/  BSYNC B1 ;  /* 0x0000000000017941 */ /* 0x000fea0003800000 */
.L_x_3764:
[----:B------:R-:W-:Y:S01]  /*b520*/  IMAD.SHL.U32 R2, R2, 0x200000, RZ ;  /* 0x0020000002027824 */ /* 0x000fe200078e00ff */
[----:B------:R-:W-:-:S04]  /*b530*/  LEA R3, R0, 0x37800000, 0x17 ;  /* 0x3780000000037811 */ /* 0x000fc800078eb8ff */
[----:B------:R-:W-:-:S07]  /*b540*/  LOP3.LUT R2, R3, R2, R4, 0xfe, !PT ;  /* 0x0000000203027212 */ /* 0x000fce00078efe04 */
.L_x_3763:
[----:B------:R-:W-:Y:S05]  /*b550*/  BSYNC B0 ;  /* 0x0000000000007941 */ /* 0x000fea0003800000 */
.L_x_3762:
[----:B------:R-:W0:Y:S01]  /*b560*/  F2I.S64.TRUNC R2, R2 ;  /* 0x0000000200027311 */ /* 0x000e22000020d900 */
[----:B------:R-:W-:Y:S05]  /*b570*/  BRA `(.L_x_3743) ;  /* 0x00000000009c7947 */ /* 0x000fea0003800000 */
.L_x_3755:
        /* <DEDUP_REMOVED lines=14> */
.L_x_3769:
[----:B------:R-:W-:Y:S05]  /*b660*/  BSYNC B0 ;  /* 0x0000000000007941 */ /* 0x000fea0003800000 */
.L_x_3768:
[----:B------:R-:W0:Y:S01]  /*b670*/  F2I.S64.TRUNC R2, R2 ;  /* 0x0000000200027311 */ /* 0x000e22000020d900 */
[----:B------:R-:W-:Y:S05]  /*b680*/  BRA `(.L_x_3743) ;  /* 0x0000000000587947 */ /* 0x000fea0003800000 */
.L_x_3742:
        /* <DEDUP_REMOVED lines=16> */
.L_x_3770:
[----:B------:R-:W-:Y:S01]  /*b790*/  CS2R R2, SRZ ;  /* 0x0000000000027805 */ /* 0x000fe2000001ff00 */
[----:B------:R-:W-:Y:S06]  /*b7a0*/  BRA `(.L_x_3743) ;  /* 0x0000000000107947 */ /* 0x000fec0003800000 */
.L_x_3767:
[----:B------:R0:W5:Y:S01]  /*b7b0*/  LDG.E.64 R2, desc[UR36][R4.64] ;  /* 0x0000002404027981 */ /* 0x000162000c1e1b00 */
[----:B------:R-:W-:Y:S05]  /*b7c0*/  BRA `(.L_x_3743) ;  /* 0x0000000000087947 */ /* 0x000fea0003800000 */
.L_x_3766:
[----:B------:R0:W5:Y:S01]  /*b7d0*/  LDG.E R2, desc[UR36][R4.64] ;  /* 0x0000002404027981 */ /* 0x000162000c1e1900 */
[----:B------:R-:W-:-:S07]  /*b7e0*/  IMAD.MOV.U32 R3, RZ, RZ, RZ ;  /* 0x000000ffff037224 */ /* 0x000fce00078e00ff */
.L_x_3743:
[----:B0-----:R-:W0:Y:S01]  /*b7f0*/  LDC.U8 R4, c[0x0][0x491] ;  /* 0x00012440ff047b82 */ /* 0x001e220000000000 */
[----:B-12345:R-:W-:Y:S02]  /*b800*/  LOP3.LUT R5, R2, R18, RZ, 0x3c, !PT ;  /* 0x0000001202057212 */ /* 0x03efe400078e3cff */
        /* <DEDUP_REMOVED lines=15> */
.L_x_3774:
[----:B------:R0:W-:Y:S01]  /*b900*/  STG.E.U8 desc[UR36][R16.64], R5 ;  /* 0x0000000510007986 */ /* 0x0001e2000c101124 */
[----:B------:R-:W-:Y:S05]  /*b910*/  BRA `(.L_x_3776) ;  /* 0x0000000c00507947 */ /* 0x000fea0003800000 */
.L_x_3773:
        /* <DEDUP_REMOVED lines=8> */
.L_x_3778:
[----:B------:R0:W-:Y:S01]  /*b9a0*/  STG.E desc[UR36][R16.64], R5 ;  /* 0x0000000510007986 */ /* 0x0001e2000c101924 */
[----:B------:R-:W-:Y:S05]  /*b9b0*/  BRA `(.L_x_3776) ;  /* 0x0000000c00287947 */ /* 0x000fea0003800000 */
.L_x_3777:
[----:B------:R0:W-:Y:S01]  /*b9c0*/  STG.E.U16 desc[UR36][R16.64], R5 ;  /* 0x0000000510007986 */ /* 0x0001e2000c101524 */
[----:B------:R-:W-:Y:S05]  /*b9d0*/  BRA `(.L_x_3776) ;  /* 0x0000000c00207947 */ /* 0x000fea0003800000 */
.L_x_3772:
        /* <DEDUP_REMOVED lines=9> */
.L_x_3780:
[----:B------:R-:W0:Y:S02]  /*ba70*/  I2F.S64 R0, R2 ;  /* 0x0000000200007312 */ /* 0x000e240000301400 */
[----:B0-----:R-:W-:-:S05]  /*ba80*/  F2FP.F16.F32.PACK_AB R0, RZ, R0 ;  /* 0x00000000ff00723e */ /* 0x001fca00000000ff */
[----:B------:R0:W-:Y:S01]  /*ba90*/  STG.E.U16 desc[UR36][R16.64], R0 ;  /* 0x0000000010007986 */ /* 0x0001e2000c101524 */
[----:B------:R-:W-:Y:S05]  /*baa0*/  BRA `(.L_x_3776) ;  /* 0x0000000800ec7947 */ /* 0x000fea0003800000 */
.L_x_3779:
        /* <DEDUP_REMOVED lines=10> */
.L_x_3782:
[----:B------:R-:W0:Y:S02]  /*bb50*/  I2F.S64 R2, R2 ;  /* 0x0000000200027312 */ /* 0x000e240000301400 */
[----:B0-----:R-:W-:-:S04]  /*bb60*/  F2FP.F16.F32.PACK_AB R3, RZ, R2 ;  /* 0x00000002ff03723e */ /* 0x001fc800000000ff */
[----:B------:R-:W-:-:S05]  /*bb70*/  PRMT R3, R3, 0x5410, RZ ;  /* 0x0000541003037816 */ /* 0x000fca00000000ff */
[----:B------:R0:W-:Y:S01]  /*bb80*/  STG.E desc[UR36][R16.64], R3 ;  /* 0x0000000310007986 */ /* 0x0001e2000c101924 */
[----:B------:R-:W-:Y:S05]  /*bb90*/  BRA `(.L_x_3776) ;  /* 0x0000000800b07947 */ /* 0x000fea0003800000 */
.L_x_3781:
[----:B------:R-:W0:Y:S02]  /*bba0*/  I2F.F64.S64 R2, R2 ;  /* 0x0000000200027312 */ /* 0x000e240000301c00 */
[----:B0-----:R0:W-:Y:S01]  /*bbb0*/  STG.E.64 desc[UR36][R16.64], R2 ;  /* 0x0000000210007986 */ /* 0x0011e2000c101b24 */
[----:B------:R-:W-:Y:S05]  /*bbc0*/  BRA `(.L_x_3776) ;  /* 0x0000000800a47947 */ /* 0x000fea0003800000 */
.L_x_3771:
        /* <DEDUP_REMOVED lines=13> */
.L_x_3785:
[----:B------:R-:W0:Y:S01]  /*bca0*/  I2F.F64.S64 R4, R2 ;  /* 0x0000000200047312 */ /* 0x000e220000301c00 */
[----:B------:R-:W-:-:S05]  /*bcb0*/  CS2R R6, SRZ ;  /* 0x0000000000067805 */ /* 0x000fca000001ff00 */
[----:B0-----:R0:W-:Y:S01]  /*bcc0*/  STG.E.128 desc[UR36][R16.64], R4 ;  /* 0x0000000410007986 */ /* 0x0011e2000c101d24 */
[----:B------:R-:W-:Y:S05]  /*bcd0*/  BRA `(.L_x_3776) ;  /* 0x0000000800607947 */ /* 0x000fea0003800000 */
.L_x_3784:
        /* <DEDUP_REMOVED lines=21> */
.L_x_3789:
[----:B------:R-:W-:Y:S05]  /*be30*/  BSYNC B0 ;  /* 0x0000000000007941 */ /* 0x000fea0003800000 */
.L_x_3788:
[----:B------:R-:W-:-:S05]  /*be40*/  LOP3.LUT R5, R0, R5, RZ, 0xfc, !PT ;  /* 0x0000000500057212 */ /* 0x000fca00078efcff */
[----:B------:R0:W-:Y:S01]  /*be50*/  STG.E.U8 desc[UR36][R16.64], R5 ;  /* 0x0000000510007986 */ /* 0x0001e2000c101124 */
[----:B------:R-:W-:Y:S05]  /*be60*/  BRA `(.L_x_3776) ;  /* 0x0000000400fc7947 */ /* 0x000fea0003800000 */
.L_x_3787:
        /* <DEDUP_REMOVED lines=13> */
.L_x_3791:
[----:B------:R-:W-:Y:S01]  /*bf40*/  IMAD.MOV.U32 R0, RZ, RZ, 0x7f ;  /* 0x0000007fff007424 */ /* 0x000fe200078e00ff */
[----:B------:R-:W-:-:S04]  /*bf50*/  ISETP.GT.U32.AND P0, PT, R4, 0x7f800000, PT ;  /* 0x7f8000000400780c */ /* 0x000fc80003f04070 */
[----:B------:R-:W-:-:S09]  /*bf60*/  SEL R0, R0, 0x7c, P0 ;  /* 0x0000007c00007807 */ /* 0x000fd20000000000 */
.L_x_3792:
[----:B------:R-:W-:Y:S05]  /*bf70*/  BSYNC B0 ;  /* 0x0000000000007941 */ /* 0x000fea0003800000 */
.L_x_3790:
[----:B------:R-:W-:-:S04]  /*bf80*/  LOP3.LUT R2, R3, 0x80000000, RZ, 0xc0, !PT ;  /* 0x8000000003027812 */ /* 0x000fc800078ec0ff */
[----:B------:R-:W-:-:S04]  /*bf90*/  SHF.R.U32.HI R3, RZ, 0x18, R2 ;  /* 0x00000018ff037819 */ /* 0x000fc80000011602 */
[----:B------:R-:W-:-:S05]  /*bfa0*/  LOP3.LUT R3, R0, R3, RZ, 0xfc, !PT ;  /* 0x0000000300037212 */ /* 0x000fca00078efcff */
[----:B------:R0:W-:Y:S01]  /*bfb0*/  STG.E.U8 desc[UR36][R16.64], R3 ;  /* 0x0000000310007986 */ /* 0x0001e2000c101124 */
[----:B------:R-:W-:Y:S05]  /*bfc0*/  BRA `(.L_x_3776) ;  /* 0x0000000400a47947 */ /* 0x000fea0003800000 */
.L_x_3786:
[----:B------:R-:W0:Y:S02]  /*bfd0*/  I2F.S64 R0, R2 ;  /* 0x0000000200007312 */ /* 0x000e240000301400 */
[----:B0-----:R-:W-:-:S05]  /*bfe0*/  F2FP.BF16.F32.PACK_AB R0, RZ, R0 ;  /* 0x00000000ff00723e */ /* 0x001fca00000010ff */
[----:B------:R0:W-:Y:S01]  /*bff0*/  STG.E.U16 desc[UR36][R16.64], R0 ;  /* 0x0000000010007986 */ /* 0x0001e2000c101524 */
[----:B------:R-:W-:Y:S05]  /*c000*/  BRA `(.L_x_3776) ;  /* 0x0000000400947947 */ /* 0x000fea0003800000 */
.L_x_3783:
        /* <DEDUP_REMOVED lines=10> */
.L_x_3795:
        /* <DEDUP_REMOVED lines=17> */
.L_x_3798:
[----:B------:R-:W-:-:S04]  /*c1c0*/  LOP3.LUT R2, R3, 0x80000000, RZ, 0xc0, !PT ;  /* 0x8000000003027812 */ /* 0x000fc800078ec0ff */
[----:B------:R-:W-:-:S04]  /*c1d0*/  SHF.R.U32.HI R3, RZ, 0x18, R2 ;  /* 0x00000018ff037819 */ /* 0x000fc80000011602 */
[----:B------:R-:W-:-:S04]  /*c1e0*/  LOP3.LUT R0, R0, R3, RZ, 0xfc, !PT ;  /* 0x0000000300007212 */ /* 0x000fc800078efcff */
[----:B------:R-:W-:-:S07]  /*c1f0*/  PRMT R8, R0, 0x7610, R8 ;  /* 0x0000761000087816 */ /* 0x000fce0000000008 */
.L_x_3797:
[----:B------:R-:W-:Y:S05]  /*c200*/  BSYNC B0 ;  /* 0x0000000000007941 */ /* 0x000fea0003800000 */
.L_x_3796:
[----:B------:R3:W-:Y:S01]  /*c210*/  STG.E.U8 desc[UR36][R16.64], R8 ;  /* 0x0000000810007986 */ /* 0x0007e2000c101124 */
[----:B------:R-:W-:Y:S05]  /*c220*/  BRA `(.L_x_3776) ;  /* 0x00000004000c7947 */ /* 0x000fea0003800000 */
.L_x_3794:
        /* <DEDUP_REMOVED lines=17> */
.L_x_3801:
[----:B------:R-:W-:-:S04]  /*c340*/  LOP3.LUT R2, R3, 0x80000000, RZ, 0xc0, !PT ;  /* 0x8000000003027812 */ /* 0x000fc800078ec0ff */
[----:B------:R-:W-:-:S04]  /*c350*/  SHF.R.U32.HI R3, RZ, 0x18, R2 ;  /* 0x00000018ff037819 */ /* 0x000fc80000011602 */
[----:B------:R-:W-:-:S04]  /*c360*/  LOP3.LUT R0, R0, R3, RZ, 0xfc, !PT ;  /* 0x0000000300007212 */ /* 0x000fc800078efcff */
[----:B------:R-:W-:-:S07]  /*c370*/  PRMT R8, R0, 0x7610, R8 ;  /* 0x0000761000087816 */ /* 0x000fce0000000008 */
.L_x_3800:
[----:B------:R-:W-:Y:S05]  /*c380*/  BSYNC B0 ;  /* 0x0000000000007941 */ /* 0x000fea0003800000 */
.L_x_3799:
[----:B------:R0:W-:Y:S01]  /*c390*/  STG.E.U8 desc[UR36][R16.64], R8 ;  /* 0x0000000810007986 */ /* 0x0001e2000c101124 */
[----:B------:R-:W-:Y:S05]  /*c3a0*/  BRA `(.L_x_3776) ;  /* 0x0000000000ac7947 */ /* 0x000fea0003800000 */
.L_x_3793:
        /* <DEDUP_REMOVED lines=23> */
.L_x_3775:
        /* <DEDUP_REMOVED lines=16> */
.L_x_3804:
[----:B------:R-:W-:Y:S05]  /*c620*/  BRA `(.L_x_3776) ;  /* 0x00000000000c7947 */ /* 0x000fea0003800000 */
.L_x_3803:
[----:B------:R1:W-:Y:S01]  /*c630*/  STG.E.64 desc[UR36][R16.64], R2 ;  /* 0x0000000210007986 */ /* 0x0003e2000c101b24 */
[----:B------:R-:W-:Y:S05]  /*c640*/  BRA `(.L_x_3776) ;  /* 0x0000000000047947 */ /* 0x000fea0003800000 */
.L_x_3802:
[----:B------:R0:W-:Y:S02]  /*c650*/  STG.E desc[UR36][R16.64], R5 ;  /* 0x0000000510007986 */ /* 0x0001e4000c101924 */
.L_x_3776:
[----:B------:R-:W-:-:S07]  /*c660*/  VIADD R23, R23, 0x80 ;  /* 0x0000008017177836 */ /* 0x000fce0000000000 */
.L_x_3703:
[----:B------:R-:W-:Y:S05]  /*c670*/  BSYNC B6 ;  /* 0x0000000000067941 */ /* 0x000fea0003800000 */
.L_x_3702:
        /* <DEDUP_REMOVED lines=357> */
.L_x_3805:
        /* <DEDUP_REMOVED lines=21> */
.L_x_3809:
[----:B------:R0:W5:Y:S01]  /*de20*/  LDG.E.U8 R18, desc[UR36][R2.64] ;  /* 0x0000002402127981 */ /* 0x000162000c1e1100 */
[----:B------:R-:W-:Y:S01]  /*de30*/  IMAD.MOV.U32 R19, RZ, RZ, RZ ;  /* 0x000000ffff137224 */ /* 0x000fe200078e00ff */
[----:B------:R-:W-:Y:S06]  /*de40*/  BRA `(.L_x_3811) ;  /* 0x0000000c00487947 */ /* 0x000fec0003800000 */
.L_x_3808:
        /* <DEDUP_REMOVED lines=8> */
.L_x_3813:
[----:B------:R-:W2:Y:S02]  /*ded0*/  LDG.E R18, desc[UR36][R2.64] ;  /* 0x0000002402127981 */ /* 0x000ea4000c1e1900 */
[----:B--2---:R-:W-:Y:S01]  /*dee0*/  SHF.R.S32.HI R19, RZ, 0x1f, R18 ;  /* 0x0000001fff137819 */ /* 0x004fe20000011412 */
[----:B------:R-:W-:Y:S06]  /*def0*/  BRA `(.L_x_3811) ;  /* 0x0000000c001c7947 */ /* 0x000fec0003800000 */
.L_x_3812:
[----:B------:R-:W2:Y:S02]  /*df00*/  LDG.E.S16 R18, desc[UR36][R2.64] ;  /* 0x0000002402127981 */ /* 0x000ea4000c1e1700 */
[----:B--2---:R-:W-:Y:S01]  /*df10*/  SHF.R.S32.HI R19, RZ, 0x1f, R18 ;  /* 0x0000001fff137819 */ /* 0x004fe20000011412 */
[----:B------:R-:W-:Y:S06]  /*df20*/  BRA `(.L_x_3811) ;  /* 0x0000000c00107947 */ /* 0x000fec0003800000 */
.L_x_3807:
        /* <DEDUP_REMOVED lines=9> */
.L_x_3815:
[----:B------:R-:W2:Y:S02]  /*dfc0*/  LDG.E.U16 R2, desc[UR36][R2.64] ;  /* 0x0000002402027981 */ /* 0x000ea4000c1e1500 */
[----:B--2---:R-:W-:-:S06]  /*dfd0*/  HADD2.F32 R18, -RZ, R2.H0_H0 ;  /* 0x20000002ff127230 */ /* 0x004fcc0000004100 */
[----:B------:R-:W0:Y:S01]  /*dfe0*/  F2I.S64.TRUNC R18, R18 ;  /* 0x0000001200127311 */ /* 0x000e22000020d900 */
[----:B------:R-:W-:Y:S05]  /*dff0*/  BRA `(.L_x_3811) ;  /* 0x0000000800dc7947 */ /* 0x000fea0003800000 */
.L_x_3814:
        /* <DEDUP_REMOVED lines=9> */
.L_x_3817:
[----:B------:R-:W2:Y:S02]  /*e090*/  LDG.E.U16 R2, desc[UR36][R2.64] ;  /* 0x0000002402027981 */ /* 0x000ea4000c1e1500 */
[----:B--2---:R-:W-:-:S06]  /*e0a0*/  HADD2.F32 R18, -RZ, R2.H0_H0 ;  /* 0x20000002ff127230 */ /* 0x004fcc0000004100 */
[----:B------:R-:W0:Y:S01]  /*e0b0*/  F2I.S64.TRUNC R18, R18 ;  /* 0x0000001200127311 */ /* 0x000e22000020d900 */
[----:B------:R-:W-:Y:S05]  /*e0c0*/  BRA `(.L_x_3811) ;  /* 0x0000000800a87947 */ /* 0x000fea0003800000 */
.L_x_3816:
[----:B------:R-:W2:Y:S02]  /*e0d0*/  LDG.E.64 R2, desc[UR36][R2.64] ;  /* 0x0000002402027981 */ /* 0x000ea4000c1e1b00 */
[----:B--2---:R0:W1:Y:S01]  /*e0e0*/  F2I.S64.F64.TRUNC R18, R2 ;  /* 0x0000000200127311 */ /* 0x004062000030d900 */
[----:B------:R-:W-:Y:S05]  /*e0f0*/  BRA `(.L_x_3811) ;  /* 0x00000008009c7947 */ /* 0x000fea0003800000 */
.L_x_3806:
        /* <DEDUP_REMOVED lines=13> */
.L_x_3820:
[----:B------:R-:W2:Y:S02]  /*e1d0*/  LDG.E.64 R2, desc[UR36][R2.64] ;  /* 0x0000002402027981 */ /* 0x000ea4000c1e1b00 */
[----:B--2---:R0:W1:Y:S01]  /*e1e0*/  F2I.S64.F64.TRUNC R18, R2 ;  /* 0x0000000200127311 */ /* 0x004062000030d900 */
[----:B------:R-:W-:Y:S05]  /*e1f0*/  BRA `(.L_x_3811) ;  /* 0x00000008005c7947 */ /* 0x000fea0003800000 */
.L_x_3819:
        /* <DEDUP_REMOVED lines=27> */
.L_x_3822:
        /* <DEDUP_REMOVED lines=14> */
.L_x_3821:
[----:B------:R-:W2:Y:S02]  /*e490*/  LDG.E.U16 R18, desc[UR36][R2.64] ;  /* 0x0000002402127981 */ /* 0x000ea4000c1e1500 */
[----:B--2---:R-:W-:-:S06]  /*e4a0*/  IMAD.U32 R18, R18, 0x10000, RZ ;  /* 0x0001000012127824 */ /* 0x004fcc00078e00ff */
[----:B------:R-:W4:Y:S01]  /*e4b0*/  F2I.S64.TRUNC R18, R18 ;  /* 0x0000001200127311 */ /* 0x000f22000020d900 */
[----:B------:R-:W-:Y:S05]  /*e4c0*/  BRA `(.L_x_3811) ;  /* 0x0000000400a87947 */ /* 0x000fea0003800000 */
.L_x_3818:
        /* <DEDUP_REMOVED lines=11> */
.L_x_3825:
        /* <DEDUP_REMOVED lines=21> */
.L_x_3829:
[----:B------:R-:W-:Y:S05]  /*e6d0*/  BSYNC B1 ;  /* 0x0000000000017941 */ /* 0x000fea0003800000 */
.L_x_3828:
[----:B------:R-:W-:Y:S01]  /*e6e0*/  IMAD.SHL.U32 R2, R2, 0x100000, RZ ;  /* 0x0010000002027824 */ /* 0x000fe200078e00ff */
[----:B------:R-:W-:-:S04]  /*e6f0*/  LEA R3, R0, 0x3b800000, 0x17 ;  /* 0x3b80000000037811 */ /* 0x000fc800078eb8ff */
[----:B------:R-:W-:-:S07]  /*e700*/  LOP3.LUT R18, R3, R2, R18, 0xfe, !PT ;  /* 0x0000000203127212 */ /* 0x000fce00078efe12 */
.L_x_3827:
[----:B------:R-:W-:Y:S05]  /*e710*/  BSYNC B0 ;  /* 0x0000000000007941 */ /* 0x000fea0003800000 */
.L_x_3826:
[----:B------:R-:W0:Y:S01]  /*e720*/  F2I.S64.TRUNC R18, R18 ;  /* 0x0000001200127311 */ /* 0x000e22000020d900 */
[----:B------:R-:W-:Y:S05]  /*e730*/  BRA `(.L_x_3811) ;  /* 0x00000004000c7947 */ /* 0x000fea0003800000 */
.L_x_3824:
        /* <DEDUP_REMOVED lines=21> */
.L_x_3833:
[----:B------:R-:W-:Y:S05]  /*e890*/  BSYNC B1 ;  /* 0x0000000000017941 */ /* 0x000fea0003800000 */
.L_x_3832:
[----:B------:R-:W-:Y:S01]  /*e8a0*/  IMAD.SHL.U32 R2, R2, 0x200000, RZ ;  /* 0x0020000002027824 */ /* 0x000fe200078e00ff */
[----:B------:R-:W-:-:S04]  /*e8b0*/  LEA R3, R0, 0x37800000, 0x17 ;  /* 0x3780000000037811 */ /* 0x000fc800078eb8ff */
[----:B------:R-:W-:-:S07]  /*e8c0*/  LOP3.LUT R18, R3, R2, R18, 0xfe, !PT ;  /* 0x0000000203127212 */ /* 0x000fce00078efe12 */
.L_x_3831:
[----:B------:R-:W-:Y:S05]  /*e8d0*/  BSYNC B0 ;  /* 0x0000000000007941 */ /* 0x000fea0003800000 */
.L_x_3830:
[----:B------:R-:W0:Y:S01]  /*e8e0*/  F2I.S64.TRUNC R18, R18 ;  /* 0x0000001200127311 */ /* 0x000e22000020d900 */
[----:B------:R-:W-:Y:S05]  /*e8f0*/  BRA `(.L_x_3811) ;  /* 0x00000000009c7947 */ /* 0x000fea0003800000 */
.L_x_3823:
        /* <DEDUP_REMOVED lines=14> */
.L_x_3837:
[----:B------:R-:W-:Y:S05]  /*e9e0*/  BSYNC B0 ;  /* 0x0000000000007941 */ /* 0x000fea0003800000 */
.L_x_3836:
[----:B------:R-:W0:Y:S01]  /*e9f0*/  F2I.S64.TRUNC R18, R18 ;  /* 0x0000001200127311 */ /* 0x000e22000020d900 */
[----:B------:R-:W-:Y:S05]  /*ea00*/  BRA `(.L_x_3811) ;  /* 0x0000000000587947 */ /* 0x000fea0003800000 */
.L_x_3810:
        /* <DEDUP_REMOVED lines=16> */
.L_x_3838:
[----:B------:R-:W-:Y:S01]  /*eb10*/  CS2R R18, SRZ ;  /* 0x0000000000127805 */ /* 0x000fe2000001ff00 */
[----:B------:R-:W-:Y:S06]  /*eb20*/  BRA `(.L_x_3811) ;  /* 0x0000000000107947 */ /* 0x000fec0003800000 */
.L_x_3835:
[----:B------:R0:W5:Y:S01]  /*eb30*/  LDG.E.64 R18, desc[UR36][R2.64] ;  /* 0x0000002402127981 */ /* 0x000162000c1e1b00 */
[----:B------:R-:W-:Y:S05]  /*eb40*/  BRA `(.L_x_3811) ;  /* 0x0000000000087947 */ /* 0x000fea0003800000 */
.L_x_3834:
[----:B------:R0:W5:Y:S01]  /*eb50*/  LDG.E R18, desc[UR36][R2.64] ;  /* 0x0000002402127981 */ /* 0x000162000c1e1900 */
[----:B------:R-:W-:-:S07]  /*eb60*/  IMAD.MOV.U32 R19, RZ, RZ, RZ ;  /* 0x000000ffff137224 */ /* 0x000fce00078e00ff */
.L_x_3811:
[----:B0-----:R-:W0:Y:S01]  /*eb70*/  LDC.U8 R2, c[0x0][0x493] ;  /* 0x000124c0ff027b82 */ /* 0x001e220000000000 */
        /* <DEDUP_REMOVED lines=17> */
.L_x_3842:
[----:B------:R0:W5:Y:S01]  /*ec90*/  LDG.E.U8 R2, desc[UR36][R22.64] ;  /* 0x0000002416027981 */ /* 0x000162000c1e1100 */
[----:B------:R-:W-:Y:S01]  /*eca0*/  IMAD.MOV.U32 R3, RZ, RZ, RZ ;  /* 0x000000ffff037224 */ /* 0x000fe200078e00ff */
[----:B------:R-:W-:Y:S06]  /*ecb0*/  BRA `(.L_x_3844) ;  /* 0x0000000c00487947 */ /* 0x000fec0003800000 */
.L_x_3841:
        /* <DEDUP_REMOVED lines=8> */
.L_x_3846:
[----:B------:R-:W2:Y:S02]  /*ed40*/  LDG.E R2, desc[UR36][R22.64] ;  /* 0x0000002416027981 */ /* 0x000ea4000c1e1900 */
[----:B--2---:R-:W-:Y:S01]  /*ed50*/  SHF.R.S32.HI R3, RZ, 0x1f, R2 ;  /* 0x0000001fff037819 */ /* 0x004fe20000011402 */
[----:B------:R-:W-:Y:S06]  /*ed60*/  BRA `(.L_x_3844) ;  /* 0x0000000c001c7947 */ /* 0x000fec0003800000 */
.L_x_3845:
[----:B------:R-:W2:Y:S02]  /*ed70*/  LDG.E.S16 R2, desc[UR36][R22.64] ;  /* 0x0000002416027981 */ /* 0x000ea4000c1e1700 */
[----:B--2---:R-:W-:Y:S01]  /*ed80*/  SHF.R.S32.HI R3, RZ, 0x1f, R2 ;  /* 0x0000001fff037819 */ /* 0x004fe20000011402 */
[----:B------:R-:W-:Y:S06]  /*ed90*/  BRA `(.L_x_3844) ;  /* 0x0000000c00107947 */ /* 0x000fec0003800000 */
.L_x_3840:
        /* <DEDUP_REMOVED lines=9> */
.L_x_3848:
[----:B------:R-:W2:Y:S02]  /*ee30*/  LDG.E.U16 R22, desc[UR36][R22.64] ;  /* 0x0000002416167981 */ /* 0x000ea4000c1e1500 */
[----:B--2---:R-:W-:-:S06]  /*ee40*/  HADD2.F32 R2, -RZ, R22.H0_H0 ;  /* 0x20000016ff027230 */ /* 0x004fcc0000004100 */
[----:B------:R-:W0:Y:S01]  /*ee50*/  F2I.S64.TRUNC R2, R2 ;  /* 0x0000000200027311 */ /* 0x000e22000020d900 */
[----:B------:R-:W-:Y:S05]  /*ee60*/  BRA `(.L_x_3844) ;  /* 0x0000000800dc7947 */ /* 0x000fea0003800000 */
.L_x_3847:
        /* <DEDUP_REMOVED lines=9> */
.L_x_3850:
[----:B------:R-:W2:Y:S02]  /*ef00*/  LDG.E.U16 R22, desc[UR36][R22.64] ;  /* 0x0000002416167981 */ /* 0x000ea4000c1e1500 */
[----:B--2---:R-:W-:-:S06]  /*ef10*/  HADD2.F32 R2, -RZ, R22.H0_H0 ;  /* 0x20000016ff027230 */ /* 0x004fcc0000004100 */
[----:B------:R-:W0:Y:S01]  /*ef20*/  F2I.S64.TRUNC R2, R2 ;  /* 0x0000000200027311 */ /* 0x000e22000020d900 */
[----:B------:R-:W-:Y:S05]  /*ef30*/  BRA `(.L_x_3844) ;  /* 0x0000000800a87947 */ /* 0x000fea0003800000 */
.L_x_3849:
[----:B------:R-:W2:Y:S02]  /*ef40*/  LDG.E.64 R2, desc[UR36][R22.64] ;  /* 0x0000002416027981 */ /* 0x000ea4000c1e1b00 */
[----:B--2---:R-:W0:Y:S01]  /*ef50*/  F2I.S64.F64.TRUNC R2, R2 ;  /* 0x0000000200027311 */ /* 0x004e22000030d900 */
[----:B------:R-:W-:Y:S05]  /*ef60*/  BRA `(.L_x_3844) ;  /* 0x00000008009c7947 */ /* 0x000fea0003800000 */
.L_x_3839:
        /* <DEDUP_REMOVED lines=13> */
.L_x_3853:
[----:B------:R-:W2:Y:S02]  /*f040*/  LDG.E.64 R2, desc[UR36][R22.64] ;  /* 0x0000002416027981 */ /* 0x000ea4000c1e1b00 */
[----:B--2---:R-:W0:Y:S01]  /*f050*/  F2I.S64.F64.TRUNC R2, R2 ;  /* 0x0000000200027311 */ /* 0x004e22000030d900 */
[----:B------:R-:W-:Y:S05]  /*f060*/  BRA `(.L_x_3844) ;  /* 0x00000008005c7947 */ /* 0x000fea0003800000 */
.L_x_3852:
        /* <DEDUP_REMOVED lines=27> */
.L_x_3855:
        /* <DEDUP_REMOVED lines=14> */
.L_x_3854:
[----:B------:R-:W2:Y:S02]  /*f300*/  LDG.E.U16 R2, desc[UR36][R22.64] ;  /* 0x0000002416027981 */ /* 0x000ea4000c1e1500 */
[----:B--2---:R-:W-:-:S06]  /*f310*/  IMAD.U32 R2, R2, 0x10000, RZ ;  /* 0x0001000002027824 */ /* 0x004fcc00078e00ff */
[----:B------:R-:W0:Y:S01]  /*f320*/  F2I.S64.TRUNC R2, R2 ;  /* 0x0000000200027311 */ /* 0x000e22000020d900 */
[----:B------:R-:W-:Y:S05]  /*f330*/  BRA `(.L_x_3844) ;  /* 0x0000000400a87947 */ /* 0x000fea0003800000 */
.L_x_3851:
        /* <DEDUP_REMOVED lines=11> */
.L_x_3858:
        /* <DEDUP_REMOVED lines=21> */
.L_x_3862:
[----:B------:R-:W-:Y:S05]  /*f540*/  BSYNC B1 ;  /* 0x0000000000017941 */ /* 0x000fea0003800000 */
.L_x_3861:
[----:B------:R-:W-:Y:S01]  /*f550*/  IMAD.SHL.U32 R2, R2, 0x100000, RZ ;  /* 0x0010000002027824 */ /* 0x000fe200078e00ff */
[----:B------:R-:W-:-:S04]  /*f560*/  LEA R3, R0, 0x3b800000, 0x17 ;  /* 0x3b80000000037811 */ /* 0x000fc800078eb8ff */
[----:B------:R-:W-:-:S07]  /*f570*/  LOP3.LUT R2, R3, R2, R4, 0xfe, !PT ;  /* 0x0000000203027212 */ /* 0x000fce00078efe04 */
.L_x_3860:
[----:B------:R-:W-:Y:S05]  /*f580*/  BSYNC B0 ;  /* 0x0000000000007941 */ /* 0x000fea0003800000 */
.L_x_3859:
[----:B------:R-:W0:Y:S01]  /*f590*/  F2I.S64.TRUNC R2, R2 ;  /* 0x0000000200027311 */ /* 0x000e22000020d900 */
[----:B------:R-:W-:Y:S05]  /*f5a0*/  BRA `(.L_x_3844) ;  /* 0x00000004000c7947 */ /* 0x000fea0003800000 */
.L_x_3857:
        /* <DEDUP_REMOVED lines=21> */
.L_x_3866:
[----:B------:R-:W-:Y:S05]  /*f700*/  BSYNC B1 ;  /* 0x0000000000017941 */ /* 0x000fea0003800000 */
.L_x_3865:
[----:B------:R-:W-:Y:S01]  /*f710*/  IMAD.SHL.U32 R2, R2, 0x200000, RZ ;  /* 0x0020000002027824 */ /* 0x000fe200078e00ff */
[----:B------:R-:W-:-:S04]  /*f720*/  LEA R3, R0, 0x37800000, 0x17 ;  /* 0x3780000000037811 */ /* 0x000fc800078eb8ff */
[----:B------:R-:W-:-:S07]  /*f730*/  LOP3.LUT R2, R3, R2, R4, 0xfe, !PT ;  /* 0x0000000203027212 */ /* 0x000fce00078efe04 */
.L_x_3864:
[----:B------:R-:W-:Y:S05]  /*f740*/  BSYNC B0 ;  /* 0x0000000000007941 */ /* 0x000fea0003800000 */
.L_x_3863:
[----:B------:R-:W0:Y:S01]  /*f750*/  F2I.S64.TRUNC R2, R2 ;  /* 0x0000000200027311 */ /* 0x000e22000020d900 */
[----:B------:R-:W-:Y:S05]  /*f760*/  BRA `(.L_x_3844) ;  /* 0x00000000009c7947 */ /* 0x000fea0003800000 */
.L_x_3856:
        /* <DEDUP_REMOVED lines=14> */
.L_x_3870:
[----:B------:R-:W-:Y:S05]  /*f850*/  BSYNC B0 ;  /* 0x0000000000007941 */ /* 0x000fea0003800000 */
.L_x_3869:
[----:B------:R-:W0:Y:S01]  /*f860*/  F2I.S64.TRUNC R2, R2 ;  /* 0x0000000200027311 */ /* 0x000e22000020d900 */
[----:B------:R-:W-:Y:S05]  /*f870*/  BRA `(.L_x_3844) ;  /* 0x0000000000587947 */ /* 0x000fea0003800000 */
.L_x_3843:
[----:B------:R-:W-:Y:S01]  /*f880*/  MOV R2, 0x0 ;  /* 0x0000000000027802 */ /* 0x000fe20000000f00 */
[----:B------:R-:W-:Y:S01]  /*f890*/  ULDC.64 UR4, c[0x4][0x148] ;  /* 0x0100520000047ab9 */ /* 0x000fe20000000a00 */
[----:B------:R-:W-:Y:S01]  /*f8a0*/  ULDC.64 UR6, c[0x4][0x38] ;  /* 0x01000e0000067ab9 */ /* 0x000fe20000000a00 */
[----:B--2---:R-:W-:Y:S02]  /*f8b0*/  IMAD.U32 R4, RZ, RZ, UR4 ;  /* 0x00000004ff047e24 */ /* 0x004fe4000f8e00ff */
        /* <DEDUP_REMOVED lines=12> */
.L_x_3871:
[----:B------:R-:W-:Y:S01]  /*f980*/  CS2R R2, SRZ ;  /* 0x0000000000027805 */ /* 0x000fe2000001ff00 */
[----:B------:R-:W-:Y:S06]  /*f990*/  BRA `(.L_x_3844) ;  /* 0x0000000000107947 */ /* 0x000fec0003800000 */
.L_x_3868:
[----:B------:R0:W5:Y:S01]  /*f9a0*/  LDG.E.64 R2, desc[UR36][R22.64] ;  /* 0x0000002416027981 */ /* 0x000162000c1e1b00 */
[----:B------:R-:W-:Y:S05]  /*f9b0*/  BRA `(.L_x_3844) ;  /* 0x0000000000087947 */ /* 0x000fea0003800000 */
.L_x_3867:
[----:B------:R0:W5:Y:S01]  /*f9c0*/  LDG.E R2, desc[UR36][R22.64] ;  /* 0x0000002416027981 */ /* 0x000162000c1e1900 */
[----:B------:R-:W-:-:S07]  /*f9d0*/  IMAD.MOV.U32 R3, RZ, RZ, RZ ;  /* 0x000000ffff037224 */ /* 0x000fce00078e00ff */
.L_x_3844:
[----:B--2---:R-:W2:Y:S01]  /*f9e0*/  LDC.U8 R4, c[0x0][0x491] ;  /* 0x00012440ff047b82 */ /* 0x004ea20000000000 */
[----:B01-345:R-:W-:Y:S02]  /*f9f0*/  LOP3.LUT R5, R2, R18, RZ, 0x3c, !PT ;  /* 0x0000001202057212 */ /* 0x03bfe400078e3cff */
[----:B------:R-:W-:-:S03]  /*fa00*/  LOP3.LUT R3, R3, R19, RZ, 0x3c, !PT ;  /* 0x0000001303037212 */ /* 0x000fc600078e3cff */
[----:B------:R-:W-:Y:S01]  /*fa10*/  IMAD.MOV.U32 R2, RZ, RZ, R5 ;  /* 0x000000ffff027224 */ /* 0x000fe200078e0005 */
[----:B--2---:R-:W-:-:S04]  /*fa20*/  PRMT R0, R4, 0x9910, RZ ;  /* 0x0000991004007816 */ /* 0x004fc800000000ff */
        /* <DEDUP_REMOVED lines=12> */
.L_x_3875:
[----:B------:R-:W-:Y:S01]  /*faf0*/  STG.E.U8 desc[UR36][R16.64], R5 ;  /* 0x0000000510007986 */ /* 0x000fe2000c101124 */
[----:B------:R-:W-:Y:S05]  /*fb00*/  EXIT ;  /* 0x000000000000794d */ /* 0x000fea0003800000 */
.L_x_3874:
        /* <DEDUP_REMOVED lines=8> */
.L_x_3878:
[----:B------:R-:W-:Y:S01]  /*fb90*/  STG.E desc[UR36][R16.64], R5 ;  /* 0x0000000510007986 */ /* 0x000fe2000c101924 */
[----:B------:R-:W-:Y:S05]  /*fba0*/  EXIT ;  /* 0x000000000000794d */ /* 0x000fea0003800000 */
.L_x_3877:
[----:B------:R-:W-:Y:S01]  /*fbb0*/  STG.E.U16 desc[UR36][R16.64], R5 ;  /* 0x0000000510007986 */ /* 0x000fe2000c101524 */
[----:B------:R-:W-:Y:S05]  /*fbc0*/  EXIT ;  /* 0x000000000000794d */ /* 0x000fea0003800000 */
.L_x_3873:
        /* <DEDUP_REMOVED lines=9> */
.L_x_3880:
[----:B------:R-:W0:Y:S02]  /*fc60*/  I2F.S64 R0, R2 ;  /* 0x0000000200007312 */ /* 0x000e240000301400 */
[----:B0-----:R-:W-:-:S05]  /*fc70*/  F2FP.F16.F32.PACK_AB R0, RZ, R0 ;  /* 0x00000000ff00723e */ /* 0x001fca00000000ff */
[----:B------:R-:W-:Y:S01]  /*fc80*/  STG.E.U16 desc[UR36][R16.64], R0 ;  /* 0x0000000010007986 */ /* 0x000fe2000c101524 */
[----:B------:R-:W-:Y:S05]  /*fc90*/  EXIT ;  /* 0x000000000000794d */ /* 0x000fea0003800000 */
.L_x_3879:
        /* <DEDUP_REMOVED lines=10> */
.L_x_3882:
[----:B------:R-:W0:Y:S02]  /*fd40*/  I2F.S64 R2, R2 ;  /* 0x0000000200027312 */ /* 0x000e240000301400 */
[----:B0-----:R-:W-:-:S04]  /*fd50*/  F2FP.F16.F32.PACK_AB R3, RZ, R2 ;  /* 0x00000002ff03723e */ /* 0x001fc800000000ff */
[----:B------:R-:W-:-:S05]  /*fd60*/  PRMT R3, R3, 0x5410, RZ ;  /* 0x0000541003037816 */ /* 0x000fca00000000ff */
[----:B------:R-:W-:Y:S01]  /*fd70*/  STG.E desc[UR36][R16.64], R3 ;  /* 0x0000000310007986 */ /* 0x000fe2000c101924 */
[----:B------:R-:W-:Y:S05]  /*fd80*/  EXIT ;  /* 0x000000000000794d */ /* 0x000fea0003800000 */
.L_x_3881:
[----:B------:R-:W0:Y:S02]  /*fd90*/  I2F.F64.S64 R2, R2 ;  /* 0x0000000200027312 */ /* 0x000e240000301c00 */
[----:B0-----:R-:W-:Y:S01]  /*fda0*/  STG.E.64 desc[UR36][R16.64], R2 ;  /* 0x0000000210007986 */ /* 0x001fe2000c101b24 */
[----:B------:R-:W-:Y:S05]  /*fdb0*/  EXIT ;  /* 0x000000000000794d */ /* 0x000fea0003800000 */
.L_x_3872:
        /* <DEDUP_REMOVED lines=13> */
.L_x_3885:
[----:B------:R-:W0:Y:S01]  /*fe90*/  I2F.F64.S64 R4, R2 ;  /* 0x0000000200047312 */ /* 0x000e220000301c00 */
[----:B------:R-:W-:-:S05]  /*fea0*/  CS2R R6, SRZ ;  /* 0x0000000000067805 */ /* 0x000fca000001ff00 */
[----:B0-----:R-:W-:Y:S01]  /*feb0*/  STG.E.128 desc[UR36][R16.64], R4 ;  /* 0x0000000410007986 */ /* 0x001fe2000c101d24 */
[----:B------:R-:W-:Y:S05]  /*fec0*/  EXIT ;  /* 0x000000000000794d */ /* 0x000fea0003800000 */
.L_x_3884:
        /* <DEDUP_REMOVED lines=21> */
.L_x_3889:
[----:B------:R-:W-:Y:S05]  /*10020*/  BSYNC B0 ;  /* 0x0000000000007941 */ /* 0x000fea0003800000 */
.L_x_3888:
[----:B------:R-:W-:-:S05]  /*10030*/  LOP3.LUT R5, R0, R5, RZ, 0xfc, !PT ;  /* 0x0000000500057212 */ /* 0x000fca00078efcff */
[----:B------:R-:W-:Y:S01]  /*10040*/  STG.E.U8 desc[UR36][R16.64], R5 ;  /* 0x0000000510007986 */ /* 0x000fe2000c101124 */
[----:B------:R-:W-:Y:S05]  /*10050*/  EXIT ;  /* 0x000000000000794d */ /* 0x000fea0003800000 */
.L_x_3887:
        /* <DEDUP_REMOVED lines=13> */
.L_x_3891:
[----:B------:R-:W-:Y:S01]  /*10130*/  IMAD.MOV.U32 R0, RZ, RZ, 0x7f ;  /* 0x0000007fff007424 */ /* 0x000fe200078e00ff */
[----:B------:R-:W-:-:S04]  /*10140*/  ISETP.GT.U32.AND P0, PT, R4, 0x7f800000, PT ;  /* 0x7f8000000400780c */ /* 0x000fc80003f04070 */
[----:B------:R-:W-:-:S09]  /*10150*/  SEL R0, R0, 0x7c, P0 ;  /* 0x0000007c00007807 */ /* 0x000fd20000000000 */
.L_x_3892:
[----:B------:R-:W-:Y:S05]  /*10160*/  BSYNC B0 ;  /* 0x0000000000007941 */ /* 0x000fea0003800000 */
.L_x_3890:
[----:B------:R-:W-:-:S04]  /*10170*/  LOP3.LUT R2, R3, 0x80000000, RZ, 0xc0, !PT ;  /* 0x8000000003027812 */ /* 0x000fc800078ec0ff */
[----:B------:R-:W-:-:S04]  /*10180*/  SHF.R.U32.HI R3, RZ, 0x18, R2 ;  /* 0x00000018ff037819 */ /* 0x000fc80000011602 */
[----:B------:R-:W-:-:S05]  /*10190*/  LOP3.LUT R3, R0, R3, RZ, 0xfc, !PT ;  /* 0x0000000300037212 */ /* 0x000fca00078efcff */
[----:B------:R-:W-:Y:S01]  /*101a0*/  STG.E.U8 desc[UR36][R16.64], R3 ;  /* 0x0000000310007986 */ /* 0x000fe2000c101124 */
[----:B------:R-:W-:Y:S05]  /*101b0*/  EXIT ;  /* 0x000000000000794d */ /* 0x000fea0003800000 */
.L_x_3886:
[----:B------:R-:W0:Y:S02]  /*101c0*/  I2F.S64 R0, R2 ;  /* 0x0000000200007312 */ /* 0x000e240000301400 */
[----:B0-----:R-:W-:-:S05]  /*101d0*/  F2FP.BF16.F32.PACK_AB R0, RZ, R0 ;  /* 0x00000000ff00723e */ /* 0x001fca00000010ff */
[----:B------:R-:W-:Y:S01]  /*101e0*/  STG.E.U16 desc[UR36][R16.64], R0 ;  /* 0x0000000010007986 */ /* 0x000fe2000c101524 */
[----:B------:R-:W-:Y:S05]  /*101f0*/  EXIT ;  /* 0x000000000000794d */ /* 0x000fea0003800000 */
.L_x_3883:
        /* <DEDUP_REMOVED lines=10> */
.L_x_3895:
        /* <DEDUP_REMOVED lines=17> */
.L_x_3898:
[----:B------:R-:W-:-:S04]  /*103b0*/  LOP3.LUT R2, R3, 0x80000000, RZ, 0xc0, !PT ;  /* 0x8000000003027812 */ /* 0x000fc800078ec0ff */
[----:B------:R-:W-:-:S04]  /*103c0*/  SHF.R.U32.HI R3, RZ, 0x18, R2 ;  /* 0x00000018ff037819 */ /* 0x000fc80000011602 */
[----:B------:R-:W-:-:S04]  /*103d0*/  LOP3.LUT R0, R0, R3, RZ, 0xfc, !PT ;  /* 0x0000000300007212 */ /* 0x000fc800078efcff */
[----:B------:R-:W-:-:S07]  /*103e0*/  PRMT R8, R0, 0x7610, R8 ;  /* 0x0000761000087816 */ /* 0x000fce0000000008 */
.L_x_3897:
[----:B------:R-:W-:Y:S05]  /*103f0*/  BSYNC B0 ;  /* 0x0000000000007941 */ /* 0x000fea0003800000 */
.L_x_3896:
[----:B------:R-:W-:Y:S01]  /*10400*/  STG.E.U8 desc[UR36][R16.64], R8 ;  /* 0x0000000810007986 */ /* 0x000fe2000c101124 */
[----:B------:R-:W-:Y:S05]  /*10410*/  EXIT ;  /* 0x000000000000794d */ /* 0x000fea0003800000 */
.L_x_3894:
        /* <DEDUP_REMOVED lines=17> */
.L_x_3901:
[----:B------:R-:W-:-:S04]  /*10530*/  LOP3.LUT R2, R3, 0x80000000, RZ, 0xc0, !PT ;  /* 0x8000000003027812 */ /* 0x000fc800078ec0ff */
[----:B------:R-:W-:-:S04]  /*10540*/  SHF.R.U32.HI R3, RZ, 0x18, R2 ;  /* 0x00000018ff037819 */ /* 0x000fc80000011602 */
[----:B------:R-:W-:-:S04]  /*10550*/  LOP3.LUT R0, R0, R3, RZ, 0xfc, !PT ;  /* 0x0000000300007212 */ /* 0x000fc800078efcff */
[----:B------:R-:W-:-:S07]  /*10560*/  PRMT R8, R0, 0x7610, R8 ;  /* 0x0000761000087816 */ /* 0x000fce0000000008 */
.L_x_3900:
[----:B------:R-:W-:Y:S05]  /*10570*/  BSYNC B0 ;  /* 0x0000000000007941 */ /* 0x000fea0003800000 */
.L_x_3899:
[----:B------:R-:W-:Y:S01]  /*10580*/  STG.E.U8 desc[UR36][R16.64], R8 ;  /* 0x0000000810007986 */ /* 0x000fe2000c101124 */
[----:B------:R-:W-:Y:S05]  /*10590*/  EXIT ;  /* 0x000000000000794d */ /* 0x000fea0003800000 */
.L_x_3893:
        /* <DEDUP_REMOVED lines=23> */
.L_x_3876:
        /* <DEDUP_REMOVED lines=16> */
.L_x_3904:
[----:B------:R-:W-:Y:S05]  /*10810*/  EXIT ;  /* 0x000000000000794d */ /* 0x000fea0003800000 */
.L_x_3903:
[----:B------:R-:W-:Y:S01]  /*10820*/  STG.E.64 desc[UR36][R16.64], R2 ;  /* 0x0000000210007986 */ /* 0x000fe2000c101b24 */
[----:B------:R-:W-:Y:S05]  /*10830*/  EXIT ;  /* 0x000000000000794d */ /* 0x000fea0003800000 */
.L_x_3902:
[----:B------:R-:W-:Y:S01]  /*10840*/  STG.E desc[UR36][R16.64], R5 ;  /* 0x0000000510007986 */ /* 0x000fe2000c101924 */
[----:B------:R-:W-:Y:S05]  /*10850*/  EXIT ;  /* 0x000000000000794d */ /* 0x000fea0003800000 */
.L_x_3905:
        /* <DEDUP_REMOVED lines=10> */
.L_x_26155:


//--------------------- .text._ZN2at6native27unrolled_elementwise_kernelINS0_13BinaryFunctorIlllNS0_17BitwiseXorFunctorIlEEEESt5arrayIPcLm3EELi4E23TrivialOffsetCalculatorILi2EjES9_ILi1EjENS0_6memory12LoadWithCastILi2EEENSC_13StoreWithCastILi1EEEEEviT_T0_T2_T3_T4_T5_ --------------------------
	.section	.text._ZN2at6native27unrolled_elementwise_kernelINS0_13BinaryFunctorIlllNS0_17BitwiseXorFunctorIlEEEESt5arrayIPcLm3EELi4E23TrivialOffsetCalculatorILi2EjES9_ILi1EjENS0_6memory12LoadWithCastILi2EEENSC_13StoreWithCastILi1EEEEEviT_T0_T2_T3_T4_T5_,"ax",@progbits
	.align	128
        .global         _ZN2at6native27unrolled_elementwise_kernelINS0_13BinaryFunctorIlllNS0_17BitwiseXorFunctorIlEEEESt5arrayIPcLm3EELi4E23TrivialOffsetCalculatorILi2EjES9_ILi1EjENS0_6memory12LoadWithCastILi2EEENSC_13StoreWithCastILi1EEEEEviT_T0_T2_T3_T4_T5_
        .type           _ZN2at6native27unrolled_elementwise_kernelINS0_13BinaryFunctorIlllNS0_17BitwiseXorFunctorIlEEEESt5arrayIPcLm3EELi4E23TrivialOffsetCalculatorILi2EjES9_ILi1EjENS0_6memory12LoadWithCastILi2EEENSC_13StoreWithCastILi1EEEEEviT_T0_T2_T3_T4_T5_,@function
        .size           _ZN2at6native27unrolled_elementwise_kernelINS0_13BinaryFunctorIlllNS0_17BitwiseXorFunctorIlEEEESt5arrayIPcLm3EELi4E23TrivialOffsetCalculatorILi2EjES9_ILi1EjENS0_6memory12LoadWithCastILi2EEENSC_13StoreWithCastILi1EEEEEviT_T0_T2_T3_T4_T5_,(.L_x_26156 - _ZN2at6native27unrolled_elementwise_kernelINS0_13BinaryFunctorIlllNS0_17BitwiseXorFunctorIlEEEESt5arrayIPcLm3EELi4E23TrivialOffsetCalculatorILi2EjES9_ILi1EjENS0_6memory12LoadWithCastILi2EEENSC_13StoreWithCastILi1EEEEEviT_T0_T2_T3_T4_T5_)
        .other          _ZN2at6native27unrolled_elementwise_kernelINS0_13BinaryFunctorIlllNS0_17BitwiseXorFunctorIlEEEESt5arrayIPcLm3EELi4E23TrivialOffsetCalculatorILi2EjES9_ILi1EjENS0_6memory12LoadWithCastILi2EEENSC_13StoreWithCastILi1EEEEEviT_T0_T2_T3_T4_T5_,@"STO_CUDA_ENTRY STV_DEFAULT"
_ZN2at6native27unrolled_elementwise_kernelINS0_13BinaryFunctorIlllNS0_17BitwiseXorFunctorIlEEEESt5arrayIPcLm3EELi4E23TrivialOffsetCalculatorILi2EjES9_ILi1EjENS0_6memory12LoadWithCastILi2EEENSC_13StoreWithCastILi1EEEEEviT_T0_T2_T3_T4_T5_:
.text._ZN2at6native27unrolled_elementwise_kernelINS0_13BinaryFunctorIlllNS0_17BitwiseXorFunctorIlEEEESt5arrayIPcLm3EELi4E23TrivialOffsetCalculatorILi2EjES9_ILi1EjENS0_6memory12LoadWithCastILi2EEENSC_13StoreWithCastILi1EEEEEviT_T0_T2_T3_T4_T5_:
        /* <DEDUP_REMOVED lines=8> */
[----:B------:R-:W-:Y:S01]  /*0080*/  CS2R R28, SRZ ;  /* 0x00000000001c7805 */ /* 0x000fe2000001ff00 */
[----:B------:R-:W3:Y:S08]  /*0090*/  LDC.U8 R33, c[0x0][0x234] ;  /* 0x00008d00ff217b82 */ /* 0x000ef00000000000 */
        /* <DEDUP_REMOVED lines=24> */
.L_x_3911:
[----:B------:R1:W5:Y:S01]  /*0220*/  LDG.E.U8 R30, desc[UR36][R4.64] ;  /* 0x00000024041e7981 */ /* 0x000362000c1e1100 */
[----:B------:R-:W-:Y:S01]  /*0230*/  IMAD.MOV.U32 R31, RZ, RZ, RZ ;  /* 0x000000ffff1f7224 */ /* 0x000fe200078e00ff */
[----:B------:R-:W-:Y:S06]  /*0240*/  BRA `(.L_x_3913) ;  /* 0x0000000c004c7947 */ /* 0x000fec0003800000 */
.L_x_3910:
        /* <DEDUP_REMOVED lines=8> */
.L_x_3915:
[----:B------:R-:W2:Y:S02]  /*02d0*/  LDG.E R30, desc[UR36][R4.64] ;  /* 0x00000024041e7981 */ /* 0x000ea4000c1e1900 */
[----:B--2---:R-:W-:Y:S01]  /*02e0*/  SHF.R.S32.HI R31, RZ, 0x1f, R30 ;  /* 0x0000001fff1f7819 */ /* 0x004fe2000001141e */
[----:B------:R-:W-:Y:S06]  /*02f0*/  BRA `(.L_x_3913) ;  /* 0x0000000c00207947 */ /* 0x000fec0003800000 */
.L_x_3914:
[----:B------:R-:W2:Y:S02]  /*0300*/  LDG.E.S16 R30, desc[UR36][R4.64] ;  /* 0x00000024041e7981 */ /* 0x000ea4000c1e1700 */
[----:B--2---:R-:W-:Y:S01]  /*0310*/  SHF.R.S32.HI R31, RZ, 0x1f, R30 ;  /* 0x0000001fff1f7819 */ /* 0x004fe2000001141e */
[----:B------:R-:W-:Y:S06]  /*0320*/  BRA `(.L_x_3913) ;  /* 0x0000000c00147947 */ /* 0x000fec0003800000 */
.L_x_3909:
        /* <DEDUP_REMOVED lines=9> */
.L_x_3917:
[----:B------:R-:W2:Y:S02]  /*03c0*/  LDG.E.U16 R4, desc[UR36][R4.64] ;  /* 0x0000002404047981 */ /* 0x000ea4000c1e1500 */
[----:B--2---:R-:W-:-:S06]  /*03d0*/  HADD2.F32 R30, -RZ, R4.H0_H0 ;  /* 0x20000004ff1e7230 */ /* 0x004fcc0000004100 */
[----:B------:R-:W0:Y:S01]  /*03e0*/  F2I.S64.TRUNC R30, R30 ;  /* 0x0000001e001e7311 */ /* 0x000e22000020d900 */
[----:B------:R-:W-:Y:S05]  /*03f0*/  BRA `(.L_x_3913) ;  /* 0x0000000800e07947 */ /* 0x000fea0003800000 */
.L_x_3916:
        /* <DEDUP_REMOVED lines=9> */
.L_x_3919:
[----:B------:R-:W2:Y:S02]  /*0490*/  LDG.E.U16 R4, desc[UR36][R4.64] ;  /* 0x0000002404047981 */ /* 0x000ea4000c1e1500 */
[----:B--2---:R-:W-:-:S06]  /*04a0*/  HADD2.F32 R30, -RZ, R4.H0_H0 ;  /* 0x20000004ff1e7230 */ /* 0x004fcc0000004100 */
[----:B------:R-:W4:Y:S01]  /*04b0*/  F2I.S64.TRUNC R30, R30 ;  /* 0x0000001e001e7311 */ /* 0x000f22000020d900 */
[----:B------:R-:W-:Y:S05]  /*04c0*/  BRA `(.L_x_3913) ;  /* 0x0000000800ac7947 */ /* 0x000fea0003800000 */
.L_x_3918:
[----:B------:R-:W2:Y:S02]  /*04d0*/  LDG.E.64 R4, desc[UR36][R4.64] ;  /* 0x0000002404047981 */ /* 0x000ea4000c1e1b00 */
[----:B--2---:R2:W3:Y:S01]  /*04e0*/  F2I.S64.F64.TRUNC R30, R4 ;  /* 0x00000004001e7311 */ /* 0x0044e2000030d900 */
[----:B------:R-:W-:Y:S05]  /*04f0*/  BRA `(.L_x_3913) ;  /* 0x0000000800a07947 */ /* 0x000fea0003800000 */
.L_x_3908:
        /* <DEDUP_REMOVED lines=13> */
.L_x_3922:
[----:B------:R-:W2:Y:S02]  /*05d0*/  LDG.E.64 R4, desc[UR36][R4.64] ;  /* 0x0000002404047981 */ /* 0x000ea4000c1e1b00 */
[----:B--2---:R0:W1:Y:S01]  /*05e0*/  F2I.S64.F64.TRUNC R30, R4 ;  /* 0x00000004001e7311 */ /* 0x004062000030d900 */
[----:B------:R-:W-:Y:S05]  /*05f0*/  BRA `(.L_x_3913) ;  /* 0x0000000800607947 */ /* 0x000fea0003800000 */
.L_x_3921:
        /* <DEDUP_REMOVED lines=27> */
.L_x_3924:
        /* <DEDUP_REMOVED lines=15> */
.L_x_3923:
[----:B------:R-:W2:Y:S02]  /*08a0*/  LDG.E.U16 R30, desc[UR36][R4.64] ;  /* 0x00000024041e7981 */ /* 0x000ea4000c1e1500 */
[----:B--2---:R-:W-:-:S06]  /*08b0*/  IMAD.U32 R30, R30, 0x10000, RZ ;  /* 0x000100001e1e7824 */ /* 0x004fcc00078e00ff */
[----:B------:R-:W0:Y:S01]  /*08c0*/  F2I.S64.TRUNC R30, R30 ;  /* 0x0000001e001e7311 */ /* 0x000e22000020d900 */
[----:B------:R-:W-:Y:S05]  /*08d0*/  BRA `(.L_x_3913) ;  /* 0x0000000400a87947 */ /* 0x000fea0003800000 */
.L_x_3920:
        /* <DEDUP_REMOVED lines=11> */
.L_x_3927:
        /* <DEDUP_REMOVED lines=21> */
.L_x_3931:
[----:B------:R-:W-:Y:S05]  /*0ae0*/  BSYNC B1 ;  /* 0x0000000000017941 */ /* 0x000fea0003800000 */
.L_x_3930:
[----:B------:R-:W-:Y:S01]  /*0af0*/  IMAD.SHL.U32 R3, R3, 0x100000, RZ ;  /* 0x0010000003037824 */ /* 0x000fe200078e00ff */
[----:B------:R-:W-:-:S04]  /*0b00*/  LEA R5, R0, 0x3b800000, 0x17 ;  /* 0x3b80000000057811 */ /* 0x000fc800078eb8ff */
[----:B------:R-:W-:-:S07]  /*0b10*/  LOP3.LUT R30, R5, R3, R30, 0xfe, !PT ;  /* 0x00000003051e7212 */ /* 0x000fce00078efe1e */
.L_x_3929:
[----:B------:R-:W-:Y:S05]  /*0b20*/  BSYNC B0 ;  /* 0x0000000000007941 */ /* 0x000fea0003800000 */
.L_x_3928:
[----:B------:R-:W0:Y:S01]  /*0b30*/  F2I.S64.TRUNC R30, R30 ;  /* 0x0000001e001e7311 */ /* 0x000e22000020d900 */
[----:B------:R-:W-:Y:S05]  /*0b40*/  BRA `(.L_x_3913) ;  /* 0x00000004000c7947 */ /* 0x000fea0003800000 */
.L_x_3926:
        /* <DEDUP_REMOVED lines=21> */
.L_x_3935:
[----:B------:R-:W-:Y:S05]  /*0ca0*/  BSYNC B1 ;  /* 0x0000000000017941 */ /* 0x000fea0003800000 */
.L_x_3934:
[----:B------:R-:W-:Y:S01]  /*0cb0*/  IMAD.SHL.U32 R3, R3, 0x200000, RZ ;  /* 0x0020000003037824 */ /* 0x000fe200078e00ff */
[----:B------:R-:W-:-:S04]  /*0cc0*/  LEA R5, R0, 0x37800000, 0x17 ;  /* 0x3780000000057811 */ /* 0x000fc800078eb8ff */
[----:B------:R-:W-:-:S07]  /*0cd0*/  LOP3.LUT R30, R5, R3, R30, 0xfe, !PT ;  /* 0x00000003051e7212 */ /* 0x000fce00078efe1e */
.L_x_3933:
[----:B------:R-:W-:Y:S05]  /*0ce0*/  BSYNC B0 ;  /* 0x0000000000007941 */ /* 0x000fea0003800000 */
.L_x_3932:
[----:B------:R-:W0:Y:S01]  /*0cf0*/  F2I.S64.TRUNC R30, R30 ;  /* 0x0000001e001e7311 */ /* 0x000e22000020d900 */
[----:B------:R-:W-:Y:S05]  /*0d00*/  BRA `(.L_x_3913) ;  /* 0x00000000009c7947 */ /* 0x000fea0003800000 */
.L_x_3925:
        /* <DEDUP_REMOVED lines=14> */
.L_x_3939:
[----:B------:R-:W-:Y:S05]  /*0df0*/  BSYNC B0 ;  /* 0x0000000000007941 */ /* 0x000fea0003800000 */
.L_x_3938:
[----:B------:R-:W0:Y:S01]  /*0e00*/  F2I.S64.TRUNC R30, R30 ;  /* 0x0000001e001e7311 */ /* 0x000e22000020d900 */
[----:B------:R-:W-:Y:S05]  /*0e10*/  BRA `(.L_x_3913) ;  /* 0x0000000000587947 */ /* 0x000fea0003800000 */
.L_x_3912:
        /* <DEDUP_REMOVED lines=16> */
.L_x_3940:
[----:B------:R-:W-:Y:S01]  /*0f20*/  CS2R R30, SRZ ;  /* 0x00000000001e7805 */ /* 0x000fe2000001ff00 */
[----:B------:R-:W-:Y:S06]  /*0f30*/  BRA `(.L_x_3913) ;  /* 0x0000000000107947 */ /* 0x000fec0003800000 */
.L_x_3937:
[----:B------:R0:W5:Y:S01]  /*0f40*/  LDG.E.64 R30, desc[UR36][R4.64] ;  /* 0x00000024041e7981 */ /* 0x000162000c1e1b00 */
[----:B------:R-:W-:Y:S05]  /*0f50*/  BRA `(.L_x_3913) ;  /* 0x0000000000087947 */ /* 0x000fea0003800000 */
.L_x_3936:
[----:B------:R0:W5:Y:S01]  /*0f60*/  LDG.E R30, desc[UR36][R4.64] ;  /* 0x00000024041e7981 */ /* 0x000162000c1e1900 */
[----:B------:R-:W-:-:S07]  /*0f70*/  IMAD.MOV.U32 R31, RZ, RZ, RZ ;  /* 0x000000ffff1f7224 */ /* 0x000fce00078e00ff */
.L_x_3913:
[----:B012---:R-:W0:Y:S01]  /*0f80*/  LDC.64 R4, c[0x0][0x228] ;  /* 0x00008a00ff047b82 */ /* 0x007e220000000a00 */
        /* <DEDUP_REMOVED lines=18> */
.L_x_3944:
[----:B------:R0:W5:Y:S01]  /*10b0*/  LDG.E.U8 R28, desc[UR36][R4.64] ;  /* 0x00000024041c7981 */ /* 0x000162000c1e1100 */
[----:B------:R-:W-:Y:S01]  /*10c0*/  IMAD.MOV.U32 R29, RZ, RZ, RZ ;  /* 0x000000ffff1d7224 */ /* 0x000fe200078e00ff */
[----:B------:R-:W-:Y:S06]  /*10d0*/  BRA `(.L_x_3946) ;  /* 0x0000000c00487947 */ /* 0x000fec0003800000 */
.L_x_3943:
        /* <DEDUP_REMOVED lines=8> */
.L_x_3948:
[----:B------:R-:W2:Y:S02]  /*1160*/  LDG.E R28, desc[UR36][R4.64] ;  /* 0x00000024041c7981 */ /* 0x000ea4000c1e1900 */
[----:B--2---:R-:W-:Y:S01]  /*1170*/  SHF.R.S32.HI R29, RZ, 0x1f, R28 ;  /* 0x0000001fff1d7819 */ /* 0x004fe2000001141c */
[----:B------:R-:W-:Y:S06]  /*1180*/  BRA `(.L_x_3946) ;  /* 0x0000000c001c7947 */ /* 0x000fec0003800000 */
.L_x_3947:
[----:B------:R-:W2:Y:S02]  /*1190*/  LDG.E.S16 R28, desc[UR36][R4.64] ;  /* 0x00000024041c7981 */ /* 0x000ea4000c1e1700 */
[----:B--2---:R-:W-:Y:S01]  /*11a0*/  SHF.R.S32.HI R29, RZ, 0x1f, R28 ;  /* 0x0000001fff1d7819 */ /* 0x004fe2000001141c */
[----:B------:R-:W-:Y:S06]  /*11b0*/  BRA `(.L_x_3946) ;  /* 0x0000000c00107947 */ /* 0x000fec0003800000 */
.L_x_3942:
        /* <DEDUP_REMOVED lines=9> */
.L_x_3950:
[----:B------:R-:W2:Y:S02]  /*1250*/  LDG.E.U16 R4, desc[UR36][R4.64] ;  /* 0x0000002404047981 */ /* 0x000ea4000c1e1500 */
[----:B--2---:R-:W-:-:S06]  /*1260*/  HADD2.F32 R28, -RZ, R4.H0_H0 ;  /* 0x20000004ff1c7230 */ /* 0x004fcc0000004100 */
[----:B------:R-:W0:Y:S01]  /*1270*/  F2I.S64.TRUNC R28, R28 ;  /* 0x0000001c001c7311 */ /* 0x000e22000020d900 */
[----:B------:R-:W-:Y:S05]  /*1280*/  BRA `(.L_x_3946) ;  /* 0x0000000800dc7947 */ /* 0x000fea0003800000 */
.L_x_3949:
[----:B------:R-:W-:-:S13]  /*1290*/  ISETP.NE.AND P0, PT, R0, 0x7, PT ;  /* 0x000000070000780c */ /* 0x000fda0003f05270 */
[----:B------:R-:W-:Y:S05]  /*12a0*/  @!P0 BRA `(.L_x_3951) ;  /* 0x00000000002c8947 */ /* 0x000fea0003800000 */
[----:B------:R-:W-:-:S13]  /*12b0*/  ISETP.NE.AND P0, PT, R0, 0x8, PT ;  /* 0x000000080000780c */ /* 0x000fda0003f05270 */
[----:B------:R-:W-:Y:S05]  /*12c0*/  @!P0 BRA `(.L_x_3952) ;  /* 0x0000000000148947 */ /* 0x000fea0003800000 */
[----:B------:R-:W-:-:S13]  /*12d0*/  ISETP.NE.AND P0, PT, R0, 0x9, PT ;  /* 0x000000090000780c */ /* 0x000fda0003f05270 */
[----:B------:R-:W-:Y:S05]  /*12e0*/  @P0 BRA `(.L_x_3945) ;  /* 0x00000008006c0947 */ /* 0x000fea0003800000 */
[----:B------:R-:W2:Y:S02]  /*12f0*/  LDG.E R4, desc[UR36][R4.64] ;  /* 0x0000002404047981 */ /* 0x000ea4000c1e1900 */
[----:B--2---:R2:W0:Y:S01]  /*1300*/  F2I.S64.TRUNC R28, R4 ;  /* 0x00000004001c7311 */ /* 0x004422000020d900 */
[----:B------:R-:W-:Y:S05]  /*1310*/  BRA `(.L_x_3946) ;  /* 0x0000000800b87947 */ /* 0x000fea0003800000 */
.L_x_3952:
[----:B------:R-:W2:Y:S02]  /*1320*/  LDG.E.U16 R4, desc[UR36][R4.64] ;  /* 0x0000002404047981 */ /* 0x000ea4000c1e1500 */
[----:B--2---:R-:W-:-:S06]  /*1330*/  HADD2.F32 R28, -RZ, R4.H0_H0 ;  /* 0x20000004ff1c7230 */ /* 0x004fcc0000004100 */
[----:B------:R-:W0:Y:S01]  /*1340*/  F2I.S64.TRUNC R28, R28 ;  /* 0x0000001c001c7311 */ /* 0x000e22000020d900 */
[----:B------:R-:W-:Y:S05]  /*1350*/  BRA `(.L_x_3946) ;  /* 0x0000000800a87947 */ /* 0x000fea0003800000 */
.L_x_3951:
[----:B------:R-:W2:Y:S02]  /*1360*/  LDG.E.64 R4, desc[UR36][R4.64] ;  /* 0x0000002404047981 */ /* 0x000ea4000c1e1b00 */
[----:B--2---:R0:W1:Y:S01]  /*1370*/  F2I.S64.F64.TRUNC R28, R4 ;  /* 0x00000004001c7311 */ /* 0x004062000030d900 */
[----:B------:R-:W-:Y:S05]  /*1380*/  BRA `(.L_x_3946) ;  /* 0x00000008009c7947 */ /* 0x000fea0003800000 */
.L_x_3941:
        /* <DEDUP_REMOVED lines=13> */
.L_x_3955:
[----:B------:R-:W2:Y:S02]  /*1460*/  LDG.E.64 R4, desc[UR36][R4.64] ;  /* 0x0000002404047981 */ /* 0x000ea4000c1e1b00 */
[----:B--2---:R0:W1:Y:S01]  /*1470*/  F2I.S64.F64.TRUNC R28, R4 ;  /* 0x00000004001c7311 */ /* 0x004062000030d900 */
[----:B------:R-:W-:Y:S05]  /*1480*/  BRA `(.L_x_3946) ;  /* 0x00000008005c7947 */ /* 0x000fea0003800000 */
.L_x_3954:
        /* <DEDUP_REMOVED lines=27> */
.L_x_3957:
        /* <DEDUP_REMOVED lines=14> */
.L_x_3956:
[----:B------:R-:W2:Y:S02]  /*1720*/  LDG.E.U16 R28, desc[UR36][R4.64] ;  /* 0x00000024041c7981 */ /* 0x000ea4000c1e1500 */
[----:B--2---:R-:W-:-:S06]  /*1730*/  IMAD.U32 R28, R28, 0x10000, RZ ;  /* 0x000100001c1c7824 */ /* 0x004fcc00078e00ff */
[----:B------:R-:W0:Y:S01]  /*1740*/  F2I.S64.TRUNC R28, R28 ;  /* 0x0000001c001c7311 */ /* 0x000e22000020d900 */
[----:B------:R-:W-:Y:S05]  /*1750*/  BRA `(.L_x_3946) ;  /* 0x0000000400a87947 */ /* 0x000fea0003800000 */
.L_x_3953:
        /* <DEDUP_REMOVED lines=11> */
.L_x_3960:
        /* <DEDUP_REMOVED lines=21> */
.L_x_3964:
[----:B------:R-:W-:Y:S05]  /*1960*/  BSYNC B1 ;  /* 0x0000000000017941 */ /* 0x000fea0003800000 */
.L_x_3963:
[----:B------:R-:W-:Y:S01]  /*1970*/  IMAD.SHL.U32 R3, R3, 0x100000, RZ ;  /* 0x0010000003037824 */ /* 0x000fe200078e00ff */
[----:B------:R-:W-:-:S04]  /*1980*/  LEA R5, R0, 0x3b800000, 0x17 ;  /* 0x3b80000000057811 */ /* 0x000fc800078eb8ff */
[----:B------:R-:W-:-:S07]  /*1990*/  LOP3.LUT R28, R5, R3, R28, 0xfe, !PT ;  /* 0x00000003051c7212 */ /* 0x000fce00078efe1c */
.L_x_3962:
[----:B------:R-:W-:Y:S05]  /*19a0*/  BSYNC B0 ;  /* 0x0000000000007941 */ /* 0x000fea0003800000 */
.L_x_3961:
[----:B------:R-:W0:Y:S01]  /*19b0*/  F2I.S64.TRUNC R28, R28 ;  /* 0x0000001c001c7311 */ /* 0x000e22000020d900 */
[----:B------:R-:W-:Y:S05]  /*19c0*/  BRA `(.L_x_3946) ;  /* 0x00000004000c7947 */ /* 0x000fea0003800000 */
.L_x_3959:
        /* <DEDUP_REMOVED lines=21> */
.L_x_3968:
[----:B------:R-:W-:Y:S05]  /*1b20*/  BSYNC B1 ;  /* 0x0000000000017941 */ /* 0x000fea0003800000 */
.L_x_3967:
[----:B------:R-:W-:Y:S01]  /*1b30*/  IMAD.SHL.U32 R3, R3, 0x200000, RZ ;  /* 0x0020000003037824 */ /* 0x000fe200078e00ff */
[----:B------:R-:W-:-:S04]  /*1b40*/  LEA R5, R0, 0x37800000, 0x17 ;  /* 0x3780000000057811 */ /* 0x000fc800078eb8ff */
[----:B------:R-:W-:-:S07]  /*1b50*/  LOP3.LUT R28, R5, R3, R28, 0xfe, !PT ;  /* 0x00000003051c7212 */ /* 0x000fce00078efe1c */
.L_x_3966:
[----:B------:R-:W-:Y:S05]  /*1b60*/  BSYNC B0 ;  /* 0x0000000000007941 */ /* 0x000fea0003800000 */
.L_x_3965:
[----:B------:R-:W0:Y:S01]  /*1b70*/  F2I.S64.TRUNC R28, R28 ;  /* 0x0000001c001c7311 */ /* 0x000e22000020d900 */
[----:B------:R-:W-:Y:S05]  /*1b80*/  BRA `(.L_x_3946) ;  /* 0x00000000009c7947 */ /* 0x000fea0003800000 */
.L_x_3958:
        /* <DEDUP_REMOVED lines=14> */
.L_x_3972:
[----:B------:R-:W-:Y:S05]  /*1c70*/  BSYNC B0 ;  /* 0x0000000000007941 */ /* 0x000fea0003800000 */
.L_x_3971:
[----:B------:R-:W0:Y:S01]  /*1c80*/  F2I.S64.TRUNC R28, R28 ;  /* 0x0000001c001c7311 */ /* 0x000e22000020d900 */
[----:B------:R-:W-:Y:S05]  /*1c90*/  BRA `(.L_x_3946) ;  /* 0x0000000000587947 */ /* 0x000fea0003800000 */
.L_x_3945:
        /* <DEDUP_REMOVED lines=16> */
.L_x_3973:
[----:B------:R-:W-:Y:S01]  /*1da0*/  CS2R R28, SRZ ;  /* 0x00000000001c7805 */ /* 0x000fe2000001ff00 */
[----:B------:R-:W-:Y:S06]  /*1db0*/  BRA `(.L_x_3946) ;  /* 0x0000000000107947 */ /* 0x000fec0003800000 */
.L_x_3970:
[----:B------:R0:W5:Y:S01]  /*1dc0*/  LDG.E.64 R28, desc[UR36][R4.64] ;  /* 0x00000024041c7981 */ /* 0x000162000c1e1b00 */
[----:B------:R-:W-:Y:S05]  /*1dd0*/  BRA `(.L_x_3946) ;  /* 0x0000000000087947 */ /* 0x000fea0003800000 */
.L_x_3969:
[----:B------:R0:W5:Y:S01]  /*1de0*/  LDG.E R28, desc[UR36][R4.64] ;  /* 0x00000024041c7981 */ /* 0x000162000c1e1900 */
[----:B------:R-:W-:-:S07]  /*1df0*/  IMAD.MOV.U32 R29, RZ, RZ, RZ ;  /* 0x000000ffff1d7224 */ /* 0x000fce00078e00ff */
.L_x_3946:
[----:B------:R-:W3:Y:S02]  /*1e00*/  S2R R35, SR_TID.X ;  /* 0x0000000000237919 */ /* 0x000ee40000002100 */
[----:B---3--:R-:W-:-:S07]  /*1e10*/  VIADD R35, R35, 0x80 ;  /* 0x0000008023237836 */ /* 0x008fce0000000000 */
.L_x_3907:
[----:B------:R-:W-:Y:S05]  /*1e20*/  BSYNC B6 ;  /* 0x0000000000067941 */ /* 0x000fea0003800000 */
.L_x_3906:
[----:B------:R-:W-:Y:S01]  /*1e30*/  ISETP.GE.AND P0, PT, R35, R2, PT ;  /* 0x000000022300720c */ /* 0x000fe20003f06270 */
[----:B------:R-:W-:Y:S01]  /*1e40*/  BSSY B6, `(.L_x_3974) ;  /* 0x00001d5000067945 */ /* 0x000fe20003800000 */
[----:B------:R-:W-:-:S11]  /*1e50*/  CS2R R26, SRZ ;  /* 0x00000000001a7805 */ /* 0x000fd6000001ff00 */
[----:B------:R-:W-:Y:S05]  /*1e60*/  @P0 BRA `(.L_x_3975) ;  /* 0x0000001c00480947 */ /* 0x000fea0003800000 */
[----:B012---:R-:W0:Y:S01]  /*1e70*/  LDC.64 R4, c[0x0][0x220] ;  /* 0x00008800ff047b82 */ /* 0x007e220000000a00 */
        /* <DEDUP_REMOVED lines=19> */
.L_x_3979:
[----:B------:R0:W5:Y:S01]  /*1fb0*/  LDG.E.U8 R36, desc[UR36][R4.64] ;  /* 0x0000002404247981 */ /* 0x000162000c1e1100 */
[----:B------:R-:W-:Y:S01]  /*1fc0*/  IMAD.MOV.U32 R37, RZ, RZ, RZ ;  /* 0x000000ffff257224 */ /* 0x000fe200078e00ff */
[----:B------:R-:W-:Y:S06]  /*1fd0*/  BRA `(.L_x_3981) ;  /* 0x0000000c00487947 */ /* 0x000fec0003800000 */
.L_x_3978:
        /* <DEDUP_REMOVED lines=8> */
.L_x_3983:
[----:B------:R-:W2:Y:S02]  /*2060*/  LDG.E R36, desc[UR36][R4.64] ;  /* 0x0000002404247981 */ /* 0x000ea4000c1e1900 */
[----:B--2---:R-:W-:Y:S01]  /*2070*/  SHF.R.S32.HI R37, RZ, 0x1f, R36 ;  /* 0x0000001fff257819 */ /* 0x004fe20000011424 */
[----:B------:R-:W-:Y:S06]  /*2080*/  BRA `(.L_x_3981) ;  /* 0x0000000c001c7947 */ /* 0x000fec0003800000 */
.L_x_3982:
[----:B------:R-:W2:Y:S02]  /*2090*/  LDG.E.S16 R36, desc[UR36][R4.64] ;  /* 0x0000002404247981 */ /* 0x000ea4000c1e1700 */
[----:B--2---:R-:W-:Y:S01]  /*20a0*/  SHF.R.S32.HI R37, RZ, 0x1f, R36 ;  /* 0x0000001fff257819 */ /* 0x004fe20000011424 */
[----:B------:R-:W-:Y:S06]  /*20b0*/  BRA `(.L_x_3981) ;  /* 0x0000000c00107947 */ /* 0x000fec0003800000 */
.L_x_3977:
        /* <DEDUP_REMOVED lines=9> */
.L_x_3985:
[----:B------:R-:W2:Y:S02]  /*2150*/  LDG.E.U16 R4, desc[UR36][R4.64] ;  /* 0x0000002404047981 */ /* 0x000ea4000c1e1500 */
[----:B--2---:R-:W-:-:S06]  /*2160*/  HADD2.F32 R36, -RZ, R4.H0_H0 ;  /* 0x20000004ff247230 */ /* 0x004fcc0000004100 */
[----:B------:R-:W0:Y:S01]  /*2170*/  F2I.S64.TRUNC R36, R36 ;  /* 0x0000002400247311 */ /* 0x000e22000020d900 */
[----:B------:R-:W-:Y:S05]  /*2180*/  BRA `(.L_x_3981) ;  /* 0x0000000800dc7947 */ /* 0x000fea0003800000 */
.L_x_3984:
        /* <DEDUP_REMOVED lines=9> */
.L_x_3987:
[----:B------:R-:W2:Y:S02]  /*2220*/  LDG.E.U16 R4, desc[UR36][R4.64] ;  /* 0x0000002404047981 */ /* 0x000ea4000c1e1500 */
[----:B--2---:R-:W-:-:S06]  /*2230*/  HADD2.F32 R36, -RZ, R4.H0_H0 ;  /* 0x20000004ff247230 */ /* 0x004fcc0000004100 */
[----:B------:R-:W0:Y:S01]  /*2240*/  F2I.S64.TRUNC R36, R36 ;  /* 0x0000002400247311 */ /* 0x000e22000020d900 */
[----:B------:R-:W-:Y:S05]  /*2250*/  BRA `(.L_x_3981) ;  /* 0x0000000800a87947 */ /* 0x000fea0003800000 */
.L_x_3986:
[----:B------:R-:W2:Y:S02]  /*2260*/  LDG.E.64 R4, desc[UR36][R4.64] ;  /* 0x0000002404047981 */ /* 0x000ea4000c1e1b00 */
[----:B--2---:R0:W1:Y:S01]  /*2270*/  F2I.S64.F64.TRUNC R36, R4 ;  /* 0x0000000400247311 */ /* 0x004062000030d900 */
[----:B------:R-:W-:Y:S05]  /*2280*/  BRA `(.L_x_3981) ;  /* 0x00000008009c7947 */ /* 0x000fea0003800000 */
.L_x_3976:
        /* <DEDUP_REMOVED lines=13> */
.L_x_3990:
[----:B------:R-:W2:Y:S02]  /*2360*/  LDG.E.64 R4, desc[UR36][R4.64] ;  /* 0x0000002404047981 */ /* 0x000ea4000c1e1b00 */
[----:B--2---:R0:W1:Y:S01]  /*2370*/  F2I.S64.F64.TRUNC R36, R4 ;  /* 0x0000000400247311 */ /* 0x004062000030d900 */
[----:B------:R-:W-:Y:S05]  /*2380*/  BRA `(.L_x_3981) ;  /* 0x00000008005c7947 */ /* 0x000fea0003800000 */
.L_x_3989:
        /* <DEDUP_REMOVED lines=27> */
.L_x_3992:
        /* <DEDUP_REMOVED lines=14> */
.L_x_3991:
[----:B------:R-:W2:Y:S02]  /*2620*/  LDG.E.U16 R36, desc[UR36][R4.64] ;  /* 0x0000002404247981 */ /* 0x000ea4000c1e1500 */
[----:B--2---:R-:W-:-:S06]  /*2630*/  IMAD.U32 R36, R36, 0x10000, RZ ;  /* 0x0001000024247824 */ /* 0x004fcc00078e00ff */
[----:B------:R-:W2:Y:S01]  /*2640*/  F2I.S64.TRUNC R36, R36 ;  /* 0x0000002400247311 */ /* 0x000ea2000020d900 */
[----:B------:R-:W-:Y:S05]  /*2650*/  BRA `(.L_x_3981) ;  /* 0x0000000400a87947 */ /* 0x000fea0003800000 */
.L_x_3988:
        /* <DEDUP_REMOVED lines=11> */
.L_x_3995:
        /* <DEDUP_REMOVED lines=21> */
.L_x_3999:
[----:B------:R-:W-:Y:S05]  /*2860*/  BSYNC B1 ;  /* 0x0000000000017941 */ /* 0x000fea0003800000 */
.L_x_3998:
[----:B------:R-:W-:Y:S01]  /*2870*/  IMAD.SHL.U32 R3, R3, 0x100000, RZ ;  /* 0x0010000003037824 */ /* 0x000fe200078e00ff */
[----:B------:R-:W-:-:S04]  /*2880*/  LEA R5, R0, 0x3b800000, 0x17 ;  /* 0x3b80000000057811 */ /* 0x000fc800078eb8ff */
[----:B------:R-:W-:-:S07]  /*2890*/  LOP3.LUT R36, R5, R3, R36, 0xfe, !PT ;  /* 0x0000000305247212 */ /* 0x000fce00078efe24 */
.L_x_3997:
[----:B------:R-:W-:Y:S05]  /*28a0*/  BSYNC B0 ;  /* 0x0000000000007941 */ /* 0x000fea0003800000 */
.L_x_3996:
[----:B------:R-:W0:Y:S01]  /*28b0*/  F2I.S64.TRUNC R36, R36 ;  /* 0x0000002400247311 */ /* 0x000e22000020d900 */
[----:B------:R-:W-:Y:S05]  /*28c0*/  BRA `(.L_x_3981) ;  /* 0x00000004000c7947 */ /* 0x000fea0003800000 */
.L_x_3994:
        /* <DEDUP_REMOVED lines=21> */
.L_x_4003:
[----:B------:R-:W-:Y:S05]  /*2a20*/  BSYNC B1 ;  /* 0x0000000000017941 */ /* 0x000fea0003800000 */
.L_x_4002:
[----:B------:R-:W-:Y:S01]  /*2a30*/  IMAD.SHL.U32 R3, R3, 0x200000, RZ ;  /* 0x0020000003037824 */ /* 0x000fe200078e00ff */
[----:B------:R-:W-:-:S04]  /*2a40*/  LEA R5, R0, 0x37800000, 0x17 ;  /* 0x3780000000057811 */ /* 0x000fc800078eb8ff */
[----:B------:R-:W-:-:S07]  /*2a50*/  LOP3.LUT R36, R5, R3, R36, 0xfe, !PT ;  /* 0x0000000305247212 */ /* 0x000fce00078efe24 */
.L_x_4001:
[----:B------:R-:W-:Y:S05]  /*2a60*/  BSYNC B0 ;  /* 0x0000000000007941 */ /* 0x000fea0003800000 */
.L_x_4000:
[----:B------:R-:W0:Y:S01]  /*2a70*/  F2I.S64.TRUNC R36, R36 ;  /* 0x0000002400247311 */ /* 0x000e22000020d900 */
[----:B------:R-:W-:Y:S05]  /*2a80*/  BRA `(.L_x_3981) ;  /* 0x00000000009c7947 */ /* 0x000fea0003800000 */
.L_x_3993:
        /* <DEDUP_REMOVED lines=14> */
.L_x_4007:
[----:B------:R-:W-:Y:S05]  /*2b70*/  BSYNC B0 ;  /* 0x0000000000007941 */ /* 0x000fea0003800000 */
.L_x_4006:
[----:B------:R-:W0:Y:S01]  /*2b80*/  F2I.S64.TRUNC R36, R36 ;  /* 0x0000002400247311 */ /* 0x000e22000020d900 */
[----:B------:R-:W-:Y:S05]  /*2b90*/  BRA `(.L_x_3981) ;  /* 0x0000000000587947 */ /* 0x000fea0003800000 */
.L_x_3980:
        /* <DEDUP_REMOVED lines=16> */
.L_x_4008:
[----:B------:R-:W-:Y:S01]  /*2ca0*/  CS2R R36, SRZ ;  /* 0x0000000000247805 */ /* 0x000fe2000001ff00 */
[----:B------:R-:W-:Y:S06]  /*2cb0*/  BRA `(.L_x_3981) ;  /* 0x0000000000107947 */ /* 0x000fec0003800000 */
.L_x_4005:
[----:B------:R0:W5:Y:S01]  /*2cc0*/  LDG.E.64 R36, desc[UR36][R4.64] ;  /* 0x0000002404247981 */ /* 0x000162000c1e1b00 */
[----:B------:R-:W-:Y:S05]  /*2cd0*/  BRA `(.L_x_3981) ;  /* 0x0000000000087947 */ /* 0x000fea0003800000 */
.L_x_4004:
[----:B------:R0:W5:Y:S01]  /*2ce0*/  LDG.E R36, desc[UR36][R4.64] ;  /* 0x0000002404247981 */ /* 0x000162000c1e1900 */
[----:B------:R-:W-:-:S07]  /*2cf0*/  IMAD.MOV.U32 R37, RZ, RZ, RZ ;  /* 0x000000ffff257224 */ /* 0x000fce00078e00ff */
.L_x_3981:
[----:B0-----:R-:W0:Y:S01]  /*2d00*/  LDC.64 R4, c[0x0][0x228] ;  /* 0x00008a00ff047b82 */ /* 0x001e220000000a00 */
[----:B---3--:R-:W-:Y:S01]  /*2d10*/  PRMT R0, R32, 0x9910, RZ ;  /* 0x0000991020007816 */ /* 0x008fe200000000ff */
        /* <DEDUP_REMOVED lines=17> */
.L_x_4012:
[----:B------:R0:W5:Y:S01]  /*2e30*/  LDG.E.U8 R26, desc[UR36][R4.64] ;  /* 0x00000024041a7981 */ /* 0x000162000c1e1100 */
[----:B------:R-:W-:Y:S01]  /*2e40*/  IMAD.MOV.U32 R27, RZ, RZ, RZ ;  /* 0x000000ffff1b7224 */ /* 0x000fe200078e00ff */
[----:B------:R-:W-:Y:S06]  /*2e50*/  BRA `(.L_x_4014) ;  /* 0x0000000c00487947 */ /* 0x000fec0003800000 */
.L_x_4011:
        /* <DEDUP_REMOVED lines=8> */
.L_x_4016:
[----:B------:R-:W3:Y:S02]  /*2ee0*/  LDG.E R26, desc[UR36][R4.64] ;  /* 0x00000024041a7981 */ /* 0x000ee4000c1e1900 */
[----:B---3--:R-:W-:Y:S01]  /*2ef0*/  SHF.R.S32.HI R27, RZ, 0x1f, R26 ;  /* 0x0000001fff1b7819 */ /* 0x008fe2000001141a */
[----:B------:R-:W-:Y:S06]  /*2f00*/  BRA `(.L_x_4014) ;  /* 0x0000000c001c7947 */ /* 0x000fec0003800000 */
.L_x_4015:
[----:B------:R-:W3:Y:S02]  /*2f10*/  LDG.E.S16 R26, desc[UR36][R4.64] ;  /* 0x00000024041a7981 */ /* 0x000ee4000c1e1700 */
[----:B---3--:R-:W-:Y:S01]  /*2f20*/  SHF.R.S32.HI R27, RZ, 0x1f, R26 ;  /* 0x0000001fff1b7819 */ /* 0x008fe2000001141a */
[----:B------:R-:W-:Y:S06]  /*2f30*/  BRA `(.L_x_4014) ;  /* 0x0000000c00107947 */ /* 0x000fec0003800000 */
.L_x_4010:
[----:B------:R-:W-:-:S13]  /*2f40*/  ISETP.GT.AND P0, PT, R0, 0x6, PT ;  /* 0x000000060000780c */ /* 0x000fda0003f04270 */
[----:B------:R-:W-:Y:S05]  /*2f50*/  @P0 BRA `(.L_x_4017) ;  /* 0x00000000002c0947 */ /* 0x000fea0003800000 */
[----:B------:R-:W-:-:S13]  /*2f60*/  ISETP.NE.AND P0, PT, R0, 0x5, PT ;  /* 0x000000050000780c */ /* 0x000fda0003f05270 */
[----:B------:R-:W-:Y:S05]  /*2f70*/  @!P0 BRA `(.L_x_4018) ;  /* 0x0000000000148947 */ /* 0x000fea0003800000 */
[----:B------:R-:W-:-:S13]  /*2f80*/  ISETP.NE.AND P0, PT, R0, 0x6, PT ;  /* 0x000000060000780c */ /* 0x000fda0003f05270 */
[----:B------:R-:W-:Y:S05]  /*2f90*/  @P0 BRA `(.L_x_4013) ;  /* 0x0000000800a00947 */ /* 0x000fea0003800000 */
[----:B------:R-:W3:Y:S02]  /*2fa0*/  LDG.E R4, desc[UR36][R4.64] ;  /* 0x0000002404047981 */ /* 0x000ee4000c1e1900 */
[----:B---3--:R0:W3:Y:S01]  /*2fb0*/  F2I.S64.TRUNC R26, R4 ;  /* 0x00000004001a7311 */ /* 0x0080e2000020d900 */
[----:B------:R-:W-:Y:S05]  /*2fc0*/  BRA `(.L_x_4014) ;  /* 0x0000000800ec7947 */ /* 0x000fea0003800000 */
.L_x_4018:
[----:B------:R-:W3:Y:S02]  /*2fd0*/  LDG.E.U16 R4, desc[UR36][R4.64] ;  /* 0x0000002404047981 */ /* 0x000ee4000c1e1500 */
[----:B---3--:R-:W-:-:S06]  /*2fe0*/  HADD2.F32 R26, -RZ, R4.H0_H0 ;  /* 0x20000004ff1a7230 */ /* 0x008fcc0000004100 */
[----:B------:R-:W0:Y:S01]  /*2ff0*/  F2I.S64.TRUNC R26, R26 ;  /* 0x0000001a001a7311 */ /* 0x000e22000020d900 */
[----:B------:R-:W-:Y:S05]  /*3000*/  BRA `(.L_x_4014) ;  /* 0x0000000800dc7947 */ /* 0x000fea0003800000 */
.L_x_4017:
[----:B------:R-:W-:-:S13]  /*3010*/  ISETP.NE.AND P0, PT, R0, 0x7, PT ;  /* 0x000000070000780c */ /* 0x000fda0003f05270 */
[----:B------:R-:W-:Y:S05]  /*3020*/  @!P0 BRA `(.L_x_4019) ;  /* 0x00000000002c8947 */ /* 0x000fea0003800000 */
[----:B------:R-:W-:-:S13]  /*3030*/  ISETP.NE.AND P0, PT, R0, 0x8, PT ;  /* 0x000000080000780c */ /* 0x000fda0003f05270 */
[----:B------:R-:W-:Y:S05]  /*3040*/  @!P0 BRA `(.L_x_4020) ;  /* 0x0000000000148947 */ /* 0x000fea0003800000 */
[----:B------:R-:W-:-:S13]  /*3050*/  ISETP.NE.AND P0, PT, R0, 0x9, PT ;  /* 0x000000090000780c */ /* 0x000fda0003f05270 */
[----:B------:R-:W-:Y:S05]  /*3060*/  @P0 BRA `(.L_x_4013) ;  /* 0x00000008006c0947 */ /* 0x000fea0003800000 */
[----:B------:R-:W3:Y:S02]  /*3070*/  LDG.E R4, desc[UR36][R4.64] ;  /* 0x0000002404047981 */ /* 0x000ee4000c1e1900 */
[----:B---3--:R0:W3:Y:S01]  /*3080*/  F2I.S64.TRUNC R26, R4 ;  /* 0x00000004001a7311 */ /* 0x0080e2000020d900 */
[----:B------:R-:W-:Y:S05]  /*3090*/  BRA `(.L_x_4014) ;  /* 0x0000000800b87947 */ /* 0x000fea0003800000 */
.L_x_4020:
[----:B------:R-:W3:Y:S02]  /*30a0*/  LDG.E.U16 R4, desc[UR36][R4.64] ;  /* 0x0000002404047981 */ /* 0x000ee4000c1e1500 */
[----:B---3--:R-:W-:-:S06]  /*30b0*/  HADD2.F32 R26, -RZ, R4.H0_H0 ;  /* 0x20000004ff1a7230 */ /* 0x008fcc0000004100 */
[----:B------:R-:W0:Y:S01]  /*30c0*/  F2I.S64.TRUNC R26, R26 ;  /* 0x0000001a001a7311 */ /* 0x000e22000020d900 */
[----:B------:R-:W-:Y:S05]  /*30d0*/  BRA `(.L_x_4014) ;  /* 0x0000000800a87947 */ /* 0x000fea0003800000 */
.L_x_4019:
[----:B------:R-:W3:Y:S02]  /*30e0*/  LDG.E.64 R4, desc[UR36][R4.64] ;  /* 0x0000002404047981 */ /* 0x000ee4000c1e1b00 */
[----:B---3--:R0:W3:Y:S01]  /*30f0*/  F2I.S64.F64.TRUNC R26, R4 ;  /* 0x00000004001a7311 */ /* 0x0080e2000030d900 */
[----:B------:R-:W-:Y:S05]  /*3100*/  BRA `(.L_x_4014) ;  /* 0x00000008009c7947 */ /* 0x000fea0003800000 */
.L_x_4009:
        /* <DEDUP_REMOVED lines=13> */
.L_x_4023:
[----:B------:R-:W3:Y:S02]  /*31e0*/  LDG.E.64 R4, desc[UR36][R4.64] ;  /* 0x0000002404047981 */ /* 0x000ee4000c1e1b00 */
[----:B---3--:R0:W3:Y:S01]  /*31f0*/  F2I.S64.F64.TRUNC R26, R4 ;  /* 0x00000004001a7311 */ /* 0x0080e2000030d900 */
[----:B------:R-:W-:Y:S05]  /*3200*/  BRA `(.L_x_4014) ;  /* 0x00000008005c7947 */ /* 0x000fea0003800000 */
.L_x_4022:
        /* <DEDUP_REMOVED lines=25> */
[----:B------:R0:W3:Y:S01]  /*33a0*/  F2I.S64.TRUNC R26, R7 ;  /* 0x00000007001a7311 */ /* 0x0000e2000020d900 */
[----:B------:R-:W-:Y:S05]  /*33b0*/  BRA `(.L_x_4014) ;  /* 0x0000000400f07947 */ /* 0x000fea0003800000 */
.L_x_4025:
[----:B------:R-:W3:Y:S02]  /*33c0*/  LDG.E.U8 R4, desc[UR36][R4.64] ;  /* 0x0000002404047981 */ /* 0x000ee4000c1e1100 */
[----:B---3--:R-:W-:-:S05]  /*33d0*/  IMAD.SHL.U32 R0, R4, 0x2000000, RZ ;  /* 0x0200000004007824 */ /* 0x008fca00078e00ff */
        /* <DEDUP_REMOVED lines=10> */
[----:B------:R0:W3:Y:S01]  /*3480*/  F2I.S64.TRUNC R26, R0 ;  /* 0x00000000001a7311 */ /* 0x0000e2000020d900 */
[----:B------:R-:W-:Y:S05]  /*3490*/  BRA `(.L_x_4014) ;  /* 0x0000000400b87947 */ /* 0x000fea0003800000 */
.L_x_4024:
[----:B------:R-:W3:Y:S02]  /*34a0*/  LDG.E.U16 R26, desc[UR36][R4.64] ;  /* 0x00000024041a7981 */ /* 0x000ee4000c1e1500 */
[----:B---3--:R-:W-:-:S06]  /*34b0*/  IMAD.U32 R26, R26, 0x10000, RZ ;  /* 0x000100001a1a7824 */ /* 0x008fcc00078e00ff */
[----:B------:R-:W0:Y:S01]  /*34c0*/  F2I.S64.TRUNC R26, R26 ;  /* 0x0000001a001a7311 */ /* 0x000e22000020d900 */
[----:B------:R-:W-:Y:S05]  /*34d0*/  BRA `(.L_x_4014) ;  /* 0x0000000400a87947 */ /* 0x000fea0003800000 */
.L_x_4021:
        /* <DEDUP_REMOVED lines=11> */
.L_x_4028:
        /* <DEDUP_REMOVED lines=21> */
.L_x_4032:
[----:B------:R-:W-:Y:S05]  /*36e0*/  BSYNC B1 ;  /* 0x0000000000017941 */ /* 0x000fea0003800000 */
.L_x_4031:
[----:B------:R-:W-:Y:S01]  /*36f0*/  IMAD.SHL.U32 R3, R3, 0x100000, RZ ;  /* 0x0010000003037824 */ /* 0x000fe200078e00ff */
[----:B------:R-:W-:-:S04]  /*3700*/  LEA R5, R0, 0x3b800000, 0x17 ;  /* 0x3b80000000057811 */ /* 0x000fc800078eb8ff */
[----:B------:R-:W-:-:S07]  /*3710*/  LOP3.LUT R26, R5, R3, R26, 0xfe, !PT ;  /* 0x00000003051a7212 */ /* 0x000fce00078efe1a */
.L_x_4030:
[----:B------:R-:W-:Y:S05]  /*3720*/  BSYNC B0 ;  /* 0x0000000000007941 */ /* 0x000fea0003800000 */
.L_x_4029:
[----:B------:R-:W3:Y:S01]  /*3730*/  F2I.S64.TRUNC R26, R26 ;  /* 0x0000001a001a7311 */ /* 0x000ee2000020d900 */
[----:B------:R-:W-:Y:S05]  /*3740*/  BRA `(.L_x_4014) ;  /* 0x00000004000c7947 */ /* 0x000fea0003800000 */
.L_x_4027:
        /* <DEDUP_REMOVED lines=21> */
.L_x_4036:
[----:B------:R-:W-:Y:S05]  /*38a0*/  BSYNC B1 ;  /* 0x0000000000017941 */ /* 0x000fea0003800000 */
.L_x_4035:
[----:B------:R-:W-:Y:S01]  /*38b0*/  IMAD.SHL.U32 R3, R3, 0x200000, RZ ;  /* 0x0020000003037824 */ /* 0x000fe200078e00ff */
[----:B------:R-:W-:-:S04]  /*38c0*/  LEA R5, R0, 0x37800000, 0x17 ;  /* 0x3780000000057811 */ /* 0x000fc800078eb8ff */
[----:B------:R-:W-:-:S07]  /*38d0*/  LOP3.LUT R26, R5, R3, R26, 0xfe, !PT ;  /* 0x00000003051a7212 */ /* 0x000fce00078efe1a */
.L_x_4034:
[----:B------:R-:W-:Y:S05]  /*38e0*/  BSYNC B0 ;  /* 0x0000000000007941 */ /* 0x000fea0003800000 */
.L_x_4033:
[----:B------:R-:W0:Y:S01]  /*38f0*/  F2I.S64.TRUNC R26, R26 ;  /* 0x0000001a001a7311 */ /* 0x000e22000020d900 */
[----:B------:R-:W-:Y:S05]  /*3900*/  BRA `(.L_x_4014) ;  /* 0x00000000009c7947 */ /* 0x000fea0003800000 */
.L_x_4026:
        /* <DEDUP_REMOVED lines=14> */
.L_x_4040:
[----:B------:R-:W-:Y:S05]  /*39f0*/  BSYNC B0 ;  /* 0x0000000000007941 */ /* 0x000fea0003800000 */
.L_x_4039:
[----:B------:R-:W0:Y:S01]  /*3a00*/  F2I.S64.TRUNC R26, R26 ;  /* 0x0000001a001a7311 */ /* 0x000e22000020d900 */
[----:B------:R-:W-:Y:S05]  /*3a10*/  BRA `(.L_x_4014) ;  /* 0x0000000000587947 */ /* 0x000fea0003800000 */
.L_x_4013:
        /* <DEDUP_REMOVED lines=16> */
.L_x_4041:
[----:B------:R-:W-:Y:S01]  /*3b20*/  CS2R R26, SRZ ;  /* 0x00000000001a7805 */ /* 0x000fe2000001ff00 */
[----:B------:R-:W-:Y:S06]  /*3b30*/  BRA `(.L_x_4014) ;  /* 0x0000000000107947 */ /* 0x000fec0003800000 */
.L_x_4038:
[----:B------:R0:W5:Y:S01]  /*3b40*/  LDG.E.64 R26, desc[UR36][R4.64] ;  /* 0x00000024041a7981 */ /* 0x000162000c1e1b00 */
[----:B------:R-:W-:Y:S05]  /*3b50*/  BRA `(.L_x_4014) ;  /* 0x0000000000087947 */ /* 0x000fea0003800000 */
.L_x_4037:
[----:B------:R0:W5:Y:S01]  /*3b60*/  LDG.E R26, desc[UR36][R4.64] ;  /* 0x00000024041a7981 */ /* 0x000162000c1e1900 */
[----:B------:R-:W-:-:S07]  /*3b70*/  IMAD.MOV.U32 R27, RZ, RZ, RZ ;  /* 0x000000ffff1b7224 */ /* 0x000fce00078e00ff */
.L_x_4014:
[----:B------:R-:W-:-:S07]  /*3b80*/  VIADD R35, R35, 0x80 ;  /* 0x0000008023237836 */ /* 0x000fce0000000000 */
.L_x_3975:
[----:B------:R-:W-:Y:S05]  /*3b90*/  BSYNC B6 ;  /* 0x0000000000067941 */ /* 0x000fea0003800000 */
.L_x_3974:
[----:B------:R-:W-:Y:S01]  /*3ba0*/  ISETP.GE.AND P0, PT, R35, R2, PT ;  /* 0x000000022300720c */ /* 0x000fe20003f06270 */
[----:B------:R-:W-:Y:S01]  /*3bb0*/  BSSY B6, `(.L_x_4042) ;  /* 0x00001d7000067945 */ /* 0x000fe20003800000 */
[----:B------:R-:W-:Y:S02]  /*3bc0*/  CS2R R24, SRZ ;  /* 0x0000000000187805 */ /* 0x000fe4000001ff00 */
[----:B------:R-:W-:Y:S02]  /*3bd0*/  CS2R R22, SRZ ;  /* 0x0000000000167805 */ /* 0x000fe4000001ff00 */
[----:B------:R-:W-:-:S07]  /*3be0*/  CS2R R18, SRZ ;  /* 0x0000000000127805 */ /* 0x000fce000001ff00 */
        /* <DEDUP_REMOVED lines=21> */
.L_x_4047:
[----:B------:R0:W5:Y:S01]  /*3d40*/  LDG.E.U8 R22, desc[UR36][R4.64] ;  /* 0x0000002404167981 */ /* 0x000162000c1e1100 */
[----:B------:R-:W-:Y:S01]  /*3d50*/  IMAD.MOV.U32 R23, RZ, RZ, RZ ;  /* 0x000000ffff177224 */ /* 0x000fe200078e00ff */
[----:B------:R-:W-:Y:S06]  /*3d60*/  BRA `(.L_x_4049) ;  /* 0x0000000c00487947 */ /* 0x000fec0003800000 */
.L_x_4046:
        /* <DEDUP_REMOVED lines=8> */
.L_x_4051:
[----:B------:R-:W2:Y:S02]  /*3df0*/  LDG.E R22, desc[UR36][R4.64] ;  /* 0x0000002404167981 */ /* 0x000ea4000c1e1900 */
[----:B--2---:R-:W-:Y:S01]  /*3e00*/  SHF.R.S32.HI R23, RZ, 0x1f, R22 ;  /* 0x0000001fff177819 */ /* 0x004fe20000011416 */
[----:B------:R-:W-:Y:S06]  /*3e10*/  BRA `(.L_x_4049) ;  /* 0x0000000c001c7947 */ /* 0x000fec0003800000 */
.L_x_4050:
[----:B------:R-:W2:Y:S02]  /*3e20*/  LDG.E.S16 R22, desc[UR36][R4.64] ;  /* 0x0000002404167981 */ /* 0x000ea4000c1e1700 */
[----:B--2---:R-:W-:Y:S01]  /*3e30*/  SHF.R.S32.HI R23, RZ, 0x1f, R22 ;  /* 0x0000001fff177819 */ /* 0x004fe20000011416 */
[----:B------:R-:W-:Y:S06]  /*3e40*/  BRA `(.L_x_4049) ;  /* 0x0000000c00107947 */ /* 0x000fec0003800000 */
.L_x_4045:
        /* <DEDUP_REMOVED lines=9> */
.L_x_4053:
[----:B------:R-:W2:Y:S02]  /*3ee0*/  LDG.E.U16 R4, desc[UR36][R4.64] ;  /* 0x0000002404047981 */ /* 0x000ea4000c1e1500 */
[----:B--2---:R-:W-:-:S06]  /*3ef0*/  HADD2.F32 R22, -RZ, R4.H0_H0 ;  /* 0x20000004ff167230 */ /* 0x004fcc0000004100 */
[----:B------:R-:W0:Y:S01]  /*3f00*/  F2I.S64.TRUNC R22, R22 ;  /* 0x0000001600167311 */ /* 0x000e22000020d900 */
[----:B------:R-:W-:Y:S05]  /*3f10*/  BRA `(.L_x_4049) ;  /* 0x0000000800dc7947 */ /* 0x000fea0003800000 */
.L_x_4052:
        /* <DEDUP_REMOVED lines=9> */
.L_x_4055:
[----:B------:R-:W2:Y:S02]  /*3fb0*/  LDG.E.U16 R4, desc[UR36][R4.64] ;  /* 0x0000002404047981 */ /* 0x000ea4000c1e1500 */
[----:B--2---:R-:W-:-:S06]  /*3fc0*/  HADD2.F32 R22, -RZ, R4.H0_H0 ;  /* 0x20000004ff167230 */ /* 0x004fcc0000004100 */
[----:B------:R-:W0:Y:S01]  /*3fd0*/  F2I.S64.TRUNC R22, R22 ;  /* 0x0000001600167311 */ /* 0x000e22000020d900 */
[----:B------:R-:W-:Y:S05]  /*3fe0*/  BRA `(.L_x_4049) ;  /* 0x0000000800a87947 */ /* 0x000fea0003800000 */
.L_x_4054:
[----:B------:R-:W2:Y:S02]  /*3ff0*/  LDG.E.64 R4, desc[UR36][R4.64] ;  /* 0x0000002404047981 */ /* 0x000ea4000c1e1b00 */
[----:B--2---:R0:W1:Y:S01]  /*4000*/  F2I.S64.F64.TRUNC R22, R4 ;  /* 0x0000000400167311 */ /* 0x004062000030d900 */
[----:B------:R-:W-:Y:S05]  /*4010*/  BRA `(.L_x_4049) ;  /* 0x00000008009c7947 */ /* 0x000fea0003800000 */
.L_x_4044:
        /* <DEDUP_REMOVED lines=13> */
.L_x_4058:
[----:B------:R-:W2:Y:S02]  /*40f0*/  LDG.E.64 R4, desc[UR36][R4.64] ;  /* 0x0000002404047981 */ /* 0x000ea4000c1e1b00 */
[----:B--2---:R0:W1:Y:S01]  /*4100*/  F2I.S64.F64.TRUNC R22, R4 ;  /* 0x0000000400167311 */ /* 0x004062000030d900 */
[----:B------:R-:W-:Y:S05]  /*4110*/  BRA `(.L_x_4049) ;  /* 0x00000008005c7947 */ /* 0x000fea0003800000 */
.L_x_4057:
        /* <DEDUP_REMOVED lines=27> */
.L_x_4060:
        /* <DEDUP_REMOVED lines=14> */
.L_x_4059:
[----:B------:R-:W2:Y:S02]  /*43b0*/  LDG.E.U16 R22, desc[UR36][R4.64] ;  /* 0x0000002404167981 */ /* 0x000ea4000c1e1500 */
[----:B--2---:R-:W-:-:S06]  /*43c0*/  IMAD.U32 R22, R22, 0x10000, RZ ;  /* 0x0001000016167824 */ /* 0x004fcc00078e00ff */
[----:B------:R-:W2:Y:S01]  /*43d0*/  F2I.S64.TRUNC R22, R22 ;  /* 0x0000001600167311 */ /* 0x000ea2000020d900 */
[----:B------:R-:W-:Y:S05]  /*43e0*/  BRA `(.L_x_4049) ;  /* 0x0000000400a87947 */ /* 0x000fea0003800000 */
.L_x_4056:
        /* <DEDUP_REMOVED lines=11> */
.L_x_4063:
        /* <DEDUP_REMOVED lines=21> */
.L_x_4067:
[----:B------:R-:W-:Y:S05]  /*45f0*/  BSYNC B1 ;  /* 0x0000000000017941 */ /* 0x000fea0003800000 */
.L_x_4066:
[----:B------:R-:W-:Y:S01]  /*4600*/  IMAD.SHL.U32 R3, R3, 0x100000, RZ ;  /* 0x0010000003037824 */ /* 0x000fe200078e00ff */
[----:B------:R-:W-:-:S04]  /*4610*/  LEA R5, R0, 0x3b800000, 0x17 ;  /* 0x3b80000000057811 */ /* 0x000fc800078eb8ff */
[----:B------:R-:W-:-:S07]  /*4620*/  LOP3.LUT R22, R5, R3, R22, 0xfe, !PT ;  /* 0x0000000305167212 */ /* 0x000fce00078efe16 */
.L_x_4065:
[----:B------:R-:W-:Y:S05]  /*4630*/  BSYNC B0 ;  /* 0x0000000000007941 */ /* 0x000fea0003800000 */
.L_x_4064:
[----:B------:R-:W0:Y:S01]  /*4640*/  F2I.S64.TRUNC R22, R22 ;  /* 0x0000001600167311 */ /* 0x000e22000020d900 */
[----:B------:R-:W-:Y:S05]  /*4650*/  BRA `(.L_x_4049) ;  /* 0x00000004000c7947 */ /* 0x000fea0003800000 */
.L_x_4062:
        /* <DEDUP_REMOVED lines=21> */
.L_x_4071:
[----:B------:R-:W-:Y:S05]  /*47b0*/  BSYNC B1 ;  /* 0x0000000000017941 */ /* 0x000fea0003800000 */
.L_x_4070:
[----:B------:R-:W-:Y:S01]  /*47c0*/  IMAD.SHL.U32 R3, R3, 0x200000, RZ ;  /* 0x0020000003037824 */ /* 0x000fe200078e00ff */
[----:B------:R-:W-:-:S04]  /*47d0*/  LEA R5, R0, 0x37800000, 0x17 ;  /* 0x3780000000057811 */ /* 0x000fc800078eb8ff */
[----:B------:R-:W-:-:S07]  /*47e0*/  LOP3.LUT R22, R5, R3, R22, 0xfe, !PT ;  /* 0x0000000305167212 */ /* 0x000fce00078efe16 */
.L_x_4069:
[----:B------:R-:W-:Y:S05]  /*47f0*/  BSYNC B0 ;  /* 0x0000000000007941 */ /* 0x000fea0003800000 */
.L_x_4068:
[----:B------:R-:W0:Y:S01]  /*4800*/  F2I.S64.TRUNC R22, R22 ;  /* 0x0000001600167311 */ /* 0x000e22000020d900 */
[----:B------:R-:W-:Y:S05]  /*4810*/  BRA `(.L_x_4049) ;  /* 0x00000000009c7947 */ /* 0x000fea0003800000 */
.L_x_4061:
        /* <DEDUP_REMOVED lines=14> */
.L_x_4075:
[----:B------:R-:W-:Y:S05]  /*4900*/  BSYNC B0 ;  /* 0x0000000000007941 */ /* 0x000fea0003800000 */
.L_x_4074:
[----:B------:R-:W0:Y:S01]  /*4910*/  F2I.S64.TRUNC R22, R22 ;  /* 0x0000001600167311 */ /* 0x000e22000020d900 */
[----:B------:R-:W-:Y:S05]  /*4920*/  BRA `(.L_x_4049) ;  /* 0x0000000000587947 */ /* 0x000fea0003800000 */
.L_x_4048:
        /* <DEDUP_REMOVED lines=16> */
.L_x_4076:
[----:B------:R-:W-:Y:S01]  /*4a30*/  CS2R R22, SRZ ;  /* 0x0000000000167805 */ /* 0x000fe2000001ff00 */
[----:B------:R-:W-:Y:S06]  /*4a40*/  BRA `(.L_x_4049) ;  /* 0x0000000000107947 */ /* 0x000fec0003800000 */
.L_x_4073:
[----:B------:R0:W5:Y:S01]  /*4a50*/  LDG.E.64 R22, desc[UR36][R4.64] ;  /* 0x0000002404167981 */ /* 0x000162000c1e1b00 */
[----:B------:R-:W-:Y:S05]  /*4a60*/  BRA `(.L_x_4049) ;  /* 0x0000000000087947 */ /* 0x000fea0003800000 */
.L_x_4072:
[----:B------:R0:W5:Y:S01]  /*4a70*/  LDG.E R22, desc[UR36][R4.64] ;  /* 0x0000002404167981 */ /* 0x000162000c1e1900 */
[----:B------:R-:W-:-:S07]  /*4a80*/  IMAD.MOV.U32 R23, RZ, RZ, RZ ;  /* 0x000000ffff177224 */ /* 0x000fce00078e00ff */
.L_x_4049:
[----:B0-----:R-:W0:Y:S01]  /*4a90*/  LDC.64 R4, c[0x0][0x228] ;  /* 0x00008a00ff047b82 */ /* 0x001e220000000a00 */
        /* <DEDUP_REMOVED lines=18> */
.L_x_4080:
[----:B------:R0:W5:Y:S01]  /*4bc0*/  LDG.E.U8 R18, desc[UR36][R4.64] ;  /* 0x0000002404127981 */ /* 0x000162000c1e1100 */
[----:B------:R-:W-:Y:S01]  /*4bd0*/  IMAD.MOV.U32 R19, RZ, RZ, RZ ;  /* 0x000000ffff137224 */ /* 0x000fe200078e00ff */
[----:B------:R-:W-:Y:S06]  /*4be0*/  BRA `(.L_x_4082) ;  /* 0x0000000c00487947 */ /* 0x000fec0003800000 */
.L_x_4079:
        /* <DEDUP_REMOVED lines=8> */
.L_x_4084:
[----:B------:R-:W2:Y:S02]  /*4c70*/  LDG.E R18, desc[UR36][R4.64] ;  /* 0x0000002404127981 */ /* 0x000ea4000c1e1900 */
[----:B--2---:R-:W-:Y:S01]  /*4c80*/  SHF.R.S32.HI R19, RZ, 0x1f, R18 ;  /* 0x0000001fff137819 */ /* 0x004fe20000011412 */
[----:B------:R-:W-:Y:S06]  /*4c90*/  BRA `(.L_x_4082) ;  /* 0x0000000c001c7947 */ /* 0x000fec0003800000 */
.L_x_4083:
[----:B------:R-:W2:Y:S02]  /*4ca0*/  LDG.E.S16 R18, desc[UR36][R4.64] ;  /* 0x0000002404127981 */ /* 0x000ea4000c1e1700 */
[----:B--2---:R-:W-:Y:S01]  /*4cb0*/  SHF.R.S32.HI R19, RZ, 0x1f, R18 ;  /* 0x0000001fff137819 */ /* 0x004fe20000011412 */
[----:B------:R-:W-:Y:S06]  /*4cc0*/  BRA `(.L_x_4082) ;  /* 0x0000000c00107947 */ /* 0x000fec0003800000 */
.L_x_4078:
[----:B------:R-:W-:-:S13]  /*4cd0*/  ISETP.GT.AND P0, PT, R0, 0x6, PT ;  /* 0x000000060000780c */ /* 0x000fda0003f04270 */
[----:B------:R-:W-:Y:S05]  /*4ce0*/  @P0 BRA `(.L_x_4085) ;  /* 0x00000000002c0947 */ /* 0x000fea0003800000 */
[----:B------:R-:W-:-:S13]  /*4cf0*/  ISETP.NE.AND P0, PT, R0, 0x5, PT ;  /* 0x000000050000780c */ /* 0x000fda0003f05270 */
[----:B------:R-:W-:Y:S05]  /*4d00*/  @!P0 BRA `(.L_x_4086) ;  /* 0x0000000000148947 */ /* 0x000fea0003800000 */
[----:B------:R-:W-:-:S13]  /*4d10*/  ISETP.NE.AND P0, PT, R0, 0x6, PT ;  /* 0x000000060000780c */ /* 0x000fda0003f05270 */
[----:B------:R-:W-:Y:S05]  /*4d20*/  @P0 BRA `(.L_x_4081) ;  /* 0x0000000800a00947 */ /* 0x000fea0003800000 */
[----:B------:R-:W2:Y:S02]  /*4d30*/  LDG.E R4, desc[UR36][R4.64] ;  /* 0x0000002404047981 */ /* 0x000ea4000c1e1900 */
[----:B--2---:R0:W2:Y:S01]  /*4d40*/  F2I.S64.TRUNC R18, R4 ;  /* 0x0000000400127311 */ /* 0x0040a2000020d900 */
[----:B------:R-:W-:Y:S05]  /*4d50*/  BRA `(.L_x_4082) ;  /* 0x0000000800ec7947 */ /* 0x000fea0003800000 */
.L_x_4086:
[----:B------:R-:W2:Y:S02]  /*4d60*/  LDG.E.U16 R4, desc[UR36][R4.64] ;  /* 0x0000002404047981 */ /* 0x000ea4000c1e1500 */
[----:B--2---:R-:W-:-:S06]  /*4d70*/  HADD2.F32 R18, -RZ, R4.H0_H0 ;  /* 0x20000004ff127230 */ /* 0x004fcc0000004100 */
[----:B------:R-:W0:Y:S01]  /*4d80*/  F2I.S64.TRUNC R18, R18 ;  /* 0x0000001200127311 */ /* 0x000e22000020d900 */
[----:B------:R-:W-:Y:S05]  /*4d90*/  BRA `(.L_x_4082) ;  /* 0x0000000800dc7947 */ /* 0x000fea0003800000 */
.L_x_4085:
[----:B------:R-:W-:-:S13]  /*4da0*/  ISETP.NE.AND P0, PT, R0, 0x7, PT ;  /* 0x000000070000780c */ /* 0x000fda0003f05270 */
[----:B------:R-:W-:Y:S05]  /*4db0*/  @!P0 BRA `(.L_x_4087) ;  /* 0x00000000002c8947 */ /* 0x000fea0003800000 */
[----:B------:R-:W-:-:S13]  /*4dc0*/  ISETP.NE.AND P0, PT, R0, 0x8, PT ;  /* 0x000000080000780c */ /* 0x000fda0003f05270 */
[----:B------:R-:W-:Y:S05]  /*4dd0*/  @!P0 BRA `(.L_x_4088) ;  /* 0x0000000000148947 */ /* 0x000fea0003800000 */
[----:B------:R-:W-:-:S13]  /*4de0*/  ISETP.NE.AND P0, PT, R0, 0x9, PT ;  /* 0x000000090000780c */ /* 0x000fda0003f05270 */
[----:B------:R-:W-:Y:S05]  /*4df0*/  @P0 BRA `(.L_x_4081) ;  /* 0x00000008006c0947 */ /* 0x000fea0003800000 */
[----:B------:R-:W2:Y:S02]  /*4e00*/  LDG.E R4, desc[UR36][R4.64] ;  /* 0x0000002404047981 */ /* 0x000ea4000c1e1900 */
[----:B--2---:R0:W2:Y:S01]  /*4e10*/  F2I.S64.TRUNC R18, R4 ;  /* 0x0000000400127311 */ /* 0x0040a2000020d900 */
[----:B------:R-:W-:Y:S05]  /*4e20*/  BRA `(.L_x_4082) ;  /* 0x0000000800b87947 */ /* 0x000fea0003800000 */
.L_x_4088:
[----:B------:R-:W2:Y:S02]  /*4e30*/  LDG.E.U16 R4, desc[UR36][R4.64] ;  /* 0x0000002404047981 */ /* 0x000ea4000c1e1500 */
[----:B--2---:R-:W-:-:S06]  /*4e40*/  HADD2.F32 R18, -RZ, R4.H0_H0 ;  /* 0x20000004ff127230 */ /* 0x004fcc0000004100 */
[----:B------:R-:W0:Y:S01]  /*4e50*/  F2I.S64.TRUNC R18, R18 ;  /* 0x0000001200127311 */ /* 0x000e22000020d900 */
[----:B------:R-:W-:Y:S05]  /*4e60*/  BRA `(.L_x_4082) ;  /* 0x0000000800a87947 */ /* 0x000fea0003800000 */
.L_x_4087:
[----:B------:R-:W2:Y:S02]  /*4e70*/  LDG.E.64 R4, desc[UR36][R4.64] ;  /* 0x0000002404047981 */ /* 0x000ea4000c1e1b00 */
[----:B--2---:R0:W2:Y:S01]  /*4e80*/  F2I.S64.F64.TRUNC R18, R4 ;  /* 0x0000000400127311 */ /* 0x0040a2000030d900 */
[----:B------:R-:W-:Y:S05]  /*4e90*/  BRA `(.L_x_4082) ;  /* 0x00000008009c7947 */ /* 0x000fea0003800000 */
.L_x_4077:
        /* <DEDUP_REMOVED lines=13> */
.L_x_4091:
[----:B------:R-:W2:Y:S02]  /*4f70*/  LDG.E.64 R4, desc[UR36][R4.64] ;  /* 0x0000002404047981 */ /* 0x000ea4000c1e1b00 */
[----:B--2---:R0:W2:Y:S01]  /*4f80*/  F2I.S64.F64.TRUNC R18, R4 ;  /* 0x0000000400127311 */ /* 0x0040a2000030d900 */
[----:B------:R-:W-:Y:S05]  /*4f90*/  BRA `(.L_x_4082) ;  /* 0x00000008005c7947 */ /* 0x000fea0003800000 */
.L_x_4090:
        /* <DEDUP_REMOVED lines=25> */
[----:B------:R0:W2:Y:S01]  /*5130*/  F2I.S64.TRUNC R18, R7 ;  /* 0x0000000700127311 */ /* 0x0000a2000020d900 */
[----:B------:R-:W-:Y:S05]  /*5140*/  BRA `(.L_x_4082) ;  /* 0x0000000400f07947 */ /* 0x000fea0003800000 */
.L_x_4093:
        /* <DEDUP_REMOVED lines=12> */
[----:B------:R0:W2:Y:S01]  /*5210*/  F2I.S64.TRUNC R18, R0 ;  /* 0x0000000000127311 */ /* 0x0000a2000020d900 */
[----:B------:R-:W-:Y:S05]  /*5220*/  BRA `(.L_x_4082) ;  /* 0x0000000400b87947 */ /* 0x000fea0003800000 */
.L_x_4092:
[----:B------:R-:W2:Y:S02]  /*5230*/  LDG.E.U16 R18, desc[UR36][R4.64] ;  /* 0x0000002404127981 */ /* 0x000ea4000c1e1500 */
[----:B--2---:R-:W-:-:S06]  /*5240*/  IMAD.U32 R18, R18, 0x10000, RZ ;  /* 0x0001000012127824 */ /* 0x004fcc00078e00ff */
[----:B------:R-:W0:Y:S01]  /*5250*/  F2I.S64.TRUNC R18, R18 ;  /* 0x0000001200127311 */ /* 0x000e22000020d900 */
[----:B------:R-:W-:Y:S05]  /*5260*/  BRA `(.L_x_4082) ;  /* 0x0000000400a87947 */ /* 0x000fea0003800000 */
.L_x_4089:
        /* <DEDUP_REMOVED lines=11> */
.L_x_4096:
        /* <DEDUP_REMOVED lines=21> */
.L_x_4100:
[----:B------:R-:W-:Y:S05]  /*5470*/  BSYNC B1 ;  /* 0x0000000000017941 */ /* 0x000fea0003800000 */
.L_x_4099:
[----:B------:R-:W-:Y:S01]  /*5480*/  IMAD.SHL.U32 R3, R3, 0x100000, RZ ;  /* 0x0010000003037824 */ /* 0x000fe200078e00ff */
[----:B------:R-:W-:-:S04]  /*5490*/  LEA R5, R0, 0x3b800000, 0x17 ;  /* 0x3b80000000057811 */ /* 0x000fc800078eb8ff */
[----:B------:R-:W-:-:S07]  /*54a0*/  LOP3.LUT R18, R5, R3, R18, 0xfe, !PT ;  /* 0x0000000305127212 */ /* 0x000fce00078efe12 */
.L_x_4098:
[----:B------:R-:W-:Y:S05]  /*54b0*/  BSYNC B0 ;  /* 0x0000000000007941 */ /* 0x000fea0003800000 */
.L_x_4097:
[----:B------:R-:W0:Y:S01]  /*54c0*/  F2I.S64.TRUNC R18, R18 ;  /* 0x0000001200127311 */ /* 0x000e22000020d900 */
[----:B------:R-:W-:Y:S05]  /*54d0*/  BRA `(.L_x_4082) ;  /* 0x00000004000c7947 */ /* 0x000fea0003800000 */
.L_x_4095:
        /* <DEDUP_REMOVED lines=21> */
.L_x_4104:
[----:B------:R-:W-:Y:S05]  /*5630*/  BSYNC B1 ;  /* 0x0000000000017941 */ /* 0x000fea0003800000 */
.L_x_4103:
[----:B------:R-:W-:Y:S01]  /*5640*/  IMAD.SHL.U32 R3, R3, 0x200000, RZ ;  /* 0x0020000003037824 */ /* 0x000fe200078e00ff */
[----:B------:R-:W-:-:S04]  /*5650*/  LEA R5, R0, 0x37800000, 0x17 ;  /* 0x3780000000057811 */ /* 0x000fc800078eb8ff */
[----:B------:R-:W-:-:S07]  /*5660*/  LOP3.LUT R18, R5, R3, R18, 0xfe, !PT ;  /* 0x0000000305127212 */ /* 0x000fce00078efe12 */
.L_x_4102:
[----:B------:R-:W-:Y:S05]  /*5670*/  BSYNC B0 ;  /* 0x0000000000007941 */ /* 0x000fea0003800000 */
.L_x_4101:
[----:B------:R-:W0:Y:S01]  /*5680*/  F2I.S64.TRUNC R18, R18 ;  /* 0x0000001200127311 */ /* 0x000e22000020d900 */
[----:B------:R-:W-:Y:S05]  /*5690*/  BRA `(.L_x_4082) ;  /* 0x00000000009c7947 */ /* 0x000fea0003800000 */
.L_x_4094:
        /* <DEDUP_REMOVED lines=14> */
.L_x_4108:
[----:B------:R-:W-:Y:S05]  /*5780*/  BSYNC B0 ;  /* 0x0000000000007941 */ /* 0x000fea0003800000 */
.L_x_4107:
[----:B------:R-:W0:Y:S01]  /*5790*/  F2I.S64.TRUNC R18, R18 ;  /* 0x0000001200127311 */ /* 0x000e22000020d900 */
[----:B------:R-:W-:Y:S05]  /*57a0*/  BRA `(.L_x_4082) ;  /* 0x0000000000587947 */ /* 0x000fea0003800000 */
.L_x_4081:
        /* <DEDUP_REMOVED lines=15> */
[----:B012345:R-:W-:Y:S05]  /*58a0*/  CALL.ABS.NOINC R14 ;  /* 0x000000000e007343 */ /* 0x03ffea0003c00000 */
.L_x_4109:
[----:B------:R-:W-:Y:S01]  /*58b0*/  CS2R R18, SRZ ;  /* 0x0000000000127805 */ /* 0x000fe2000001ff00 */
[----:B------:R-:W-:Y:S06]  /*58c0*/  BRA `(.L_x_4082) ;  /* 0x0000000000107947 */ /* 0x000fec0003800000 */
.L_x_4106:
[----:B------:R0:W5:Y:S01]  /*58d0*/  LDG.E.64 R18, desc[UR36][R4.64] ;  /* 0x0000002404127981 */ /* 0x000162000c1e1b00 */
[----:B------:R-:W-:Y:S05]  /*58e0*/  BRA `(.L_x_4082) ;  /* 0x0000000000087947 */ /* 0x000fea0003800000 */
.L_x_4105:
[----:B------:R0:W5:Y:S01]  /*58f0*/  LDG.E R18, desc[UR36][R4.64] ;  /* 0x0000002404127981 */ /* 0x000162000c1e1900 */
[----:B------:R-:W-:-:S07]  /*5900*/  IMAD.MOV.U32 R19, RZ, RZ, RZ ;  /* 0x000000ffff137224 */ /* 0x000fce00078e00ff */
.L_x_4082:
[----:B------:R-:W-:-:S07]  /*5910*/  VIADD R35, R35, 0x80 ;  /* 0x0000008023237836 */ /* 0x000fce0000000000 */
.L_x_4043:
[----:B------:R-:W-:Y:S05]  /*5920*/  BSYNC B6 ;  /* 0x0000000000067941 */ /* 0x000fea0003800000 */
.L_x_4042:
        /* <DEDUP_REMOVED lines=24> */
.L_x_4115:
[----:B------:R0:W5:Y:S01]  /*5ab0*/  LDG.E.U8 R16, desc[UR36][R4.64] ;  /* 0x0000002404107981 */ /* 0x000162000c1e1100 */
[----:B------:R-:W-:Y:S01]  /*5ac0*/  IMAD.MOV.U32 R17, RZ, RZ, RZ ;  /* 0x000000ffff117224 */ /* 0x000fe200078e00ff */
[----:B------:R-:W-:Y:S06]  /*5ad0*/  BRA `(.L_x_4117) ;  /* 0x0000000c00487947 */ /* 0x000fec0003800000 */
.L_x_4114:
        /* <DEDUP_REMOVED lines=8> */
.L_x_4119:
[----:B------:R-:W2:Y:S02]  /*5b60*/  LDG.E R16, desc[UR36][R4.64] ;  /* 0x0000002404107981 */ /* 0x000ea4000c1e1900 */
[----:B--2---:R-:W-:Y:S01]  /*5b70*/  SHF.R.S32.HI R17, RZ, 0x1f, R16 ;  /* 0x0000001fff117819 */ /* 0x004fe20000011410 */
[----:B------:R-:W-:Y:S06]  /*5b80*/  BRA `(.L_x_4117) ;  /* 0x0000000c001c7947 */ /* 0x000fec0003800000 */
.L_x_4118:
[----:B------:R-:W2:Y:S02]  /*5b90*/  LDG.E.S16 R16, desc[UR36][R4.64] ;  /* 0x0000002404107981 */ /* 0x000ea4000c1e1700 */
[----:B--2---:R-:W-:Y:S01]  /*5ba0*/  SHF.R.S32.HI R17, RZ, 0x1f, R16 ;  /* 0x0000001fff117819 */ /* 0x004fe20000011410 */
[----:B------:R-:W-:Y:S06]  /*5bb0*/  BRA `(.L_x_4117) ;  /* 0x0000000c00107947 */ /* 0x000fec0003800000 */
.L_x_4113:
        /* <DEDUP_REMOVED lines=9> */
.L_x_4121:
[----:B------:R-:W2:Y:S02]  /*5c50*/  LDG.E.U16 R4, desc[UR36][R4.64] ;  /* 0x0000002404047981 */ /* 0x000ea4000c1e1500 */
[----:B--2---:R-:W-:-:S06]  /*5c60*/  HADD2.F32 R16, -RZ, R4.H0_H0 ;  /* 0x20000004ff107230 */ /* 0x004fcc0000004100 */
[----:B------:R-:W2:Y:S01]  /*5c70*/  F2I.S64.TRUNC R16, R16 ;  /* 0x0000001000107311 */ /* 0x000ea2000020d900 */
[----:B------:R-:W-:Y:S05]  /*5c80*/  BRA `(.L_x_4117) ;  /* 0x0000000800dc7947 */ /* 0x000fea0003800000 */
.L_x_4120:
        /* <DEDUP_REMOVED lines=9> */
.L_x_4123:
[----:B------:R-:W2:Y:S02]  /*5d20*/  LDG.E.U16 R4, desc[UR36][R4.64] ;  /* 0x0000002404047981 */ /* 0x000ea4000c1e1500 */
[----:B--2---:R-:W-:-:S06]  /*5d30*/  HADD2.F32 R16, -RZ, R4.H0_H0 ;  /* 0x20000004ff107230 */ /* 0x004fcc0000004100 */
[----:B------:R-:W0:Y:S01]  /*5d40*/  F2I.S64.TRUNC R16, R16 ;  /* 0x0000001000107311 */ /* 0x000e22000020d900 */
[----:B------:R-:W-:Y:S05]  /*5d50*/  BRA `(.L_x_4117) ;  /* 0x0000000800a87947 */ /* 0x000fea0003800000 */
.L_x_4122:
[----:B------:R-:W2:Y:S02]  /*5d60*/  LDG.E.64 R4, desc[UR36][R4.64] ;  /* 0x0000002404047981 */ /* 0x000ea4000c1e1b00 */
[----:B--2---:R0:W1:Y:S01]  /*5d70*/  F2I.S64.F64.TRUNC R16, R4 ;  /* 0x0000000400107311 */ /* 0x004062000030d900 */
[----:B------:R-:W-:Y:S05]  /*5d80*/  BRA `(.L_x_4117) ;  /* 0x00000008009c7947 */ /* 0x000fea0003800000 */
.L_x_4112:
        /* <DEDUP_REMOVED lines=13> */
.L_x_4126:
[----:B------:R-:W2:Y:S02]  /*5e60*/  LDG.E.64 R4, desc[UR36][R4.64] ;  /* 0x0000002404047981 */ /* 0x000ea4000c1e1b00 */
[----:B--2---:R0:W1:Y:S01]  /*5e70*/  F2I.S64.F64.TRUNC R16, R4 ;  /* 0x0000000400107311 */ /* 0x004062000030d900 */
[----:B------:R-:W-:Y:S05]  /*5e80*/  BRA `(.L_x_4117) ;  /* 0x00000008005c7947 */ /* 0x000fea0003800000 */
.L_x_4125:
        /* <DEDUP_REMOVED lines=27> */
.L_x_4128:
        /* <DEDUP_REMOVED lines=14> */
.L_x_4127:
[----:B------:R-:W2:Y:S02]  /*6120*/  LDG.E.U16 R16, desc[UR36][R4.64] ;  /* 0x0000002404107981 */ /* 0x000ea4000c1e1500 */
[----:B--2---:R-:W-:-:S06]  /*6130*/  IMAD.U32 R16, R16, 0x10000, RZ ;  /* 0x0001000010107824 */ /* 0x004fcc00078e00ff */
[----:B------:R-:W0:Y:S01]  /*6140*/  F2I.S64.TRUNC R16, R16 ;  /* 0x0000001000107311 */ /* 0x000e22000020d900 */
[----:B------:R-:W-:Y:S05]  /*6150*/  BRA `(.L_x_4117) ;  /* 0x0000000400a87947 */ /* 0x000fea0003800000 */
.L_x_4124:
        /* <DEDUP_REMOVED lines=11> */
.L_x_4131:
        /* <DEDUP_REMOVED lines=21> */
.L_x_4135:
[----:B------:R-:W-:Y:S05]  /*6360*/  BSYNC B1 ;  /* 0x0000000000017941 */ /* 0x000fea0003800000 */
.L_x_4134:
[----:B------:R-:W-:Y:S01]  /*6370*/  IMAD.SHL.U32 R3, R3, 0x100000, RZ ;  /* 0x0010000003037824 */ /* 0x000fe200078e00ff */
[----:B------:R-:W-:-:S04]  /*6380*/  LEA R5, R0, 0x3b800000, 0x17 ;  /* 0x3b80000000057811 */ /* 0x000fc800078eb8ff */
[----:B------:R-:W-:-:S07]  /*6390*/  LOP3.LUT R16, R5, R3, R16, 0xfe, !PT ;  /* 0x0000000305107212 */ /* 0x000fce00078efe10 */
.L_x_4133:
[----:B------:R-:W-:Y:S05]  /*63a0*/  BSYNC B0 ;  /* 0x0000000000007941 */ /* 0x000fea0003800000 */
.L_x_4132:
[----:B------:R-:W0:Y:S01]  /*63b0*/  F2I.S64.TRUNC R16, R16 ;  /* 0x0000001000107311 */ /* 0x000e22000020d900 */
[----:B------:R-:W-:Y:S05]  /*63c0*/  BRA `(.L_x_4117) ;  /* 0x00000004000c7947 */ /* 0x000fea0003800000 */
.L_x_4130:
        /* <DEDUP_REMOVED lines=21> */
.L_x_4139:
[----:B------:R-:W-:Y:S05]  /*6520*/  BSYNC B1 ;  /* 0x0000000000017941 */ /* 0x000fea0003800000 */
.L_x_4138:
[----:B------:R-:W-:Y:S01]  /*6530*/  IMAD.SHL.U32 R3, R3, 0x200000, RZ ;  /* 0x0020000003037824 */ /* 0x000fe200078e00ff */
[----:B------:R-:W-:-:S04]  /*6540*/  LEA R5, R0, 0x37800000, 0x17 ;  /* 0x3780000000057811 */ /* 0x000fc800078eb8ff */
[----:B------:R-:W-:-:S07]  /*6550*/  LOP3.LUT R16, R5, R3, R16, 0xfe, !PT ;  /* 0x0000000305107212 */ /* 0x000fce00078efe10 */
.L_x_4137:
[----:B------:R-:W-:Y:S05]  /*6560*/  BSYNC B0 ;  /* 0x0000000000007941 */ /* 0x000fea0003800000 */
.L_x_4136:
[----:B------:R-:W0:Y:S01]  /*6570*/  F2I.S64.TRUNC R16, R16 ;  /* 0x0000001000107311 */ /* 0x000e22000020d900 */
[----:B------:R-:W-:Y:S05]  /*6580*/  BRA `(.L_x_4117) ;  /* 0x00000000009c7947 */ /* 0x000fea0003800000 */
.L_x_4129:
        /* <DEDUP_REMOVED lines=14> */
.L_x_4143:
[----:B------:R-:W-:Y:S05]  /*6670*/  BSYNC B0 ;  /* 0x0000000000007941 */ /* 0x000fea0003800000 */
.L_x_4142:
[----:B------:R-:W0:Y:S01]  /*6680*/  F2I.S64.TRUNC R16, R16 ;  /* 0x0000001000107311 */ /* 0x000e22000020d900 */
[----:B------:R-:W-:Y:S05]  /*6690*/  BRA `(.L_x_4117) ;  /* 0x0000000000587947 */ /* 0x000fea0003800000 */
.L_x_4116:
        /* <DEDUP_REMOVED lines=16> */
.L_x_4144:
[----:B------:R-:W-:Y:S01]  /*67a0*/  CS2R R16, SRZ ;  /* 0x0000000000107805 */ /* 0x000fe2000001ff00 */
[----:B------:R-:W-:Y:S06]  /*67b0*/  BRA `(.L_x_4117) ;  /* 0x0000000000107947 */ /* 0x000fec0003800000 */
.L_x_4141:
[----:B------:R0:W5:Y:S01]  /*67c0*/  LDG.E.64 R16, desc[UR36][R4.64] ;  /* 0x0000002404107981 */ /* 0x000162000c1e1b00 */
[----:B------:R-:W-:Y:S05]  /*67d0*/  BRA `(.L_x_4117) ;  /* 0x0000000000087947 */ /* 0x000fea0003800000 */
.L_x_4140:
[----:B------:R0:W5:Y:S01]  /*67e0*/  LDG.E R16, desc[UR36][R4.64] ;  /* 0x0000002404107981 */ /* 0x000162000c1e1900 */
[----:B------:R-:W-:-:S07]  /*67f0*/  IMAD.MOV.U32 R17, RZ, RZ, RZ ;  /* 0x000000ffff117224 */ /* 0x000fce00078e00ff */
.L_x_4117:
[----:B01----:R-:W0:Y:S01]  /*6800*/  LDC.64 R4, c[0x0][0x228] ;  /* 0x00008a00ff047b82 */ /* 0x003e220000000a00 */
        /* <DEDUP_REMOVED lines=18> */
.L_x_4148:
[----:B------:R0:W5:Y:S01]  /*6930*/  LDG.E.U8 R24, desc[UR36][R4.64] ;  /* 0x0000002404187981 */ /* 0x000162000c1e1100 */
[----:B------:R-:W-:Y:S01]  /*6940*/  IMAD.MOV.U32 R25, RZ, RZ, RZ ;  /* 0x000000ffff197224 */ /* 0x000fe200078e00ff */
[----:B------:R-:W-:Y:S06]  /*6950*/  BRA `(.L_x_4111) ;  /* 0x0000000c00447947 */ /* 0x000fec0003800000 */
.L_x_4147:
        /* <DEDUP_REMOVED lines=8> */
.L_x_4151:
[----:B------:R-:W2:Y:S02]  /*69e0*/  LDG.E R24, desc[UR36][R4.64] ;  /* 0x0000002404187981 */ /* 0x000ea4000c1e1900 */
[----:B--2---:R-:W-:Y:S01]  /*69f0*/  SHF.R.S32.HI R25, RZ, 0x1f, R24 ;  /* 0x0000001fff197819 */ /* 0x004fe20000011418 */
[----:B------:R-:W-:Y:S06]  /*6a00*/  BRA `(.L_x_4111) ;  /* 0x0000000c00187947 */ /* 0x000fec0003800000 */
.L_x_4150:
[----:B------:R-:W2:Y:S02]  /*6a10*/  LDG.E.S16 R24, desc[UR36][R4.64] ;  /* 0x0000002404187981 */ /* 0x000ea4000c1e1700 */
[----:B--2---:R-:W-:Y:S01]  /*6a20*/  SHF.R.S32.HI R25, RZ, 0x1f, R24 ;  /* 0x0000001fff197819 */ /* 0x004fe20000011418 */
[----:B------:R-:W-:Y:S06]  /*6a30*/  BRA `(.L_x_4111) ;  /* 0x0000000c000c7947 */ /* 0x000fec0003800000 */
.L_x_4146:
        /* <DEDUP_REMOVED lines=9> */
.L_x_4153:
[----:B------:R-:W2:Y:S02]  /*6ad0*/  LDG.E.U16 R4, desc[UR36][R4.64] ;  /* 0x0000002404047981 */ /* 0x000ea4000c1e1500 */
[----:B--2---:R-:W-:-:S06]  /*6ae0*/  HADD2.F32 R24, -RZ, R4.H0_H0 ;  /* 0x20000004ff187230 */ /* 0x004fcc0000004100 */
[----:B------:R-:W0:Y:S01]  /*6af0*/  F2I.S64.TRUNC R24, R24 ;  /* 0x0000001800187311 */ /* 0x000e22000020d900 */
[----:B------:R-:W-:Y:S05]  /*6b00*/  BRA `(.L_x_4111) ;  /* 0x0000000800d87947 */ /* 0x000fea0003800000 */
.L_x_4152:
        /* <DEDUP_REMOVED lines=9> */
.L_x_4155:
[----:B------:R-:W2:Y:S02]  /*6ba0*/  LDG.E.U16 R4, desc[UR36][R4.64] ;  /* 0x0000002404047981 */ /* 0x000ea4000c1e1500 */
[----:B--2---:R-:W-:-:S06]  /*6bb0*/  HADD2.F32 R24, -RZ, R4.H0_H0 ;  /* 0x20000004ff187230 */ /* 0x004fcc0000004100 */
[----:B------:R-:W0:Y:S01]  /*6bc0*/  F2I.S64.TRUNC R24, R24 ;  /* 0x0000001800187311 */ /* 0x000e22000020d900 */
[----:B------:R-:W-:Y:S05]  /*6bd0*/  BRA `(.L_x_4111) ;  /* 0x0000000800a47947 */ /* 0x000fea0003800000 */
.L_x_4154:
[----:B------:R-:W2:Y:S02]  /*6be0*/  LDG.E.64 R4, desc[UR36][R4.64] ;  /* 0x0000002404047981 */ /* 0x000ea4000c1e1b00 */
[----:B--2---:R0:W1:Y:S01]  /*6bf0*/  F2I.S64.F64.TRUNC R24, R4 ;  /* 0x0000000400187311 */ /* 0x004062000030d900 */
[----:B------:R-:W-:Y:S05]  /*6c00*/  BRA `(.L_x_4111) ;  /* 0x0000000800987947 */ /* 0x000fea0003800000 */
.L_x_4145:
        /* <DEDUP_REMOVED lines=13> */
.L_x_4158:
[----:B------:R-:W2:Y:S02]  /*6ce0*/  LDG.E.64 R4, desc[UR36][R4.64] ;  /* 0x0000002404047981 */ /* 0x000ea4000c1e1b00 */
[----:B--2---:R0:W1:Y:S01]  /*6cf0*/  F2I.S64.F64.TRUNC R24, R4 ;  /* 0x0000000400187311 */ /* 0x004062000030d900 */
[----:B------:R-:W-:Y:S05]  /*6d00*/  BRA `(.L_x_4111) ;  /* 0x0000000800587947 */ /* 0x000fea0003800000 */
.L_x_4157:
        /* <DEDUP_REMOVED lines=27> */
.L_x_4160:
        /* <DEDUP_REMOVED lines=14> */
.L_x_4159:
[----:B------:R-:W2:Y:S02]  /*6fa0*/  LDG.E.U16 R24, desc[UR36][R4.64] ;  /* 0x0000002404187981 */ /* 0x000ea4000c1e1500 */
[----:B--2---:R-:W-:-:S06]  /*6fb0*/  IMAD.U32 R24, R24, 0x10000, RZ ;  /* 0x0001000018187824 */ /* 0x004fcc00078e00ff */
[----:B------:R-:W0:Y:S01]  /*6fc0*/  F2I.S64.TRUNC R24, R24 ;  /* 0x0000001800187311 */ /* 0x000e22000020d900 */
[----:B------:R-:W-:Y:S05]  /*6fd0*/  BRA `(.L_x_4111) ;  /* 0x0000000400a47947 */ /* 0x000fea0003800000 */
.L_x_4156:
        /* <DEDUP_REMOVED lines=11> */
.L_x_4163:
        /* <DEDUP_REMOVED lines=21> */
.L_x_4167:
[----:B------:R-:W-:Y:S05]  /*71e0*/  BSYNC B1 ;  /* 0x0000000000017941 */ /* 0x000fea0003800000 */
.L_x_4166:
[----:B------:R-:W-:Y:S01]  /*71f0*/  IMAD.SHL.U32 R3, R3, 0x100000, RZ ;  /* 0x0010000003037824 */ /* 0x000fe200078e00ff */
[----:B------:R-:W-:-:S04]  /*7200*/  LEA R5, R0, 0x3b800000, 0x17 ;  /* 0x3b80000000057811 */ /* 0x000fc800078eb8ff */
[----:B------:R-:W-:-:S07]  /*7210*/  LOP3.LUT R24, R5, R3, R24, 0xfe, !PT ;  /* 0x0000000305187212 */ /* 0x000fce00078efe18 */
.L_x_4165:
[----:B------:R-:W-:Y:S05]  /*7220*/  BSYNC B0 ;  /* 0x0000000000007941 */ /* 0x000fea0003800000 */
.L_x_4164:
[----:B------:R-:W0:Y:S01]  /*7230*/  F2I.S64.TRUNC R24, R24 ;  /* 0x0000001800187311 */ /* 0x000e22000020d900 */
[----:B------:R-:W-:Y:S05]  /*7240*/  BRA `(.L_x_4111) ;  /* 0x0000000400087947 */ /* 0x000fea0003800000 */
.L_x_4162:
        /* <DEDUP_REMOVED lines=21> */
.L_x_4171:
[----:B------:R-:W-:Y:S05]  /*73a0*/  BSYNC B1 ;  /* 0x0000000000017941 */ /* 0x000fea0003800000 */
.L_x_4170:
[----:B------:R-:W-:Y:S01]  /*73b0*/  IMAD.SHL.U32 R3, R3, 0x200000, RZ ;  /* 0x0020000003037824 */ /* 0x000fe200078e00ff */
[----:B------:R-:W-:-:S04]  /*73c0*/  LEA R5, R0, 0x37800000, 0x17 ;  /* 0x3780000000057811 */ /* 0x000fc800078eb8ff */
[----:B------:R-:W-:-:S07]  /*73d0*/  LOP3.LUT R24, R5, R3, R24, 0xfe, !PT ;  /* 0x0000000305187212 */ /* 0x000fce00078efe18 */
.L_x_4169:
[----:B------:R-:W-:Y:S05]  /*73e0*/  BSYNC B0 ;  /* 0x0000000000007941 */ /* 0x000fea0003800000 */
.L_x_4168:
[----:B------:R-:W0:Y:S01]  /*73f0*/  F2I.S64.TRUNC R24, R24 ;  /* 0x0000001800187311 */ /* 0x000e22000020d900 */
[----:B------:R-:W-:Y:S05]  /*7400*/  BRA `(.L_x_4111) ;  /* 0x0000000000987947 */ /* 0x000fea0003800000 */
.L_x_4161:
        /* <DEDUP_REMOVED lines=14> */
.L_x_4175:
[----:B------:R-:W-:Y:S05]  /*74f0*/  BSYNC B0 ;  /* 0x0000000000007941 */ /* 0x000fea0003800000 */
.L_x_4174:
[----:B------:R-:W0:Y:S01]  /*7500*/  F2I.S64.TRUNC R24, R24 ;  /* 0x0000001800187311 */ /* 0x000e22000020d900 */
[----:B------:R-:W-:Y:S05]  /*7510*/  BRA `(.L_x_4111) ;  /* 0x0000000000547947 */ /* 0x000fea0003800000 */
.L_x_4149:
        /* <DEDUP_REMOVED lines=16> */
.L_x_4176:
[----:B------:R-:W-:Y:S05]  /*7620*/  BRA `(.L_x_4111) ;  /* 0x0000000000107947 */ /* 0x000fea0003800000 */
.L_x_4173:
[----:B------:R0:W5:Y:S01]  /*7630*/  LDG.E.64 R24, desc[UR36][R4.64] ;  /* 0x0000002404187981 */ /* 0x000162000c1e1b00 */
[----:B------:R-:W-:Y:S05]  /*7640*/  BRA `(.L_x_4111) ;  /* 0x0000000000087947 */ /* 0x000fea0003800000 */
.L_x_4172:
[----:B------:R0:W5:Y:S01]  /*7650*/  LDG.E R24, desc[UR36][R4.64] ;  /* 0x0000002404187981 */ /* 0x000162000c1e1900 */
[----:B------:R-:W-:-:S07]  /*7660*/  IMAD.MOV.U32 R25, RZ, RZ, RZ ;  /* 0x000000ffff197224 */ /* 0x000fce00078e00ff */
.L_x_4111:
[----:B------:R-:W-:Y:S05]  /*7670*/  BSYNC B6 ;  /* 0x0000000000067941 */ /* 0x000fea0003800000 */
.L_x_4110:
[----:B------:R-:W4:Y:S01]  /*7680*/  S2R R33, SR_TID.X ;  /* 0x0000000000217919 */ /* 0x000f220000002100 */
[----:B------:R-:W4:Y:S01]  /*7690*/  LDC.U8 R32, c[0x0][0x240] ;  /* 0x00009000ff207b82 */ /* 0x000f220000000000 */
[----:B------:R-:W-:Y:S01]  /*76a0*/  BSSY B6, `(.L_x_4177) ;  /* 0x00000f4000067945 */ /* 0x000fe20003800000 */
[----:B0123-5:R-:W-:Y:S02]  /*76b0*/  LOP3.LUT R26, R26, R36, RZ, 0x3c, !PT ;  /* 0x000000241a1a7212 */ /* 0x02ffe400078e3cff */
[----:B------:R-:W-:Y:S02]  /*76c0*/  LOP3.LUT R27, R27, R37, RZ, 0x3c, !PT ;  /* 0x000000251b1b7212 */ /* 0x000fe400078e3cff */
[----:B------:R-:W-:Y:S02]  /*76d0*/  LOP3.LUT R18, R18, R22, RZ, 0x3c, !PT ;  /* 0x0000001612127212 */ /* 0x000fe400078e3cff */
[----:B------:R-:W-:Y:S02]  /*76e0*/  LOP3.LUT R19, R19, R23, RZ, 0x3c, !PT ;  /* 0x0000001713137212 */ /* 0x000fe400078e3cff */
[----:B------:R-:W-:-:S02]  /*76f0*/  LOP3.LUT R16, R24, R16, RZ, 0x3c, !PT ;  /* 0x0000001018107212 */ /* 0x000fc400078e3cff */
[----:B------:R-:W-:Y:S02]  /*7700*/  LOP3.LUT R17, R25, R17, RZ, 0x3c, !PT ;  /* 0x0000001119117212 */ /* 0x000fe400078e3cff */
[----:B----4-:R-:W-:Y:S02]  /*7710*/  LOP3.LUT R3, R28, R30, RZ, 0x3c, !PT ;  /* 0x0000001e1c037212 */ /* 0x010fe400078e3cff */
[----:B------:R-:W-:Y:S02]  /*7720*/  LOP3.LUT R5, R29, R31, RZ, 0x3c, !PT ;  /* 0x0000001f1d057212 */ /* 0x000fe400078e3cff */
        /* <DEDUP_REMOVED lines=24> */
.L_x_4182:
[----:B------:R0:W-:Y:S01]  /*78b0*/  STG.E.U8 desc[UR36][R8.64], R3 ;  /* 0x0000000308007986 */ /* 0x0001e2000c101124 */
[----:B------:R-:W-:Y:S05]  /*78c0*/  BRA `(.L_x_4178) ;  /* 0x0000000c00447947 */ /* 0x000fea0003800000 */
.L_x_4181:
        /* <DEDUP_REMOVED lines=8> */
.L_x_4185:
[----:B------:R0:W-:Y:S01]  /*7950*/  STG.E desc[UR36][R8.64], R3 ;  /* 0x0000000308007986 */ /* 0x0001e2000c101924 */
[----:B------:R-:W-:Y:S05]  /*7960*/  BRA `(.L_x_4178) ;  /* 0x0000000c001c7947 */ /* 0x000fea0003800000 */
.L_x_4184:
[----:B------:R0:W-:Y:S01]  /*7970*/  STG.E.U16 desc[UR36][R8.64], R3 ;  /* 0x0000000308007986 */ /* 0x0001e2000c101524 */
[----:B------:R-:W-:Y:S05]  /*7980*/  BRA `(.L_x_4178) ;  /* 0x0000000c00147947 */ /* 0x000fea0003800000 */
.L_x_4180:
        /* <DEDUP_REMOVED lines=9> */
.L_x_4187:
[----:B------:R-:W0:Y:S02]  /*7a20*/  I2F.S64 R0, R4 ;  /* 0x0000000400007312 */ /* 0x000e240000301400 */
[----:B0-----:R-:W-:-:S05]  /*7a30*/  F2FP.F16.F32.PACK_AB R0, RZ, R0 ;  /* 0x00000000ff00723e */ /* 0x001fca00000000ff */
[----:B------:R0:W-:Y:S01]  /*7a40*/  STG.E.U16 desc[UR36][R8.64], R0 ;  /* 0x0000000008007986 */ /* 0x0001e2000c101524 */
[----:B------:R-:W-:Y:S05]  /*7a50*/  BRA `(.L_x_4178) ;  /* 0x0000000800e07947 */ /* 0x000fea0003800000 */
.L_x_4186:
        /* <DEDUP_REMOVED lines=10> */
.L_x_4189:
[----:B------:R-:W0:Y:S02]  /*7b00*/  I2F.S64 R4, R4 ;  /* 0x0000000400047312 */ /* 0x000e240000301400 */
[----:B0-----:R-:W-:-:S04]  /*7b10*/  F2FP.F16.F32.PACK_AB R3, RZ, R4 ;  /* 0x00000004ff03723e */ /* 0x001fc800000000ff */
[----:B------:R-:W-:-:S05]  /*7b20*/  PRMT R3, R3, 0x5410, RZ ;  /* 0x0000541003037816 */ /* 0x000fca00000000ff */
[----:B------:R3:W-:Y:S01]  /*7b30*/  STG.E desc[UR36][R8.64], R3 ;  /* 0x0000000308007986 */ /* 0x0007e2000c101924 */
[----:B------:R-:W-:Y:S05]  /*7b40*/  BRA `(.L_x_4178) ;  /* 0x0000000800a47947 */ /* 0x000fea0003800000 */
.L_x_4188:
[----:B------:R-:W0:Y:S02]  /*7b50*/  I2F.F64.S64 R4, R4 ;  /* 0x0000000400047312 */ /* 0x000e240000301c00 */
[----:B0-----:R4:W-:Y:S01]  /*7b60*/  STG.E.64 desc[UR36][R8.64], R4 ;  /* 0x0000000408007986 */ /* 0x0019e2000c101b24 */
[----:B------:R-:W-:Y:S05]  /*7b70*/  BRA `(.L_x_4178) ;  /* 0x0000000800987947 */ /* 0x000fea0003800000 */
.L_x_4179:
        /* <DEDUP_REMOVED lines=13> */
.L_x_4192:
[----:B------:R-:W0:Y:S01]  /*7c50*/  I2F.F64.S64 R4, R4 ;  /* 0x0000000400047312 */ /* 0x000e220000301c00 */
[----:B------:R-:W-:-:S05]  /*7c60*/  CS2R R6, SRZ ;  /* 0x0000000000067805 */ /* 0x000fca000001ff00 */
[----:B0-----:R0:W-:Y:S01]  /*7c70*/  STG.E.128 desc[UR36][R8.64], R4 ;  /* 0x0000000408007986 */ /* 0x0011e2000c101d24 */
[----:B------:R-:W-:Y:S05]  /*7c80*/  BRA `(.L_x_4178) ;  /* 0x0000000800547947 */ /* 0x000fea0003800000 */
.L_x_4191:
        /* <DEDUP_REMOVED lines=21> */
.L_x_4196:
[----:B------:R-:W-:Y:S05]  /*7de0*/  BSYNC B0 ;  /* 0x0000000000007941 */ /* 0x000fea0003800000 */
.L_x_4195:
[----:B------:R-:W-:-:S05]  /*7df0*/  LOP3.LUT R7, R0, R7, RZ, 0xfc, !PT ;  /* 0x0000000700077212 */ /* 0x000fca00078efcff */
[----:B------:R0:W-:Y:S01]  /*7e00*/  STG.E.U8 desc[UR36][R8.64], R7 ;  /* 0x0000000708007986 */ /* 0x0001e2000c101124 */
[----:B------:R-:W-:Y:S05]  /*7e10*/  BRA `(.L_x_4178) ;  /* 0x0000000400f07947 */ /* 0x000fea0003800000 */
.L_x_4194:
        /* <DEDUP_REMOVED lines=13> */
.L_x_4198:
[----:B------:R-:W-:Y:S01]  /*7ef0*/  IMAD.MOV.U32 R0, RZ, RZ, 0x7f ;  /* 0x0000007fff007424 */ /* 0x000fe200078e00ff */
[----:B------:R-:W-:-:S04]  /*7f00*/  ISETP.GT.U32.AND P0, PT, R3, 0x7f800000, PT ;  /* 0x7f8000000300780c */ /* 0x000fc80003f04070 */
[----:B------:R-:W-:-:S09]  /*7f10*/  SEL R0, R0, 0x7c, P0 ;  /* 0x0000007c00007807 */ /* 0x000fd20000000000 */
.L_x_4199:
[----:B------:R-:W-:Y:S05]  /*7f20*/  BSYNC B0 ;  /* 0x0000000000007941 */ /* 0x000fea0003800000 */
.L_x_4197:
[----:B------:R-:W-:-:S04]  /*7f30*/  LOP3.LUT R3, R5, 0x80000000, RZ, 0xc0, !PT ;  /* 0x8000000005037812 */ /* 0x000fc800078ec0ff */
[----:B------:R-:W-:-:S04]  /*7f40*/  SHF.R.U32.HI R3, RZ, 0x18, R3 ;  /* 0x00000018ff037819 */ /* 0x000fc80000011603 */
[----:B------:R-:W-:-:S05]  /*7f50*/  LOP3.LUT R3, R0, R3, RZ, 0xfc, !PT ;  /* 0x0000000300037212 */ /* 0x000fca00078efcff */
[----:B------:R0:W-:Y:S01]  /*7f60*/  STG.E.U8 desc[UR36][R8.64], R3 ;  /* 0x0000000308007986 */ /* 0x0001e2000c101124 */
[----:B------:R-:W-:Y:S05]  /*7f70*/  BRA `(.L_x_4178) ;  /* 0x0000000400987947 */ /* 0x000fea0003800000 */
.L_x_4193:
[----:B------:R-:W0:Y:S02]  /*7f80*/  I2F.S64 R0, R4 ;  /* 0x0000000400007312 */ /* 0x000e240000301400 */
[----:B0-----:R-:W-:-:S05]  /*7f90*/  F2FP.BF16.F32.PACK_AB R0, RZ, R0 ;  /* 0x00000000ff00723e */ /* 0x001fca00000010ff */
[----:B------:R0:W-:Y:S01]  /*7fa0*/  STG.E.U16 desc[UR36][R8.64], R0 ;  /* 0x0000000008007986 */ /* 0x0001e2000c101524 */
[----:B------:R-:W-:Y:S05]  /*7fb0*/  BRA `(.L_x_4178) ;  /* 0x0000000400887947 */ /* 0x000fea0003800000 */
.L_x_4190:
        /* <DEDUP_REMOVED lines=10> */
.L_x_4202:
        /* <DEDUP_REMOVED lines=17> */
.L_x_4205:
[----:B------:R-:W-:-:S04]  /*8170*/  LOP3.LUT R0, R5, 0x80000000, RZ, 0xc0, !PT ;  /* 0x8000000005007812 */ /* 0x000fc800078ec0ff */
[----:B------:R-:W-:-:S04]  /*8180*/  SHF.R.U32.HI R0, RZ, 0x18, R0 ;  /* 0x00000018ff007819 */ /* 0x000fc80000011600 */
[----:B------:R-:W-:-:S07]  /*8190*/  LOP3.LUT R0, R3, R0, RZ, 0xfc, !PT ;  /* 0x0000000003007212 */ /* 0x000fce00078efcff */
.L_x_4204:
[----:B------:R-:W-:Y:S05]  /*81a0*/  BSYNC B0 ;  /* 0x0000000000007941 */ /* 0x000fea0003800000 */
.L_x_4203:
[----:B------:R0:W-:Y:S01]  /*81b0*/  STG.E.U8 desc[UR36][R8.64], R0 ;  /* 0x0000000008007986 */ /* 0x0001e2000c101124 */
[----:B------:R-:W-:Y:S05]  /*81c0*/  BRA `(.L_x_4178) ;  /* 0x0000000400047947 */ /* 0x000fea0003800000 */
.L_x_4201:
        /* <DEDUP_REMOVED lines=17> */
.L_x_4208:
[----:B------:R-:W-:-:S04]  /*82e0*/  LOP3.LUT R0, R5, 0x80000000, RZ, 0xc0, !PT ;  /* 0x8000000005007812 */ /* 0x000fc800078ec0ff */
[----:B------:R-:W-:-:S04]  /*82f0*/  SHF.R.U32.HI R0, RZ, 0x18, R0 ;  /* 0x00000018ff007819 */ /* 0x000fc80000011600 */
[----:B------:R-:W-:-:S07]  /*8300*/  LOP3.LUT R0, R3, R0, RZ, 0xfc, !PT ;  /* 0x0000000003007212 */ /* 0x000fce00078efcff */
.L_x_4207:
[----:B------:R-:W-:Y:S05]  /*8310*/  BSYNC B0 ;  /* 0x0000000000007941 */ /* 0x000fea0003800000 */
.L_x_4206:
[----:B------:R0:W-:Y:S01]  /*8320*/  STG.E.U8 desc[UR36][R8.64], R0 ;  /* 0x0000000008007986 */ /* 0x0001e2000c101124 */
[----:B------:R-:W-:Y:S05]  /*8330*/  BRA `(.L_x_4178) ;  /* 0x0000000000a87947 */ /* 0x000fea0003800000 */
.L_x_4200:
        /* <DEDUP_REMOVED lines=22> */
.L_x_4183:
        /* <DEDUP_REMOVED lines=16> */
.L_x_4211:
[----:B------:R-:W-:Y:S05]  /*85a0*/  BRA `(.L_x_4178) ;  /* 0x00000000000c7947 */ /* 0x000fea0003800000 */
.L_x_4210:
[----:B------:R0:W-:Y:S01]  /*85b0*/  STG.E.64 desc[UR36][R8.64], R4 ;  /* 0x0000000408007986 */ /* 0x0001e2000c101b24 */
[----:B------:R-:W-:Y:S05]  /*85c0*/  BRA `(.L_x_4178) ;  /* 0x0000000000047947 */ /* 0x000fea0003800000 */
.L_x_4209:
[----:B------:R0:W-:Y:S02]  /*85d0*/  STG.E desc[UR36][R8.64], R3 ;  /* 0x0000000308007986 */ /* 0x0001e4000c101924 */
.L_x_4178:
[----:B------:R-:W-:Y:S05]  /*85e0*/  BSYNC B6 ;  /* 0x0000000000067941 */ /* 0x000fea0003800000 */
.L_x_4177:
        /* <DEDUP_REMOVED lines=23> */
.L_x_4217:
[----:B------:R0:W-:Y:S01]  /*8760*/  STG.E.U8 desc[UR36][R8.64], R26 ;  /* 0x0000001a08007986 */ /* 0x0001e2000c101124 */
[----:B------:R-:W-:Y:S05]  /*8770*/  BRA `(.L_x_4219) ;  /* 0x0000000c004c7947 */ /* 0x000fea0003800000 */
.L_x_4216:
        /* <DEDUP_REMOVED lines=8> */
.L_x_4221:
[----:B------:R0:W-:Y:S01]  /*8800*/  STG.E desc[UR36][R8.64], R26 ;  /* 0x0000001a08007986 */ /* 0x0001e2000c101924 */
[----:B------:R-:W-:Y:S05]  /*8810*/  BRA `(.L_x_4219) ;  /* 0x0000000c00247947 */ /* 0x000fea0003800000 */
.L_x_4220:
[----:B------:R0:W-:Y:S01]  /*8820*/  STG.E.U16 desc[UR36][R8.64], R26 ;  /* 0x0000001a08007986 */ /* 0x0001e2000c101524 */
[----:B------:R-:W-:Y:S05]  /*8830*/  BRA `(.L_x_4219) ;  /* 0x0000000c001c7947 */ /* 0x000fea0003800000 */
.L_x_4215:
        /* <DEDUP_REMOVED lines=9> */
.L_x_4223:
[----:B------:R-:W0:Y:S02]  /*88d0*/  I2F.S64 R0, R26 ;  /* 0x0000001a00007312 */ /* 0x000e240000301400 */
[----:B0-----:R-:W-:-:S05]  /*88e0*/  F2FP.F16.F32.PACK_AB R0, RZ, R0 ;  /* 0x00000000ff00723e */ /* 0x001fca00000000ff */
[----:B------:R0:W-:Y:S01]  /*88f0*/  STG.E.U16 desc[UR36][R8.64], R0 ;  /* 0x0000000008007986 */ /* 0x0001e2000c101524 */
[----:B------:R-:W-:Y:S05]  /*8900*/  BRA `(.L_x_4219) ;  /* 0x0000000800e87947 */ /* 0x000fea0003800000 */
.L_x_4222:
        /* <DEDUP_REMOVED lines=10> */
.L_x_4225:
[----:B------:R-:W0:Y:S02]  /*89b0*/  I2F.S64 R26, R26 ;  /* 0x0000001a001a7312 */ /* 0x000e240000301400 */
[----:B0-----:R-:W-:-:S04]  /*89c0*/  F2FP.F16.F32.PACK_AB R3, RZ, R26 ;  /* 0x0000001aff03723e */ /* 0x001fc800000000ff */
[----:B------:R-:W-:-:S05]  /*89d0*/  PRMT R3, R3, 0x5410, RZ ;  /* 0x0000541003037816 */ /* 0x000fca00000000ff */
[----:B------:R3:W-:Y:S01]  /*89e0*/  STG.E desc[UR36][R8.64], R3 ;  /* 0x0000000308007986 */ /* 0x0007e2000c101924 */
[----:B------:R-:W-:Y:S05]  /*89f0*/  BRA `(.L_x_4219) ;  /* 0x0000000800ac7947 */ /* 0x000fea0003800000 */
.L_x_4224:
[----:B------:R-:W0:Y:S02]  /*8a00*/  I2F.F64.S64 R26, R26 ;  /* 0x0000001a001a7312 */ /* 0x000e240000301c00 */
[----:B0-----:R4:W-:Y:S01]  /*8a10*/  STG.E.64 desc[UR36][R8.64], R26 ;  /* 0x0000001a08007986 */ /* 0x0019e2000c101b24 */
[----:B------:R-:W-:Y:S05]  /*8a20*/  BRA `(.L_x_4219) ;  /* 0x0000000800a07947 */ /* 0x000fea0003800000 */
.L_x_4214:
        /* <DEDUP_REMOVED lines=13> */
.L_x_4228:
[----:B------:R-:W0:Y:S01]  /*8b00*/  I2F.F64.S64 R4, R26 ;  /* 0x0000001a00047312 */ /* 0x000e220000301c00 */
[----:B------:R-:W-:-:S05]  /*8b10*/  CS2R R6, SRZ ;  /* 0x0000000000067805 */ /* 0x000fca000001ff00 */
[----:B0-----:R0:W-:Y:S01]  /*8b20*/  STG.E.128 desc[UR36][R8.64], R4 ;  /* 0x0000000408007986 */ /* 0x0011e2000c101d24 */
[----:B------:R-:W-:Y:S05]  /*8b30*/  BRA `(.L_x_4219) ;  /* 0x00000008005c7947 */ /* 0x000fea0003800000 */
.L_x_4227:
        /* <DEDUP_REMOVED lines=21> */
.L_x_4232:
[----:B------:R-:W-:Y:S05]  /*8c90*/  BSYNC B0 ;  /* 0x0000000000007941 */ /* 0x000fea0003800000 */
.L_x_4231:
[----:B------:R-:W-:-:S05]  /*8ca0*/  LOP3.LUT R5, R0, R5, RZ, 0xfc, !PT ;  /* 0x0000000500057212 */ /* 0x000fca00078efcff */
[----:B------:R0:W-:Y:S01]  /*8cb0*/  STG.E.U8 desc[UR36][R8.64], R5 ;  /* 0x0000000508007986 */ /* 0x0001e2000c101124 */
[----:B------:R-:W-:Y:S05]  /*8cc0*/  BRA `(.L_x_4219) ;  /* 0x0000000400f87947 */ /* 0x000fea0003800000 */
.L_x_4230:
        /* <DEDUP_REMOVED lines=13> */
.L_x_4234:
[----:B------:R-:W-:Y:S01]  /*8da0*/  IMAD.MOV.U32 R0, RZ, RZ, 0x7f ;  /* 0x0000007fff007424 */ /* 0x000fe200078e00ff */
[----:B------:R-:W-:-:S04]  /*8db0*/  ISETP.GT.U32.AND P0, PT, R3, 0x7f800000, PT ;  /* 0x7f8000000300780c */ /* 0x000fc80003f04070 */
[----:B------:R-:W-:-:S09]  /*8dc0*/  SEL R0, R0, 0x7c, P0 ;  /* 0x0000007c00007807 */ /* 0x000fd20000000000 */
.L_x_4235:
[----:B------:R-:W-:Y:S05]  /*8dd0*/  BSYNC B0 ;  /* 0x0000000000007941 */ /* 0x000fea0003800000 */
.L_x_4233:
[----:B------:R-:W-:-:S04]  /*8de0*/  LOP3.LUT R3, R27, 0x80000000, RZ, 0xc0, !PT ;  /* 0x800000001b037812 */ /* 0x000fc800078ec0ff */
[----:B------:R-:W-:-:S04]  /*8df0*/  SHF.R.U32.HI R3, RZ, 0x18, R3 ;  /* 0x00000018ff037819 */ /* 0x000fc80000011603 */
[----:B------:R-:W-:-:S05]  /*8e00*/  LOP3.LUT R3, R0, R3, RZ, 0xfc, !PT ;  /* 0x0000000300037212 */ /* 0x000fca00078efcff */
[----:B------:R0:W-:Y:S01]  /*8e10*/  STG.E.U8 desc[UR36][R8.64], R3 ;  /* 0x0000000308007986 */ /* 0x0001e2000c101124 */
[----:B------:R-:W-:Y:S05]  /*8e20*/  BRA `(.L_x_4219) ;  /* 0x0000000400a07947 */ /* 0x000fea0003800000 */
.L_x_4229:
[----:B------:R-:W0:Y:S02]  /*8e30*/  I2F.S64 R0, R26 ;  /* 0x0000001a00007312 */ /* 0x000e240000301400 */
[----:B0-----:R-:W-:-:S05]  /*8e40*/  F2FP.BF16.F32.PACK_AB R0, RZ, R0 ;  /* 0x00000000ff00723e */ /* 0x001fca00000010ff */
[----:B------:R0:W-:Y:S01]  /*8e50*/  STG.E.U16 desc[UR36][R8.64], R0 ;  /* 0x0000000008007986 */ /* 0x0001e2000c101524 */
[----:B------:R-:W-:Y:S05]  /*8e60*/  BRA `(.L_x_4219) ;  /* 0x0000000400907947 */ /* 0x000fea0003800000 */
.L_x_4226:
        /* <DEDUP_REMOVED lines=10> */
.L_x_4238:
        /* <DEDUP_REMOVED lines=17> */
.L_x_4241:
[----:B------:R-:W-:-:S04]  /*9020*/  LOP3.LUT R3, R27, 0x80000000, RZ, 0xc0, !PT ;  /* 0x800000001b037812 */ /* 0x000fc800078ec0ff */
[----:B------:R-:W-:-:S04]  /*9030*/  SHF.R.U32.HI R3, RZ, 0x18, R3 ;  /* 0x00000018ff037819 */ /* 0x000fc80000011603 */
[----:B------:R-:W-:-:S04]  /*9040*/  LOP3.LUT R0, R0, R3, RZ, 0xfc, !PT ;  /* 0x0000000300007212 */ /* 0x000fc800078efcff */
[----:B------:R-:W-:-:S07]  /*9050*/  PRMT R4, R0, 0x7610, R4 ;  /* 0x0000761000047816 */ /* 0x000fce0000000004 */
.L_x_4240:
[----:B------:R-:W-:Y:S05]  /*9060*/  BSYNC B0 ;  /* 0x0000000000007941 */ /* 0x000fea0003800000 */
.L_x_4239:
[----:B------:R0:W-:Y:S01]  /*9070*/  STG.E.U8 desc[UR36][R8.64], R4 ;  /* 0x0000000408007986 */ /* 0x0001e2000c101124 */
[----:B------:R-:W-:Y:S05]  /*9080*/  BRA `(.L_x_4219) ;  /* 0x0000000400087947 */ /* 0x000fea0003800000 */
.L_x_4237:
        /* <DEDUP_REMOVED lines=17> */
.L_x_4244:
[----:B------:R-:W-:-:S04]  /*91a0*/  LOP3.LUT R3, R27, 0x80000000, RZ, 0xc0, !PT ;  /* 0x800000001b037812 */ /* 0x000fc800078ec0ff */
[----:B------:R-:W-:-:S04]  /*91b0*/  SHF.R.U32.HI R3, RZ, 0x18, R3 ;  /* 0x00000018ff037819 */ /* 0x000fc80000011603 */
[----:B------:R-:W-:-:S04]  /*91c0*/  LOP3.LUT R0, R0, R3, RZ, 0xfc, !PT ;  /* 0x0000000300007212 */ /* 0x000fc800078efcff */
[----:B------:R-:W-:-:S07]  /*91d0*/  PRMT R4, R0, 0x7610, R4 ;  /* 0x0000761000047816 */ /* 0x000fce0000000004 */
.L_x_4243:
[----:B------:R-:W-:Y:S05]  /*91e0*/  BSYNC B0 ;  /* 0x0000000000007941 */ /* 0x000fea0003800000 */
.L_x_4242:
[----:B------:R0:W-:Y:S01]  /*91f0*/  STG.E.U8 desc[UR36][R8.64], R4 ;  /* 0x0000000408007986 */ /* 0x0001e2000c101124 */
[----:B------:R-:W-:Y:S05]  /*9200*/  BRA `(.L_x_4219) ;  /* 0x0000000000a87947 */ /* 0x000fea0003800000 */
.L_x_4236:
        /* <DEDUP_REMOVED lines=22> */
.L_x_4218:
        /* <DEDUP_REMOVED lines=16> */
.L_x_4247:
[----:B------:R-:W-:Y:S05]  /*9470*/  BRA `(.L_x_4219) ;  /* 0x00000000000c7947 */ /* 0x000fea0003800000 */
.L_x_4246:
[----:B------:R0:W-:Y:S01]  /*9480*/  STG.E.64 desc[UR36][R8.64], R26 ;  /* 0x0000001a08007986 */ /* 0x0001e2000c101b24 */
[----:B------:R-:W-:Y:S05]  /*9490*/  BRA `(.L_x_4219) ;  /* 0x0000000000047947 */ /* 0x000fea0003800000 */
.L_x_4245:
[----:B------:R0:W-:Y:S02]  /*94a0*/  STG.E desc[UR36][R8.64], R26 ;  /* 0x0000001a08007986 */ /* 0x0001e4000c101924 */
.L_x_4219:
[----:B------:R-:W-:-:S05]  /*94b0*/  VIADD R33, R33, 0x80 ;  /* 0x0000008021217836 */ /* 0x000fca0000000000 */
[----:B------:R-:W-:-:S13]  /*94c0*/  ISETP.GE.AND P0, PT, R33, R2, PT ;  /* 0x000000022100720c */ /* 0x000fda0003f06270 */
[----:B------:R-:W-:Y:S05]  /*94d0*/  @P0 BRA `(.L_x_4213) ;  /* 0x0000000c00a00947 */ /* 0x000fea0003800000 */
[----:B0-2---:R-:W0:Y:S01]  /*94e0*/  LDC.64 R4, c[0x0][0x218] ;  /* 0x00008600ff047b82 */ /* 0x005e220000000a00 */
[----:B------:R-:W-:Y:S01]  /*94f0*/  IMAD R0, R34, 0x200, R33 ;  /* 0x0000020022007824 */ /* 0x000fe200078e0221 */
[----:B------:R-:W-:Y:S01]  /*9500*/  PRMT R6, R32, 0x9910, RZ ;  /* 0x0000991020067816 */ /* 0x000fe200000000ff */
[----:B------:R-:W-:Y:S02]  /*9510*/  ULDC UR4, c[0x0][0x244] ;  /* 0x0000910000047ab9 */ /* 0x000fe40000000800 */
[----:B---3--:R-:W-:Y:S02]  /*9520*/  IMAD R3, R0, UR4, RZ ;  /* 0x0000000400037c24 */ /* 0x008fe4000f8e02ff */
        /* <DEDUP_REMOVED lines=15> */
.L_x_4251:
[----:B------:R0:W-:Y:S01]  /*9620*/  STG.E.U8 desc[UR36][R4.64], R18 ;  /* 0x0000001204007986 */ /* 0x0001e2000c101124 */
[----:B------:R-:W-:Y:S05]  /*9630*/  BRA `(.L_x_4253) ;  /* 0x0000000c00447947 */ /* 0x000fea0003800000 */
.L_x_4250:
        /* <DEDUP_REMOVED lines=8> */
.L_x_4255:
[----:B------:R0:W-:Y:S01]  /*96c0*/  STG.E desc[UR36][R4.64], R18 ;  /* 0x0000001204007986 */ /* 0x0001e2000c101924 */
[----:B------:R-:W-:Y:S05]  /*96d0*/  BRA `(.L_x_4253) ;  /* 0x0000000c001c7947 */ /* 0x000fea0003800000 */
.L_x_4254:
[----:B------:R0:W-:Y:S01]  /*96e0*/  STG.E.U16 desc[UR36][R4.64], R18 ;  /* 0x0000001204007986 */ /* 0x0001e2000c101524 */
[----:B------:R-:W-:Y:S05]  /*96f0*/  BRA `(.L_x_4253) ;  /* 0x0000000c00147947 */ /* 0x000fea0003800000 */
.L_x_4249:
        /* <DEDUP_REMOVED lines=9> */
.L_x_4257:
[----:B------:R-:W0:Y:S02]  /*9790*/  I2F.S64 R0, R18 ;  /* 0x0000001200007312 */ /* 0x000e240000301400 */
[----:B0-----:R-:W-:-:S05]  /*97a0*/  F2FP.F16.F32.PACK_AB R0, RZ, R0 ;  /* 0x00000000ff00723e */ /* 0x001fca00000000ff */
[----:B------:R0:W-:Y:S01]  /*97b0*/  STG.E.U16 desc[UR36][R4.64], R0 ;  /* 0x0000000004007986 */ /* 0x0001e2000c101524 */
[----:B------:R-:W-:Y:S05]  /*97c0*/  BRA `(.L_x_4253) ;  /* 0x0000000800e07947 */ /* 0x000fea0003800000 */
.L_x_4256:
        /* <DEDUP_REMOVED lines=10> */
.L_x_4259:
[----:B------:R-:W0:Y:S02]  /*9870*/  I2F.S64 R18, R18 ;  /* 0x0000001200127312 */ /* 0x000e240000301400 */
[----:B0-----:R-:W-:-:S04]  /*9880*/  F2FP.F16.F32.PACK_AB R3, RZ, R18 ;  /* 0x00000012ff03723e */ /* 0x001fc800000000ff */
[----:B------:R-:W-:-:S05]  /*9890*/  PRMT R3, R3, 0x5410, RZ ;  /* 0x0000541003037816 */ /* 0x000fca00000000ff */
[----:B------:R3:W-:Y:S01]  /*98a0*/  STG.E desc[UR36][R4.64], R3 ;  /* 0x0000000304007986 */ /* 0x0007e2000c101924 */
[----:B------:R-:W-:Y:S05]  /*98b0*/  BRA `(.L_x_4253) ;  /* 0x0000000800a47947 */ /* 0x000fea0003800000 */
.L_x_4258:
[----:B------:R-:W0:Y:S02]  /*98c0*/  I2F.F64.S64 R18, R18 ;  /* 0x0000001200127312 */ /* 0x000e240000301c00 */
[----:B0-----:R0:W-:Y:S01]  /*98d0*/  STG.E.64 desc[UR36][R4.64], R18 ;  /* 0x0000001204007986 */ /* 0x0011e2000c101b24 */
[----:B------:R-:W-:Y:S05]  /*98e0*/  BRA `(.L_x_4253) ;  /* 0x0000000800987947 */ /* 0x000fea0003800000 */
.L_x_4248:
        /* <DEDUP_REMOVED lines=13> */
.L_x_4262:
[----:B-1--4-:R-:W0:Y:S01]  /*99c0*/  I2F.F64.S64 R8, R18 ;  /* 0x0000001200087312 */ /* 0x012e220000301c00 */
[----:B------:R-:W-:-:S05]  /*99d0*/  CS2R R10, SRZ ;  /* 0x00000000000a7805 */ /* 0x000fca000001ff00 */
[----:B0-----:R0:W-:Y:S01]  /*99e0*/  STG.E.128 desc[UR36][R4.64], R8 ;  /* 0x0000000804007986 */ /* 0x0011e2000c101d24 */
[----:B------:R-:W-:Y:S05]  /*99f0*/  BRA `(.L_x_4253) ;  /* 0x0000000800547947 */ /* 0x000fea0003800000 */
.L_x_4261:
        /* <DEDUP_REMOVED lines=21> */
.L_x_4266:
[----:B------:R-:W-:Y:S05]  /*9b50*/  BSYNC B0 ;  /* 0x0000000000007941 */ /* 0x000fea0003800000 */
.L_x_4265:
[----:B------:R-:W-:-:S05]  /*9b60*/  LOP3.LUT R7, R0, R7, RZ, 0xfc, !PT ;  /* 0x0000000700077212 */ /* 0x000fca00078efcff */
[----:B------:R0:W-:Y:S01]  /*9b70*/  STG.E.U8 desc[UR36][R4.64], R7 ;  /* 0x0000000704007986 */ /* 0x0001e2000c101124 */
[----:B------:R-:W-:Y:S05]  /*9b80*/  BRA `(.L_x_4253) ;  /* 0x0000000400f07947 */ /* 0x000fea0003800000 */
.L_x_4264:
        /* <DEDUP_REMOVED lines=13> */
.L_x_4268:
[----:B------:R-:W-:Y:S01]  /*9c60*/  IMAD.MOV.U32 R0, RZ, RZ, 0x7f ;  /* 0x0000007fff007424 */ /* 0x000fe200078e00ff */
[----:B------:R-:W-:-:S04]  /*9c70*/  ISETP.GT.U32.AND P0, PT, R3, 0x7f800000, PT ;  /* 0x7f8000000300780c */ /* 0x000fc80003f04070 */
[----:B------:R-:W-:-:S09]  /*9c80*/  SEL R0, R0, 0x7c, P0 ;  /* 0x0000007c00007807 */ /* 0x000fd20000000000 */
.L_x_4269:
[----:B------:R-:W-:Y:S05]  /*9c90*/  BSYNC B0 ;  /* 0x0000000000007941 */ /* 0x000fea0003800000 */
.L_x_4267:
[----:B------:R-:W-:-:S04]  /*9ca0*/  LOP3.LUT R3, R19, 0x80000000, RZ, 0xc0, !PT ;  /* 0x8000000013037812 */ /* 0x000fc800078ec0ff */
[----:B------:R-:W-:-:S04]  /*9cb0*/  SHF.R.U32.HI R3, RZ, 0x18, R3 ;  /* 0x00000018ff037819 */ /* 0x000fc80000011603 */
[----:B------:R-:W-:-:S05]  /*9cc0*/  LOP3.LUT R3, R0, R3, RZ, 0xfc, !PT ;  /* 0x0000000300037212 */ /* 0x000fca00078efcff */
[----:B------:R0:W-:Y:S01]  /*9cd0*/  STG.E.U8 desc[UR36][R4.64], R3 ;  /* 0x0000000304007986 */ /* 0x0001e2000c101124 */
[----:B------:R-:W-:Y:S05]  /*9ce0*/  BRA `(.L_x_4253) ;  /* 0x0000000400987947 */ /* 0x000fea0003800000 */
.L_x_4263:
[----:B------:R-:W0:Y:S02]  /*9cf0*/  I2F.S64 R0, R18 ;  /* 0x0000001200007312 */ /* 0x000e240000301400 */
[----:B0-----:R-:W-:-:S05]  /*9d00*/  F2FP.BF16.F32.PACK_AB R0, RZ, R0 ;  /* 0x00000000ff00723e */ /* 0x001fca00000010ff */
[----:B------:R0:W-:Y:S01]  /*9d10*/  STG.E.U16 desc[UR36][R4.64], R0 ;  /* 0x0000000004007986 */ /* 0x0001e2000c101524 */
[----:B------:R-:W-:Y:S05]  /*9d20*/  BRA `(.L_x_4253) ;  /* 0x0000000400887947 */ /* 0x000fea0003800000 */
.L_x_4260:
        /* <DEDUP_REMOVED lines=10> */
.L_x_4272:
        /* <DEDUP_REMOVED lines=17> */
.L_x_4275:
[----:B------:R-:W-:-:S04]  /*9ee0*/  LOP3.LUT R0, R19, 0x80000000, RZ, 0xc0, !PT ;  /* 0x8000000013007812 */ /* 0x000fc800078ec0ff */
[----:B------:R-:W-:-:S04]  /*9ef0*/  SHF.R.U32.HI R0, RZ, 0x18, R0 ;  /* 0x00000018ff007819 */ /* 0x000fc80000011600 */
[----:B------:R-:W-:-:S07]  /*9f00*/  LOP3.LUT R0, R3, R0, RZ, 0xfc, !PT ;  /* 0x0000000003007212 */ /* 0x000fce00078efcff */
.L_x_4274:
[----:B------:R-:W-:Y:S05]  /*9f10*/  BSYNC B0 ;  /* 0x0000000000007941 */ /* 0x000fea0003800000 */
.L_x_4273:
[----:B------:R0:W-:Y:S01]  /*9f20*/  STG.E.U8 desc[UR36][R4.64], R0 ;  /* 0x0000000004007986 */ /* 0x0001e2000c101124 */
[----:B------:R-:W-:Y:S05]  /*9f30*/  BRA `(.L_x_4253) ;  /* 0x0000000400047947 */ /* 0x000fea0003800000 */
.L_x_4271:
        /* <DEDUP_REMOVED lines=17> */
.L_x_4278:
[----:B------:R-:W-:-:S04]  /*a050*/  LOP3.LUT R0, R19, 0x80000000, RZ, 0xc0, !PT ;  /* 0x8000000013007812 */ /* 0x000fc800078ec0ff */
[----:B------:R-:W-:-:S04]  /*a060*/  SHF.R.U32.HI R0, RZ, 0x18, R0 ;  /* 0x00000018ff007819 */ /* 0x000fc80000011600 */
[----:B------:R-:W-:-:S07]  /*a070*/  LOP3.LUT R0, R3, R0, RZ, 0xfc, !PT ;  /* 0x0000000003007212 */ /* 0x000fce00078efcff */
.L_x_4277:
[----:B------:R-:W-:Y:S05]  /*a080*/  BSYNC B0 ;  /* 0x0000000000007941 */ /* 0x000fea0003800000 */
.L_x_4276:
[----:B------:R0:W-:Y:S01]  /*a090*/  STG.E.U8 desc[UR36][R4.64], R0 ;  /* 0x0000000004007986 */ /* 0x0001e2000c101124 */
[----:B------:R-:W-:Y:S05]  /*a0a0*/  BRA `(.L_x_4253) ;  /* 0x0000000000a87947 */ /* 0x000fea0003800000 */
.L_x_4270:
        /* <DEDUP_REMOVED lines=22> */
.L_x_4252:
        /* <DEDUP_REMOVED lines=11> */
[----:B-1--4-:R-:W-:Y:S02]  /*a2c0*/  IMAD.MOV.U32 R8, RZ, RZ, 0x65 ;  /* 0x00000065ff087424 */ /* 0x012fe400078e00ff */
[----:B------:R-:W-:Y:S02]  /*a2d0*/  IMAD.MOV.U32 R12, RZ, RZ, 0x1 ;  /* 0x00000001ff0c7424 */ /* 0x000fe400078e00ff */
[----:B------:R-:W-:-:S07]  /*a2e0*/  IMAD.MOV.U32 R13, RZ, RZ, RZ ;  /* 0x000000ffff0d7224 */ /* 0x000fce00078e00ff */
[----:B------:R-:W-:-:S07]  /*a2f0*/  LEPC R20, `(.L_x_4281) ;  /* 0x000000001014794e */ /* 0x000fce0000000000 */
[----:B0-----:R-:W-:Y:S05]  /*a300*/  CALL.ABS.NOINC R14 ;  /* 0x000000000e007343 */ /* 0x001fea0003c00000 */
.L_x_4281:
[----:B------:R-:W-:Y:S05]  /*a310*/  BRA `(.L_x_4253) ;  /* 0x00000000000c7947 */ /* 0x000fea0003800000 */
.L_x_4280:
[----:B------:R0:W-:Y:S01]  /*a320*/  STG.E.64 desc[UR36][R4.64], R18 ;  /* 0x0000001204007986 */ /* 0x0001e2000c101b24 */
[----:B------:R-:W-:Y:S05]  /*a330*/  BRA `(.L_x_4253) ;  /* 0x0000000000047947 */ /* 0x000fea0003800000 */
.L_x_4279:
[----:B------:R0:W-:Y:S02]  /*a340*/  STG.E desc[UR36][R4.64], R18 ;  /* 0x0000001204007986 */ /* 0x0001e4000c101924 */
.L_x_4253:
[----:B------:R-:W-:-:S07]  /*a350*/  VIADD R33, R33, 0x80 ;  /* 0x0000008021217836 */ /* 0x000fce0000000000 */
.L_x_4213:
[----:B------:R-:W-:Y:S05]  /*a360*/  BSYNC B6 ;  /* 0x0000000000067941 */ /* 0x000fea0003800000 */
.L_x_4212:
[----:B------:R-:W-:-:S13]  /*a370*/  ISETP.GE.AND P0, PT, R33, R2, PT ;  /* 0x000000022100720c */ /* 0x000fda0003f06270 */
[----:B------:R-:W-:Y:S05]  /*a380*/  @P0 EXIT ;  /* 0x000000000000094d */ /* 0x000fea0003800000 */
[----:B0--3--:R-:W0:Y:S01]  /*a390*/  LDC.64 R2, c[0x0][0x218] ;  /* 0x00008600ff027b82 */ /* 0x009e220000000a00 */
        /* <DEDUP_REMOVED lines=18> */
.L_x_4285:
[----:B------:R-:W-:Y:S01]  /*a4c0*/  STG.E.U8 desc[UR36][R2.64], R16 ;  /* 0x0000001002007986 */ /* 0x000fe2000c101124 */
[----:B------:R-:W-:Y:S05]  /*a4d0*/  EXIT ;  /* 0x000000000000794d */ /* 0x000fea0003800000 */
.L_x_4284:
        /* <DEDUP_REMOVED lines=8> */
.L_x_4288:
[----:B------:R-:W-:Y:S01]  /*a560*/  STG.E desc[UR36][R2.64], R16 ;  /* 0x0000001002007986 */ /* 0x000fe2000c101924 */
[----:B------:R-:W-:Y:S05]  /*a570*/  EXIT ;  /* 0x000000000000794d */ /* 0x000fea0003800000 */
.L_x_4287:
[----:B------:R-:W-:Y:S01]  /*a580*/  STG.E.U16 desc[UR36][R2.64], R16 ;  /* 0x0000001002007986 */ /* 0x000fe2000c101524 */
[----:B------:R-:W-:Y:S05]  /*a590*/  EXIT ;  /* 0x000000000000794d */ /* 0x000fea0003800000 */
.L_x_4283:
        /* <DEDUP_REMOVED lines=9> */
.L_x_4290:
[----:B------:R-:W0:Y:S02]  /*a630*/  I2F.S64 R0, R16 ;  /* 0x0000001000007312 */ /* 0x000e240000301400 */
[----:B0-----:R-:W-:-:S05]  /*a640*/  F2FP.F16.F32.PACK_AB R0, RZ, R0 ;  /* 0x00000000ff00723e */ /* 0x001fca00000000ff */
[----:B------:R-:W-:Y:S01]  /*a650*/  STG.E.U16 desc[UR36][R2.64], R0 ;  /* 0x0000000002007986 */ /* 0x000fe2000c101524 */
[----:B------:R-:W-:Y:S05]  /*a660*/  EXIT ;  /* 0x000000000000794d */ /* 0x000fea0003800000 */
.L_x_4289:
[----:B------:R-:W-:-:S13]  /*a670*/  ISETP.NE.AND P0, PT, R0, 0x7, PT ;  /* 0x000000070000780c */ /* 0x000fda0003f05270 */
[----:B------:R-:W-:Y:S05]  /*a680*/  @!P0 BRA `(.L_x_4291) ;  /* 0x0000000000348947 */ /* 0x000fea0003800000 */
[----:B------:R-:W-:-:S13]  /*a690*/  ISETP.NE.AND P0, PT, R0, 0x8, PT ;  /* 0x000000080000780c */ /* 0x000fda0003f05270 */
[----:B------:R-:W-:Y:S05]  /*a6a0*/  @!P0 BRA `(.L_x_4292) ;  /* 0x0000000000188947 */ /* 0x000fea0003800000 */
[----:B------:R-:W-:-:S13]  /*a6b0*/  ISETP.NE.AND P0, PT, R0, 0x9, PT ;  /* 0x000000090000780c */ /* 0x000fda0003f05270 */
[----:B------:R-:W-:Y:S05]  /*a6c0*/  @P0 BRA `(.L_x_4286) ;  /* 0x0000000800800947 */ /* 0x000fea0003800000 */
[----:B--2-4-:R-:W0:Y:S01]  /*a6d0*/  I2F.S64 R4, R16 ;  /* 0x0000001000047312 */ /* 0x014e220000301400 */
[----:B-1----:R-:W-:-:S05]  /*a6e0*/  IMAD.MOV.U32 R5, RZ, RZ, RZ ;  /* 0x000000ffff057224 */ /* 0x002fca00078e00ff */
[----:B0-----:R-:W-:Y:S01]  /*a6f0*/  STG.E.64 desc[UR36][R2.64], R4 ;  /* 0x0000000402007986 */ /* 0x001fe2000c101b24 */
[----:B------:R-:W-:Y:S05]  /*a700*/  EXIT ;  /* 0x000000000000794d */ /* 0x000fea0003800000 */
.L_x_4292:
[----:B------:R-:W1:Y:S02]  /*a710*/  I2F.S64 R16, R16 ;  /* 0x0000001000107312 */ /* 0x000e640000301400 */
[----:B-12-4-:R-:W-:-:S04]  /*a720*/  F2FP.F16.F32.PACK_AB R5, RZ, R16 ;  /* 0x00000010ff05723e */ /* 0x016fc800000000ff */
[----:B------:R-:W-:-:S05]  /*a730*/  PRMT R5, R5, 0x5410, RZ ;  /* 0x0000541005057816 */ /* 0x000fca00000000ff */
[----:B------:R-:W-:Y:S01]  /*a740*/  STG.E desc[UR36][R2.64], R5 ;  /* 0x0000000502007986 */ /* 0x000fe2000c101924 */
[----:B------:R-:W-:Y:S05]  /*a750*/  EXIT ;  /* 0x000000000000794d */ /* 0x000fea0003800000 */
.L_x_4291:
[----:B------:R-:W0:Y:S02]  /*a760*/  I2F.F64.S64 R16, R16 ;  /* 0x0000001000107312 */ /* 0x000e240000301c00 */
[----:B0-----:R-:W-:Y:S01]  /*a770*/  STG.E.64 desc[UR36][R2.64], R16 ;  /* 0x0000001002007986 */ /* 0x001fe2000c101b24 */
[----:B------:R-:W-:Y:S05]  /*a780*/  EXIT ;  /* 0x000000000000794d */ /* 0x000fea0003800000 */
.L_x_4282:
        /* <DEDUP_REMOVED lines=10> */
[----:B-12-4-:R-:W-:-:S05]  /*a830*/  SEL R5, RZ, 0x1, !P0 ;  /* 0x00000001ff057807 */ /* 0x016fca0004000000 */
[----:B------:R-:W-:Y:S01]  /*a840*/  STG.E.U8 desc[UR36][R2.64], R5 ;  /* 0x0000000502007986 */ /* 0x000fe2000c101124 */
[----:B------:R-:W-:Y:S05]  /*a850*/  EXIT ;  /* 0x000000000000794d */ /* 0x000fea0003800000 */
.L_x_4295:
[----:B------:R-:W0:Y:S01]  /*a860*/  I2F.F64.S64 R16, R16 ;  /* 0x0000001000107312 */ /* 0x000e220000301c00 */
[----:B------:R-:W-:-:S05]  /*a870*/  CS2R R18, SRZ ;  /* 0x0000000000127805 */ /* 0x000fca000001ff00 */
[----:B0-----:R-:W-:Y:S01]  /*a880*/  STG.E.128 desc[UR36][R2.64], R16 ;  /* 0x0000001002007986 */ /* 0x001fe2000c101d24 */
[----:B------:R-:W-:Y:S05]  /*a890*/  EXIT ;  /* 0x000000000000794d */ /* 0x000fea0003800000 */
.L_x_4294:
[----:B------:R-:W-:-:S13]  /*a8a0*/  ISETP.NE.AND P0, PT, R0, 0xf, PT ;  /* 0x0000000f0000780c */ /* 0x000fda0003f05270 */
[----:B------:R-:W-:Y:S05]  /*a8b0*/  @!P0 BRA `(.L_x_4296) ;  /* 0x0000000000b48947 */ /* 0x000fea0003800000 */
[----:B------:R-:W-:-:S13]  /*a8c0*/  ISETP.NE.AND P0, PT, R0, 0x17, PT ;  /* 0x000000170000780c */ /* 0x000fda0003f05270 */
[----:B------:R-:W-:Y:S05]  /*a8d0*/  @!P0 BRA `(.L_x_4297) ;  /* 0x0000000000548947 */ /* 0x000fea0003800000 */
[----:B------:R-:W-:-:S13]  /*a8e0*/  ISETP.NE.AND P0, PT, R0, 0x18, PT ;  /* 0x000000180000780c */ /* 0x000fda0003f05270 */
[----:B------:R-:W-:Y:S05]  /*a8f0*/  @P0 BRA `(.L_x_4286) ;  /* 0x0000000400f40947 */ /* 0x000fea0003800000 */
[----:B------:R-:W2:Y:S01]  /*a900*/  I2F.S64 R17, R16 ;  /* 0x0000001000117312 */ /* 0x000ea20000301400 */
[----:B------:R-:W-:Y:S01]  /*a910*/  BSSY B0, `(.L_x_4298) ;  /* 0x000000e000007945 */ /* 0x000fe20003800000 */
[C---:B--2-4-:R-:W-:Y:S02]  /*a920*/  LOP3.LUT R4, R17.reuse, 0x7fffffff, RZ, 0xc0, !PT ;  /* 0x7fffffff11047812 */ /* 0x054fe400078ec0ff */
[----:B------:R-:W-:Y:S02]  /*a930*/  LOP3.LUT R0, R17, 0x80000000, RZ, 0xc0, !PT ;  /* 0x8000000011007812 */ /* 0x000fe400078ec0ff */
[----:B------:R-:W-:Y:S02]  /*a940*/  ISETP.GT.U32.AND P0, PT, R4, 0x43efffff, PT ;  /* 0x43efffff0400780c */ /* 0x000fe40003f04070 */
[----:B-1----:R-:W-:Y:S01]  /*a950*/  SHF.R.U32.HI R5, RZ, 0x18, R0 ;  /* 0x00000018ff057819 */ /* 0x002fe20000011600 */
        /* <DEDUP_REMOVED lines=9> */
.L_x_4299:
[----:B------:R-:W-:Y:S05]  /*a9f0*/  BSYNC B0 ;  /* 0x0000000000007941 */ /* 0x000fea0003800000 */
.L_x_4298:
[----:B------:R-:W-:-:S05]  /*aa00*/  LOP3.LUT R5, R0, R5, RZ, 0xfc, !PT ;  /* 0x0000000500057212 */ /* 0x000fca00078efcff */
[----:B------:R-:W-:Y:S01]  /*aa10*/  STG.E.U8 desc[UR36][R2.64], R5 ;  /* 0x0000000502007986 */ /* 0x000fe2000c101124 */
[----:B------:R-:W-:Y:S05]  /*aa20*/  EXIT ;  /* 0x000000000000794d */ /* 0x000fea0003800000 */
.L_x_4297:
[----:B------:R-:W2:Y:S01]  /*aa30*/  I2F.S64 R17, R16 ;  /* 0x0000001000117312 */ /* 0x000ea20000301400 */
[----:B------:R-:W-:Y:S01]  /*aa40*/  BSSY B0, `(.L_x_4300) ;  /* 0x000000f000007945 */ /* 0x000fe20003800000 */
[----:B--2-4-:R-:W-:-:S04]  /*aa50*/  LOP3.LUT R4, R17, 0x7fffffff, RZ, 0xc0, !PT ;  /* 0x7fffffff11047812 */ /* 0x014fc800078ec0ff */
        /* <DEDUP_REMOVED lines=10> */
.L_x_4301:
[----:B------:R-:W-:Y:S01]  /*ab00*/  IMAD.MOV.U32 R0, RZ, RZ, 0x7f ;  /* 0x0000007fff007424 */ /* 0x000fe200078e00ff */
[----:B------:R-:W-:-:S04]  /*ab10*/  ISETP.GT.U32.AND P0, PT, R4, 0x7f800000, PT ;  /* 0x7f8000000400780c */ /* 0x000fc80003f04070 */
[----:B------:R-:W-:-:S09]  /*ab20*/  SEL R0, R0, 0x7c, P0 ;  /* 0x0000007c00007807 */ /* 0x000fd20000000000 */
.L_x_4302:
[----:B------:R-:W-:Y:S05]  /*ab30*/  BSYNC B0 ;  /* 0x0000000000007941 */ /* 0x000fea0003800000 */
.L_x_4300:
[----:B------:R-:W-:-:S04]  /*ab40*/  LOP3.LUT R4, R17, 0x80000000, RZ, 0xc0, !PT ;  /* 0x8000000011047812 */ /* 0x000fc800078ec0ff */
[----:B-1----:R-:W-:-:S04]  /*ab50*/  SHF.R.U32.HI R5, RZ, 0x18, R4 ;  /* 0x00000018ff057819 */ /* 0x002fc80000011604 */
[----:B------:R-:W-:-:S05]  /*ab60*/  LOP3.LUT R5, R0, R5, RZ, 0xfc, !PT ;  /* 0x0000000500057212 */ /* 0x000fca00078efcff */
[----:B------:R-:W-:Y:S01]  /*ab70*/  STG.E.U8 desc[UR36][R2.64], R5 ;  /* 0x0000000502007986 */ /* 0x000fe2000c101124 */
[----:B------:R-:W-:Y:S05]  /*ab80*/  EXIT ;  /* 0x000000000000794d */ /* 0x000fea0003800000 */
.L_x_4296:
[----:B------:R-:W0:Y:S02]  /*ab90*/  I2F.S64 R0, R16 ;  /* 0x0000001000007312 */ /* 0x000e240000301400 */
[----:B0-----:R-:W-:-:S05]  /*aba0*/  F2FP.BF16.F32.PACK_AB R0, RZ, R0 ;  /* 0x00000000ff00723e */ /* 0x001fca00000010ff */
[----:B------:R-:W-:Y:S01]  /*abb0*/  STG.E.U16 desc[UR36][R2.64], R0 ;  /* 0x0000000002007986 */ /* 0x000fe2000c101524 */
[----:B------:R-:W-:Y:S05]  /*abc0*/  EXIT ;  /* 0x000000000000794d */ /* 0x000fea0003800000 */
.L_x_4293:
        /* <DEDUP_REMOVED lines=10> */
.L_x_4305:
[----:B------:R-:W1:Y:S01]  /*ac70*/  I2F.S64 R17, R16 ;  /* 0x0000001000117312 */ /* 0x000e620000301400 */
[----:B------:R-:W-:Y:S01]  /*ac80*/  BSSY B0, `(.L_x_4306) ;  /* 0x0000014000007945 */ /* 0x000fe20003800000 */
[----:B------:R-:W-:Y:S01]  /*ac90*/  IMAD.MOV.U32 R0, RZ, RZ, 0x80 ;  /* 0x00000080ff007424 */ /* 0x000fe200078e00ff */
[----:B-12-4-:R-:W-:-:S04]  /*aca0*/  LOP3.LUT R5, R17, 0x7fffffff, RZ, 0xc0, !PT ;  /* 0x7fffffff11057812 */ /* 0x016fc800078ec0ff */
        /* <DEDUP_REMOVED lines=13> */
.L_x_4308:
[----:B------:R-:W-:-:S04]  /*ad80*/  LOP3.LUT R0, R17, 0x80000000, RZ, 0xc0, !PT ;  /* 0x8000000011007812 */ /* 0x000fc800078ec0ff */
[----:B------:R-:W-:-:S04]  /*ad90*/  SHF.R.U32.HI R5, RZ, 0x18, R0 ;  /* 0x00000018ff057819 */ /* 0x000fc80000011600 */
[----:B------:R-:W-:-:S04]  /*ada0*/  LOP3.LUT R4, R4, R5, RZ, 0xfc, !PT ;  /* 0x0000000504047212 */ /* 0x000fc800078efcff */
[----:B------:R-:W-:-:S07]  /*adb0*/  PRMT R0, R4, 0x7610, R0 ;  /* 0x0000761004007816 */ /* 0x000fce0000000000 */
.L_x_4307:
[----:B------:R-:W-:Y:S05]  /*adc0*/  BSYNC B0 ;  /* 0x0000000000007941 */ /* 0x000fea0003800000 */
.L_x_4306:
[----:B------:R-:W-:Y:S01]  /*add0*/  STG.E.U8 desc[UR36][R2.64], R0 ;  /* 0x0000000002007986 */ /* 0x000fe2000c101124 */
[----:B------:R-:W-:Y:S05]  /*ade0*/  EXIT ;  /* 0x000000000000794d */ /* 0x000fea0003800000 */
.L_x_4304:
        /* <DEDUP_REMOVED lines=17> */
.L_x_4311:
[----:B------:R-:W-:-:S04]  /*af00*/  LOP3.LUT R0, R17, 0x80000000, RZ, 0xc0, !PT ;  /* 0x8000000011007812 */ /* 0x000fc800078ec0ff */
[----:B------:R-:W-:-:S04]  /*af10*/  SHF.R.U32.HI R5, RZ, 0x18, R0 ;  /* 0x00000018ff057819 */ /* 0x000fc80000011600 */
[----:B------:R-:W-:-:S04]  /*af20*/  LOP3.LUT R4, R4, R5, RZ, 0xfc, !PT ;  /* 0x0000000504047212 */ /* 0x000fc800078efcff */
[----:B------:R-:W-:-:S07]  /*af30*/  PRMT R0, R4, 0x7610, R0 ;  /* 0x0000761004007816 */ /* 0x000fce0000000000 */
.L_x_4310:
[----:B------:R-:W-:Y:S05]  /*af40*/  BSYNC B0 ;  /* 0x0000000000007941 */ /* 0x000fea0003800000 */
.L_x_4309:
[----:B------:R-:W-:Y:S01]  /*af50*/  STG.E.U8 desc[UR36][R2.64], R0 ;  /* 0x0000000002007986 */ /* 0x000fe2000c101124 */
[----:B------:R-:W-:Y:S05]  /*af60*/  EXIT ;  /* 0x000000000000794d */ /* 0x000fea0003800000 */
.L_x_4303:
[----:B------:R-:W-:-:S13]  /*af70*/  ISETP.NE.AND P0, PT, R0, 0x1c, PT ;  /* 0x0000001c0000780c */ /* 0x000fda0003f05270 */
[----:B------:R-:W-:Y:S05]  /*af80*/  @!P0 BRA `(.L_x_4312) ;  /* 0x00000000009c8947 */ /* 0x000fea0003800000 */
[----:B------:R-:W-:-:S13]  /*af90*/  ISETP.NE.AND P0, PT, R0, 0x1d, PT ;  /* 0x0000001d0000780c */ /* 0x000fda0003f05270 */
[----:B------:R-:W-:Y:S05]  /*afa0*/  @!P0 BRA `(.L_x_4313) ;  /* 0x00000000008c8947 */ /* 0x000fea0003800000 */
[----:B------:R-:W-:-:S13]  /*afb0*/  ISETP.NE.AND P0, PT, R0, 0x2c, PT ;  /* 0x0000002c0000780c */ /* 0x000fda0003f05270 */
[----:B------:R-:W-:Y:S05]  /*afc0*/  @P0 BRA `(.L_x_4286) ;  /* 0x0000000000400947 */ /* 0x000fea0003800000 */
[----:B------:R-:W2:Y:S02]  /*afd0*/  I2F.S64 R16, R16 ;  /* 0x0000001000107312 */ /* 0x000ea40000301400 */
[----:B--2-4-:R-:W-:-:S04]  /*afe0*/  SHF.R.U32.HI R4, RZ, 0x17, R16 ;  /* 0x00000017ff047819 */ /* 0x014fc80000011610 */
[----:B-1----:R-:W-:-:S04]  /*aff0*/  LOP3.LUT R5, R4, 0xff, RZ, 0xc0, !PT ;  /* 0x000000ff04057812 */ /* 0x002fc800078ec0ff */
        /* <DEDUP_REMOVED lines=13> */
.L_x_4286:
[----:B------:R-:W-:Y:S01]  /*b0d0*/  MOV R0, 0x0 ;  /* 0x0000000000007802 */ /* 0x000fe20000000f00 */
[----:B------:R-:W-:Y:S01]  /*b0e0*/  ULDC.64 UR4, c[0x4][0x148] ;  /* 0x0100520000047ab9 */ /* 0x000fe20000000a00 */
[----:B------:R-:W-:Y:S01]  /*b0f0*/  ULDC.64 UR6, c[0x4][0x40] ;  /* 0x0100100000067ab9 */ /* 0x000fe20000000a00 */
[----:B--2-4-:R-:W-:Y:S01]  /*b100*/  IMAD.U32 R4, RZ, RZ, UR4 ;  /* 0x00000004ff047e24 */ /* 0x014fe2000f8e00ff */
[----:B------:R0:W2:Y:S01]  /*b110*/  LDC.64 R2, c[0x4][R0] ;  /* 0x0100000000027b82 */ /* 0x0000a20000000a00 */
[----:B-1----:R-:W-:Y:S01]  /*b120*/  IMAD.U32 R5, RZ, RZ, UR5 ;  /* 0x00000005ff057e24 */ /* 0x002fe2000f8e00ff */
        /* <DEDUP_REMOVED lines=9> */
[----:B--2---:R-:W-:Y:S05]  /*b1c0*/  CALL.ABS.NOINC R2 ;  /* 0x0000000002007343 */ /* 0x004fea0003c00000 */
.L_x_4314:
[----:B------:R-:W-:Y:S05]  /*b1d0*/  EXIT ;  /* 0x000000000000794d */ /* 0x000fea0003800000 */
.L_x_4313:
[----:B------:R-:W-:Y:S01]  /*b1e0*/  STG.E.64 desc[UR36][R2.64], R16 ;  /* 0x0000001002007986 */ /* 0x000fe2000c101b24 */
[----:B------:R-:W-:Y:S05]  /*b1f0*/  EXIT ;  /* 0x000000000000794d */ /* 0x000fea0003800000 */
.L_x_4312:
[----:B------:R-:W-:Y:S01]  /*b200*/  STG.E desc[UR36][R2.64], R16 ;  /* 0x0000001002007986 */ /* 0x000fe2000c101924 */
[----:B------:R-:W-:Y:S05]  /*b210*/  EXIT ;  /* 0x000000000000794d */ /* 0x000fea0003800000 */
.L_x_4315:
        /* <DEDUP_REMOVED lines=14> */
.L_x_26156:


//--------------------- .text._ZN2at6native18elementwise_kernelILi128ELi2EZNS0_22gpu_kernel_impl_nocastINS0_13BinaryFunctorIlllNS0_17BitwiseXorFunctorIlEEEEEEvRNS_18TensorIteratorBaseERKT_EUliE_EEviT1_ --------------------------
	.section	.text._ZN2at6native18elementwise_kernelILi128ELi2EZNS0_22gpu_kernel_impl_nocastINS0_13BinaryFunctorIlllNS0_17BitwiseXorFunctorIlEEEEEEvRNS_18TensorIteratorBaseERKT_EUliE_EEviT1_,"ax",@progbits
	.align	128
        .global         _ZN2at6native18elementwise_kernelILi128ELi2EZNS0_22gpu_kernel_impl_nocastINS0_13BinaryFunctorIlllNS0_17BitwiseXorFunctorIlEEEEEEvRNS_18TensorIteratorBaseERKT_EUliE_EEviT1_
        .type           _ZN2at6native18elementwise_kernelILi128ELi2EZNS0_22gpu_kernel_impl_nocastINS0_13BinaryFunctorIlllNS0_17BitwiseXorFunctorIlEEEEEEvRNS_18TensorIteratorBaseERKT_EUliE_EEviT1_,@function
        .size           _ZN2at6native18elementwise_kernelILi128ELi2EZNS0_22gpu_kernel_impl_nocastINS0_13BinaryFunctorIlllNS0_17BitwiseXorFunctorIlEEEEEEvRNS_18TensorIteratorBaseERKT_EUliE_EEviT1_,(.L_x_26157 - _ZN2at6native18elementwise_kernelILi128ELi2EZNS0_22gpu_kernel_impl_nocastINS0_13BinaryFunctorIlllNS0_17BitwiseXorFunctorIlEEEEEEvRNS_18TensorIteratorBaseERKT_EUliE_EEviT1_)
        .other          _ZN2at6native18elementwise_kernelILi128ELi2EZNS0_22gpu_kernel_impl_nocastINS0_13BinaryFunctorIlllNS0_17BitwiseXorFunctorIlEEEEEEvRNS_18TensorIteratorBaseERKT_EUliE_EEviT1_,@"STO_CUDA_ENTRY STV_DEFAULT"
_ZN2at6native18elementwise_kernelILi128ELi2EZNS0_22gpu_kernel_impl_nocastINS0_13BinaryFunctorIlllNS0_17BitwiseXorFunctorIlEEEEEEvRNS_18TensorIteratorBaseERKT_EUliE_EEviT1_:
.text._ZN2at6native18elementwise_kernelILi128ELi2EZNS0_22gpu_kernel_impl_nocastINS0_13BinaryFunctorIlllNS0_17BitwiseXorFunctorIlEEEEEEvRNS_18TensorIteratorBaseERKT_EUliE_EEviT1_:
        /* <DEDUP_REMOVED lines=11> */
[----:B------:R-:W-:Y:S01]  /*00b0*/  HFMA2.MMA R4, -RZ, RZ, 0, 0 ;  /* 0x00000000ff047435 */ /* 0x000fe200000001ff */
[----:B------:R-:W-:Y:S02]  /*00c0*/  CS2R R2, SRZ ;  /* 0x0000000000027805 */ /* 0x000fe4000001ff00 */
        /* <DEDUP_REMOVED lines=350> */
.L_x_4318:
[----:B------:R-:W-:Y:S01]  /*16b0*/  ULDC.64 UR10, c[0x0][0x488] ;  /* 0x00012200000a7ab9 */ /* 0x000fe20000000a00 */
[----:B------:R-:W-:Y:S01]  /*16c0*/  ULDC.64 UR8, c[0x0][0x480] ;  /* 0x0001200000087ab9 */ /* 0x000fe20000000a00 */
[----:B------:R-:W-:Y:S02]  /*16d0*/  IADD3 R4, P1, R4, UR10, RZ ;  /* 0x0000000a04047c10 */ /* 0x000fe4000ff3e0ff */
[----:B------:R-:W-:Y:S02]  /*16e0*/  IADD3 R6, P0, R2, UR8, RZ ;  /* 0x0000000802067c10 */ /* 0x000fe4000ff1e0ff */
[----:B------:R-:W-:Y:S02]  /*16f0*/  IADD3.X R5, RZ, UR11, RZ, P1, !PT ;  /* 0x0000000bff057c10 */ /* 0x000fe40008ffe4ff */
[----:B------:R-:W-:Y:S01]  /*1700*/  IADD3.X R7, RZ, UR9, RZ, P0, !PT ;  /* 0x00000009ff077c10 */ /* 0x000fe200087fe4ff */
[----:B------:R-:W-:-:S03]  /*1710*/  ULDC.64 UR8, c[0x0][0x478] ;  /* 0x00011e0000087ab9 */ /* 0x000fc60000000a00 */
[----:B------:R-:W2:Y:S04]  /*1720*/  LDG.E.64 R4, desc[UR4][R4.64] ;  /* 0x0000000404047981 */ /* 0x000ea8000c1e1b00 */
[----:B------:R-:W2:Y:S01]  /*1730*/  LDG.E.64 R6, desc[UR4][R6.64] ;  /* 0x0000000406067981 */ /* 0x000ea2000c1e1b00 */
[----:B------:R-:W-:Y:S02]  /*1740*/  IADD3 R8, P0, R3, UR8, RZ ;  /* 0x0000000803087c10 */ /* 0x000fe4000ff1e0ff */
[----:B------:R-:W-:Y:S02]  /*1750*/  IADD3 R11, R0, 0x80, RZ ;  /* 0x00000080000b7810 */ /* 0x000fe40007ffe0ff */
[----:B------:R-:W-:Y:S02]  /*1760*/  IADD3.X R9, RZ, UR9, RZ, P0, !PT ;  /* 0x00000009ff097c10 */ /* 0x000fe400087fe4ff */
[----:B--2---:R-:W-:-:S02]  /*1770*/  LOP3.LUT R2, R4, R6, RZ, 0x3c, !PT ;  /* 0x0000000604027212 */ /* 0x004fc400078e3cff */
[----:B------:R-:W-:-:S05]  /*1780*/  LOP3.LUT R3, R5, R7, RZ, 0x3c, !PT ;  /* 0x0000000705037212 */ /* 0x000fca00078e3cff */
[----:B------:R0:W-:Y:S02]  /*1790*/  STG.E.64 desc[UR4][R8.64], R2 ;  /* 0x0000000208007986 */ /* 0x0001e4000c101b04 */
.L_x_4317:
[----:B------:R-:W-:Y:S05]  /*17a0*/  BSYNC B0 ;  /* 0x0000000000007941 */ /* 0x000fea0003800000 */
.L_x_4316:
[----:B------:R-:W-:-:S13]  /*17b0*/  ISETP.GE.AND P0, PT, R11, UR6, PT ;  /* 0x000000060b007c0c */ /* 0x000fda000bf06270 */
[----:B------:R-:W-:Y:S05]  /*17c0*/  @P0 EXIT ;  /* 0x000000000000094d */ /* 0x000fea0003800000 */
[----:B0-----:R-:W0:Y:S01]  /*17d0*/  LDC R8, c[0x0][0x218] ;  /* 0x00008600ff087b82 */ /* 0x001e220000000800 */
        /* <DEDUP_REMOVED lines=335> */
[----:B------:R-:W-:-:S03]  /*2cd0*/  @P0 MOV R8, RZ ;  /* 0x000000ff00080202 */ /* 0x000fc60000000f00 */
[----:B------:R-:W1:Y:S08]  /*2ce0*/  @P0 LDC R13, c[0x0][0x33c] ;  /* 0x0000cf00ff0d0b82 */ /* 0x000e700000000800 */
[----:B------:R-:W2:Y:S08]  /*2cf0*/  @P0 LDC.64 R6, c[0x0][0x468] ;  /* 0x00011a00ff060b82 */ /* 0x000eb00000000a00 */
[----:B------:R-:W3:Y:S01]  /*2d00*/  @P0 LDC R12, c[0x0][0x470] ;  /* 0x00011c00ff0c0b82 */ /* 0x000ee20000000800 */
[----:B0-----:R-:W-:-:S05]  /*2d10*/  @P0 IMAD.HI.U32 R4, R9, R10, R8 ;  /* 0x0000000a09040227 */ /* 0x001fca00078e0008 */
[----:B------:R-:W-:Y:S02]  /*2d20*/  @P0 SHF.R.U32.HI R4, RZ, R11, R4 ;  /* 0x0000000bff040219 */ /* 0x000fe40000011604 */
[----:B------:R-:W-:Y:S02]  /*2d30*/  IADD3 R11, -R9, RZ, RZ ;  /* 0x000000ff090b7210 */ /* 0x000fe40007ffe1ff */
[----:B------:R-:W-:-:S03]  /*2d40*/  @P0 IADD3 R8, -R4, RZ, RZ ;  /* 0x000000ff04080210 */ /* 0x000fc60007ffe1ff */
[----:B------:R-:W-:Y:S01]  /*2d50*/  IMAD R5, R11, UR8, R5 ;  /* 0x000000080b057c24 */ /* 0x000fe2000f8e0205 */
[----:B------:R-:W-:Y:S01]  /*2d60*/  ULDC.64 UR8, c[0x0][0x460] ;  /* 0x0001180000087ab9 */ /* 0x000fe20000000a00 */
[----:B-1----:R-:W-:Y:S02]  /*2d70*/  @P0 IMAD R9, R13, R8, R9 ;  /* 0x000000080d090224 */ /* 0x002fe400078e0209 */
[C---:B------:R-:W-:Y:S02]  /*2d80*/  IMAD R3, R5.reuse, UR6, R3 ;  /* 0x0000000605037c24 */ /* 0x040fe4000f8e0203 */
[C---:B------:R-:W-:Y:S02]  /*2d90*/  IMAD R2, R5.reuse, UR8, R2 ;  /* 0x0000000805027c24 */ /* 0x040fe4000f8e0202 */
[----:B------:R-:W-:Y:S02]  /*2da0*/  IMAD R0, R5, UR9, R0 ;  /* 0x0000000905007c24 */ /* 0x000fe4000f8e0200 */
[----:B--2---:R-:W-:-:S02]  /*2db0*/  @P0 IMAD R3, R9, R6, R3 ;  /* 0x0000000609030224 */ /* 0x004fc400078e0203 */
[C---:B------:R-:W-:Y:S02]  /*2dc0*/  @P0 IMAD R2, R9.reuse, R7, R2 ;  /* 0x0000000709020224 */ /* 0x040fe400078e0202 */
[----:B---3--:R-:W-:-:S07]  /*2dd0*/  @P0 IMAD R0, R9, R12, R0 ;  /* 0x0000000c09000224 */ /* 0x008fce00078e0200 */
.L_x_4319:
[----:B------:R-:W-:Y:S01]  /*2de0*/  ULDC.64 UR6, c[0x0][0x480] ;  /* 0x0001200000067ab9 */ /* 0x000fe20000000a00 */
[----:B------:R-:W-:Y:S01]  /*2df0*/  ULDC.64 UR8, c[0x0][0x488] ;  /* 0x0001220000087ab9 */ /* 0x000fe20000000a00 */
[----:B------:R-:W-:Y:S02]  /*2e00*/  IADD3 R6, P0, R2, UR6, RZ ;  /* 0x0000000602067c10 */ /* 0x000fe4000ff1e0ff */
[----:B------:R-:W-:Y:S02]  /*2e10*/  IADD3 R4, P1, R0, UR8, RZ ;  /* 0x0000000800047c10 */ /* 0x000fe4000ff3e0ff */
[----:B------:R-:W-:Y:S01]  /*2e20*/  IADD3.X R7, RZ, UR7, RZ, P0, !PT ;  /* 0x00000007ff077c10 */ /* 0x000fe200087fe4ff */
[----:B------:R-:W-:Y:S01]  /*2e30*/  ULDC.64 UR6, c[0x0][0x478] ;  /* 0x00011e0000067ab9 */ /* 0x000fe20000000a00 */
[----:B------:R-:W-:-:S04]  /*2e40*/  IADD3.X R5, RZ, UR9, RZ, P1, !PT ;  /* 0x00000009ff057c10 */ /* 0x000fc80008ffe4ff */
[----:B------:R-:W2:Y:S04]  /*2e50*/  LDG.E.64 R6, desc[UR4][R6.64] ;  /* 0x0000000406067981 */ /* 0x000ea8000c1e1b00 */
[----:B------:R-:W2:Y:S01]  /*2e60*/  LDG.E.64 R4, desc[UR4][R4.64] ;  /* 0x0000000404047981 */ /* 0x000ea2000c1e1b00 */
[----:B------:R-:W-:-:S04]  /*2e70*/  IADD3 R8, P0, R3, UR6, RZ ;  /* 0x0000000603087c10 */ /* 0x000fc8000ff1e0ff */
[----:B------:R-:W-:Y:S02]  /*2e80*/  IADD3.X R9, RZ, UR7, RZ, P0, !PT ;  /* 0x00000007ff097c10 */ /* 0x000fe400087fe4ff */
[----:B--2---:R-:W-:Y:S02]  /*2e90*/  LOP3.LUT R2, R4, R6, RZ, 0x3c, !PT ;  /* 0x0000000604027212 */ /* 0x004fe400078e3cff */
[----:B------:R-:W-:-:S05]  /*2ea0*/  LOP3.LUT R3, R5, R7, RZ, 0x3c, !PT ;  /* 0x0000000705037212 */ /* 0x000fca00078e3cff */
[----:B------:R-:W-:Y:S01]  /*2eb0*/  STG.E.64 desc[UR4][R8.64], R2 ;  /* 0x0000000208007986 */ /* 0x000fe2000c101b04 */
[----:B------:R-:W-:Y:S05]  /*2ec0*/  EXIT ;  /* 0x000000000000794d */ /* 0x000fea0003800000 */
.L_x_4320:
        /* <DEDUP_REMOVED lines=11> */
.L_x_26157:


//--------------------- .text._ZN2at6native27unrolled_elementwise_kernelINS0_13BinaryFunctorIlllNS0_17BitwiseXorFunctorIlEEEESt5arrayIPcLm3EELi4E23TrivialOffsetCalculatorILi2EjES9_ILi1EjENS0_6memory15LoadWithoutCastENSC_16StoreWithoutCastEEEviT_T0_T2_T3_T4_T5_ --------------------------
	.section	.text._ZN2at6native27unrolled_elementwise_kernelINS0_13BinaryFunctorIlllNS0_17BitwiseXorFunctorIlEEEESt5arrayIPcLm3EELi4E23TrivialOffsetCalculatorILi2EjES9_ILi1EjENS0_6memory15LoadWithoutCastENSC_16StoreWithoutCastEEEviT_T0_T2_T3_T4_T5_,"ax",@progbits
	.align	128
        .global         _ZN2at6native27unrolled_elementwise_kernelINS0_13BinaryFunctorIlllNS0_17BitwiseXorFunctorIlEEEESt5arrayIPcLm3EELi4E23TrivialOffsetCalculatorILi2EjES9_ILi1EjENS0_6memory15LoadWithoutCastENSC_16StoreWithoutCastEEEviT_T0_T2_T3_T4_T5_
        .type           _ZN2at6native27unrolled_elementwise_kernelINS0_13BinaryFunctorIlllNS0_17BitwiseXorFunctorIlEEEESt5arrayIPcLm3EELi4E23TrivialOffsetCalculatorILi2EjES9_ILi1EjENS0_6memory15LoadWithoutCastENSC_16StoreWithoutCastEEEviT_T0_T2_T3_T4_T5_,@function
        .size           _ZN2at6native27unrolled_elementwise_kernelINS0_13BinaryFunctorIlllNS0_17BitwiseXorFunctorIlEEEESt5arrayIPcLm3EELi4E23TrivialOffsetCalculatorILi2EjES9_ILi1EjENS0_6memory15LoadWithoutCastENSC_16StoreWithoutCastEEEviT_T0_T2_T3_T4_T5_,(.L_x_26158 - _ZN2at6native27unrolled_elementwise_kernelINS0_13BinaryFunctorIlllNS0_17BitwiseXorFunctorIlEEEESt5arrayIPcLm3EELi4E23TrivialOffsetCalculatorILi2EjES9_ILi1EjENS0_6memory15LoadWithoutCastENSC_16StoreWithoutCastEEEviT_T0_T2_T3_T4_T5_)
        .other          _ZN2at6native27unrolled_elementwise_kernelINS0_13BinaryFunctorIlllNS0_17BitwiseXorFunctorIlEEEESt5arrayIPcLm3EELi4E23TrivialOffsetCalculatorILi2EjES9_ILi1EjENS0_6memory15LoadWithoutCastENSC_16StoreWithoutCastEEEviT_T0_T2_T3_T4_T5_,@"STO_CUDA_ENTRY STV_DEFAULT"
_ZN2at6native27unrolled_elementwise_kernelINS0_13BinaryFunctorIlllNS0_17BitwiseXorFunctorIlEEEESt5arrayIPcLm3EELi4E23TrivialOffsetCalculatorILi2EjES9_ILi1EjENS0_6memory15LoadWithoutCastENSC_16StoreWithoutCastEEEviT_T0_T2_T3_T4_T5_:
.text._ZN2at6native27unrolled_elementwise_kernelINS0_13BinaryFunctorIlllNS0_17BitwiseXorFunctorIlEEEESt5arrayIPcLm3EELi4E23TrivialOffsetCalculatorILi2EjES9_ILi1EjENS0_6memory15LoadWithoutCastENSC_16StoreWithoutCastEEEviT_T0_T2_T3_T4_T5_:
[----:B------:R-:W-:Y:S01]  /*0000*/  LDC R1, c[0x0][0x28] ;  /* 0x00000a00ff017b82 */ /* 0x000fe20000000800 */
[----:B------:R-:W0:Y:S07]  /*0010*/  S2R R0, SR_CTAID.X ;  /* 0x0000000000007919 */ /* 0x000e2e0000002500 */
[----:B------:R-:W0:Y:S01]  /*0020*/  LDC R3, c[0x0][0x210] ;  /* 0x00008400ff037b82 */ /* 0x000e220000000800 */
[----:B------:R-:W-:Y:S01]  /*0030*/  CS2R R4, SRZ ;  /* 0x0000000000047805 */ /* 0x000fe2000001ff00 */
        /* <DEDUP_REMOVED lines=10> */
[----:B------:R-:W-:Y:S01]  /*00e0*/  @!P1 LEA R7, R0, R21, 0x9 ;  /* 0x0000001500079211 */ /* 0x000fe200078e48ff */
[----:B------:R-:W-:Y:S01]  /*00f0*/  @!P1 VIADD R21, R21, 0x80 ;  /* 0x0000008015159836 */ /* 0x000fe20000000000 */
[----:B------:R-:W2:Y:S01]  /*0100*/  @!P1 LDC.64 R16, c[0x0][0x220] ;  /* 0x00008800ff109b82 */ /* 0x000ea20000000a00 */
[----:B0-----:R-:W-:-:S03]  /*0110*/  @!P0 IMAD.WIDE.U32 R24, R3, 0x8, R24 ;  /* 0x0000000803188825 */ /* 0x001fc600078e0018 */
[----:B------:R-:W-:-:S04]  /*0120*/  ISETP.GE.AND P2, PT, R21, R14, PT ;  /* 0x0000000e1500720c */ /* 0x000fc80003f46270 */
[----:B------:R-:W0:Y:S01]  /*0130*/  @!P1 LDC.64 R18, c[0x0][0x228] ;  /* 0x00008a00ff129b82 */ /* 0x000e220000000a00 */
[----:B-1----:R-:W-:Y:S01]  /*0140*/  @!P0 IMAD.WIDE.U32 R26, R3, 0x8, R26 ;  /* 0x00000008031a8825 */ /* 0x002fe200078e001a */
[----:B------:R-:W-:-:S04]  /*0150*/  CS2R R2, SRZ ;  /* 0x0000000000027805 */ /* 0x000fc8000001ff00 */
[----:B------:R-:W3:Y:S03]  /*0160*/  @!P0 LDG.E.64 R4, desc[UR4][R26.64] ;  /* 0x000000041a048981 */ /* 0x000ee6000c1e1b00 */
[----:B------:R-:W1:Y:S01]  /*0170*/  @!P2 LDC.64 R12, c[0x0][0x220] ;  /* 0x00008800ff0cab82 */ /* 0x000e620000000a00 */
[----:B------:R-:W3:Y:S07]  /*0180*/  @!P0 LDG.E.64 R2, desc[UR4][R24.64] ;  /* 0x0000000418028981 */ /* 0x000eee000c1e1b00 */
[----:B------:R-:W4:Y:S01]  /*0190*/  @!P2 LDC.64 R10, c[0x0][0x228] ;  /* 0x00008a00ff0aab82 */ /* 0x000f220000000a00 */
[----:B------:R-:W-:Y:S01]  /*01a0*/  @!P2 IMAD R29, R0, 0x200, R21 ;  /* 0x00000200001da824 */ /* 0x000fe200078e0215 */
[----:B------:R-:W-:Y:S01]  /*01b0*/  CS2R R8, SRZ ;  /* 0x0000000000087805 */ /* 0x000fe2000001ff00 */
[----:B--2---:R-:W-:-:S04]  /*01c0*/  @!P1 IMAD.WIDE.U32 R16, R7, 0x8, R16 ;  /* 0x0000000807109825 */ /* 0x004fc800078e0010 */
[----:B0-----:R-:W-:Y:S01]  /*01d0*/  @!P1 IMAD.WIDE.U32 R18, R7, 0x8, R18 ;  /* 0x0000000807129825 */ /* 0x001fe200078e0012 */
[----:B------:R-:W-:-:S04]  /*01e0*/  CS2R R6, SRZ ;  /* 0x0000000000067805 */ /* 0x000fc8000001ff00 */
[----:B------:R-:W2:Y:S01]  /*01f0*/  @!P1 LDG.E.64 R8, desc[UR4][R18.64] ;  /* 0x0000000412089981 */ /* 0x000ea2000c1e1b00 */
[C---:B-1----:R-:W-:Y:S01]  /*0200*/  @!P2 IMAD.WIDE.U32 R22, R29.reuse, 0x8, R12 ;  /* 0x000000081d16a825 */ /* 0x042fe200078e000c */
[----:B------:R-:W-:Y:S02]  /*0210*/  CS2R R12, SRZ ;  /* 0x00000000000c7805 */ /* 0x000fe4000001ff00 */
[----:B------:R-:W2:Y:S01]  /*0220*/  @!P1 LDG.E.64 R6, desc[UR4][R16.64] ;  /* 0x0000000410069981 */ /* 0x000ea2000c1e1b00 */
[----:B----4-:R-:W-:Y:S01]  /*0230*/  @!P2 IMAD.WIDE.U32 R28, R29, 0x8, R10 ;  /* 0x000000081d1ca825 */ /* 0x010fe200078e000a */
[----:B------:R-:W-:-:S04]  /*0240*/  CS2R R10, SRZ ;  /* 0x00000000000a7805 */ /* 0x000fc8000001ff00 */
[----:B------:R-:W4:Y:S04]  /*0250*/  @!P2 LDG.E.64 R12, desc[UR4][R28.64] ;  /* 0x000000041c0ca981 */ /* 0x000f28000c1e1b00 */
[----:B------:R0:W4:Y:S01]  /*0260*/  @!P2 LDG.E.64 R10, desc[UR4][R22.64] ;  /* 0x00000004160aa981 */ /* 0x000122000c1e1b00 */
[----:B------:R-:W-:-:S04]  /*0270*/  @!P2 IADD3 R21, R21, 0x80, RZ ;  /* 0x000000801515a810 */ /* 0x000fc80007ffe0ff */
[----:B------:R-:W-:Y:S01]  /*0280*/  ISETP.GE.AND P1, PT, R21, R14, PT ;  /* 0x0000000e1500720c */ /* 0x000fe20003f26270 */
[----:B0-----:R-:W0:-:S12]  /*0290*/  @!P0 LDC.64 R22, c[0x0][0x218] ;  /* 0x00008600ff168b82 */ /* 0x001e180000000a00 */
[----:B------:R-:W1:Y:S08]  /*02a0*/  @!P1 LDC.64 R24, c[0x0][0x220] ;  /* 0x00008800ff189b82 */ /* 0x000e700000000a00 */
[----:B------:R-:W0:Y:S01]  /*02b0*/  @!P1 LDC.64 R26, c[0x0][0x228] ;  /* 0x00008a00ff1a9b82 */ /* 0x000e220000000a00 */
[----:B------:R-:W-:Y:S02]  /*02c0*/  @!P1 IMAD R21, R0, 0x200, R21 ;  /* 0x0000020000159824 */ /* 0x000fe400078e0215 */
[----:B------:R-:W-:Y:S01]  /*02d0*/  VIADD R20, R15, 0x80 ;  /* 0x000000800f147836 */ /* 0x000fe20000000000 */
[----:B------:R-:W-:-:S02]  /*02e0*/  CS2R R16, SRZ ;  /* 0x0000000000107805 */ /* 0x000fc4000001ff00 */
[----:B------:R-:W-:Y:S01]  /*02f0*/  CS2R R18, SRZ ;  /* 0x0000000000127805 */ /* 0x000fe2000001ff00 */
[----:B-1----:R-:W-:-:S05]  /*0300*/  @!P1 IMAD.WIDE.U32 R24, R21, 0x8, R24 ;  /* 0x0000000815189825 */ /* 0x002fca00078e0018 */
[----:B------:R1:W5:Y:S01]  /*0310*/  @!P1 LDG.E.64 R16, desc[UR4][R24.64] ;  /* 0x0000000418109981 */ /* 0x000362000c1e1b00 */
[----:B0-----:R-:W-:Y:S01]  /*0320*/  @!P1 IMAD.WIDE.U32 R26, R21, 0x8, R26 ;  /* 0x00000008151a9825 */ /* 0x001fe200078e001a */
[----:B------:R-:W-:-:S03]  /*0330*/  MOV R21, R15 ;  /* 0x0000000f00157202 */ /* 0x000fc60000000f00 */
[----:B------:R-:W-:Y:S01]  /*0340*/  @!P0 IMAD R15, R0, 0x200, R15 ;  /* 0x00000200000f8824 */ /* 0x000fe200078e020f */
[----:B------:R1:W5:Y:S03]  /*0350*/  @!P1 LDG.E.64 R18, desc[UR4][R26.64] ;  /* 0x000000041a129981 */ /* 0x000366000c1e1b00 */
[----:B------:R-:W-:-:S04]  /*0360*/  @!P0 IMAD.WIDE.U32 R22, R15, 0x8, R22 ;  /* 0x000000080f168825 */ /* 0x000fc800078e0016 */
[----:B------:R-:W-:-:S05]  /*0370*/  @!P0 IMAD.MOV.U32 R21, RZ, RZ, R20 ;  /* 0x000000ffff158224 */ /* 0x000fca00078e0014 */
[----:B------:R-:W-:Y:S01]  /*0380*/  ISETP.GE.AND P1, PT, R21, R14, PT ;  /* 0x0000000e1500720c */ /* 0x000fe20003f26270 */
[----:B------:R-:W-:Y:S01]  /*0390*/  BSSY B0, `(.L_x_4321) ;  /* 0x0000013000007945 */ /* 0x000fe20003800000 */
[----:B---3--:R-:W-:Y:S02]  /*03a0*/  LOP3.LUT R2, R4, R2, RZ, 0x3c, !PT ;  /* 0x0000000204027212 */ /* 0x008fe400078e3cff */
[----:B------:R-:W-:-:S05]  /*03b0*/  LOP3.LUT R3, R5, R3, RZ, 0x3c, !PT ;  /* 0x0000000305037212 */ /* 0x000fca00078e3cff */
[----:B------:R1:W-:Y:S01]  /*03c0*/  @!P0 STG.E.64 desc[UR4][R22.64], R2 ;  /* 0x0000000216008986 */ /* 0x0003e2000c101b04 */
[----:B--2---:R-:W-:Y:S02]  /*03d0*/  LOP3.LUT R4, R8, R6, RZ, 0x3c, !PT ;  /* 0x0000000608047212 */ /* 0x004fe400078e3cff */
[----:B------:R-:W-:Y:S02]  /*03e0*/  LOP3.LUT R5, R9, R7, RZ, 0x3c, !PT ;  /* 0x0000000709057212 */ /* 0x000fe400078e3cff */
[----:B----4-:R-:W-:Y:S02]  /*03f0*/  LOP3.LUT R6, R12, R10, RZ, 0x3c, !PT ;  /* 0x0000000a0c067212 */ /* 0x010fe400078e3cff */
[----:B------:R-:W-:Y:S01]  /*0400*/  LOP3.LUT R7, R13, R11, RZ, 0x3c, !PT ;  /* 0x0000000b0d077212 */ /* 0x000fe200078e3cff */
[----:B-1----:R-:W-:Y:S06]  /*0410*/  @P1 BRA `(.L_x_4322) ;  /* 0x0000000000281947 */ /* 0x002fec0003800000 */
        /* <DEDUP_REMOVED lines=10> */
.L_x_4322:
[----:B------:R-:W-:Y:S05]  /*04c0*/  BSYNC B0 ;  /* 0x0000000000007941 */ /* 0x000fea0003800000 */
.L_x_4321:
[----:B------:R-:W-:-:S13]  /*04d0*/  ISETP.GE.AND P0, PT, R21, R14, PT ;  /* 0x0000000e1500720c */ /* 0x000fda0003f06270 */
[----:B------:R-:W-:Y:S05]  /*04e0*/  @P0 EXIT ;  /* 0x000000000000094d */ /* 0x000fea0003800000 */
[----:B0-----:R-:W0:Y:S01]  /*04f0*/  LDC.64 R2, c[0x0][0x218] ;  /* 0x00008600ff027b82 */ /* 0x001e220000000a00 */
[----:B------:R-:W-:Y:S01]  /*0500*/  IMAD R21, R0, 0x200, R21 ;  /* 0x0000020000157824 */ /* 0x000fe200078e0215 */
[----:B-----5:R-:W-:Y:S02]  /*0510*/  LOP3.LUT R4, R18, R16, RZ, 0x3c, !PT ;  /* 0x0000001012047212 */ /* 0x020fe400078e3cff */
[----:B------:R-:W-:Y:S01]  /*0520*/  LOP3.LUT R5, R19, R17, RZ, 0x3c, !PT ;  /* 0x0000001113057212 */ /* 0x000fe200078e3cff */
[----:B0-----:R-:W-:-:S05]  /*0530*/  IMAD.WIDE.U32 R2, R21, 0x8, R2 ;  /* 0x0000000815027825 */ /* 0x001fca00078e0002 */
[----:B------:R-:W-:Y:S01]  /*0540*/  STG.E.64 desc[UR4][R2.64], R4 ;  /* 0x0000000402007986 */ /* 0x000fe2000c101b04 */
[----:B------:R-:W-:Y:S05]  /*0550*/  EXIT ;  /* 0x000000000000794d */ /* 0x000fea0003800000 */
.L_x_4323:
        /* <DEDUP_REMOVED lines=10> */
.L_x_26158:


//--------------------- .text._ZN2at6native29vectorized_elementwise_kernelILi2ENS0_13BinaryFunctorIlllNS0_17BitwiseXorFunctorIlEEEESt5arrayIPcLm3EEEEviT0_T1_ --------------------------
	.section	.text._ZN2at6native29vectorized_elementwise_kernelILi2ENS0_13BinaryFunctorIlllNS0_17BitwiseXorFunctorIlEEEESt5arrayIPcLm3EEEEviT0_T1_,"ax",@progbits
	.align	128
        .global         _ZN2at6native29vectorized_elementwise_kernelILi2ENS0_13BinaryFunctorIlllNS0_17BitwiseXorFunctorIlEEEESt5arrayIPcLm3EEEEviT0_T1_
        .type           _ZN2at6native29vectorized_elementwise_kernelILi2ENS0_13BinaryFunctorIlllNS0_17BitwiseXorFunctorIlEEEESt5arrayIPcLm3EEEEviT0_T1_,@function
        .size           _ZN2at6native29vectorized_elementwise_kernelILi2ENS0_13BinaryFunctorIlllNS0_17BitwiseXorFunctorIlEEEESt5arrayIPcLm3EEEEviT0_T1_,(.L_x_26159 - _ZN2at6native29vectorized_elementwise_kernelILi2ENS0_13BinaryFunctorIlllNS0_17BitwiseXorFunctorIlEEEESt5arrayIPcLm3EEEEviT0_T1_)
        .other          _ZN2at6native29vectorized_elementwise_kernelILi2ENS0_13BinaryFunctorIlllNS0_17BitwiseXorFunctorIlEEEESt5arrayIPcLm3EEEEviT0_T1_,@"STO_CUDA_ENTRY STV_DEFAULT"
_ZN2at6native29vectorized_elementwise_kernelILi2ENS0_13BinaryFunctorIlllNS0_17BitwiseXorFunctorIlEEEESt5arrayIPcLm3EEEEviT0_T1_:
.text._ZN2at6native29vectorized_elementwise_kernelILi2ENS0_13BinaryFunctorIlllNS0_17BitwiseXorFunctorIlEEEESt5arrayIPcLm3EEEEviT0_T1_:
        /* <DEDUP_REMOVED lines=15> */
[----:B------:R-:W2:Y:S04]  /*00f0*/  LDG.E.128 R8, desc[UR4][R28.64+0x800] ;  /* 0x000800041c087981 */ /* 0x000ea8000c1e1d00 */
[----:B------:R-:W4:Y:S01]  /*0100*/  LDG.E.128 R16, desc[UR4][R28.64] ;  /* 0x000000041c107981 */ /* 0x000f22000c1e1d00 */
[----:B------:R-:W-:-:S05]  /*0110*/  IMAD.WIDE.U32 R22, R21, 0x10, R22 ;  /* 0x0000001015167825 */ /* 0x000fca00078e0016 */
[----:B------:R-:W2:Y:S04]  /*0120*/  LDG.E.128 R4, desc[UR4][R22.64+0x800] ;  /* 0x0008000416047981 */ /* 0x000ea8000c1e1d00 */
[----:B------:R-:W4:Y:S01]  /*0130*/  LDG.E.128 R12, desc[UR4][R22.64] ;  /* 0x00000004160c7981 */ /* 0x000f22000c1e1d00 */
[----:B---3--:R-:W-:Y:S01]  /*0140*/  IMAD.WIDE.U32 R30, R26, 0x8, R30 ;  /* 0x000000081a1e7825 */ /* 0x008fe200078e001e */
[----:B--2---:R-:W-:Y:S02]  /*0150*/  LOP3.LUT R24, R6, R10, RZ, 0x3c, !PT ;  /* 0x0000000a06187212 */ /* 0x004fe400078e3cff */
[----:B------:R-:W-:Y:S02]  /*0160*/  LOP3.LUT R25, R7, R11, RZ, 0x3c, !PT ;  /* 0x0000000b07197212 */ /* 0x000fe400078e3cff */
[----:B------:R-:W-:-:S02]  /*0170*/  LOP3.LUT R26, R4, R8, RZ, 0x3c, !PT ;  /* 0x00000008041a7212 */ /* 0x000fc400078e3cff */
[----:B------:R-:W-:Y:S02]  /*0180*/  LOP3.LUT R27, R5, R9, RZ, 0x3c, !PT ;  /* 0x00000009051b7212 */ /* 0x000fe400078e3cff */
[----:B------:R-:W2:Y:S04]  /*0190*/  LDG.E.128 R4, desc[UR4][R28.64+0x1000] ;  /* 0x001000041c047981 */ /* 0x000ea8000c1e1d00 */
[----:B------:R-:W2:Y:S01]  /*01a0*/  LDG.E.128 R8, desc[UR4][R22.64+0x1000] ;  /* 0x0010000416087981 */ /* 0x000ea2000c1e1d00 */
[----:B----4-:R-:W-:Y:S02]  /*01b0*/  LOP3.LUT R0, R14, R18, RZ, 0x3c, !PT ;  /* 0x000000120e007212 */ /* 0x010fe400078e3cff */
[----:B------:R-:W-:Y:S02]  /*01c0*/  LOP3.LUT R2, R15, R19, RZ, 0x3c, !PT ;  /* 0x000000130f027212 */ /* 0x000fe400078e3cff */
[----:B------:R-:W-:-:S02]  /*01d0*/  LOP3.LUT R3, R12, R16, RZ, 0x3c, !PT ;  /* 0x000000100c037212 */ /* 0x000fc400078e3cff */
[----:B------:R-:W-:Y:S02]  /*01e0*/  LOP3.LUT R20, R13, R17, RZ, 0x3c, !PT ;  /* 0x000000110d147212 */ /* 0x000fe400078e3cff */
[----:B------:R-:W3:Y:S04]  /*01f0*/  LDG.E.128 R12, desc[UR4][R28.64+0x1800] ;  /* 0x001800041c0c7981 */ /* 0x000ee8000c1e1d00 */
[----:B------:R0:W3:Y:S01]  /*0200*/  LDG.E.128 R16, desc[UR4][R22.64+0x1800] ;  /* 0x0018000416107981 */ /* 0x0000e2000c1e1d00 */
[----:B------:R-:W-:-:S04]  /*0210*/  IMAD.WIDE R30, R21, 0x10, R30 ;  /* 0x00000010151e7825 */ /* 0x000fc800078e021e */
[----:B0-----:R-:W-:Y:S02]  /*0220*/  IMAD.MOV.U32 R22, RZ, RZ, R0 ;  /* 0x000000ffff167224 */ /* 0x001fe400078e0000 */
[----:B------:R-:W-:Y:S02]  /*0230*/  IMAD.MOV.U32 R23, RZ, RZ, R2 ;  /* 0x000000ffff177224 */ /* 0x000fe400078e0002 */
[----:B------:R-:W-:Y:S02]  /*0240*/  IMAD.MOV.U32 R21, RZ, RZ, R20 ;  /* 0x000000ffff157224 */ /* 0x000fe400078e0014 */
[----:B------:R-:W-:-:S05]  /*0250*/  IMAD.MOV.U32 R20, RZ, RZ, R3 ;  /* 0x000000ffff147224 */ /* 0x000fca00078e0003 */
[----:B------:R-:W-:Y:S01]  /*0260*/  STG.E.128 desc[UR4][R30.64], R20 ;  /* 0x000000141e007986 */ /* 0x000fe2000c101d04 */
[----:B--2---:R-:W-:Y:S01]  /*0270*/  LOP3.LUT R0, R10, R6, RZ, 0x3c, !PT ;  /* 0x000000060a007212 */ /* 0x004fe200078e3cff */
[----:B------:R-:W-:Y:S01]  /*0280*/  IMAD.MOV.U32 R6, RZ, RZ, R24 ;  /* 0x000000ffff067224 */ /* 0x000fe200078e0018 */
[----:B------:R-:W-:Y:S02]  /*0290*/  LOP3.LUT R11, R11, R7, RZ, 0x3c, !PT ;  /* 0x000000070b0b7212 */ /* 0x000fe400078e3cff */
[----:B------:R-:W-:Y:S01]  /*02a0*/  LOP3.LUT R2, R8, R4, RZ, 0x3c, !PT ;  /* 0x0000000408027212 */ /* 0x000fe200078e3cff */
[----:B------:R-:W-:Y:S01]  /*02b0*/  IMAD.MOV.U32 R4, RZ, RZ, R26 ;  /* 0x000000ffff047224 */ /* 0x000fe200078e001a */
[----:B------:R-:W-:Y:S01]  /*02c0*/  LOP3.LUT R33, R9, R5, RZ, 0x3c, !PT ;  /* 0x0000000509217212 */ /* 0x000fe200078e3cff */
[----:B------:R-:W-:Y:S01]  /*02d0*/  IMAD.MOV.U32 R5, RZ, RZ, R27 ;  /* 0x000000ffff057224 */ /* 0x000fe200078e001b */
[----:B------:R-:W-:-:S05]  /*02e0*/  MOV R7, R25 ;  /* 0x0000001900077202 */ /* 0x000fca0000000f00 */
[----:B------:R0:W-:Y:S01]  /*02f0*/  STG.E.128 desc[UR4][R30.64+0x800], R4 ;  /* 0x000800041e007986 */ /* 0x0001e2000c101d04 */
[----:B---3--:R-:W-:Y:S02]  /*0300*/  LOP3.LUT R3, R16, R12, RZ, 0x3c, !PT ;  /* 0x0000000c10037212 */ /* 0x008fe400078e3cff */
[----:B------:R-:W-:Y:S02]  /*0310*/  LOP3.LUT R8, R18, R14, RZ, 0x3c, !PT ;  /* 0x0000000e12087212 */ /* 0x000fe400078e3cff */
[----:B------:R-:W-:Y:S02]  /*0320*/  LOP3.LUT R9, R19, R15, RZ, 0x3c, !PT ;  /* 0x0000000f13097212 */ /* 0x000fe400078e3cff */
[----:B------:R-:W-:Y:S01]  /*0330*/  LOP3.LUT R12, R17, R13, RZ, 0x3c, !PT ;  /* 0x0000000d110c7212 */ /* 0x000fe200078e3cff */
[----:B0-----:R-:W-:Y:S01]  /*0340*/  IMAD.MOV.U32 R6, RZ, RZ, R0 ;  /* 0x000000ffff067224 */ /* 0x001fe200078e0000 */
[----:B------:R-:W-:Y:S01]  /*0350*/  MOV R5, R33 ;  /* 0x0000002100057202 */ /* 0x000fe20000000f00 */
[----:B------:R-:W-:-:S02]  /*0360*/  IMAD.MOV.U32 R7, RZ, RZ, R11 ;  /* 0x000000ffff077224 */ /* 0x000fc400078e000b */
[----:B------:R-:W-:-:S05]  /*0370*/  IMAD.MOV.U32 R4, RZ, RZ, R2 ;  /* 0x000000ffff047224 */ /* 0x000fca00078e0002 */
[----:B------:R0:W-:Y:S02]  /*0380*/  STG.E.128 desc[UR4][R30.64+0x1000], R4 ;  /* 0x001000041e007986 */ /* 0x0001e4000c101d04 */
[----:B0-----:R-:W-:Y:S02]  /*0390*/  IMAD.MOV.U32 R6, RZ, RZ, R8 ;  /* 0x000000ffff067224 */ /* 0x001fe400078e0008 */
[----:B------:R-:W-:Y:S02]  /*03a0*/  IMAD.MOV.U32 R7, RZ, RZ, R9 ;  /* 0x000000ffff077224 */ /* 0x000fe400078e0009 */
[----:B------:R-:W-:Y:S02]  /*03b0*/  IMAD.MOV.U32 R4, RZ, RZ, R3 ;  /* 0x000000ffff047224 */ /* 0x000fe400078e0003 */
[----:B------:R-:W-:-:S05]  /*03c0*/  IMAD.MOV.U32 R5, RZ, RZ, R12 ;  /* 0x000000ffff057224 */ /* 0x000fca00078e000c */
[----:B------:R-:W-:Y:S01]  /*03d0*/  STG.E.128 desc[UR4][R30.64+0x1800], R4 ;  /* 0x001800041e007986 */ /* 0x000fe2000c101d04 */
[----:B------:R-:W-:Y:S05]  /*03e0*/  EXIT ;  /* 0x000000000000794d */ /* 0x000fea0003800000 */
.L_x_4324:
[----:B------:R-:W0:Y:S01]  /*03f0*/  S2R R21, SR_TID.X ;  /* 0x0000000000157919 */ /* 0x000e220000002100 */
[----:B------:R-:W-:Y:S02]  /*0400*/  CS2R R16, SRZ ;  /* 0x0000000000107805 */ /* 0x000fe4000001ff00 */
[----:B------:R-:W-:Y:S02]  /*0410*/  CS2R R18, SRZ ;  /* 0x0000000000127805 */ /* 0x000fe4000001ff00 */
[----:B0-----:R-:W-:-:S13]  /*0420*/  ISETP.GE.AND P0, PT, R21, R0, PT ;  /* 0x000000001500720c */ /* 0x001fda0003f06270 */
[----:B------:R-:W0:Y:S01]  /*0430*/  @!P0 LDC.64 R2, c[0x0][0x220] ;  /* 0x00008800ff028b82 */ /* 0x000e220000000a00 */
[----:B------:R-:W-:Y:S01]  /*0440*/  @!P0 IMAD.IADD R11, R26, 0x1, R21 ;  /* 0x000000011a0b8824 */ /* 0x000fe200078e0215 */
[----:B------:R-:W-:-:S04]  /*0450*/  @!P0 IADD3 R21, R21, 0x80, RZ ;  /* 0x0000008015158810 */ /* 0x000fc80007ffe0ff */
[----:B------:R-:W-:Y:S02]  /*0460*/  ISETP.GE.AND P1, PT, R21, R0, PT ;  /* 0x000000001500720c */ /* 0x000fe40003f26270 */
[----:B------:R-:W1:Y:S11]  /*0470*/  @!P0 LDC.64 R4, c[0x0][0x228] ;  /* 0x00008a00ff048b82 */ /* 0x000e760000000a00 */
[----:B------:R-:W2:Y:S01]  /*0480*/  @!P1 LDC.64 R6, c[0x0][0x220] ;  /* 0x00008800ff069b82 */ /* 0x000ea20000000a00 */
[----:B0-----:R-:W-:-:S07]  /*0490*/  @!P0 IMAD.WIDE.U32 R2, R11, 0x8, R2 ;  /* 0x000000080b028825 */ /* 0x001fce00078e0002 */
[----:B------:R-:W0:Y:S01]  /*04a0*/  @!P1 LDC.64 R8, c[0x0][0x228] ;  /* 0x00008a00ff089b82 */ /* 0x000e220000000a00 */
[----:B------:R-:W3:Y:S01]  /*04b0*/  @!P0 LDG.E.64 R16, desc[UR4][R2.64] ;  /* 0x0000000402108981 */ /* 0x000ee2000c1e1b00 */
[----:B-1----:R-:W-:-:S05]  /*04c0*/  @!P0 IMAD.WIDE.U32 R4, R11, 0x8, R4 ;  /* 0x000000080b048825 */ /* 0x002fca00078e0004 */
[----:B------:R1:W3:Y:S01]  /*04d0*/  @!P0 LDG.E.64 R18, desc[UR4][R4.64] ;  /* 0x0000000404128981 */ /* 0x0002e2000c1e1b00 */
[----:B------:R-:W-:Y:S01]  /*04e0*/  @!P1 IMAD.IADD R11, R26, 0x1, R21 ;  /* 0x000000011a0b9824 */ /* 0x000fe200078e0215 */
[----:B------:R-:W-:Y:S02]  /*04f0*/  CS2R R22, SRZ ;  /* 0x0000000000167805 */ /* 0x000fe4000001ff00 */
[----:B------:R-:W-:Y:S01]  /*0500*/  CS2R R24, SRZ ;  /* 0x0000000000187805 */ /* 0x000fe2000001ff00 */
[----:B--2---:R-:W-:-:S05]  /*0510*/  @!P1 IMAD.WIDE.U32 R6, R11, 0x8, R6 ;  /* 0x000000080b069825 */ /* 0x004fca00078e0006 */
[----:B------:R-:W2:Y:S01]  /*0520*/  @!P1 LDG.E.64 R22, desc[UR4][R6.64] ;  /* 0x0000000406169981 */ /* 0x000ea2000c1e1b00 */
[----:B0-----:R-:W-:-:S05]  /*0530*/  @!P1 IMAD.WIDE.U32 R8, R11, 0x8, R8 ;  /* 0x000000080b089825 */ /* 0x001fca00078e0008 */
[----:B------:R0:W2:Y:S01]  /*0540*/  @!P1 LDG.E.64 R24, desc[UR4][R8.64] ;  /* 0x0000000408189981 */ /* 0x0000a2000c1e1b00 */
[----:B------:R-:W-:-:S05]  /*0550*/  @!P1 VIADD R21, R21, 0x80 ;  /* 0x0000008015159836 */ /* 0x000fca0000000000 */
[----:B------:R-:W-:-:S13]  /*0560*/  ISETP.GE.AND P2, PT, R21, R0, PT ;  /* 0x000000001500720c */ /* 0x000fda0003f46270 */
[----:B------:R-:W-:Y:S01]  /*0570*/  @!P2 IMAD.IADD R11, R26, 0x1, R21 ;  /* 0x000000011a0ba824 */ /* 0x000fe200078e0215 */
[----:B-1----:R-:W1:Y:S01]  /*0580*/  @!P2 LDC.64 R4, c[0x0][0x220] ;  /* 0x00008800ff04ab82 */ /* 0x002e620000000a00 */
[----:B------:R-:W-:-:S05]  /*0590*/  @!P2 VIADD R21, R21, 0x80 ;  /* 0x000000801515a836 */ /* 0x000fca0000000000 */
[CC--:B------:R-:W-:Y:S02]  /*05a0*/  ISETP.GE.AND P3, PT, R21.reuse, R0.reuse, PT ;  /* 0x000000001500720c */ /* 0x0c0fe40003f66270 */
[----:B------:R-:W4:Y:S11]  /*05b0*/  @!P2 LDC.64 R14, c[0x0][0x228] ;  /* 0x00008a00ff0eab82 */ /* 0x000f360000000a00 */
[----:B------:R-:W-:Y:S01]  /*05c0*/  @!P3 IMAD.IADD R27, R26, 0x1, R21 ;  /* 0x000000011a1bb824 */ /* 0x000fe200078e0215 */
[----:B------:R-:W-:Y:S01]  /*05d0*/  @!P3 IADD3 R21, R21, 0x80, RZ ;  /* 0x000000801515b810 */ /* 0x000fe20007ffe0ff */
[----:B0-----:R-:W0:Y:S03]  /*05e0*/  @!P3 LDC.64 R8, c[0x0][0x228] ;  /* 0x00008a00ff08bb82 */ /* 0x001e260000000a00 */
[----:B------:R-:W-:Y:S01]  /*05f0*/  ISETP.GE.AND P1, PT, R21, R0, PT ;  /* 0x000000001500720c */ /* 0x000fe20003f26270 */
[----:B-1----:R-:W-:Y:S01]  /*0600*/  @!P2 IMAD.WIDE.U32 R30, R11, 0x8, R4 ;  /* 0x000000080b1ea825 */ /* 0x002fe200078e0004 */
[----:B------:R-:W-:-:S02]  /*0610*/  CS2R R2, SRZ ;  /* 0x0000000000027805 */ /* 0x000fc4000001ff00 */
[----:B------:R-:W-:Y:S01]  /*0620*/  CS2R R4, SRZ ;  /* 0x0000000000047805 */ /* 0x000fe2000001ff00 */
[----:B------:R-:W1:Y:S01]  /*0630*/  @!P3 LDC.64 R28, c[0x0][0x220] ;  /* 0x00008800ff1cbb82 */ /* 0x000e620000000a00 */
[----:B----4-:R-:W-:Y:S02]  /*0640*/  @!P2 IMAD.WIDE.U32 R14, R11, 0x8, R14 ;  /* 0x000000080b0ea825 */ /* 0x010fe400078e000e */
[----:B------:R4:W5:Y:S05]  /*0650*/  @!P2 LDG.E.64 R2, desc[UR4][R30.64] ;  /* 0x000000041e02a981 */ /* 0x00096a000c1e1b00 */
[----:B------:R-:W4:Y:S01]  /*0660*/  @!P1 LDC.64 R10, c[0x0][0x220] ;  /* 0x00008800ff0a9b82 */ /* 0x000f220000000a00 */
[----:B------:R4:W5:Y:S01]  /*0670*/  @!P2 LDG.E.64 R4, desc[UR4][R14.64] ;  /* 0x000000040e04a981 */ /* 0x000962000c1e1b00 */
[----:B------:R-:W-:-:S06]  /*0680*/  @!P1 IMAD.IADD R35, R26, 0x1, R21 ;  /* 0x000000011a239824 */ /* 0x000fcc00078e0215 */
[----:B------:R-:W4:Y:S01]  /*0690*/  @!P1 LDC.64 R12, c[0x0][0x228] ;  /* 0x00008a00ff0c9b82 */ /* 0x000f220000000a00 */
[----:B------:R-:W-:-:S05]  /*06a0*/  @!P1 VIADD R21, R21, 0x80 ;  /* 0x0000008015159836 */ /* 0x000fca0000000000 */
[----:B------:R-:W-:Y:S01]  /*06b0*/  ISETP.GE.AND P2, PT, R21, R0, PT ;  /* 0x000000001500720c */ /* 0x000fe20003f46270 */
[C---:B0-----:R-:W-:Y:S01]  /*06c0*/  @!P3 IMAD.WIDE.U32 R32, R27.reuse, 0x8, R8 ;  /* 0x000000081b20b825 */ /* 0x041fe200078e0008 */
[----:B------:R-:W-:Y:S02]  /*06d0*/  CS2R R6, SRZ ;  /* 0x0000000000067805 */ /* 0x000fe4000001ff00 */
[----:B------:R-:W-:Y:S01]  /*06e0*/  CS2R R8, SRZ ;  /* 0x0000000000087805 */ /* 0x000fe2000001ff00 */
[----:B-1----:R-:W-:-:S05]  /*06f0*/  @!P3 IMAD.WIDE.U32 R28, R27, 0x8, R28 ;  /* 0x000000081b1cb825 */ /* 0x002fca00078e001c */
[----:B------:R-:W5:Y:S01]  /*0700*/  @!P3 LDG.E.64 R8, desc[UR4][R32.64] ;  /* 0x000000042008b981 */ /* 0x000f62000c1e1b00 */
[C---:B----4-:R-:W-:Y:S01]  /*0710*/  @!P1 IMAD.WIDE.U32 R30, R35.reuse, 0x8, R10 ;  /* 0x00000008231e9825 */ /* 0x050fe200078e000a */
[----:B------:R-:W-:Y:S01]  /*0720*/  CS2R R10, SRZ ;  /* 0x00000000000a7805 */ /* 0x000fe2000001ff00 */
[----:B------:R-:W0:Y:S01]  /*0730*/  @!P2 LDC.64 R14, c[0x0][0x220] ;  /* 0x00008800ff0eab82 */ /* 0x000e220000000a00 */
[----:B------:R0:W4:Y:S01]  /*0740*/  @!P3 LDG.E.64 R6, desc[UR4][R28.64] ;  /* 0x000000041c06b981 */ /* 0x000122000c1e1b00 */
[----:B------:R-:W-:Y:S01]  /*0750*/  @!P1 IMAD.WIDE.U32 R34, R35, 0x8, R12 ;  /* 0x0000000823229825 */ /* 0x000fe200078e000c */
[----:B------:R-:W-:Y:S02]  /*0760*/  CS2R R12, SRZ ;  /* 0x00000000000c7805 */ /* 0x000fe4000001ff00 */
[----:B------:R1:W4:Y:S04]  /*0770*/  @!P1 LDG.E.64 R10, desc[UR4][R30.64] ;  /* 0x000000041e0a9981 */ /* 0x000328000c1e1b00 */
[----:B------:R1:W4:Y:S01]  /*0780*/  @!P1 LDG.E.64 R12, desc[UR4][R34.64] ;  /* 0x00000004220c9981 */ /* 0x000322000c1e1b00 */
[----:B---3--:R-:W-:-:S02]  /*0790*/  LOP3.LUT R16, R18, R16, RZ, 0x3c, !PT ;  /* 0x0000001012107212 */ /* 0x008fc400078e3cff */
[----:B------:R-:W-:Y:S02]  /*07a0*/  LOP3.LUT R17, R19, R17, RZ, 0x3c, !PT ;  /* 0x0000001113117212 */ /* 0x000fe400078e3cff */
[----:B------:R-:W1:Y:S01]  /*07b0*/  @!P2 LDC.64 R18, c[0x0][0x228] ;  /* 0x00008a00ff12ab82 */ /* 0x000e620000000a00 */
[----:B--2---:R-:W-:Y:S01]  /*07c0*/  LOP3.LUT R23, R25, R23, RZ, 0x3c, !PT ;  /* 0x0000001719177212 */ /* 0x004fe200078e3cff */
[----:B------:R-:W-:-:S04]  /*07d0*/  @!P2 IMAD.IADD R25, R26, 0x1, R21 ;  /* 0x000000011a19a824 */ /* 0x000fc800078e0215 */
[----:B0-----:R-:W-:Y:S01]  /*07e0*/  @!P2 IMAD.WIDE.U32 R28, R25, 0x8, R14 ;  /* 0x00000008191ca825 */ /* 0x001fe200078e000e */
[----:B------:R-:W-:-:S03]  /*07f0*/  CS2R R14, SRZ ;  /* 0x00000000000e7805 */ /* 0x000fc6000001ff00 */
[----:B-1----:R-:W-:Y:S01]  /*0800*/  @!P2 IMAD.WIDE.U32 R30, R25, 0x8, R18 ;  /* 0x00000008191ea825 */ /* 0x002fe200078e0012 */
[----:B------:R-:W-:Y:S02]  /*0810*/  CS2R R18, SRZ ;  /* 0x0000000000127805 */ /* 0x000fe4000001ff00 */
[----:B------:R-:W2:Y:S04]  /*0820*/  @!P2 LDG.E.64 R14, desc[UR4][R28.64] ;  /* 0x000000041c0ea981 */ /* 0x000ea8000c1e1b00 */
[----:B------:R0:W2:Y:S01]  /*0830*/  @!P2 LDG.E.64 R18, desc[UR4][R30.64] ;  /* 0x000000041e12a981 */ /* 0x0000a2000c1e1b00 */
[----:B------:R-:W-:-:S05]  /*0840*/  @!P2 VIADD R21, R21, 0x80 ;  /* 0x000000801515a836 */ /* 0x000fca0000000000 */
[----:B------:R-:W-:Y:S02]  /*0850*/  ISETP.GE.AND P2, PT, R21, R0, PT ;  /* 0x000000001500720c */ /* 0x000fe40003f46270 */
[----:B------:R-:W-:-:S11]  /*0860*/  LOP3.LUT R22, R24, R22, RZ, 0x3c, !PT ;  /* 0x0000001618167212 */ /* 0x000fd600078e3cff */
[----:B------:R-:W1:Y:S01]  /*0870*/  @!P2 LDC.64 R24, c[0x0][0x228] ;  /* 0x00008a00ff18ab82 */ /* 0x000e620000000a00 */
[----:B------:R-:W-:Y:S01]  /*0880*/  @!P2 IMAD.IADD R35, R26, 0x1, R21 ;  /* 0x000000011a23a824 */ /* 0x000fe200078e0215 */
[----:B------:R-:W-:-:S04]  /*0890*/  @!P2 IADD3 R21, R21, 0x80, RZ ;  /* 0x000000801515a810 */ /* 0x000fc80007ffe0ff */
[----:B------:R-:W-:Y:S02]  /*08a0*/  ISETP.GE.AND P1, PT, R21, R0, PT ;  /* 0x000000001500720c */ /* 0x000fe40003f26270 */
[----:B-----5:R-:W-:Y:S02]  /*08b0*/  LOP3.LUT R2, R4, R2, RZ, 0x3c, !PT ;  /* 0x0000000204027212 */ /* 0x020fe400078e3cff */
[----:B------:R-:W-:Y:S02]  /*08c0*/  LOP3.LUT R3, R5, R3, RZ, 0x3c, !PT ;  /* 0x0000000305037212 */ /* 0x000fe400078e3cff */
[----:B------:R-:W0:Y:S07]  /*08d0*/  @!P2 LDC.64 R4, c[0x0][0x220] ;  /* 0x00008800ff04ab82 */ /* 0x000e2e0000000a00 */
[----:B------:R-:W-:Y:S01]  /*08e0*/  @!P1 IMAD.IADD R21, R26, 0x1, R21 ;  /* 0x000000011a159824 */ /* 0x000fe200078e0215 */
[----:B----4-:R-:W-:Y:S01]  /*08f0*/  LOP3.LUT R6, R8, R6, RZ, 0x3c, !PT ;  /* 0x0000000608067212 */ /* 0x010fe200078e3cff */
[----:B0-----:R-:W-:Y:S01]  /*0900*/  @!P2 IMAD.WIDE.U32 R30, R35, 0x8, R4 ;  /* 0x00000008231ea825 */ /* 0x001fe200078e0004 */
[----:B------:R-:W-:-:S02]  /*0910*/  LOP3.LUT R7, R9, R7, RZ, 0x3c, !PT ;  /* 0x0000000709077212 */ /* 0x000fc400078e3cff */
[----:B------:R-:W-:Y:S01]  /*0920*/  CS2R R4, SRZ ;  /* 0x0000000000047805 */ /* 0x000fe2000001ff00 */
[----:B-1----:R-:W-:Y:S02]  /*0930*/  @!P2 IMAD.WIDE.U32 R34, R35, 0x8, R24 ;  /* 0x000000082322a825 */ /* 0x002fe400078e0018 */
[----:B------:R-:W0:Y:S03]  /*0940*/  @!P1 LDC.64 R24, c[0x0][0x228] ;  /* 0x00008a00ff189b82 */ /* 0x000e260000000a00 */
[----:B------:R1:W3:Y:S01]  /*0950*/  @!P2 LDG.E.64 R4, desc[UR4][R30.64] ;  /* 0x000000041e04a981 */ /* 0x0002e2000c1e1b00 */
[----:B------:R-:W-:Y:S02]  /*0960*/  LOP3.LUT R8, R12, R10, RZ, 0x3c, !PT ;  /* 0x0000000a0c087212 */ /* 0x000fe400078e3cff */
[----:B------:R-:W-:Y:S02]  /*0970*/  LOP3.LUT R9, R13, R11, RZ, 0x3c, !PT ;  /* 0x0000000b0d097212 */ /* 0x000fe400078e3cff */
[----:B------:R-:W-:Y:S01]  /*0980*/  CS2R R10, SRZ ;  /* 0x00000000000a7805 */ /* 0x000fe2000001ff00 */
[----:B------:R-:W4:Y:S05]  /*0990*/  @!P1 LDC.64 R12, c[0x0][0x220] ;  /* 0x00008800ff0c9b82 */ /* 0x000f2a0000000a00 */
[----:B------:R-:W3:Y:S01]  /*09a0*/  @!P2 LDG.E.64 R10, desc[UR4][R34.64] ;  /* 0x00000004220aa981 */ /* 0x000ee2000c1e1b00 */
[----:B0-----:R-:W-:-:S04]  /*09b0*/  @!P1 IMAD.WIDE.U32 R32, R21, 0x8, R24 ;  /* 0x0000000815209825 */ /* 0x001fc800078e0018 */
[----:B----4-:R-:W-:Y:S01]  /*09c0*/  @!P1 IMAD.WIDE.U32 R28, R21, 0x8, R12 ;  /* 0x00000008151c9825 */ /* 0x010fe200078e000c */
[----:B------:R-:W-:Y:S02]  /*09d0*/  CS2R R12, SRZ ;  /* 0x00000000000c7805 */ /* 0x000fe4000001ff00 */
[----:B--2---:R-:W-:-:S04]  /*09e0*/  LOP3.LUT R14, R18, R14, RZ, 0x3c, !PT ;  /* 0x0000000e120e7212 */ /* 0x004fc800078e3cff */
[----:B------:R-:W2:Y:S01]  /*09f0*/  @!P1 LDG.E.64 R12, desc[UR4][R28.64] ;  /* 0x000000041c0c9981 */ /* 0x000ea2000c1e1b00 */
[----:B------:R-:W-:Y:S02]  /*0a00*/  LOP3.LUT R15, R19, R15, RZ, 0x3c, !PT ;  /* 0x0000000f130f7212 */ /* 0x000fe400078e3cff */
[----:B------:R-:W-:Y:S01]  /*0a10*/  CS2R R18, SRZ ;  /* 0x0000000000127805 */ /* 0x000fe2000001ff00 */
[----:B------:R-:W0:Y:S05]  /*0a20*/  @!P0 LDC.64 R20, c[0x0][0x218] ;  /* 0x00008600ff148b82 */ /* 0x000e2a0000000a00 */
[----:B------:R-:W2:Y:S01]  /*0a30*/  @!P1 LDG.E.64 R18, desc[UR4][R32.64] ;  /* 0x0000000420129981 */ /* 0x000ea2000c1e1b00 */
[----:B------:R-:W1:Y:S01]  /*0a40*/  S2R R25, SR_TID.X ;  /* 0x0000000000197919 */ /* 0x000e620000002100 */
[----:B------:R-:W-:Y:S04]  /*0a50*/  BSSY B0, `(.L_x_4325) ;  /* 0x0000037000007945 */ /* 0x000fe80003800000 */
[----:B------:R-:W-:Y:S01]  /*0a60*/  BSSY B1, `(.L_x_4326) ;  /* 0x000002f000017945 */ /* 0x000fe20003800000 */
[----:B-1----:R-:W-:-:S04]  /*0a70*/  @!P0 IMAD.IADD R31, R26, 0x1, R25 ;  /* 0x000000011a1f8824 */ /* 0x002fc800078e0219 */
[----:B0-----:R-:W-:-:S04]  /*0a80*/  @!P0 IMAD.WIDE.U32 R30, R31, 0x8, R20 ;  /* 0x000000081f1e8825 */ /* 0x001fc800078e0014 */
[----:B------:R-:W-:Y:S01]  /*0a90*/  IMAD.MOV.U32 R21, RZ, RZ, R25 ;  /* 0x000000ffff157224 */ /* 0x000fe200078e0019 */
[----:B------:R0:W-:Y:S01]  /*0aa0*/  @!P0 STG.E.64 desc[UR4][R30.64], R16 ;  /* 0x000000101e008986 */ /* 0x0001e2000c101b04 */
[----:B---3--:R-:W-:Y:S01]  /*0ab0*/  LOP3.LUT R4, R10, R4, RZ, 0x3c, !PT ;  /* 0x000000040a047212 */ /* 0x008fe200078e3cff */
[----:B------:R-:W-:-:S05]  /*0ac0*/  VIADD R10, R25, 0x80 ;  /* 0x00000080190a7836 */ /* 0x000fca0000000000 */
[----:B------:R-:W-:-:S04]  /*0ad0*/  @!P0 MOV R21, R10 ;  /* 0x0000000a00158202 */ /* 0x000fc80000000f00 */
[----:B------:R-:W-:Y:S02]  /*0ae0*/  ISETP.GE.AND P0, PT, R21, R0, PT ;  /* 0x000000001500720c */ /* 0x000fe40003f06270 */
[----:B------:R-:W-:Y:S02]  /*0af0*/  LOP3.LUT R5, R11, R5, RZ, 0x3c, !PT ;  /* 0x000000050b057212 */ /* 0x000fe400078e3cff */
[----:B--2---:R-:W-:Y:S02]  /*0b00*/  LOP3.LUT R10, R18, R12, RZ, 0x3c, !PT ;  /* 0x0000000c120a7212 */ /* 0x004fe400078e3cff */
[----:B------:R-:W-:-:S07]  /*0b10*/  LOP3.LUT R11, R19, R13, RZ, 0x3c, !PT ;  /* 0x0000000d130b7212 */ /* 0x000fce00078e3cff */
[----:B0-----:R-:W-:Y:S05]  /*0b20*/  @P0 BRA `(.L_x_4327) ;  /* 0x0000000000300947 */ /* 0x001fea0003800000 */
[----:B------:R-:W0:Y:S01]  /*0b30*/  LDC.64 R12, c[0x0][0x218] ;  /* 0x00008600ff0c7b82 */ /* 0x000e220000000a00 */
[----:B------:R-:W-:Y:S02]  /*0b40*/  IMAD.IADD R17, R26, 0x1, R21 ;  /* 0x000000011a117824 */ /* 0x000fe400078e0215 */
        /* <DEDUP_REMOVED lines=10> */
.L_x_4327:
[----:B------:R-:W-:-:S13]  /*0bf0*/  ISETP.GE.AND P0, PT, R21, R0, PT ;  /* 0x000000001500720c */ /* 0x000fda0003f06270 */
[----:B------:R-:W-:Y:S05]  /*0c00*/  @P0 BRA `(.L_x_4329) ;  /* 0x0000000000300947 */ /* 0x000fea0003800000 */
[----:B0-----:R-:W0:Y:S01]  /*0c10*/  LDC.64 R2, c[0x0][0x218] ;  /* 0x00008600ff027b82 */ /* 0x001e220000000a00 */
[----:B------:R-:W-:Y:S01]  /*0c20*/  IADD3 R13, R26, R21, RZ ;  /* 0x000000151a0d7210 */ /* 0x000fe20007ffe0ff */
[----:B------:R-:W-:-:S04]  /*0c30*/  VIADD R21, R21, 0x80 ;  /* 0x0000008015157836 */ /* 0x000fc80000000000 */
[----:B0-----:R-:W-:-:S05]  /*0c40*/  IMAD.WIDE.U32 R2, R13, 0x8, R2 ;  /* 0x000000080d027825 */ /* 0x001fca00078e0002 */
[----:B------:R1:W-:Y:S02]  /*0c50*/  STG.E.64 desc[UR4][R2.64], R6 ;  /* 0x0000000602007986 */ /* 0x0003e4000c101b04 */
.L_x_4328:
[----:B------:R-:W-:-:S13]  /*0c60*/  ISETP.GE.AND P0, PT, R21, R0, PT ;  /* 0x000000001500720c */ /* 0x000fda0003f06270 */
[----:B------:R-:W-:Y:S05]  /*0c70*/  @P0 BRA `(.L_x_4330) ;  /* 0x0000000000340947 */ /* 0x000fea0003800000 */
[----:B-1----:R-:W1:Y:S01]  /*0c80*/  LDC.64 R2, c[0x0][0x218] ;  /* 0x00008600ff027b82 */ /* 0x002e620000000a00 */
[----:B------:R-:W-:Y:S02]  /*0c90*/  IMAD.IADD R7, R26, 0x1, R21 ;  /* 0x000000011a077824 */ /* 0x000fe400078e0215 */
[----:B------:R-:W-:Y:S02]  /*0ca0*/  VIADD R21, R21, 0x80 ;  /* 0x0000008015157836 */ /* 0x000fe40000000000 */
[----:B-1----:R-:W-:-:S05]  /*0cb0*/  IMAD.WIDE.U32 R2, R7, 0x8, R2 ;  /* 0x0000000807027825 */ /* 0x002fca00078e0002 */
[----:B------:R1:W-:Y:S02]  /*0cc0*/  STG.E.64 desc[UR4][R2.64], R8 ;  /* 0x0000000802007986 */ /* 0x0003e4000c101b04 */
.L_x_4329:
[----:B------:R-:W-:-:S13]  /*0cd0*/  ISETP.GE.AND P0, PT, R21, R0, PT ;  /* 0x000000001500720c */ /* 0x000fda0003f06270 */
[----:B------:R-:W-:Y:S05]  /*0ce0*/  @P0 BREAK B1 ;  /* 0x0000000000010942 */ /* 0x000fea0003800000 */
[----:B------:R-:W-:Y:S05]  /*0cf0*/  @P0 BRA `(.L_x_4331) ;  /* 0x0000000000300947 */ /* 0x000fea0003800000 */
[----:B01----:R-:W0:Y:S01]  /*0d00*/  LDC.64 R2, c[0x0][0x218] ;  /* 0x00008600ff027b82 */ /* 0x003e220000000a00 */
[----:B------:R-:W-:Y:S01]  /*0d10*/  IMAD.IADD R7, R26, 0x1, R21 ;  /* 0x000000011a077824 */ /* 0x000fe200078e0215 */
[----:B------:R-:W-:-:S03]  /*0d20*/  IADD3 R21, R21, 0x80, RZ ;  /* 0x0000008015157810 */ /* 0x000fc60007ffe0ff */
[----:B0-----:R-:W-:-:S05]  /*0d30*/  IMAD.WIDE.U32 R2, R7, 0x8, R2 ;  /* 0x0000000807027825 */ /* 0x001fca00078e0002 */
[----:B------:R2:W-:Y:S02]  /*0d40*/  STG.E.64 desc[UR4][R2.64], R14 ;  /* 0x0000000e02007986 */ /* 0x0005e4000c101b04 */
.L_x_4330:
[----:B------:R-:W-:Y:S05]  /*0d50*/  BSYNC B1 ;  /* 0x0000000000017941 */ /* 0x000fea0003800000 */
.L_x_4326:
[----:B------:R-:W-:-:S13]  /*0d60*/  ISETP.GE.AND P0, PT, R21, R0, PT ;  /* 0x000000001500720c */ /* 0x000fda0003f06270 */
[----:B-12---:R-:W1:Y:S01]  /*0d70*/  @!P0 LDC.64 R2, c[0x0][0x218] ;  /* 0x00008600ff028b82 */ /* 0x006e620000000a00 */
[----:B------:R-:W-:Y:S02]  /*0d80*/  @!P0 IMAD.IADD R7, R26, 0x1, R21 ;  /* 0x000000011a078824 */ /* 0x000fe400078e0215 */
[----:B------:R-:W-:Y:S02]  /*0d90*/  @!P0 VIADD R21, R21, 0x80 ;  /* 0x0000008015158836 */ /* 0x000fe40000000000 */
[----:B-1----:R-:W-:-:S05]  /*0da0*/  @!P0 IMAD.WIDE.U32 R2, R7, 0x8, R2 ;  /* 0x0000000807028825 */ /* 0x002fca00078e0002 */
[----:B------:R2:W-:Y:S02]  /*0db0*/  @!P0 STG.E.64 desc[UR4][R2.64], R4 ;  /* 0x0000000402008986 */ /* 0x0005e4000c101b04 */
.L_x_4331:
[----:B------:R-:W-:Y:S05]  /*0dc0*/  BSYNC B0 ;  /* 0x0000000000007941 */ /* 0x000fea0003800000 */
.L_x_4325:
        /* <DEDUP_REMOVED lines=8> */
.L_x_4332:
        /* <DEDUP_REMOVED lines=11> */
.L_x_26159:


//--------------------- .text._ZN2at6native29vectorized_elementwise_kernelILi4ENS0_13BinaryFunctorIlllNS0_17BitwiseXorFunctorIlEEEESt5arrayIPcLm3EEEEviT0_T1_ --------------------------
	.section	.text._ZN2at6native29vectorized_elementwise_kernelILi4ENS0_13BinaryFunctorIlllNS0_17BitwiseXorFunctorIlEEEESt5arrayIPcLm3EEEEviT0_T1_,"ax",@progbits
	.align	128
        .global         _ZN2at6native29vectorized_elementwise_kernelILi4ENS0_13BinaryFunctorIlllNS0_17BitwiseXorFunctorIlEEEESt5arrayIPcLm3EEEEviT0_T1_
        .type           _ZN2at6native29vectorized_elementwise_kernelILi4ENS0_13BinaryFunctorIlllNS0_17BitwiseXorFunctorIlEEEESt5arrayIPcLm3EEEEviT0_T1_,@function
        .size           _ZN2at6native29vectorized_elementwise_kernelILi4ENS0_13BinaryFunctorIlllNS0_17BitwiseXorFunctorIlEEEESt5arrayIPcLm3EEEEviT0_T1_,(.L_x_26160 - _ZN2at6native29vectorized_elementwise_kernelILi4ENS0_13BinaryFunctorIlllNS0_17BitwiseXorFunctorIlEEEESt5arrayIPcLm3EEEEviT0_T1_)
        .other          _ZN2at6native29vectorized_elementwise_kernelILi4ENS0_13BinaryFunctorIlllNS0_17BitwiseXorFunctorIlEEEESt5arrayIPcLm3EEEEviT0_T1_,@"STO_CUDA_ENTRY STV_DEFAULT"
_ZN2at6native29vectorized_elementwise_kernelILi4ENS0_13BinaryFunctorIlllNS0_17BitwiseXorFunctorIlEEEESt5arrayIPcLm3EEEEviT0_T1_:
.text._ZN2at6native29vectorized_elementwise_kernelILi4ENS0_13BinaryFunctorIlllNS0_17BitwiseXorFunctorIlEEEESt5arrayIPcLm3EEEEviT0_T1_:
        /* <DEDUP_REMOVED lines=63> */
.L_x_4333:
        /* <DEDUP_REMOVED lines=128> */
.L_x_4336:
[----:B------:R-:W-:-:S13]  /*0bf0*/  ISETP.GE.AND P0, PT, R21, R0, PT ;  /* 0x000000001500720c */ /* 0x000fda0003f06270 */
[----:B------:R-:W-:Y:S05]  /*0c00*/  @P0 BRA `(.L_x_4338) ;  /* 0x0000000000300947 */ /* 0x000fea0003800000 */
[----:B0-----:R-:W0:Y:S01]  /*0c10*/  LDC.64 R2, c[0x0][0x218] ;  /* 0x00008600ff027b82 */ /* 0x001e220000000a00 */
[----:B------:R-:W-:Y:S01]  /*0c20*/  IADD3 R13, R26, R21, RZ ;  /* 0x000000151a0d7210 */ /* 0x000fe20007ffe0ff */
[----:B------:R-:W-:-:S04]  /*0c30*/  VIADD R21, R21, 0x80 ;  /* 0x0000008015157836 */ /* 0x000fc80000000000 */
[----:B0-----:R-:W-:-:S05]  /*0c40*/  IMAD.WIDE.U32 R2, R13, 0x8, R2 ;  /* 0x000000080d027825 */ /* 0x001fca00078e0002 */
[----:B------:R1:W-:Y:S02]  /*0c50*/  STG.E.64 desc[UR4][R2.64], R6 ;  /* 0x0000000602007986 */ /* 0x0003e4000c101b04 */
.L_x_4337:
[----:B------:R-:W-:-:S13]  /*0c60*/  ISETP.GE.AND P0, PT, R21, R0, PT ;  /* 0x000000001500720c */ /* 0x000fda0003f06270 */
[----:B------:R-:W-:Y:S05]  /*0c70*/  @P0 BRA `(.L_x_4339) ;  /* 0x0000000000340947 */ /* 0x000fea0003800000 */
[----:B-1----:R-:W1:Y:S01]  /*0c80*/  LDC.64 R2, c[0x0][0x218] ;  /* 0x00008600ff027b82 */ /* 0x002e620000000a00 */
[----:B------:R-:W-:Y:S02]  /*0c90*/  IMAD.IADD R7, R26, 0x1, R21 ;  /* 0x000000011a077824 */ /* 0x000fe400078e0215 */
[----:B------:R-:W-:Y:S02]  /*0ca0*/  VIADD R21, R21, 0x80 ;  /* 0x0000008015157836 */ /* 0x000fe40000000000 */
[----:B-1----:R-:W-:-:S05]  /*0cb0*/  IMAD.WIDE.U32 R2, R7, 0x8, R2 ;  /* 0x0000000807027825 */ /* 0x002fca00078e0002 */
[----:B------:R1:W-:Y:S02]  /*0cc0*/  STG.E.64 desc[UR4][R2.64], R8 ;  /* 0x0000000802007986 */ /* 0x0003e4000c101b04 */
.L_x_4338:
        /* <DEDUP_REMOVED lines=8> */
.L_x_4339:
[----:B------:R-:W-:Y:S05]  /*0d50*/  BSYNC B1 ;  /* 0x0000000000017941 */ /* 0x000fea0003800000 */
.L_x_4335:
[----:B------:R-:W-:-:S13]  /*0d60*/  ISETP.GE.AND P0, PT, R21, R0, PT ;  /* 0x000000001500720c */ /* 0x000fda0003f06270 */
[----:B-12---:R-:W1:Y:S01]  /*0d70*/  @!P0 LDC.64 R2, c[0x0][0x218] ;  /* 0x00008600ff028b82 */ /* 0x006e620000000a00 */
[----:B------:R-:W-:Y:S02]  /*0d80*/  @!P0 IMAD.IADD R7, R26, 0x1, R21 ;  /* 0x000000011a078824 */ /* 0x000fe400078e0215 */
[----:B------:R-:W-:Y:S02]  /*0d90*/  @!P0 VIADD R21, R21, 0x80 ;  /* 0x0000008015158836 */ /* 0x000fe40000000000 */
[----:B-1----:R-:W-:-:S05]  /*0da0*/  @!P0 IMAD.WIDE.U32 R2, R7, 0x8, R2 ;  /* 0x0000000807028825 */ /* 0x002fca00078e0002 */
[----:B------:R2:W-:Y:S02]  /*0db0*/  @!P0 STG.E.64 desc[UR4][R2.64], R4 ;  /* 0x0000000402008986 */ /* 0x0005e4000c101b04 */
.L_x_4340:
[----:B------:R-:W-:Y:S05]  /*0dc0*/  BSYNC B0 ;  /* 0x0000000000007941 */ /* 0x000fea0003800000 */
.L_x_4334:
        /* <DEDUP_REMOVED lines=8> */
.L_x_4341:
        /* <DEDUP_REMOVED lines=11> */
.L_x_26160:


//--------------------- .text._ZN2at6native29vectorized_elementwise_kernelILi8ENS0_13BinaryFunctorIlllNS0_17BitwiseXorFunctorIlEEEESt5arrayIPcLm3EEEEviT0_T1_ --------------------------
	.section	.text._ZN2at6native29vectorized_elementwise_kernelILi8ENS0_13BinaryFunctorIlllNS0_17BitwiseXorFunctorIlEEEESt5arrayIPcLm3EEEEviT0_T1_,"ax",@progbits
	.align	128
        .global         _ZN2at6native29vectorized_elementwise_kernelILi8ENS0_13BinaryFunctorIlllNS0_17BitwiseXorFunctorIlEEEESt5arrayIPcLm3EEEEviT0_T1_
        .type           _ZN2at6native29vectorized_elementwise_kernelILi8ENS0_13BinaryFunctorIlllNS0_17BitwiseXorFunctorIlEEEESt5arrayIPcLm3EEEEviT0_T1_,@function
        .size           _ZN2at6native29vectorized_elementwise_kernelILi8ENS0_13BinaryFunctorIlllNS0_17BitwiseXorFunctorIlEEEESt5arrayIPcLm3EEEEviT0_T1_,(.L_x_26161 - _ZN2at6native29vectorized_elementwise_kernelILi8ENS0_13BinaryFunctorIlllNS0_17BitwiseXorFunctorIlEEEESt5arrayIPcLm3EEEEviT0_T1_)
        .other          _ZN2at6native29vectorized_elementwise_kernelILi8ENS0_13BinaryFunctorIlllNS0_17BitwiseXorFunctorIlEEEESt5arrayIPcLm3EEEEviT0_T1_,@"STO_CUDA_ENTRY STV_DEFAULT"
_ZN2at6native29vectorized_elementwise_kernelILi8ENS0_13BinaryFunctorIlllNS0_17BitwiseXorFunctorIlEEEESt5arrayIPcLm3EEEEviT0_T1_:
.text._ZN2at6native29vectorized_elementwise_kernelILi8ENS0_13BinaryFunctorIlllNS0_17BitwiseXorFunctorIlEEEESt5arrayIPcLm3EEEEviT0_T1_:
        /* <DEDUP_REMOVED lines=63> */
.L_x_4342:
        /* <DEDUP_REMOVED lines=128> */
.L_x_4345:
[----:B------:R-:W-:-:S13]  /*0bf0*/  ISETP.GE.AND P0, PT, R21, R0, PT ;  /* 0x000000001500720c */ /* 0x000fda0003f06270 */
[----:B------:R-:W-:Y:S05]  /*0c00*/  @P0 BRA `(.L_x_4347) ;  /* 0x0000000000300947 */ /* 0x000fea0003800000 */
[----:B0-----:R-:W0:Y:S01]  /*0c10*/  LDC.64 R2, c[0x0][0x218] ;  /* 0x00008600ff027b82 */ /* 0x001e220000000a00 */
[----:B------:R-:W-:Y:S01]  /*0c20*/  IADD3 R13, R26, R21, RZ ;  /* 0x000000151a0d7210 */ /* 0x000fe20007ffe0ff */
[----:B------:R-:W-:-:S04]  /*0c30*/  VIADD R21, R21, 0x80 ;  /* 0x0000008015157836 */ /* 0x000fc80000000000 */
[----:B0-----:R-:W-:-:S05]  /*0c40*/  IMAD.WIDE.U32 R2, R13, 0x8, R2 ;  /* 0x000000080d027825 */ /* 0x001fca00078e0002 */
[----:B------:R1:W-:Y:S02]  /*0c50*/  STG.E.64 desc[UR4][R2.64], R6 ;  /* 0x0000000602007986 */ /* 0x0003e4000c101b04 */
.L_x_4346:
[----:B------:R-:W-:-:S13]  /*0c60*/  ISETP.GE.AND P0, PT, R21, R0, PT ;  /* 0x000000001500720c */ /* 0x000fda0003f06270 */
[----:B------:R-:W-:Y:S05]  /*0c70*/  @P0 BRA `(.L_x_4348) ;  /* 0x0000000000340947 */ /* 0x000fea0003800000 */
[----:B-1----:R-:W1:Y:S01]  /*0c80*/  LDC.64 R2, c[0x0][0x218] ;  /* 0x00008600ff027b82 */ /* 0x002e620000000a00 */
[----:B------:R-:W-:Y:S02]  /*0c90*/  IMAD.IADD R7, R26, 0x1, R21 ;  /* 0x000000011a077824 */ /* 0x000fe400078e0215 */
[----:B------:R-:W-:Y:S02]  /*0ca0*/  VIADD R21, R21, 0x80 ;  /* 0x0000008015157836 */ /* 0x000fe40000000000 */
[----:B-1----:R-:W-:-:S05]  /*0cb0*/  IMAD.WIDE.U32 R2, R7, 0x8, R2 ;  /* 0x0000000807027825 */ /* 0x002fca00078e0002 */
[----:B------:R1:W-:Y:S02]  /*0cc0*/  STG.E.64 desc[UR4][R2.64], R8 ;  /* 0x0000000802007986 */ /* 0x0003e4000c101b04 */
.L_x_4347:
        /* <DEDUP_REMOVED lines=8> */
.L_x_4348:
[----:B------:R-:W-:Y:S05]  /*0d50*/  BSYNC B1 ;  /* 0x0000000000017941 */ /* 0x000fea0003800000 */
.L_x_4344:
[----:B------:R-:W-:-:S13]  /*0d60*/  ISETP.GE.AND P0, PT, R21, R0, PT ;  /* 0x000000001500720c */ /* 0x000fda0003f06270 */
[----:B-12---:R-:W1:Y:S01]  /*0d70*/  @!P0 LDC.64 R2, c[0x0][0x218] ;  /* 0x00008600ff028b82 */ /* 0x006e620000000a00 */
[----:B------:R-:W-:Y:S02]  /*0d80*/  @!P0 IMAD.IADD R7, R26, 0x1, R21 ;  /* 0x000000011a078824 */ /* 0x000fe400078e0215 */
[----:B------:R-:W-:Y:S02]  /*0d90*/  @!P0 VIADD R21, R21, 0x80 ;  /* 0x0000008015158836 */ /* 0x000fe40000000000 */
[----:B-1----:R-:W-:-:S05]  /*0da0*/  @!P0 IMAD.WIDE.U32 R2, R7, 0x8, R2 ;  /* 0x0000000807028825 */ /* 0x002fca00078e0002 */
[----:B------:R2:W-:Y:S02]  /*0db0*/  @!P0 STG.E.64 desc[UR4][R2.64], R4 ;  /* 0x0000000402008986 */ /* 0x0005e4000c101b04 */
.L_x_4349:
[----:B------:R-:W-:Y:S05]  /*0dc0*/  BSYNC B0 ;  /* 0x0000000000007941 */ /* 0x000fea0003800000 */
.L_x_4343:
        /* <DEDUP_REMOVED lines=8> */
.L_x_4350:
        /* <DEDUP_REMOVED lines=11> */
.L_x_26161:


//--------------------- .text._ZN2at6native18elementwise_kernelILi128ELi4EZNS0_15gpu_kernel_implINS0_13AUnaryFunctorIiiiNS0_17BitwiseXorFunctorIiEEEEEEvRNS_18TensorIteratorBaseERKT_EUliE_EEviT1_ --------------------------
	.section	.text._ZN2at6native18elementwise_kernelILi128ELi4EZNS0_15gpu_kernel_implINS0_13AUnaryFunctorIiiiNS0_17BitwiseXorFunctorIiEEEEEEvRNS_18TensorIteratorBaseERKT_EUliE_EEviT1_,"ax",@progbits
	.align	128
        .global         _ZN2at6native18elementwise_kernelILi128ELi4EZNS0_15gpu_kernel_implINS0_13AUnaryFunctorIiiiNS0_17BitwiseXorFunctorIiEEEEEEvRNS_18TensorIteratorBaseERKT_EUliE_EEviT1_
        .type           _ZN2at6native18elementwise_kernelILi128ELi4EZNS0_15gpu_kernel_implINS0_13AUnaryFunctorIiiiNS0_17BitwiseXorFunctorIiEEEEEEvRNS_18TensorIteratorBaseERKT_EUliE_EEviT1_,@function
        .size           _ZN2at6native18elementwise_kernelILi128ELi4EZNS0_15gpu_kernel_implINS0_13AUnaryFunctorIiiiNS0_17BitwiseXorFunctorIiEEEEEEvRNS_18TensorIteratorBaseERKT_EUliE_EEviT1_,(.L_x_26162 - _ZN2at6native18elementwise_kernelILi128ELi4EZNS0_15gpu_kernel_implINS0_13AUnaryFunctorIiiiNS0_17BitwiseXorFunctorIiEEEEEEvRNS_18TensorIteratorBaseERKT_EUliE_EEviT1_)
        .other          _ZN2at6native18elementwise_kernelILi128ELi4EZNS0_15gpu_kernel_implINS0_13AUnaryFunctorIiiiNS0_17BitwiseXorFunctorIiEEEEEEvRNS_18TensorIteratorBaseERKT_EUliE_EEviT1_,@"STO_CUDA_ENTRY STV_DEFAULT"
_ZN2at6native18elementwise_kernelILi128ELi4EZNS0_15gpu_kernel_implINS0_13AUnaryFunctorIiiiNS0_17BitwiseXorFunctorIiEEEEEEvRNS_18TensorIteratorBaseERKT_EUliE_EEviT1_:
.text._ZN2at6native18elementwise_kernelILi128ELi4EZNS0_15gpu_kernel_implINS0_13AUnaryFunctorIiiiNS0_17BitwiseXorFunctorIiEEEEEEvRNS_18TensorIteratorBaseERKT_EUliE_EEviT1_:
        /* <DEDUP_REMOVED lines=314> */
.L_x_4353:
        /* <DEDUP_REMOVED lines=20> */
.L_x_4357:
[----:B------:R0:W5:Y:S01]  /*14e0*/  LDG.E.U8 R19, desc[UR36][R2.64] ;  /* 0x0000002402137981 */ /* 0x000162000c1e1100 */
[----:B------:R-:W-:Y:S05]  /*14f0*/  BRA `(.L_x_4359) ;  /* 0x0000000c00347947 */ /* 0x000fea0003800000 */
.L_x_4356:
[----:B------:R-:W-:-:S13]  /*1500*/  ISETP.NE.AND P0, PT, R4, 0x2, PT ;  /* 0x000000020400780c */ /* 0x000fda0003f05270 */
[----:B------:R-:W-:Y:S05]  /*1510*/  @!P0 BRA `(.L_x_4360) ;  /* 0x0000000000208947 */ /* 0x000fea0003800000 */
[----:B------:R-:W-:-:S13]  /*1520*/  ISETP.NE.AND P0, PT, R4, 0x3, PT ;  /* 0x000000030400780c */ /* 0x000fda0003f05270 */
[----:B------:R-:W-:Y:S05]  /*1530*/  @!P0 BRA `(.L_x_4361) ;  /* 0x0000000000108947 */ /* 0x000fea0003800000 */
[----:B------:R-:W-:-:S13]  /*1540*/  ISETP.NE.AND P0, PT, R4, 0x4, PT ;  /* 0x000000040400780c */ /* 0x000fda0003f05270 */
[----:B------:R-:W-:Y:S05]  /*1550*/  @P0 BRA `(.L_x_4358) ;  /* 0x0000000800c80947 */ /* 0x000fea0003800000 */
[----:B------:R0:W5:Y:S01]  /*1560*/  LDG.E R19, desc[UR36][R2.64] ;  /* 0x0000002402137981 */ /* 0x000162000c1e1900 */
[----:B------:R-:W-:Y:S05]  /*1570*/  BRA `(.L_x_4359) ;  /* 0x0000000c00147947 */ /* 0x000fea0003800000 */
.L_x_4361:
[----:B------:R0:W5:Y:S01]  /*1580*/  LDG.E R19, desc[UR36][R2.64] ;  /* 0x0000002402137981 */ /* 0x000162000c1e1900 */
[----:B------:R-:W-:Y:S05]  /*1590*/  BRA `(.L_x_4359) ;  /* 0x0000000c000c7947 */ /* 0x000fea0003800000 */
.L_x_4360:
[----:B------:R0:W5:Y:S01]  /*15a0*/  LDG.E.S16 R19, desc[UR36][R2.64] ;  /* 0x0000002402137981 */ /* 0x000162000c1e1700 */
[----:B------:R-:W-:Y:S05]  /*15b0*/  BRA `(.L_x_4359) ;  /* 0x0000000c00047947 */ /* 0x000fea0003800000 */
.L_x_4355:
        /* <DEDUP_REMOVED lines=9> */
.L_x_4363:
[----:B------:R-:W2:Y:S02]  /*1650*/  LDG.E.U16 R2, desc[UR36][R2.64] ;  /* 0x0000002402027981 */ /* 0x000ea4000c1e1500 */
[----:B--2---:R-:W-:-:S06]  /*1660*/  HADD2.F32 R19, -RZ, R2.H0_H0 ;  /* 0x20000002ff137230 */ /* 0x004fcc0000004100 */
[----:B------:R-:W0:Y:S01]  /*1670*/  F2I.FTZ.TRUNC.NTZ R19, R19 ;  /* 0x0000001300137305 */ /* 0x000e22000021f100 */
[----:B------:R-:W-:Y:S05]  /*1680*/  BRA `(.L_x_4359) ;  /* 0x0000000800d07947 */ /* 0x000fea0003800000 */
.L_x_4362:
        /* <DEDUP_REMOVED lines=9> */
.L_x_4365:
[----:B------:R-:W2:Y:S02]  /*1720*/  LDG.E.U16 R2, desc[UR36][R2.64] ;  /* 0x0000002402027981 */ /* 0x000ea4000c1e1500 */
[----:B--2---:R-:W-:-:S06]  /*1730*/  HADD2.F32 R19, -RZ, R2.H0_H0 ;  /* 0x20000002ff137230 */ /* 0x004fcc0000004100 */
[----:B------:R-:W0:Y:S01]  /*1740*/  F2I.FTZ.TRUNC.NTZ R19, R19 ;  /* 0x0000001300137305 */ /* 0x000e22000021f100 */
[----:B------:R-:W-:Y:S05]  /*1750*/  BRA `(.L_x_4359) ;  /* 0x00000008009c7947 */ /* 0x000fea0003800000 */
.L_x_4364:
[----:B------:R-:W2:Y:S02]  /*1760*/  LDG.E.64 R2, desc[UR36][R2.64] ;  /* 0x0000002402027981 */ /* 0x000ea4000c1e1b00 */
[----:B--2---:R0:W1:Y:S01]  /*1770*/  F2I.F64.TRUNC R19, R2 ;  /* 0x0000000200137311 */ /* 0x004062000030d100 */
[----:B------:R-:W-:Y:S05]  /*1780*/  BRA `(.L_x_4359) ;  /* 0x0000000800907947 */ /* 0x000fea0003800000 */
.L_x_4354:
        /* <DEDUP_REMOVED lines=12> */
.L_x_4368:
[----:B------:R-:W2:Y:S02]  /*1850*/  LDG.E.64 R2, desc[UR36][R2.64] ;  /* 0x0000002402027981 */ /* 0x000ea4000c1e1b00 */
[----:B--2---:R0:W1:Y:S01]  /*1860*/  F2I.F64.TRUNC R19, R2 ;  /* 0x0000000200137311 */ /* 0x004062000030d100 */
[----:B------:R-:W-:Y:S05]  /*1870*/  BRA `(.L_x_4359) ;  /* 0x0000000800547947 */ /* 0x000fea0003800000 */
.L_x_4367:
        /* <DEDUP_REMOVED lines=25> */
[----:B------:R0:W1:Y:S01]  /*1a10*/  F2I.FTZ.TRUNC.NTZ R19, R5 ;  /* 0x0000000500137305 */ /* 0x000062000021f100 */
[----:B------:R-:W-:Y:S05]  /*1a20*/  BRA `(.L_x_4359) ;  /* 0x0000000400e87947 */ /* 0x000fea0003800000 */
.L_x_4370:
        /* <DEDUP_REMOVED lines=12> */
[----:B------:R0:W1:Y:S01]  /*1af0*/  F2I.FTZ.TRUNC.NTZ R19, R4 ;  /* 0x0000000400137305 */ /* 0x000062000021f100 */
[----:B------:R-:W-:Y:S05]  /*1b00*/  BRA `(.L_x_4359) ;  /* 0x0000000400b07947 */ /* 0x000fea0003800000 */
.L_x_4369:
[----:B------:R-:W2:Y:S02]  /*1b10*/  LDG.E.U16 R19, desc[UR36][R2.64] ;  /* 0x0000002402137981 */ /* 0x000ea4000c1e1500 */
[----:B--2---:R-:W-:-:S06]  /*1b20*/  IMAD.U32 R19, R19, 0x10000, RZ ;  /* 0x0001000013137824 */ /* 0x004fcc00078e00ff */
[----:B------:R-:W0:Y:S01]  /*1b30*/  F2I.FTZ.TRUNC.NTZ R19, R19 ;  /* 0x0000001300137305 */ /* 0x000e22000021f100 */
[----:B------:R-:W-:Y:S05]  /*1b40*/  BRA `(.L_x_4359) ;  /* 0x0000000400a07947 */ /* 0x000fea0003800000 */
.L_x_4366:
        /* <DEDUP_REMOVED lines=10> */
.L_x_4373:
        /* <DEDUP_REMOVED lines=21> */
.L_x_4377:
[----:B------:R-:W-:Y:S05]  /*1d40*/  BSYNC B1 ;  /* 0x0000000000017941 */ /* 0x000fea0003800000 */
.L_x_4376:
[----:B------:R-:W-:Y:S01]  /*1d50*/  IMAD.SHL.U32 R2, R2, 0x100000, RZ ;  /* 0x0010000002027824 */ /* 0x000fe200078e00ff */
[----:B------:R-:W-:-:S04]  /*1d60*/  LEA R0, R0, 0x3b800000, 0x17 ;  /* 0x3b80000000007811 */ /* 0x000fc800078eb8ff */
[----:B------:R-:W-:-:S07]  /*1d70*/  LOP3.LUT R19, R0, R2, R19, 0xfe, !PT ;  /* 0x0000000200137212 */ /* 0x000fce00078efe13 */
.L_x_4375:
[----:B------:R-:W-:Y:S05]  /*1d80*/  BSYNC B0 ;  /* 0x0000000000007941 */ /* 0x000fea0003800000 */
.L_x_4374:
[----:B------:R-:W1:Y:S01]  /*1d90*/  F2I.FTZ.TRUNC.NTZ R19, R19 ;  /* 0x0000001300137305 */ /* 0x000e62000021f100 */
[----:B------:R-:W-:Y:S05]  /*1da0*/  BRA `(.L_x_4359) ;  /* 0x0000000400087947 */ /* 0x000fea0003800000 */
.L_x_4372:
        /* <DEDUP_REMOVED lines=21> */
.L_x_4381:
[----:B------:R-:W-:Y:S05]  /*1f00*/  BSYNC B1 ;  /* 0x0000000000017941 */ /* 0x000fea0003800000 */
.L_x_4380:
[----:B------:R-:W-:Y:S01]  /*1f10*/  IMAD.SHL.U32 R2, R2, 0x200000, RZ ;  /* 0x0020000002027824 */ /* 0x000fe200078e00ff */
[----:B------:R-:W-:-:S04]  /*1f20*/  LEA R0, R0, 0x37800000, 0x17 ;  /* 0x3780000000007811 */ /* 0x000fc800078eb8ff */
[----:B------:R-:W-:-:S07]  /*1f30*/  LOP3.LUT R19, R0, R2, R19, 0xfe, !PT ;  /* 0x0000000200137212 */ /* 0x000fce00078efe13 */
.L_x_4379:
[----:B------:R-:W-:Y:S05]  /*1f40*/  BSYNC B0 ;  /* 0x0000000000007941 */ /* 0x000fea0003800000 */
.L_x_4378:
[----:B------:R-:W2:Y:S01]  /*1f50*/  F2I.FTZ.TRUNC.NTZ R19, R19 ;  /* 0x0000001300137305 */ /* 0x000ea2000021f100 */
[----:B------:R-:W-:Y:S05]  /*1f60*/  BRA `(.L_x_4359) ;  /* 0x0000000000987947 */ /* 0x000fea0003800000 */
.L_x_4371:
        /* <DEDUP_REMOVED lines=14> */
.L_x_4385:
[----:B------:R-:W-:Y:S05]  /*2050*/  BSYNC B0 ;  /* 0x0000000000007941 */ /* 0x000fea0003800000 */
.L_x_4384:
[----:B------:R-:W4:Y:S01]  /*2060*/  F2I.FTZ.TRUNC.NTZ R19, R19 ;  /* 0x0000001300137305 */ /* 0x000f22000021f100 */
[----:B------:R-:W-:Y:S05]  /*2070*/  BRA `(.L_x_4359) ;  /* 0x0000000000547947 */ /* 0x000fea0003800000 */
.L_x_4358:
        /* <DEDUP_REMOVED lines=13> */
[----:B------:R-:W-:Y:S02]  /*2150*/  IMAD.MOV.U32 R13, RZ, RZ, RZ ;  /* 0x000000ffff0d7224 */ /* 0x000fe400078e00ff */
[----:B------:R-:W-:-:S07]  /*2160*/  IMAD.MOV.U32 R19, RZ, RZ, RZ ;  /* 0x000000ffff137224 */ /* 0x000fce00078e00ff */
[----:B------:R-:W-:-:S07]  /*2170*/  LEPC R20, `(.L_x_4386) ;  /* 0x000000001014794e */ /* 0x000fce0000000000 */
[----:B0-----:R-:W-:Y:S05]  /*2180*/  CALL.ABS.NOINC R2 ;  /* 0x0000000002007343 */ /* 0x001fea0003c00000 */
.L_x_4386:
[----:B------:R-:W-:Y:S05]  /*2190*/  BRA `(.L_x_4359) ;  /* 0x00000000000c7947 */ /* 0x000fea0003800000 */
.L_x_4383:
[----:B------:R0:W5:Y:S01]  /*21a0*/  LDG.E R19, desc[UR36][R2.64] ;  /* 0x0000002402137981 */ /* 0x000162000c1e1900 */
[----:B------:R-:W-:Y:S05]  /*21b0*/  BRA `(.L_x_4359) ;  /* 0x0000000000047947 */ /* 0x000fea0003800000 */
.L_x_4382:
[----:B------:R3:W5:Y:S02]  /*21c0*/  LDG.E R19, desc[UR36][R2.64] ;  /* 0x0000002402137981 */ /* 0x000764000c1e1900 */
.L_x_4359:
[----:B0--3--:R-:W0:Y:S01]  /*21d0*/  LDC.U8 R3, c[0x0][0x428] ;  /* 0x00010a00ff037b82 */ /* 0x009e220000000000 */
[----:B------:R-:W-:Y:S02]  /*21e0*/  ULDC UR4, c[0x0][0x424] ;  /* 0x0001090000047ab9 */ /* 0x000fe40000000800 */
[----:B-12-45:R-:W-:Y:S02]  /*21f0*/  LOP3.LUT R2, R19, UR4, RZ, 0x3c, !PT ;  /* 0x0000000413027c12 */ /* 0x036fe4000f8e3cff */
        /* <DEDUP_REMOVED lines=13> */
.L_x_4390:
[----:B------:R3:W-:Y:S01]  /*22d0*/  STG.E.U8 desc[UR36][R16.64], R2 ;  /* 0x0000000210007986 */ /* 0x0007e2000c101124 */
[----:B------:R-:W-:Y:S05]  /*22e0*/  BRA `(.L_x_4392) ;  /* 0x0000000c00507947 */ /* 0x000fea0003800000 */
.L_x_4389:
[----:B------:R-:W-:-:S13]  /*22f0*/  ISETP.NE.AND P0, PT, R0, 0x2, PT ;  /* 0x000000020000780c */ /* 0x000fda0003f05270 */
[----:B------:R-:W-:Y:S05]  /*2300*/  @!P0 BRA `(.L_x_4393) ;  /* 0x0000000000248947 */ /* 0x000fea0003800000 */
[----:B------:R-:W-:-:S13]  /*2310*/  ISETP.NE.AND P0, PT, R0, 0x3, PT ;  /* 0x000000030000780c */ /* 0x000fda0003f05270 */
[----:B------:R-:W-:Y:S05]  /*2320*/  @!P0 BRA `(.L_x_4394) ;  /* 0x0000000000148947 */ /* 0x000fea0003800000 */
[----:B------:R-:W-:-:S13]  /*2330*/  ISETP.NE.AND P0, PT, R0, 0x4, PT ;  /* 0x000000040000780c */ /* 0x000fda0003f05270 */
[----:B------:R-:W-:Y:S05]  /*2340*/  @P0 BRA `(.L_x_4391) ;  /* 0x0000000800e40947 */ /* 0x000fea0003800000 */
[----:B------:R-:W-:-:S05]  /*2350*/  SHF.R.S32.HI R3, RZ, 0x1f, R2 ;  /* 0x0000001fff037819 */ /* 0x000fca0000011402 */
[----:B------:R0:W-:Y:S01]  /*2360*/  STG.E.64 desc[UR36][R16.64], R2 ;  /* 0x0000000210007986 */ /* 0x0001e2000c101b24 */
[----:B------:R-:W-:Y:S05]  /*2370*/  BRA `(.L_x_4392) ;  /* 0x0000000c002c7947 */ /* 0x000fea0003800000 */
.L_x_4394:
[----:B------:R1:W-:Y:S01]  /*2380*/  STG.E desc[UR36][R16.64], R2 ;  /* 0x0000000210007986 */ /* 0x0003e2000c101924 */
[----:B------:R-:W-:Y:S05]  /*2390*/  BRA `(.L_x_4392) ;  /* 0x0000000c00247947 */ /* 0x000fea0003800000 */
.L_x_4393:
[----:B------:R2:W-:Y:S01]  /*23a0*/  STG.E.U16 desc[UR36][R16.64], R2 ;  /* 0x0000000210007986 */ /* 0x0005e2000c101524 */
[----:B------:R-:W-:Y:S05]  /*23b0*/  BRA `(.L_x_4392) ;  /* 0x0000000c001c7947 */ /* 0x000fea0003800000 */
.L_x_4388:
[----:B------:R-:W-:-:S13]  /*23c0*/  ISETP.GT.AND P0, PT, R0, 0x6, PT ;  /* 0x000000060000780c */ /* 0x000fda0003f04270 */
[----:B------:R-:W-:Y:S05]  /*23d0*/  @P0 BRA `(.L_x_4395) ;  /* 0x00000000002c0947 */ /* 0x000fea0003800000 */
[----:B------:R-:W-:-:S13]  /*23e0*/  ISETP.NE.AND P0, PT, R0, 0x5, PT ;  /* 0x000000050000780c */ /* 0x000fda0003f05270 */
[----:B------:R-:W-:Y:S05]  /*23f0*/  @!P0 BRA `(.L_x_4396) ;  /* 0x0000000000148947 */ /* 0x000fea0003800000 */
[----:B------:R-:W-:-:S13]  /*2400*/  ISETP.NE.AND P0, PT, R0, 0x6, PT ;  /* 0x000000060000780c */ /* 0x000fda0003f05270 */
[----:B------:R-:W-:Y:S05]  /*2410*/  @P0 BRA `(.L_x_4391) ;  /* 0x0000000800b00947 */ /* 0x000fea0003800000 */
[----:B------:R-:W-:-:S05]  /*2420*/  I2FP.F32.S32 R3, R2 ;  /* 0x0000000200037245 */ /* 0x000fca0000201400 */
[----:B------:R0:W-:Y:S01]  /*2430*/  STG.E desc[UR36][R16.64], R3 ;  /* 0x0000000310007986 */ /* 0x0001e2000c101924 */
[----:B------:R-:W-:Y:S05]  /*2440*/  BRA `(.L_x_4392) ;  /* 0x0000000800f87947 */ /* 0x000fea0003800000 */
.L_x_4396:
[----:B------:R-:W-:-:S04]  /*2450*/  I2FP.F32.S32 R0, R2 ;  /* 0x0000000200007245 */ /* 0x000fc80000201400 */
[----:B------:R-:W-:-:S05]  /*2460*/  F2FP.F16.F32.PACK_AB R0, RZ, R0 ;  /* 0x00000000ff00723e */ /* 0x000fca00000000ff */
[----:B------:R0:W-:Y:S01]  /*2470*/  STG.E.U16 desc[UR36][R16.64], R0 ;  /* 0x0000000010007986 */ /* 0x0001e2000c101524 */
[----:B------:R-:W-:Y:S05]  /*2480*/  BRA `(.L_x_4392) ;  /* 0x0000000800e87947 */ /* 0x000fea0003800000 */
.L_x_4395:
[----:B------:R-:W-:-:S13]  /*2490*/  ISETP.NE.AND P0, PT, R0, 0x7, PT ;  /* 0x000000070000780c */ /* 0x000fda0003f05270 */
[----:B------:R-:W-:Y:S05]  /*24a0*/  @!P0 BRA `(.L_x_4397) ;  /* 0x0000000000348947 */ /* 0x000fea0003800000 */
[----:B------:R-:W-:-:S13]  /*24b0*/  ISETP.NE.AND P0, PT, R0, 0x8, PT ;  /* 0x000000080000780c */ /* 0x000fda0003f05270 */
[----:B------:R-:W-:Y:S05]  /*24c0*/  @!P0 BRA `(.L_x_4398) ;  /* 0x0000000000188947 */ /* 0x000fea0003800000 */
[----:B------:R-:W-:-:S13]  /*24d0*/  ISETP.NE.AND P0, PT, R0, 0x9, PT ;  /* 0x000000090000780c */ /* 0x000fda0003f05270 */
[----:B------:R-:W-:Y:S05]  /*24e0*/  @P0 BRA `(.L_x_4391) ;  /* 0x00000008007c0947 */ /* 0x000fea0003800000 */
[----:B------:R-:W-:Y:S01]  /*24f0*/  I2FP.F32.S32 R2, R2 ;  /* 0x0000000200027245 */ /* 0x000fe20000201400 */
[----:B------:R-:W-:-:S05]  /*2500*/  IMAD.MOV.U32 R3, RZ, RZ, RZ ;  /* 0x000000ffff037224 */ /* 0x000fca00078e00ff */
[----:B------:R0:W-:Y:S01]  /*2510*/  STG.E.64 desc[UR36][R16.64], R2 ;  /* 0x0000000210007986 */ /* 0x0001e2000c101b24 */
[----:B------:R-:W-:Y:S05]  /*2520*/  BRA `(.L_x_4392) ;  /* 0x0000000800c07947 */ /* 0x000fea0003800000 */
.L_x_4398:
[----:B------:R-:W-:-:S04]  /*2530*/  I2FP.F32.S32 R2, R2 ;  /* 0x0000000200027245 */ /* 0x000fc80000201400 */
[----:B------:R-:W-:-:S04]  /*2540*/  F2FP.F16.F32.PACK_AB R3, RZ, R2 ;  /* 0x00000002ff03723e */ /* 0x000fc800000000ff */
[----:B------:R-:W-:-:S05]  /*2550*/  PRMT R3, R3, 0x5410, RZ ;  /* 0x0000541003037816 */ /* 0x000fca00000000ff */
[----:B------:R0:W-:Y:S01]  /*2560*/  STG.E desc[UR36][R16.64], R3 ;  /* 0x0000000310007986 */ /* 0x0001e2000c101924 */
[----:B------:R-:W-:Y:S05]  /*2570*/  BRA `(.L_x_4392) ;  /* 0x0000000800ac7947 */ /* 0x000fea0003800000 */
.L_x_4397:
[----:B------:R-:W0:Y:S02]  /*2580*/  I2F.F64 R2, R2 ;  /* 0x0000000200027312 */ /* 0x000e240000201c00 */
[----:B0-----:R0:W-:Y:S01]  /*2590*/  STG.E.64 desc[UR36][R16.64], R2 ;  /* 0x0000000210007986 */ /* 0x0011e2000c101b24 */
[----:B------:R-:W-:Y:S05]  /*25a0*/  BRA `(.L_x_4392) ;  /* 0x0000000800a07947 */ /* 0x000fea0003800000 */
.L_x_4387:
        /* <DEDUP_REMOVED lines=8> */
[----:B------:R-:W-:-:S04]  /*2630*/  ISETP.NE.AND P0, PT, R2, RZ, PT ;  /* 0x000000ff0200720c */ /* 0x000fc80003f05270 */
[----:B------:R-:W-:-:S05]  /*2640*/  SEL R3, RZ, 0x1, !P0 ;  /* 0x00000001ff037807 */ /* 0x000fca0004000000 */
[----:B------:R0:W-:Y:S01]  /*2650*/  STG.E.U8 desc[UR36][R16.64], R3 ;  /* 0x0000000310007986 */ /* 0x0001e2000c101124 */
[----:B------:R-:W-:Y:S05]  /*2660*/  BRA `(.L_x_4392) ;  /* 0x0000000800707947 */ /* 0x000fea0003800000 */
.L_x_4401:
[----:B------:R-:W0:Y:S01]  /*2670*/  I2F.F64 R4, R2 ;  /* 0x0000000200047312 */ /* 0x000e220000201c00 */
[----:B------:R-:W-:-:S05]  /*2680*/  CS2R R6, SRZ ;  /* 0x0000000000067805 */ /* 0x000fca000001ff00 */
[----:B0-----:R0:W-:Y:S01]  /*2690*/  STG.E.128 desc[UR36][R16.64], R4 ;  /* 0x0000000410007986 */ /* 0x0011e2000c101d24 */
[----:B------:R-:W-:Y:S05]  /*26a0*/  BRA `(.L_x_4392) ;  /* 0x0000000800607947 */ /* 0x000fea0003800000 */
.L_x_4400:
[----:B------:R-:W-:-:S13]  /*26b0*/  ISETP.NE.AND P0, PT, R0, 0xf, PT ;  /* 0x0000000f0000780c */ /* 0x000fda0003f05270 */
[----:B------:R-:W-:Y:S05]  /*26c0*/  @!P0 BRA `(.L_x_4402) ;  /* 0x0000000000b48947 */ /* 0x000fea0003800000 */
[----:B------:R-:W-:-:S13]  /*26d0*/  ISETP.NE.AND P0, PT, R0, 0x17, PT ;  /* 0x000000170000780c */ /* 0x000fda0003f05270 */
[----:B------:R-:W-:Y:S05]  /*26e0*/  @!P0 BRA `(.L_x_4403) ;  /* 0x0000000000548947 */ /* 0x000fea0003800000 */
[----:B------:R-:W-:-:S13]  /*26f0*/  ISETP.NE.AND P0, PT, R0, 0x18, PT ;  /* 0x000000180000780c */ /* 0x000fda0003f05270 */
[----:B------:R-:W-:Y:S05]  /*2700*/  @P0 BRA `(.L_x_4391) ;  /* 0x0000000400f40947 */ /* 0x000fea0003800000 */
[----:B------:R-:W-:Y:S01]  /*2710*/  I2FP.F32.S32 R5, R2 ;  /* 0x0000000200057245 */ /* 0x000fe20000201400 */
        /* <DEDUP_REMOVED lines=14> */
.L_x_4405:
[----:B------:R-:W-:Y:S05]  /*2800*/  BSYNC B0 ;  /* 0x0000000000007941 */ /* 0x000fea0003800000 */
.L_x_4404:
[----:B------:R-:W-:-:S05]  /*2810*/  LOP3.LUT R3, R0, R3, RZ, 0xfc, !PT ;  /* 0x0000000300037212 */ /* 0x000fca00078efcff */
[----:B------:R0:W-:Y:S01]  /*2820*/  STG.E.U8 desc[UR36][R16.64], R3 ;  /* 0x0000000310007986 */ /* 0x0001e2000c101124 */
[----:B------:R-:W-:Y:S05]  /*2830*/  BRA `(.L_x_4392) ;  /* 0x0000000400fc7947 */ /* 0x000fea0003800000 */
.L_x_4403:
[----:B------:R-:W-:Y:S01]  /*2840*/  I2FP.F32.S32 R3, R2 ;  /* 0x0000000200037245 */ /* 0x000fe20000201400 */
        /* <DEDUP_REMOVED lines=12> */
.L_x_4407:
[----:B------:R-:W-:Y:S01]  /*2910*/  IMAD.MOV.U32 R0, RZ, RZ, 0x7f ;  /* 0x0000007fff007424 */ /* 0x000fe200078e00ff */
[----:B------:R-:W-:-:S04]  /*2920*/  ISETP.GT.U32.AND P0, PT, R2, 0x7f800000, PT ;  /* 0x7f8000000200780c */ /* 0x000fc80003f04070 */
[----:B------:R-:W-:-:S09]  /*2930*/  SEL R0, R0, 0x7c, P0 ;  /* 0x0000007c00007807 */ /* 0x000fd20000000000 */
.L_x_4408:
[----:B------:R-:W-:Y:S05]  /*2940*/  BSYNC B0 ;  /* 0x0000000000007941 */ /* 0x000fea0003800000 */
.L_x_4406:
[----:B------:R-:W-:-:S04]  /*2950*/  LOP3.LUT R2, R3, 0x80000000, RZ, 0xc0, !PT ;  /* 0x8000000003027812 */ /* 0x000fc800078ec0ff */
[----:B------:R-:W-:-:S04]  /*2960*/  SHF.R.U32.HI R3, RZ, 0x18, R2 ;  /* 0x00000018ff037819 */ /* 0x000fc80000011602 */
[----:B------:R-:W-:-:S05]  /*2970*/  LOP3.LUT R3, R0, R3, RZ, 0xfc, !PT ;  /* 0x0000000300037212 */ /* 0x000fca00078efcff */
[----:B------:R0:W-:Y:S01]  /*2980*/  STG.E.U8 desc[UR36][R16.64], R3 ;  /* 0x0000000310007986 */ /* 0x0001e2000c101124 */
[----:B------:R-:W-:Y:S05]  /*2990*/  BRA `(.L_x_4392) ;  /* 0x0000000400a47947 */ /* 0x000fea0003800000 */
.L_x_4402:
[----:B------:R-:W-:-:S04]  /*29a0*/  I2FP.F32.S32 R0, R2 ;  /* 0x0000000200007245 */ /* 0x000fc80000201400 */
[----:B------:R-:W-:-:S05]  /*29b0*/  F2FP.BF16.F32.PACK_AB R0, RZ, R0 ;  /* 0x00000000ff00723e */ /* 0x000fca00000010ff */
[----:B------:R0:W-:Y:S01]  /*29c0*/  STG.E.U16 desc[UR36][R16.64], R0 ;  /* 0x0000000010007986 */ /* 0x0001e2000c101524 */
[----:B------:R-:W-:Y:S05]  /*29d0*/  BRA `(.L_x_4392) ;  /* 0x0000000400947947 */ /* 0x000fea0003800000 */
.L_x_4399:
        /* <DEDUP_REMOVED lines=10> */
.L_x_4411:
[----:B------:R-:W-:Y:S01]  /*2a80*/  I2FP.F32.S32 R3, R2 ;  /* 0x0000000200037245 */ /* 0x000fe20000201400 */
        /* <DEDUP_REMOVED lines=16> */
.L_x_4414:
[----:B------:R-:W-:-:S04]  /*2b90*/  LOP3.LUT R2, R3, 0x80000000, RZ, 0xc0, !PT ;  /* 0x8000000003027812 */ /* 0x000fc800078ec0ff */
[----:B------:R-:W-:-:S04]  /*2ba0*/  SHF.R.U32.HI R3, RZ, 0x18, R2 ;  /* 0x00000018ff037819 */ /* 0x000fc80000011602 */
[----:B------:R-:W-:-:S04]  /*2bb0*/  LOP3.LUT R0, R0, R3, RZ, 0xfc, !PT ;  /* 0x0000000300007212 */ /* 0x000fc800078efcff */
[----:B------:R-:W-:-:S07]  /*2bc0*/  PRMT R8, R0, 0x7610, R8 ;  /* 0x0000761000087816 */ /* 0x000fce0000000008 */
.L_x_4413:
[----:B------:R-:W-:Y:S05]  /*2bd0*/  BSYNC B0 ;  /* 0x0000000000007941 */ /* 0x000fea0003800000 */
.L_x_4412:
[----:B------:R0:W-:Y:S01]  /*2be0*/  STG.E.U8 desc[UR36][R16.64], R8 ;  /* 0x0000000810007986 */ /* 0x0001e2000c101124 */
[----:B------:R-:W-:Y:S05]  /*2bf0*/  BRA `(.L_x_4392) ;  /* 0x00000004000c7947 */ /* 0x000fea0003800000 */
.L_x_4410:
        /* <DEDUP_REMOVED lines=17> */
.L_x_4417:
[----:B------:R-:W-:-:S04]  /*2d10*/  LOP3.LUT R2, R3, 0x80000000, RZ, 0xc0, !PT ;  /* 0x8000000003027812 */ /* 0x000fc800078ec0ff */
[----:B------:R-:W-:-:S04]  /*2d20*/  SHF.R.U32.HI R3, RZ, 0x18, R2 ;  /* 0x00000018ff037819 */ /* 0x000fc80000011602 */
[----:B------:R-:W-:-:S04]  /*2d30*/  LOP3.LUT R0, R0, R3, RZ, 0xfc, !PT ;  /* 0x0000000300007212 */ /* 0x000fc800078efcff */
[----:B------:R-:W-:-:S07]  /*2d40*/  PRMT R8, R0, 0x7610, R8 ;  /* 0x0000761000087816 */ /* 0x000fce0000000008 */
.L_x_4416:
[----:B------:R-:W-:Y:S05]  /*2d50*/  BSYNC B0 ;  /* 0x0000000000007941 */ /* 0x000fea0003800000 */
.L_x_4415:
[----:B------:R0:W-:Y:S01]  /*2d60*/  STG.E.U8 desc[UR36][R16.64], R8 ;  /* 0x0000000810007986 */ /* 0x0001e2000c101124 */
[----:B------:R-:W-:Y:S05]  /*2d70*/  BRA `(.L_x_4392) ;  /* 0x0000000000ac7947 */ /* 0x000fea0003800000 */
.L_x_4409:
[----:B------:R-:W-:-:S13]  /*2d80*/  ISETP.NE.AND P0, PT, R0, 0x1c, PT ;  /* 0x0000001c0000780c */ /* 0x000fda0003f05270 */
[----:B------:R-:W-:Y:S05]  /*2d90*/  @!P0 BRA `(.L_x_4418) ;  /* 0x0000000000a08947 */ /* 0x000fea0003800000 */
[----:B------:R-:W-:-:S13]  /*2da0*/  ISETP.NE.AND P0, PT, R0, 0x1d, PT ;  /* 0x0000001d0000780c */ /* 0x000fda0003f05270 */
[----:B------:R-:W-:Y:S05]  /*2db0*/  @!P0 BRA `(.L_x_4419) ;  /* 0x00000000008c8947 */ /* 0x000fea0003800000 */
[----:B------:R-:W-:-:S13]  /*2dc0*/  ISETP.NE.AND P0, PT, R0, 0x2c, PT ;  /* 0x0000002c0000780c */ /* 0x000fda0003f05270 */
[----:B------:R-:W-:Y:S05]  /*2dd0*/  @P0 BRA `(.L_x_4391) ;  /* 0x0000000000400947 */ /* 0x000fea0003800000 */
[----:B------:R-:W-:-:S04]  /*2de0*/  I2FP.F32.S32 R3, R2 ;  /* 0x0000000200037245 */ /* 0x000fc80000201400 */
        /* <DEDUP_REMOVED lines=15> */
.L_x_4391:
        /* <DEDUP_REMOVED lines=16> */
.L_x_4420:
[----:B------:R-:W-:Y:S05]  /*2fe0*/  BRA `(.L_x_4392) ;  /* 0x0000000000107947 */ /* 0x000fea0003800000 */
.L_x_4419:
[----:B------:R-:W-:-:S05]  /*2ff0*/  SHF.R.S32.HI R3, RZ, 0x1f, R2 ;  /* 0x0000001fff037819 */ /* 0x000fca0000011402 */
[----:B------:R0:W-:Y:S01]  /*3000*/  STG.E.64 desc[UR36][R16.64], R2 ;  /* 0x0000000210007986 */ /* 0x0001e2000c101b24 */
[----:B------:R-:W-:Y:S05]  /*3010*/  BRA `(.L_x_4392) ;  /* 0x0000000000047947 */ /* 0x000fea0003800000 */
.L_x_4418:
[----:B------:R0:W-:Y:S02]  /*3020*/  STG.E desc[UR36][R16.64], R2 ;  /* 0x0000000210007986 */ /* 0x0001e4000c101924 */
.L_x_4392:
[----:B------:R-:W-:-:S04]  /*3030*/  IMAD R18, R23, 0x200, R18 ;  /* 0x0000020017127824 */ /* 0x000fc800078e0212 */
[----:B------:R-:W-:-:S07]  /*3040*/  VIADD R19, R18, 0x80 ;  /* 0x0000008012137836 */ /* 0x000fce0000000000 */
.L_x_4352:
[----:B------:R-:W-:Y:S05]  /*3050*/  BSYNC B6 ;  /* 0x0000000000067941 */ /* 0x000fea0003800000 */
.L_x_4351:
        /* <DEDUP_REMOVED lines=307> */
.L_x_4423:
        /* <DEDUP_REMOVED lines=20> */
.L_x_4427:
[----:B------:R0:W5:Y:S01]  /*44d0*/  LDG.E.U8 R18, desc[UR36][R2.64] ;  /* 0x0000002402127981 */ /* 0x000162000c1e1100 */
[----:B------:R-:W-:Y:S05]  /*44e0*/  BRA `(.L_x_4429) ;  /* 0x0000000c00347947 */ /* 0x000fea0003800000 */
.L_x_4426:
        /* <DEDUP_REMOVED lines=8> */
.L_x_4431:
[----:B------:R0:W5:Y:S01]  /*4570*/  LDG.E R18, desc[UR36][R2.64] ;  /* 0x0000002402127981 */ /* 0x000162000c1e1900 */
[----:B------:R-:W-:Y:S05]  /*4580*/  BRA `(.L_x_4429) ;  /* 0x0000000c000c7947 */ /* 0x000fea0003800000 */
.L_x_4430:
[----:B------:R0:W5:Y:S01]  /*4590*/  LDG.E.S16 R18, desc[UR36][R2.64] ;  /* 0x0000002402127981 */ /* 0x000162000c1e1700 */
[----:B------:R-:W-:Y:S05]  /*45a0*/  BRA `(.L_x_4429) ;  /* 0x0000000c00047947 */ /* 0x000fea0003800000 */
.L_x_4425:
        /* <DEDUP_REMOVED lines=9> */
.L_x_4433:
[----:B------:R-:W2:Y:S02]  /*4640*/  LDG.E.U16 R2, desc[UR36][R2.64] ;  /* 0x0000002402027981 */ /* 0x000ea4000c1e1500 */
[----:B--2---:R-:W-:-:S06]  /*4650*/  HADD2.F32 R18, -RZ, R2.H0_H0 ;  /* 0x20000002ff127230 */ /* 0x004fcc0000004100 */
[----:B------:R-:W0:Y:S01]  /*4660*/  F2I.FTZ.TRUNC.NTZ R18, R18 ;  /* 0x0000001200127305 */ /* 0x000e22000021f100 */
[----:B------:R-:W-:Y:S05]  /*4670*/  BRA `(.L_x_4429) ;  /* 0x0000000800d07947 */ /* 0x000fea0003800000 */
.L_x_4432:
        /* <DEDUP_REMOVED lines=9> */
.L_x_4435:
[----:B------:R-:W2:Y:S02]  /*4710*/  LDG.E.U16 R2, desc[UR36][R2.64] ;  /* 0x0000002402027981 */ /* 0x000ea4000c1e1500 */
[----:B--2---:R-:W-:-:S06]  /*4720*/  HADD2.F32 R18, -RZ, R2.H0_H0 ;  /* 0x20000002ff127230 */ /* 0x004fcc0000004100 */
[----:B------:R-:W0:Y:S01]  /*4730*/  F2I.FTZ.TRUNC.NTZ R18, R18 ;  /* 0x0000001200127305 */ /* 0x000e22000021f100 */
[----:B------:R-:W-:Y:S05]  /*4740*/  BRA `(.L_x_4429) ;  /* 0x00000008009c7947 */ /* 0x000fea0003800000 */
.L_x_4434:
[----:B------:R-:W2:Y:S02]  /*4750*/  LDG.E.64 R2, desc[UR36][R2.64] ;  /* 0x0000002402027981 */ /* 0x000ea4000c1e1b00 */
[----:B--2---:R0:W1:Y:S01]  /*4760*/  F2I.F64.TRUNC R18, R2 ;  /* 0x0000000200127311 */ /* 0x004062000030d100 */
[----:B------:R-:W-:Y:S05]  /*4770*/  BRA `(.L_x_4429) ;  /* 0x0000000800907947 */ /* 0x000fea0003800000 */
.L_x_4424:
        /* <DEDUP_REMOVED lines=12> */
.L_x_4438:
[----:B------:R-:W2:Y:S02]  /*4840*/  LDG.E.64 R2, desc[UR36][R2.64] ;  /* 0x0000002402027981 */ /* 0x000ea4000c1e1b00 */
[----:B--2---:R0:W1:Y:S01]  /*4850*/  F2I.F64.TRUNC R18, R2 ;  /* 0x0000000200127311 */ /* 0x004062000030d100 */
[----:B------:R-:W-:Y:S05]  /*4860*/  BRA `(.L_x_4429) ;  /* 0x0000000800547947 */ /* 0x000fea0003800000 */
.L_x_4437:
        /* <DEDUP_REMOVED lines=27> */
.L_x_4440:
        /* <DEDUP_REMOVED lines=14> */
.L_x_4439:
[----:B------:R-:W2:Y:S02]  /*4b00*/  LDG.E.U16 R18, desc[UR36][R2.64] ;  /* 0x0000002402127981 */ /* 0x000ea4000c1e1500 */
[----:B--2---:R-:W-:-:S06]  /*4b10*/  IMAD.U32 R18, R18, 0x10000, RZ ;  /* 0x0001000012127824 */ /* 0x004fcc00078e00ff */
[----:B------:R-:W0:Y:S01]  /*4b20*/  F2I.FTZ.TRUNC.NTZ R18, R18 ;  /* 0x0000001200127305 */ /* 0x000e22000021f100 */
[----:B------:R-:W-:Y:S05]  /*4b30*/  BRA `(.L_x_4429) ;  /* 0x0000000400a07947 */ /* 0x000fea0003800000 */
.L_x_4436:
        /* <DEDUP_REMOVED lines=10> */
.L_x_4443:
        /* <DEDUP_REMOVED lines=21> */
.L_x_4447:
[----:B------:R-:W-:Y:S05]  /*4d30*/  BSYNC B1 ;  /* 0x0000000000017941 */ /* 0x000fea0003800000 */
.L_x_4446:
[----:B------:R-:W-:Y:S01]  /*4d40*/  IMAD.SHL.U32 R2, R2, 0x100000, RZ ;  /* 0x0010000002027824 */ /* 0x000fe200078e00ff */
[----:B------:R-:W-:-:S04]  /*4d50*/  LEA R3, R0, 0x3b800000, 0x17 ;  /* 0x3b80000000037811 */ /* 0x000fc800078eb8ff */
[----:B------:R-:W-:-:S07]  /*4d60*/  LOP3.LUT R18, R3, R2, R18, 0xfe, !PT ;  /* 0x0000000203127212 */ /* 0x000fce00078efe12 */
.L_x_4445:
[----:B------:R-:W-:Y:S05]  /*4d70*/  BSYNC B0 ;  /* 0x0000000000007941 */ /* 0x000fea0003800000 */
.L_x_4444:
[----:B------:R-:W1:Y:S01]  /*4d80*/  F2I.FTZ.TRUNC.NTZ R18, R18 ;  /* 0x0000001200127305 */ /* 0x000e62000021f100 */
[----:B------:R-:W-:Y:S05]  /*4d90*/  BRA `(.L_x_4429) ;  /* 0x0000000400087947 */ /* 0x000fea0003800000 */
.L_x_4442:
        /* <DEDUP_REMOVED lines=21> */
.L_x_4451:
[----:B------:R-:W-:Y:S05]  /*4ef0*/  BSYNC B1 ;  /* 0x0000000000017941 */ /* 0x000fea0003800000 */
.L_x_4450:
[----:B------:R-:W-:Y:S01]  /*4f00*/  IMAD.SHL.U32 R2, R2, 0x200000, RZ ;  /* 0x0020000002027824 */ /* 0x000fe200078e00ff */
[----:B------:R-:W-:-:S04]  /*4f10*/  LEA R3, R0, 0x37800000, 0x17 ;  /* 0x3780000000037811 */ /* 0x000fc800078eb8ff */
[----:B------:R-:W-:-:S07]  /*4f20*/  LOP3.LUT R18, R3, R2, R18, 0xfe, !PT ;  /* 0x0000000203127212 */ /* 0x000fce00078efe12 */
.L_x_4449:
[----:B------:R-:W-:Y:S05]  /*4f30*/  BSYNC B0 ;  /* 0x0000000000007941 */ /* 0x000fea0003800000 */
.L_x_4448:
[----:B------:R-:W2:Y:S01]  /*4f40*/  F2I.FTZ.TRUNC.NTZ R18, R18 ;  /* 0x0000001200127305 */ /* 0x000ea2000021f100 */
[----:B------:R-:W-:Y:S05]  /*4f50*/  BRA `(.L_x_4429) ;  /* 0x0000000000987947 */ /* 0x000fea0003800000 */
.L_x_4441:
        /* <DEDUP_REMOVED lines=14> */
.L_x_4455:
[----:B------:R-:W-:Y:S05]  /*5040*/  BSYNC B0 ;  /* 0x0000000000007941 */ /* 0x000fea0003800000 */
.L_x_4454:
[----:B------:R-:W0:Y:S01]  /*5050*/  F2I.FTZ.TRUNC.NTZ R18, R18 ;  /* 0x0000001200127305 */ /* 0x000e22000021f100 */
[----:B------:R-:W-:Y:S05]  /*5060*/  BRA `(.L_x_4429) ;  /* 0x0000000000547947 */ /* 0x000fea0003800000 */
.L_x_4428:
        /* <DEDUP_REMOVED lines=17> */
.L_x_4456:
[----:B------:R-:W-:Y:S05]  /*5180*/  BRA `(.L_x_4429) ;  /* 0x00000000000c7947 */ /* 0x000fea0003800000 */
.L_x_4453:
[----:B------:R4:W5:Y:S01]  /*5190*/  LDG.E R18, desc[UR36][R2.64] ;  /* 0x0000002402127981 */ /* 0x000962000c1e1900 */
[----:B------:R-:W-:Y:S05]  /*51a0*/  BRA `(.L_x_4429) ;  /* 0x0000000000047947 */ /* 0x000fea0003800000 */
.L_x_4452:
[----:B------:R3:W5:Y:S02]  /*51b0*/  LDG.E R18, desc[UR36][R2.64] ;  /* 0x0000002402127981 */ /* 0x000764000c1e1900 */
.L_x_4429:
[----:B0--34-:R-:W0:Y:S01]  /*51c0*/  LDC.U8 R3, c[0x0][0x428] ;  /* 0x00010a00ff037b82 */ /* 0x019e220000000000 */
[----:B------:R-:W-:Y:S02]  /*51d0*/  ULDC UR4, c[0x0][0x424] ;  /* 0x0001090000047ab9 */ /* 0x000fe40000000800 */
[----:B-12--5:R-:W-:Y:S02]  /*51e0*/  LOP3.LUT R2, R18, UR4, RZ, 0x3c, !PT ;  /* 0x0000000412027c12 */ /* 0x026fe4000f8e3cff */
        /* <DEDUP_REMOVED lines=13> */
.L_x_4460:
[----:B------:R0:W-:Y:S01]  /*52c0*/  STG.E.U8 desc[UR36][R16.64], R2 ;  /* 0x0000000210007986 */ /* 0x0001e2000c101124 */
[----:B------:R-:W-:Y:S05]  /*52d0*/  BRA `(.L_x_4462) ;  /* 0x0000000c00507947 */ /* 0x000fea0003800000 */
.L_x_4459:
        /* <DEDUP_REMOVED lines=9> */
.L_x_4464:
[----:B------:R0:W-:Y:S01]  /*5370*/  STG.E desc[UR36][R16.64], R2 ;  /* 0x0000000210007986 */ /* 0x0001e2000c101924 */
[----:B------:R-:W-:Y:S05]  /*5380*/  BRA `(.L_x_4462) ;  /* 0x0000000c00247947 */ /* 0x000fea0003800000 */
.L_x_4463:
[----:B------:R0:W-:Y:S01]  /*5390*/  STG.E.U16 desc[UR36][R16.64], R2 ;  /* 0x0000000210007986 */ /* 0x0001e2000c101524 */
[----:B------:R-:W-:Y:S05]  /*53a0*/  BRA `(.L_x_4462) ;  /* 0x0000000c001c7947 */ /* 0x000fea0003800000 */
.L_x_4458:
        /* <DEDUP_REMOVED lines=9> */
.L_x_4466:
[----:B------:R-:W-:-:S04]  /*5440*/  I2FP.F32.S32 R0, R2 ;  /* 0x0000000200007245 */ /* 0x000fc80000201400 */
[----:B------:R-:W-:-:S05]  /*5450*/  F2FP.F16.F32.PACK_AB R0, RZ, R0 ;  /* 0x00000000ff00723e */ /* 0x000fca00000000ff */
[----:B------:R0:W-:Y:S01]  /*5460*/  STG.E.U16 desc[UR36][R16.64], R0 ;  /* 0x0000000010007986 */ /* 0x0001e2000c101524 */
[----:B------:R-:W-:Y:S05]  /*5470*/  BRA `(.L_x_4462) ;  /* 0x0000000800e87947 */ /* 0x000fea0003800000 */
.L_x_4465:
        /* <DEDUP_REMOVED lines=10> */
.L_x_4468:
[----:B------:R-:W-:-:S04]  /*5520*/  I2FP.F32.S32 R2, R2 ;  /* 0x0000000200027245 */ /* 0x000fc80000201400 */
[----:B------:R-:W-:-:S04]  /*5530*/  F2FP.F16.F32.PACK_AB R3, RZ, R2 ;  /* 0x00000002ff03723e */ /* 0x000fc800000000ff */
[----:B------:R-:W-:-:S05]  /*5540*/  PRMT R3, R3, 0x5410, RZ ;  /* 0x0000541003037816 */ /* 0x000fca00000000ff */
[----:B------:R0:W-:Y:S01]  /*5550*/  STG.E desc[UR36][R16.64], R3 ;  /* 0x0000000310007986 */ /* 0x0001e2000c101924 */
[----:B------:R-:W-:Y:S05]  /*5560*/  BRA `(.L_x_4462) ;  /* 0x0000000800ac7947 */ /* 0x000fea0003800000 */
.L_x_4467:
[----:B------:R-:W0:Y:S02]  /*5570*/  I2F.F64 R2, R2 ;  /* 0x0000000200027312 */ /* 0x000e240000201c00 */
[----:B0-----:R0:W-:Y:S01]  /*5580*/  STG.E.64 desc[UR36][R16.64], R2 ;  /* 0x0000000210007986 */ /* 0x0011e2000c101b24 */
[----:B------:R-:W-:Y:S05]  /*5590*/  BRA `(.L_x_4462) ;  /* 0x0000000800a07947 */ /* 0x000fea0003800000 */
.L_x_4457:
        /* <DEDUP_REMOVED lines=12> */
.L_x_4471:
[----:B------:R-:W0:Y:S01]  /*5660*/  I2F.F64 R4, R2 ;  /* 0x0000000200047312 */ /* 0x000e220000201c00 */
[----:B------:R-:W-:-:S05]  /*5670*/  CS2R R6, SRZ ;  /* 0x0000000000067805 */ /* 0x000fca000001ff00 */
[----:B0-----:R0:W-:Y:S01]  /*5680*/  STG.E.128 desc[UR36][R16.64], R4 ;  /* 0x0000000410007986 */ /* 0x0011e2000c101d24 */
[----:B------:R-:W-:Y:S05]  /*5690*/  BRA `(.L_x_4462) ;  /* 0x0000000800607947 */ /* 0x000fea0003800000 */
.L_x_4470:
        /* <DEDUP_REMOVED lines=21> */
.L_x_4475:
[----:B------:R-:W-:Y:S05]  /*57f0*/  BSYNC B0 ;  /* 0x0000000000007941 */ /* 0x000fea0003800000 */
.L_x_4474:
[----:B------:R-:W-:-:S05]  /*5800*/  LOP3.LUT R3, R0, R3, RZ, 0xfc, !PT ;  /* 0x0000000300037212 */ /* 0x000fca00078efcff */
[----:B------:R0:W-:Y:S01]  /*5810*/  STG.E.U8 desc[UR36][R16.64], R3 ;  /* 0x0000000310007986 */ /* 0x0001e2000c101124 */
[----:B------:R-:W-:Y:S05]  /*5820*/  BRA `(.L_x_4462) ;  /* 0x0000000400fc7947 */ /* 0x000fea0003800000 */
.L_x_4473:
        /* <DEDUP_REMOVED lines=13> */
.L_x_4477:
[----:B------:R-:W-:Y:S01]  /*5900*/  IMAD.MOV.U32 R0, RZ, RZ, 0x7f ;  /* 0x0000007fff007424 */ /* 0x000fe200078e00ff */
[----:B------:R-:W-:-:S04]  /*5910*/  ISETP.GT.U32.AND P0, PT, R2, 0x7f800000, PT ;  /* 0x7f8000000200780c */ /* 0x000fc80003f04070 */
[----:B------:R-:W-:-:S09]  /*5920*/  SEL R0, R0, 0x7c, P0 ;  /* 0x0000007c00007807 */ /* 0x000fd20000000000 */
.L_x_4478:
[----:B------:R-:W-:Y:S05]  /*5930*/  BSYNC B0 ;  /* 0x0000000000007941 */ /* 0x000fea0003800000 */
.L_x_4476:
[----:B------:R-:W-:-:S04]  /*5940*/  LOP3.LUT R2, R3, 0x80000000, RZ, 0xc0, !PT ;  /* 0x8000000003027812 */ /* 0x000fc800078ec0ff */
[----:B------:R-:W-:-:S04]  /*5950*/  SHF.R.U32.HI R3, RZ, 0x18, R2 ;  /* 0x00000018ff037819 */ /* 0x000fc80000011602 */
[----:B------:R-:W-:-:S05]  /*5960*/  LOP3.LUT R3, R0, R3, RZ, 0xfc, !PT ;  /* 0x0000000300037212 */ /* 0x000fca00078efcff */
[----:B------:R0:W-:Y:S01]  /*5970*/  STG.E.U8 desc[UR36][R16.64], R3 ;  /* 0x0000000310007986 */ /* 0x0001e2000c101124 */
[----:B------:R-:W-:Y:S05]  /*5980*/  BRA `(.L_x_4462) ;  /* 0x0000000400a47947 */ /* 0x000fea0003800000 */
.L_x_4472:
[----:B------:R-:W-:-:S04]  /*5990*/  I2FP.F32.S32 R0, R2 ;  /* 0x0000000200007245 */ /* 0x000fc80000201400 */
[----:B------:R-:W-:-:S05]  /*59a0*/  F2FP.BF16.F32.PACK_AB R0, RZ, R0 ;  /* 0x00000000ff00723e */ /* 0x000fca00000010ff */
[----:B------:R0:W-:Y:S01]  /*59b0*/  STG.E.U16 desc[UR36][R16.64], R0 ;  /* 0x0000000010007986 */ /* 0x0001e2000c101524 */
[----:B------:R-:W-:Y:S05]  /*59c0*/  BRA `(.L_x_4462) ;  /* 0x0000000400947947 */ /* 0x000fea0003800000 */
.L_x_4469:
        /* <DEDUP_REMOVED lines=10> */
.L_x_4481:
        /* <DEDUP_REMOVED lines=17> */
.L_x_4484:
[----:B------:R-:W-:-:S04]  /*5b80*/  LOP3.LUT R2, R3, 0x80000000, RZ, 0xc0, !PT ;  /* 0x8000000003027812 */ /* 0x000fc800078ec0ff */
[----:B------:R-:W-:-:S04]  /*5b90*/  SHF.R.U32.HI R3, RZ, 0x18, R2 ;  /* 0x00000018ff037819 */ /* 0x000fc80000011602 */
[----:B------:R-:W-:-:S04]  /*5ba0*/  LOP3.LUT R0, R0, R3, RZ, 0xfc, !PT ;  /* 0x0000000300007212 */ /* 0x000fc800078efcff */
[----:B------:R-:W-:-:S07]  /*5bb0*/  PRMT R8, R0, 0x7610, R8 ;  /* 0x0000761000087816 */ /* 0x000fce0000000008 */
.L_x_4483:
[----:B------:R-:W-:Y:S05]  /*5bc0*/  BSYNC B0 ;  /* 0x0000000000007941 */ /* 0x000fea0003800000 */
.L_x_4482:
[----:B------:R3:W-:Y:S01]  /*5bd0*/  STG.E.U8 desc[UR36][R16.64], R8 ;  /* 0x0000000810007986 */ /* 0x0007e2000c101124 */
[----:B------:R-:W-:Y:S05]  /*5be0*/  BRA `(.L_x_4462) ;  /* 0x00000004000c7947 */ /* 0x000fea0003800000 */
.L_x_4480:
        /* <DEDUP_REMOVED lines=17> */
.L_x_4487:
[----:B------:R-:W-:-:S04]  /*5d00*/  LOP3.LUT R2, R3, 0x80000000, RZ, 0xc0, !PT ;  /* 0x8000000003027812 */ /* 0x000fc800078ec0ff */
[----:B------:R-:W-:-:S04]  /*5d10*/  SHF.R.U32.HI R3, RZ, 0x18, R2 ;  /* 0x00000018ff037819 */ /* 0x000fc80000011602 */
[----:B------:R-:W-:-:S04]  /*5d20*/  LOP3.LUT R0, R0, R3, RZ, 0xfc, !PT ;  /* 0x0000000300007212 */ /* 0x000fc800078efcff */
[----:B------:R-:W-:-:S07]  /*5d30*/  PRMT R8, R0, 0x7610, R8 ;  /* 0x0000761000087816 */ /* 0x000fce0000000008 */
.L_x_4486:
[----:B------:R-:W-:Y:S05]  /*5d40*/  BSYNC B0 ;  /* 0x0000000000007941 */ /* 0x000fea0003800000 */
.L_x_4485:
[----:B------:R0:W-:Y:S01]  /*5d50*/  STG.E.U8 desc[UR36][R16.64], R8 ;  /* 0x0000000810007986 */ /* 0x0001e2000c101124 */
[----:B------:R-:W-:Y:S05]  /*5d60*/  BRA `(.L_x_4462) ;  /* 0x0000000000ac7947 */ /* 0x000fea0003800000 */
.L_x_4479:
        /* <DEDUP_REMOVED lines=22> */
.L_x_4461:
        /* <DEDUP_REMOVED lines=16> */
.L_x_4490:
[----:B------:R-:W-:Y:S05]  /*5fd0*/  BRA `(.L_x_4462) ;  /* 0x0000000000107947 */ /* 0x000fea0003800000 */
.L_x_4489:
[----:B------:R-:W-:-:S05]  /*5fe0*/  SHF.R.S32.HI R3, RZ, 0x1f, R2 ;  /* 0x0000001fff037819 */ /* 0x000fca0000011402 */
[----:B------:R2:W-:Y:S01]  /*5ff0*/  STG.E.64 desc[UR36][R16.64], R2 ;  /* 0x0000000210007986 */ /* 0x0005e2000c101b24 */
[----:B------:R-:W-:Y:S05]  /*6000*/  BRA `(.L_x_4462) ;  /* 0x0000000000047947 */ /* 0x000fea0003800000 */
.L_x_4488:
[----:B------:R0:W-:Y:S02]  /*6010*/  STG.E desc[UR36][R16.64], R2 ;  /* 0x0000000210007986 */ /* 0x0001e4000c101924 */
.L_x_4462:
[----:B------:R-:W-:-:S07]  /*6020*/  VIADD R19, R19, 0x80 ;  /* 0x0000008013137836 */ /* 0x000fce0000000000 */
.L_x_4422:
[----:B------:R-:W-:Y:S05]  /*6030*/  BSYNC B6 ;  /* 0x0000000000067941 */ /* 0x000fea0003800000 */
.L_x_4421:
        /* <DEDUP_REMOVED lines=307> */
.L_x_4493:
        /* <DEDUP_REMOVED lines=20> */
.L_x_4497:
[----:B------:R0:W5:Y:S01]  /*74b0*/  LDG.E.U8 R18, desc[UR36][R2.64] ;  /* 0x0000002402127981 */ /* 0x000162000c1e1100 */
[----:B------:R-:W-:Y:S05]  /*74c0*/  BRA `(.L_x_4499) ;  /* 0x0000000c00347947 */ /* 0x000fea0003800000 */
.L_x_4496:
        /* <DEDUP_REMOVED lines=8> */
.L_x_4501:
[----:B------:R0:W5:Y:S01]  /*7550*/  LDG.E R18, desc[UR36][R2.64] ;  /* 0x0000002402127981 */ /* 0x000162000c1e1900 */
[----:B------:R-:W-:Y:S05]  /*7560*/  BRA `(.L_x_4499) ;  /* 0x0000000c000c7947 */ /* 0x000fea0003800000 */
.L_x_4500:
[----:B------:R0:W5:Y:S01]  /*7570*/  LDG.E.S16 R18, desc[UR36][R2.64] ;  /* 0x0000002402127981 */ /* 0x000162000c1e1700 */
[----:B------:R-:W-:Y:S05]  /*7580*/  BRA `(.L_x_4499) ;  /* 0x0000000c00047947 */ /* 0x000fea0003800000 */
.L_x_4495:
        /* <DEDUP_REMOVED lines=9> */
.L_x_4503:
[----:B------:R-:W2:Y:S02]  /*7620*/  LDG.E.U16 R2, desc[UR36][R2.64] ;  /* 0x0000002402027981 */ /* 0x000ea4000c1e1500 */
[----:B--2---:R-:W-:-:S06]  /*7630*/  HADD2.F32 R18, -RZ, R2.H0_H0 ;  /* 0x20000002ff127230 */ /* 0x004fcc0000004100 */
[----:B------:R-:W0:Y:S01]  /*7640*/  F2I.FTZ.TRUNC.NTZ R18, R18 ;  /* 0x0000001200127305 */ /* 0x000e22000021f100 */
[----:B------:R-:W-:Y:S05]  /*7650*/  BRA `(.L_x_4499) ;  /* 0x0000000800d07947 */ /* 0x000fea0003800000 */
.L_x_4502:
        /* <DEDUP_REMOVED lines=9> */
.L_x_4505:
[----:B------:R-:W2:Y:S02]  /*76f0*/  LDG.E.U16 R2, desc[UR36][R2.64] ;  /* 0x0000002402027981 */ /* 0x000ea4000c1e1500 */
[----:B--2---:R-:W-:-:S06]  /*7700*/  HADD2.F32 R18, -RZ, R2.H0_H0 ;  /* 0x20000002ff127230 */ /* 0x004fcc0000004100 */
[----:B------:R-:W0:Y:S01]  /*7710*/  F2I.FTZ.TRUNC.NTZ R18, R18 ;  /* 0x0000001200127305 */ /* 0x000e22000021f100 */
[----:B------:R-:W-:Y:S05]  /*7720*/  BRA `(.L_x_4499) ;  /* 0x00000008009c7947 */ /* 0x000fea0003800000 */
.L_x_4504:
[----:B------:R-:W2:Y:S02]  /*7730*/  LDG.E.64 R2, desc[UR36][R2.64] ;  /* 0x0000002402027981 */ /* 0x000ea4000c1e1b00 */
[----:B--2---:R0:W1:Y:S01]  /*7740*/  F2I.F64.TRUNC R18, R2 ;  /* 0x0000000200127311 */ /* 0x004062000030d100 */
[----:B------:R-:W-:Y:S05]  /*7750*/  BRA `(.L_x_4499) ;  /* 0x0000000800907947 */ /* 0x000fea0003800000 */
.L_x_4494:
        /* <DEDUP_REMOVED lines=12> */
.L_x_4508:
[----:B------:R-:W2:Y:S02]  /*7820*/  LDG.E.64 R2, desc[UR36][R2.64] ;  /* 0x0000002402027981 */ /* 0x000ea4000c1e1b00 */
[----:B--2---:R0:W1:Y:S01]  /*7830*/  F2I.F64.TRUNC R18, R2 ;  /* 0x0000000200127311 */ /* 0x004062000030d100 */
[----:B------:R-:W-:Y:S05]  /*7840*/  BRA `(.L_x_4499) ;  /* 0x0000000800547947 */ /* 0x000fea0003800000 */
.L_x_4507:
        /* <DEDUP_REMOVED lines=27> */
.L_x_4510:
        /* <DEDUP_REMOVED lines=14> */
.L_x_4509:
[----:B------:R-:W2:Y:S02]  /*7ae0*/  LDG.E.U16 R18, desc[UR36][R2.64] ;  /* 0x0000002402127981 */ /* 0x000ea4000c1e1500 */
[----:B--2---:R-:W-:-:S06]  /*7af0*/  IMAD.U32 R18, R18, 0x10000, RZ ;  /* 0x0001000012127824 */ /* 0x004fcc00078e00ff */
[----:B------:R-:W0:Y:S01]  /*7b00*/  F2I.FTZ.TRUNC.NTZ R18, R18 ;  /* 0x0000001200127305 */ /* 0x000e22000021f100 */
[----:B------:R-:W-:Y:S05]  /*7b10*/  BRA `(.L_x_4499) ;  /* 0x0000000400a07947 */ /* 0x000fea0003800000 */
.L_x_4506:
        /* <DEDUP_REMOVED lines=10> */
.L_x_4513:
        /* <DEDUP_REMOVED lines=21> */
.L_x_4517:
[----:B------:R-:W-:Y:S05]  /*7d10*/  BSYNC B1 ;  /* 0x0000000000017941 */ /* 0x000fea0003800000 */
.L_x_4516:
[----:B------:R-:W-:Y:S01]  /*7d20*/  IMAD.SHL.U32 R2, R2, 0x100000, RZ ;  /* 0x0010000002027824 */ /* 0x000fe200078e00ff */
[----:B------:R-:W-:-:S04]  /*7d30*/  LEA R3, R0, 0x3b800000, 0x17 ;  /* 0x3b80000000037811 */ /* 0x000fc800078eb8ff */
[----:B------:R-:W-:-:S07]  /*7d40*/  LOP3.LUT R18, R3, R2, R18, 0xfe, !PT ;  /* 0x0000000203127212 */ /* 0x000fce00078efe12 */
.L_x_4515:
[----:B------:R-:W-:Y:S05]  /*7d50*/  BSYNC B0 ;  /* 0x0000000000007941 */ /* 0x000fea0003800000 */
.L_x_4514:
[----:B------:R-:W1:Y:S01]  /*7d60*/  F2I.FTZ.TRUNC.NTZ R18, R18 ;  /* 0x0000001200127305 */ /* 0x000e62000021f100 */
[----:B------:R-:W-:Y:S05]  /*7d70*/  BRA `(.L_x_4499) ;  /* 0x0000000400087947 */ /* 0x000fea0003800000 */
.L_x_4512:
        /* <DEDUP_REMOVED lines=21> */
.L_x_4521:
[----:B------:R-:W-:Y:S05]  /*7ed0*/  BSYNC B1 ;  /* 0x0000000000017941 */ /* 0x000fea0003800000 */
.L_x_4520:
[----:B------:R-:W-:Y:S01]  /*7ee0*/  IMAD.SHL.U32 R2, R2, 0x200000, RZ ;  /* 0x0020000002027824 */ /* 0x000fe200078e00ff */
[----:B------:R-:W-:-:S04]  /*7ef0*/  LEA R3, R0, 0x37800000, 0x17 ;  /* 0x3780000000037811 */ /* 0x000fc800078eb8ff */
[----:B------:R-:W-:-:S07]  /*7f00*/  LOP3.LUT R18, R3, R2, R18, 0xfe, !PT ;  /* 0x0000000203127212 */ /* 0x000fce00078efe12 */
.L_x_4519:
[----:B------:R-:W-:Y:S05]  /*7f10*/  BSYNC B0 ;  /* 0x0000000000007941 */ /* 0x000fea0003800000 */
.L_x_4518:
[----:B------:R-:W2:Y:S01]  /*7f20*/  F2I.FTZ.TRUNC.NTZ R18, R18 ;  /* 0x0000001200127305 */ /* 0x000ea2000021f100 */
[----:B------:R-:W-:Y:S05]  /*7f30*/  BRA `(.L_x_4499) ;  /* 0x0000000000987947 */ /* 0x000fea0003800000 */
.L_x_4511:
        /* <DEDUP_REMOVED lines=14> */
.L_x_4525:
[----:B------:R-:W-:Y:S05]  /*8020*/  BSYNC B0 ;  /* 0x0000000000007941 */ /* 0x000fea0003800000 */
.L_x_4524:
[----:B------:R-:W4:Y:S01]  /*8030*/  F2I.FTZ.TRUNC.NTZ R18, R18 ;  /* 0x0000001200127305 */ /* 0x000f22000021f100 */
[----:B------:R-:W-:Y:S05]  /*8040*/  BRA `(.L_x_4499) ;  /* 0x0000000000547947 */ /* 0x000fea0003800000 */
.L_x_4498:
        /* <DEDUP_REMOVED lines=17> */
.L_x_4526:
[----:B------:R-:W-:Y:S05]  /*8160*/  BRA `(.L_x_4499) ;  /* 0x00000000000c7947 */ /* 0x000fea0003800000 */
.L_x_4523:
[----:B------:R3:W5:Y:S01]  /*8170*/  LDG.E R18, desc[UR36][R2.64] ;  /* 0x0000002402127981 */ /* 0x000762000c1e1900 */
[----:B------:R-:W-:Y:S05]  /*8180*/  BRA `(.L_x_4499) ;  /* 0x0000000000047947 */ /* 0x000fea0003800000 */
.L_x_4522:
[----:B------:R0:W5:Y:S02]  /*8190*/  LDG.E R18, desc[UR36][R2.64] ;  /* 0x0000002402127981 */ /* 0x000164000c1e1900 */
.L_x_4499:
        /* <DEDUP_REMOVED lines=16> */
.L_x_4530:
[----:B------:R3:W-:Y:S01]  /*82a0*/  STG.E.U8 desc[UR36][R16.64], R2 ;  /* 0x0000000210007986 */ /* 0x0007e2000c101124 */
[----:B------:R-:W-:Y:S05]  /*82b0*/  BRA `(.L_x_4532) ;  /* 0x0000000c00507947 */ /* 0x000fea0003800000 */
.L_x_4529:
        /* <DEDUP_REMOVED lines=9> */
.L_x_4534:
[----:B------:R2:W-:Y:S01]  /*8350*/  STG.E desc[UR36][R16.64], R2 ;  /* 0x0000000210007986 */ /* 0x0005e2000c101924 */
[----:B------:R-:W-:Y:S05]  /*8360*/  BRA `(.L_x_4532) ;  /* 0x0000000c00247947 */ /* 0x000fea0003800000 */
.L_x_4533:
[----:B------:R0:W-:Y:S01]  /*8370*/  STG.E.U16 desc[UR36][R16.64], R2 ;  /* 0x0000000210007986 */ /* 0x0001e2000c101524 */
[----:B------:R-:W-:Y:S05]  /*8380*/  BRA `(.L_x_4532) ;  /* 0x0000000c001c7947 */ /* 0x000fea0003800000 */
.L_x_4528:
        /* <DEDUP_REMOVED lines=9> */
.L_x_4536:
[----:B------:R-:W-:-:S04]  /*8420*/  I2FP.F32.S32 R0, R2 ;  /* 0x0000000200007245 */ /* 0x000fc80000201400 */
[----:B------:R-:W-:-:S05]  /*8430*/  F2FP.F16.F32.PACK_AB R0, RZ, R0 ;  /* 0x00000000ff00723e */ /* 0x000fca00000000ff */
[----:B------:R0:W-:Y:S01]  /*8440*/  STG.E.U16 desc[UR36][R16.64], R0 ;  /* 0x0000000010007986 */ /* 0x0001e2000c101524 */
[----:B------:R-:W-:Y:S05]  /*8450*/  BRA `(.L_x_4532) ;  /* 0x0000000800e87947 */ /* 0x000fea0003800000 */
.L_x_4535:
        /* <DEDUP_REMOVED lines=10> */
.L_x_4538:
[----:B------:R-:W-:-:S04]  /*8500*/  I2FP.F32.S32 R2, R2 ;  /* 0x0000000200027245 */ /* 0x000fc80000201400 */
[----:B------:R-:W-:-:S04]  /*8510*/  F2FP.F16.F32.PACK_AB R3, RZ, R2 ;  /* 0x00000002ff03723e */ /* 0x000fc800000000ff */
[----:B------:R-:W-:-:S05]  /*8520*/  PRMT R3, R3, 0x5410, RZ ;  /* 0x0000541003037816 */ /* 0x000fca00000000ff */
[----:B------:R0:W-:Y:S01]  /*8530*/  STG.E desc[UR36][R16.64], R3 ;  /* 0x0000000310007986 */ /* 0x0001e2000c101924 */
[----:B------:R-:W-:Y:S05]  /*8540*/  BRA `(.L_x_4532) ;  /* 0x0000000800ac7947 */ /* 0x000fea0003800000 */
.L_x_4537:
[----:B------:R-:W0:Y:S02]  /*8550*/  I2F.F64 R2, R2 ;  /* 0x0000000200027312 */ /* 0x000e240000201c00 */
[----:B0-----:R0:W-:Y:S01]  /*8560*/  STG.E.64 desc[UR36][R16.64], R2 ;  /* 0x0000000210007986 */ /* 0x0011e2000c101b24 */
[----:B------:R-:W-:Y:S05]  /*8570*/  BRA `(.L_x_4532) ;  /* 0x0000000800a07947 */ /* 0x000fea0003800000 */
.L_x_4527:
        /* <DEDUP_REMOVED lines=12> */
.L_x_4541:
[----:B------:R-:W0:Y:S01]  /*8640*/  I2F.F64 R4, R2 ;  /* 0x0000000200047312 */ /* 0x000e220000201c00 */
[----:B------:R-:W-:-:S05]  /*8650*/  CS2R R6, SRZ ;  /* 0x0000000000067805 */ /* 0x000fca000001ff00 */
[----:B0-----:R0:W-:Y:S01]  /*8660*/  STG.E.128 desc[UR36][R16.64], R4 ;  /* 0x0000000410007986 */ /* 0x0011e2000c101d24 */
[----:B------:R-:W-:Y:S05]  /*8670*/  BRA `(.L_x_4532) ;  /* 0x0000000800607947 */ /* 0x000fea0003800000 */
.L_x_4540:
        /* <DEDUP_REMOVED lines=21> */
.L_x_4545:
[----:B------:R-:W-:Y:S05]  /*87d0*/  BSYNC B0 ;  /* 0x0000000000007941 */ /* 0x000fea0003800000 */
.L_x_4544:
[----:B------:R-:W-:-:S05]  /*87e0*/  LOP3.LUT R3, R0, R3, RZ, 0xfc, !PT ;  /* 0x0000000300037212 */ /* 0x000fca00078efcff */
[----:B------:R0:W-:Y:S01]  /*87f0*/  STG.E.U8 desc[UR36][R16.64], R3 ;  /* 0x0000000310007986 */ /* 0x0001e2000c101124 */
[----:B------:R-:W-:Y:S05]  /*8800*/  BRA `(.L_x_4532) ;  /* 0x0000000400fc7947 */ /* 0x000fea0003800000 */
.L_x_4543:
        /* <DEDUP_REMOVED lines=13> */
.L_x_4547:
[----:B------:R-:W-:Y:S01]  /*88e0*/  IMAD.MOV.U32 R0, RZ, RZ, 0x7f ;  /* 0x0000007fff007424 */ /* 0x000fe200078e00ff */
[----:B------:R-:W-:-:S04]  /*88f0*/  ISETP.GT.U32.AND P0, PT, R2, 0x7f800000, PT ;  /* 0x7f8000000200780c */ /* 0x000fc80003f04070 */
[----:B------:R-:W-:-:S09]  /*8900*/  SEL R0, R0, 0x7c, P0 ;  /* 0x0000007c00007807 */ /* 0x000fd20000000000 */
.L_x_4548:
[----:B------:R-:W-:Y:S05]  /*8910*/  BSYNC B0 ;  /* 0x0000000000007941 */ /* 0x000fea0003800000 */
.L_x_4546:
[----:B------:R-:W-:-:S04]  /*8920*/  LOP3.LUT R2, R3, 0x80000000, RZ, 0xc0, !PT ;  /* 0x8000000003027812 */ /* 0x000fc800078ec0ff */
[----:B------:R-:W-:-:S04]  /*8930*/  SHF.R.U32.HI R3, RZ, 0x18, R2 ;  /* 0x00000018ff037819 */ /* 0x000fc80000011602 */
[----:B------:R-:W-:-:S05]  /*8940*/  LOP3.LUT R3, R0, R3, RZ, 0xfc, !PT ;  /* 0x0000000300037212 */ /* 0x000fca00078efcff */
[----:B------:R0:W-:Y:S01]  /*8950*/  STG.E.U8 desc[UR36][R16.64], R3 ;  /* 0x0000000310007986 */ /* 0x0001e2000c101124 */
[----:B------:R-:W-:Y:S05]  /*8960*/  BRA `(.L_x_4532) ;  /* 0x0000000400a47947 */ /* 0x000fea0003800000 */
.L_x_4542:
[----:B------:R-:W-:-:S04]  /*8970*/  I2FP.F32.S32 R0, R2 ;  /* 0x0000000200007245 */ /* 0x000fc80000201400 */
[----:B------:R-:W-:-:S05]  /*8980*/  F2FP.BF16.F32.PACK_AB R0, RZ, R0 ;  /* 0x00000000ff00723e */ /* 0x000fca00000010ff */
[----:B------:R0:W-:Y:S01]  /*8990*/  STG.E.U16 desc[UR36][R16.64], R0 ;  /* 0x0000000010007986 */ /* 0x0001e2000c101524 */
[----:B------:R-:W-:Y:S05]  /*89a0*/  BRA `(.L_x_4532) ;  /* 0x0000000400947947 */ /* 0x000fea0003800000 */
.L_x_4539:
        /* <DEDUP_REMOVED lines=10> */
.L_x_4551:
        /* <DEDUP_REMOVED lines=17> */
.L_x_4554:
[----:B------:R-:W-:-:S04]  /*8b60*/  LOP3.LUT R2, R3, 0x80000000, RZ, 0xc0, !PT ;  /* 0x8000000003027812 */ /* 0x000fc800078ec0ff */
[----:B------:R-:W-:-:S04]  /*8b70*/  SHF.R.U32.HI R3, RZ, 0x18, R2 ;  /* 0x00000018ff037819 */ /* 0x000fc80000011602 */
[----:B------:R-:W-:-:S04]  /*8b80*/  LOP3.LUT R0, R0, R3, RZ, 0xfc, !PT ;  /* 0x0000000300007212 */ /* 0x000fc800078efcff */
[----:B------:R-:W-:-:S07]  /*8b90*/  PRMT R8, R0, 0x7610, R8 ;  /* 0x0000761000087816 */ /* 0x000fce0000000008 */
.L_x_4553:
[----:B------:R-:W-:Y:S05]  /*8ba0*/  BSYNC B0 ;  /* 0x0000000000007941 */ /* 0x000fea0003800000 */
.L_x_4552:
[----:B------:R0:W-:Y:S01]  /*8bb0*/  STG.E.U8 desc[UR36][R16.64], R8 ;  /* 0x0000000810007986 */ /* 0x0001e2000c101124 */
[----:B------:R-:W-:Y:S05]  /*8bc0*/  BRA `(.L_x_4532) ;  /* 0x00000004000c7947 */ /* 0x000fea0003800000 */
.L_x_4550:
        /* <DEDUP_REMOVED lines=17> */
.L_x_4557:
[----:B------:R-:W-:-:S04]  /*8ce0*/  LOP3.LUT R2, R3, 0x80000000, RZ, 0xc0, !PT ;  /* 0x8000000003027812 */ /* 0x000fc800078ec0ff */
[----:B------:R-:W-:-:S04]  /*8cf0*/  SHF.R.U32.HI R3, RZ, 0x18, R2 ;  /* 0x00000018ff037819 */ /* 0x000fc80000011602 */
[----:B------:R-:W-:-:S04]  /*8d00*/  LOP3.LUT R0, R0, R3, RZ, 0xfc, !PT ;  /* 0x0000000300007212 */ /* 0x000fc800078efcff */
[----:B------:R-:W-:-:S07]  /*8d10*/  PRMT R8, R0, 0x7610, R8 ;  /* 0x0000761000087816 */ /* 0x000fce0000000008 */
.L_x_4556:
[----:B------:R-:W-:Y:S05]  /*8d20*/  BSYNC B0 ;  /* 0x0000000000007941 */ /* 0x000fea0003800000 */
.L_x_4555:
[----:B------:R0:W-:Y:S01]  /*8d30*/  STG.E.U8 desc[UR36][R16.64], R8 ;  /* 0x0000000810007986 */ /* 0x0001e2000c101124 */
[----:B------:R-:W-:Y:S05]  /*8d40*/  BRA `(.L_x_4532) ;  /* 0x0000000000ac7947 */ /* 0x000fea0003800000 */
.L_x_4549:
        /* <DEDUP_REMOVED lines=22> */
.L_x_4531:
        /* <DEDUP_REMOVED lines=16> */
.L_x_4560:
[----:B------:R-:W-:Y:S05]  /*8fb0*/  BRA `(.L_x_4532) ;  /* 0x0000000000107947 */ /* 0x000fea0003800000 */
.L_x_4559:
[----:B------:R-:W-:-:S05]  /*8fc0*/  SHF.R.S32.HI R3, RZ, 0x1f, R2 ;  /* 0x0000001fff037819 */ /* 0x000fca0000011402 */
[----:B------:R0:W-:Y:S01]  /*8fd0*/  STG.E.64 desc[UR36][R16.64], R2 ;  /* 0x0000000210007986 */ /* 0x0001e2000c101b24 */
[----:B------:R-:W-:Y:S05]  /*8fe0*/  BRA `(.L_x_4532) ;  /* 0x0000000000047947 */ /* 0x000fea0003800000 */
.L_x_4558:
[----:B------:R0:W-:Y:S02]  /*8ff0*/  STG.E desc[UR36][R16.64], R2 ;  /* 0x0000000210007986 */ /* 0x0001e4000c101924 */
.L_x_4532:
[----:B------:R-:W-:-:S07]  /*9000*/  VIADD R19, R19, 0x80 ;  /* 0x0000008013137836 */ /* 0x000fce0000000000 */
.L_x_4492:
[----:B------:R-:W-:Y:S05]  /*9010*/  BSYNC B6 ;  /* 0x0000000000067941 */ /* 0x000fea0003800000 */
.L_x_4491:
        /* <DEDUP_REMOVED lines=306> */
.L_x_4561:
        /* <DEDUP_REMOVED lines=20> */
.L_x_4565:
[----:B------:R4:W5:Y:S01]  /*a480*/  LDG.E.U8 R18, desc[UR36][R2.64] ;  /* 0x0000002402127981 */ /* 0x000962000c1e1100 */
[----:B------:R-:W-:Y:S05]  /*a490*/  BRA `(.L_x_4567) ;  /* 0x0000000c00347947 */ /* 0x000fea0003800000 */
.L_x_4564:
        /* <DEDUP_REMOVED lines=8> */
.L_x_4569:
[----:B------:R2:W5:Y:S01]  /*a520*/  LDG.E R18, desc[UR36][R2.64] ;  /* 0x0000002402127981 */ /* 0x000562000c1e1900 */
[----:B------:R-:W-:Y:S05]  /*a530*/  BRA `(.L_x_4567) ;  /* 0x0000000c000c7947 */ /* 0x000fea0003800000 */
.L_x_4568:
[----:B------:R0:W5:Y:S01]  /*a540*/  LDG.E.S16 R18, desc[UR36][R2.64] ;  /* 0x0000002402127981 */ /* 0x000162000c1e1700 */
[----:B------:R-:W-:Y:S05]  /*a550*/  BRA `(.L_x_4567) ;  /* 0x0000000c00047947 */ /* 0x000fea0003800000 */
.L_x_4563:
        /* <DEDUP_REMOVED lines=9> */
.L_x_4571:
[----:B------:R-:W2:Y:S02]  /*a5f0*/  LDG.E.U16 R2, desc[UR36][R2.64] ;  /* 0x0000002402027981 */ /* 0x000ea4000c1e1500 */
[----:B--2---:R-:W-:-:S06]  /*a600*/  HADD2.F32 R18, -RZ, R2.H0_H0 ;  /* 0x20000002ff127230 */ /* 0x004fcc0000004100 */
[----:B------:R-:W0:Y:S01]  /*a610*/  F2I.FTZ.TRUNC.NTZ R18, R18 ;  /* 0x0000001200127305 */ /* 0x000e22000021f100 */
[----:B------:R-:W-:Y:S05]  /*a620*/  BRA `(.L_x_4567) ;  /* 0x0000000800d07947 */ /* 0x000fea0003800000 */
.L_x_4570:
        /* <DEDUP_REMOVED lines=9> */
.L_x_4573:
[----:B------:R-:W2:Y:S02]  /*a6c0*/  LDG.E.U16 R2, desc[UR36][R2.64] ;  /* 0x0000002402027981 */ /* 0x000ea4000c1e1500 */
[----:B--2---:R-:W-:-:S06]  /*a6d0*/  HADD2.F32 R18, -RZ, R2.H0_H0 ;  /* 0x20000002ff127230 */ /* 0x004fcc0000004100 */
[----:B------:R-:W0:Y:S01]  /*a6e0*/  F2I.FTZ.TRUNC.NTZ R18, R18 ;  /* 0x0000001200127305 */ /* 0x000e22000021f100 */
[----:B------:R-:W-:Y:S05]  /*a6f0*/  BRA `(.L_x_4567) ;  /* 0x00000008009c7947 */ /* 0x000fea0003800000 */
.L_x_4572:
[----:B------:R-:W2:Y:S02]  /*a700*/  LDG.E.64 R2, desc[UR36][R2.64] ;  /* 0x0000002402027981 */ /* 0x000ea4000c1e1b00 */
[----:B--2---:R0:W1:Y:S01]  /*a710*/  F2I.F64.TRUNC R18, R2 ;  /* 0x0000000200127311 */ /* 0x004062000030d100 */
[----:B------:R-:W-:Y:S05]  /*a720*/  BRA `(.L_x_4567) ;  /* 0x0000000800907947 */ /* 0x000fea0003800000 */
.L_x_4562:
        /* <DEDUP_REMOVED lines=12> */
.L_x_4576:
[----:B------:R-:W2:Y:S02]  /*a7f0*/  LDG.E.64 R2, desc[UR36][R2.64] ;  /* 0x0000002402027981 */ /* 0x000ea4000c1e1b00 */
[----:B--2---:R0:W1:Y:S01]  /*a800*/  F2I.F64.TRUNC R18, R2 ;  /* 0x0000000200127311 */ /* 0x004062000030d100 */
[----:B------:R-:W-:Y:S05]  /*a810*/  BRA `(.L_x_4567) ;  /* 0x0000000800547947 */ /* 0x000fea0003800000 */
.L_x_4575:
        /* <DEDUP_REMOVED lines=27> */
.L_x_4578:
        /* <DEDUP_REMOVED lines=14> */
.L_x_4577:
[----:B------:R-:W2:Y:S02]  /*aab0*/  LDG.E.U16 R18, desc[UR36][R2.64] ;  /* 0x0000002402127981 */ /* 0x000ea4000c1e1500 */
[----:B--2---:R-:W-:-:S06]  /*aac0*/  IMAD.U32 R18, R18, 0x10000, RZ ;  /* 0x0001000012127824 */ /* 0x004fcc00078e00ff */
[----:B------:R-:W0:Y:S01]  /*aad0*/  F2I.FTZ.TRUNC.NTZ R18, R18 ;  /* 0x0000001200127305 */ /* 0x000e22000021f100 */
[----:B------:R-:W-:Y:S05]  /*aae0*/  BRA `(.L_x_4567) ;  /* 0x0000000400a07947 */ /* 0x000fea0003800000 */
.L_x_4574:
        /* <DEDUP_REMOVED lines=10> */
.L_x_4581:
        /* <DEDUP_REMOVED lines=21> */
.L_x_4585:
[----:B------:R-:W-:Y:S05]  /*ace0*/  BSYNC B1 ;  /* 0x0000000000017941 */ /* 0x000fea0003800000 */
.L_x_4584:
[----:B------:R-:W-:Y:S01]  /*acf0*/  IMAD.SHL.U32 R2, R2, 0x100000, RZ ;  /* 0x0010000002027824 */ /* 0x000fe200078e00ff */
[----:B------:R-:W-:-:S04]  /*ad00*/  LEA R3, R0, 0x3b800000, 0x17 ;  /* 0x3b80000000037811 */ /* 0x000fc800078eb8ff */
[----:B------:R-:W-:-:S07]  /*ad10*/  LOP3.LUT R18, R3, R2, R18, 0xfe, !PT ;  /* 0x0000000203127212 */ /* 0x000fce00078efe12 */
.L_x_4583:
[----:B------:R-:W-:Y:S05]  /*ad20*/  BSYNC B0 ;  /* 0x0000000000007941 */ /* 0x000fea0003800000 */
.L_x_4582:
[----:B------:R-:W0:Y:S01]  /*ad30*/  F2I.FTZ.TRUNC.NTZ R18, R18 ;  /* 0x0000001200127305 */ /* 0x000e22000021f100 */
[----:B------:R-:W-:Y:S05]  /*ad40*/  BRA `(.L_x_4567) ;  /* 0x0000000400087947 */ /* 0x000fea0003800000 */
.L_x_4580:
        /* <DEDUP_REMOVED lines=21> */
.L_x_4589:
[----:B------:R-:W-:Y:S05]  /*aea0*/  BSYNC B1 ;  /* 0x0000000000017941 */ /* 0x000fea0003800000 */
.L_x_4588:
[----:B------:R-:W-:Y:S01]  /*aeb0*/  IMAD.SHL.U32 R2, R2, 0x200000, RZ ;  /* 0x0020000002027824 */ /* 0x000fe200078e00ff */
[----:B------:R-:W-:-:S04]  /*aec0*/  LEA R3, R0, 0x37800000, 0x17 ;  /* 0x3780000000037811 */ /* 0x000fc800078eb8ff */
[----:B------:R-:W-:-:S07]  /*aed0*/  LOP3.LUT R18, R3, R2, R18, 0xfe, !PT ;  /* 0x0000000203127212 */ /* 0x000fce00078efe12 */
.L_x_4587:
[----:B------:R-:W-:Y:S05]  /*aee0*/  BSYNC B0 ;  /* 0x0000000000007941 */ /* 0x000fea0003800000 */
.L_x_4586:
[----:B------:R-:W0:Y:S01]  /*aef0*/  F2I.FTZ.TRUNC.NTZ R18, R18 ;  /* 0x0000001200127305 */ /* 0x000e22000021f100 */
[----:B------:R-:W-:Y:S05]  /*af00*/  BRA `(.L_x_4567) ;  /* 0x0000000000987947 */ /* 0x000fea0003800000 */
.L_x_4579:
        /* <DEDUP_REMOVED lines=14> */
.L_x_4593:
[----:B------:R-:W-:Y:S05]  /*aff0*/  BSYNC B0 ;  /* 0x0000000000007941 */ /* 0x000fea0003800000 */
.L_x_4592:
[----:B------:R-:W0:Y:S01]  /*b000*/  F2I.FTZ.TRUNC.NTZ R18, R18 ;  /* 0x0000001200127305 */ /* 0x000e22000021f100 */
[----:B------:R-:W-:Y:S05]  /*b010*/  BRA `(.L_x_4567) ;  /* 0x0000000000547947 */ /* 0x000fea0003800000 */
.L_x_4566:
        /* <DEDUP_REMOVED lines=17> */
.L_x_4594:
[----:B------:R-:W-:Y:S05]  /*b130*/  BRA `(.L_x_4567) ;  /* 0x00000000000c7947 */ /* 0x000fea0003800000 */
.L_x_4591:
[----:B------:R0:W5:Y:S01]  /*b140*/  LDG.E R18, desc[UR36][R2.64] ;  /* 0x0000002402127981 */ /* 0x000162000c1e1900 */
[----:B------:R-:W-:Y:S05]  /*b150*/  BRA `(.L_x_4567) ;  /* 0x0000000000047947 */ /* 0x000fea0003800000 */
.L_x_4590:
[----:B------:R0:W5:Y:S02]  /*b160*/  LDG.E R18, desc[UR36][R2.64] ;  /* 0x0000002402127981 */ /* 0x000164000c1e1900 */
.L_x_4567:
[----:B01234-:R-:W0:Y:S01]  /*b170*/  LDC.U8 R3, c[0x0][0x428] ;  /* 0x00010a00ff037b82 */ /* 0x01fe220000000000 */
[----:B------:R-:W-:Y:S02]  /*b180*/  ULDC UR4, c[0x0][0x424] ;  /* 0x0001090000047ab9 */ /* 0x000fe40000000800 */
        /* <DEDUP_REMOVED lines=14> */
.L_x_4598:
[----:B------:R-:W-:Y:S01]  /*b270*/  STG.E.U8 desc[UR36][R16.64], R2 ;  /* 0x0000000210007986 */ /* 0x000fe2000c101124 */
[----:B------:R-:W-:Y:S05]  /*b280*/  EXIT ;  /* 0x000000000000794d */ /* 0x000fea0003800000 */
.L_x_4597:
[----:B------:R-:W-:-:S13]  /*b290*/  ISETP.NE.AND P0, PT, R0, 0x2, PT ;  /* 0x000000020000780c */ /* 0x000fda0003f05270 */
[----:B------:R-:W-:Y:S05]  /*b2a0*/  @!P0 BRA `(.L_x_4600) ;  /* 0x0000000000248947 */ /* 0x000fea0003800000 */
[----:B------:R-:W-:-:S13]  /*b2b0*/  ISETP.NE.AND P0, PT, R0, 0x3, PT ;  /* 0x000000030000780c */ /* 0x000fda0003f05270 */
[----:B------:R-:W-:Y:S05]  /*b2c0*/  @!P0 BRA `(.L_x_4601) ;  /* 0x0000000000148947 */ /* 0x000fea0003800000 */
[----:B------:R-:W-:-:S13]  /*b2d0*/  ISETP.NE.AND P0, PT, R0, 0x4, PT ;  /* 0x000000040000780c */ /* 0x000fda0003f05270 */
[----:B------:R-:W-:Y:S05]  /*b2e0*/  @P0 BRA `(.L_x_4599) ;  /* 0x0000000800e40947 */ /* 0x000fea0003800000 */
[----:B------:R-:W-:-:S05]  /*b2f0*/  SHF.R.S32.HI R3, RZ, 0x1f, R2 ;  /* 0x0000001fff037819 */ /* 0x000fca0000011402 */
[----:B------:R-:W-:Y:S01]  /*b300*/  STG.E.64 desc[UR36][R16.64], R2 ;  /* 0x0000000210007986 */ /* 0x000fe2000c101b24 */
[----:B------:R-:W-:Y:S05]  /*b310*/  EXIT ;  /* 0x000000000000794d */ /* 0x000fea0003800000 */
.L_x_4601:
[----:B------:R-:W-:Y:S01]  /*b320*/  STG.E desc[UR36][R16.64], R2 ;  /* 0x0000000210007986 */ /* 0x000fe2000c101924 */
[----:B------:R-:W-:Y:S05]  /*b330*/  EXIT ;  /* 0x000000000000794d */ /* 0x000fea0003800000 */
.L_x_4600:
[----:B------:R-:W-:Y:S01]  /*b340*/  STG.E.U16 desc[UR36][R16.64], R2 ;  /* 0x0000000210007986 */ /* 0x000fe2000c101524 */
[----:B------:R-:W-:Y:S05]  /*b350*/  EXIT ;  /* 0x000000000000794d */ /* 0x000fea0003800000 */
.L_x_4596:
[----:B------:R-:W-:-:S13]  /*b360*/  ISETP.GT.AND P0, PT, R0, 0x6, PT ;  /* 0x000000060000780c */ /* 0x000fda0003f04270 */
[----:B------:R-:W-:Y:S05]  /*b370*/  @P0 BRA `(.L_x_4602) ;  /* 0x00000000002c0947 */ /* 0x000fea0003800000 */
[----:B------:R-:W-:-:S13]  /*b380*/  ISETP.NE.AND P0, PT, R0, 0x5, PT ;  /* 0x000000050000780c */ /* 0x000fda0003f05270 */
[----:B------:R-:W-:Y:S05]  /*b390*/  @!P0 BRA `(.L_x_4603) ;  /* 0x0000000000148947 */ /* 0x000fea0003800000 */
[----:B------:R-:W-:-:S13]  /*b3a0*/  ISETP.NE.AND P0, PT, R0, 0x6, PT ;  /* 0x000000060000780c */ /* 0x000fda0003f05270 */
[----:B------:R-:W-:Y:S05]  /*b3b0*/  @P0 BRA `(.L_x_4599) ;  /* 0x0000000800b00947 */ /* 0x000fea0003800000 */
[----:B------:R-:W-:-:S05]  /*b3c0*/  I2FP.F32.S32 R3, R2 ;  /* 0x0000000200037245 */ /* 0x000fca0000201400 */
[----:B------:R-:W-:Y:S01]  /*b3d0*/  STG.E desc[UR36][R16.64], R3 ;  /* 0x0000000310007986 */ /* 0x000fe2000c101924 */
[----:B------:R-:W-:Y:S05]  /*b3e0*/  EXIT ;  /* 0x000000000000794d */ /* 0x000fea0003800000 */
.L_x_4603:
[----:B------:R-:W-:-:S04]  /*b3f0*/  I2FP.F32.S32 R0, R2 ;  /* 0x0000000200007245 */ /* 0x000fc80000201400 */
[----:B------:R-:W-:-:S05]  /*b400*/  F2FP.F16.F32.PACK_AB R0, RZ, R0 ;  /* 0x00000000ff00723e */ /* 0x000fca00000000ff */
[----:B------:R-:W-:Y:S01]  /*b410*/  STG.E.U16 desc[UR36][R16.64], R0 ;  /* 0x0000000010007986 */ /* 0x000fe2000c101524 */
[----:B------:R-:W-:Y:S05]  /*b420*/  EXIT ;  /* 0x000000000000794d */ /* 0x000fea0003800000 */
.L_x_4602:
        /* <DEDUP_REMOVED lines=8> */
[----:B------:R-:W-:Y:S01]  /*b4b0*/  STG.E.64 desc[UR36][R16.64], R2 ;  /* 0x0000000210007986 */ /* 0x000fe2000c101b24 */
[----:B------:R-:W-:Y:S05]  /*b4c0*/  EXIT ;  /* 0x000000000000794d */ /* 0x000fea0003800000 */
.L_x_4605:
[----:B------:R-:W-:-:S04]  /*b4d0*/  I2FP.F32.S32 R2, R2 ;  /* 0x0000000200027245 */ /* 0x000fc80000201400 */
[----:B------:R-:W-:-:S04]  /*b4e0*/  F2FP.F16.F32.PACK_AB R3, RZ, R2 ;  /* 0x00000002ff03723e */ /* 0x000fc800000000ff */
[----:B------:R-:W-:-:S05]  /*b4f0*/  PRMT R3, R3, 0x5410, RZ ;  /* 0x0000541003037816 */ /* 0x000fca00000000ff */
[----:B------:R-:W-:Y:S01]  /*b500*/  STG.E desc[UR36][R16.64], R3 ;  /* 0x0000000310007986 */ /* 0x000fe2000c101924 */
[----:B------:R-:W-:Y:S05]  /*b510*/  EXIT ;  /* 0x000000000000794d */ /* 0x000fea0003800000 */
.L_x_4604:
[----:B------:R-:W0:Y:S02]  /*b520*/  I2F.F64 R2, R2 ;  /* 0x0000000200027312 */ /* 0x000e240000201c00 */
[----:B0-----:R-:W-:Y:S01]  /*b530*/  STG.E.64 desc[UR36][R16.64], R2 ;  /* 0x0000000210007986 */ /* 0x001fe2000c101b24 */
[----:B------:R-:W-:Y:S05]  /*b540*/  EXIT ;  /* 0x000000000000794d */ /* 0x000fea0003800000 */
.L_x_4595:
        /* <DEDUP_REMOVED lines=10> */
[----:B------:R-:W-:Y:S01]  /*b5f0*/  STG.E.U8 desc[UR36][R16.64], R3 ;  /* 0x0000000310007986 */ /* 0x000fe2000c101124 */
[----:B------:R-:W-:Y:S05]  /*b600*/  EXIT ;  /* 0x000000000000794d */ /* 0x000fea0003800000 */
.L_x_4608:
[----:B------:R-:W0:Y:S01]  /*b610*/  I2F.F64 R4, R2 ;  /* 0x0000000200047312 */ /* 0x000e220000201c00 */
[----:B------:R-:W-:-:S05]  /*b620*/  CS2R R6, SRZ ;  /* 0x0000000000067805 */ /* 0x000fca000001ff00 */
[----:B0-----:R-:W-:Y:S01]  /*b630*/  STG.E.128 desc[UR36][R16.64], R4 ;  /* 0x0000000410007986 */ /* 0x001fe2000c101d24 */
[----:B------:R-:W-:Y:S05]  /*b640*/  EXIT ;  /* 0x000000000000794d */ /* 0x000fea0003800000 */
.L_x_4607:
        /* <DEDUP_REMOVED lines=21> */
.L_x_4612:
[----:B------:R-:W-:Y:S05]  /*b7a0*/  BSYNC B0 ;  /* 0x0000000000007941 */ /* 0x000fea0003800000 */
.L_x_4611:
[----:B------:R-:W-:-:S05]  /*b7b0*/  LOP3.LUT R3, R0, R3, RZ, 0xfc, !PT ;  /* 0x0000000300037212 */ /* 0x000fca00078efcff */
[----:B------:R-:W-:Y:S01]  /*b7c0*/  STG.E.U8 desc[UR36][R16.64], R3 ;  /* 0x0000000310007986 */ /* 0x000fe2000c101124 */
[----:B------:R-:W-:Y:S05]  /*b7d0*/  EXIT ;  /* 0x000000000000794d */ /* 0x000fea0003800000 */
.L_x_4610:
        /* <DEDUP_REMOVED lines=13> */
.L_x_4614:
[----:B------:R-:W-:Y:S01]  /*b8b0*/  IMAD.MOV.U32 R0, RZ, RZ, 0x7f ;  /* 0x0000007fff007424 */ /* 0x000fe200078e00ff */
[----:B------:R-:W-:-:S04]  /*b8c0*/  ISETP.GT.U32.AND P0, PT, R2, 0x7f800000, PT ;  /* 0x7f8000000200780c */ /* 0x000fc80003f04070 */
[----:B------:R-:W-:-:S09]  /*b8d0*/  SEL R0, R0, 0x7c, P0 ;  /* 0x0000007c00007807 */ /* 0x000fd20000000000 */
.L_x_4615:
[----:B------:R-:W-:Y:S05]  /*b8e0*/  BSYNC B0 ;  /* 0x0000000000007941 */ /* 0x000fea0003800000 */
.L_x_4613:
[----:B------:R-:W-:-:S04]  /*b8f0*/  LOP3.LUT R2, R3, 0x80000000, RZ, 0xc0, !PT ;  /* 0x8000000003027812 */ /* 0x000fc800078ec0ff */
[----:B------:R-:W-:-:S04]  /*b900*/  SHF.R.U32.HI R3, RZ, 0x18, R2 ;  /* 0x00000018ff037819 */ /* 0x000fc80000011602 */
[----:B------:R-:W-:-:S05]  /*b910*/  LOP3.LUT R3, R0, R3, RZ, 0xfc, !PT ;  /* 0x0000000300037212 */ /* 0x000fca00078efcff */
[----:B------:R-:W-:Y:S01]  /*b920*/  STG.E.U8 desc[UR36][R16.64], R3 ;  /* 0x0000000310007986 */ /* 0x000fe2000c101124 */
[----:B------:R-:W-:Y:S05]  /*b930*/  EXIT ;  /* 0x000000000000794d */ /* 0x000fea0003800000 */
.L_x_4609:
[----:B------:R-:W-:-:S04]  /*b940*/  I2FP.F32.S32 R0, R2 ;  /* 0x0000000200007245 */ /* 0x000fc80000201400 */
[----:B------:R-:W-:-:S05]  /*b950*/  F2FP.BF16.F32.PACK_AB R0, RZ, R0 ;  /* 0x00000000ff00723e */ /* 0x000fca00000010ff */
[----:B------:R-:W-:Y:S01]  /*b960*/  STG.E.U16 desc[UR36][R16.64], R0 ;  /* 0x0000000010007986 */ /* 0x000fe2000c101524 */
[----:B------:R-:W-:Y:S05]  /*b970*/  EXIT ;  /* 0x000000000000794d */ /* 0x000fea0003800000 */
.L_x_4606:
        /* <DEDUP_REMOVED lines=10> */
.L_x_4618:
        /* <DEDUP_REMOVED lines=17> */
.L_x_4621:
[----:B------:R-:W-:-:S04]  /*bb30*/  LOP3.LUT R2, R3, 0x80000000, RZ, 0xc0, !PT ;  /* 0x8000000003027812 */ /* 0x000fc800078ec0ff */
[----:B------:R-:W-:-:S04]  /*bb40*/  SHF.R.U32.HI R3, RZ, 0x18, R2 ;  /* 0x00000018ff037819 */ /* 0x000fc80000011602 */
[----:B------:R-:W-:-:S04]  /*bb50*/  LOP3.LUT R0, R0, R3, RZ, 0xfc, !PT ;  /* 0x0000000300007212 */ /* 0x000fc800078efcff */
[----:B------:R-:W-:-:S07]  /*bb60*/  PRMT R8, R0, 0x7610, R8 ;  /* 0x0000761000087816 */ /* 0x000fce0000000008 */
.L_x_4620:
[----:B------:R-:W-:Y:S05]  /*bb70*/  BSYNC B0 ;  /* 0x0000000000007941 */ /* 0x000fea0003800000 */
.L_x_4619:
[----:B------:R-:W-:Y:S01]  /*bb80*/  STG.E.U8 desc[UR36][R16.64], R8 ;  /* 0x0000000810007986 */ /* 0x000fe2000c101124 */
[----:B------:R-:W-:Y:S05]  /*bb90*/  EXIT ;  /* 0x000000000000794d */ /* 0x000fea0003800000 */
.L_x_4617:
        /* <DEDUP_REMOVED lines=17> */
.L_x_4624:
[----:B------:R-:W-:-:S04]  /*bcb0*/  LOP3.LUT R2, R3, 0x80000000, RZ, 0xc0, !PT ;  /* 0x8000000003027812 */ /* 0x000fc800078ec0ff */
[----:B------:R-:W-:-:S04]  /*bcc0*/  SHF.R.U32.HI R3, RZ, 0x18, R2 ;  /* 0x00000018ff037819 */ /* 0x000fc80000011602 */
[----:B------:R-:W-:-:S04]  /*bcd0*/  LOP3.LUT R0, R0, R3, RZ, 0xfc, !PT ;  /* 0x0000000300007212 */ /* 0x000fc800078efcff */
[----:B------:R-:W-:-:S07]  /*bce0*/  PRMT R8, R0, 0x7610, R8 ;  /* 0x0000761000087816 */ /* 0x000fce0000000008 */
.L_x_4623:
[----:B------:R-:W-:Y:S05]  /*bcf0*/  BSYNC B0 ;  /* 0x0000000000007941 */ /* 0x000fea0003800000 */
.L_x_4622:
[----:B------:R-:W-:Y:S01]  /*bd00*/  STG.E.U8 desc[UR36][R16.64], R8 ;  /* 0x0000000810007986 */ /* 0x000fe2000c101124 */
[----:B------:R-:W-:Y:S05]  /*bd10*/  EXIT ;  /* 0x000000000000794d */ /* 0x000fea0003800000 */
.L_x_4616:
        /* <DEDUP_REMOVED lines=22> */
.L_x_4599:
        /* <DEDUP_REMOVED lines=16> */
.L_x_4627:
[----:B------:R-:W-:Y:S05]  /*bf80*/  EXIT ;  /* 0x000000000000794d */ /* 0x000fea0003800000 */
.L_x_4626:
[----:B------:R-:W-:-:S05]  /*bf90*/  SHF.R.S32.HI R3, RZ, 0x1f, R2 ;  /* 0x0000001fff037819 */ /* 0x000fca0000011402 */
[----:B------:R-:W-:Y:S01]  /*bfa0*/  STG.E.64 desc[UR36][R16.64], R2 ;  /* 0x0000000210007986 */ /* 0x000fe2000c101b24 */
[----:B------:R-:W-:Y:S05]  /*bfb0*/  EXIT ;  /* 0x000000000000794d */ /* 0x000fea0003800000 */
.L_x_4625:
[----:B------:R-:W-:Y:S01]  /*bfc0*/  STG.E desc[UR36][R16.64], R2 ;  /* 0x0000000210007986 */ /* 0x000fe2000c101924 */
[----:B------:R-:W-:Y:S05]  /*bfd0*/  EXIT ;  /* 0x000000000000794d */ /* 0x000fea0003800000 */
.L_x_4628:
        /* <DEDUP_REMOVED lines=10> */
.L_x_26162:


//--------------------- .text._ZN2at6native27unrolled_elementwise_kernelINS0_13AUnaryFunctorIiiiNS0_17BitwiseXorFunctorIiEEEESt5arrayIPcLm2EELi4E23TrivialOffsetCalculatorILi1EjESA_NS0_6memory12LoadWithCastILi1EEENSB_13StoreWithCastILi1EEEEEviT_T0_T2_T3_T4_T5_ --------------------------
	.section	.text._ZN2at6native27unrolled_elementwise_kernelINS0_13AUnaryFunctorIiiiNS0_17BitwiseXorFunctorIiEEEESt5arrayIPcLm2EELi4E23TrivialOffsetCalculatorILi1EjESA_NS0_6memory12LoadWithCastILi1EEENSB_13StoreWithCastILi1EEEEEviT_T0_T2_T3_T4_T5_,"ax",@progbits
	.align	128
        .global         _ZN2at6native27unrolled_elementwise_kernelINS0_13AUnaryFunctorIiiiNS0_17BitwiseXorFunctorIiEEEESt5arrayIPcLm2EELi4E23TrivialOffsetCalculatorILi1EjESA_NS0_6memory12LoadWithCastILi1EEENSB_13StoreWithCastILi1EEEEEviT_T0_T2_T3_T4_T5_
        .type           _ZN2at6native27unrolled_elementwise_kernelINS0_13AUnaryFunctorIiiiNS0_17BitwiseXorFunctorIiEEEESt5arrayIPcLm2EELi4E23TrivialOffsetCalculatorILi1EjESA_NS0_6memory12LoadWithCastILi1EEENSB_13StoreWithCastILi1EEEEEviT_T0_T2_T3_T4_T5_,@function
        .size           _ZN2at6native27unrolled_elementwise_kernelINS0_13AUnaryFunctorIiiiNS0_17BitwiseXorFunctorIiEEEESt5arrayIPcLm2EELi4E23TrivialOffsetCalculatorILi1EjESA_NS0_6memory12LoadWithCastILi1EEENSB_13StoreWithCastILi1EEEEEviT_T0_T2_T3_T4_T5_,(.L_x_26163 - _ZN2at6native27unrolled_elementwise_kernelINS0_13AUnaryFunctorIiiiNS0_17BitwiseXorFunctorIiEEEESt5arrayIPcLm2EELi4E23TrivialOffsetCalculatorILi1EjESA_NS0_6memory12LoadWithCastILi1EEENSB_13StoreWithCastILi1EEEEEviT_T0_T2_T3_T4_T5_)
        .other          _ZN2at6native27unrolled_elementwise_kernelINS0_13AUnaryFunctorIiiiNS0_17BitwiseXorFunctorIiEEEESt5arrayIPcLm2EELi4E23TrivialOffsetCalculatorILi1EjESA_NS0_6memory12LoadWithCastILi1EEENSB_13StoreWithCastILi1EEEEEviT_T0_T2_T3_T4_T5_,@"STO_CUDA_ENTRY STV_DEFAULT"
_ZN2at6native27unrolled_elementwise_kernelINS0_13AUnaryFunctorIiiiNS0_17BitwiseXorFunctorIiEEEESt5arrayIPcLm2EELi4E23TrivialOffsetCalculatorILi1EjESA_NS0_6memory12LoadWithCastILi1EEENSB_13StoreWithCastILi1EEEEEviT_T0_T2_T3_T4_T5_:
.text._ZN2at6native27unrolled_elementwise_kernelINS0_13AUnaryFunctorIiiiNS0_17BitwiseXorFunctorIiEEEESt5arrayIPcLm2EELi4E23TrivialOffsetCalculatorILi1EjESA_NS0_6memory12LoadWithCastILi1EEENSB_13StoreWithCastILi1EEEEEviT_T0_T2_T3_T4_T5_:
[----:B------:R-:W0:Y:S01]  /*0000*/  LDC R1, c[0x0][0x28] ;  /* 0x00000a00ff017b82 */ /* 0x000e220000000800 */
[----:B------:R-:W1:Y:S07]  /*0010*/  S2R R23, SR_CTAID.X ;  /* 0x0000000000177919 */ /* 0x000e6e0000002500 */
[----:B------:R-:W1:Y:S01]  /*0020*/  LDC R0, c[0x0][0x210] ;  /* 0x00008400ff007b82 */ /* 0x000e620000000800 */
[----:B------:R-:W-:Y:S01]  /*0030*/  ULDC.64 UR36, c[0x0][0x208] ;  /* 0x0000820000247ab9 */ /* 0x000fe20000000a00 */
[----:B------:R-:W-:Y:S01]  /*0040*/  BSSY B6, `(.L_x_4629) ;  /* 0x00000ed000067945 */ /* 0x000fe20003800000 */
[----:B------:R-:W2:Y:S01]  /*0050*/  S2R R26, SR_TID.X ;  /* 0x00000000001a7919 */ /* 0x000ea20000002100 */
[----:B------:R-:W-:-:S02]  /*0060*/  IMAD.MOV.U32 R22, RZ, RZ, RZ ;  /* 0x000000ffff167224 */ /* 0x000fc400078e00ff */
[----:B------:R-:W-:Y:S02]  /*0070*/  IMAD.MOV.U32 R24, RZ, RZ, RZ ;  /* 0x000000ffff187224 */ /* 0x000fe400078e00ff */
        /* <DEDUP_REMOVED lines=23> */
.L_x_4634:
[----:B------:R3:W5:Y:S01]  /*01f0*/  LDG.E.U8 R24, desc[UR36][R2.64] ;  /* 0x0000002402187981 */ /* 0x000762000c1e1100 */
[----:B------:R-:W-:Y:S05]  /*0200*/  BRA `(.L_x_4636) ;  /* 0x0000000c00387947 */ /* 0x000fea0003800000 */
.L_x_4633:
        /* <DEDUP_REMOVED lines=8> */
.L_x_4638:
[----:B------:R1:W5:Y:S01]  /*0290*/  LDG.E R24, desc[UR36][R2.64] ;  /* 0x0000002402187981 */ /* 0x000362000c1e1900 */
[----:B------:R-:W-:Y:S05]  /*02a0*/  BRA `(.L_x_4636) ;  /* 0x0000000c00107947 */ /* 0x000fea0003800000 */
.L_x_4637:
[----:B------:R2:W5:Y:S01]  /*02b0*/  LDG.E.S16 R24, desc[UR36][R2.64] ;  /* 0x0000002402187981 */ /* 0x000562000c1e1700 */
[----:B------:R-:W-:Y:S05]  /*02c0*/  BRA `(.L_x_4636) ;  /* 0x0000000c00087947 */ /* 0x000fea0003800000 */
.L_x_4632:
        /* <DEDUP_REMOVED lines=9> */
.L_x_4640:
[----:B------:R-:W2:Y:S02]  /*0360*/  LDG.E.U16 R2, desc[UR36][R2.64] ;  /* 0x0000002402027981 */ /* 0x000ea4000c1e1500 */
[----:B--2---:R-:W-:-:S06]  /*0370*/  HADD2.F32 R24, -RZ, R2.H0_H0 ;  /* 0x20000002ff187230 */ /* 0x004fcc0000004100 */
[----:B------:R-:W0:Y:S01]  /*0380*/  F2I.FTZ.TRUNC.NTZ R24, R24 ;  /* 0x0000001800187305 */ /* 0x000e22000021f100 */
[----:B------:R-:W-:Y:S05]  /*0390*/  BRA `(.L_x_4636) ;  /* 0x0000000800d47947 */ /* 0x000fea0003800000 */
.L_x_4639:
        /* <DEDUP_REMOVED lines=9> */
.L_x_4642:
[----:B------:R-:W2:Y:S02]  /*0430*/  LDG.E.U16 R2, desc[UR36][R2.64] ;  /* 0x0000002402027981 */ /* 0x000ea4000c1e1500 */
[----:B--2---:R-:W-:-:S06]  /*0440*/  HADD2.F32 R24, -RZ, R2.H0_H0 ;  /* 0x20000002ff187230 */ /* 0x004fcc0000004100 */
[----:B------:R-:W0:Y:S01]  /*0450*/  F2I.FTZ.TRUNC.NTZ R24, R24 ;  /* 0x0000001800187305 */ /* 0x000e22000021f100 */
[----:B------:R-:W-:Y:S05]  /*0460*/  BRA `(.L_x_4636) ;  /* 0x0000000800a07947 */ /* 0x000fea0003800000 */
.L_x_4641:
[----:B------:R-:W2:Y:S02]  /*0470*/  LDG.E.64 R24, desc[UR36][R2.64] ;  /* 0x0000002402187981 */ /* 0x000ea4000c1e1b00 */
[----:B--2---:R0:W1:Y:S01]  /*0480*/  F2I.F64.TRUNC R24, R24 ;  /* 0x0000001800187311 */ /* 0x004062000030d100 */
[----:B------:R-:W-:Y:S05]  /*0490*/  BRA `(.L_x_4636) ;  /* 0x0000000800947947 */ /* 0x000fea0003800000 */
.L_x_4631:
        /* <DEDUP_REMOVED lines=12> */
.L_x_4645:
[----:B------:R-:W2:Y:S02]  /*0560*/  LDG.E.64 R2, desc[UR36][R2.64] ;  /* 0x0000002402027981 */ /* 0x000ea4000c1e1b00 */
[----:B--2---:R0:W1:Y:S01]  /*0570*/  F2I.F64.TRUNC R24, R2 ;  /* 0x0000000200187311 */ /* 0x004062000030d100 */
[----:B------:R-:W-:Y:S05]  /*0580*/  BRA `(.L_x_4636) ;  /* 0x0000000800587947 */ /* 0x000fea0003800000 */
.L_x_4644:
        /* <DEDUP_REMOVED lines=27> */
.L_x_4647:
        /* <DEDUP_REMOVED lines=15> */
.L_x_4646:
[----:B------:R-:W2:Y:S02]  /*0830*/  LDG.E.U16 R24, desc[UR36][R2.64] ;  /* 0x0000002402187981 */ /* 0x000ea4000c1e1500 */
[----:B--2---:R-:W-:-:S06]  /*0840*/  IMAD.U32 R24, R24, 0x10000, RZ ;  /* 0x0001000018187824 */ /* 0x004fcc00078e00ff */
[----:B------:R-:W0:Y:S01]  /*0850*/  F2I.FTZ.TRUNC.NTZ R24, R24 ;  /* 0x0000001800187305 */ /* 0x000e22000021f100 */
[----:B------:R-:W-:Y:S05]  /*0860*/  BRA `(.L_x_4636) ;  /* 0x0000000400a07947 */ /* 0x000fea0003800000 */
.L_x_4643:
        /* <DEDUP_REMOVED lines=10> */
.L_x_4650:
        /* <DEDUP_REMOVED lines=21> */
.L_x_4654:
[----:B------:R-:W-:Y:S05]  /*0a60*/  BSYNC B1 ;  /* 0x0000000000017941 */ /* 0x000fea0003800000 */
.L_x_4653:
[----:B------:R-:W-:Y:S01]  /*0a70*/  IMAD.SHL.U32 R2, R2, 0x100000, RZ ;  /* 0x0010000002027824 */ /* 0x000fe200078e00ff */
[----:B------:R-:W-:-:S04]  /*0a80*/  LEA R3, R0, 0x3b800000, 0x17 ;  /* 0x3b80000000037811 */ /* 0x000fc800078eb8ff */
[----:B------:R-:W-:-:S07]  /*0a90*/  LOP3.LUT R24, R3, R2, R24, 0xfe, !PT ;  /* 0x0000000203187212 */ /* 0x000fce00078efe18 */
.L_x_4652:
[----:B------:R-:W-:Y:S05]  /*0aa0*/  BSYNC B0 ;  /* 0x0000000000007941 */ /* 0x000fea0003800000 */
.L_x_4651:
[----:B------:R-:W0:Y:S01]  /*0ab0*/  F2I.FTZ.TRUNC.NTZ R24, R24 ;  /* 0x0000001800187305 */ /* 0x000e22000021f100 */
[----:B------:R-:W-:Y:S05]  /*0ac0*/  BRA `(.L_x_4636) ;  /* 0x0000000400087947 */ /* 0x000fea0003800000 */
.L_x_4649:
        /* <DEDUP_REMOVED lines=21> */
.L_x_4658:
[----:B------:R-:W-:Y:S05]  /*0c20*/  BSYNC B1 ;  /* 0x0000000000017941 */ /* 0x000fea0003800000 */
.L_x_4657:
[----:B------:R-:W-:Y:S01]  /*0c30*/  IMAD.SHL.U32 R2, R2, 0x200000, RZ ;  /* 0x0020000002027824 */ /* 0x000fe200078e00ff */
[----:B------:R-:W-:-:S04]  /*0c40*/  LEA R3, R0, 0x37800000, 0x17 ;  /* 0x3780000000037811 */ /* 0x000fc800078eb8ff */
[----:B------:R-:W-:-:S07]  /*0c50*/  LOP3.LUT R24, R3, R2, R24, 0xfe, !PT ;  /* 0x0000000203187212 */ /* 0x000fce00078efe18 */
.L_x_4656:
[----:B------:R-:W-:Y:S05]  /*0c60*/  BSYNC B0 ;  /* 0x0000000000007941 */ /* 0x000fea0003800000 */
.L_x_4655:
[----:B------:R-:W0:Y:S01]  /*0c70*/  F2I.FTZ.TRUNC.NTZ R24, R24 ;  /* 0x0000001800187305 */ /* 0x000e22000021f100 */
[----:B------:R-:W-:Y:S05]  /*0c80*/  BRA `(.L_x_4636) ;  /* 0x0000000000987947 */ /* 0x000fea0003800000 */
.L_x_4648:
        /* <DEDUP_REMOVED lines=14> */
.L_x_4662:
[----:B------:R-:W-:Y:S05]  /*0d70*/  BSYNC B0 ;  /* 0x0000000000007941 */ /* 0x000fea0003800000 */
.L_x_4661:
[----:B------:R-:W0:Y:S01]  /*0d80*/  F2I.FTZ.TRUNC.NTZ R24, R24 ;  /* 0x0000001800187305 */ /* 0x000e22000021f100 */
[----:B------:R-:W-:Y:S05]  /*0d90*/  BRA `(.L_x_4636) ;  /* 0x0000000000547947 */ /* 0x000fea0003800000 */
.L_x_4635:
        /* <DEDUP_REMOVED lines=17> */
.L_x_4663:
[----:B------:R-:W-:Y:S05]  /*0eb0*/  BRA `(.L_x_4636) ;  /* 0x00000000000c7947 */ /* 0x000fea0003800000 */
.L_x_4660:
[----:B------:R0:W5:Y:S01]  /*0ec0*/  LDG.E R24, desc[UR36][R2.64] ;  /* 0x0000002402187981 */ /* 0x000162000c1e1900 */
[----:B------:R-:W-:Y:S05]  /*0ed0*/  BRA `(.L_x_4636) ;  /* 0x0000000000047947 */ /* 0x000fea0003800000 */
.L_x_4659:
[----:B------:R0:W5:Y:S02]  /*0ee0*/  LDG.E R24, desc[UR36][R2.64] ;  /* 0x0000002402187981 */ /* 0x000164000c1e1900 */
.L_x_4636:
[----:B------:R-:W2:Y:S02]  /*0ef0*/  S2R R26, SR_TID.X ;  /* 0x00000000001a7919 */ /* 0x000ea40000002100 */
[----:B--2---:R-:W-:-:S07]  /*0f00*/  VIADD R26, R26, 0x80 ;  /* 0x000000801a1a7836 */ /* 0x004fce0000000000 */
.L_x_4630:
[----:B------:R-:W-:Y:S05]  /*0f10*/  BSYNC B6 ;  /* 0x0000000000067941 */ /* 0x000fea0003800000 */
.L_x_4629:
        /* <DEDUP_REMOVED lines=23> */
.L_x_4669:
[----:B------:R0:W5:Y:S01]  /*1090*/  LDG.E.U8 R22, desc[UR36][R2.64] ;  /* 0x0000002402167981 */ /* 0x000162000c1e1100 */
[----:B------:R-:W-:Y:S05]  /*10a0*/  BRA `(.L_x_4671) ;  /* 0x0000000c00347947 */ /* 0x000fea0003800000 */
.L_x_4668:
        /* <DEDUP_REMOVED lines=8> */
.L_x_4673:
[----:B------:R0:W5:Y:S01]  /*1130*/  LDG.E R22, desc[UR36][R2.64] ;  /* 0x0000002402167981 */ /* 0x000162000c1e1900 */
[----:B------:R-:W-:Y:S05]  /*1140*/  BRA `(.L_x_4671) ;  /* 0x0000000c000c7947 */ /* 0x000fea0003800000 */
.L_x_4672:
[----:B------:R0:W5:Y:S01]  /*1150*/  LDG.E.S16 R22, desc[UR36][R2.64] ;  /* 0x0000002402167981 */ /* 0x000162000c1e1700 */
[----:B------:R-:W-:Y:S05]  /*1160*/  BRA `(.L_x_4671) ;  /* 0x0000000c00047947 */ /* 0x000fea0003800000 */
.L_x_4667:
        /* <DEDUP_REMOVED lines=9> */
.L_x_4675:
[----:B------:R-:W2:Y:S02]  /*1200*/  LDG.E.U16 R2, desc[UR36][R2.64] ;  /* 0x0000002402027981 */ /* 0x000ea4000c1e1500 */
[----:B--2---:R-:W-:-:S06]  /*1210*/  HADD2.F32 R22, -RZ, R2.H0_H0 ;  /* 0x20000002ff167230 */ /* 0x004fcc0000004100 */
[----:B------:R-:W0:Y:S01]  /*1220*/  F2I.FTZ.TRUNC.NTZ R22, R22 ;  /* 0x0000001600167305 */ /* 0x000e22000021f100 */
[----:B------:R-:W-:Y:S05]  /*1230*/  BRA `(.L_x_4671) ;  /* 0x0000000800d07947 */ /* 0x000fea0003800000 */
.L_x_4674:
        /* <DEDUP_REMOVED lines=9> */
.L_x_4677:
[----:B------:R-:W2:Y:S02]  /*12d0*/  LDG.E.U16 R2, desc[UR36][R2.64] ;  /* 0x0000002402027981 */ /* 0x000ea4000c1e1500 */
[----:B--2---:R-:W-:-:S06]  /*12e0*/  HADD2.F32 R22, -RZ, R2.H0_H0 ;  /* 0x20000002ff167230 */ /* 0x004fcc0000004100 */
[----:B------:R-:W0:Y:S01]  /*12f0*/  F2I.FTZ.TRUNC.NTZ R22, R22 ;  /* 0x0000001600167305 */ /* 0x000e22000021f100 */
[----:B------:R-:W-:Y:S05]  /*1300*/  BRA `(.L_x_4671) ;  /* 0x00000008009c7947 */ /* 0x000fea0003800000 */
.L_x_4676:
[----:B------:R-:W2:Y:S02]  /*1310*/  LDG.E.64 R2, desc[UR36][R2.64] ;  /* 0x0000002402027981 */ /* 0x000ea4000c1e1b00 */
[----:B--2---:R0:W1:Y:S01]  /*1320*/  F2I.F64.TRUNC R22, R2 ;  /* 0x0000000200167311 */ /* 0x004062000030d100 */
[----:B------:R-:W-:Y:S05]  /*1330*/  BRA `(.L_x_4671) ;  /* 0x0000000800907947 */ /* 0x000fea0003800000 */
.L_x_4666:
        /* <DEDUP_REMOVED lines=12> */
.L_x_4680:
[----:B------:R-:W2:Y:S02]  /*1400*/  LDG.E.64 R2, desc[UR36][R2.64] ;  /* 0x0000002402027981 */ /* 0x000ea4000c1e1b00 */
[----:B--2---:R0:W1:Y:S01]  /*1410*/  F2I.F64.TRUNC R22, R2 ;  /* 0x0000000200167311 */ /* 0x004062000030d100 */
[----:B------:R-:W-:Y:S05]  /*1420*/  BRA `(.L_x_4671) ;  /* 0x0000000800547947 */ /* 0x000fea0003800000 */
.L_x_4679:
        /* <DEDUP_REMOVED lines=27> */
.L_x_4682:
        /* <DEDUP_REMOVED lines=12> */
[----:B------:R2:W3:Y:S01]  /*16a0*/  F2I.FTZ.TRUNC.NTZ R22, R4 ;  /* 0x0000000400167305 */ /* 0x0004e2000021f100 */
[----:B------:R-:W-:Y:S05]  /*16b0*/  BRA `(.L_x_4671) ;  /* 0x0000000400b07947 */ /* 0x000fea0003800000 */
.L_x_4681:
[----:B------:R-:W2:Y:S02]  /*16c0*/  LDG.E.U16 R22, desc[UR36][R2.64] ;  /* 0x0000002402167981 */ /* 0x000ea4000c1e1500 */
[----:B--2---:R-:W-:-:S06]  /*16d0*/  IMAD.U32 R22, R22, 0x10000, RZ ;  /* 0x0001000016167824 */ /* 0x004fcc00078e00ff */
[----:B------:R-:W4:Y:S01]  /*16e0*/  F2I.FTZ.TRUNC.NTZ R22, R22 ;  /* 0x0000001600167305 */ /* 0x000f22000021f100 */
[----:B------:R-:W-:Y:S05]  /*16f0*/  BRA `(.L_x_4671) ;  /* 0x0000000400a07947 */ /* 0x000fea0003800000 */
.L_x_4678:
        /* <DEDUP_REMOVED lines=10> */
.L_x_4685:
        /* <DEDUP_REMOVED lines=21> */
.L_x_4689:
[----:B------:R-:W-:Y:S05]  /*18f0*/  BSYNC B1 ;  /* 0x0000000000017941 */ /* 0x000fea0003800000 */
.L_x_4688:
[----:B------:R-:W-:Y:S01]  /*1900*/  IMAD.SHL.U32 R2, R2, 0x100000, RZ ;  /* 0x0010000002027824 */ /* 0x000fe200078e00ff */
[----:B------:R-:W-:-:S04]  /*1910*/  LEA R3, R0, 0x3b800000, 0x17 ;  /* 0x3b80000000037811 */ /* 0x000fc800078eb8ff */
[----:B------:R-:W-:-:S07]  /*1920*/  LOP3.LUT R22, R3, R2, R22, 0xfe, !PT ;  /* 0x0000000203167212 */ /* 0x000fce00078efe16 */
.L_x_4687:
[----:B------:R-:W-:Y:S05]  /*1930*/  BSYNC B0 ;  /* 0x0000000000007941 */ /* 0x000fea0003800000 */
.L_x_4686:
[----:B------:R-:W0:Y:S01]  /*1940*/  F2I.FTZ.TRUNC.NTZ R22, R22 ;  /* 0x0000001600167305 */ /* 0x000e22000021f100 */
[----:B------:R-:W-:Y:S05]  /*1950*/  BRA `(.L_x_4671) ;  /* 0x0000000400087947 */ /* 0x000fea0003800000 */
.L_x_4684:
        /* <DEDUP_REMOVED lines=21> */
.L_x_4693:
[----:B------:R-:W-:Y:S05]  /*1ab0*/  BSYNC B1 ;  /* 0x0000000000017941 */ /* 0x000fea0003800000 */
.L_x_4692:
[----:B------:R-:W-:Y:S01]  /*1ac0*/  IMAD.SHL.U32 R2, R2, 0x200000, RZ ;  /* 0x0020000002027824 */ /* 0x000fe200078e00ff */
[----:B------:R-:W-:-:S04]  /*1ad0*/  LEA R3, R0, 0x37800000, 0x17 ;  /* 0x3780000000037811 */ /* 0x000fc800078eb8ff */
[----:B------:R-:W-:-:S07]  /*1ae0*/  LOP3.LUT R22, R3, R2, R22, 0xfe, !PT ;  /* 0x0000000203167212 */ /* 0x000fce00078efe16 */
.L_x_4691:
[----:B------:R-:W-:Y:S05]  /*1af0*/  BSYNC B0 ;  /* 0x0000000000007941 */ /* 0x000fea0003800000 */
.L_x_4690:
[----:B------:R-:W0:Y:S01]  /*1b00*/  F2I.FTZ.TRUNC.NTZ R22, R22 ;  /* 0x0000001600167305 */ /* 0x000e22000021f100 */
[----:B------:R-:W-:Y:S05]  /*1b10*/  BRA `(.L_x_4671) ;  /* 0x0000000000987947 */ /* 0x000fea0003800000 */
.L_x_4683:
        /* <DEDUP_REMOVED lines=14> */
.L_x_4697:
[----:B------:R-:W-:Y:S05]  /*1c00*/  BSYNC B0 ;  /* 0x0000000000007941 */ /* 0x000fea0003800000 */
.L_x_4696:
[----:B------:R-:W0:Y:S01]  /*1c10*/  F2I.FTZ.TRUNC.NTZ R22, R22 ;  /* 0x0000001600167305 */ /* 0x000e22000021f100 */
[----:B------:R-:W-:Y:S05]  /*1c20*/  BRA `(.L_x_4671) ;  /* 0x0000000000547947 */ /* 0x000fea0003800000 */
.L_x_4670:
        /* <DEDUP_REMOVED lines=16> */
[----:B0----5:R-:W-:Y:S05]  /*1d30*/  CALL.ABS.NOINC R2 ;  /* 0x0000000002007343 */ /* 0x021fea0003c00000 */
.L_x_4698:
[----:B------:R-:W-:Y:S05]  /*1d40*/  BRA `(.L_x_4671) ;  /* 0x00000000000c7947 */ /* 0x000fea0003800000 */
.L_x_4695:
[----:B------:R0:W5:Y:S01]  /*1d50*/  LDG.E R22, desc[UR36][R2.64] ;  /* 0x0000002402167981 */ /* 0x000162000c1e1900 */
[----:B------:R-:W-:Y:S05]  /*1d60*/  BRA `(.L_x_4671) ;  /* 0x0000000000047947 */ /* 0x000fea0003800000 */
.L_x_4694:
[----:B------:R0:W5:Y:S02]  /*1d70*/  LDG.E R22, desc[UR36][R2.64] ;  /* 0x0000002402167981 */ /* 0x000164000c1e1900 */
.L_x_4671:
[----:B------:R-:W-:-:S07]  /*1d80*/  VIADD R26, R26, 0x80 ;  /* 0x000000801a1a7836 */ /* 0x000fce0000000000 */
.L_x_4665:
[----:B------:R-:W-:Y:S05]  /*1d90*/  BSYNC B6 ;  /* 0x0000000000067941 */ /* 0x000fea0003800000 */
.L_x_4664:
[----:B------:R-:W-:Y:S01]  /*1da0*/  ISETP.GE.AND P0, PT, R26, R19, PT ;  /* 0x000000131a00720c */ /* 0x000fe20003f06270 */
[----:B------:R-:W-:Y:S01]  /*1db0*/  BSSY B6, `(.L_x_4699) ;  /* 0x00000e8000067945 */ /* 0x000fe20003800000 */
[----:B------:R-:W-:Y:S02]  /*1dc0*/  IMAD.MOV.U32 R16, RZ, RZ, RZ ;  /* 0x000000ffff107224 */ /* 0x000fe400078e00ff */
[----:B------:R-:W-:-:S09]  /*1dd0*/  IMAD.MOV.U32 R18, RZ, RZ, RZ ;  /* 0x000000ffff127224 */ /* 0x000fd200078e00ff */
        /* <DEDUP_REMOVED lines=21> */
.L_x_4704:
[----:B------:R0:W5:Y:S01]  /*1f30*/  LDG.E.U8 R18, desc[UR36][R2.64] ;  /* 0x0000002402127981 */ /* 0x000162000c1e1100 */
[----:B------:R-:W-:Y:S05]  /*1f40*/  BRA `(.L_x_4706) ;  /* 0x0000000c00347947 */ /* 0x000fea0003800000 */
.L_x_4703:
        /* <DEDUP_REMOVED lines=8> */
.L_x_4708:
[----:B------:R0:W5:Y:S01]  /*1fd0*/  LDG.E R18, desc[UR36][R2.64] ;  /* 0x0000002402127981 */ /* 0x000162000c1e1900 */
[----:B------:R-:W-:Y:S05]  /*1fe0*/  BRA `(.L_x_4706) ;  /* 0x0000000c000c7947 */ /* 0x000fea0003800000 */
.L_x_4707:
[----:B------:R0:W5:Y:S01]  /*1ff0*/  LDG.E.S16 R18, desc[UR36][R2.64] ;  /* 0x0000002402127981 */ /* 0x000162000c1e1700 */
[----:B------:R-:W-:Y:S05]  /*2000*/  BRA `(.L_x_4706) ;  /* 0x0000000c00047947 */ /* 0x000fea0003800000 */
.L_x_4702:
        /* <DEDUP_REMOVED lines=9> */
.L_x_4710:
[----:B------:R-:W2:Y:S02]  /*20a0*/  LDG.E.U16 R2, desc[UR36][R2.64] ;  /* 0x0000002402027981 */ /* 0x000ea4000c1e1500 */
[----:B--2---:R-:W-:-:S06]  /*20b0*/  HADD2.F32 R18, -RZ, R2.H0_H0 ;  /* 0x20000002ff127230 */ /* 0x004fcc0000004100 */
[----:B------:R-:W0:Y:S01]  /*20c0*/  F2I.FTZ.TRUNC.NTZ R18, R18 ;  /* 0x0000001200127305 */ /* 0x000e22000021f100 */
[----:B------:R-:W-:Y:S05]  /*20d0*/  BRA `(.L_x_4706) ;  /* 0x0000000800d07947 */ /* 0x000fea0003800000 */
.L_x_4709:
        /* <DEDUP_REMOVED lines=9> */
.L_x_4712:
[----:B------:R-:W2:Y:S02]  /*2170*/  LDG.E.U16 R2, desc[UR36][R2.64] ;  /* 0x0000002402027981 */ /* 0x000ea4000c1e1500 */
[----:B--2---:R-:W-:-:S06]  /*2180*/  HADD2.F32 R18, -RZ, R2.H0_H0 ;  /* 0x20000002ff127230 */ /* 0x004fcc0000004100 */
[----:B------:R-:W0:Y:S01]  /*2190*/  F2I.FTZ.TRUNC.NTZ R18, R18 ;  /* 0x0000001200127305 */ /* 0x000e22000021f100 */
[----:B------:R-:W-:Y:S05]  /*21a0*/  BRA `(.L_x_4706) ;  /* 0x00000008009c7947 */ /* 0x000fea0003800000 */
.L_x_4711:
[----:B------:R-:W2:Y:S02]  /*21b0*/  LDG.E.64 R2, desc[UR36][R2.64] ;  /* 0x0000002402027981 */ /* 0x000ea4000c1e1b00 */
[----:B--2---:R0:W1:Y:S01]  /*21c0*/  F2I.F64.TRUNC R18, R2 ;  /* 0x0000000200127311 */ /* 0x004062000030d100 */
[----:B------:R-:W-:Y:S05]  /*21d0*/  BRA `(.L_x_4706) ;  /* 0x0000000800907947 */ /* 0x000fea0003800000 */
.L_x_4701:
        /* <DEDUP_REMOVED lines=12> */
.L_x_4715:
[----:B------:R-:W2:Y:S02]  /*22a0*/  LDG.E.64 R2, desc[UR36][R2.64] ;  /* 0x0000002402027981 */ /* 0x000ea4000c1e1b00 */
[----:B--2---:R0:W1:Y:S01]  /*22b0*/  F2I.F64.TRUNC R18, R2 ;  /* 0x0000000200127311 */ /* 0x004062000030d100 */
[----:B------:R-:W-:Y:S05]  /*22c0*/  BRA `(.L_x_4706) ;  /* 0x0000000800547947 */ /* 0x000fea0003800000 */
.L_x_4714:
        /* <DEDUP_REMOVED lines=27> */
.L_x_4717:
        /* <DEDUP_REMOVED lines=14> */
.L_x_4716:
[----:B------:R-:W2:Y:S02]  /*2560*/  LDG.E.U16 R18, desc[UR36][R2.64] ;  /* 0x0000002402127981 */ /* 0x000ea4000c1e1500 */
[----:B--2---:R-:W-:-:S06]  /*2570*/  IMAD.U32 R18, R18, 0x10000, RZ ;  /* 0x0001000012127824 */ /* 0x004fcc00078e00ff */
[----:B------:R-:W0:Y:S01]  /*2580*/  F2I.FTZ.TRUNC.NTZ R18, R18 ;  /* 0x0000001200127305 */ /* 0x000e22000021f100 */
[----:B------:R-:W-:Y:S05]  /*2590*/  BRA `(.L_x_4706) ;  /* 0x0000000400a07947 */ /* 0x000fea0003800000 */
.L_x_4713:
        /* <DEDUP_REMOVED lines=10> */
.L_x_4720:
        /* <DEDUP_REMOVED lines=21> */
.L_x_4724:
[----:B------:R-:W-:Y:S05]  /*2790*/  BSYNC B1 ;  /* 0x0000000000017941 */ /* 0x000fea0003800000 */
.L_x_4723:
[----:B------:R-:W-:Y:S01]  /*27a0*/  IMAD.SHL.U32 R2, R2, 0x100000, RZ ;  /* 0x0010000002027824 */ /* 0x000fe200078e00ff */
[----:B------:R-:W-:-:S04]  /*27b0*/  LEA R3, R0, 0x3b800000, 0x17 ;  /* 0x3b80000000037811 */ /* 0x000fc800078eb8ff */
[----:B------:R-:W-:-:S07]  /*27c0*/  LOP3.LUT R18, R3, R2, R18, 0xfe, !PT ;  /* 0x0000000203127212 */ /* 0x000fce00078efe12 */
.L_x_4722:
[----:B------:R-:W-:Y:S05]  /*27d0*/  BSYNC B0 ;  /* 0x0000000000007941 */ /* 0x000fea0003800000 */
.L_x_4721:
[----:B------:R-:W1:Y:S01]  /*27e0*/  F2I.FTZ.TRUNC.NTZ R18, R18 ;  /* 0x0000001200127305 */ /* 0x000e62000021f100 */
[----:B------:R-:W-:Y:S05]  /*27f0*/  BRA `(.L_x_4706) ;  /* 0x0000000400087947 */ /* 0x000fea0003800000 */
.L_x_4719:
        /* <DEDUP_REMOVED lines=21> */
.L_x_4728:
[----:B------:R-:W-:Y:S05]  /*2950*/  BSYNC B1 ;  /* 0x0000000000017941 */ /* 0x000fea0003800000 */
.L_x_4727:
[----:B------:R-:W-:Y:S01]  /*2960*/  IMAD.SHL.U32 R2, R2, 0x200000, RZ ;  /* 0x0020000002027824 */ /* 0x000fe200078e00ff */
[----:B------:R-:W-:-:S04]  /*2970*/  LEA R3, R0, 0x37800000, 0x17 ;  /* 0x3780000000037811 */ /* 0x000fc800078eb8ff */
[----:B------:R-:W-:-:S07]  /*2980*/  LOP3.LUT R18, R3, R2, R18, 0xfe, !PT ;  /* 0x0000000203127212 */ /* 0x000fce00078efe12 */
.L_x_4726:
[----:B------:R-:W-:Y:S05]  /*2990*/  BSYNC B0 ;  /* 0x0000000000007941 */ /* 0x000fea0003800000 */
.L_x_4725:
[----:B------:R-:W2:Y:S01]  /*29a0*/  F2I.FTZ.TRUNC.NTZ R18, R18 ;  /* 0x0000001200127305 */ /* 0x000ea2000021f100 */
[----:B------:R-:W-:Y:S05]  /*29b0*/  BRA `(.L_x_4706) ;  /* 0x0000000000987947 */ /* 0x000fea0003800000 */
.L_x_4718:
        /* <DEDUP_REMOVED lines=14> */
.L_x_4732:
[----:B------:R-:W-:Y:S05]  /*2aa0*/  BSYNC B0 ;  /* 0x0000000000007941 */ /* 0x000fea0003800000 */
.L_x_4731:
[----:B------:R-:W4:Y:S01]  /*2ab0*/  F2I.FTZ.TRUNC.NTZ R18, R18 ;  /* 0x0000001200127305 */ /* 0x000f22000021f100 */
[----:B------:R-:W-:Y:S05]  /*2ac0*/  BRA `(.L_x_4706) ;  /* 0x0000000000547947 */ /* 0x000fea0003800000 */
.L_x_4705:
        /* <DEDUP_REMOVED lines=17> */
.L_x_4733:
[----:B------:R-:W-:Y:S05]  /*2be0*/  BRA `(.L_x_4706) ;  /* 0x00000000000c7947 */ /* 0x000fea0003800000 */
.L_x_4730:
[----:B------:R0:W5:Y:S01]  /*2bf0*/  LDG.E R18, desc[UR36][R2.64] ;  /* 0x0000002402127981 */ /* 0x000162000c1e1900 */
[----:B------:R-:W-:Y:S05]  /*2c00*/  BRA `(.L_x_4706) ;  /* 0x0000000000047947 */ /* 0x000fea0003800000 */
.L_x_4729:
[----:B------:R3:W5:Y:S02]  /*2c10*/  LDG.E R18, desc[UR36][R2.64] ;  /* 0x0000002402127981 */ /* 0x000764000c1e1900 */
.L_x_4706:
[----:B------:R-:W-:-:S07]  /*2c20*/  VIADD R26, R26, 0x80 ;  /* 0x000000801a1a7836 */ /* 0x000fce0000000000 */
.L_x_4700:
[----:B------:R-:W-:Y:S05]  /*2c30*/  BSYNC B6 ;  /* 0x0000000000067941 */ /* 0x000fea0003800000 */
.L_x_4699:
[----:B------:R-:W-:Y:S01]  /*2c40*/  ISETP.GE.AND P0, PT, R26, R19, PT ;  /* 0x000000131a00720c */ /* 0x000fe20003f06270 */
[----:B------:R-:W-:-:S12]  /*2c50*/  BSSY B6, `(.L_x_4734) ;  /* 0x00000e3000067945 */ /* 0x000fd80003800000 */
        /* <DEDUP_REMOVED lines=20> */
.L_x_4739:
[----:B------:R0:W5:Y:S01]  /*2da0*/  LDG.E.U8 R16, desc[UR36][R2.64] ;  /* 0x0000002402107981 */ /* 0x000162000c1e1100 */
[----:B------:R-:W-:Y:S05]  /*2db0*/  BRA `(.L_x_4735) ;  /* 0x0000000c00307947 */ /* 0x000fea0003800000 */
.L_x_4738:
        /* <DEDUP_REMOVED lines=8> */
.L_x_4742:
[----:B------:R0:W5:Y:S01]  /*2e40*/  LDG.E R16, desc[UR36][R2.64] ;  /* 0x0000002402107981 */ /* 0x000162000c1e1900 */
[----:B------:R-:W-:Y:S05]  /*2e50*/  BRA `(.L_x_4735) ;  /* 0x0000000c00087947 */ /* 0x000fea0003800000 */
.L_x_4741:
[----:B------:R0:W5:Y:S01]  /*2e60*/  LDG.E.S16 R16, desc[UR36][R2.64] ;  /* 0x0000002402107981 */ /* 0x000162000c1e1700 */
[----:B------:R-:W-:Y:S05]  /*2e70*/  BRA `(.L_x_4735) ;  /* 0x0000000c00007947 */ /* 0x000fea0003800000 */
.L_x_4737:
[----:B------:R-:W-:-:S13]  /*2e80*/  ISETP.GT.AND P0, PT, R0, 0x6, PT ;  /* 0x000000060000780c */ /* 0x000fda0003f04270 */
[----:B------:R-:W-:Y:S05]  /*2e90*/  @P0 BRA `(.L_x_4743) ;  /* 0x00000000002c0947 */ /* 0x000fea0003800000 */
[----:B------:R-:W-:-:S13]  /*2ea0*/  ISETP.NE.AND P0, PT, R0, 0x5, PT ;  /* 0x000000050000780c */ /* 0x000fda0003f05270 */
[----:B------:R-:W-:Y:S05]  /*2eb0*/  @!P0 BRA `(.L_x_4744) ;  /* 0x0000000000148947 */ /* 0x000fea0003800000 */
[----:B------:R-:W-:-:S13]  /*2ec0*/  ISETP.NE.AND P0, PT, R0, 0x6, PT ;  /* 0x000000060000780c */ /* 0x000fda0003f05270 */
[----:B------:R-:W-:Y:S05]  /*2ed0*/  @P0 BRA `(.L_x_4740) ;  /* 0x0000000800980947 */ /* 0x000fea0003800000 */
[----:B------:R-:W3:Y:S02]  /*2ee0*/  LDG.E R2, desc[UR36][R2.64] ;  /* 0x0000002402027981 */ /* 0x000ee4000c1e1900 */
[----:B---3--:R0:W1:Y:S01]  /*2ef0*/  F2I.FTZ.TRUNC.NTZ R16, R2 ;  /* 0x0000000200107305 */ /* 0x008062000021f100 */
[----:B------:R-:W-:Y:S05]  /*2f00*/  BRA `(.L_x_4735) ;  /* 0x0000000800dc7947 */ /* 0x000fea0003800000 */
.L_x_4744:
[----:B------:R-:W3:Y:S02]  /*2f10*/  LDG.E.U16 R2, desc[UR36][R2.64] ;  /* 0x0000002402027981 */ /* 0x000ee4000c1e1500 */
[----:B---3--:R-:W-:-:S06]  /*2f20*/  HADD2.F32 R16, -RZ, R2.H0_H0 ;  /* 0x20000002ff107230 */ /* 0x008fcc0000004100 */
[----:B------:R-:W0:Y:S01]  /*2f30*/  F2I.FTZ.TRUNC.NTZ R16, R16 ;  /* 0x0000001000107305 */ /* 0x000e22000021f100 */
[----:B------:R-:W-:Y:S05]  /*2f40*/  BRA `(.L_x_4735) ;  /* 0x0000000800cc7947 */ /* 0x000fea0003800000 */
.L_x_4743:
[----:B------:R-:W-:-:S13]  /*2f50*/  ISETP.NE.AND P0, PT, R0, 0x7, PT ;  /* 0x000000070000780c */ /* 0x000fda0003f05270 */
[----:B------:R-:W-:Y:S05]  /*2f60*/  @!P0 BRA `(.L_x_4745) ;  /* 0x00000000002c8947 */ /* 0x000fea0003800000 */
[----:B------:R-:W-:-:S13]  /*2f70*/  ISETP.NE.AND P0, PT, R0, 0x8, PT ;  /* 0x000000080000780c */ /* 0x000fda0003f05270 */
[----:B------:R-:W-:Y:S05]  /*2f80*/  @!P0 BRA `(.L_x_4746) ;  /* 0x0000000000148947 */ /* 0x000fea0003800000 */
[----:B------:R-:W-:-:S13]  /*2f90*/  ISETP.NE.AND P0, PT, R0, 0x9, PT ;  /* 0x000000090000780c */ /* 0x000fda0003f05270 */
[----:B------:R-:W-:Y:S05]  /*2fa0*/  @P0 BRA `(.L_x_4740) ;  /* 0x0000000800640947 */ /* 0x000fea0003800000 */
[----:B------:R-:W3:Y:S02]  /*2fb0*/  LDG.E R2, desc[UR36][R2.64] ;  /* 0x0000002402027981 */ /* 0x000ee4000c1e1900 */
[----:B---3--:R0:W1:Y:S01]  /*2fc0*/  F2I.FTZ.TRUNC.NTZ R16, R2 ;  /* 0x0000000200107305 */ /* 0x008062000021f100 */
[----:B------:R-:W-:Y:S05]  /*2fd0*/  BRA `(.L_x_4735) ;  /* 0x0000000800a87947 */ /* 0x000fea0003800000 */
.L_x_4746:
[----:B------:R-:W3:Y:S02]  /*2fe0*/  LDG.E.U16 R2, desc[UR36][R2.64] ;  /* 0x0000002402027981 */ /* 0x000ee4000c1e1500 */
[----:B---3--:R-:W-:-:S06]  /*2ff0*/  HADD2.F32 R16, -RZ, R2.H0_H0 ;  /* 0x20000002ff107230 */ /* 0x008fcc0000004100 */
[----:B------:R-:W0:Y:S01]  /*3000*/  F2I.FTZ.TRUNC.NTZ R16, R16 ;  /* 0x0000001000107305 */ /* 0x000e22000021f100 */
[----:B------:R-:W-:Y:S05]  /*3010*/  BRA `(.L_x_4735) ;  /* 0x0000000800987947 */ /* 0x000fea0003800000 */
.L_x_4745:
[----:B------:R-:W3:Y:S02]  /*3020*/  LDG.E.64 R16, desc[UR36][R2.64] ;  /* 0x0000002402107981 */ /* 0x000ee4000c1e1b00 */
[----:B---3--:R0:W1:Y:S01]  /*3030*/  F2I.F64.TRUNC R16, R16 ;  /* 0x0000001000107311 */ /* 0x008062000030d100 */
[----:B------:R-:W-:Y:S05]  /*3040*/  BRA `(.L_x_4735) ;  /* 0x00000008008c7947 */ /* 0x000fea0003800000 */
.L_x_4736:
        /* <DEDUP_REMOVED lines=8> */
[----:B------:R-:W3:Y:S02]  /*30d0*/  LDG.E.U8 R2, desc[UR36][R2.64] ;  /* 0x0000002402027981 */ /* 0x000ee4000c1e1100 */
[----:B---3--:R-:W-:-:S04]  /*30e0*/  ISETP.NE.AND P0, PT, R2, RZ, PT ;  /* 0x000000ff0200720c */ /* 0x008fc80003f05270 */
[----:B------:R-:W-:Y:S01]  /*30f0*/  SEL R16, RZ, 0x1, !P0 ;  /* 0x00000001ff107807 */ /* 0x000fe20004000000 */
[----:B------:R-:W-:Y:S08]  /*3100*/  BRA `(.L_x_4735) ;  /* 0x00000008005c7947 */ /* 0x000ff00003800000 */
.L_x_4749:
[----:B------:R-:W3:Y:S02]  /*3110*/  LDG.E.64 R2, desc[UR36][R2.64] ;  /* 0x0000002402027981 */ /* 0x000ee4000c1e1b00 */
[----:B---3--:R0:W1:Y:S01]  /*3120*/  F2I.F64.TRUNC R16, R2 ;  /* 0x0000000200107311 */ /* 0x008062000030d100 */
[----:B------:R-:W-:Y:S05]  /*3130*/  BRA `(.L_x_4735) ;  /* 0x0000000800507947 */ /* 0x000fea0003800000 */
.L_x_4748:
        /* <DEDUP_REMOVED lines=9> */
[----:B--2---:R-:W-:-:S04]  /*31d0*/  LOP3.LUT R4, R0, 0x7f000000, RZ, 0xc0, !PT ;  /* 0x7f00000000047812 */ /* 0x004fc800078ec0ff */
        /* <DEDUP_REMOVED lines=17> */
.L_x_4751:
[----:B------:R-:W3:Y:S02]  /*32f0*/  LDG.E.U8 R2, desc[UR36][R2.64] ;  /* 0x0000002402027981 */ /* 0x000ee4000c1e1100 */
[C---:B---3--:R-:W-:Y:S02]  /*3300*/  IMAD.SHL.U32 R0, R2.reuse, 0x2000000, RZ ;  /* 0x0200000002007824 */ /* 0x048fe400078e00ff */
[----:B------:R-:W-:-:S03]  /*3310*/  IMAD.SHL.U32 R5, R2, 0x1000000, RZ ;  /* 0x0100000002057824 */ /* 0x000fc600078e00ff */
[----:B------:R-:W-:-:S13]  /*3320*/  ISETP.GE.U32.AND P0, PT, R0, 0x8000000, PT ;  /* 0x080000000000780c */ /* 0x000fda0003f06070 */
[C---:B------:R-:W-:Y:S02]  /*3330*/  @!P0 IMAD.SHL.U32 R0, R2.reuse, 0x100, RZ ;  /* 0x0000010002008824 */ /* 0x040fe400078e00ff */
[----:B--2---:R-:W-:-:S03]  /*3340*/  @P0 IMAD.SHL.U32 R4, R2, 0x200000, RZ ;  /* 0x0020000002040824 */ /* 0x004fc600078e00ff */
        /* <DEDUP_REMOVED lines=8> */
.L_x_4750:
[----:B------:R-:W3:Y:S02]  /*33d0*/  LDG.E.U16 R16, desc[UR36][R2.64] ;  /* 0x0000002402107981 */ /* 0x000ee4000c1e1500 */
[----:B---3--:R-:W-:-:S06]  /*33e0*/  IMAD.U32 R16, R16, 0x10000, RZ ;  /* 0x0001000010107824 */ /* 0x008fcc00078e00ff */
[----:B------:R-:W0:Y:S01]  /*33f0*/  F2I.FTZ.TRUNC.NTZ R16, R16 ;  /* 0x0000001000107305 */ /* 0x000e22000021f100 */
[----:B------:R-:W-:Y:S05]  /*3400*/  BRA `(.L_x_4735) ;  /* 0x00000004009c7947 */ /* 0x000fea0003800000 */
.L_x_4747:
        /* <DEDUP_REMOVED lines=10> */
.L_x_4754:
        /* <DEDUP_REMOVED lines=21> */
.L_x_4758:
[----:B------:R-:W-:Y:S05]  /*3600*/  BSYNC B1 ;  /* 0x0000000000017941 */ /* 0x000fea0003800000 */
.L_x_4757:
[----:B------:R-:W-:Y:S01]  /*3610*/  IMAD.SHL.U32 R2, R2, 0x100000, RZ ;  /* 0x0010000002027824 */ /* 0x000fe200078e00ff */
[----:B------:R-:W-:-:S04]  /*3620*/  LEA R3, R0, 0x3b800000, 0x17 ;  /* 0x3b80000000037811 */ /* 0x000fc800078eb8ff */
[----:B------:R-:W-:-:S07]  /*3630*/  LOP3.LUT R16, R3, R2, R16, 0xfe, !PT ;  /* 0x0000000203107212 */ /* 0x000fce00078efe10 */
.L_x_4756:
[----:B------:R-:W-:Y:S05]  /*3640*/  BSYNC B0 ;  /* 0x0000000000007941 */ /* 0x000fea0003800000 */
.L_x_4755:
[----:B------:R-:W0:Y:S01]  /*3650*/  F2I.FTZ.TRUNC.NTZ R16, R16 ;  /* 0x0000001000107305 */ /* 0x000e22000021f100 */
[----:B------:R-:W-:Y:S05]  /*3660*/  BRA `(.L_x_4735) ;  /* 0x0000000400047947 */ /* 0x000fea0003800000 */
.L_x_4753:
        /* <DEDUP_REMOVED lines=21> */
.L_x_4762:
[----:B------:R-:W-:Y:S05]  /*37c0*/  BSYNC B1 ;  /* 0x0000000000017941 */ /* 0x000fea0003800000 */
.L_x_4761:
[----:B------:R-:W-:Y:S01]  /*37d0*/  IMAD.SHL.U32 R2, R2, 0x200000, RZ ;  /* 0x0020000002027824 */ /* 0x000fe200078e00ff */
[----:B------:R-:W-:-:S04]  /*37e0*/  LEA R3, R0, 0x37800000, 0x17 ;  /* 0x3780000000037811 */ /* 0x000fc800078eb8ff */
[----:B------:R-:W-:-:S07]  /*37f0*/  LOP3.LUT R16, R3, R2, R16, 0xfe, !PT ;  /* 0x0000000203107212 */ /* 0x000fce00078efe10 */
.L_x_4760:
[----:B------:R-:W-:Y:S05]  /*3800*/  BSYNC B0 ;  /* 0x0000000000007941 */ /* 0x000fea0003800000 */
.L_x_4759:
[----:B------:R-:W0:Y:S01]  /*3810*/  F2I.FTZ.TRUNC.NTZ R16, R16 ;  /* 0x0000001000107305 */ /* 0x000e22000021f100 */
[----:B------:R-:W-:Y:S05]  /*3820*/  BRA `(.L_x_4735) ;  /* 0x0000000000947947 */ /* 0x000fea0003800000 */
.L_x_4752:
        /* <DEDUP_REMOVED lines=14> */
.L_x_4766:
[----:B------:R-:W-:Y:S05]  /*3910*/  BSYNC B0 ;  /* 0x0000000000007941 */ /* 0x000fea0003800000 */
.L_x_4765:
[----:B------:R-:W0:Y:S01]  /*3920*/  F2I.FTZ.TRUNC.NTZ R16, R16 ;  /* 0x0000001000107305 */ /* 0x000e22000021f100 */
[----:B------:R-:W-:Y:S05]  /*3930*/  BRA `(.L_x_4735) ;  /* 0x0000000000507947 */ /* 0x000fea0003800000 */
.L_x_4740:
        /* <DEDUP_REMOVED lines=16> */
.L_x_4767:
[----:B------:R-:W-:Y:S05]  /*3a40*/  BRA `(.L_x_4735) ;  /* 0x00000000000c7947 */ /* 0x000fea0003800000 */
.L_x_4764:
[----:B------:R0:W5:Y:S01]  /*3a50*/  LDG.E R16, desc[UR36][R2.64] ;  /* 0x0000002402107981 */ /* 0x000162000c1e1900 */
[----:B------:R-:W-:Y:S05]  /*3a60*/  BRA `(.L_x_4735) ;  /* 0x0000000000047947 */ /* 0x000fea0003800000 */
.L_x_4763:
[----:B------:R0:W5:Y:S02]  /*3a70*/  LDG.E R16, desc[UR36][R2.64] ;  /* 0x0000002402107981 */ /* 0x000164000c1e1900 */
.L_x_4735:
[----:B------:R-:W-:Y:S05]  /*3a80*/  BSYNC B6 ;  /* 0x0000000000067941 */ /* 0x000fea0003800000 */
.L_x_4734:
[----:B01-34-:R-:W0:Y:S01]  /*3a90*/  S2R R2, SR_TID.X ;  /* 0x0000000000027919 */ /* 0x01be220000002100 */
[----:B------:R-:W1:Y:S01]  /*3aa0*/  LDC.U8 R17, c[0x0][0x23c] ;  /* 0x00008f00ff117b82 */ /* 0x000e620000000000 */
[----:B------:R-:W-:Y:S01]  /*3ab0*/  ULDC UR4, c[0x0][0x218] ;  /* 0x0000860000047ab9 */ /* 0x000fe20000000800 */
[----:B------:R-:W-:Y:S01]  /*3ac0*/  BSSY B6, `(.L_x_4768) ;  /* 0x00000f2000067945 */ /* 0x000fe20003800000 */
[----:B--2--5:R-:W-:Y:S02]  /*3ad0*/  LOP3.LUT R4, R24, UR4, RZ, 0x3c, !PT ;  /* 0x0000000418047c12 */ /* 0x024fe4000f8e3cff */
[----:B------:R-:W-:Y:S02]  /*3ae0*/  LOP3.LUT R22, R22, UR4, RZ, 0x3c, !PT ;  /* 0x0000000416167c12 */ /* 0x000fe4000f8e3cff */
[----:B------:R-:W-:Y:S02]  /*3af0*/  LOP3.LUT R18, R18, UR4, RZ, 0x3c, !PT ;  /* 0x0000000412127c12 */ /* 0x000fe4000f8e3cff */
[----:B------:R-:W-:-:S02]  /*3b00*/  LOP3.LUT R16, R16, UR4, RZ, 0x3c, !PT ;  /* 0x0000000410107c12 */ /* 0x000fc4000f8e3cff */
        /* <DEDUP_REMOVED lines=23> */
.L_x_4773:
[----:B------:R0:W-:Y:S01]  /*3c80*/  STG.E.U8 desc[UR36][R8.64], R4 ;  /* 0x0000000408007986 */ /* 0x0001e2000c101124 */
[----:B------:R-:W-:Y:S05]  /*3c90*/  BRA `(.L_x_4769) ;  /* 0x0000000c00507947 */ /* 0x000fea0003800000 */
.L_x_4772:
        /* <DEDUP_REMOVED lines=9> */
.L_x_4776:
[----:B------:R0:W-:Y:S01]  /*3d30*/  STG.E desc[UR36][R8.64], R4 ;  /* 0x0000000408007986 */ /* 0x0001e2000c101924 */
[----:B------:R-:W-:Y:S05]  /*3d40*/  BRA `(.L_x_4769) ;  /* 0x0000000c00247947 */ /* 0x000fea0003800000 */
.L_x_4775:
[----:B------:R0:W-:Y:S01]  /*3d50*/  STG.E.U16 desc[UR36][R8.64], R4 ;  /* 0x0000000408007986 */ /* 0x0001e2000c101524 */
[----:B------:R-:W-:Y:S05]  /*3d60*/  BRA `(.L_x_4769) ;  /* 0x0000000c001c7947 */ /* 0x000fea0003800000 */
.L_x_4771:
        /* <DEDUP_REMOVED lines=9> */
.L_x_4778:
[----:B------:R-:W-:-:S04]  /*3e00*/  I2FP.F32.S32 R0, R4 ;  /* 0x0000000400007245 */ /* 0x000fc80000201400 */
[----:B------:R-:W-:-:S05]  /*3e10*/  F2FP.F16.F32.PACK_AB R0, RZ, R0 ;  /* 0x00000000ff00723e */ /* 0x000fca00000000ff */
[----:B------:R0:W-:Y:S01]  /*3e20*/  STG.E.U16 desc[UR36][R8.64], R0 ;  /* 0x0000000008007986 */ /* 0x0001e2000c101524 */
[----:B------:R-:W-:Y:S05]  /*3e30*/  BRA `(.L_x_4769) ;  /* 0x0000000800e87947 */ /* 0x000fea0003800000 */
.L_x_4777:
        /* <DEDUP_REMOVED lines=10> */
.L_x_4780:
[----:B------:R-:W-:-:S04]  /*3ee0*/  I2FP.F32.S32 R4, R4 ;  /* 0x0000000400047245 */ /* 0x000fc80000201400 */
[----:B------:R-:W-:-:S04]  /*3ef0*/  F2FP.F16.F32.PACK_AB R3, RZ, R4 ;  /* 0x00000004ff03723e */ /* 0x000fc800000000ff */
[----:B------:R-:W-:-:S05]  /*3f00*/  PRMT R3, R3, 0x5410, RZ ;  /* 0x0000541003037816 */ /* 0x000fca00000000ff */
[----:B------:R0:W-:Y:S01]  /*3f10*/  STG.E desc[UR36][R8.64], R3 ;  /* 0x0000000308007986 */ /* 0x0001e2000c101924 */
[----:B------:R-:W-:Y:S05]  /*3f20*/  BRA `(.L_x_4769) ;  /* 0x0000000800ac7947 */ /* 0x000fea0003800000 */
.L_x_4779:
[----:B------:R-:W0:Y:S02]  /*3f30*/  I2F.F64 R4, R4 ;  /* 0x0000000400047312 */ /* 0x000e240000201c00 */
[----:B0-----:R0:W-:Y:S01]  /*3f40*/  STG.E.64 desc[UR36][R8.64], R4 ;  /* 0x0000000408007986 */ /* 0x0011e2000c101b24 */
[----:B------:R-:W-:Y:S05]  /*3f50*/  BRA `(.L_x_4769) ;  /* 0x0000000800a07947 */ /* 0x000fea0003800000 */
.L_x_4770:
        /* <DEDUP_REMOVED lines=12> */
.L_x_4783:
[----:B------:R-:W0:Y:S01]  /*4020*/  I2F.F64 R4, R4 ;  /* 0x0000000400047312 */ /* 0x000e220000201c00 */
[----:B------:R-:W-:-:S05]  /*4030*/  CS2R R6, SRZ ;  /* 0x0000000000067805 */ /* 0x000fca000001ff00 */
[----:B0-----:R0:W-:Y:S01]  /*4040*/  STG.E.128 desc[UR36][R8.64], R4 ;  /* 0x0000000408007986 */ /* 0x0011e2000c101d24 */
[----:B------:R-:W-:Y:S05]  /*4050*/  BRA `(.L_x_4769) ;  /* 0x0000000800607947 */ /* 0x000fea0003800000 */
.L_x_4782:
        /* <DEDUP_REMOVED lines=21> */
.L_x_4787:
[----:B------:R-:W-:Y:S05]  /*41b0*/  BSYNC B0 ;  /* 0x0000000000007941 */ /* 0x000fea0003800000 */
.L_x_4786:
[----:B------:R-:W-:-:S05]  /*41c0*/  LOP3.LUT R5, R0, R5, RZ, 0xfc, !PT ;  /* 0x0000000500057212 */ /* 0x000fca00078efcff */
[----:B------:R0:W-:Y:S01]  /*41d0*/  STG.E.U8 desc[UR36][R8.64], R5 ;  /* 0x0000000508007986 */ /* 0x0001e2000c101124 */
[----:B------:R-:W-:Y:S05]  /*41e0*/  BRA `(.L_x_4769) ;  /* 0x0000000400fc7947 */ /* 0x000fea0003800000 */
.L_x_4785:
        /* <DEDUP_REMOVED lines=13> */
.L_x_4789:
[----:B------:R-:W-:Y:S01]  /*42c0*/  IMAD.MOV.U32 R0, RZ, RZ, 0x7f ;  /* 0x0000007fff007424 */ /* 0x000fe200078e00ff */
[----:B------:R-:W-:-:S04]  /*42d0*/  ISETP.GT.U32.AND P0, PT, R3, 0x7f800000, PT ;  /* 0x7f8000000300780c */ /* 0x000fc80003f04070 */
[----:B------:R-:W-:-:S09]  /*42e0*/  SEL R0, R0, 0x7c, P0 ;  /* 0x0000007c00007807 */ /* 0x000fd20000000000 */
.L_x_4790:
[----:B------:R-:W-:Y:S05]  /*42f0*/  BSYNC B0 ;  /* 0x0000000000007941 */ /* 0x000fea0003800000 */
.L_x_4788:
[----:B------:R-:W-:-:S04]  /*4300*/  LOP3.LUT R3, R5, 0x80000000, RZ, 0xc0, !PT ;  /* 0x8000000005037812 */ /* 0x000fc800078ec0ff */
[----:B------:R-:W-:-:S04]  /*4310*/  SHF.R.U32.HI R3, RZ, 0x18, R3 ;  /* 0x00000018ff037819 */ /* 0x000fc80000011603 */
[----:B------:R-:W-:-:S05]  /*4320*/  LOP3.LUT R3, R0, R3, RZ, 0xfc, !PT ;  /* 0x0000000300037212 */ /* 0x000fca00078efcff */
[----:B------:R0:W-:Y:S01]  /*4330*/  STG.E.U8 desc[UR36][R8.64], R3 ;  /* 0x0000000308007986 */ /* 0x0001e2000c101124 */
[----:B------:R-:W-:Y:S05]  /*4340*/  BRA `(.L_x_4769) ;  /* 0x0000000400a47947 */ /* 0x000fea0003800000 */
.L_x_4784:
[----:B------:R-:W-:-:S04]  /*4350*/  I2FP.F32.S32 R0, R4 ;  /* 0x0000000400007245 */ /* 0x000fc80000201400 */
[----:B------:R-:W-:-:S05]  /*4360*/  F2FP.BF16.F32.PACK_AB R0, RZ, R0 ;  /* 0x00000000ff00723e */ /* 0x000fca00000010ff */
[----:B------:R0:W-:Y:S01]  /*4370*/  STG.E.U16 desc[UR36][R8.64], R0 ;  /* 0x0000000008007986 */ /* 0x0001e2000c101524 */
[----:B------:R-:W-:Y:S05]  /*4380*/  BRA `(.L_x_4769) ;  /* 0x0000000400947947 */ /* 0x000fea0003800000 */
.L_x_4781:
        /* <DEDUP_REMOVED lines=10> */
.L_x_4793:
        /* <DEDUP_REMOVED lines=17> */
.L_x_4796:
[----:B------:R-:W-:-:S04]  /*4540*/  LOP3.LUT R3, R5, 0x80000000, RZ, 0xc0, !PT ;  /* 0x8000000005037812 */ /* 0x000fc800078ec0ff */
[----:B------:R-:W-:-:S04]  /*4550*/  SHF.R.U32.HI R3, RZ, 0x18, R3 ;  /* 0x00000018ff037819 */ /* 0x000fc80000011603 */
[----:B------:R-:W-:-:S04]  /*4560*/  LOP3.LUT R0, R0, R3, RZ, 0xfc, !PT ;  /* 0x0000000300007212 */ /* 0x000fc800078efcff */
[----:B------:R-:W-:-:S07]  /*4570*/  PRMT R4, R0, 0x7610, R4 ;  /* 0x0000761000047816 */ /* 0x000fce0000000004 */
.L_x_4795:
[----:B------:R-:W-:Y:S05]  /*4580*/  BSYNC B0 ;  /* 0x0000000000007941 */ /* 0x000fea0003800000 */
.L_x_4794:
[----:B------:R4:W-:Y:S01]  /*4590*/  STG.E.U8 desc[UR36][R8.64], R4 ;  /* 0x0000000408007986 */ /* 0x0009e2000c101124 */
[----:B------:R-:W-:Y:S05]  /*45a0*/  BRA `(.L_x_4769) ;  /* 0x00000004000c7947 */ /* 0x000fea0003800000 */
.L_x_4792:
        /* <DEDUP_REMOVED lines=17> */
.L_x_4799:
[----:B------:R-:W-:-:S04]  /*46c0*/  LOP3.LUT R3, R5, 0x80000000, RZ, 0xc0, !PT ;  /* 0x8000000005037812 */ /* 0x000fc800078ec0ff */
[----:B------:R-:W-:-:S04]  /*46d0*/  SHF.R.U32.HI R3, RZ, 0x18, R3 ;  /* 0x00000018ff037819 */ /* 0x000fc80000011603 */
[----:B------:R-:W-:-:S04]  /*46e0*/  LOP3.LUT R0, R0, R3, RZ, 0xfc, !PT ;  /* 0x0000000300007212 */ /* 0x000fc800078efcff */
[----:B------:R-:W-:-:S07]  /*46f0*/  PRMT R4, R0, 0x7610, R4 ;  /* 0x0000761000047816 */ /* 0x000fce0000000004 */
.L_x_4798:
[----:B------:R-:W-:Y:S05]  /*4700*/  BSYNC B0 ;  /* 0x0000000000007941 */ /* 0x000fea0003800000 */
.L_x_4797:
[----:B------:R0:W-:Y:S01]  /*4710*/  STG.E.U8 desc[UR36][R8.64], R4 ;  /* 0x0000000408007986 */ /* 0x0001e2000c101124 */
[----:B------:R-:W-:Y:S05]  /*4720*/  BRA `(.L_x_4769) ;  /* 0x0000000000ac7947 */ /* 0x000fea0003800000 */
.L_x_4791:
        /* <DEDUP_REMOVED lines=22> */
.L_x_4774:
        /* <DEDUP_REMOVED lines=16> */
.L_x_4802:
[----:B------:R-:W-:Y:S05]  /*4990*/  BRA `(.L_x_4769) ;  /* 0x0000000000107947 */ /* 0x000fea0003800000 */
.L_x_4801:
[----:B------:R-:W-:-:S05]  /*49a0*/  SHF.R.S32.HI R5, RZ, 0x1f, R4 ;  /* 0x0000001fff057819 */ /* 0x000fca0000011404 */
[----:B------:R3:W-:Y:S01]  /*49b0*/  STG.E.64 desc[UR36][R8.64], R4 ;  /* 0x0000000408007986 */ /* 0x0007e2000c101b24 */
[----:B------:R-:W-:Y:S05]  /*49c0*/  BRA `(.L_x_4769) ;  /* 0x0000000000047947 */ /* 0x000fea0003800000 */
.L_x_4800:
[----:B------:R0:W-:Y:S02]  /*49d0*/  STG.E desc[UR36][R8.64], R4 ;  /* 0x0000000408007986 */ /* 0x0001e4000c101924 */
.L_x_4769:
[----:B------:R-:W-:Y:S05]  /*49e0*/  BSYNC B6 ;  /* 0x0000000000067941 */ /* 0x000fea0003800000 */
.L_x_4768:
        /* <DEDUP_REMOVED lines=23> */
.L_x_4808:
[----:B------:R0:W-:Y:S01]  /*4b60*/  STG.E.U8 desc[UR36][R8.64], R22 ;  /* 0x0000001608007986 */ /* 0x0001e2000c101124 */
[----:B------:R-:W-:Y:S05]  /*4b70*/  BRA `(.L_x_4810) ;  /* 0x0000000c00587947 */ /* 0x000fea0003800000 */
.L_x_4807:
[----:B------:R-:W-:-:S13]  /*4b80*/  ISETP.NE.AND P0, PT, R0, 0x2, PT ;  /* 0x000000020000780c */ /* 0x000fda0003f05270 */
[----:B------:R-:W-:Y:S05]  /*4b90*/  @!P0 BRA `(.L_x_4811) ;  /* 0x0000000000288947 */ /* 0x000fea0003800000 */
[----:B------:R-:W-:-:S13]  /*4ba0*/  ISETP.NE.AND P0, PT, R0, 0x3, PT ;  /* 0x000000030000780c */ /* 0x000fda0003f05270 */
[----:B------:R-:W-:Y:S05]  /*4bb0*/  @!P0 BRA `(.L_x_4812) ;  /* 0x0000000000188947 */ /* 0x000fea0003800000 */
[----:B------:R-:W-:-:S13]  /*4bc0*/  ISETP.NE.AND P0, PT, R0, 0x4, PT ;  /* 0x000000040000780c */ /* 0x000fda0003f05270 */
[----:B------:R-:W-:Y:S05]  /*4bd0*/  @P0 BRA `(.L_x_4809) ;  /* 0x0000000800e80947 */ /* 0x000fea0003800000 */
[--C-:B------:R-:W-:Y:S01]  /*4be0*/  SHF.R.S32.HI R5, RZ, 0x1f, R22.reuse ;  /* 0x0000001fff057819 */ /* 0x100fe20000011416 */
[----:B------:R-:W-:-:S05]  /*4bf0*/  IMAD.MOV.U32 R4, RZ, RZ, R22 ;  /* 0x000000ffff047224 */ /* 0x000fca00078e0016 */
[----:B------:R0:W-:Y:S01]  /*4c00*/  STG.E.64 desc[UR36][R8.64], R4 ;  /* 0x0000000408007986 */ /* 0x0001e2000c101b24 */
[----:B------:R-:W-:Y:S05]  /*4c10*/  BRA `(.L_x_4810) ;  /* 0x0000000c00307947 */ /* 0x000fea0003800000 */
.L_x_4812:
[----:B------:R0:W-:Y:S01]  /*4c20*/  STG.E desc[UR36][R8.64], R22 ;  /* 0x0000001608007986 */ /* 0x0001e2000c101924 */
[----:B------:R-:W-:Y:S05]  /*4c30*/  BRA `(.L_x_4810) ;  /* 0x0000000c00287947 */ /* 0x000fea0003800000 */
.L_x_4811:
[----:B------:R0:W-:Y:S01]  /*4c40*/  STG.E.U16 desc[UR36][R8.64], R22 ;  /* 0x0000001608007986 */ /* 0x0001e2000c101524 */
[----:B------:R-:W-:Y:S05]  /*4c50*/  BRA `(.L_x_4810) ;  /* 0x0000000c00207947 */ /* 0x000fea0003800000 */
.L_x_4806:
        /* <DEDUP_REMOVED lines=9> */
.L_x_4814:
[----:B------:R-:W-:-:S04]  /*4cf0*/  I2FP.F32.S32 R0, R22 ;  /* 0x0000001600007245 */ /* 0x000fc80000201400 */
[----:B------:R-:W-:-:S05]  /*4d00*/  F2FP.F16.F32.PACK_AB R0, RZ, R0 ;  /* 0x00000000ff00723e */ /* 0x000fca00000000ff */
[----:B------:R0:W-:Y:S01]  /*4d10*/  STG.E.U16 desc[UR36][R8.64], R0 ;  /* 0x0000000008007986 */ /* 0x0001e2000c101524 */
[----:B------:R-:W-:Y:S05]  /*4d20*/  BRA `(.L_x_4810) ;  /* 0x0000000800ec7947 */ /* 0x000fea0003800000 */
.L_x_4813:
        /* <DEDUP_REMOVED lines=10> */
.L_x_4816:
[----:B------:R-:W-:-:S04]  /*4dd0*/  I2FP.F32.S32 R22, R22 ;  /* 0x0000001600167245 */ /* 0x000fc80000201400 */
[----:B------:R-:W-:-:S04]  /*4de0*/  F2FP.F16.F32.PACK_AB R3, RZ, R22 ;  /* 0x00000016ff03723e */ /* 0x000fc800000000ff */
[----:B------:R-:W-:-:S05]  /*4df0*/  PRMT R3, R3, 0x5410, RZ ;  /* 0x0000541003037816 */ /* 0x000fca00000000ff */
[----:B------:R0:W-:Y:S01]  /*4e00*/  STG.E desc[UR36][R8.64], R3 ;  /* 0x0000000308007986 */ /* 0x0001e2000c101924 */
[----:B------:R-:W-:Y:S05]  /*4e10*/  BRA `(.L_x_4810) ;  /* 0x0000000800b07947 */ /* 0x000fea0003800000 */
.L_x_4815:
[----:B------:R-:W0:Y:S02]  /*4e20*/  I2F.F64 R4, R22 ;  /* 0x0000001600047312 */ /* 0x000e240000201c00 */
[----:B0-----:R0:W-:Y:S01]  /*4e30*/  STG.E.64 desc[UR36][R8.64], R4 ;  /* 0x0000000408007986 */ /* 0x0011e2000c101b24 */
[----:B------:R-:W-:Y:S05]  /*4e40*/  BRA `(.L_x_4810) ;  /* 0x0000000800a47947 */ /* 0x000fea0003800000 */
.L_x_4805:
        /* <DEDUP_REMOVED lines=12> */
.L_x_4819:
[----:B------:R-:W0:Y:S01]  /*4f10*/  I2F.F64 R4, R22 ;  /* 0x0000001600047312 */ /* 0x000e220000201c00 */
[----:B------:R-:W-:-:S05]  /*4f20*/  CS2R R6, SRZ ;  /* 0x0000000000067805 */ /* 0x000fca000001ff00 */
[----:B0-----:R0:W-:Y:S01]  /*4f30*/  STG.E.128 desc[UR36][R8.64], R4 ;  /* 0x0000000408007986 */ /* 0x0011e2000c101d24 */
[----:B------:R-:W-:Y:S05]  /*4f40*/  BRA `(.L_x_4810) ;  /* 0x0000000800647947 */ /* 0x000fea0003800000 */
.L_x_4818:
        /* <DEDUP_REMOVED lines=21> */
.L_x_4823:
[----:B------:R-:W-:Y:S05]  /*50a0*/  BSYNC B0 ;  /* 0x0000000000007941 */ /* 0x000fea0003800000 */
.L_x_4822:
[----:B------:R-:W-:-:S05]  /*50b0*/  LOP3.LUT R5, R0, R5, RZ, 0xfc, !PT ;  /* 0x0000000500057212 */ /* 0x000fca00078efcff */
[----:B------:R0:W-:Y:S01]  /*50c0*/  STG.E.U8 desc[UR36][R8.64], R5 ;  /* 0x0000000508007986 */ /* 0x0001e2000c101124 */
[----:B------:R-:W-:Y:S05]  /*50d0*/  BRA `(.L_x_4810) ;  /* 0x0000000800007947 */ /* 0x000fea0003800000 */
.L_x_4821:
        /* <DEDUP_REMOVED lines=13> */
.L_x_4825:
[----:B------:R-:W-:Y:S01]  /*51b0*/  IMAD.MOV.U32 R0, RZ, RZ, 0x7f ;  /* 0x0000007fff007424 */ /* 0x000fe200078e00ff */
[----:B------:R-:W-:-:S04]  /*51c0*/  ISETP.GT.U32.AND P0, PT, R3, 0x7f800000, PT ;  /* 0x7f8000000300780c */ /* 0x000fc80003f04070 */
[----:B------:R-:W-:-:S09]  /*51d0*/  SEL R0, R0, 0x7c, P0 ;  /* 0x0000007c00007807 */ /* 0x000fd20000000000 */
.L_x_4826:
[----:B------:R-:W-:Y:S05]  /*51e0*/  BSYNC B0 ;  /* 0x0000000000007941 */ /* 0x000fea0003800000 */
.L_x_4824:
[----:B------:R-:W-:-:S04]  /*51f0*/  LOP3.LUT R3, R5, 0x80000000, RZ, 0xc0, !PT ;  /* 0x8000000005037812 */ /* 0x000fc800078ec0ff */
[----:B------:R-:W-:-:S04]  /*5200*/  SHF.R.U32.HI R3, RZ, 0x18, R3 ;  /* 0x00000018ff037819 */ /* 0x000fc80000011603 */
[----:B------:R-:W-:-:S05]  /*5210*/  LOP3.LUT R3, R0, R3, RZ, 0xfc, !PT ;  /* 0x0000000300037212 */ /* 0x000fca00078efcff */
[----:B------:R0:W-:Y:S01]  /*5220*/  STG.E.U8 desc[UR36][R8.64], R3 ;  /* 0x0000000308007986 */ /* 0x0001e2000c101124 */
[----:B------:R-:W-:Y:S05]  /*5230*/  BRA `(.L_x_4810) ;  /* 0x0000000400a87947 */ /* 0x000fea0003800000 */
.L_x_4820:
[----:B------:R-:W-:-:S04]  /*5240*/  I2FP.F32.S32 R0, R22 ;  /* 0x0000001600007245 */ /* 0x000fc80000201400 */
[----:B------:R-:W-:-:S05]  /*5250*/  F2FP.BF16.F32.PACK_AB R0, RZ, R0 ;  /* 0x00000000ff00723e */ /* 0x000fca00000010ff */
[----:B------:R0:W-:Y:S01]  /*5260*/  STG.E.U16 desc[UR36][R8.64], R0 ;  /* 0x0000000008007986 */ /* 0x0001e2000c101524 */
[----:B------:R-:W-:Y:S05]  /*5270*/  BRA `(.L_x_4810) ;  /* 0x0000000400987947 */ /* 0x000fea0003800000 */
.L_x_4817:
        /* <DEDUP_REMOVED lines=10> */
.L_x_4829:
        /* <DEDUP_REMOVED lines=17> */
.L_x_4832:
[----:B------:R-:W-:-:S04]  /*5430*/  LOP3.LUT R3, R5, 0x80000000, RZ, 0xc0, !PT ;  /* 0x8000000005037812 */ /* 0x000fc800078ec0ff */
[----:B------:R-:W-:-:S04]  /*5440*/  SHF.R.U32.HI R3, RZ, 0x18, R3 ;  /* 0x00000018ff037819 */ /* 0x000fc80000011603 */
[----:B------:R-:W-:-:S04]  /*5450*/  LOP3.LUT R0, R0, R3, RZ, 0xfc, !PT ;  /* 0x0000000300007212 */ /* 0x000fc800078efcff */
[----:B------:R-:W-:-:S07]  /*5460*/  PRMT R4, R0, 0x7610, R4 ;  /* 0x0000761000047816 */ /* 0x000fce0000000004 */
.L_x_4831:
[----:B------:R-:W-:Y:S05]  /*5470*/  BSYNC B0 ;  /* 0x0000000000007941 */ /* 0x000fea0003800000 */
.L_x_4830:
[----:B------:R3:W-:Y:S01]  /*5480*/  STG.E.U8 desc[UR36][R8.64], R4 ;  /* 0x0000000408007986 */ /* 0x0007e2000c101124 */
[----:B------:R-:W-:Y:S05]  /*5490*/  BRA `(.L_x_4810) ;  /* 0x0000000400107947 */ /* 0x000fea0003800000 */
.L_x_4828:
        /* <DEDUP_REMOVED lines=17> */
.L_x_4835:
[----:B------:R-:W-:-:S04]  /*55b0*/  LOP3.LUT R3, R5, 0x80000000, RZ, 0xc0, !PT ;  /* 0x8000000005037812 */ /* 0x000fc800078ec0ff */
[----:B------:R-:W-:-:S04]  /*55c0*/  SHF.R.U32.HI R3, RZ, 0x18, R3 ;  /* 0x00000018ff037819 */ /* 0x000fc80000011603 */
[----:B------:R-:W-:-:S04]  /*55d0*/  LOP3.LUT R0, R0, R3, RZ, 0xfc, !PT ;  /* 0x0000000300007212 */ /* 0x000fc800078efcff */
[----:B------:R-:W-:-:S07]  /*55e0*/  PRMT R4, R0, 0x7610, R4 ;  /* 0x0000761000047816 */ /* 0x000fce0000000004 */
.L_x_4834:
[----:B------:R-:W-:Y:S05]  /*55f0*/  BSYNC B0 ;  /* 0x0000000000007941 */ /* 0x000fea0003800000 */
.L_x_4833:
[----:B------:R0:W-:Y:S01]  /*5600*/  STG.E.U8 desc[UR36][R8.64], R4 ;  /* 0x0000000408007986 */ /* 0x0001e2000c101124 */
[----:B------:R-:W-:Y:S05]  /*5610*/  BRA `(.L_x_4810) ;  /* 0x0000000000b07947 */ /* 0x000fea0003800000 */
.L_x_4827:
        /* <DEDUP_REMOVED lines=22> */
.L_x_4809:
        /* <DEDUP_REMOVED lines=16> */
.L_x_4838:
[----:B------:R-:W-:Y:S05]  /*5880*/  BRA `(.L_x_4810) ;  /* 0x0000000000147947 */ /* 0x000fea0003800000 */
.L_x_4837:
[--C-:B------:R-:W-:Y:S01]  /*5890*/  SHF.R.S32.HI R5, RZ, 0x1f, R22.reuse ;  /* 0x0000001fff057819 */ /* 0x100fe20000011416 */
[----:B------:R-:W-:-:S05]  /*58a0*/  IMAD.MOV.U32 R4, RZ, RZ, R22 ;  /* 0x000000ffff047224 */ /* 0x000fca00078e0016 */
[----:B------:R2:W-:Y:S01]  /*58b0*/  STG.E.64 desc[UR36][R8.64], R4 ;  /* 0x0000000408007986 */ /* 0x0005e2000c101b24 */
[----:B------:R-:W-:Y:S05]  /*58c0*/  BRA `(.L_x_4810) ;  /* 0x0000000000047947 */ /* 0x000fea0003800000 */
.L_x_4836:
[----:B------:R0:W-:Y:S02]  /*58d0*/  STG.E desc[UR36][R8.64], R22 ;  /* 0x0000001608007986 */ /* 0x0001e4000c101924 */
.L_x_4810:
        /* <DEDUP_REMOVED lines=23> */
.L_x_4842:
[----:B------:R3:W-:Y:S01]  /*5a50*/  STG.E.U8 desc[UR36][R8.64], R18 ;  /* 0x0000001208007986 */ /* 0x0007e2000c101124 */
[----:B------:R-:W-:Y:S05]  /*5a60*/  BRA `(.L_x_4844) ;  /* 0x0000000c00587947 */ /* 0x000fea0003800000 */
.L_x_4841:
        /* <DEDUP_REMOVED lines=10> */
.L_x_4846:
[----:B------:R2:W-:Y:S01]  /*5b10*/  STG.E desc[UR36][R8.64], R18 ;  /* 0x0000001208007986 */ /* 0x0005e2000c101924 */
[----:B------:R-:W-:Y:S05]  /*5b20*/  BRA `(.L_x_4844) ;  /* 0x0000000c00287947 */ /* 0x000fea0003800000 */
.L_x_4845:
[----:B------:R0:W-:Y:S01]  /*5b30*/  STG.E.U16 desc[UR36][R8.64], R18 ;  /* 0x0000001208007986 */ /* 0x0001e2000c101524 */
[----:B------:R-:W-:Y:S05]  /*5b40*/  BRA `(.L_x_4844) ;  /* 0x0000000c00207947 */ /* 0x000fea0003800000 */
.L_x_4840:
        /* <DEDUP_REMOVED lines=9> */
.L_x_4848:
[----:B------:R-:W-:-:S04]  /*5be0*/  I2FP.F32.S32 R0, R18 ;  /* 0x0000001200007245 */ /* 0x000fc80000201400 */
[----:B------:R-:W-:-:S05]  /*5bf0*/  F2FP.F16.F32.PACK_AB R0, RZ, R0 ;  /* 0x00000000ff00723e */ /* 0x000fca00000000ff */
[----:B------:R0:W-:Y:S01]  /*5c00*/  STG.E.U16 desc[UR36][R8.64], R0 ;  /* 0x0000000008007986 */ /* 0x0001e2000c101524 */
[----:B------:R-:W-:Y:S05]  /*5c10*/  BRA `(.L_x_4844) ;  /* 0x0000000800ec7947 */ /* 0x000fea0003800000 */
.L_x_4847:
        /* <DEDUP_REMOVED lines=10> */
.L_x_4850:
[----:B------:R-:W-:-:S04]  /*5cc0*/  I2FP.F32.S32 R18, R18 ;  /* 0x0000001200127245 */ /* 0x000fc80000201400 */
[----:B------:R-:W-:-:S04]  /*5cd0*/  F2FP.F16.F32.PACK_AB R3, RZ, R18 ;  /* 0x00000012ff03723e */ /* 0x000fc800000000ff */
[----:B------:R-:W-:-:S05]  /*5ce0*/  PRMT R3, R3, 0x5410, RZ ;  /* 0x0000541003037816 */ /* 0x000fca00000000ff */
[----:B------:R0:W-:Y:S01]  /*5cf0*/  STG.E desc[UR36][R8.64], R3 ;  /* 0x0000000308007986 */ /* 0x0001e2000c101924 */
[----:B------:R-:W-:Y:S05]  /*5d00*/  BRA `(.L_x_4844) ;  /* 0x0000000800b07947 */ /* 0x000fea0003800000 */
.L_x_4849:
[----:B------:R-:W0:Y:S02]  /*5d10*/  I2F.F64 R4, R18 ;  /* 0x0000001200047312 */ /* 0x000e240000201c00 */
[----:B0-----:R0:W-:Y:S01]  /*5d20*/  STG.E.64 desc[UR36][R8.64], R4 ;  /* 0x0000000408007986 */ /* 0x0011e2000c101b24 */
[----:B------:R-:W-:Y:S05]  /*5d30*/  BRA `(.L_x_4844) ;  /* 0x0000000800a47947 */ /* 0x000fea0003800000 */
.L_x_4839:
        /* <DEDUP_REMOVED lines=12> */
.L_x_4853:
[----:B------:R-:W0:Y:S01]  /*5e00*/  I2F.F64 R4, R18 ;  /* 0x0000001200047312 */ /* 0x000e220000201c00 */
[----:B------:R-:W-:-:S05]  /*5e10*/  CS2R R6, SRZ ;  /* 0x0000000000067805 */ /* 0x000fca000001ff00 */
[----:B0-----:R0:W-:Y:S01]  /*5e20*/  STG.E.128 desc[UR36][R8.64], R4 ;  /* 0x0000000408007986 */ /* 0x0011e2000c101d24 */
[----:B------:R-:W-:Y:S05]  /*5e30*/  BRA `(.L_x_4844) ;  /* 0x0000000800647947 */ /* 0x000fea0003800000 */
.L_x_4852:
        /* <DEDUP_REMOVED lines=21> */
.L_x_4857:
[----:B------:R-:W-:Y:S05]  /*5f90*/  BSYNC B0 ;  /* 0x0000000000007941 */ /* 0x000fea0003800000 */
.L_x_4856:
[----:B------:R-:W-:-:S05]  /*5fa0*/  LOP3.LUT R5, R0, R5, RZ, 0xfc, !PT ;  /* 0x0000000500057212 */ /* 0x000fca00078efcff */
[----:B------:R0:W-:Y:S01]  /*5fb0*/  STG.E.U8 desc[UR36][R8.64], R5 ;  /* 0x0000000508007986 */ /* 0x0001e2000c101124 */
[----:B------:R-:W-:Y:S05]  /*5fc0*/  BRA `(.L_x_4844) ;  /* 0x0000000800007947 */ /* 0x000fea0003800000 */
.L_x_4855:
        /* <DEDUP_REMOVED lines=13> */
.L_x_4859:
[----:B------:R-:W-:Y:S01]  /*60a0*/  IMAD.MOV.U32 R0, RZ, RZ, 0x7f ;  /* 0x0000007fff007424 */ /* 0x000fe200078e00ff */
[----:B------:R-:W-:-:S04]  /*60b0*/  ISETP.GT.U32.AND P0, PT, R3, 0x7f800000, PT ;  /* 0x7f8000000300780c */ /* 0x000fc80003f04070 */
[----:B------:R-:W-:-:S09]  /*60c0*/  SEL R0, R0, 0x7c, P0 ;  /* 0x0000007c00007807 */ /* 0x000fd20000000000 */
.L_x_4860:
[----:B------:R-:W-:Y:S05]  /*60d0*/  BSYNC B0 ;  /* 0x0000000000007941 */ /* 0x000fea0003800000 */
.L_x_4858:
[----:B------:R-:W-:-:S04]  /*60e0*/  LOP3.LUT R3, R5, 0x80000000, RZ, 0xc0, !PT ;  /* 0x8000000005037812 */ /* 0x000fc800078ec0ff */
[----:B------:R-:W-:-:S04]  /*60f0*/  SHF.R.U32.HI R3, RZ, 0x18, R3 ;  /* 0x00000018ff037819 */ /* 0x000fc80000011603 */
[----:B------:R-:W-:-:S05]  /*6100*/  LOP3.LUT R3, R0, R3, RZ, 0xfc, !PT ;  /* 0x0000000300037212 */ /* 0x000fca00078efcff */
[----:B------:R0:W-:Y:S01]  /*6110*/  STG.E.U8 desc[UR36][R8.64], R3 ;  /* 0x0000000308007986 */ /* 0x0001e2000c101124 */
[----:B------:R-:W-:Y:S05]  /*6120*/  BRA `(.L_x_4844) ;  /* 0x0000000400a87947 */ /* 0x000fea0003800000 */
.L_x_4854:
[----:B------:R-:W-:-:S04]  /*6130*/  I2FP.F32.S32 R0, R18 ;  /* 0x0000001200007245 */ /* 0x000fc80000201400 */
[----:B------:R-:W-:-:S05]  /*6140*/  F2FP.BF16.F32.PACK_AB R0, RZ, R0 ;  /* 0x00000000ff00723e */ /* 0x000fca00000010ff */
[----:B------:R0:W-:Y:S01]  /*6150*/  STG.E.U16 desc[UR36][R8.64], R0 ;  /* 0x0000000008007986 */ /* 0x0001e2000c101524 */
[----:B------:R-:W-:Y:S05]  /*6160*/  BRA `(.L_x_4844) ;  /* 0x0000000400987947 */ /* 0x000fea0003800000 */
.L_x_4851:
        /* <DEDUP_REMOVED lines=10> */
.L_x_4863:
        /* <DEDUP_REMOVED lines=17> */
.L_x_4866:
[----:B------:R-:W-:-:S04]  /*6320*/  LOP3.LUT R3, R5, 0x80000000, RZ, 0xc0, !PT ;  /* 0x8000000005037812 */ /* 0x000fc800078ec0ff */
[----:B------:R-:W-:-:S04]  /*6330*/  SHF.R.U32.HI R3, RZ, 0x18, R3 ;  /* 0x00000018ff037819 */ /* 0x000fc80000011603 */
[----:B------:R-:W-:-:S04]  /*6340*/  LOP3.LUT R0, R0, R3, RZ, 0xfc, !PT ;  /* 0x0000000300007212 */ /* 0x000fc800078efcff */
[----:B------:R-:W-:-:S07]  /*6350*/  PRMT R4, R0, 0x7610, R4 ;  /* 0x0000761000047816 */ /* 0x000fce0000000004 */
.L_x_4865:
[----:B------:R-:W-:Y:S05]  /*6360*/  BSYNC B0 ;  /* 0x0000000000007941 */ /* 0x000fea0003800000 */
.L_x_4864:
[----:B------:R0:W-:Y:S01]  /*6370*/  STG.E.U8 desc[UR36][R8.64], R4 ;  /* 0x0000000408007986 */ /* 0x0001e2000c101124 */
[----:B------:R-:W-:Y:S05]  /*6380*/  BRA `(.L_x_4844) ;  /* 0x0000000400107947 */ /* 0x000fea0003800000 */
.L_x_4862:
        /* <DEDUP_REMOVED lines=17> */
.L_x_4869:
[----:B------:R-:W-:-:S04]  /*64a0*/  LOP3.LUT R3, R5, 0x80000000, RZ, 0xc0, !PT ;  /* 0x8000000005037812 */ /* 0x000fc800078ec0ff */
[----:B------:R-:W-:-:S04]  /*64b0*/  SHF.R.U32.HI R3, RZ, 0x18, R3 ;  /* 0x00000018ff037819 */ /* 0x000fc80000011603 */
[----:B------:R-:W-:-:S04]  /*64c0*/  LOP3.LUT R0, R0, R3, RZ, 0xfc, !PT ;  /* 0x0000000300007212 */ /* 0x000fc800078efcff */
[----:B------:R-:W-:-:S07]  /*64d0*/  PRMT R4, R0, 0x7610, R4 ;  /* 0x0000761000047816 */ /* 0x000fce0000000004 */
.L_x_4868:
[----:B------:R-:W-:Y:S05]  /*64e0*/  BSYNC B0 ;  /* 0x0000000000007941 */ /* 0x000fea0003800000 */
.L_x_4867:
[----:B------:R0:W-:Y:S01]  /*64f0*/  STG.E.U8 desc[UR36][R8.64], R4 ;  /* 0x0000000408007986 */ /* 0x0001e2000c101124 */
[----:B------:R-:W-:Y:S05]  /*6500*/  BRA `(.L_x_4844) ;  /* 0x0000000000b07947 */ /* 0x000fea0003800000 */
.L_x_4861:
        /* <DEDUP_REMOVED lines=22> */
.L_x_4843:
        /* <DEDUP_REMOVED lines=16> */
.L_x_4872:
[----:B------:R-:W-:Y:S05]  /*6770*/  BRA `(.L_x_4844) ;  /* 0x0000000000147947 */ /* 0x000fea0003800000 */
.L_x_4871:
[--C-:B------:R-:W-:Y:S01]  /*6780*/  SHF.R.S32.HI R5, RZ, 0x1f, R18.reuse ;  /* 0x0000001fff057819 */ /* 0x100fe20000011412 */
[----:B------:R-:W-:-:S05]  /*6790*/  IMAD.MOV.U32 R4, RZ, RZ, R18 ;  /* 0x000000ffff047224 */ /* 0x000fca00078e0012 */
[----:B------:R0:W-:Y:S01]  /*67a0*/  STG.E.64 desc[UR36][R8.64], R4 ;  /* 0x0000000408007986 */ /* 0x0001e2000c101b24 */
[----:B------:R-:W-:Y:S05]  /*67b0*/  BRA `(.L_x_4844) ;  /* 0x0000000000047947 */ /* 0x000fea0003800000 */
.L_x_4870:
[----:B------:R0:W-:Y:S02]  /*67c0*/  STG.E desc[UR36][R8.64], R18 ;  /* 0x0000001208007986 */ /* 0x0001e4000c101924 */
.L_x_4844:
[----:B------:R-:W-:-:S07]  /*67d0*/  VIADD R2, R2, 0x80 ;  /* 0x0000008002027836 */ /* 0x000fce0000000000 */
.L_x_4804:
[----:B------:R-:W-:Y:S05]  /*67e0*/  BSYNC B6 ;  /* 0x0000000000067941 */ /* 0x000fea0003800000 */
.L_x_4803:
        /* <DEDUP_REMOVED lines=21> */
.L_x_4876:
[----:B------:R-:W-:Y:S01]  /*6940*/  STG.E.U8 desc[UR36][R2.64], R16 ;  /* 0x0000001002007986 */ /* 0x000fe2000c101124 */
[----:B------:R-:W-:Y:S05]  /*6950*/  EXIT ;  /* 0x000000000000794d */ /* 0x000fea0003800000 */
.L_x_4875:
        /* <DEDUP_REMOVED lines=9> */
.L_x_4879:
[----:B------:R-:W-:Y:S01]  /*69f0*/  STG.E desc[UR36][R2.64], R16 ;  /* 0x0000001002007986 */ /* 0x000fe2000c101924 */
[----:B------:R-:W-:Y:S05]  /*6a00*/  EXIT ;  /* 0x000000000000794d */ /* 0x000fea0003800000 */
.L_x_4878:
[----:B------:R-:W-:Y:S01]  /*6a10*/  STG.E.U16 desc[UR36][R2.64], R16 ;  /* 0x0000001002007986 */ /* 0x000fe2000c101524 */
[----:B------:R-:W-:Y:S05]  /*6a20*/  EXIT ;  /* 0x000000000000794d */ /* 0x000fea0003800000 */
.L_x_4874:
        /* <DEDUP_REMOVED lines=9> */
.L_x_4881:
[----:B------:R-:W-:-:S04]  /*6ac0*/  I2FP.F32.S32 R0, R16 ;  /* 0x0000001000007245 */ /* 0x000fc80000201400 */
[----:B------:R-:W-:-:S05]  /*6ad0*/  F2FP.F16.F32.PACK_AB R0, RZ, R0 ;  /* 0x00000000ff00723e */ /* 0x000fca00000000ff */
[----:B------:R-:W-:Y:S01]  /*6ae0*/  STG.E.U16 desc[UR36][R2.64], R0 ;  /* 0x0000000002007986 */ /* 0x000fe2000c101524 */
[----:B------:R-:W-:Y:S05]  /*6af0*/  EXIT ;  /* 0x000000000000794d */ /* 0x000fea0003800000 */
.L_x_4880:
        /* <DEDUP_REMOVED lines=10> */
.L_x_4883:
[----:B------:R-:W-:-:S04]  /*6ba0*/  I2FP.F32.S32 R16, R16 ;  /* 0x0000001000107245 */ /* 0x000fc80000201400 */
[----:B------:R-:W-:-:S04]  /*6bb0*/  F2FP.F16.F32.PACK_AB R5, RZ, R16 ;  /* 0x00000010ff05723e */ /* 0x000fc800000000ff */
[----:B------:R-:W-:-:S05]  /*6bc0*/  PRMT R5, R5, 0x5410, RZ ;  /* 0x0000541005057816 */ /* 0x000fca00000000ff */
[----:B------:R-:W-:Y:S01]  /*6bd0*/  STG.E desc[UR36][R2.64], R5 ;  /* 0x0000000502007986 */ /* 0x000fe2000c101924 */
[----:B------:R-:W-:Y:S05]  /*6be0*/  EXIT ;  /* 0x000000000000794d */ /* 0x000fea0003800000 */
.L_x_4882:
[----:B------:R-:W0:Y:S02]  /*6bf0*/  I2F.F64 R16, R16 ;  /* 0x0000001000107312 */ /* 0x000e240000201c00 */
[----:B0-----:R-:W-:Y:S01]  /*6c00*/  STG.E.64 desc[UR36][R2.64], R16 ;  /* 0x0000001002007986 */ /* 0x001fe2000c101b24 */
[----:B------:R-:W-:Y:S05]  /*6c10*/  EXIT ;  /* 0x000000000000794d */ /* 0x000fea0003800000 */
.L_x_4873:
        /* <DEDUP_REMOVED lines=12> */
.L_x_4886:
[----:B------:R-:W0:Y:S01]  /*6ce0*/  I2F.F64 R16, R16 ;  /* 0x0000001000107312 */ /* 0x000e220000201c00 */
[----:B------:R-:W-:-:S05]  /*6cf0*/  CS2R R18, SRZ ;  /* 0x0000000000127805 */ /* 0x000fca000001ff00 */
[----:B0-----:R-:W-:Y:S01]  /*6d00*/  STG.E.128 desc[UR36][R2.64], R16 ;  /* 0x0000001002007986 */ /* 0x001fe2000c101d24 */
[----:B------:R-:W-:Y:S05]  /*6d10*/  EXIT ;  /* 0x000000000000794d */ /* 0x000fea0003800000 */
.L_x_4885:
        /* <DEDUP_REMOVED lines=21> */
.L_x_4890:
[----:B------:R-:W-:Y:S05]  /*6e70*/  BSYNC B0 ;  /* 0x0000000000007941 */ /* 0x000fea0003800000 */
.L_x_4889:
[----:B------:R-:W-:-:S05]  /*6e80*/  LOP3.LUT R5, R0, R5, RZ, 0xfc, !PT ;  /* 0x0000000500057212 */ /* 0x000fca00078efcff */
[----:B------:R-:W-:Y:S01]  /*6e90*/  STG.E.U8 desc[UR36][R2.64], R5 ;  /* 0x0000000502007986 */ /* 0x000fe2000c101124 */
[----:B------:R-:W-:Y:S05]  /*6ea0*/  EXIT ;  /* 0x000000000000794d */ /* 0x000fea0003800000 */
.L_x_4888:
        /* <DEDUP_REMOVED lines=13> */
.L_x_4892:
[----:B------:R-:W-:Y:S01]  /*6f80*/  IMAD.MOV.U32 R0, RZ, RZ, 0x7f ;  /* 0x0000007fff007424 */ /* 0x000fe200078e00ff */
[----:B------:R-:W-:-:S04]  /*6f90*/  ISETP.GT.U32.AND P0, PT, R4, 0x7f800000, PT ;  /* 0x7f8000000400780c */ /* 0x000fc80003f04070 */
[----:B------:R-:W-:-:S09]  /*6fa0*/  SEL R0, R0, 0x7c, P0 ;  /* 0x0000007c00007807 */ /* 0x000fd20000000000 */
.L_x_4893:
[----:B------:R-:W-:Y:S05]  /*6fb0*/  BSYNC B0 ;  /* 0x0000000000007941 */ /* 0x000fea0003800000 */
.L_x_4891:
[----:B------:R-:W-:-:S04]  /*6fc0*/  LOP3.LUT R4, R5, 0x80000000, RZ, 0xc0, !PT ;  /* 0x8000000005047812 */ /* 0x000fc800078ec0ff */
[----:B------:R-:W-:-:S04]  /*6fd0*/  SHF.R.U32.HI R5, RZ, 0x18, R4 ;  /* 0x00000018ff057819 */ /* 0x000fc80000011604 */
[----:B------:R-:W-:-:S05]  /*6fe0*/  LOP3.LUT R5, R0, R5, RZ, 0xfc, !PT ;  /* 0x0000000500057212 */ /* 0x000fca00078efcff */
[----:B------:R-:W-:Y:S01]  /*6ff0*/  STG.E.U8 desc[UR36][R2.64], R5 ;  /* 0x0000000502007986 */ /* 0x000fe2000c101124 */
[----:B------:R-:W-:Y:S05]  /*7000*/  EXIT ;  /* 0x000000000000794d */ /* 0x000fea0003800000 */
.L_x_4887:
[----:B------:R-:W-:-:S04]  /*7010*/  I2FP.F32.S32 R0, R16 ;  /* 0x0000001000007245 */ /* 0x000fc80000201400 */
[----:B------:R-:W-:-:S05]  /*7020*/  F2FP.BF16.F32.PACK_AB R0, RZ, R0 ;  /* 0x00000000ff00723e */ /* 0x000fca00000010ff */
[----:B------:R-:W-:Y:S01]  /*7030*/  STG.E.U16 desc[UR36][R2.64], R0 ;  /* 0x0000000002007986 */ /* 0x000fe2000c101524 */
[----:B------:R-:W-:Y:S05]  /*7040*/  EXIT ;  /* 0x000000000000794d */ /* 0x000fea0003800000 */
.L_x_4884:
        /* <DEDUP_REMOVED lines=10> */
.L_x_4896:
        /* <DEDUP_REMOVED lines=17> */
.L_x_4899:
[----:B------:R-:W-:-:S04]  /*7200*/  LOP3.LUT R0, R7, 0x80000000, RZ, 0xc0, !PT ;  /* 0x8000000007007812 */ /* 0x000fc800078ec0ff */
[----:B------:R-:W-:-:S04]  /*7210*/  SHF.R.U32.HI R5, RZ, 0x18, R0 ;  /* 0x00000018ff057819 */ /* 0x000fc80000011600 */
[----:B------:R-:W-:-:S04]  /*7220*/  LOP3.LUT R4, R4, R5, RZ, 0xfc, !PT ;  /* 0x0000000504047212 */ /* 0x000fc800078efcff */
[----:B------:R-:W-:-:S07]  /*7230*/  PRMT R0, R4, 0x7610, R0 ;  /* 0x0000761004007816 */ /* 0x000fce0000000000 */
.L_x_4898:
[----:B------:R-:W-:Y:S05]  /*7240*/  BSYNC B0 ;  /* 0x0000000000007941 */ /* 0x000fea0003800000 */
.L_x_4897:
[----:B------:R-:W-:Y:S01]  /*7250*/  STG.E.U8 desc[UR36][R2.64], R0 ;  /* 0x0000000002007986 */ /* 0x000fe2000c101124 */
[----:B------:R-:W-:Y:S05]  /*7260*/  EXIT ;  /* 0x000000000000794d */ /* 0x000fea0003800000 */
.L_x_4895:
        /* <DEDUP_REMOVED lines=17> */
.L_x_4902:
[----:B------:R-:W-:-:S04]  /*7380*/  LOP3.LUT R0, R7, 0x80000000, RZ, 0xc0, !PT ;  /* 0x8000000007007812 */ /* 0x000fc800078ec0ff */
[----:B------:R-:W-:-:S04]  /*7390*/  SHF.R.U32.HI R5, RZ, 0x18, R0 ;  /* 0x00000018ff057819 */ /* 0x000fc80000011600 */
[----:B------:R-:W-:-:S04]  /*73a0*/  LOP3.LUT R4, R4, R5, RZ, 0xfc, !PT ;  /* 0x0000000504047212 */ /* 0x000fc800078efcff */
[----:B------:R-:W-:-:S07]  /*73b0*/  PRMT R0, R4, 0x7610, R0 ;  /* 0x0000761004007816 */ /* 0x000fce0000000000 */
.L_x_4901:
[----:B------:R-:W-:Y:S05]  /*73c0*/  BSYNC B0 ;  /* 0x0000000000007941 */ /* 0x000fea0003800000 */
.L_x_4900:
[----:B------:R-:W-:Y:S01]  /*73d0*/  STG.E.U8 desc[UR36][R2.64], R0 ;  /* 0x0000000002007986 */ /* 0x000fe2000c101124 */
[----:B------:R-:W-:Y:S05]  /*73e0*/  EXIT ;  /* 0x000000000000794d */ /* 0x000fea0003800000 */
.L_x_4894:
        /* <DEDUP_REMOVED lines=22> */
.L_x_4877:
        /* <DEDUP_REMOVED lines=16> */
.L_x_4905:
[----:B------:R-:W-:Y:S05]  /*7650*/  EXIT ;  /* 0x000000000000794d */ /* 0x000fea0003800000 */
.L_x_4904:
[----:B------:R-:W-:-:S05]  /*7660*/  SHF.R.S32.HI R17, RZ, 0x1f, R16 ;  /* 0x0000001fff117819 */ /* 0x000fca0000011410 */
[----:B------:R-:W-:Y:S01]  /*7670*/  STG.E.64 desc[UR36][R2.64], R16 ;  /* 0x0000001002007986 */ /* 0x000fe2000c101b24 */
[----:B------:R-:W-:Y:S05]  /*7680*/  EXIT ;  /* 0x000000000000794d */ /* 0x000fea0003800000 */
.L_x_4903:
[----:B------:R-:W-:Y:S01]  /*7690*/  STG.E desc[UR36][R2.64], R16 ;  /* 0x0000001002007986 */ /* 0x000fe2000c101924 */
[----:B------:R-:W-:Y:S05]  /*76a0*/  EXIT ;  /* 0x000000000000794d */ /* 0x000fea0003800000 */
.L_x_4906:
        /* <DEDUP_REMOVED lines=13> */
.L_x_26163:


//--------------------- .text._ZN2at6native18elementwise_kernelILi128ELi2EZNS0_22gpu_kernel_impl_nocastINS0_13AUnaryFunctorIiiiNS0_17BitwiseXorFunctorIiEEEEEEvRNS_18TensorIteratorBaseERKT_EUliE_EEviT1_ --------------------------
	.section	.text._ZN2at6native18elementwise_kernelILi128ELi2EZNS0_22gpu_kernel_impl_nocastINS0_13AUnaryFunctorIiiiNS0_17BitwiseXorFunctorIiEEEEEEvRNS_18TensorIteratorBaseERKT_EUliE_EEviT1_,"ax",@progbits
	.align	128
        .global         _ZN2at6native18elementwise_kernelILi128ELi2EZNS0_22gpu_kernel_impl_nocastINS0_13AUnaryFunctorIiiiNS0_17BitwiseXorFunctorIiEEEEEEvRNS_18TensorIteratorBaseERKT_EUliE_EEviT1_
        .type           _ZN2at6native18elementwise_kernelILi128ELi2EZNS0_22gpu_kernel_impl_nocastINS0_13AUnaryFunctorIiiiNS0_17BitwiseXorFunctorIiEEEEEEvRNS_18TensorIteratorBaseERKT_EUliE_EEviT1_,@function
        .size           _ZN2at6native18elementwise_kernelILi128ELi2EZNS0_22gpu_kernel_impl_nocastINS0_13AUnaryFunctorIiiiNS0_17BitwiseXorFunctorIiEEEEEEvRNS_18TensorIteratorBaseERKT_EUliE_EEviT1_,(.L_x_26164 - _ZN2at6native18elementwise_kernelILi128ELi2EZNS0_22gpu_kernel_impl_nocastINS0_13AUnaryFunctorIiiiNS0_17BitwiseXorFunctorIiEEEEEEvRNS_18TensorIteratorBaseERKT_EUliE_EEviT1_)
        .other          _ZN2at6native18elementwise_kernelILi128ELi2EZNS0_22gpu_kernel_impl_nocastINS0_13AUnaryFunctorIiiiNS0_17BitwiseXorFunctorIiEEEEEEvRNS_18TensorIteratorBaseERKT_EUliE_EEviT1_,@"STO_CUDA_ENTRY STV_DEFAULT"
_ZN2at6native18elementwise_kernelILi128ELi2EZNS0_22gpu_kernel_impl_nocastINS0_13AUnaryFunctorIiiiNS0_17BitwiseXorFunctorIiEEEEEEvRNS_18TensorIteratorBaseERKT_EUliE_EEviT1_:
.text._ZN2at6native18elementwise_kernelILi128ELi2EZNS0_22gpu_kernel_impl_nocastINS0_13AUnaryFunctorIiiiNS0_17BitwiseXorFunctorIiEEEEEEvRNS_18TensorIteratorBaseERKT_EUliE_EEviT1_:
        /* <DEDUP_REMOVED lines=298> */
[----:B------:R-:W-:-:S03]  /*12a0*/  @P0 IMAD.MOV.U32 R8, RZ, RZ, RZ ;  /* 0x000000ffff080224 */ /* 0x000fc600078e00ff */
        /* <DEDUP_REMOVED lines=13> */
.L_x_4909:
[----:B------:R-:W-:Y:S01]  /*1380*/  ULDC.64 UR8, c[0x0][0x418] ;  /* 0x0001060000087ab9 */ /* 0x000fe20000000a00 */
[----:B------:R-:W-:Y:S01]  /*1390*/  ULDC UR7, c[0x0][0x424] ;  /* 0x0001090000077ab9 */ /* 0x000fe20000000800 */
[----:B------:R-:W-:-:S04]  /*13a0*/  IADD3 R4, P0, R2, UR8, RZ ;  /* 0x0000000802047c10 */ /* 0x000fc8000ff1e0ff */
[----:B------:R-:W-:Y:S01]  /*13b0*/  IADD3.X R5, RZ, UR9, RZ, P0, !PT ;  /* 0x00000009ff057c10 */ /* 0x000fe200087fe4ff */
[----:B------:R-:W-:-:S04]  /*13c0*/  ULDC.64 UR8, c[0x0][0x410] ;  /* 0x0001040000087ab9 */ /* 0x000fc80000000a00 */
[----:B------:R-:W2:Y:S01]  /*13d0*/  LDG.E R4, desc[UR4][R4.64] ;  /* 0x0000000404047981 */ /* 0x000ea2000c1e1900 */
[----:B------:R-:W-:Y:S02]  /*13e0*/  IADD3 R2, P0, R3, UR8, RZ ;  /* 0x0000000803027c10 */ /* 0x000fe4000ff1e0ff */
[----:B------:R-:W-:Y:S02]  /*13f0*/  IADD3 R7, R0, 0x80, RZ ;  /* 0x0000008000077810 */ /* 0x000fe40007ffe0ff */
[----:B------:R-:W-:Y:S02]  /*1400*/  IADD3.X R3, RZ, UR9, RZ, P0, !PT ;  /* 0x00000009ff037c10 */ /* 0x000fe400087fe4ff */
[----:B--2---:R-:W-:-:S05]  /*1410*/  LOP3.LUT R9, R4, UR7, RZ, 0x3c, !PT ;  /* 0x0000000704097c12 */ /* 0x004fca000f8e3cff */
[----:B------:R0:W-:Y:S02]  /*1420*/  STG.E desc[UR4][R2.64], R9 ;  /* 0x0000000902007986 */ /* 0x0001e4000c101904 */
.L_x_4908:
[----:B------:R-:W-:Y:S05]  /*1430*/  BSYNC B0 ;  /* 0x0000000000007941 */ /* 0x000fea0003800000 */
.L_x_4907:
[----:B------:R-:W-:-:S13]  /*1440*/  ISETP.GE.AND P0, PT, R7, UR6, PT ;  /* 0x0000000607007c0c */ /* 0x000fda000bf06270 */
[----:B------:R-:W-:Y:S05]  /*1450*/  @P0 EXIT ;  /* 0x000000000000094d */ /* 0x000fea0003800000 */
[----:B------:R-:W1:Y:S01]  /*1460*/  LDC R8, c[0x0][0x218] ;  /* 0x00008600ff087b82 */ /* 0x000e620000000800 */
[----:B0-----:R-:W-:Y:S01]  /*1470*/  HFMA2.MMA R3, -RZ, RZ, 0, 0 ;  /* 0x00000000ff037435 */ /* 0x001fe200000001ff */
[----:B------:R-:W-:Y:S02]  /*1480*/  MOV R0, RZ ;  /* 0x000000ff00007202 */ /* 0x000fe40000000f00 */
        /* <DEDUP_REMOVED lines=300> */
.L_x_4910:
[----:B------:R-:W-:Y:S02]  /*2750*/  ULDC.64 UR6, c[0x0][0x418] ;  /* 0x0001060000067ab9 */ /* 0x000fe40000000a00 */
[----:B------:R-:W-:-:S04]  /*2760*/  IADD3 R4, P0, R0, UR6, RZ ;  /* 0x0000000600047c10 */ /* 0x000fc8000ff1e0ff */
[----:B------:R-:W-:Y:S01]  /*2770*/  IADD3.X R5, RZ, UR7, RZ, P0, !PT ;  /* 0x00000007ff057c10 */ /* 0x000fe200087fe4ff */
[----:B------:R-:W-:-:S04]  /*2780*/  ULDC.64 UR6, c[0x0][0x410] ;  /* 0x0001040000067ab9 */ /* 0x000fc80000000a00 */
[----:B------:R-:W2:Y:S01]  /*2790*/  LDG.E R4, desc[UR4][R4.64] ;  /* 0x0000000404047981 */ /* 0x000ea2000c1e1900 */
[----:B------:R-:W-:Y:S01]  /*27a0*/  IADD3 R2, P0, R3, UR6, RZ ;  /* 0x0000000603027c10 */ /* 0x000fe2000ff1e0ff */
[----:B------:R-:W-:-:S03]  /*27b0*/  ULDC UR6, c[0x0][0x424] ;  /* 0x0001090000067ab9 */ /* 0x000fc60000000800 */
[----:B------:R-:W-:Y:S02]  /*27c0*/  IADD3.X R3, RZ, UR7, RZ, P0, !PT ;  /* 0x00000007ff037c10 */ /* 0x000fe400087fe4ff */
[----:B--2---:R-:W-:-:S05]  /*27d0*/  LOP3.LUT R7, R4, UR6, RZ, 0x3c, !PT ;  /* 0x0000000604077c12 */ /* 0x004fca000f8e3cff */
[----:B------:R-:W-:Y:S01]  /*27e0*/  STG.E desc[UR4][R2.64], R7 ;  /* 0x0000000702007986 */ /* 0x000fe2000c101904 */
[----:B------:R-:W-:Y:S05]  /*27f0*/  EXIT ;  /* 0x000000000000794d */ /* 0x000fea0003800000 */
.L_x_4911:
        /* <DEDUP_REMOVED lines=16> */
.L_x_26164:


//--------------------- .text._ZN2at6native27unrolled_elementwise_kernelINS0_13AUnaryFunctorIiiiNS0_17BitwiseXorFunctorIiEEEESt5arrayIPcLm2EELi4E23TrivialOffsetCalculatorILi1EjESA_NS0_6memory15LoadWithoutCastENSB_16StoreWithoutCastEEEviT_T0_T2_T3_T4_T5_ --------------------------
	.section	.text._ZN2at6native27unrolled_elementwise_kernelINS0_13AUnaryFunctorIiiiNS0_17BitwiseXorFunctorIiEEEESt5arrayIPcLm2EELi4E23TrivialOffsetCalculatorILi1EjESA_NS0_6memory15LoadWithoutCastENSB_16StoreWithoutCastEEEviT_T0_T2_T3_T4_T5_,"ax",@progbits
	.align	128
        .global         _ZN2at6native27unrolled_elementwise_kernelINS0_13AUnaryFunctorIiiiNS0_17BitwiseXorFunctorIiEEEESt5arrayIPcLm2EELi4E23TrivialOffsetCalculatorILi1EjESA_NS0_6memory15LoadWithoutCastENSB_16StoreWithoutCastEEEviT_T0_T2_T3_T4_T5_
        .type           _ZN2at6native27unrolled_elementwise_kernelINS0_13AUnaryFunctorIiiiNS0_17BitwiseXorFunctorIiEEEESt5arrayIPcLm2EELi4E23TrivialOffsetCalculatorILi1EjESA_NS0_6memory15LoadWithoutCastENSB_16StoreWithoutCastEEEviT_T0_T2_T3_T4_T5_,@function
        .size           _ZN2at6native27unrolled_elementwise_kernelINS0_13AUnaryFunctorIiiiNS0_17BitwiseXorFunctorIiEEEESt5arrayIPcLm2EELi4E23TrivialOffsetCalculatorILi1EjESA_NS0_6memory15LoadWithoutCastENSB_16StoreWithoutCastEEEviT_T0_T2_T3_T4_T5_,(.L_x_26165 - _ZN2at6native27unrolled_elementwise_kernelINS0_13AUnaryFunctorIiiiNS0_17BitwiseXorFunctorIiEEEESt5arrayIPcLm2EELi4E23TrivialOffsetCalculatorILi1EjESA_NS0_6memory15LoadWithoutCastENSB_16StoreWithoutCastEEEviT_T0_T2_T3_T4_T5_)
        .other          _ZN2at6native27unrolled_elementwise_kernelINS0_13AUnaryFunctorIiiiNS0_17BitwiseXorFunctorIiEEEESt5arrayIPcLm2EELi4E23TrivialOffsetCalculatorILi1EjESA_NS0_6memory15LoadWithoutCastENSB_16StoreWithoutCastEEEviT_T0_T2_T3_T4_T5_,@"STO_CUDA_ENTRY STV_DEFAULT"
_ZN2at6native27unrolled_elementwise_kernelINS0_13AUnaryFunctorIiiiNS0_17BitwiseXorFunctorIiEEEESt5arrayIPcLm2EELi4E23TrivialOffsetCalculatorILi1EjESA_NS0_6memory15LoadWithoutCastENSB_16StoreWithoutCastEEEviT_T0_T2_T3_T4_T5_:
.text._ZN2at6native27unrolled_elementwise_kernelINS0_13AUnaryFunctorIiiiNS0_17BitwiseXorFunctorIiEEEESt5arrayIPcLm2EELi4E23TrivialOffsetCalculatorILi1EjESA_NS0_6memory15LoadWithoutCastENSB_16StoreWithoutCastEEEviT_T0_T2_T3_T4_T5_:
[----:B------:R-:W-:Y:S01]  /*0000*/  LDC R1, c[0x0][0x28] ;  /* 0x00000a00ff017b82 */ /* 0x000fe20000000800 */
[----:B------:R-:W0:Y:S07]  /*0010*/  S2R R0, SR_CTAID.X ;  /* 0x0000000000007919 */ /* 0x000e2e0000002500 */
[----:B------:R-:W0:Y:S01]  /*0020*/  LDC R5, c[0x0][0x210] ;  /* 0x00008400ff057b82 */ /* 0x000e220000000800 */
[----:B------:R-:W-:Y:S01]  /*0030*/  ULDC.64 UR4, c[0x0][0x208] ;  /* 0x0000820000047ab9 */ /* 0x000fe20000000a00 */
[----:B------:R-:W-:Y:S01]  /*0040*/  ULDC UR6, c[0x0][0x218] ;  /* 0x0000860000067ab9 */ /* 0x000fe20000000800 */
        /* <DEDUP_REMOVED lines=10> */
[----:B------:R-:W-:Y:S01]  /*00f0*/  @!P1 IADD3 R13, R13, 0x80, RZ ;  /* 0x000000800d0d9810 */ /* 0x000fe20007ffe0ff */
[----:B------:R-:W1:Y:S03]  /*0100*/  @!P1 LDC.64 R4, c[0x0][0x228] ;  /* 0x00008a00ff049b82 */ /* 0x000e660000000a00 */
[----:B------:R-:W-:Y:S01]  /*0110*/  ISETP.GE.AND P3, PT, R13, R2, PT ;  /* 0x000000020d00720c */ /* 0x000fe20003f66270 */
[----:B0-----:R-:W-:Y:S01]  /*0120*/  @!P0 IMAD.WIDE.U32 R10, R15, 0x4, R10 ;  /* 0x000000040f0a8825 */ /* 0x001fe200078e000a */
[----:B------:R-:W-:-:S06]  /*0130*/  CS2R R14, SRZ ;  /* 0x00000000000e7805 */ /* 0x000fcc000001ff00 */
[----:B------:R-:W2:Y:S05]  /*0140*/  @!P0 LDG.E R15, desc[UR4][R10.64] ;  /* 0x000000040a0f8981 */ /* 0x000eaa000c1e1900 */
[----:B------:R-:W-:Y:S01]  /*0150*/  @!P3 IMAD R21, R0, 0x200, R13 ;  /* 0x000002000015b824 */ /* 0x000fe200078e020d */
[----:B------:R-:W-:Y:S01]  /*0160*/  @!P3 IADD3 R13, R13, 0x80, RZ ;  /* 0x000000800d0db810 */ /* 0x000fe20007ffe0ff */
[----:B------:R-:W0:Y:S03]  /*0170*/  @!P3 LDC.64 R8, c[0x0][0x228] ;  /* 0x00008a00ff08bb82 */ /* 0x000e260000000a00 */
[----:B------:R-:W-:Y:S01]  /*0180*/  ISETP.GE.AND P2, PT, R13, R2, PT ;  /* 0x000000020d00720c */ /* 0x000fe20003f46270 */
[----:B-1----:R-:W-:-:S12]  /*0190*/  @!P1 IMAD.WIDE.U32 R4, R17, 0x4, R4 ;  /* 0x0000000411049825 */ /* 0x002fd800078e0004 */
[----:B------:R-:W1:Y:S01]  /*01a0*/  @!P2 LDC.64 R6, c[0x0][0x228] ;  /* 0x00008a00ff06ab82 */ /* 0x000e620000000a00 */
[----:B------:R-:W-:Y:S02]  /*01b0*/  @!P2 LEA R19, R0, R13, 0x9 ;  /* 0x0000000d0013a211 */ /* 0x000fe400078e48ff */
[----:B------:R-:W-:Y:S01]  /*01c0*/  CS2R R16, SRZ ;  /* 0x0000000000107805 */ /* 0x000fe2000001ff00 */
[----:B------:R-:W3:Y:S01]  /*01d0*/  @!P1 LDG.E R14, desc[UR4][R4.64] ;  /* 0x00000004040e9981 */ /* 0x000ee2000c1e1900 */
[----:B0-----:R-:W-:-:S03]  /*01e0*/  @!P3 IMAD.WIDE.U32 R12, R21, 0x4, R8 ;  /* 0x00000004150cb825 */ /* 0x001fc600078e0008 */
[----:B------:R-:W0:Y:S02]  /*01f0*/  @!P0 LDC.64 R8, c[0x0][0x220] ;  /* 0x00008800ff088b82 */ /* 0x000e240000000a00 */
[----:B------:R-:W4:Y:S01]  /*0200*/  @!P3 LDG.E R17, desc[UR4][R12.64] ;  /* 0x000000040c11b981 */ /* 0x000f22000c1e1900 */
[----:B-1----:R-:W-:-:S05]  /*0210*/  @!P2 IMAD.WIDE.U32 R6, R19, 0x4, R6 ;  /* 0x000000041306a825 */ /* 0x002fca00078e0006 */
[----:B------:R-:W5:Y:S01]  /*0220*/  @!P2 LDG.E R16, desc[UR4][R6.64] ;  /* 0x000000040610a981 */ /* 0x000f62000c1e1900 */
[----:B------:R-:W-:Y:S01]  /*0230*/  IMAD.MOV.U32 R19, RZ, RZ, R3 ;  /* 0x000000ffff137224 */ /* 0x000fe200078e0003 */
[----:B------:R-:W-:-:S05]  /*0240*/  @!P0 LEA R3, R0, R3, 0x9 ;  /* 0x0000000300038211 */ /* 0x000fca00078e48ff */
[----:B0-----:R-:W-:-:S04]  /*0250*/  @!P0 IMAD.WIDE.U32 R8, R3, 0x4, R8 ;  /* 0x0000000403088825 */ /* 0x001fc800078e0008 */
[----:B------:R-:W-:-:S05]  /*0260*/  @!P0 IMAD.MOV.U32 R19, RZ, RZ, R18 ;  /* 0x000000ffff138224 */ /* 0x000fca00078e0012 */
[----:B------:R-:W-:Y:S01]  /*0270*/  ISETP.GE.AND P1, PT, R19, R2, PT ;  /* 0x000000021300720c */ /* 0x000fe20003f26270 */
[----:B------:R-:W-:Y:S01]  /*0280*/  BSSY B0, `(.L_x_4912) ;  /* 0x0000011000007945 */ /* 0x000fe20003800000 */
[----:B--2---:R-:W-:-:S05]  /*0290*/  LOP3.LUT R15, R15, UR6, RZ, 0x3c, !PT ;  /* 0x000000060f0f7c12 */ /* 0x004fca000f8e3cff */
[----:B------:R0:W-:Y:S01]  /*02a0*/  @!P0 STG.E desc[UR4][R8.64], R15 ;  /* 0x0000000f08008986 */ /* 0x0001e2000c101904 */
        /* <DEDUP_REMOVED lines=12> */
[----:B------:R0:W-:Y:S04]  /*0370*/  STG.E desc[UR4][R4.64], R3 ;  /* 0x0000000304007986 */ /* 0x0001e8000c101904 */
[----:B------:R0:W-:Y:S02]  /*0380*/  @!P0 STG.E desc[UR4][R6.64], R17 ;  /* 0x0000001106008986 */ /* 0x0001e4000c101904 */
.L_x_4913:
[----:B------:R-:W-:Y:S05]  /*0390*/  BSYNC B0 ;  /* 0x0000000000007941 */ /* 0x000fea0003800000 */
.L_x_4912:
[----:B------:R-:W-:-:S13]  /*03a0*/  ISETP.GE.AND P0, PT, R19, R2, PT ;  /* 0x000000021300720c */ /* 0x000fda0003f06270 */
[----:B------:R-:W-:Y:S05]  /*03b0*/  @P0 EXIT ;  /* 0x000000000000094d */ /* 0x000fea0003800000 */
[----:B0-----:R-:W0:Y:S01]  /*03c0*/  LDC.64 R2, c[0x0][0x220] ;  /* 0x00008800ff027b82 */ /* 0x001e220000000a00 */
[----:B------:R-:W-:-:S05]  /*03d0*/  LEA R19, R0, R19, 0x9 ;  /* 0x0000001300137211 */ /* 0x000fca00078e48ff */
[----:B0-----:R-:W-:-:S05]  /*03e0*/  IMAD.WIDE.U32 R2, R19, 0x4, R2 ;  /* 0x0000000413027825 */ /* 0x001fca00078e0002 */
[----:B------:R-:W-:Y:S01]  /*03f0*/  STG.E desc[UR4][R2.64], R11 ;  /* 0x0000000b02007986 */ /* 0x000fe2000c101904 */
[----:B------:R-:W-:Y:S05]  /*0400*/  EXIT ;  /* 0x000000000000794d */ /* 0x000fea0003800000 */
.L_x_4914:
        /* <DEDUP_REMOVED lines=15> */
.L_x_26165:


//--------------------- .text._ZN2at6native29vectorized_elementwise_kernelILi2ENS0_13AUnaryFunctorIiiiNS0_17BitwiseXorFunctorIiEEEESt5arrayIPcLm2EEEEviT0_T1_ --------------------------
	.section	.text._ZN2at6native29vectorized_elementwise_kernelILi2ENS0_13AUnaryFunctorIiiiNS0_17BitwiseXorFunctorIiEEEESt5arrayIPcLm2EEEEviT0_T1_,"ax",@progbits
	.align	128
        .global         _ZN2at6native29vectorized_elementwise_kernelILi2ENS0_13AUnaryFunctorIiiiNS0_17BitwiseXorFunctorIiEEEESt5arrayIPcLm2EEEEviT0_T1_
        .type           _ZN2at6native29vectorized_elementwise_kernelILi2ENS0_13AUnaryFunctorIiiiNS0_17BitwiseXorFunctorIiEEEESt5arrayIPcLm2EEEEviT0_T1_,@function
        .size           _ZN2at6native29vectorized_elementwise_kernelILi2ENS0_13AUnaryFunctorIiiiNS0_17BitwiseXorFunctorIiEEEESt5arrayIPcLm2EEEEviT0_T1_,(.L_x_26166 - _ZN2at6native29vectorized_elementwise_kernelILi2ENS0_13AUnaryFunctorIiiiNS0_17BitwiseXorFunctorIiEEEESt5arrayIPcLm2EEEEviT0_T1_)
        .other          _ZN2at6native29vectorized_elementwise_kernelILi2ENS0_13AUnaryFunctorIiiiNS0_17BitwiseXorFunctorIiEEEESt5arrayIPcLm2EEEEviT0_T1_,@"STO_CUDA_ENTRY STV_DEFAULT"
_ZN2at6native29vectorized_elementwise_kernelILi2ENS0_13AUnaryFunctorIiiiNS0_17BitwiseXorFunctorIiEEEESt5arrayIPcLm2EEEEviT0_T1_:
.text._ZN2at6native29vectorized_elementwise_kernelILi2ENS0_13AUnaryFunctorIiiiNS0_17BitwiseXorFunctorIiEEEESt5arrayIPcLm2EEEEviT0_T1_:
        /* <DEDUP_REMOVED lines=10> */
[----:B------:R-:W-:-:S07]  /*00a0*/  ULDC UR6, c[0x0][0x218] ;  /* 0x0000860000067ab9 */ /* 0x000fce0000000800 */
[----:B------:R-:W2:Y:S01]  /*00b0*/  LDC.64 R4, c[0x0][0x220] ;  /* 0x00008800ff047b82 */ /* 0x000ea20000000a00 */
[----:B-1----:R-:W-:-:S04]  /*00c0*/  IMAD.WIDE R2, R0, 0x4, R2 ;  /* 0x0000000400027825 */ /* 0x002fc800078e0202 */
[----:B0-----:R-:W-:-:S05]  /*00d0*/  IMAD.WIDE.U32 R2, R15, 0x8, R2 ;  /* 0x000000080f027825 */ /* 0x001fca00078e0002 */
[----:B------:R-:W3:Y:S04]  /*00e0*/  LDG.E.64 R6, desc[UR4][R2.64] ;  /* 0x0000000402067981 */ /* 0x000ee8000c1e1b00 */
[----:B------:R-:W4:Y:S04]  /*00f0*/  LDG.E.64 R8, desc[UR4][R2.64+0x400] ;  /* 0x0004000402087981 */ /* 0x000f28000c1e1b00 */
[----:B------:R-:W5:Y:S04]  /*0100*/  LDG.E.64 R10, desc[UR4][R2.64+0x800] ;  /* 0x00080004020a7981 */ /* 0x000f68000c1e1b00 */
[----:B------:R-:W5:Y:S01]  /*0110*/  LDG.E.64 R12, desc[UR4][R2.64+0xc00] ;  /* 0x000c0004020c7981 */ /* 0x000f62000c1e1b00 */
[----:B--2---:R-:W-:-:S04]  /*0120*/  IMAD.WIDE.U32 R4, R0, 0x4, R4 ;  /* 0x0000000400047825 */ /* 0x004fc800078e0004 */
[----:B------:R-:W-:Y:S01]  /*0130*/  IMAD.WIDE R4, R15, 0x8, R4 ;  /* 0x000000080f047825 */ /* 0x000fe200078e0204 */
[----:B---3--:R-:W-:Y:S02]  /*0140*/  LOP3.LUT R7, R7, UR6, RZ, 0x3c, !PT ;  /* 0x0000000607077c12 */ /* 0x008fe4000f8e3cff */
[----:B------:R-:W-:Y:S02]  /*0150*/  LOP3.LUT R6, R6, UR6, RZ, 0x3c, !PT ;  /* 0x0000000606067c12 */ /* 0x000fe4000f8e3cff */
[----:B----4-:R-:W-:Y:S02]  /*0160*/  LOP3.LUT R9, R9, UR6, RZ, 0x3c, !PT ;  /* 0x0000000609097c12 */ /* 0x010fe4000f8e3cff */
[----:B------:R-:W-:Y:S01]  /*0170*/  LOP3.LUT R8, R8, UR6, RZ, 0x3c, !PT ;  /* 0x0000000608087c12 */ /* 0x000fe2000f8e3cff */
[----:B------:R-:W-:Y:S01]  /*0180*/  STG.E.64 desc[UR4][R4.64], R6 ;  /* 0x0000000604007986 */ /* 0x000fe2000c101b04 */
[----:B-----5:R-:W-:Y:S02]  /*0190*/  LOP3.LUT R11, R11, UR6, RZ, 0x3c, !PT ;  /* 0x000000060b0b7c12 */ /* 0x020fe4000f8e3cff */
[----:B------:R-:W-:Y:S01]  /*01a0*/  LOP3.LUT R10, R10, UR6, RZ, 0x3c, !PT ;  /* 0x000000060a0a7c12 */ /* 0x000fe2000f8e3cff */
[----:B------:R-:W-:Y:S01]  /*01b0*/  STG.E.64 desc[UR4][R4.64+0x400], R8 ;  /* 0x0004000804007986 */ /* 0x000fe2000c101b04 */
[----:B------:R-:W-:-:S02]  /*01c0*/  LOP3.LUT R13, R13, UR6, RZ, 0x3c, !PT ;  /* 0x000000060d0d7c12 */ /* 0x000fc4000f8e3cff */
[----:B------:R-:W-:Y:S01]  /*01d0*/  LOP3.LUT R12, R12, UR6, RZ, 0x3c, !PT ;  /* 0x000000060c0c7c12 */ /* 0x000fe2000f8e3cff */
[----:B------:R-:W-:Y:S04]  /*01e0*/  STG.E.64 desc[UR4][R4.64+0x800], R10 ;  /* 0x0008000a04007986 */ /* 0x000fe8000c101b04 */
[----:B------:R-:W-:Y:S01]  /*01f0*/  STG.E.64 desc[UR4][R4.64+0xc00], R12 ;  /* 0x000c000c04007986 */ /* 0x000fe2000c101b04 */
[----:B------:R-:W-:Y:S05]  /*0200*/  EXIT ;  /* 0x000000000000794d */ /* 0x000fea0003800000 */
.L_x_4915:
[----:B------:R-:W0:Y:S01]  /*0210*/  S2R R19, SR_TID.X ;  /* 0x0000000000137919 */ /* 0x000e220000002100 */
[----:B------:R-:W-:Y:S01]  /*0220*/  HFMA2.MMA R17, -RZ, RZ, 0, 0 ;  /* 0x00000000ff117435 */ /* 0x000fe200000001ff */
[----:B------:R-:W-:Y:S01]  /*0230*/  ULDC UR6, c[0x0][0x218] ;  /* 0x0000860000067ab9 */ /* 0x000fe20000000800 */
[C---:B0-----:R-:W-:Y:S01]  /*0240*/  ISETP.GE.AND P0, PT, R19.reuse, R16, PT ;  /* 0x000000101300720c */ /* 0x041fe20003f06270 */
[----:B------:R-:W-:Y:S01]  /*0250*/  IMAD.MOV.U32 R29, RZ, RZ, R19 ;  /* 0x000000ffff1d7224 */ /* 0x000fe200078e0013 */
[----:B------:R-:W-:-:S11]  /*0260*/  IADD3 R20, R19, 0x80, RZ ;  /* 0x0000008013147810 */ /* 0x000fd60007ffe0ff */
        /* <DEDUP_REMOVED lines=11> */
[----:B-1----:R-:W-:-:S05]  /*0320*/  @!P6 IMAD.WIDE.U32 R2, R5, 0x4, R2 ;  /* 0x000000040502e825 */ /* 0x002fca00078e0002 */
[----:B------:R1:W3:Y:S07]  /*0330*/  @!P6 LDG.E R17, desc[UR4][R2.64] ;  /* 0x000000040211e981 */ /* 0x0002ee000c1e1900 */
[C---:B------:R-:W-:Y:S01]  /*0340*/  @!P4 IADD3 R27, R0.reuse, R29, RZ ;  /* 0x0000001d001bc210 */ /* 0x040fe20007ffe0ff */
[----:B------:R-:W-:Y:S01]  /*0350*/  @!P4 VIADD R29, R29, 0x80 ;  /* 0x000000801d1dc836 */ /* 0x000fe20000000000 */
[----:B------:R-:W-:Y:S01]  /*0360*/  @!P0 IADD3 R18, R0, R19, RZ ;  /* 0x0000001300128210 */ /* 0x000fe20007ffe0ff */
[----:B-1----:R-:W1:Y:S03]  /*0370*/  @!P4 LDC.64 R2, c[0x0][0x228] ;  /* 0x00008a00ff02cb82 */ /* 0x002e660000000a00 */
[----:B------:R-:W-:-:S13]  /*0380*/  ISETP.GE.AND P3, PT, R29, R16, PT ;  /* 0x000000101d00720c */ /* 0x000fda0003f66270 */
[----:B------:R-:W-:Y:S01]  /*0390*/  @!P3 IMAD.IADD R25, R0, 0x1, R29 ;  /* 0x000000010019b824 */ /* 0x000fe200078e021d */
[----:B------:R-:W-:Y:S01]  /*03a0*/  @!P3 IADD3 R29, R29, 0x80, RZ ;  /* 0x000000801d1db810 */ /* 0x000fe20007ffe0ff */
[----:B------:R-:W4:Y:S03]  /*03b0*/  @!P3 LDC.64 R4, c[0x0][0x228] ;  /* 0x00008a00ff04bb82 */ /* 0x000f260000000a00 */
        /* <DEDUP_REMOVED lines=9> */
[----:B0-----:R-:W-:-:S04]  /*0450*/  @!P0 IMAD.WIDE.U32 R14, R18, 0x4, R14 ;  /* 0x00000004120e8825 */ /* 0x001fc800078e000e */
[----:B------:R-:W-:Y:S02]  /*0460*/  IMAD.MOV.U32 R18, RZ, RZ, RZ ;  /* 0x000000ffff127224 */ /* 0x000fe400078e00ff */
[----:B--2---:R-:W-:-:S04]  /*0470*/  @!P5 IMAD.WIDE.U32 R12, R22, 0x4, R12 ;  /* 0x00000004160cd825 */ /* 0x004fc800078e000c */
[----:B------:R0:W2:Y:S02]  /*0480*/  @!P0 LDG.E R18, desc[UR4][R14.64] ;  /* 0x000000040e128981 */ /* 0x0000a4000c1e1900 */
[----:B------:R-:W4:Y:S01]  /*0490*/  @!P6 LDC.64 R10, c[0x0][0x228] ;  /* 0x00008a00ff0aeb82 */ /* 0x000f220000000a00 */
[----:B------:R-:W-:Y:S01]  /*04a0*/  IMAD.MOV.U32 R22, RZ, RZ, RZ ;  /* 0x000000ffff167224 */ /* 0x000fe200078e00ff */
[----:B------:R-:W-:Y:S01]  /*04b0*/  @!P6 IADD3 R29, R0, R29, RZ ;  /* 0x0000001d001de210 */ /* 0x000fe20007ffe0ff */
[----:B-----5:R-:W-:-:S04]  /*04c0*/  @!P2 IMAD.WIDE.U32 R6, R23, 0x4, R6 ;  /* 0x000000041706a825 */ /* 0x020fc800078e0006 */
[----:B------:R5:W2:Y:S01]  /*04d0*/  @!P5 LDG.E R22, desc[UR4][R12.64] ;  /* 0x000000040c16d981 */ /* 0x000aa2000c1e1900 */
[----:B-1----:R-:W-:Y:S01]  /*04e0*/  @!P1 IMAD.WIDE.U32 R8, R21, 0x4, R8 ;  /* 0x0000000415089825 */ /* 0x002fe200078e0008 */
[----:B0-----:R-:W-:-:S03]  /*04f0*/  CS2R R14, SRZ ;  /* 0x00000000000e7805 */ /* 0x001fc6000001ff00 */
[----:B------:R-:W-:Y:S02]  /*0500*/  IMAD.MOV.U32 R21, RZ, RZ, RZ ;  /* 0x000000ffff157224 */ /* 0x000fe400078e00ff */
[----:B------:R-:W-:Y:S01]  /*0510*/  IMAD.MOV.U32 R23, RZ, RZ, RZ ;  /* 0x000000ffff177224 */ /* 0x000fe200078e00ff */
[----:B------:R-:W2:Y:S01]  /*0520*/  @!P2 LDG.E R15, desc[UR4][R6.64] ;  /* 0x00000004060fa981 */ /* 0x000ea2000c1e1900 */
[----:B------:R-:W-:Y:S01]  /*0530*/  @!P4 IMAD.WIDE.U32 R2, R27, 0x4, R2 ;  /* 0x000000041b02c825 */ /* 0x000fe200078e0002 */
[----:B-----5:R-:W-:Y:S02]  /*0540*/  MOV R12, RZ ;  /* 0x000000ff000c7202 */ /* 0x020fe40000000f00 */
[----:B------:R0:W5:Y:S01]  /*0550*/  @!P1 LDG.E R14, desc[UR4][R8.64] ;  /* 0x00000004080e9981 */ /* 0x000162000c1e1900 */
[----:B----4-:R-:W-:Y:S02]  /*0560*/  @!P3 IMAD.WIDE.U32 R4, R25, 0x4, R4 ;  /* 0x000000041904b825 */ /* 0x010fe400078e0004 */
[----:B------:R-:W1:Y:S01]  /*0570*/  @!P0 LDC.64 R24, c[0x0][0x220] ;  /* 0x00008800ff188b82 */ /* 0x000e620000000a00 */
[----:B------:R4:W5:Y:S01]  /*0580*/  @!P4 LDG.E R21, desc[UR4][R2.64] ;  /* 0x000000040215c981 */ /* 0x000962000c1e1900 */
[----:B------:R-:W-:-:S03]  /*0590*/  @!P6 IMAD.WIDE.U32 R10, R29, 0x4, R10 ;  /* 0x000000041d0ae825 */ /* 0x000fc600078e000a */
[----:B------:R-:W5:Y:S04]  /*05a0*/  @!P3 LDG.E R23, desc[UR4][R4.64] ;  /* 0x000000040417b981 */ /* 0x000f68000c1e1900 */
[----:B------:R-:W5:Y:S01]  /*05b0*/  @!P6 LDG.E R12, desc[UR4][R10.64] ;  /* 0x000000040a0ce981 */ /* 0x000f62000c1e1900 */
[----:B------:R-:W-:Y:S02]  /*05c0*/  @!P0 IMAD.IADD R13, R0, 0x1, R19 ;  /* 0x00000001000d8824 */ /* 0x000fe400078e0213 */
[----:B------:R-:W-:Y:S02]  /*05d0*/  @!P0 IMAD.MOV.U32 R19, RZ, RZ, R20 ;  /* 0x000000ffff138224 */ /* 0x000fe400078e0014 */
[----:B-1----:R-:W-:Y:S01]  /*05e0*/  @!P0 IMAD.WIDE.U32 R24, R13, 0x4, R24 ;  /* 0x000000040d188825 */ /* 0x002fe200078e0018 */
[----:B------:R-:W-:Y:S04]  /*05f0*/  BSSY B0, `(.L_x_4916) ;  /* 0x0000036000007945 */ /* 0x000fe80003800000 */
[----:B------:R-:W-:Y:S01]  /*0600*/  BSSY B1, `(.L_x_4917) ;  /* 0x000002e000017945 */ /* 0x000fe20003800000 */
[----:B---3--:R-:W-:-:S02]  /*0610*/  LOP3.LUT R17, R17, UR6, RZ, 0x3c, !PT ;  /* 0x0000000611117c12 */ /* 0x008fc4000f8e3cff */
[----:B--2---:R-:W-:-:S05]  /*0620*/  LOP3.LUT R13, R18, UR6, RZ, 0x3c, !PT ;  /* 0x00000006120d7c12 */ /* 0x004fca000f8e3cff */
[----:B------:R1:W-:Y:S01]  /*0630*/  @!P0 STG.E desc[UR4][R24.64], R13 ;  /* 0x0000000d18008986 */ /* 0x0003e2000c101904 */
[----:B------:R-:W-:Y:S02]  /*0640*/  ISETP.GE.AND P0, PT, R19, R16, PT ;  /* 0x000000101300720c */ /* 0x000fe40003f06270 */
[----:B0-----:R-:W-:Y:S02]  /*0650*/  LOP3.LUT R9, R22, UR6, RZ, 0x3c, !PT ;  /* 0x0000000616097c12 */ /* 0x001fe4000f8e3cff */
[----:B----4-:R-:W-:Y:S02]  /*0660*/  LOP3.LUT R3, R15, UR6, RZ, 0x3c, !PT ;  /* 0x000000060f037c12 */ /* 0x010fe4000f8e3cff */
[----:B-----5:R-:W-:Y:S02]  /*0670*/  LOP3.LUT R2, R14, UR6, RZ, 0x3c, !PT ;  /* 0x000000060e027c12 */ /* 0x020fe4000f8e3cff */
[----:B------:R-:W-:Y:S02]  /*0680*/  LOP3.LUT R21, R21, UR6, RZ, 0x3c, !PT ;  /* 0x0000000615157c12 */ /* 0x000fe4000f8e3cff */
[----:B------:R-:W-:-:S02]  /*0690*/  LOP3.LUT R23, R23, UR6, RZ, 0x3c, !PT ;  /* 0x0000000617177c12 */ /* 0x000fc4000f8e3cff */
[----:B------:R-:W-:Y:S01]  /*06a0*/  LOP3.LUT R12, R12, UR6, RZ, 0x3c, !PT ;  /* 0x000000060c0c7c12 */ /* 0x000fe2000f8e3cff */
[----:B-1----:R-:W-:Y:S06]  /*06b0*/  @P0 BRA `(.L_x_4918) ;  /* 0x0000000000300947 */ /* 0x002fec0003800000 */
[----:B------:R-:W0:Y:S01]  /*06c0*/  LDC.64 R4, c[0x0][0x220] ;  /* 0x00008800ff047b82 */ /* 0x000e220000000a00 */
[----:B------:R-:W-:Y:S01]  /*06d0*/  IADD3 R7, R0, R19, RZ ;  /* 0x0000001300077210 */ /* 0x000fe20007ffe0ff */
[----:B------:R-:W-:-:S05]  /*06e0*/  VIADD R19, R19, 0x80 ;  /* 0x0000008013137836 */ /* 0x000fca0000000000 */
[----:B------:R-:W-:Y:S01]  /*06f0*/  ISETP.GE.AND P0, PT, R19, R16, PT ;  /* 0x000000101300720c */ /* 0x000fe20003f06270 */
[----:B0-----:R-:W-:-:S05]  /*0700*/  IMAD.WIDE.U32 R4, R7, 0x4, R4 ;  /* 0x0000000407047825 */ /* 0x001fca00078e0004 */
[----:B------:R0:W-:Y:S07]  /*0710*/  STG.E desc[UR4][R4.64], R17 ;  /* 0x0000001104007986 */ /* 0x0001ee000c101904 */
[----:B------:R-:W-:Y:S05]  /*0720*/  @P0 BRA `(.L_x_4919) ;  /* 0x0000000000300947 */ /* 0x000fea0003800000 */
[----:B0-----:R-:W0:Y:S01]  /*0730*/  LDC.64 R4, c[0x0][0x220] ;  /* 0x00008800ff047b82 */ /* 0x001e220000000a00 */
[----:B------:R-:W-:Y:S01]  /*0740*/  IMAD.IADD R7, R0, 0x1, R19 ;  /* 0x0000000100077824 */ /* 0x000fe200078e0213 */
[----:B------:R-:W-:-:S03]  /*0750*/  IADD3 R19, R19, 0x80, RZ ;  /* 0x0000008013137810 */ /* 0x000fc60007ffe0ff */
[----:B0-----:R-:W-:-:S05]  /*0760*/  IMAD.WIDE.U32 R4, R7, 0x4, R4 ;  /* 0x0000000407047825 */ /* 0x001fca00078e0004 */
[----:B------:R0:W-:Y:S02]  /*0770*/  STG.E desc[UR4][R4.64], R9 ;  /* 0x0000000904007986 */ /* 0x0001e4000c101904 */
.L_x_4918:
[----:B------:R-:W-:-:S13]  /*0780*/  ISETP.GE.AND P0, PT, R19, R16, PT ;  /* 0x000000101300720c */ /* 0x000fda0003f06270 */
[----:B------:R-:W-:Y:S05]  /*0790*/  @P0 BRA `(.L_x_4920) ;  /* 0x0000000000300947 */ /* 0x000fea0003800000 */
[----:B0-----:R-:W0:Y:S01]  /*07a0*/  LDC.64 R4, c[0x0][0x220] ;  /* 0x00008800ff047b82 */ /* 0x001e220000000a00 */
[----:B------:R-:W-:Y:S02]  /*07b0*/  IMAD.IADD R7, R0, 0x1, R19 ;  /* 0x0000000100077824 */ /* 0x000fe400078e0213 */
[----:B------:R-:W-:Y:S02]  /*07c0*/  VIADD R19, R19, 0x80 ;  /* 0x0000008013137836 */ /* 0x000fe40000000000 */
[----:B0-----:R-:W-:-:S05]  /*07d0*/  IMAD.WIDE.U32 R4, R7, 0x4, R4 ;  /* 0x0000000407047825 */ /* 0x001fca00078e0004 */
[----:B------:R1:W-:Y:S02]  /*07e0*/  STG.E desc[UR4][R4.64], R21 ;  /* 0x0000001504007986 */ /* 0x0003e4000c101904 */
.L_x_4919:
[----:B------:R-:W-:-:S13]  /*07f0*/  ISETP.GE.AND P0, PT, R19, R16, PT ;  /* 0x000000101300720c */ /* 0x000fda0003f06270 */
[----:B------:R-:W-:Y:S05]  /*0800*/  @P0 BRA `(.L_x_4921) ;  /* 0x0000000000340947 */ /* 0x000fea0003800000 */
[----:B01----:R-:W0:Y:S01]  /*0810*/  LDC.64 R4, c[0x0][0x220] ;  /* 0x00008800ff047b82 */ /* 0x003e220000000a00 */
[----:B------:R-:W-:Y:S01]  /*0820*/  IADD3 R7, R0, R19, RZ ;  /* 0x0000001300077210 */ /* 0x000fe20007ffe0ff */
[----:B------:R-:W-:-:S04]  /*0830*/  VIADD R19, R19, 0x80 ;  /* 0x0000008013137836 */ /* 0x000fc80000000000 */
[----:B0-----:R-:W-:-:S05]  /*0840*/  IMAD.WIDE.U32 R4, R7, 0x4, R4 ;  /* 0x0000000407047825 */ /* 0x001fca00078e0004 */
[----:B------:R1:W-:Y:S02]  /*0850*/  STG.E desc[UR4][R4.64], R23 ;  /* 0x0000001704007986 */ /* 0x0003e4000c101904 */
.L_x_4920:
[----:B------:R-:W-:-:S13]  /*0860*/  ISETP.GE.AND P0, PT, R19, R16, PT ;  /* 0x000000101300720c */ /* 0x000fda0003f06270 */
[----:B------:R-:W-:Y:S05]  /*0870*/  @P0 BREAK B1 ;  /* 0x0000000000010942 */ /* 0x000fea0003800000 */
[----:B------:R-:W-:Y:S05]  /*0880*/  @P0 BRA `(.L_x_4922) ;  /* 0x0000000000300947 */ /* 0x000fea0003800000 */
[----:B01----:R-:W0:Y:S01]  /*0890*/  LDC.64 R4, c[0x0][0x220] ;  /* 0x00008800ff047b82 */ /* 0x003e220000000a00 */
[----:B------:R-:W-:Y:S01]  /*08a0*/  IADD3 R7, R0, R19, RZ ;  /* 0x0000001300077210 */ /* 0x000fe20007ffe0ff */
[----:B------:R-:W-:-:S04]  /*08b0*/  VIADD R19, R19, 0x80 ;  /* 0x0000008013137836 */ /* 0x000fc80000000000 */
[----:B0-----:R-:W-:-:S05]  /*08c0*/  IMAD.WIDE.U32 R4, R7, 0x4, R4 ;  /* 0x0000000407047825 */ /* 0x001fca00078e0004 */
[----:B------:R2:W-:Y:S02]  /*08d0*/  STG.E desc[UR4][R4.64], R3 ;  /* 0x0000000304007986 */ /* 0x0005e4000c101904 */
.L_x_4921:
[----:B------:R-:W-:Y:S05]  /*08e0*/  BSYNC B1 ;  /* 0x0000000000017941 */ /* 0x000fea0003800000 */
.L_x_4917:
[----:B------:R-:W-:-:S13]  /*08f0*/  ISETP.GE.AND P0, PT, R19, R16, PT ;  /* 0x000000101300720c */ /* 0x000fda0003f06270 */
[----:B012---:R-:W0:Y:S01]  /*0900*/  @!P0 LDC.64 R4, c[0x0][0x220] ;  /* 0x00008800ff048b82 */ /* 0x007e220000000a00 */
[----:B------:R-:W-:Y:S01]  /*0910*/  @!P0 IADD3 R3, R0, R19, RZ ;  /* 0x0000001300038210 */ /* 0x000fe20007ffe0ff */
[----:B------:R-:W-:-:S04]  /*0920*/  @!P0 VIADD R19, R19, 0x80 ;  /* 0x0000008013138836 */ /* 0x000fc80000000000 */
[----:B0-----:R-:W-:-:S05]  /*0930*/  @!P0 IMAD.WIDE.U32 R4, R3, 0x4, R4 ;  /* 0x0000000403048825 */ /* 0x001fca00078e0004 */
[----:B------:R2:W-:Y:S02]  /*0940*/  @!P0 STG.E desc[UR4][R4.64], R2 ;  /* 0x0000000204008986 */ /* 0x0005e4000c101904 */
.L_x_4922:
[----:B------:R-:W-:Y:S05]  /*0950*/  BSYNC B0 ;  /* 0x0000000000007941 */ /* 0x000fea0003800000 */
.L_x_4916:
[----:B------:R-:W-:Y:S05]  /*0960*/  WARPSYNC.ALL ;  /* 0x0000000000007948 */ /* 0x000fea0003800000 */
[----:B------:R-:W-:-:S13]  /*0970*/  ISETP.GE.AND P0, PT, R19, R16, PT ;  /* 0x000000101300720c */ /* 0x000fda0003f06270 */
[----:B------:R-:W-:Y:S05]  /*0980*/  @P0 EXIT ;  /* 0x000000000000094d */ /* 0x000fea0003800000 */
[----:B--2---:R-:W2:Y:S01]  /*0990*/  LDC.64 R2, c[0x0][0x220] ;  /* 0x00008800ff027b82 */ /* 0x004ea20000000a00 */
[----:B------:R-:W-:-:S05]  /*09a0*/  IADD3 R19, R0, R19, RZ ;  /* 0x0000001300137210 */ /* 0x000fca0007ffe0ff */
[----:B--2---:R-:W-:-:S05]  /*09b0*/  IMAD.WIDE.U32 R2, R19, 0x4, R2 ;  /* 0x0000000413027825 */ /* 0x004fca00078e0002 */
[----:B------:R-:W-:Y:S01]  /*09c0*/  STG.E desc[UR4][R2.64], R12 ;  /* 0x0000000c02007986 */ /* 0x000fe2000c101904 */
[----:B------:R-:W-:Y:S05]  /*09d0*/  EXIT ;  /* 0x000000000000794d */ /* 0x000fea0003800000 */
.L_x_4923:
        /* <DEDUP_REMOVED lines=10> */
.L_x_26166:


//--------------------- .text._ZN2at6native29vectorized_elementwise_kernelILi4ENS0_13AUnaryFunctorIiiiNS0_17BitwiseXorFunctorIiEEEESt5arrayIPcLm2EEEEviT0_T1_ --------------------------
	.section	.text._ZN2at6native29vectorized_elementwise_kernelILi4ENS0_13AUnaryFunctorIiiiNS0_17BitwiseXorFunctorIiEEEESt5arrayIPcLm2EEEEviT0_T1_,"ax",@progbits
	.align	128
        .global         _ZN2at6native29vectorized_elementwise_kernelILi4ENS0_13AUnaryFunctorIiiiNS0_17BitwiseXorFunctorIiEEEESt5arrayIPcLm2EEEEviT0_T1_
        .type           _ZN2at6native29vectorized_elementwise_kernelILi4ENS0_13AUnaryFunctorIiiiNS0_17BitwiseXorFunctorIiEEEESt5arrayIPcLm2EEEEviT0_T1_,@function
        .size           _ZN2at6native29vectorized_elementwise_kernelILi4ENS0_13AUnaryFunctorIiiiNS0_17BitwiseXorFunctorIiEEEESt5arrayIPcLm2EEEEviT0_T1_,(.L_x_26167 - _ZN2at6native29vectorized_elementwise_kernelILi4ENS0_13AUnaryFunctorIiiiNS0_17BitwiseXorFunctorIiEEEESt5arrayIPcLm2EEEEviT0_T1_)
        .other          _ZN2at6native29vectorized_elementwise_kernelILi4ENS0_13AUnaryFunctorIiiiNS0_17BitwiseXorFunctorIiEEEESt5arrayIPcLm2EEEEviT0_T1_,@"STO_CUDA_ENTRY STV_DEFAULT"
_ZN2at6native29vectorized_elementwise_kernelILi4ENS0_13AUnaryFunctorIiiiNS0_17BitwiseXorFunctorIiEEEESt5arrayIPcLm2EEEEviT0_T1_:
.text._ZN2at6native29vectorized_elementwise_kernelILi4ENS0_13AUnaryFunctorIiiiNS0_17BitwiseXorFunctorIiEEEESt5arrayIPcLm2EEEEviT0_T1_:
        /* <DEDUP_REMOVED lines=14> */
[----:B------:R-:W3:Y:S04]  /*00e0*/  LDG.E.128 R4, desc[UR4][R2.64] ;  /* 0x0000000402047981 */ /* 0x000ee8000c1e1d00 */
[----:B------:R-:W4:Y:S01]  /*00f0*/  LDG.E.128 R8, desc[UR4][R2.64+0x800] ;  /* 0x0008000402087981 */ /* 0x000f22000c1e1d00 */
[----:B--2---:R-:W-:-:S04]  /*0100*/  IMAD.WIDE.U32 R12, R0, 0x4, R12 ;  /* 0x00000004000c7825 */ /* 0x004fc800078e000c */
[----:B------:R-:W-:Y:S01]  /*0110*/  IMAD.WIDE R12, R15, 0x10, R12 ;  /* 0x000000100f0c7825 */ /* 0x000fe200078e020c */
[----:B---3--:R-:W-:Y:S02]  /*0120*/  LOP3.LUT R7, R7, UR6, RZ, 0x3c, !PT ;  /* 0x0000000607077c12 */ /* 0x008fe4000f8e3cff */
[----:B------:R-:W-:Y:S02]  /*0130*/  LOP3.LUT R6, R6, UR6, RZ, 0x3c, !PT ;  /* 0x0000000606067c12 */ /* 0x000fe4000f8e3cff */
[----:B------:R-:W-:Y:S02]  /*0140*/  LOP3.LUT R5, R5, UR6, RZ, 0x3c, !PT ;  /* 0x0000000605057c12 */ /* 0x000fe4000f8e3cff */
[----:B------:R-:W-:Y:S02]  /*0150*/  LOP3.LUT R4, R4, UR6, RZ, 0x3c, !PT ;  /* 0x0000000604047c12 */ /* 0x000fe4000f8e3cff */
[----:B----4-:R-:W-:Y:S02]  /*0160*/  LOP3.LUT R11, R11, UR6, RZ, 0x3c, !PT ;  /* 0x000000060b0b7c12 */ /* 0x010fe4000f8e3cff */
[----:B------:R-:W-:Y:S01]  /*0170*/  LOP3.LUT R10, R10, UR6, RZ, 0x3c, !PT ;  /* 0x000000060a0a7c12 */ /* 0x000fe2000f8e3cff */
[----:B------:R-:W-:Y:S01]  /*0180*/  STG.E.128 desc[UR4][R12.64], R4 ;  /* 0x000000040c007986 */ /* 0x000fe2000c101d04 */
[----:B------:R-:W-:-:S02]  /*0190*/  LOP3.LUT R9, R9, UR6, RZ, 0x3c, !PT ;  /* 0x0000000609097c12 */ /* 0x000fc4000f8e3cff */
[----:B------:R-:W-:-:S05]  /*01a0*/  LOP3.LUT R8, R8, UR6, RZ, 0x3c, !PT ;  /* 0x0000000608087c12 */ /* 0x000fca000f8e3cff */
[----:B------:R-:W-:Y:S01]  /*01b0*/  STG.E.128 desc[UR4][R12.64+0x800], R8 ;  /* 0x000800080c007986 */ /* 0x000fe2000c101d04 */
[----:B------:R-:W-:Y:S05]  /*01c0*/  EXIT ;  /* 0x000000000000794d */ /* 0x000fea0003800000 */
.L_x_4924:
        /* <DEDUP_REMOVED lines=87> */
.L_x_4927:
[----:B------:R-:W-:-:S13]  /*0740*/  ISETP.GE.AND P0, PT, R19, R16, PT ;  /* 0x000000101300720c */ /* 0x000fda0003f06270 */
[----:B------:R-:W-:Y:S05]  /*0750*/  @P0 BRA `(.L_x_4929) ;  /* 0x0000000000300947 */ /* 0x000fea0003800000 */
[----:B0-----:R-:W0:Y:S01]  /*0760*/  LDC.64 R4, c[0x0][0x220] ;  /* 0x00008800ff047b82 */ /* 0x001e220000000a00 */
[----:B------:R-:W-:Y:S02]  /*0770*/  IMAD.IADD R7, R0, 0x1, R19 ;  /* 0x0000000100077824 */ /* 0x000fe400078e0213 */
[----:B------:R-:W-:Y:S02]  /*0780*/  VIADD R19, R19, 0x80 ;  /* 0x0000008013137836 */ /* 0x000fe40000000000 */
[----:B0-----:R-:W-:-:S05]  /*0790*/  IMAD.WIDE.U32 R4, R7, 0x4, R4 ;  /* 0x0000000407047825 */ /* 0x001fca00078e0004 */
[----:B------:R1:W-:Y:S02]  /*07a0*/  STG.E desc[UR4][R4.64], R21 ;  /* 0x0000001504007986 */ /* 0x0003e4000c101904 */
.L_x_4928:
[----:B------:R-:W-:-:S13]  /*07b0*/  ISETP.GE.AND P0, PT, R19, R16, PT ;  /* 0x000000101300720c */ /* 0x000fda0003f06270 */
[----:B------:R-:W-:Y:S05]  /*07c0*/  @P0 BRA `(.L_x_4930) ;  /* 0x0000000000340947 */ /* 0x000fea0003800000 */
[----:B01----:R-:W0:Y:S01]  /*07d0*/  LDC.64 R4, c[0x0][0x220] ;  /* 0x00008800ff047b82 */ /* 0x003e220000000a00 */
[----:B------:R-:W-:Y:S01]  /*07e0*/  IADD3 R7, R0, R19, RZ ;  /* 0x0000001300077210 */ /* 0x000fe20007ffe0ff */
[----:B------:R-:W-:-:S04]  /*07f0*/  VIADD R19, R19, 0x80 ;  /* 0x0000008013137836 */ /* 0x000fc80000000000 */
[----:B0-----:R-:W-:-:S05]  /*0800*/  IMAD.WIDE.U32 R4, R7, 0x4, R4 ;  /* 0x0000000407047825 */ /* 0x001fca00078e0004 */
[----:B------:R1:W-:Y:S02]  /*0810*/  STG.E desc[UR4][R4.64], R23 ;  /* 0x0000001704007986 */ /* 0x0003e4000c101904 */
.L_x_4929:
        /* <DEDUP_REMOVED lines=8> */
.L_x_4930:
[----:B------:R-:W-:Y:S05]  /*08a0*/  BSYNC B1 ;  /* 0x0000000000017941 */ /* 0x000fea0003800000 */
.L_x_4926:
[----:B------:R-:W-:-:S13]  /*08b0*/  ISETP.GE.AND P0, PT, R19, R16, PT ;  /* 0x000000101300720c */ /* 0x000fda0003f06270 */
[----:B012---:R-:W0:Y:S01]  /*08c0*/  @!P0 LDC.64 R4, c[0x0][0x220] ;  /* 0x00008800ff048b82 */ /* 0x007e220000000a00 */
[----:B------:R-:W-:Y:S01]  /*08d0*/  @!P0 IADD3 R3, R0, R19, RZ ;  /* 0x0000001300038210 */ /* 0x000fe20007ffe0ff */
[----:B------:R-:W-:-:S04]  /*08e0*/  @!P0 VIADD R19, R19, 0x80 ;  /* 0x0000008013138836 */ /* 0x000fc80000000000 */
[----:B0-----:R-:W-:-:S05]  /*08f0*/  @!P0 IMAD.WIDE.U32 R4, R3, 0x4, R4 ;  /* 0x0000000403048825 */ /* 0x001fca00078e0004 */
[----:B------:R2:W-:Y:S02]  /*0900*/  @!P0 STG.E desc[UR4][R4.64], R2 ;  /* 0x0000000204008986 */ /* 0x0005e4000c101904 */
.L_x_4931:
[----:B------:R-:W-:Y:S05]  /*0910*/  BSYNC B0 ;  /* 0x0000000000007941 */ /* 0x000fea0003800000 */
.L_x_4925:
        /* <DEDUP_REMOVED lines=8> */
.L_x_4932:
        /* <DEDUP_REMOVED lines=14> */
.L_x_26167:


//--------------------- .text._ZN2at6native29vectorized_elementwise_kernelILi8ENS0_13AUnaryFunctorIiiiNS0_17BitwiseXorFunctorIiEEEESt5arrayIPcLm2EEEEviT0_T1_ --------------------------
	.section	.text._ZN2at6native29vectorized_elementwise_kernelILi8ENS0_13AUnaryFunctorIiiiNS0_17BitwiseXorFunctorIiEEEESt5arrayIPcLm2EEEEviT0_T1_,"ax",@progbits
	.align	128
        .global         _ZN2at6native29vectorized_elementwise_kernelILi8ENS0_13AUnaryFunctorIiiiNS0_17BitwiseXorFunctorIiEEEESt5arrayIPcLm2EEEEviT0_T1_
        .type           _ZN2at6native29vectorized_elementwise_kernelILi8ENS0_13AUnaryFunctorIiiiNS0_17BitwiseXorFunctorIiEEEESt5arrayIPcLm2EEEEviT0_T1_,@function
        .size           _ZN2at6native29vectorized_elementwise_kernelILi8ENS0_13AUnaryFunctorIiiiNS0_17BitwiseXorFunctorIiEEEESt5arrayIPcLm2EEEEviT0_T1_,(.L_x_26168 - _ZN2at6native29vectorized_elementwise_kernelILi8ENS0_13AUnaryFunctorIiiiNS0_17BitwiseXorFunctorIiEEEESt5arrayIPcLm2EEEEviT0_T1_)
        .other          _ZN2at6native29vectorized_elementwise_kernelILi8ENS0_13AUnaryFunctorIiiiNS0_17BitwiseXorFunctorIiEEEESt5arrayIPcLm2EEEEviT0_T1_,@"STO_CUDA_ENTRY STV_DEFAULT"
_ZN2at6native29vectorized_elementwise_kernelILi8ENS0_13AUnaryFunctorIiiiNS0_17BitwiseXorFunctorIiEEEESt5arrayIPcLm2EEEEviT0_T1_:
.text._ZN2at6native29vectorized_elementwise_kernelILi8ENS0_13AUnaryFunctorIiiiNS0_17BitwiseXorFunctorIiEEEESt5arrayIPcLm2EEEEviT0_T1_:
        /* <DEDUP_REMOVED lines=29> */
.L_x_4933:
        /* <DEDUP_REMOVED lines=87> */
.L_x_4936:
[----:B------:R-:W-:-:S13]  /*0740*/  ISETP.GE.AND P0, PT, R19, R16, PT ;  /* 0x000000101300720c */ /* 0x000fda0003f06270 */
[----:B------:R-:W-:Y:S05]  /*0750*/  @P0 BRA `(.L_x_4938) ;  /* 0x0000000000300947 */ /* 0x000fea0003800000 */
[----:B0-----:R-:W0:Y:S01]  /*0760*/  LDC.64 R4, c[0x0][0x220] ;  /* 0x00008800ff047b82 */ /* 0x001e220000000a00 */
[----:B------:R-:W-:Y:S02]  /*0770*/  IMAD.IADD R7, R0, 0x1, R19 ;  /* 0x0000000100077824 */ /* 0x000fe400078e0213 */
[----:B------:R-:W-:Y:S02]  /*0780*/  VIADD R19, R19, 0x80 ;  /* 0x0000008013137836 */ /* 0x000fe40000000000 */
[----:B0-----:R-:W-:-:S05]  /*0790*/  IMAD.WIDE.U32 R4, R7, 0x4, R4 ;  /* 0x0000000407047825 */ /* 0x001fca00078e0004 */
[----:B------:R1:W-:Y:S02]  /*07a0*/  STG.E desc[UR4][R4.64], R21 ;  /* 0x0000001504007986 */ /* 0x0003e4000c101904 */
.L_x_4937:
[----:B------:R-:W-:-:S13]  /*07b0*/  ISETP.GE.AND P0, PT, R19, R16, PT ;  /* 0x000000101300720c */ /* 0x000fda0003f06270 */
[----:B------:R-:W-:Y:S05]  /*07c0*/  @P0 BRA `(.L_x_4939) ;  /* 0x0000000000340947 */ /* 0x000fea0003800000 */
[----:B01----:R-:W0:Y:S01]  /*07d0*/  LDC.64 R4, c[0x0][0x220] ;  /* 0x00008800ff047b82 */ /* 0x003e220000000a00 */
[----:B------:R-:W-:Y:S01]  /*07e0*/  IADD3 R7, R0, R19, RZ ;  /* 0x0000001300077210 */ /* 0x000fe20007ffe0ff */
[----:B------:R-:W-:-:S04]  /*07f0*/  VIADD R19, R19, 0x80 ;  /* 0x0000008013137836 */ /* 0x000fc80000000000 */
[----:B0-----:R-:W-:-:S05]  /*0800*/  IMAD.WIDE.U32 R4, R7, 0x4, R4 ;  /* 0x0000000407047825 */ /* 0x001fca00078e0004 */
[----:B------:R1:W-:Y:S02]  /*0810*/  STG.E desc[UR4][R4.64], R23 ;  /* 0x0000001704007986 */ /* 0x0003e4000c101904 */
.L_x_4938:
        /* <DEDUP_REMOVED lines=8> */
.L_x_4939:
[----:B------:R-:W-:Y:S05]  /*08a0*/  BSYNC B1 ;  /* 0x0000000000017941 */ /* 0x000fea0003800000 */
.L_x_4935:
[----:B------:R-:W-:-:S13]  /*08b0*/  ISETP.GE.AND P0, PT, R19, R16, PT ;  /* 0x000000101300720c */ /* 0x000fda0003f06270 */
[----:B012---:R-:W0:Y:S01]  /*08c0*/  @!P0 LDC.64 R4, c[0x0][0x220] ;  /* 0x00008800ff048b82 */ /* 0x007e220000000a00 */
[----:B------:R-:W-:Y:S01]  /*08d0*/  @!P0 IADD3 R3, R0, R19, RZ ;  /* 0x0000001300038210 */ /* 0x000fe20007ffe0ff */
[----:B------:R-:W-:-:S04]  /*08e0*/  @!P0 VIADD R19, R19, 0x80 ;  /* 0x0000008013138836 */ /* 0x000fc80000000000 */
[----:B0-----:R-:W-:-:S05]  /*08f0*/  @!P0 IMAD.WIDE.U32 R4, R3, 0x4, R4 ;  /* 0x0000000403048825 */ /* 0x001fca00078e0004 */
[----:B------:R2:W-:Y:S02]  /*0900*/  @!P0 STG.E desc[UR4][R4.64], R2 ;  /* 0x0000000204008986 */ /* 0x0005e4000c101904 */
.L_x_4940:
[----:B------:R-:W-:Y:S05]  /*0910*/  BSYNC B0 ;  /* 0x0000000000007941 */ /* 0x000fea0003800000 */
.L_x_4934:
        /* <DEDUP_REMOVED lines=8> */
.L_x_4941:
        /* <DEDUP_REMOVED lines=14> */
.L_x_26168:


//--------------------- .text._ZN2at6native18elementwise_kernelILi128ELi4EZNS0_15gpu_kernel_implINS0_13BinaryFunctorIiiiNS0_17BitwiseXorFunctorIiEEEEEEvRNS_18TensorIteratorBaseERKT_EUliE_EEviT1_ --------------------------
	.section	.text._ZN2at6native18elementwise_kernelILi128ELi4EZNS0_15gpu_kernel_implINS0_13BinaryFunctorIiiiNS0_17BitwiseXorFunctorIiEEEEEEvRNS_18TensorIteratorBaseERKT_EUliE_EEviT1_,"ax",@progbits
	.align	128
        .global         _ZN2at6native18elementwise_kernelILi128ELi4EZNS0_15gpu_kernel_implINS0_13BinaryFunctorIiiiNS0_17BitwiseXorFunctorIiEEEEEEvRNS_18TensorIteratorBaseERKT_EUliE_EEviT1_
        .type           _ZN2at6native18elementwise_kernelILi128ELi4EZNS0_15gpu_kernel_implINS0_13BinaryFunctorIiiiNS0_17BitwiseXorFunctorIiEEEEEEvRNS_18TensorIteratorBaseERKT_EUliE_EEviT1_,@function
        .size           _ZN2at6native18elementwise_kernelILi128ELi4EZNS0_15gpu_kernel_implINS0_13BinaryFunctorIiiiNS0_17BitwiseXorFunctorIiEEEEEEvRNS_18TensorIteratorBaseERKT_EUliE_EEviT1_,(.L_x_26169 - _ZN2at6native18elementwise_kernelILi128ELi4EZNS0_15gpu_kernel_implINS0_13BinaryFunctorIiiiNS0_17BitwiseXorFunctorIiEEEEEEvRNS_18TensorIteratorBaseERKT_EUliE_EEviT1_)
        .other          _ZN2at6native18elementwise_kernelILi128ELi4EZNS0_15gpu_kernel_implINS0_13BinaryFunctorIiiiNS0_17BitwiseXorFunctorIiEEEEEEvRNS_18TensorIteratorBaseERKT_EUliE_EEviT1_,@"STO_CUDA_ENTRY STV_DEFAULT"
_ZN2at6native18elementwise_kernelILi128ELi4EZNS0_15gpu_kernel_implINS0_13BinaryFunctorIiiiNS0_17BitwiseXorFunctorIiEEEEEEvRNS_18TensorIteratorBaseERKT_EUliE_EEviT1_:
.text._ZN2at6native18elementwise_kernelILi128ELi4EZNS0_15gpu_kernel_implINS0_13BinaryFunctorIiiiNS0_17BitwiseXorFunctorIiEEEEEEvRNS_18TensorIteratorBaseERKT_EUliE_EEviT1_:
        /* <DEDUP_REMOVED lines=365> */
.L_x_4944:
        /* <DEDUP_REMOVED lines=20> */
.L_x_4948:
[----:B------:R0:W5:Y:S01]  /*1810*/  LDG.E.U8 R19, desc[UR36][R2.64] ;  /* 0x0000002402137981 */ /* 0x000162000c1e1100 */
[----:B------:R-:W-:Y:S05]  /*1820*/  BRA `(.L_x_4950) ;  /* 0x0000000c00347947 */ /* 0x000fea0003800000 */
.L_x_4947:
        /* <DEDUP_REMOVED lines=8> */
.L_x_4952:
[----:B------:R0:W5:Y:S01]  /*18b0*/  LDG.E R19, desc[UR36][R2.64] ;  /* 0x0000002402137981 */ /* 0x000162000c1e1900 */
[----:B------:R-:W-:Y:S05]  /*18c0*/  BRA `(.L_x_4950) ;  /* 0x0000000c000c7947 */ /* 0x000fea0003800000 */
.L_x_4951:
[----:B------:R0:W5:Y:S01]  /*18d0*/  LDG.E.S16 R19, desc[UR36][R2.64] ;  /* 0x0000002402137981 */ /* 0x000162000c1e1700 */
[----:B------:R-:W-:Y:S05]  /*18e0*/  BRA `(.L_x_4950) ;  /* 0x0000000c00047947 */ /* 0x000fea0003800000 */
.L_x_4946:
        /* <DEDUP_REMOVED lines=9> */
.L_x_4954:
[----:B------:R-:W2:Y:S02]  /*1980*/  LDG.E.U16 R2, desc[UR36][R2.64] ;  /* 0x0000002402027981 */ /* 0x000ea4000c1e1500 */
[----:B--2---:R-:W-:-:S06]  /*1990*/  HADD2.F32 R19, -RZ, R2.H0_H0 ;  /* 0x20000002ff137230 */ /* 0x004fcc0000004100 */
[----:B------:R-:W0:Y:S01]  /*19a0*/  F2I.FTZ.TRUNC.NTZ R19, R19 ;  /* 0x0000001300137305 */ /* 0x000e22000021f100 */
[----:B------:R-:W-:Y:S05]  /*19b0*/  BRA `(.L_x_4950) ;  /* 0x0000000800d07947 */ /* 0x000fea0003800000 */
.L_x_4953:
        /* <DEDUP_REMOVED lines=9> */
.L_x_4956:
[----:B------:R-:W2:Y:S02]  /*1a50*/  LDG.E.U16 R2, desc[UR36][R2.64] ;  /* 0x0000002402027981 */ /* 0x000ea4000c1e1500 */
[----:B--2---:R-:W-:-:S06]  /*1a60*/  HADD2.F32 R19, -RZ, R2.H0_H0 ;  /* 0x20000002ff137230 */ /* 0x004fcc0000004100 */
[----:B------:R-:W0:Y:S01]  /*1a70*/  F2I.FTZ.TRUNC.NTZ R19, R19 ;  /* 0x0000001300137305 */ /* 0x000e22000021f100 */
[----:B------:R-:W-:Y:S05]  /*1a80*/  BRA `(.L_x_4950) ;  /* 0x00000008009c7947 */ /* 0x000fea0003800000 */
.L_x_4955:
[----:B------:R-:W2:Y:S02]  /*1a90*/  LDG.E.64 R2, desc[UR36][R2.64] ;  /* 0x0000002402027981 */ /* 0x000ea4000c1e1b00 */
[----:B--2---:R0:W1:Y:S01]  /*1aa0*/  F2I.F64.TRUNC R19, R2 ;  /* 0x0000000200137311 */ /* 0x004062000030d100 */
[----:B------:R-:W-:Y:S05]  /*1ab0*/  BRA `(.L_x_4950) ;  /* 0x0000000800907947 */ /* 0x000fea0003800000 */
.L_x_4945:
        /* <DEDUP_REMOVED lines=12> */
.L_x_4959:
[----:B------:R-:W2:Y:S02]  /*1b80*/  LDG.E.64 R2, desc[UR36][R2.64] ;  /* 0x0000002402027981 */ /* 0x000ea4000c1e1b00 */
[----:B--2---:R0:W1:Y:S01]  /*1b90*/  F2I.F64.TRUNC R19, R2 ;  /* 0x0000000200137311 */ /* 0x004062000030d100 */
[----:B------:R-:W-:Y:S05]  /*1ba0*/  BRA `(.L_x_4950) ;  /* 0x0000000800547947 */ /* 0x000fea0003800000 */
.L_x_4958:
        /* <DEDUP_REMOVED lines=27> */
.L_x_4961:
        /* <DEDUP_REMOVED lines=14> */
.L_x_4960:
[----:B------:R-:W2:Y:S02]  /*1e40*/  LDG.E.U16 R19, desc[UR36][R2.64] ;  /* 0x0000002402137981 */ /* 0x000ea4000c1e1500 */
[----:B--2---:R-:W-:-:S06]  /*1e50*/  IMAD.U32 R19, R19, 0x10000, RZ ;  /* 0x0001000013137824 */ /* 0x004fcc00078e00ff */
[----:B------:R-:W0:Y:S01]  /*1e60*/  F2I.FTZ.TRUNC.NTZ R19, R19 ;  /* 0x0000001300137305 */ /* 0x000e22000021f100 */
[----:B------:R-:W-:Y:S05]  /*1e70*/  BRA `(.L_x_4950) ;  /* 0x0000000400a07947 */ /* 0x000fea0003800000 */
.L_x_4957:
        /* <DEDUP_REMOVED lines=10> */
.L_x_4964:
        /* <DEDUP_REMOVED lines=21> */
.L_x_4968:
[----:B------:R-:W-:Y:S05]  /*2070*/  BSYNC B1 ;  /* 0x0000000000017941 */ /* 0x000fea0003800000 */
.L_x_4967:
[----:B------:R-:W-:Y:S01]  /*2080*/  IMAD.SHL.U32 R2, R2, 0x100000, RZ ;  /* 0x0010000002027824 */ /* 0x000fe200078e00ff */
[----:B------:R-:W-:-:S04]  /*2090*/  LEA R0, R0, 0x3b800000, 0x17 ;  /* 0x3b80000000007811 */ /* 0x000fc800078eb8ff */
[----:B------:R-:W-:-:S07]  /*20a0*/  LOP3.LUT R19, R0, R2, R19, 0xfe, !PT ;  /* 0x0000000200137212 */ /* 0x000fce00078efe13 */
.L_x_4966:
[----:B------:R-:W-:Y:S05]  /*20b0*/  BSYNC B0 ;  /* 0x0000000000007941 */ /* 0x000fea0003800000 */
.L_x_4965:
[----:B------:R-:W1:Y:S01]  /*20c0*/  F2I.FTZ.TRUNC.NTZ R19, R19 ;  /* 0x0000001300137305 */ /* 0x000e62000021f100 */
[----:B------:R-:W-:Y:S05]  /*20d0*/  BRA `(.L_x_4950) ;  /* 0x0000000400087947 */ /* 0x000fea0003800000 */
.L_x_4963:
        /* <DEDUP_REMOVED lines=21> */
.L_x_4972:
[----:B------:R-:W-:Y:S05]  /*2230*/  BSYNC B1 ;  /* 0x0000000000017941 */ /* 0x000fea0003800000 */
.L_x_4971:
[----:B------:R-:W-:Y:S01]  /*2240*/  IMAD.SHL.U32 R2, R2, 0x200000, RZ ;  /* 0x0020000002027824 */ /* 0x000fe200078e00ff */
[----:B------:R-:W-:-:S04]  /*2250*/  LEA R0, R0, 0x37800000, 0x17 ;  /* 0x3780000000007811 */ /* 0x000fc800078eb8ff */
[----:B------:R-:W-:-:S07]  /*2260*/  LOP3.LUT R19, R0, R2, R19, 0xfe, !PT ;  /* 0x0000000200137212 */ /* 0x000fce00078efe13 */
.L_x_4970:
[----:B------:R-:W-:Y:S05]  /*2270*/  BSYNC B0 ;  /* 0x0000000000007941 */ /* 0x000fea0003800000 */
.L_x_4969:
[----:B------:R-:W2:Y:S01]  /*2280*/  F2I.FTZ.TRUNC.NTZ R19, R19 ;  /* 0x0000001300137305 */ /* 0x000ea2000021f100 */
[----:B------:R-:W-:Y:S05]  /*2290*/  BRA `(.L_x_4950) ;  /* 0x0000000000987947 */ /* 0x000fea0003800000 */
.L_x_4962:
        /* <DEDUP_REMOVED lines=14> */
.L_x_4976:
[----:B------:R-:W-:Y:S05]  /*2380*/  BSYNC B0 ;  /* 0x0000000000007941 */ /* 0x000fea0003800000 */
.L_x_4975:
[----:B------:R-:W4:Y:S01]  /*2390*/  F2I.FTZ.TRUNC.NTZ R19, R19 ;  /* 0x0000001300137305 */ /* 0x000f22000021f100 */
[----:B------:R-:W-:Y:S05]  /*23a0*/  BRA `(.L_x_4950) ;  /* 0x0000000000547947 */ /* 0x000fea0003800000 */
.L_x_4949:
        /* <DEDUP_REMOVED lines=17> */
.L_x_4977:
[----:B------:R-:W-:Y:S05]  /*24c0*/  BRA `(.L_x_4950) ;  /* 0x00000000000c7947 */ /* 0x000fea0003800000 */
.L_x_4974:
[----:B------:R0:W5:Y:S01]  /*24d0*/  LDG.E R19, desc[UR36][R2.64] ;  /* 0x0000002402137981 */ /* 0x000162000c1e1900 */
[----:B------:R-:W-:Y:S05]  /*24e0*/  BRA `(.L_x_4950) ;  /* 0x0000000000047947 */ /* 0x000fea0003800000 */
.L_x_4973:
[----:B------:R3:W5:Y:S02]  /*24f0*/  LDG.E R19, desc[UR36][R2.64] ;  /* 0x0000002402137981 */ /* 0x000764000c1e1900 */
.L_x_4950:
[----:B0-----:R-:W0:Y:S01]  /*2500*/  LDC.U8 R4, c[0x0][0x493] ;  /* 0x000124c0ff047b82 */ /* 0x001e220000000000 */
[----:B------:R-:W-:Y:S02]  /*2510*/  ULDC.64 UR4, c[0x0][0x488] ;  /* 0x0001220000047ab9 */ /* 0x000fe40000000a00 */
[----:B---3--:R-:W-:-:S05]  /*2520*/  IADD3 R2, P1, R22, UR4, RZ ;  /* 0x0000000416027c10 */ /* 0x008fca000ff3e0ff */
        /* <DEDUP_REMOVED lines=14> */
.L_x_4981:
[----:B------:R0:W5:Y:S01]  /*2610*/  LDG.E.U8 R22, desc[UR36][R2.64] ;  /* 0x0000002402167981 */ /* 0x000162000c1e1100 */
[----:B------:R-:W-:Y:S05]  /*2620*/  BRA `(.L_x_4983) ;  /* 0x0000000c00347947 */ /* 0x000fea0003800000 */
.L_x_4980:
        /* <DEDUP_REMOVED lines=8> */
.L_x_4985:
[----:B------:R3:W5:Y:S01]  /*26b0*/  LDG.E R22, desc[UR36][R2.64] ;  /* 0x0000002402167981 */ /* 0x000762000c1e1900 */
[----:B------:R-:W-:Y:S05]  /*26c0*/  BRA `(.L_x_4983) ;  /* 0x0000000c000c7947 */ /* 0x000fea0003800000 */
.L_x_4984:
[----:B------:R0:W5:Y:S01]  /*26d0*/  LDG.E.S16 R22, desc[UR36][R2.64] ;  /* 0x0000002402167981 */ /* 0x000162000c1e1700 */
[----:B------:R-:W-:Y:S05]  /*26e0*/  BRA `(.L_x_4983) ;  /* 0x0000000c00047947 */ /* 0x000fea0003800000 */
.L_x_4979:
[----:B------:R-:W-:-:S13]  /*26f0*/  ISETP.GT.AND P0, PT, R0, 0x6, PT ;  /* 0x000000060000780c */ /* 0x000fda0003f04270 */
[----:B------:R-:W-:Y:S05]  /*2700*/  @P0 BRA `(.L_x_4986) ;  /* 0x00000000002c0947 */ /* 0x000fea0003800000 */
[----:B------:R-:W-:-:S13]  /*2710*/  ISETP.NE.AND P0, PT, R0, 0x5, PT ;  /* 0x000000050000780c */ /* 0x000fda0003f05270 */
[----:B------:R-:W-:Y:S05]  /*2720*/  @!P0 BRA `(.L_x_4987) ;  /* 0x0000000000148947 */ /* 0x000fea0003800000 */
[----:B------:R-:W-:-:S13]  /*2730*/  ISETP.NE.AND P0, PT, R0, 0x6, PT ;  /* 0x000000060000780c */ /* 0x000fda0003f05270 */
[----:B------:R-:W-:Y:S05]  /*2740*/  @P0 BRA `(.L_x_4982) ;  /* 0x0000000800980947 */ /* 0x000fea0003800000 */
[----:B------:R-:W3:Y:S02]  /*2750*/  LDG.E R2, desc[UR36][R2.64] ;  /* 0x0000002402027981 */ /* 0x000ee4000c1e1900 */
[----:B---3--:R0:W3:Y:S01]  /*2760*/  F2I.FTZ.TRUNC.NTZ R22, R2 ;  /* 0x0000000200167305 */ /* 0x0080e2000021f100 */
[----:B------:R-:W-:Y:S05]  /*2770*/  BRA `(.L_x_4983) ;  /* 0x0000000800e07947 */ /* 0x000fea0003800000 */
.L_x_4987:
[----:B------:R-:W3:Y:S02]  /*2780*/  LDG.E.U16 R2, desc[UR36][R2.64] ;  /* 0x0000002402027981 */ /* 0x000ee4000c1e1500 */
[----:B---3--:R-:W-:-:S06]  /*2790*/  HADD2.F32 R22, -RZ, R2.H0_H0 ;  /* 0x20000002ff167230 */ /* 0x008fcc0000004100 */
[----:B------:R-:W0:Y:S01]  /*27a0*/  F2I.FTZ.TRUNC.NTZ R22, R22 ;  /* 0x0000001600167305 */ /* 0x000e22000021f100 */
[----:B------:R-:W-:Y:S05]  /*27b0*/  BRA `(.L_x_4983) ;  /* 0x0000000800d07947 */ /* 0x000fea0003800000 */
.L_x_4986:
[----:B------:R-:W-:-:S13]  /*27c0*/  ISETP.NE.AND P0, PT, R0, 0x7, PT ;  /* 0x000000070000780c */ /* 0x000fda0003f05270 */
[----:B------:R-:W-:Y:S05]  /*27d0*/  @!P0 BRA `(.L_x_4988) ;  /* 0x00000000002c8947 */ /* 0x000fea0003800000 */
[----:B------:R-:W-:-:S13]  /*27e0*/  ISETP.NE.AND P0, PT, R0, 0x8, PT ;  /* 0x000000080000780c */ /* 0x000fda0003f05270 */
[----:B------:R-:W-:Y:S05]  /*27f0*/  @!P0 BRA `(.L_x_4989) ;  /* 0x0000000000148947 */ /* 0x000fea0003800000 */
[----:B------:R-:W-:-:S13]  /*2800*/  ISETP.NE.AND P0, PT, R0, 0x9, PT ;  /* 0x000000090000780c */ /* 0x000fda0003f05270 */
[----:B------:R-:W-:Y:S05]  /*2810*/  @P0 BRA `(.L_x_4982) ;  /* 0x0000000800640947 */ /* 0x000fea0003800000 */
[----:B------:R-:W3:Y:S02]  /*2820*/  LDG.E R2, desc[UR36][R2.64] ;  /* 0x0000002402027981 */ /* 0x000ee4000c1e1900 */
[----:B---3--:R0:W3:Y:S01]  /*2830*/  F2I.FTZ.TRUNC.NTZ R22, R2 ;  /* 0x0000000200167305 */ /* 0x0080e2000021f100 */
[----:B------:R-:W-:Y:S05]  /*2840*/  BRA `(.L_x_4983) ;  /* 0x0000000800ac7947 */ /* 0x000fea0003800000 */
.L_x_4989:
[----:B------:R-:W3:Y:S02]  /*2850*/  LDG.E.U16 R2, desc[UR36][R2.64] ;  /* 0x0000002402027981 */ /* 0x000ee4000c1e1500 */
[----:B---3--:R-:W-:-:S06]  /*2860*/  HADD2.F32 R22, -RZ, R2.H0_H0 ;  /* 0x20000002ff167230 */ /* 0x008fcc0000004100 */
[----:B------:R-:W0:Y:S01]  /*2870*/  F2I.FTZ.TRUNC.NTZ R22, R22 ;  /* 0x0000001600167305 */ /* 0x000e22000021f100 */
[----:B------:R-:W-:Y:S05]  /*2880*/  BRA `(.L_x_4983) ;  /* 0x00000008009c7947 */ /* 0x000fea0003800000 */
.L_x_4988:
[----:B------:R-:W3:Y:S02]  /*2890*/  LDG.E.64 R2, desc[UR36][R2.64] ;  /* 0x0000002402027981 */ /* 0x000ee4000c1e1b00 */
[----:B---3--:R0:W3:Y:S01]  /*28a0*/  F2I.F64.TRUNC R22, R2 ;  /* 0x0000000200167311 */ /* 0x0080e2000030d100 */
[----:B------:R-:W-:Y:S05]  /*28b0*/  BRA `(.L_x_4983) ;  /* 0x0000000800907947 */ /* 0x000fea0003800000 */
.L_x_4978:
        /* <DEDUP_REMOVED lines=12> */
.L_x_4992:
[----:B------:R-:W3:Y:S02]  /*2980*/  LDG.E.64 R2, desc[UR36][R2.64] ;  /* 0x0000002402027981 */ /* 0x000ee4000c1e1b00 */
[----:B---3--:R0:W3:Y:S01]  /*2990*/  F2I.F64.TRUNC R22, R2 ;  /* 0x0000000200167311 */ /* 0x0080e2000030d100 */
[----:B------:R-:W-:Y:S05]  /*29a0*/  BRA `(.L_x_4983) ;  /* 0x0000000800547947 */ /* 0x000fea0003800000 */
.L_x_4991:
        /* <DEDUP_REMOVED lines=25> */
[----:B------:R0:W3:Y:S01]  /*2b40*/  F2I.FTZ.TRUNC.NTZ R22, R5 ;  /* 0x0000000500167305 */ /* 0x0000e2000021f100 */
[----:B------:R-:W-:Y:S05]  /*2b50*/  BRA `(.L_x_4983) ;  /* 0x0000000400e87947 */ /* 0x000fea0003800000 */
.L_x_4994:
[----:B------:R-:W3:Y:S02]  /*2b60*/  LDG.E.U8 R2, desc[UR36][R2.64] ;  /* 0x0000002402027981 */ /* 0x000ee4000c1e1100 */
[C---:B---3--:R-:W-:Y:S02]  /*2b70*/  IMAD.SHL.U32 R0, R2.reuse, 0x2000000, RZ ;  /* 0x0200000002007824 */ /* 0x048fe400078e00ff */
        /* <DEDUP_REMOVED lines=12> */
.L_x_4993:
[----:B------:R-:W3:Y:S02]  /*2c40*/  LDG.E.U16 R22, desc[UR36][R2.64] ;  /* 0x0000002402167981 */ /* 0x000ee4000c1e1500 */
[----:B---3--:R-:W-:-:S06]  /*2c50*/  IMAD.U32 R22, R22, 0x10000, RZ ;  /* 0x0001000016167824 */ /* 0x008fcc00078e00ff */
[----:B------:R-:W0:Y:S01]  /*2c60*/  F2I.FTZ.TRUNC.NTZ R22, R22 ;  /* 0x0000001600167305 */ /* 0x000e22000021f100 */
[----:B------:R-:W-:Y:S05]  /*2c70*/  BRA `(.L_x_4983) ;  /* 0x0000000400a07947 */ /* 0x000fea0003800000 */
.L_x_4990:
        /* <DEDUP_REMOVED lines=10> */
.L_x_4997:
        /* <DEDUP_REMOVED lines=21> */
.L_x_5001:
[----:B------:R-:W-:Y:S05]  /*2e70*/  BSYNC B1 ;  /* 0x0000000000017941 */ /* 0x000fea0003800000 */
.L_x_5000:
[----:B------:R-:W-:Y:S01]  /*2e80*/  IMAD.SHL.U32 R2, R2, 0x100000, RZ ;  /* 0x0010000002027824 */ /* 0x000fe200078e00ff */
[----:B------:R-:W-:-:S04]  /*2e90*/  LEA R3, R0, 0x3b800000, 0x17 ;  /* 0x3b80000000037811 */ /* 0x000fc800078eb8ff */
[----:B------:R-:W-:-:S07]  /*2ea0*/  LOP3.LUT R22, R3, R2, R22, 0xfe, !PT ;  /* 0x0000000203167212 */ /* 0x000fce00078efe16 */
.L_x_4999:
[----:B------:R-:W-:Y:S05]  /*2eb0*/  BSYNC B0 ;  /* 0x0000000000007941 */ /* 0x000fea0003800000 */
.L_x_4998:
[----:B------:R-:W0:Y:S01]  /*2ec0*/  F2I.FTZ.TRUNC.NTZ R22, R22 ;  /* 0x0000001600167305 */ /* 0x000e22000021f100 */
[----:B------:R-:W-:Y:S05]  /*2ed0*/  BRA `(.L_x_4983) ;  /* 0x0000000400087947 */ /* 0x000fea0003800000 */
.L_x_4996:
        /* <DEDUP_REMOVED lines=21> */
.L_x_5005:
[----:B------:R-:W-:Y:S05]  /*3030*/  BSYNC B1 ;  /* 0x0000000000017941 */ /* 0x000fea0003800000 */
.L_x_5004:
[----:B------:R-:W-:Y:S01]  /*3040*/  IMAD.SHL.U32 R2, R2, 0x200000, RZ ;  /* 0x0020000002027824 */ /* 0x000fe200078e00ff */
[----:B------:R-:W-:-:S04]  /*3050*/  LEA R3, R0, 0x37800000, 0x17 ;  /* 0x3780000000037811 */ /* 0x000fc800078eb8ff */
[----:B------:R-:W-:-:S07]  /*3060*/  LOP3.LUT R22, R3, R2, R22, 0xfe, !PT ;  /* 0x0000000203167212 */ /* 0x000fce00078efe16 */
.L_x_5003:
[----:B------:R-:W-:Y:S05]  /*3070*/  BSYNC B0 ;  /* 0x0000000000007941 */ /* 0x000fea0003800000 */
.L_x_5002:
[----:B------:R-:W0:Y:S01]  /*3080*/  F2I.FTZ.TRUNC.NTZ R22, R22 ;  /* 0x0000001600167305 */ /* 0x000e22000021f100 */
[----:B------:R-:W-:Y:S05]  /*3090*/  BRA `(.L_x_4983) ;  /* 0x0000000000987947 */ /* 0x000fea0003800000 */
.L_x_4995:
        /* <DEDUP_REMOVED lines=14> */
.L_x_5009:
[----:B------:R-:W-:Y:S05]  /*3180*/  BSYNC B0 ;  /* 0x0000000000007941 */ /* 0x000fea0003800000 */
.L_x_5008:
[----:B------:R-:W0:Y:S01]  /*3190*/  F2I.FTZ.TRUNC.NTZ R22, R22 ;  /* 0x0000001600167305 */ /* 0x000e22000021f100 */
[----:B------:R-:W-:Y:S05]  /*31a0*/  BRA `(.L_x_4983) ;  /* 0x0000000000547947 */ /* 0x000fea0003800000 */
.L_x_4982:
        /* <DEDUP_REMOVED lines=16> */
[----:B012-45:R-:W-:Y:S05]  /*32b0*/  CALL.ABS.NOINC R2 ;  /* 0x0000000002007343 */ /* 0x037fea0003c00000 */
.L_x_5010:
[----:B------:R-:W-:Y:S05]  /*32c0*/  BRA `(.L_x_4983) ;  /* 0x00000000000c7947 */ /* 0x000fea0003800000 */
.L_x_5007:
[----:B------:R0:W5:Y:S01]  /*32d0*/  LDG.E R22, desc[UR36][R2.64] ;  /* 0x0000002402167981 */ /* 0x000162000c1e1900 */
[----:B------:R-:W-:Y:S05]  /*32e0*/  BRA `(.L_x_4983) ;  /* 0x0000000000047947 */ /* 0x000fea0003800000 */
.L_x_5006:
[----:B------:R0:W5:Y:S02]  /*32f0*/  LDG.E R22, desc[UR36][R2.64] ;  /* 0x0000002402167981 */ /* 0x000164000c1e1900 */
.L_x_4983:
[----:B0--3--:R-:W0:Y:S01]  /*3300*/  LDC.U8 R3, c[0x0][0x491] ;  /* 0x00012440ff037b82 */ /* 0x009e220000000000 */
        /* <DEDUP_REMOVED lines=14> */
.L_x_5014:
[----:B------:R1:W-:Y:S01]  /*33f0*/  STG.E.U8 desc[UR36][R16.64], R2 ;  /* 0x0000000210007986 */ /* 0x0003e2000c101124 */
[----:B------:R-:W-:Y:S05]  /*3400*/  BRA `(.L_x_5016) ;  /* 0x0000000c00507947 */ /* 0x000fea0003800000 */
.L_x_5013:
        /* <DEDUP_REMOVED lines=9> */
.L_x_5018:
[----:B------:R3:W-:Y:S01]  /*34a0*/  STG.E desc[UR36][R16.64], R2 ;  /* 0x0000000210007986 */ /* 0x0007e2000c101924 */
[----:B------:R-:W-:Y:S05]  /*34b0*/  BRA `(.L_x_5016) ;  /* 0x0000000c00247947 */ /* 0x000fea0003800000 */
.L_x_5017:
[----:B------:R2:W-:Y:S01]  /*34c0*/  STG.E.U16 desc[UR36][R16.64], R2 ;  /* 0x0000000210007986 */ /* 0x0005e2000c101524 */
[----:B------:R-:W-:Y:S05]  /*34d0*/  BRA `(.L_x_5016) ;  /* 0x0000000c001c7947 */ /* 0x000fea0003800000 */
.L_x_5012:
        /* <DEDUP_REMOVED lines=9> */
.L_x_5020:
[----:B------:R-:W-:-:S04]  /*3570*/  I2FP.F32.S32 R0, R2 ;  /* 0x0000000200007245 */ /* 0x000fc80000201400 */
[----:B------:R-:W-:-:S05]  /*3580*/  F2FP.F16.F32.PACK_AB R0, RZ, R0 ;  /* 0x00000000ff00723e */ /* 0x000fca00000000ff */
[----:B------:R0:W-:Y:S01]  /*3590*/  STG.E.U16 desc[UR36][R16.64], R0 ;  /* 0x0000000010007986 */ /* 0x0001e2000c101524 */
[----:B------:R-:W-:Y:S05]  /*35a0*/  BRA `(.L_x_5016) ;  /* 0x0000000800e87947 */ /* 0x000fea0003800000 */
.L_x_5019:
        /* <DEDUP_REMOVED lines=10> */
.L_x_5022:
[----:B------:R-:W-:-:S04]  /*3650*/  I2FP.F32.S32 R2, R2 ;  /* 0x0000000200027245 */ /* 0x000fc80000201400 */
[----:B------:R-:W-:-:S04]  /*3660*/  F2FP.F16.F32.PACK_AB R3, RZ, R2 ;  /* 0x00000002ff03723e */ /* 0x000fc800000000ff */
[----:B------:R-:W-:-:S05]  /*3670*/  PRMT R3, R3, 0x5410, RZ ;  /* 0x0000541003037816 */ /* 0x000fca00000000ff */
[----:B------:R0:W-:Y:S01]  /*3680*/  STG.E desc[UR36][R16.64], R3 ;  /* 0x0000000310007986 */ /* 0x0001e2000c101924 */
[----:B------:R-:W-:Y:S05]  /*3690*/  BRA `(.L_x_5016) ;  /* 0x0000000800ac7947 */ /* 0x000fea0003800000 */
.L_x_5021:
[----:B------:R-:W0:Y:S02]  /*36a0*/  I2F.F64 R2, R2 ;  /* 0x0000000200027312 */ /* 0x000e240000201c00 */
[----:B0-----:R0:W-:Y:S01]  /*36b0*/  STG.E.64 desc[UR36][R16.64], R2 ;  /* 0x0000000210007986 */ /* 0x0011e2000c101b24 */
[----:B------:R-:W-:Y:S05]  /*36c0*/  BRA `(.L_x_5016) ;  /* 0x0000000800a07947 */ /* 0x000fea0003800000 */
.L_x_5011:
        /* <DEDUP_REMOVED lines=12> */
.L_x_5025:
[----:B------:R-:W0:Y:S01]  /*3790*/  I2F.F64 R4, R2 ;  /* 0x0000000200047312 */ /* 0x000e220000201c00 */
[----:B------:R-:W-:-:S05]  /*37a0*/  CS2R R6, SRZ ;  /* 0x0000000000067805 */ /* 0x000fca000001ff00 */
[----:B0-----:R0:W-:Y:S01]  /*37b0*/  STG.E.128 desc[UR36][R16.64], R4 ;  /* 0x0000000410007986 */ /* 0x0011e2000c101d24 */
[----:B------:R-:W-:Y:S05]  /*37c0*/  BRA `(.L_x_5016) ;  /* 0x0000000800607947 */ /* 0x000fea0003800000 */
.L_x_5024:
        /* <DEDUP_REMOVED lines=21> */
.L_x_5029:
[----:B------:R-:W-:Y:S05]  /*3920*/  BSYNC B0 ;  /* 0x0000000000007941 */ /* 0x000fea0003800000 */
.L_x_5028:
[----:B------:R-:W-:-:S05]  /*3930*/  LOP3.LUT R3, R0, R3, RZ, 0xfc, !PT ;  /* 0x0000000300037212 */ /* 0x000fca00078efcff */
[----:B------:R0:W-:Y:S01]  /*3940*/  STG.E.U8 desc[UR36][R16.64], R3 ;  /* 0x0000000310007986 */ /* 0x0001e2000c101124 */
[----:B------:R-:W-:Y:S05]  /*3950*/  BRA `(.L_x_5016) ;  /* 0x0000000400fc7947 */ /* 0x000fea0003800000 */
.L_x_5027:
        /* <DEDUP_REMOVED lines=13> */
.L_x_5031:
[----:B------:R-:W-:Y:S01]  /*3a30*/  IMAD.MOV.U32 R0, RZ, RZ, 0x7f ;  /* 0x0000007fff007424 */ /* 0x000fe200078e00ff */
[----:B------:R-:W-:-:S04]  /*3a40*/  ISETP.GT.U32.AND P0, PT, R2, 0x7f800000, PT ;  /* 0x7f8000000200780c */ /* 0x000fc80003f04070 */
[----:B------:R-:W-:-:S09]  /*3a50*/  SEL R0, R0, 0x7c, P0 ;  /* 0x0000007c00007807 */ /* 0x000fd20000000000 */
.L_x_5032:
[----:B------:R-:W-:Y:S05]  /*3a60*/  BSYNC B0 ;  /* 0x0000000000007941 */ /* 0x000fea0003800000 */
.L_x_5030:
[----:B------:R-:W-:-:S04]  /*3a70*/  LOP3.LUT R2, R3, 0x80000000, RZ, 0xc0, !PT ;  /* 0x8000000003027812 */ /* 0x000fc800078ec0ff */
[----:B------:R-:W-:-:S04]  /*3a80*/  SHF.R.U32.HI R3, RZ, 0x18, R2 ;  /* 0x00000018ff037819 */ /* 0x000fc80000011602 */
[----:B------:R-:W-:-:S05]  /*3a90*/  LOP3.LUT R3, R0, R3, RZ, 0xfc, !PT ;  /* 0x0000000300037212 */ /* 0x000fca00078efcff */
[----:B------:R0:W-:Y:S01]  /*3aa0*/  STG.E.U8 desc[UR36][R16.64], R3 ;  /* 0x0000000310007986 */ /* 0x0001e2000c101124 */
[----:B------:R-:W-:Y:S05]  /*3ab0*/  BRA `(.L_x_5016) ;  /* 0x0000000400a47947 */ /* 0x000fea0003800000 */
.L_x_5026:
[----:B------:R-:W-:-:S04]  /*3ac0*/  I2FP.F32.S32 R0, R2 ;  /* 0x0000000200007245 */ /* 0x000fc80000201400 */
[----:B------:R-:W-:-:S05]  /*3ad0*/  F2FP.BF16.F32.PACK_AB R0, RZ, R0 ;  /* 0x00000000ff00723e */ /* 0x000fca00000010ff */
[----:B------:R0:W-:Y:S01]  /*3ae0*/  STG.E.U16 desc[UR36][R16.64], R0 ;  /* 0x0000000010007986 */ /* 0x0001e2000c101524 */
[----:B------:R-:W-:Y:S05]  /*3af0*/  BRA `(.L_x_5016) ;  /* 0x0000000400947947 */ /* 0x000fea0003800000 */
.L_x_5023:
        /* <DEDUP_REMOVED lines=10> */
.L_x_5035:
        /* <DEDUP_REMOVED lines=17> */
.L_x_5038:
[----:B------:R-:W-:-:S04]  /*3cb0*/  LOP3.LUT R2, R3, 0x80000000, RZ, 0xc0, !PT ;  /* 0x8000000003027812 */ /* 0x000fc800078ec0ff */
[----:B------:R-:W-:-:S04]  /*3cc0*/  SHF.R.U32.HI R3, RZ, 0x18, R2 ;  /* 0x00000018ff037819 */ /* 0x000fc80000011602 */
[----:B------:R-:W-:-:S04]  /*3cd0*/  LOP3.LUT R0, R0, R3, RZ, 0xfc, !PT ;  /* 0x0000000300007212 */ /* 0x000fc800078efcff */
[----:B------:R-:W-:-:S07]  /*3ce0*/  PRMT R8, R0, 0x7610, R8 ;  /* 0x0000761000087816 */ /* 0x000fce0000000008 */
.L_x_5037:
[----:B------:R-:W-:Y:S05]  /*3cf0*/  BSYNC B0 ;  /* 0x0000000000007941 */ /* 0x000fea0003800000 */
.L_x_5036:
[----:B------:R0:W-:Y:S01]  /*3d00*/  STG.E.U8 desc[UR36][R16.64], R8 ;  /* 0x0000000810007986 */ /* 0x0001e2000c101124 */
[----:B------:R-:W-:Y:S05]  /*3d10*/  BRA `(.L_x_5016) ;  /* 0x00000004000c7947 */ /* 0x000fea0003800000 */
.L_x_5034:
        /* <DEDUP_REMOVED lines=17> */
.L_x_5041:
[----:B------:R-:W-:-:S04]  /*3e30*/  LOP3.LUT R2, R3, 0x80000000, RZ, 0xc0, !PT ;  /* 0x8000000003027812 */ /* 0x000fc800078ec0ff */
[----:B------:R-:W-:-:S04]  /*3e40*/  SHF.R.U32.HI R3, RZ, 0x18, R2 ;  /* 0x00000018ff037819 */ /* 0x000fc80000011602 */
[----:B------:R-:W-:-:S04]  /*3e50*/  LOP3.LUT R0, R0, R3, RZ, 0xfc, !PT ;  /* 0x0000000300007212 */ /* 0x000fc800078efcff */
[----:B------:R-:W-:-:S07]  /*3e60*/  PRMT R8, R0, 0x7610, R8 ;  /* 0x0000761000087816 */ /* 0x000fce0000000008 */
.L_x_5040:
[----:B------:R-:W-:Y:S05]  /*3e70*/  BSYNC B0 ;  /* 0x0000000000007941 */ /* 0x000fea0003800000 */
.L_x_5039:
[----:B------:R0:W-:Y:S01]  /*3e80*/  STG.E.U8 desc[UR36][R16.64], R8 ;  /* 0x0000000810007986 */ /* 0x0001e2000c101124 */
[----:B------:R-:W-:Y:S05]  /*3e90*/  BRA `(.L_x_5016) ;  /* 0x0000000000ac7947 */ /* 0x000fea0003800000 */
.L_x_5033:
        /* <DEDUP_REMOVED lines=22> */
.L_x_5015:
        /* <DEDUP_REMOVED lines=16> */
.L_x_5044:
[----:B------:R-:W-:Y:S05]  /*4100*/  BRA `(.L_x_5016) ;  /* 0x0000000000107947 */ /* 0x000fea0003800000 */
.L_x_5043:
[----:B------:R-:W-:-:S05]  /*4110*/  SHF.R.S32.HI R3, RZ, 0x1f, R2 ;  /* 0x0000001fff037819 */ /* 0x000fca0000011402 */
[----:B------:R0:W-:Y:S01]  /*4120*/  STG.E.64 desc[UR36][R16.64], R2 ;  /* 0x0000000210007986 */ /* 0x0001e2000c101b24 */
[----:B------:R-:W-:Y:S05]  /*4130*/  BRA `(.L_x_5016) ;  /* 0x0000000000047947 */ /* 0x000fea0003800000 */
.L_x_5042:
[----:B------:R0:W-:Y:S02]  /*4140*/  STG.E desc[UR36][R16.64], R2 ;  /* 0x0000000210007986 */ /* 0x0001e4000c101924 */
.L_x_5016:
[----:B------:R-:W-:-:S04]  /*4150*/  IMAD R18, R18, 0x200, R23 ;  /* 0x0000020012127824 */ /* 0x000fc800078e0217 */
[----:B------:R-:W-:-:S07]  /*4160*/  VIADD R19, R18, 0x80 ;  /* 0x0000008012137836 */ /* 0x000fce0000000000 */
.L_x_4943:
[----:B------:R-:W-:Y:S05]  /*4170*/  BSYNC B6 ;  /* 0x0000000000067941 */ /* 0x000fea0003800000 */
.L_x_4942:
        /* <DEDUP_REMOVED lines=358> */
.L_x_5047:
        /* <DEDUP_REMOVED lines=20> */
.L_x_5051:
[----:B------:R0:W5:Y:S01]  /*5920*/  LDG.E.U8 R22, desc[UR36][R2.64] ;  /* 0x0000002402167981 */ /* 0x000162000c1e1100 */
[----:B------:R-:W-:Y:S05]  /*5930*/  BRA `(.L_x_5053) ;  /* 0x0000000c00347947 */ /* 0x000fea0003800000 */
.L_x_5050:
        /* <DEDUP_REMOVED lines=8> */
.L_x_5055:
[----:B------:R0:W5:Y:S01]  /*59c0*/  LDG.E R22, desc[UR36][R2.64] ;  /* 0x0000002402167981 */ /* 0x000162000c1e1900 */
[----:B------:R-:W-:Y:S05]  /*59d0*/  BRA `(.L_x_5053) ;  /* 0x0000000c000c7947 */ /* 0x000fea0003800000 */
.L_x_5054:
[----:B------:R0:W5:Y:S01]  /*59e0*/  LDG.E.S16 R22, desc[UR36][R2.64] ;  /* 0x0000002402167981 */ /* 0x000162000c1e1700 */
[----:B------:R-:W-:Y:S05]  /*59f0*/  BRA `(.L_x_5053) ;  /* 0x0000000c00047947 */ /* 0x000fea0003800000 */
.L_x_5049:
        /* <DEDUP_REMOVED lines=9> */
.L_x_5057:
[----:B------:R-:W2:Y:S02]  /*5a90*/  LDG.E.U16 R2, desc[UR36][R2.64] ;  /* 0x0000002402027981 */ /* 0x000ea4000c1e1500 */
[----:B--2---:R-:W-:-:S06]  /*5aa0*/  HADD2.F32 R22, -RZ, R2.H0_H0 ;  /* 0x20000002ff167230 */ /* 0x004fcc0000004100 */
[----:B------:R-:W0:Y:S01]  /*5ab0*/  F2I.FTZ.TRUNC.NTZ R22, R22 ;  /* 0x0000001600167305 */ /* 0x000e22000021f100 */
[----:B------:R-:W-:Y:S05]  /*5ac0*/  BRA `(.L_x_5053) ;  /* 0x0000000800d07947 */ /* 0x000fea0003800000 */
.L_x_5056:
        /* <DEDUP_REMOVED lines=9> */
.L_x_5059:
[----:B------:R-:W2:Y:S02]  /*5b60*/  LDG.E.U16 R2, desc[UR36][R2.64] ;  /* 0x0000002402027981 */ /* 0x000ea4000c1e1500 */
[----:B--2---:R-:W-:-:S06]  /*5b70*/  HADD2.F32 R22, -RZ, R2.H0_H0 ;  /* 0x20000002ff167230 */ /* 0x004fcc0000004100 */
[----:B------:R-:W0:Y:S01]  /*5b80*/  F2I.FTZ.TRUNC.NTZ R22, R22 ;  /* 0x0000001600167305 */ /* 0x000e22000021f100 */
[----:B------:R-:W-:Y:S05]  /*5b90*/  BRA `(.L_x_5053) ;  /* 0x00000008009c7947 */ /* 0x000fea0003800000 */
.L_x_5058:
[----:B------:R-:W2:Y:S02]  /*5ba0*/  LDG.E.64 R22, desc[UR36][R2.64] ;  /* 0x0000002402167981 */ /* 0x000ea4000c1e1b00 */
[----:B--2---:R0:W1:Y:S01]  /*5bb0*/  F2I.F64.TRUNC R22, R22 ;  /* 0x0000001600167311 */ /* 0x004062000030d100 */
[----:B------:R-:W-:Y:S05]  /*5bc0*/  BRA `(.L_x_5053) ;  /* 0x0000000800907947 */ /* 0x000fea0003800000 */
.L_x_5048:
        /* <DEDUP_REMOVED lines=12> */
.L_x_5062:
[----:B------:R-:W2:Y:S02]  /*5c90*/  LDG.E.64 R2, desc[UR36][R2.64] ;  /* 0x0000002402027981 */ /* 0x000ea4000c1e1b00 */
[----:B--2---:R0:W1:Y:S01]  /*5ca0*/  F2I.F64.TRUNC R22, R2 ;  /* 0x0000000200167311 */ /* 0x004062000030d100 */
[----:B------:R-:W-:Y:S05]  /*5cb0*/  BRA `(.L_x_5053) ;  /* 0x0000000800547947 */ /* 0x000fea0003800000 */
.L_x_5061:
        /* <DEDUP_REMOVED lines=25> */
[----:B------:R4:W0:Y:S01]  /*5e50*/  F2I.FTZ.TRUNC.NTZ R22, R5 ;  /* 0x0000000500167305 */ /* 0x000822000021f100 */
[----:B------:R-:W-:Y:S05]  /*5e60*/  BRA `(.L_x_5053) ;  /* 0x0000000400e87947 */ /* 0x000fea0003800000 */
.L_x_5064:
        /* <DEDUP_REMOVED lines=14> */
.L_x_5063:
[----:B------:R-:W2:Y:S02]  /*5f50*/  LDG.E.U16 R22, desc[UR36][R2.64] ;  /* 0x0000002402167981 */ /* 0x000ea4000c1e1500 */
[----:B--2---:R-:W-:-:S06]  /*5f60*/  IMAD.U32 R22, R22, 0x10000, RZ ;  /* 0x0001000016167824 */ /* 0x004fcc00078e00ff */
[----:B------:R-:W0:Y:S01]  /*5f70*/  F2I.FTZ.TRUNC.NTZ R22, R22 ;  /* 0x0000001600167305 */ /* 0x000e22000021f100 */
[----:B------:R-:W-:Y:S05]  /*5f80*/  BRA `(.L_x_5053) ;  /* 0x0000000400a07947 */ /* 0x000fea0003800000 */
.L_x_5060:
        /* <DEDUP_REMOVED lines=10> */
.L_x_5067:
        /* <DEDUP_REMOVED lines=21> */
.L_x_5071:
[----:B------:R-:W-:Y:S05]  /*6180*/  BSYNC B1 ;  /* 0x0000000000017941 */ /* 0x000fea0003800000 */
.L_x_5070:
[----:B------:R-:W-:Y:S01]  /*6190*/  IMAD.SHL.U32 R2, R2, 0x100000, RZ ;  /* 0x0010000002027824 */ /* 0x000fe200078e00ff */
[----:B------:R-:W-:-:S04]  /*61a0*/  LEA R3, R0, 0x3b800000, 0x17 ;  /* 0x3b80000000037811 */ /* 0x000fc800078eb8ff */
[----:B------:R-:W-:-:S07]  /*61b0*/  LOP3.LUT R22, R3, R2, R22, 0xfe, !PT ;  /* 0x0000000203167212 */ /* 0x000fce00078efe16 */
.L_x_5069:
[----:B------:R-:W-:Y:S05]  /*61c0*/  BSYNC B0 ;  /* 0x0000000000007941 */ /* 0x000fea0003800000 */
.L_x_5068:
[----:B------:R-:W0:Y:S01]  /*61d0*/  F2I.FTZ.TRUNC.NTZ R22, R22 ;  /* 0x0000001600167305 */ /* 0x000e22000021f100 */
[----:B------:R-:W-:Y:S05]  /*61e0*/  BRA `(.L_x_5053) ;  /* 0x0000000400087947 */ /* 0x000fea0003800000 */
.L_x_5066:
        /* <DEDUP_REMOVED lines=21> */
.L_x_5075:
[----:B------:R-:W-:Y:S05]  /*6340*/  BSYNC B1 ;  /* 0x0000000000017941 */ /* 0x000fea0003800000 */
.L_x_5074:
[----:B------:R-:W-:Y:S01]  /*6350*/  IMAD.SHL.U32 R2, R2, 0x200000, RZ ;  /* 0x0020000002027824 */ /* 0x000fe200078e00ff */
[----:B------:R-:W-:-:S04]  /*6360*/  LEA R3, R0, 0x37800000, 0x17 ;  /* 0x3780000000037811 */ /* 0x000fc800078eb8ff */
[----:B------:R-:W-:-:S07]  /*6370*/  LOP3.LUT R22, R3, R2, R22, 0xfe, !PT ;  /* 0x0000000203167212 */ /* 0x000fce00078efe16 */
.L_x_5073:
[----:B------:R-:W-:Y:S05]  /*6380*/  BSYNC B0 ;  /* 0x0000000000007941 */ /* 0x000fea0003800000 */
.L_x_5072:
[----:B------:R-:W0:Y:S01]  /*6390*/  F2I.FTZ.TRUNC.NTZ R22, R22 ;  /* 0x0000001600167305 */ /* 0x000e22000021f100 */
[----:B------:R-:W-:Y:S05]  /*63a0*/  BRA `(.L_x_5053) ;  /* 0x0000000000987947 */ /* 0x000fea0003800000 */
.L_x_5065:
        /* <DEDUP_REMOVED lines=14> */
.L_x_5079:
[----:B------:R-:W-:Y:S05]  /*6490*/  BSYNC B0 ;  /* 0x0000000000007941 */ /* 0x000fea0003800000 */
.L_x_5078:
[----:B------:R-:W0:Y:S01]  /*64a0*/  F2I.FTZ.TRUNC.NTZ R22, R22 ;  /* 0x0000001600167305 */ /* 0x000e22000021f100 */
[----:B------:R-:W-:Y:S05]  /*64b0*/  BRA `(.L_x_5053) ;  /* 0x0000000000547947 */ /* 0x000fea0003800000 */
.L_x_5052:
        /* <DEDUP_REMOVED lines=17> */
.L_x_5080:
[----:B------:R-:W-:Y:S05]  /*65d0*/  BRA `(.L_x_5053) ;  /* 0x00000000000c7947 */ /* 0x000fea0003800000 */
.L_x_5077:
[----:B------:R0:W5:Y:S01]  /*65e0*/  LDG.E R22, desc[UR36][R2.64] ;  /* 0x0000002402167981 */ /* 0x000162000c1e1900 */
[----:B------:R-:W-:Y:S05]  /*65f0*/  BRA `(.L_x_5053) ;  /* 0x0000000000047947 */ /* 0x000fea0003800000 */
.L_x_5076:
[----:B------:R0:W5:Y:S02]  /*6600*/  LDG.E R22, desc[UR36][R2.64] ;  /* 0x0000002402167981 */ /* 0x000164000c1e1900 */
.L_x_5053:
[----:B--2---:R-:W2:Y:S01]  /*6610*/  LDC.U8 R4, c[0x0][0x493] ;  /* 0x000124c0ff047b82 */ /* 0x004ea20000000000 */
[----:B------:R-:W-:Y:S02]  /*6620*/  ULDC.64 UR4, c[0x0][0x488] ;  /* 0x0001220000047ab9 */ /* 0x000fe40000000a00 */
[----:B0-----:R-:W-:-:S05]  /*6630*/  IADD3 R2, P0, R18, UR4, RZ ;  /* 0x0000000412027c10 */ /* 0x001fca000ff1e0ff */
[----:B------:R-:W-:Y:S01]  /*6640*/  IMAD.X R3, RZ, RZ, UR5, P0 ;  /* 0x00000005ff037e24 */ /* 0x000fe200080e06ff */
        /* <DEDUP_REMOVED lines=13> */
.L_x_5084:
[----:B------:R0:W5:Y:S01]  /*6720*/  LDG.E.U8 R23, desc[UR36][R2.64] ;  /* 0x0000002402177981 */ /* 0x000162000c1e1100 */
[----:B------:R-:W-:Y:S05]  /*6730*/  BRA `(.L_x_5086) ;  /* 0x0000000c00347947 */ /* 0x000fea0003800000 */
.L_x_5083:
        /* <DEDUP_REMOVED lines=8> */
.L_x_5088:
[----:B------:R0:W5:Y:S01]  /*67c0*/  LDG.E R23, desc[UR36][R2.64] ;  /* 0x0000002402177981 */ /* 0x000162000c1e1900 */
[----:B------:R-:W-:Y:S05]  /*67d0*/  BRA `(.L_x_5086) ;  /* 0x0000000c000c7947 */ /* 0x000fea0003800000 */
.L_x_5087:
[----:B------:R0:W5:Y:S01]  /*67e0*/  LDG.E.S16 R23, desc[UR36][R2.64] ;  /* 0x0000002402177981 */ /* 0x000162000c1e1700 */
[----:B------:R-:W-:Y:S05]  /*67f0*/  BRA `(.L_x_5086) ;  /* 0x0000000c00047947 */ /* 0x000fea0003800000 */
.L_x_5082:
        /* <DEDUP_REMOVED lines=9> */
.L_x_5090:
[----:B------:R-:W2:Y:S02]  /*6890*/  LDG.E.U16 R2, desc[UR36][R2.64] ;  /* 0x0000002402027981 */ /* 0x000ea4000c1e1500 */
[----:B--2---:R-:W-:-:S06]  /*68a0*/  HADD2.F32 R23, -RZ, R2.H0_H0 ;  /* 0x20000002ff177230 */ /* 0x004fcc0000004100 */
[----:B------:R-:W0:Y:S01]  /*68b0*/  F2I.FTZ.TRUNC.NTZ R23, R23 ;  /* 0x0000001700177305 */ /* 0x000e22000021f100 */
[----:B------:R-:W-:Y:S05]  /*68c0*/  BRA `(.L_x_5086) ;  /* 0x0000000800d07947 */ /* 0x000fea0003800000 */
.L_x_5089:
        /* <DEDUP_REMOVED lines=9> */
.L_x_5092:
[----:B------:R-:W2:Y:S02]  /*6960*/  LDG.E.U16 R2, desc[UR36][R2.64] ;  /* 0x0000002402027981 */ /* 0x000ea4000c1e1500 */
[----:B--2---:R-:W-:-:S06]  /*6970*/  HADD2.F32 R23, -RZ, R2.H0_H0 ;  /* 0x20000002ff177230 */ /* 0x004fcc0000004100 */
[----:B------:R-:W0:Y:S01]  /*6980*/  F2I.FTZ.TRUNC.NTZ R23, R23 ;  /* 0x0000001700177305 */ /* 0x000e22000021f100 */
[----:B------:R-:W-:Y:S05]  /*6990*/  BRA `(.L_x_5086) ;  /* 0x00000008009c7947 */ /* 0x000fea0003800000 */
.L_x_5091:
[----:B------:R-:W2:Y:S02]  /*69a0*/  LDG.E.64 R2, desc[UR36][R2.64] ;  /* 0x0000002402027981 */ /* 0x000ea4000c1e1b00 */
[----:B--2---:R0:W2:Y:S01]  /*69b0*/  F2I.F64.TRUNC R23, R2 ;  /* 0x0000000200177311 */ /* 0x0040a2000030d100 */
[----:B------:R-:W-:Y:S05]  /*69c0*/  BRA `(.L_x_5086) ;  /* 0x0000000800907947 */ /* 0x000fea0003800000 */
.L_x_5081:
        /* <DEDUP_REMOVED lines=12> */
.L_x_5095:
[----:B------:R-:W2:Y:S02]  /*6a90*/  LDG.E.64 R2, desc[UR36][R2.64] ;  /* 0x0000002402027981 */ /* 0x000ea4000c1e1b00 */
[----:B--2---:R0:W2:Y:S01]  /*6aa0*/  F2I.F64.TRUNC R23, R2 ;  /* 0x0000000200177311 */ /* 0x0040a2000030d100 */
[----:B------:R-:W-:Y:S05]  /*6ab0*/  BRA `(.L_x_5086) ;  /* 0x0000000800547947 */ /* 0x000fea0003800000 */
.L_x_5094:
        /* <DEDUP_REMOVED lines=10> */
[----:B----4-:R-:W0:Y:S01]  /*6b60*/  FLO.U32 R5, R4 ;  /* 0x0000000400057300 */ /* 0x010e2200000e0000 */
        /* <DEDUP_REMOVED lines=14> */
[----:B------:R0:W2:Y:S01]  /*6c50*/  F2I.FTZ.TRUNC.NTZ R23, R5 ;  /* 0x0000000500177305 */ /* 0x0000a2000021f100 */
[----:B------:R-:W-:Y:S05]  /*6c60*/  BRA `(.L_x_5086) ;  /* 0x0000000400e87947 */ /* 0x000fea0003800000 */
.L_x_5097:
[----:B------:R-:W2:Y:S02]  /*6c70*/  LDG.E.U8 R2, desc[UR36][R2.64] ;  /* 0x0000002402027981 */ /* 0x000ea4000c1e1100 */
[C---:B--2---:R-:W-:Y:S02]  /*6c80*/  IMAD.SHL.U32 R0, R2.reuse, 0x2000000, RZ ;  /* 0x0200000002007824 */ /* 0x044fe400078e00ff */
[----:B----4-:R-:W-:-:S03]  /*6c90*/  IMAD.SHL.U32 R5, R2, 0x1000000, RZ ;  /* 0x0100000002057824 */ /* 0x010fc600078e00ff */
        /* <DEDUP_REMOVED lines=9> */
[----:B------:R0:W2:Y:S01]  /*6d30*/  F2I.FTZ.TRUNC.NTZ R23, R4 ;  /* 0x0000000400177305 */ /* 0x0000a2000021f100 */
[----:B------:R-:W-:Y:S05]  /*6d40*/  BRA `(.L_x_5086) ;  /* 0x0000000400b07947 */ /* 0x000fea0003800000 */
.L_x_5096:
[----:B------:R-:W2:Y:S02]  /*6d50*/  LDG.E.U16 R23, desc[UR36][R2.64] ;  /* 0x0000002402177981 */ /* 0x000ea4000c1e1500 */
[----:B--2---:R-:W-:-:S06]  /*6d60*/  IMAD.U32 R23, R23, 0x10000, RZ ;  /* 0x0001000017177824 */ /* 0x004fcc00078e00ff */
[----:B------:R-:W0:Y:S01]  /*6d70*/  F2I.FTZ.TRUNC.NTZ R23, R23 ;  /* 0x0000001700177305 */ /* 0x000e22000021f100 */
[----:B------:R-:W-:Y:S05]  /*6d80*/  BRA `(.L_x_5086) ;  /* 0x0000000400a07947 */ /* 0x000fea0003800000 */
.L_x_5093:
        /* <DEDUP_REMOVED lines=10> */
.L_x_5100:
        /* <DEDUP_REMOVED lines=18> */
[----:B----4-:R-:W-:-:S05]  /*6f50*/  VIADD R5, R3, 0xffffffe4 ;  /* 0xffffffe403057836 */ /* 0x010fca0000000000 */
[----:B------:R-:W-:-:S04]  /*6f60*/  SHF.L.U32 R5, R2, R5, RZ ;  /* 0x0000000502057219 */ /* 0x000fc800000006ff */
[----:B------:R-:W-:-:S07]  /*6f70*/  LOP3.LUT R2, R5, 0x7, RZ, 0xc0, !PT ;  /* 0x0000000705027812 */ /* 0x000fce00078ec0ff */
.L_x_5104:
[----:B------:R-:W-:Y:S05]  /*6f80*/  BSYNC B1 ;  /* 0x0000000000017941 */ /* 0x000fea0003800000 */
.L_x_5103:
[----:B------:R-:W-:Y:S01]  /*6f90*/  IMAD.SHL.U32 R2, R2, 0x100000, RZ ;  /* 0x0010000002027824 */ /* 0x000fe200078e00ff */
[----:B------:R-:W-:-:S04]  /*6fa0*/  LEA R0, R0, 0x3b800000, 0x17 ;  /* 0x3b80000000007811 */ /* 0x000fc800078eb8ff */
[----:B------:R-:W-:-:S07]  /*6fb0*/  LOP3.LUT R23, R0, R2, R23, 0xfe, !PT ;  /* 0x0000000200177212 */ /* 0x000fce00078efe17 */
.L_x_5102:
[----:B------:R-:W-:Y:S05]  /*6fc0*/  BSYNC B0 ;  /* 0x0000000000007941 */ /* 0x000fea0003800000 */
.L_x_5101:
[----:B------:R-:W0:Y:S01]  /*6fd0*/  F2I.FTZ.TRUNC.NTZ R23, R23 ;  /* 0x0000001700177305 */ /* 0x000e22000021f100 */
[----:B------:R-:W-:Y:S05]  /*6fe0*/  BRA `(.L_x_5086) ;  /* 0x0000000400087947 */ /* 0x000fea0003800000 */
.L_x_5099:
        /* <DEDUP_REMOVED lines=21> */
.L_x_5108:
[----:B------:R-:W-:Y:S05]  /*7140*/  BSYNC B1 ;  /* 0x0000000000017941 */ /* 0x000fea0003800000 */
.L_x_5107:
[----:B------:R-:W-:Y:S01]  /*7150*/  IMAD.SHL.U32 R2, R2, 0x200000, RZ ;  /* 0x0020000002027824 */ /* 0x000fe200078e00ff */
[----:B------:R-:W-:-:S04]  /*7160*/  LEA R0, R0, 0x37800000, 0x17 ;  /* 0x3780000000007811 */ /* 0x000fc800078eb8ff */
[----:B------:R-:W-:-:S07]  /*7170*/  LOP3.LUT R23, R0, R2, R23, 0xfe, !PT ;  /* 0x0000000200177212 */ /* 0x000fce00078efe17 */
.L_x_5106:
[----:B------:R-:W-:Y:S05]  /*7180*/  BSYNC B0 ;  /* 0x0000000000007941 */ /* 0x000fea0003800000 */
.L_x_5105:
[----:B------:R-:W0:Y:S01]  /*7190*/  F2I.FTZ.TRUNC.NTZ R23, R23 ;  /* 0x0000001700177305 */ /* 0x000e22000021f100 */
[----:B------:R-:W-:Y:S05]  /*71a0*/  BRA `(.L_x_5086) ;  /* 0x0000000000987947 */ /* 0x000fea0003800000 */
.L_x_5098:
        /* <DEDUP_REMOVED lines=14> */
.L_x_5112:
[----:B------:R-:W-:Y:S05]  /*7290*/  BSYNC B0 ;  /* 0x0000000000007941 */ /* 0x000fea0003800000 */
.L_x_5111:
[----:B------:R-:W0:Y:S01]  /*72a0*/  F2I.FTZ.TRUNC.NTZ R23, R23 ;  /* 0x0000001700177305 */ /* 0x000e22000021f100 */
[----:B------:R-:W-:Y:S05]  /*72b0*/  BRA `(.L_x_5086) ;  /* 0x0000000000547947 */ /* 0x000fea0003800000 */
.L_x_5085:
[----:B------:R-:W-:Y:S01]  /*72c0*/  MOV R2, 0x0 ;  /* 0x0000000000027802 */ /* 0x000fe20000000f00 */
[----:B------:R-:W-:Y:S01]  /*72d0*/  ULDC.64 UR4, c[0x4][0x148] ;  /* 0x0100520000047ab9 */ /* 0x000fe20000000a00 */
[----:B------:R-:W-:Y:S01]  /*72e0*/  ULDC.64 UR6, c[0x4][0x28] ;  /* 0x01000a0000067ab9 */ /* 0x000fe20000000a00 */
[----:B------:R-:W-:Y:S02]  /*72f0*/  IMAD.U32 R4, RZ, RZ, UR4 ;  /* 0x00000004ff047e24 */ /* 0x000fe4000f8e00ff */
[----:B----4-:R-:W-:Y:S01]  /*7300*/  IMAD.U32 R5, RZ, RZ, UR5 ;  /* 0x00000005ff057e24 */ /* 0x010fe2000f8e00ff */
        /* <DEDUP_REMOVED lines=11> */
[----:B01-3-5:R-:W-:Y:S05]  /*73c0*/  CALL.ABS.NOINC R2 ;  /* 0x0000000002007343 */ /* 0x02bfea0003c00000 */
.L_x_5113:
[----:B------:R-:W-:Y:S05]  /*73d0*/  BRA `(.L_x_5086) ;  /* 0x00000000000c7947 */ /* 0x000fea0003800000 */
.L_x_5110:
[----:B------:R0:W5:Y:S01]  /*73e0*/  LDG.E R23, desc[UR36][R2.64] ;  /* 0x0000002402177981 */ /* 0x000162000c1e1900 */
[----:B------:R-:W-:Y:S05]  /*73f0*/  BRA `(.L_x_5086) ;  /* 0x0000000000047947 */ /* 0x000fea0003800000 */
.L_x_5109:
[----:B------:R0:W5:Y:S02]  /*7400*/  LDG.E R23, desc[UR36][R2.64] ;  /* 0x0000002402177981 */ /* 0x000164000c1e1900 */
.L_x_5086:
[----:B0-2---:R-:W0:Y:S01]  /*7410*/  LDC.U8 R3, c[0x0][0x491] ;  /* 0x00012440ff037b82 */ /* 0x005e220000000000 */
[----:B-1-3-5:R-:W-:Y:S02]  /*7420*/  LOP3.LUT R2, R23, R22, RZ, 0x3c, !PT ;  /* 0x0000001617027212 */ /* 0x02afe400078e3cff */
        /* <DEDUP_REMOVED lines=13> */
.L_x_5117:
[----:B------:R0:W-:Y:S01]  /*7500*/  STG.E.U8 desc[UR36][R16.64], R2 ;  /* 0x0000000210007986 */ /* 0x0001e2000c101124 */
[----:B------:R-:W-:Y:S05]  /*7510*/  BRA `(.L_x_5119) ;  /* 0x0000000c00507947 */ /* 0x000fea0003800000 */
.L_x_5116:
        /* <DEDUP_REMOVED lines=9> */
.L_x_5121:
[----:B------:R3:W-:Y:S01]  /*75b0*/  STG.E desc[UR36][R16.64], R2 ;  /* 0x0000000210007986 */ /* 0x0007e2000c101924 */
[----:B------:R-:W-:Y:S05]  /*75c0*/  BRA `(.L_x_5119) ;  /* 0x0000000c00247947 */ /* 0x000fea0003800000 */
.L_x_5120:
[----:B------:R2:W-:Y:S01]  /*75d0*/  STG.E.U16 desc[UR36][R16.64], R2 ;  /* 0x0000000210007986 */ /* 0x0005e2000c101524 */
[----:B------:R-:W-:Y:S05]  /*75e0*/  BRA `(.L_x_5119) ;  /* 0x0000000c001c7947 */ /* 0x000fea0003800000 */
.L_x_5115:
        /* <DEDUP_REMOVED lines=9> */
.L_x_5123:
[----:B------:R-:W-:-:S04]  /*7680*/  I2FP.F32.S32 R0, R2 ;  /* 0x0000000200007245 */ /* 0x000fc80000201400 */
[----:B------:R-:W-:-:S05]  /*7690*/  F2FP.F16.F32.PACK_AB R0, RZ, R0 ;  /* 0x00000000ff00723e */ /* 0x000fca00000000ff */
[----:B------:R0:W-:Y:S01]  /*76a0*/  STG.E.U16 desc[UR36][R16.64], R0 ;  /* 0x0000000010007986 */ /* 0x0001e2000c101524 */
[----:B------:R-:W-:Y:S05]  /*76b0*/  BRA `(.L_x_5119) ;  /* 0x0000000800e87947 */ /* 0x000fea0003800000 */
.L_x_5122:
        /* <DEDUP_REMOVED lines=10> */
.L_x_5125:
[----:B------:R-:W-:-:S04]  /*7760*/  I2FP.F32.S32 R2, R2 ;  /* 0x0000000200027245 */ /* 0x000fc80000201400 */
[----:B------:R-:W-:-:S04]  /*7770*/  F2FP.F16.F32.PACK_AB R3, RZ, R2 ;  /* 0x00000002ff03723e */ /* 0x000fc800000000ff */
[----:B------:R-:W-:-:S05]  /*7780*/  PRMT R3, R3, 0x5410, RZ ;  /* 0x0000541003037816 */ /* 0x000fca00000000ff */
[----:B------:R0:W-:Y:S01]  /*7790*/  STG.E desc[UR36][R16.64], R3 ;  /* 0x0000000310007986 */ /* 0x0001e2000c101924 */
[----:B------:R-:W-:Y:S05]  /*77a0*/  BRA `(.L_x_5119) ;  /* 0x0000000800ac7947 */ /* 0x000fea0003800000 */
.L_x_5124:
[----:B------:R-:W0:Y:S02]  /*77b0*/  I2F.F64 R2, R2 ;  /* 0x0000000200027312 */ /* 0x000e240000201c00 */
[----:B0-----:R0:W-:Y:S01]  /*77c0*/  STG.E.64 desc[UR36][R16.64], R2 ;  /* 0x0000000210007986 */ /* 0x0011e2000c101b24 */
[----:B------:R-:W-:Y:S05]  /*77d0*/  BRA `(.L_x_5119) ;  /* 0x0000000800a07947 */ /* 0x000fea0003800000 */
.L_x_5114:
        /* <DEDUP_REMOVED lines=12> */
.L_x_5128:
[----:B----4-:R-:W0:Y:S01]  /*78a0*/  I2F.F64 R4, R2 ;  /* 0x0000000200047312 */ /* 0x010e220000201c00 */
[----:B------:R-:W-:-:S05]  /*78b0*/  CS2R R6, SRZ ;  /* 0x0000000000067805 */ /* 0x000fca000001ff00 */
[----:B0-----:R0:W-:Y:S01]  /*78c0*/  STG.E.128 desc[UR36][R16.64], R4 ;  /* 0x0000000410007986 */ /* 0x0011e2000c101d24 */
[----:B------:R-:W-:Y:S05]  /*78d0*/  BRA `(.L_x_5119) ;  /* 0x0000000800607947 */ /* 0x000fea0003800000 */
.L_x_5127:
[----:B------:R-:W-:-:S13]  /*78e0*/  ISETP.NE.AND P0, PT, R0, 0xf, PT ;  /* 0x0000000f0000780c */ /* 0x000fda0003f05270 */
[----:B------:R-:W-:Y:S05]  /*78f0*/  @!P0 BRA `(.L_x_5129) ;  /* 0x0000000000b48947 */ /* 0x000fea0003800000 */
[----:B------:R-:W-:-:S13]  /*7900*/  ISETP.NE.AND P0, PT, R0, 0x17, PT ;  /* 0x000000170000780c */ /* 0x000fda0003f05270 */
[----:B------:R-:W-:Y:S05]  /*7910*/  @!P0 BRA `(.L_x_5130) ;  /* 0x0000000000548947 */ /* 0x000fea0003800000 */
[----:B------:R-:W-:-:S13]  /*7920*/  ISETP.NE.AND P0, PT, R0, 0x18, PT ;  /* 0x000000180000780c */ /* 0x000fda0003f05270 */
[----:B------:R-:W-:Y:S05]  /*7930*/  @P0 BRA `(.L_x_5118) ;  /* 0x0000000400f40947 */ /* 0x000fea0003800000 */
[----:B----4-:R-:W-:Y:S01]  /*7940*/  I2FP.F32.S32 R5, R2 ;  /* 0x0000000200057245 */ /* 0x010fe20000201400 */
        /* <DEDUP_REMOVED lines=14> */
.L_x_5132:
[----:B------:R-:W-:Y:S05]  /*7a30*/  BSYNC B0 ;  /* 0x0000000000007941 */ /* 0x000fea0003800000 */
.L_x_5131:
[----:B------:R-:W-:-:S05]  /*7a40*/  LOP3.LUT R3, R0, R3, RZ, 0xfc, !PT ;  /* 0x0000000300037212 */ /* 0x000fca00078efcff */
[----:B------:R0:W-:Y:S01]  /*7a50*/  STG.E.U8 desc[UR36][R16.64], R3 ;  /* 0x0000000310007986 */ /* 0x0001e2000c101124 */
[----:B------:R-:W-:Y:S05]  /*7a60*/  BRA `(.L_x_5119) ;  /* 0x0000000400fc7947 */ /* 0x000fea0003800000 */
.L_x_5130:
        /* <DEDUP_REMOVED lines=13> */
.L_x_5134:
[----:B------:R-:W-:Y:S01]  /*7b40*/  IMAD.MOV.U32 R0, RZ, RZ, 0x7f ;  /* 0x0000007fff007424 */ /* 0x000fe200078e00ff */
[----:B------:R-:W-:-:S04]  /*7b50*/  ISETP.GT.U32.AND P0, PT, R2, 0x7f800000, PT ;  /* 0x7f8000000200780c */ /* 0x000fc80003f04070 */
[----:B------:R-:W-:-:S09]  /*7b60*/  SEL R0, R0, 0x7c, P0 ;  /* 0x0000007c00007807 */ /* 0x000fd20000000000 */
.L_x_5135:
[----:B------:R-:W-:Y:S05]  /*7b70*/  BSYNC B0 ;  /* 0x0000000000007941 */ /* 0x000fea0003800000 */
.L_x_5133:
[----:B------:R-:W-:-:S04]  /*7b80*/  LOP3.LUT R2, R3, 0x80000000, RZ, 0xc0, !PT ;  /* 0x8000000003027812 */ /* 0x000fc800078ec0ff */
[----:B------:R-:W-:-:S04]  /*7b90*/  SHF.R.U32.HI R3, RZ, 0x18, R2 ;  /* 0x00000018ff037819 */ /* 0x000fc80000011602 */
[----:B------:R-:W-:-:S05]  /*7ba0*/  LOP3.LUT R3, R0, R3, RZ, 0xfc, !PT ;  /* 0x0000000300037212 */ /* 0x000fca00078efcff */
[----:B------:R0:W-:Y:S01]  /*7bb0*/  STG.E.U8 desc[UR36][R16.64], R3 ;  /* 0x0000000310007986 */ /* 0x0001e2000c101124 */
[----:B------:R-:W-:Y:S05]  /*7bc0*/  BRA `(.L_x_5119) ;  /* 0x0000000400a47947 */ /* 0x000fea0003800000 */
.L_x_5129:
[----:B------:R-:W-:-:S04]  /*7bd0*/  I2FP.F32.S32 R0, R2 ;  /* 0x0000000200007245 */ /* 0x000fc80000201400 */
[----:B------:R-:W-:-:S05]  /*7be0*/  F2FP.BF16.F32.PACK_AB R0, RZ, R0 ;  /* 0x00000000ff00723e */ /* 0x000fca00000010ff */
[----:B------:R0:W-:Y:S01]  /*7bf0*/  STG.E.U16 desc[UR36][R16.64], R0 ;  /* 0x0000000010007986 */ /* 0x0001e2000c101524 */
[----:B------:R-:W-:Y:S05]  /*7c00*/  BRA `(.L_x_5119) ;  /* 0x0000000400947947 */ /* 0x000fea0003800000 */
.L_x_5126:
        /* <DEDUP_REMOVED lines=10> */
.L_x_5138:
        /* <DEDUP_REMOVED lines=17> */
.L_x_5141:
[----:B------:R-:W-:-:S04]  /*7dc0*/  LOP3.LUT R2, R3, 0x80000000, RZ, 0xc0, !PT ;  /* 0x8000000003027812 */ /* 0x000fc800078ec0ff */
[----:B------:R-:W-:-:S04]  /*7dd0*/  SHF.R.U32.HI R3, RZ, 0x18, R2 ;  /* 0x00000018ff037819 */ /* 0x000fc80000011602 */
[----:B------:R-:W-:-:S04]  /*7de0*/  LOP3.LUT R0, R0, R3, RZ, 0xfc, !PT ;  /* 0x0000000300007212 */ /* 0x000fc800078efcff */
[----:B------:R-:W-:-:S07]  /*7df0*/  PRMT R8, R0, 0x7610, R8 ;  /* 0x0000761000087816 */ /* 0x000fce0000000008 */
.L_x_5140:
[----:B------:R-:W-:Y:S05]  /*7e00*/  BSYNC B0 ;  /* 0x0000000000007941 */ /* 0x000fea0003800000 */
.L_x_5139:
[----:B------:R0:W-:Y:S01]  /*7e10*/  STG.E.U8 desc[UR36][R16.64], R8 ;  /* 0x0000000810007986 */ /* 0x0001e2000c101124 */
[----:B------:R-:W-:Y:S05]  /*7e20*/  BRA `(.L_x_5119) ;  /* 0x00000004000c7947 */ /* 0x000fea0003800000 */
.L_x_5137:
        /* <DEDUP_REMOVED lines=17> */
.L_x_5144:
[----:B------:R-:W-:-:S04]  /*7f40*/  LOP3.LUT R2, R3, 0x80000000, RZ, 0xc0, !PT ;  /* 0x8000000003027812 */ /* 0x000fc800078ec0ff */
[----:B------:R-:W-:-:S04]  /*7f50*/  SHF.R.U32.HI R3, RZ, 0x18, R2 ;  /* 0x00000018ff037819 */ /* 0x000fc80000011602 */
[----:B------:R-:W-:-:S04]  /*7f60*/  LOP3.LUT R0, R0, R3, RZ, 0xfc, !PT ;  /* 0x0000000300007212 */ /* 0x000fc800078efcff */
[----:B------:R-:W-:-:S07]  /*7f70*/  PRMT R8, R0, 0x7610, R8 ;  /* 0x0000761000087816 */ /* 0x000fce0000000008 */
.L_x_5143:
[----:B------:R-:W-:Y:S05]  /*7f80*/  BSYNC B0 ;  /* 0x0000000000007941 */ /* 0x000fea0003800000 */
.L_x_5142:
[----:B------:R0:W-:Y:S01]  /*7f90*/  STG.E.U8 desc[UR36][R16.64], R8 ;  /* 0x0000000810007986 */ /* 0x0001e2000c101124 */
[----:B------:R-:W-:Y:S05]  /*7fa0*/  BRA `(.L_x_5119) ;  /* 0x0000000000ac7947 */ /* 0x000fea0003800000 */
.L_x_5136:
        /* <DEDUP_REMOVED lines=22> */
.L_x_5118:
[----:B------:R-:W-:Y:S01]  /*8110*/  MOV R0, 0x0 ;  /* 0x0000000000007802 */ /* 0x000fe20000000f00 */
[----:B------:R-:W-:Y:S01]  /*8120*/  ULDC.64 UR4, c[0x4][0x148] ;  /* 0x0100520000047ab9 */ /* 0x000fe20000000a00 */
[----:B------:R-:W-:Y:S01]  /*8130*/  ULDC.64 UR6, c[0x4][0x30] ;  /* 0x01000c0000067ab9 */ /* 0x000fe20000000a00 */
[----:B------:R-:W-:Y:S01]  /*8140*/  IMAD.U32 R4, RZ, RZ, UR4 ;  /* 0x00000004ff047e24 */ /* 0x000fe2000f8e00ff */
[----:B------:R0:W1:Y:S01]  /*8150*/  LDC.64 R2, c[0x4][R0] ;  /* 0x0100000000027b82 */ /* 0x0000620000000a00 */
[----:B----4-:R-:W-:Y:S01]  /*8160*/  IMAD.U32 R5, RZ, RZ, UR5 ;  /* 0x00000005ff057e24 */ /* 0x010fe2000f8e00ff */
        /* <DEDUP_REMOVED lines=10> */
.L_x_5147:
[----:B------:R-:W-:Y:S05]  /*8210*/  BRA `(.L_x_5119) ;  /* 0x0000000000107947 */ /* 0x000fea0003800000 */
.L_x_5146:
[----:B------:R-:W-:-:S05]  /*8220*/  SHF.R.S32.HI R3, RZ, 0x1f, R2 ;  /* 0x0000001fff037819 */ /* 0x000fca0000011402 */
[----:B------:R0:W-:Y:S01]  /*8230*/  STG.E.64 desc[UR36][R16.64], R2 ;  /* 0x0000000210007986 */ /* 0x0001e2000c101b24 */
[----:B------:R-:W-:Y:S05]  /*8240*/  BRA `(.L_x_5119) ;  /* 0x0000000000047947 */ /* 0x000fea0003800000 */
.L_x_5145:
[----:B------:R0:W-:Y:S02]  /*8250*/  STG.E desc[UR36][R16.64], R2 ;  /* 0x0000000210007986 */ /* 0x0001e4000c101924 */
.L_x_5119:
[----:B------:R-:W-:-:S07]  /*8260*/  VIADD R19, R19, 0x80 ;  /* 0x0000008013137836 */ /* 0x000fce0000000000 */
.L_x_5046:
[----:B------:R-:W-:Y:S05]  /*8270*/  BSYNC B6 ;  /* 0x0000000000067941 */ /* 0x000fea0003800000 */
.L_x_5045:
        /* <DEDUP_REMOVED lines=358> */
.L_x_5150:
        /* <DEDUP_REMOVED lines=20> */
.L_x_5154:
[----:B------:R0:W5:Y:S01]  /*9a20*/  LDG.E.U8 R22, desc[UR36][R2.64] ;  /* 0x0000002402167981 */ /* 0x000162000c1e1100 */
[----:B------:R-:W-:Y:S05]  /*9a30*/  BRA `(.L_x_5156) ;  /* 0x0000000c00347947 */ /* 0x000fea0003800000 */
.L_x_5153:
        /* <DEDUP_REMOVED lines=8> */
.L_x_5158:
[----:B------:R0:W5:Y:S01]  /*9ac0*/  LDG.E R22, desc[UR36][R2.64] ;  /* 0x0000002402167981 */ /* 0x000162000c1e1900 */
[----:B------:R-:W-:Y:S05]  /*9ad0*/  BRA `(.L_x_5156) ;  /* 0x0000000c000c7947 */ /* 0x000fea0003800000 */
.L_x_5157:
[----:B------:R0:W5:Y:S01]  /*9ae0*/  LDG.E.S16 R22, desc[UR36][R2.64] ;  /* 0x0000002402167981 */ /* 0x000162000c1e1700 */
[----:B------:R-:W-:Y:S05]  /*9af0*/  BRA `(.L_x_5156) ;  /* 0x0000000c00047947 */ /* 0x000fea0003800000 */
.L_x_5152:
        /* <DEDUP_REMOVED lines=9> */
.L_x_5160:
[----:B------:R-:W2:Y:S02]  /*9b90*/  LDG.E.U16 R2, desc[UR36][R2.64] ;  /* 0x0000002402027981 */ /* 0x000ea4000c1e1500 */
[----:B--2---:R-:W-:-:S06]  /*9ba0*/  HADD2.F32 R22, -RZ, R2.H0_H0 ;  /* 0x20000002ff167230 */ /* 0x004fcc0000004100 */
[----:B------:R-:W2:Y:S01]  /*9bb0*/  F2I.FTZ.TRUNC.NTZ R22, R22 ;  /* 0x0000001600167305 */ /* 0x000ea2000021f100 */
[----:B------:R-:W-:Y:S05]  /*9bc0*/  BRA `(.L_x_5156) ;  /* 0x0000000800d07947 */ /* 0x000fea0003800000 */
.L_x_5159:
        /* <DEDUP_REMOVED lines=9> */
.L_x_5162:
[----:B------:R-:W2:Y:S02]  /*9c60*/  LDG.E.U16 R2, desc[UR36][R2.64] ;  /* 0x0000002402027981 */ /* 0x000ea4000c1e1500 */
[----:B--2---:R-:W-:-:S06]  /*9c70*/  HADD2.F32 R22, -RZ, R2.H0_H0 ;  /* 0x20000002ff167230 */ /* 0x004fcc0000004100 */
[----:B------:R-:W0:Y:S01]  /*9c80*/  F2I.FTZ.TRUNC.NTZ R22, R22 ;  /* 0x0000001600167305 */ /* 0x000e22000021f100 */
[----:B------:R-:W-:Y:S05]  /*9c90*/  BRA `(.L_x_5156) ;  /* 0x00000008009c7947 */ /* 0x000fea0003800000 */
.L_x_5161:
[----:B------:R-:W2:Y:S02]  /*9ca0*/  LDG.E.64 R22, desc[UR36][R2.64] ;  /* 0x0000002402167981 */ /* 0x000ea4000c1e1b00 */
[----:B--2---:R3:W4:Y:S01]  /*9cb0*/  F2I.F64.TRUNC R22, R22 ;  /* 0x0000001600167311 */ /* 0x004722000030d100 */
[----:B------:R-:W-:Y:S05]  /*9cc0*/  BRA `(.L_x_5156) ;  /* 0x0000000800907947 */ /* 0x000fea0003800000 */
.L_x_5151:
        /* <DEDUP_REMOVED lines=12> */
.L_x_5165:
[----:B------:R-:W2:Y:S02]  /*9d90*/  LDG.E.64 R2, desc[UR36][R2.64] ;  /* 0x0000002402027981 */ /* 0x000ea4000c1e1b00 */
[----:B--2---:R0:W1:Y:S01]  /*9da0*/  F2I.F64.TRUNC R22, R2 ;  /* 0x0000000200167311 */ /* 0x004062000030d100 */
[----:B------:R-:W-:Y:S05]  /*9db0*/  BRA `(.L_x_5156) ;  /* 0x0000000800547947 */ /* 0x000fea0003800000 */
.L_x_5164:
        /* <DEDUP_REMOVED lines=27> */
.L_x_5167:
        /* <DEDUP_REMOVED lines=14> */
.L_x_5166:
[----:B------:R-:W2:Y:S02]  /*a050*/  LDG.E.U16 R22, desc[UR36][R2.64] ;  /* 0x0000002402167981 */ /* 0x000ea4000c1e1500 */
[----:B--2---:R-:W-:-:S06]  /*a060*/  IMAD.U32 R22, R22, 0x10000, RZ ;  /* 0x0001000016167824 */ /* 0x004fcc00078e00ff */
[----:B------:R-:W0:Y:S01]  /*a070*/  F2I.FTZ.TRUNC.NTZ R22, R22 ;  /* 0x0000001600167305 */ /* 0x000e22000021f100 */
[----:B------:R-:W-:Y:S05]  /*a080*/  BRA `(.L_x_5156) ;  /* 0x0000000400a07947 */ /* 0x000fea0003800000 */
.L_x_5163:
        /* <DEDUP_REMOVED lines=10> */
.L_x_5170:
        /* <DEDUP_REMOVED lines=21> */
.L_x_5174:
[----:B------:R-:W-:Y:S05]  /*a280*/  BSYNC B1 ;  /* 0x0000000000017941 */ /* 0x000fea0003800000 */
.L_x_5173:
[----:B------:R-:W-:Y:S01]  /*a290*/  IMAD.SHL.U32 R2, R2, 0x100000, RZ ;  /* 0x0010000002027824 */ /* 0x000fe200078e00ff */
[----:B------:R-:W-:-:S04]  /*a2a0*/  LEA R3, R0, 0x3b800000, 0x17 ;  /* 0x3b80000000037811 */ /* 0x000fc800078eb8ff */
[----:B------:R-:W-:-:S07]  /*a2b0*/  LOP3.LUT R22, R3, R2, R22, 0xfe, !PT ;  /* 0x0000000203167212 */ /* 0x000fce00078efe16 */
.L_x_5172:
[----:B------:R-:W-:Y:S05]  /*a2c0*/  BSYNC B0 ;  /* 0x0000000000007941 */ /* 0x000fea0003800000 */
.L_x_5171:
[----:B------:R-:W0:Y:S01]  /*a2d0*/  F2I.FTZ.TRUNC.NTZ R22, R22 ;  /* 0x0000001600167305 */ /* 0x000e22000021f100 */
[----:B------:R-:W-:Y:S05]  /*a2e0*/  BRA `(.L_x_5156) ;  /* 0x0000000400087947 */ /* 0x000fea0003800000 */
.L_x_5169:
        /* <DEDUP_REMOVED lines=21> */
.L_x_5178:
[----:B------:R-:W-:Y:S05]  /*a440*/  BSYNC B1 ;  /* 0x0000000000017941 */ /* 0x000fea0003800000 */
.L_x_5177:
[----:B------:R-:W-:Y:S01]  /*a450*/  IMAD.SHL.U32 R2, R2, 0x200000, RZ ;  /* 0x0020000002027824 */ /* 0x000fe200078e00ff */
[----:B------:R-:W-:-:S04]  /*a460*/  LEA R3, R0, 0x37800000, 0x17 ;  /* 0x3780000000037811 */ /* 0x000fc800078eb8ff */
[----:B------:R-:W-:-:S07]  /*a470*/  LOP3.LUT R22, R3, R2, R22, 0xfe, !PT ;  /* 0x0000000203167212 */ /* 0x000fce00078efe16 */
.L_x_5176:
[----:B------:R-:W-:Y:S05]  /*a480*/  BSYNC B0 ;  /* 0x0000000000007941 */ /* 0x000fea0003800000 */
.L_x_5175:
[----:B------:R-:W0:Y:S01]  /*a490*/  F2I.FTZ.TRUNC.NTZ R22, R22 ;  /* 0x0000001600167305 */ /* 0x000e22000021f100 */
[----:B------:R-:W-:Y:S05]  /*a4a0*/  BRA `(.L_x_5156) ;  /* 0x0000000000987947 */ /* 0x000fea0003800000 */
.L_x_5168:
        /* <DEDUP_REMOVED lines=14> */
.L_x_5182:
[----:B------:R-:W-:Y:S05]  /*a590*/  BSYNC B0 ;  /* 0x0000000000007941 */ /* 0x000fea0003800000 */
.L_x_5181:
[----:B------:R-:W0:Y:S01]  /*a5a0*/  F2I.FTZ.TRUNC.NTZ R22, R22 ;  /* 0x0000001600167305 */ /* 0x000e22000021f100 */
[----:B------:R-:W-:Y:S05]  /*a5b0*/  BRA `(.L_x_5156) ;  /* 0x0000000000547947 */ /* 0x000fea0003800000 */
.L_x_5155:
        /* <DEDUP_REMOVED lines=17> */
.L_x_5183:
[----:B------:R-:W-:Y:S05]  /*a6d0*/  BRA `(.L_x_5156) ;  /* 0x00000000000c7947 */ /* 0x000fea0003800000 */
.L_x_5180:
[----:B------:R0:W5:Y:S01]  /*a6e0*/  LDG.E R22, desc[UR36][R2.64] ;  /* 0x0000002402167981 */ /* 0x000162000c1e1900 */
[----:B------:R-:W-:Y:S05]  /*a6f0*/  BRA `(.L_x_5156) ;  /* 0x0000000000047947 */ /* 0x000fea0003800000 */
.L_x_5179:
[----:B------:R0:W5:Y:S02]  /*a700*/  LDG.E R22, desc[UR36][R2.64] ;  /* 0x0000002402167981 */ /* 0x000164000c1e1900 */
.L_x_5156:
        /* <DEDUP_REMOVED lines=15> */
[----:B---3--:R0:W5:Y:S01]  /*a800*/  LDG.E.S8 R23, desc[UR36][R2.64] ;  /* 0x0000002402177981 */ /* 0x008162000c1e1300 */
[----:B------:R-:W-:Y:S05]  /*a810*/  BRA `(.L_x_5189) ;  /* 0x0000000c003c7947 */ /* 0x000fea0003800000 */
.L_x_5187:
[----:B---3--:R0:W5:Y:S01]  /*a820*/  LDG.E.U8 R23, desc[UR36][R2.64] ;  /* 0x0000002402177981 */ /* 0x008162000c1e1100 */
[----:B------:R-:W-:Y:S05]  /*a830*/  BRA `(.L_x_5189) ;  /* 0x0000000c00347947 */ /* 0x000fea0003800000 */
.L_x_5186:
[----:B------:R-:W-:-:S13]  /*a840*/  ISETP.NE.AND P0, PT, R0, 0x2, PT ;  /* 0x000000020000780c */ /* 0x000fda0003f05270 */
[----:B------:R-:W-:Y:S05]  /*a850*/  @!P0 BRA `(.L_x_5190) ;  /* 0x0000000000208947 */ /* 0x000fea0003800000 */
[----:B------:R-:W-:-:S13]  /*a860*/  ISETP.NE.AND P0, PT, R0, 0x3, PT ;  /* 0x000000030000780c */ /* 0x000fda0003f05270 */
[----:B------:R-:W-:Y:S05]  /*a870*/  @!P0 BRA `(.L_x_5191) ;  /* 0x0000000000108947 */ /* 0x000fea0003800000 */
[----:B------:R-:W-:-:S13]  /*a880*/  ISETP.NE.AND P0, PT, R0, 0x4, PT ;  /* 0x000000040000780c */ /* 0x000fda0003f05270 */
[----:B------:R-:W-:Y:S05]  /*a890*/  @P0 BRA `(.L_x_5188) ;  /* 0x0000000800c80947 */ /* 0x000fea0003800000 */
[----:B---3--:R0:W5:Y:S01]  /*a8a0*/  LDG.E R23, desc[UR36][R2.64] ;  /* 0x0000002402177981 */ /* 0x008162000c1e1900 */
[----:B------:R-:W-:Y:S05]  /*a8b0*/  BRA `(.L_x_5189) ;  /* 0x0000000c00147947 */ /* 0x000fea0003800000 */
.L_x_5191:
[----:B---3--:R0:W5:Y:S01]  /*a8c0*/  LDG.E R23, desc[UR36][R2.64] ;  /* 0x0000002402177981 */ /* 0x008162000c1e1900 */
[----:B------:R-:W-:Y:S05]  /*a8d0*/  BRA `(.L_x_5189) ;  /* 0x0000000c000c7947 */ /* 0x000fea0003800000 */
.L_x_5190:
[----:B---3--:R0:W5:Y:S01]  /*a8e0*/  LDG.E.S16 R23, desc[UR36][R2.64] ;  /* 0x0000002402177981 */ /* 0x008162000c1e1700 */
[----:B------:R-:W-:Y:S05]  /*a8f0*/  BRA `(.L_x_5189) ;  /* 0x0000000c00047947 */ /* 0x000fea0003800000 */
.L_x_5185:
[----:B------:R-:W-:-:S13]  /*a900*/  ISETP.GT.AND P0, PT, R0, 0x6, PT ;  /* 0x000000060000780c */ /* 0x000fda0003f04270 */
[----:B------:R-:W-:Y:S05]  /*a910*/  @P0 BRA `(.L_x_5192) ;  /* 0x00000000002c0947 */ /* 0x000fea0003800000 */
[----:B------:R-:W-:-:S13]  /*a920*/  ISETP.NE.AND P0, PT, R0, 0x5, PT ;  /* 0x000000050000780c */ /* 0x000fda0003f05270 */
[----:B------:R-:W-:Y:S05]  /*a930*/  @!P0 BRA `(.L_x_5193) ;  /* 0x0000000000148947 */ /* 0x000fea0003800000 */
[----:B------:R-:W-:-:S13]  /*a940*/  ISETP.NE.AND P0, PT, R0, 0x6, PT ;  /* 0x000000060000780c */ /* 0x000fda0003f05270 */
[----:B------:R-:W-:Y:S05]  /*a950*/  @P0 BRA `(.L_x_5188) ;  /* 0x0000000800980947 */ /* 0x000fea0003800000 */
[----:B------:R-:W3:Y:S02]  /*a960*/  LDG.E R2, desc[UR36][R2.64] ;  /* 0x0000002402027981 */ /* 0x000ee4000c1e1900 */
[----:B---3--:R3:W0:Y:S01]  /*a970*/  F2I.FTZ.TRUNC.NTZ R23, R2 ;  /* 0x0000000200177305 */ /* 0x008622000021f100 */
[----:B------:R-:W-:Y:S05]  /*a980*/  BRA `(.L_x_5189) ;  /* 0x0000000800e07947 */ /* 0x000fea0003800000 */
.L_x_5193:
[----:B------:R-:W3:Y:S02]  /*a990*/  LDG.E.U16 R2, desc[UR36][R2.64] ;  /* 0x0000002402027981 */ /* 0x000ee4000c1e1500 */
[----:B---3--:R-:W-:-:S06]  /*a9a0*/  HADD2.F32 R23, -RZ, R2.H0_H0 ;  /* 0x20000002ff177230 */ /* 0x008fcc0000004100 */
[----:B------:R-:W0:Y:S01]  /*a9b0*/  F2I.FTZ.TRUNC.NTZ R23, R23 ;  /* 0x0000001700177305 */ /* 0x000e22000021f100 */
[----:B------:R-:W-:Y:S05]  /*a9c0*/  BRA `(.L_x_5189) ;  /* 0x0000000800d07947 */ /* 0x000fea0003800000 */
.L_x_5192:
        /* <DEDUP_REMOVED lines=9> */
.L_x_5195:
[----:B------:R-:W3:Y:S02]  /*aa60*/  LDG.E.U16 R2, desc[UR36][R2.64] ;  /* 0x0000002402027981 */ /* 0x000ee4000c1e1500 */
[----:B---3--:R-:W-:-:S06]  /*aa70*/  HADD2.F32 R23, -RZ, R2.H0_H0 ;  /* 0x20000002ff177230 */ /* 0x008fcc0000004100 */
[----:B------:R-:W0:Y:S01]  /*aa80*/  F2I.FTZ.TRUNC.NTZ R23, R23 ;  /* 0x0000001700177305 */ /* 0x000e22000021f100 */
[----:B------:R-:W-:Y:S05]  /*aa90*/  BRA `(.L_x_5189) ;  /* 0x00000008009c7947 */ /* 0x000fea0003800000 */
.L_x_5194:
[----:B------:R-:W3:Y:S02]  /*aaa0*/  LDG.E.64 R2, desc[UR36][R2.64] ;  /* 0x0000002402027981 */ /* 0x000ee4000c1e1b00 */
[----:B---3--:R0:W3:Y:S01]  /*aab0*/  F2I.F64.TRUNC R23, R2 ;  /* 0x0000000200177311 */ /* 0x0080e2000030d100 */
[----:B------:R-:W-:Y:S05]  /*aac0*/  BRA `(.L_x_5189) ;  /* 0x0000000800907947 */ /* 0x000fea0003800000 */
.L_x_5184:
        /* <DEDUP_REMOVED lines=10> */
[----:B---3--:R-:W-:Y:S01]  /*ab70*/  SEL R23, RZ, 0x1, !P0 ;  /* 0x00000001ff177807 */ /* 0x008fe20004000000 */
[----:B------:R-:W-:Y:S08]  /*ab80*/  BRA `(.L_x_5189) ;  /* 0x0000000800607947 */ /* 0x000ff00003800000 */
.L_x_5198:
[----:B------:R-:W3:Y:S02]  /*ab90*/  LDG.E.64 R2, desc[UR36][R2.64] ;  /* 0x0000002402027981 */ /* 0x000ee4000c1e1b00 */
[----:B---3--:R0:W3:Y:S01]  /*aba0*/  F2I.F64.TRUNC R23, R2 ;  /* 0x0000000200177311 */ /* 0x0080e2000030d100 */
[----:B------:R-:W-:Y:S05]  /*abb0*/  BRA `(.L_x_5189) ;  /* 0x0000000800547947 */ /* 0x000fea0003800000 */
.L_x_5197:
        /* <DEDUP_REMOVED lines=25> */
[----:B---3--:R0:W2:Y:S01]  /*ad50*/  F2I.FTZ.TRUNC.NTZ R23, R5 ;  /* 0x0000000500177305 */ /* 0x0080a2000021f100 */
[----:B------:R-:W-:Y:S05]  /*ad60*/  BRA `(.L_x_5189) ;  /* 0x0000000400e87947 */ /* 0x000fea0003800000 */
.L_x_5200:
        /* <DEDUP_REMOVED lines=12> */
[----:B---3--:R0:W2:Y:S01]  /*ae30*/  F2I.FTZ.TRUNC.NTZ R23, R4 ;  /* 0x0000000400177305 */ /* 0x0080a2000021f100 */
[----:B------:R-:W-:Y:S05]  /*ae40*/  BRA `(.L_x_5189) ;  /* 0x0000000400b07947 */ /* 0x000fea0003800000 */
.L_x_5199:
[----:B---3--:R-:W3:Y:S02]  /*ae50*/  LDG.E.U16 R23, desc[UR36][R2.64] ;  /* 0x0000002402177981 */ /* 0x008ee4000c1e1500 */
[----:B---3--:R-:W-:-:S06]  /*ae60*/  IMAD.U32 R23, R23, 0x10000, RZ ;  /* 0x0001000017177824 */ /* 0x008fcc00078e00ff */
[----:B------:R-:W0:Y:S01]  /*ae70*/  F2I.FTZ.TRUNC.NTZ R23, R23 ;  /* 0x0000001700177305 */ /* 0x000e22000021f100 */
[----:B------:R-:W-:Y:S05]  /*ae80*/  BRA `(.L_x_5189) ;  /* 0x0000000400a07947 */ /* 0x000fea0003800000 */
.L_x_5196:
        /* <DEDUP_REMOVED lines=8> */
[----:B---3--:R0:W5:Y:S01]  /*af10*/  LDG.E.U16 R23, desc[UR36][R2.64] ;  /* 0x0000002402177981 */ /* 0x008162000c1e1500 */
[----:B------:R-:W-:Y:S05]  /*af20*/  BRA `(.L_x_5189) ;  /* 0x0000000400787947 */ /* 0x000fea0003800000 */
.L_x_5203:
[----:B------:R-:W2:Y:S01]  /*af30*/  LDG.E.U8 R2, desc[UR36][R2.64] ;  /* 0x0000002402027981 */ /* 0x000ea2000c1e1100 */
[----:B------:R-:W-:Y:S01]  /*af40*/  BSSY B0, `(.L_x_5204) ;  /* 0x0000018000007945 */ /* 0x000fe20003800000 */
[----:B---3--:R-:W-:Y:S01]  /*af50*/  IMAD.MOV.U32 R23, RZ, RZ, RZ ;  /* 0x000000ffff177224 */ /* 0x008fe200078e00ff */
        /* <DEDUP_REMOVED lines=18> */
.L_x_5207:
[----:B------:R-:W-:Y:S05]  /*b080*/  BSYNC B1 ;  /* 0x0000000000017941 */ /* 0x000fea0003800000 */
.L_x_5206:
[----:B------:R-:W-:Y:S01]  /*b090*/  IMAD.SHL.U32 R2, R2, 0x100000, RZ ;  /* 0x0010000002027824 */ /* 0x000fe200078e00ff */
[----:B------:R-:W-:-:S04]  /*b0a0*/  LEA R0, R0, 0x3b800000, 0x17 ;  /* 0x3b80000000007811 */ /* 0x000fc800078eb8ff */
[----:B------:R-:W-:-:S07]  /*b0b0*/  LOP3.LUT R23, R0, R2, R23, 0xfe, !PT ;  /* 0x0000000200177212 */ /* 0x000fce00078efe17 */
.L_x_5205:
[----:B------:R-:W-:Y:S05]  /*b0c0*/  BSYNC B0 ;  /* 0x0000000000007941 */ /* 0x000fea0003800000 */
.L_x_5204:
[----:B------:R-:W0:Y:S01]  /*b0d0*/  F2I.FTZ.TRUNC.NTZ R23, R23 ;  /* 0x0000001700177305 */ /* 0x000e22000021f100 */
[----:B------:R-:W-:Y:S05]  /*b0e0*/  BRA `(.L_x_5189) ;  /* 0x0000000400087947 */ /* 0x000fea0003800000 */
.L_x_5202:
        /* <DEDUP_REMOVED lines=21> */
.L_x_5211:
[----:B------:R-:W-:Y:S05]  /*b240*/  BSYNC B1 ;  /* 0x0000000000017941 */ /* 0x000fea0003800000 */
.L_x_5210:
[----:B------:R-:W-:Y:S01]  /*b250*/  IMAD.SHL.U32 R2, R2, 0x200000, RZ ;  /* 0x0020000002027824 */ /* 0x000fe200078e00ff */
[----:B------:R-:W-:-:S04]  /*b260*/  LEA R0, R0, 0x37800000, 0x17 ;  /* 0x3780000000007811 */ /* 0x000fc800078eb8ff */
[----:B------:R-:W-:-:S07]  /*b270*/  LOP3.LUT R23, R0, R2, R23, 0xfe, !PT ;  /* 0x0000000200177212 */ /* 0x000fce00078efe17 */
.L_x_5209:
[----:B------:R-:W-:Y:S05]  /*b280*/  BSYNC B0 ;  /* 0x0000000000007941 */ /* 0x000fea0003800000 */
.L_x_5208:
[----:B------:R-:W0:Y:S01]  /*b290*/  F2I.FTZ.TRUNC.NTZ R23, R23 ;  /* 0x0000001700177305 */ /* 0x000e22000021f100 */
[----:B------:R-:W-:Y:S05]  /*b2a0*/  BRA `(.L_x_5189) ;  /* 0x0000000000987947 */ /* 0x000fea0003800000 */
.L_x_5201:
        /* <DEDUP_REMOVED lines=8> */
[----:B---3--:R-:W-:Y:S01]  /*b330*/  IMAD.MOV.U32 R23, RZ, RZ, 0x400000 ;  /* 0x00400000ff177424 */ /* 0x008fe200078e00ff */
[----:B--2---:R-:W-:-:S13]  /*b340*/  ISETP.NE.AND P0, PT, R2, RZ, PT ;  /* 0x000000ff0200720c */ /* 0x004fda0003f05270 */
[----:B------:R-:W-:Y:S05]  /*b350*/  @!P0 BRA `(.L_x_5215) ;  /* 0x00000000000c8947 */ /* 0x000fea0003800000 */
[----:B------:R-:W-:-:S13]  /*b360*/  ISETP.NE.AND P0, PT, R2, 0xff, PT ;  /* 0x000000ff0200780c */ /* 0x000fda0003f05270 */
[----:B------:R-:W-:Y:S02]  /*b370*/  @!P0 IMAD.MOV.U32 R23, RZ, RZ, 0x7f800001 ;  /* 0x7f800001ff178424 */ /* 0x000fe400078e00ff */
[----:B------:R-:W-:-:S07]  /*b380*/  @P0 IMAD.SHL.U32 R23, R2, 0x800000, RZ ;  /* 0x0080000002170824 */ /* 0x000fce00078e00ff */
.L_x_5215:
[----:B------:R-:W-:Y:S05]  /*b390*/  BSYNC B0 ;  /* 0x0000000000007941 */ /* 0x000fea0003800000 */
.L_x_5214:
[----:B------:R-:W0:Y:S01]  /*b3a0*/  F2I.FTZ.TRUNC.NTZ R23, R23 ;  /* 0x0000001700177305 */ /* 0x000e22000021f100 */
[----:B------:R-:W-:Y:S05]  /*b3b0*/  BRA `(.L_x_5189) ;  /* 0x0000000000547947 */ /* 0x000fea0003800000 */
.L_x_5188:
        /* <DEDUP_REMOVED lines=14> */
[----:B---3--:R-:W-:-:S07]  /*b4a0*/  IMAD.MOV.U32 R23, RZ, RZ, RZ ;  /* 0x000000ffff177224 */ /* 0x008fce00078e00ff */
[----:B------:R-:W-:-:S07]  /*b4b0*/  LEPC R20, `(.L_x_5216) ;  /* 0x000000001014794e */ /* 0x000fce0000000000 */
[----:B012-45:R-:W-:Y:S05]  /*b4c0*/  CALL.ABS.NOINC R2 ;  /* 0x0000000002007343 */ /* 0x037fea0003c00000 */
.L_x_5216:
[----:B------:R-:W-:Y:S05]  /*b4d0*/  BRA `(.L_x_5189) ;  /* 0x00000000000c7947 */ /* 0x000fea0003800000 */
.L_x_5213:
[----:B---3--:R0:W5:Y:S01]  /*b4e0*/  LDG.E R23, desc[UR36][R2.64] ;  /* 0x0000002402177981 */ /* 0x008162000c1e1900 */
[----:B------:R-:W-:Y:S05]  /*b4f0*/  BRA `(.L_x_5189) ;  /* 0x0000000000047947 */ /* 0x000fea0003800000 */
.L_x_5212:
[----:B---3--:R0:W5:Y:S02]  /*b500*/  LDG.E R23, desc[UR36][R2.64] ;  /* 0x0000002402177981 */ /* 0x008164000c1e1900 */
.L_x_5189:
[----:B0-----:R-:W0:Y:S01]  /*b510*/  LDC.U8 R3, c[0x0][0x491] ;  /* 0x00012440ff037b82 */ /* 0x001e220000000000 */
[----:B-12345:R-:W-:Y:S02]  /*b520*/  LOP3.LUT R2, R23, R22, RZ, 0x3c, !PT ;  /* 0x0000001617027212 */ /* 0x03efe400078e3cff */
        /* <DEDUP_REMOVED lines=13> */
.L_x_5220:
[----:B------:R0:W-:Y:S01]  /*b600*/  STG.E.U8 desc[UR36][R16.64], R2 ;  /* 0x0000000210007986 */ /* 0x0001e2000c101124 */
[----:B------:R-:W-:Y:S05]  /*b610*/  BRA `(.L_x_5222) ;  /* 0x0000000c00507947 */ /* 0x000fea0003800000 */
.L_x_5219:
        /* <DEDUP_REMOVED lines=9> */
.L_x_5224:
[----:B------:R0:W-:Y:S01]  /*b6b0*/  STG.E desc[UR36][R16.64], R2 ;  /* 0x0000000210007986 */ /* 0x0001e2000c101924 */
[----:B------:R-:W-:Y:S05]  /*b6c0*/  BRA `(.L_x_5222) ;  /* 0x0000000c00247947 */ /* 0x000fea0003800000 */
.L_x_5223:
[----:B------:R0:W-:Y:S01]  /*b6d0*/  STG.E.U16 desc[UR36][R16.64], R2 ;  /* 0x0000000210007986 */ /* 0x0001e2000c101524 */
[----:B------:R-:W-:Y:S05]  /*b6e0*/  BRA `(.L_x_5222) ;  /* 0x0000000c001c7947 */ /* 0x000fea0003800000 */
.L_x_5218:
        /* <DEDUP_REMOVED lines=9> */
.L_x_5226:
[----:B------:R-:W-:-:S04]  /*b780*/  I2FP.F32.S32 R0, R2 ;  /* 0x0000000200007245 */ /* 0x000fc80000201400 */
[----:B------:R-:W-:-:S05]  /*b790*/  F2FP.F16.F32.PACK_AB R0, RZ, R0 ;  /* 0x00000000ff00723e */ /* 0x000fca00000000ff */
[----:B------:R0:W-:Y:S01]  /*b7a0*/  STG.E.U16 desc[UR36][R16.64], R0 ;  /* 0x0000000010007986 */ /* 0x0001e2000c101524 */
[----:B------:R-:W-:Y:S05]  /*b7b0*/  BRA `(.L_x_5222) ;  /* 0x0000000800e87947 */ /* 0x000fea0003800000 */
.L_x_5225:
        /* <DEDUP_REMOVED lines=10> */
.L_x_5228:
[----:B------:R-:W-:-:S04]  /*b860*/  I2FP.F32.S32 R2, R2 ;  /* 0x0000000200027245 */ /* 0x000fc80000201400 */
[----:B------:R-:W-:-:S04]  /*b870*/  F2FP.F16.F32.PACK_AB R3, RZ, R2 ;  /* 0x00000002ff03723e */ /* 0x000fc800000000ff */
[----:B------:R-:W-:-:S05]  /*b880*/  PRMT R3, R3, 0x5410, RZ ;  /* 0x0000541003037816 */ /* 0x000fca00000000ff */
[----:B------:R0:W-:Y:S01]  /*b890*/  STG.E desc[UR36][R16.64], R3 ;  /* 0x0000000310007986 */ /* 0x0001e2000c101924 */
[----:B------:R-:W-:Y:S05]  /*b8a0*/  BRA `(.L_x_5222) ;  /* 0x0000000800ac7947 */ /* 0x000fea0003800000 */
.L_x_5227:
[----:B------:R-:W0:Y:S02]  /*b8b0*/  I2F.F64 R2, R2 ;  /* 0x0000000200027312 */ /* 0x000e240000201c00 */
[----:B0-----:R0:W-:Y:S01]  /*b8c0*/  STG.E.64 desc[UR36][R16.64], R2 ;  /* 0x0000000210007986 */ /* 0x0011e2000c101b24 */
[----:B------:R-:W-:Y:S05]  /*b8d0*/  BRA `(.L_x_5222) ;  /* 0x0000000800a07947 */ /* 0x000fea0003800000 */
.L_x_5217:
        /* <DEDUP_REMOVED lines=12> */
.L_x_5231:
[----:B------:R-:W0:Y:S01]  /*b9a0*/  I2F.F64 R4, R2 ;  /* 0x0000000200047312 */ /* 0x000e220000201c00 */
[----:B------:R-:W-:-:S05]  /*b9b0*/  CS2R R6, SRZ ;  /* 0x0000000000067805 */ /* 0x000fca000001ff00 */
[----:B0-----:R0:W-:Y:S01]  /*b9c0*/  STG.E.128 desc[UR36][R16.64], R4 ;  /* 0x0000000410007986 */ /* 0x0011e2000c101d24 */
[----:B------:R-:W-:Y:S05]  /*b9d0*/  BRA `(.L_x_5222) ;  /* 0x0000000800607947 */ /* 0x000fea0003800000 */
.L_x_5230:
        /* <DEDUP_REMOVED lines=21> */
.L_x_5235:
[----:B------:R-:W-:Y:S05]  /*bb30*/  BSYNC B0 ;  /* 0x0000000000007941 */ /* 0x000fea0003800000 */
.L_x_5234:
[----:B------:R-:W-:-:S05]  /*bb40*/  LOP3.LUT R3, R0, R3, RZ, 0xfc, !PT ;  /* 0x0000000300037212 */ /* 0x000fca00078efcff */
[----:B------:R0:W-:Y:S01]  /*bb50*/  STG.E.U8 desc[UR36][R16.64], R3 ;  /* 0x0000000310007986 */ /* 0x0001e2000c101124 */
[----:B------:R-:W-:Y:S05]  /*bb60*/  BRA `(.L_x_5222) ;  /* 0x0000000400fc7947 */ /* 0x000fea0003800000 */
.L_x_5233:
        /* <DEDUP_REMOVED lines=13> */
.L_x_5237:
[----:B------:R-:W-:Y:S01]  /*bc40*/  IMAD.MOV.U32 R0, RZ, RZ, 0x7f ;  /* 0x0000007fff007424 */ /* 0x000fe200078e00ff */
[----:B------:R-:W-:-:S04]  /*bc50*/  ISETP.GT.U32.AND P0, PT, R2, 0x7f800000, PT ;  /* 0x7f8000000200780c */ /* 0x000fc80003f04070 */
[----:B------:R-:W-:-:S09]  /*bc60*/  SEL R0, R0, 0x7c, P0 ;  /* 0x0000007c00007807 */ /* 0x000fd20000000000 */
.L_x_5238:
[----:B------:R-:W-:Y:S05]  /*bc70*/  BSYNC B0 ;  /* 0x0000000000007941 */ /* 0x000fea0003800000 */
.L_x_5236:
[----:B------:R-:W-:-:S04]  /*bc80*/  LOP3.LUT R2, R3, 0x80000000, RZ, 0xc0, !PT ;  /* 0x8000000003027812 */ /* 0x000fc800078ec0ff */
[----:B------:R-:W-:-:S04]  /*bc90*/  SHF.R.U32.HI R3, RZ, 0x18, R2 ;  /* 0x00000018ff037819 */ /* 0x000fc80000011602 */
[----:B------:R-:W-:-:S05]  /*bca0*/  LOP3.LUT R3, R0, R3, RZ, 0xfc, !PT ;  /* 0x0000000300037212 */ /* 0x000fca00078efcff */
[----:B------:R0:W-:Y:S01]  /*bcb0*/  STG.E.U8 desc[UR36][R16.64], R3 ;  /* 0x0000000310007986 */ /* 0x0001e2000c101124 */
[----:B------:R-:W-:Y:S05]  /*bcc0*/  BRA `(.L_x_5222) ;  /* 0x0000000400a47947 */ /* 0x000fea0003800000 */
.L_x_5232:
[----:B------:R-:W-:-:S04]  /*bcd0*/  I2FP.F32.S32 R0, R2 ;  /* 0x0000000200007245 */ /* 0x000fc80000201400 */
[----:B------:R-:W-:-:S05]  /*bce0*/  F2FP.BF16.F32.PACK_AB R0, RZ, R0 ;  /* 0x00000000ff00723e */ /* 0x000fca00000010ff */
[----:B------:R0:W-:Y:S01]  /*bcf0*/  STG.E.U16 desc[UR36][R16.64], R0 ;  /* 0x0000000010007986 */ /* 0x0001e2000c101524 */
[----:B------:R-:W-:Y:S05]  /*bd00*/  BRA `(.L_x_5222) ;  /* 0x0000000400947947 */ /* 0x000fea0003800000 */
.L_x_5229:
        /* <DEDUP_REMOVED lines=10> */
.L_x_5241:
        /* <DEDUP_REMOVED lines=17> */
.L_x_5244:
[----:B------:R-:W-:-:S04]  /*bec0*/  LOP3.LUT R2, R3, 0x80000000, RZ, 0xc0, !PT ;  /* 0x8000000003027812 */ /* 0x000fc800078ec0ff */
[----:B------:R-:W-:-:S04]  /*bed0*/  SHF.R.U32.HI R3, RZ, 0x18, R2 ;  /* 0x00000018ff037819 */ /* 0x000fc80000011602 */
[----:B------:R-:W-:-:S04]  /*bee0*/  LOP3.LUT R0, R0, R3, RZ, 0xfc, !PT ;  /* 0x0000000300007212 */ /* 0x000fc800078efcff */
[----:B------:R-:W-:-:S07]  /*bef0*/  PRMT R8, R0, 0x7610, R8 ;  /* 0x0000761000087816 */ /* 0x000fce0000000008 */
.L_x_5243:
[----:B------:R-:W-:Y:S05]  /*bf00*/  BSYNC B0 ;  /* 0x0000000000007941 */ /* 0x000fea0003800000 */
.L_x_5242:
[----:B------:R3:W-:Y:S01]  /*bf10*/  STG.E.U8 desc[UR36][R16.64], R8 ;  /* 0x0000000810007986 */ /* 0x0007e2000c101124 */
[----:B------:R-:W-:Y:S05]  /*bf20*/  BRA `(.L_x_5222) ;  /* 0x00000004000c7947 */ /* 0x000fea0003800000 */
.L_x_5240:
        /* <DEDUP_REMOVED lines=17> */
.L_x_5247:
[----:B------:R-:W-:-:S04]  /*c040*/  LOP3.LUT R2, R3, 0x80000000, RZ, 0xc0, !PT ;  /* 0x8000000003027812 */ /* 0x000fc800078ec0ff */
[----:B------:R-:W-:-:S04]  /*c050*/  SHF.R.U32.HI R3, RZ, 0x18, R2 ;  /* 0x00000018ff037819 */ /* 0x000fc80000011602 */
[----:B------:R-:W-:-:S04]  /*c060*/  LOP3.LUT R0, R0, R3, RZ, 0xfc, !PT ;  /* 0x0000000300007212 */ /* 0x000fc800078efcff */
[----:B------:R-:W-:-:S07]  /*c070*/  PRMT R8, R0, 0x7610, R8 ;  /* 0x0000761000087816 */ /* 0x000fce0000000008 */
.L_x_5246:
[----:B------:R-:W-:Y:S05]  /*c080*/  BSYNC B0 ;  /* 0x0000000000007941 */ /* 0x000fea0003800000 */
.L_x_5245:
[----:B------:R0:W-:Y:S01]  /*c090*/  STG.E.U8 desc[UR36][R16.64], R8 ;  /* 0x0000000810007986 */ /* 0x0001e2000c101124 */
[----:B------:R-:W-:Y:S05]  /*c0a0*/  BRA `(.L_x_5222) ;  /* 0x0000000000ac7947 */ /* 0x000fea0003800000 */
.L_x_5239:
        /* <DEDUP_REMOVED lines=22> */
.L_x_5221:
        /* <DEDUP_REMOVED lines=16> */
.L_x_5250:
[----:B------:R-:W-:Y:S05]  /*c310*/  BRA `(.L_x_5222) ;  /* 0x0000000000107947 */ /* 0x000fea0003800000 */
.L_x_5249:
[----:B------:R-:W-:-:S05]  /*c320*/  SHF.R.S32.HI R3, RZ, 0x1f, R2 ;  /* 0x0000001fff037819 */ /* 0x000fca0000011402 */
[----:B------:R1:W-:Y:S01]  /*c330*/  STG.E.64 desc[UR36][R16.64], R2 ;  /* 0x0000000210007986 */ /* 0x0003e2000c101b24 */
[----:B------:R-:W-:Y:S05]  /*c340*/  BRA `(.L_x_5222) ;  /* 0x0000000000047947 */ /* 0x000fea0003800000 */
.L_x_5248:
[----:B------:R0:W-:Y:S02]  /*c350*/  STG.E desc[UR36][R16.64], R2 ;  /* 0x0000000210007986 */ /* 0x0001e4000c101924 */
.L_x_5222:
[----:B------:R-:W-:-:S07]  /*c360*/  VIADD R19, R19, 0x80 ;  /* 0x0000008013137836 */ /* 0x000fce0000000000 */
.L_x_5149:
[----:B------:R-:W-:Y:S05]  /*c370*/  BSYNC B6 ;  /* 0x0000000000067941 */ /* 0x000fea0003800000 */
.L_x_5148:
        /* <DEDUP_REMOVED lines=357> */
.L_x_5251:
        /* <DEDUP_REMOVED lines=20> */
.L_x_5255:
[----:B------:R0:W5:Y:S01]  /*db10*/  LDG.E.U8 R19, desc[UR36][R2.64] ;  /* 0x0000002402137981 */ /* 0x000162000c1e1100 */
[----:B------:R-:W-:Y:S05]  /*db20*/  BRA `(.L_x_5257) ;  /* 0x0000000c00347947 */ /* 0x000fea0003800000 */
.L_x_5254:
        /* <DEDUP_REMOVED lines=8> */
.L_x_5259:
[----:B------:R0:W5:Y:S01]  /*dbb0*/  LDG.E R19, desc[UR36][R2.64] ;  /* 0x0000002402137981 */ /* 0x000162000c1e1900 */
[----:B------:R-:W-:Y:S05]  /*dbc0*/  BRA `(.L_x_5257) ;  /* 0x0000000c000c7947 */ /* 0x000fea0003800000 */
.L_x_5258:
[----:B------:R0:W5:Y:S01]  /*dbd0*/  LDG.E.S16 R19, desc[UR36][R2.64] ;  /* 0x0000002402137981 */ /* 0x000162000c1e1700 */
[----:B------:R-:W-:Y:S05]  /*dbe0*/  BRA `(.L_x_5257) ;  /* 0x0000000c00047947 */ /* 0x000fea0003800000 */
.L_x_5253:
        /* <DEDUP_REMOVED lines=9> */
.L_x_5261:
[----:B------:R-:W2:Y:S02]  /*dc80*/  LDG.E.U16 R2, desc[UR36][R2.64] ;  /* 0x0000002402027981 */ /* 0x000ea4000c1e1500 */
[----:B--2---:R-:W-:-:S06]  /*dc90*/  HADD2.F32 R19, -RZ, R2.H0_H0 ;  /* 0x20000002ff137230 */ /* 0x004fcc0000004100 */
[----:B------:R-:W0:Y:S01]  /*dca0*/  F2I.FTZ.TRUNC.NTZ R19, R19 ;  /* 0x0000001300137305 */ /* 0x000e22000021f100 */
[----:B------:R-:W-:Y:S05]  /*dcb0*/  BRA `(.L_x_5257) ;  /* 0x0000000800d07947 */ /* 0x000fea0003800000 */
.L_x_5260:
        /* <DEDUP_REMOVED lines=9> */
.L_x_5263:
[----:B------:R-:W2:Y:S02]  /*dd50*/  LDG.E.U16 R2, desc[UR36][R2.64] ;  /* 0x0000002402027981 */ /* 0x000ea4000c1e1500 */
[----:B--2---:R-:W-:-:S06]  /*dd60*/  HADD2.F32 R19, -RZ, R2.H0_H0 ;  /* 0x20000002ff137230 */ /* 0x004fcc0000004100 */
[----:B------:R-:W0:Y:S01]  /*dd70*/  F2I.FTZ.TRUNC.NTZ R19, R19 ;  /* 0x0000001300137305 */ /* 0x000e22000021f100 */
[----:B------:R-:W-:Y:S05]  /*dd80*/  BRA `(.L_x_5257) ;  /* 0x00000008009c7947 */ /* 0x000fea0003800000 */
.L_x_5262:
[----:B------:R-:W2:Y:S02]  /*dd90*/  LDG.E.64 R2, desc[UR36][R2.64] ;  /* 0x0000002402027981 */ /* 0x000ea4000c1e1b00 */
[----:B--2---:R0:W1:Y:S01]  /*dda0*/  F2I.F64.TRUNC R19, R2 ;  /* 0x0000000200137311 */ /* 0x004062000030d100 */
[----:B------:R-:W-:Y:S05]  /*ddb0*/  BRA `(.L_x_5257) ;  /* 0x0000000800907947 */ /* 0x000fea0003800000 */
.L_x_5252:
        /* <DEDUP_REMOVED lines=12> */
.L_x_5266:
[----:B------:R-:W2:Y:S02]  /*de80*/  LDG.E.64 R2, desc[UR36][R2.64] ;  /* 0x0000002402027981 */ /* 0x000ea4000c1e1b00 */
[----:B--2---:R0:W1:Y:S01]  /*de90*/  F2I.F64.TRUNC R19, R2 ;  /* 0x0000000200137311 */ /* 0x004062000030d100 */
[----:B------:R-:W-:Y:S05]  /*dea0*/  BRA `(.L_x_5257) ;  /* 0x0000000800547947 */ /* 0x000fea0003800000 */
.L_x_5265:
        /* <DEDUP_REMOVED lines=27> */
.L_x_5268:
        /* <DEDUP_REMOVED lines=14> */
.L_x_5267:
[----:B------:R-:W2:Y:S02]  /*e140*/  LDG.E.U16 R19, desc[UR36][R2.64] ;  /* 0x0000002402137981 */ /* 0x000ea4000c1e1500 */
[----:B--2---:R-:W-:-:S06]  /*e150*/  IMAD.U32 R19, R19, 0x10000, RZ ;  /* 0x0001000013137824 */ /* 0x004fcc00078e00ff */
[----:B------:R-:W4:Y:S01]  /*e160*/  F2I.FTZ.TRUNC.NTZ R19, R19 ;  /* 0x0000001300137305 */ /* 0x000f22000021f100 */
[----:B------:R-:W-:Y:S05]  /*e170*/  BRA `(.L_x_5257) ;  /* 0x0000000400a07947 */ /* 0x000fea0003800000 */
.L_x_5264:
        /* <DEDUP_REMOVED lines=10> */
.L_x_5271:
        /* <DEDUP_REMOVED lines=21> */
.L_x_5275:
[----:B------:R-:W-:Y:S05]  /*e370*/  BSYNC B1 ;  /* 0x0000000000017941 */ /* 0x000fea0003800000 */
.L_x_5274:
[----:B------:R-:W-:Y:S01]  /*e380*/  IMAD.SHL.U32 R2, R2, 0x100000, RZ ;  /* 0x0010000002027824 */ /* 0x000fe200078e00ff */
[----:B------:R-:W-:-:S04]  /*e390*/  LEA R0, R0, 0x3b800000, 0x17 ;  /* 0x3b80000000007811 */ /* 0x000fc800078eb8ff */
[----:B------:R-:W-:-:S07]  /*e3a0*/  LOP3.LUT R19, R0, R2, R19, 0xfe, !PT ;  /* 0x0000000200137212 */ /* 0x000fce00078efe13 */
.L_x_5273:
[----:B------:R-:W-:Y:S05]  /*e3b0*/  BSYNC B0 ;  /* 0x0000000000007941 */ /* 0x000fea0003800000 */
.L_x_5272:
[----:B------:R-:W0:Y:S01]  /*e3c0*/  F2I.FTZ.TRUNC.NTZ R19, R19 ;  /* 0x0000001300137305 */ /* 0x000e22000021f100 */
[----:B------:R-:W-:Y:S05]  /*e3d0*/  BRA `(.L_x_5257) ;  /* 0x0000000400087947 */ /* 0x000fea0003800000 */
.L_x_5270:
        /* <DEDUP_REMOVED lines=21> */
.L_x_5279:
[----:B------:R-:W-:Y:S05]  /*e530*/  BSYNC B1 ;  /* 0x0000000000017941 */ /* 0x000fea0003800000 */
.L_x_5278:
[----:B------:R-:W-:Y:S01]  /*e540*/  IMAD.SHL.U32 R2, R2, 0x200000, RZ ;  /* 0x0020000002027824 */ /* 0x000fe200078e00ff */
[----:B------:R-:W-:-:S04]  /*e550*/  LEA R0, R0, 0x37800000, 0x17 ;  /* 0x3780000000007811 */ /* 0x000fc800078eb8ff */
[----:B------:R-:W-:-:S07]  /*e560*/  LOP3.LUT R19, R0, R2, R19, 0xfe, !PT ;  /* 0x0000000200137212 */ /* 0x000fce00078efe13 */
.L_x_5277:
[----:B------:R-:W-:Y:S05]  /*e570*/  BSYNC B0 ;  /* 0x0000000000007941 */ /* 0x000fea0003800000 */
.L_x_5276:
[----:B------:R-:W0:Y:S01]  /*e580*/  F2I.FTZ.TRUNC.NTZ R19, R19 ;  /* 0x0000001300137305 */ /* 0x000e22000021f100 */
[----:B------:R-:W-:Y:S05]  /*e590*/  BRA `(.L_x_5257) ;  /* 0x0000000000987947 */ /* 0x000fea0003800000 */
.L_x_5269:
        /* <DEDUP_REMOVED lines=14> */
.L_x_5283:
[----:B------:R-:W-:Y:S05]  /*e680*/  BSYNC B0 ;  /* 0x0000000000007941 */ /* 0x000fea0003800000 */
.L_x_5282:
[----:B------:R-:W0:Y:S01]  /*e690*/  F2I.FTZ.TRUNC.NTZ R19, R19 ;  /* 0x0000001300137305 */ /* 0x000e22000021f100 */
[----:B------:R-:W-:Y:S05]  /*e6a0*/  BRA `(.L_x_5257) ;  /* 0x0000000000547947 */ /* 0x000fea0003800000 */
.L_x_5256:
        /* <DEDUP_REMOVED lines=17> */
.L_x_5284:
[----:B------:R-:W-:Y:S05]  /*e7c0*/  BRA `(.L_x_5257) ;  /* 0x00000000000c7947 */ /* 0x000fea0003800000 */
.L_x_5281:
[----:B------:R0:W5:Y:S01]  /*e7d0*/  LDG.E R19, desc[UR36][R2.64] ;  /* 0x0000002402137981 */ /* 0x000162000c1e1900 */
[----:B------:R-:W-:Y:S05]  /*e7e0*/  BRA `(.L_x_5257) ;  /* 0x0000000000047947 */ /* 0x000fea0003800000 */
.L_x_5280:
[----:B------:R0:W5:Y:S02]  /*e7f0*/  LDG.E R19, desc[UR36][R2.64] ;  /* 0x0000002402137981 */ /* 0x000164000c1e1900 */
.L_x_5257:
        /* <DEDUP_REMOVED lines=17> */
.L_x_5288:
[----:B------:R2:W5:Y:S01]  /*e910*/  LDG.E.U8 R18, desc[UR36][R2.64] ;  /* 0x0000002402127981 */ /* 0x000562000c1e1100 */
[----:B------:R-:W-:Y:S05]  /*e920*/  BRA `(.L_x_5290) ;  /* 0x0000000c00347947 */ /* 0x000fea0003800000 */
.L_x_5287:
        /* <DEDUP_REMOVED lines=8> */
.L_x_5292:
[----:B------:R0:W5:Y:S01]  /*e9b0*/  LDG.E R18, desc[UR36][R2.64] ;  /* 0x0000002402127981 */ /* 0x000162000c1e1900 */
[----:B------:R-:W-:Y:S05]  /*e9c0*/  BRA `(.L_x_5290) ;  /* 0x0000000c000c7947 */ /* 0x000fea0003800000 */
.L_x_5291:
[----:B------:R0:W5:Y:S01]  /*e9d0*/  LDG.E.S16 R18, desc[UR36][R2.64] ;  /* 0x0000002402127981 */ /* 0x000162000c1e1700 */
[----:B------:R-:W-:Y:S05]  /*e9e0*/  BRA `(.L_x_5290) ;  /* 0x0000000c00047947 */ /* 0x000fea0003800000 */
.L_x_5286:
        /* <DEDUP_REMOVED lines=9> */
.L_x_5294:
[----:B------:R-:W2:Y:S02]  /*ea80*/  LDG.E.U16 R2, desc[UR36][R2.64] ;  /* 0x0000002402027981 */ /* 0x000ea4000c1e1500 */
[----:B--2---:R-:W-:-:S06]  /*ea90*/  HADD2.F32 R18, -RZ, R2.H0_H0 ;  /* 0x20000002ff127230 */ /* 0x004fcc0000004100 */
[----:B------:R-:W0:Y:S01]  /*eaa0*/  F2I.FTZ.TRUNC.NTZ R18, R18 ;  /* 0x0000001200127305 */ /* 0x000e22000021f100 */
[----:B------:R-:W-:Y:S05]  /*eab0*/  BRA `(.L_x_5290) ;  /* 0x0000000800d07947 */ /* 0x000fea0003800000 */
.L_x_5293:
        /* <DEDUP_REMOVED lines=9> */
.L_x_5296:
[----:B------:R-:W2:Y:S02]  /*eb50*/  LDG.E.U16 R2, desc[UR36][R2.64] ;  /* 0x0000002402027981 */ /* 0x000ea4000c1e1500 */
[----:B--2---:R-:W-:-:S06]  /*eb60*/  HADD2.F32 R18, -RZ, R2.H0_H0 ;  /* 0x20000002ff127230 */ /* 0x004fcc0000004100 */
[----:B------:R-:W0:Y:S01]  /*eb70*/  F2I.FTZ.TRUNC.NTZ R18, R18 ;  /* 0x0000001200127305 */ /* 0x000e22000021f100 */
[----:B------:R-:W-:Y:S05]  /*eb80*/  BRA `(.L_x_5290) ;  /* 0x00000008009c7947 */ /* 0x000fea0003800000 */
.L_x_5295:
[----:B------:R-:W2:Y:S02]  /*eb90*/  LDG.E.64 R2, desc[UR36][R2.64] ;  /* 0x0000002402027981 */ /* 0x000ea4000c1e1b00 */
[----:B--2---:R0:W2:Y:S01]  /*eba0*/  F2I.F64.TRUNC R18, R2 ;  /* 0x0000000200127311 */ /* 0x0040a2000030d100 */
[----:B------:R-:W-:Y:S05]  /*ebb0*/  BRA `(.L_x_5290) ;  /* 0x0000000800907947 */ /* 0x000fea0003800000 */
.L_x_5285:
        /* <DEDUP_REMOVED lines=12> */
.L_x_5299:
[----:B------:R-:W2:Y:S02]  /*ec80*/  LDG.E.64 R2, desc[UR36][R2.64] ;  /* 0x0000002402027981 */ /* 0x000ea4000c1e1b00 */
[----:B--2---:R0:W2:Y:S01]  /*ec90*/  F2I.F64.TRUNC R18, R2 ;  /* 0x0000000200127311 */ /* 0x0040a2000030d100 */
[----:B------:R-:W-:Y:S05]  /*eca0*/  BRA `(.L_x_5290) ;  /* 0x0000000800547947 */ /* 0x000fea0003800000 */
.L_x_5298:
        /* <DEDUP_REMOVED lines=27> */
.L_x_5301:
        /* <DEDUP_REMOVED lines=14> */
.L_x_5300:
[----:B------:R-:W2:Y:S02]  /*ef40*/  LDG.E.U16 R18, desc[UR36][R2.64] ;  /* 0x0000002402127981 */ /* 0x000ea4000c1e1500 */
[----:B--2---:R-:W-:-:S06]  /*ef50*/  IMAD.U32 R18, R18, 0x10000, RZ ;  /* 0x0001000012127824 */ /* 0x004fcc00078e00ff */
[----:B------:R-:W0:Y:S01]  /*ef60*/  F2I.FTZ.TRUNC.NTZ R18, R18 ;  /* 0x0000001200127305 */ /* 0x000e22000021f100 */
[----:B------:R-:W-:Y:S05]  /*ef70*/  BRA `(.L_x_5290) ;  /* 0x0000000400a07947 */ /* 0x000fea0003800000 */
.L_x_5297:
        /* <DEDUP_REMOVED lines=10> */
.L_x_5304:
        /* <DEDUP_REMOVED lines=21> */
.L_x_5308:
[----:B------:R-:W-:Y:S05]  /*f170*/  BSYNC B1 ;  /* 0x0000000000017941 */ /* 0x000fea0003800000 */
.L_x_5307:
[----:B------:R-:W-:Y:S01]  /*f180*/  IMAD.SHL.U32 R2, R2, 0x100000, RZ ;  /* 0x0010000002027824 */ /* 0x000fe200078e00ff */
[----:B------:R-:W-:-:S04]  /*f190*/  LEA R3, R0, 0x3b800000, 0x17 ;  /* 0x3b80000000037811 */ /* 0x000fc800078eb8ff */
[----:B------:R-:W-:-:S07]  /*f1a0*/  LOP3.LUT R18, R3, R2, R18, 0xfe, !PT ;  /* 0x0000000203127212 */ /* 0x000fce00078efe12 */
.L_x_5306:
[----:B------:R-:W-:Y:S05]  /*f1b0*/  BSYNC B0 ;  /* 0x0000000000007941 */ /* 0x000fea0003800000 */
.L_x_5305:
[----:B------:R-:W0:Y:S01]  /*f1c0*/  F2I.FTZ.TRUNC.NTZ R18, R18 ;  /* 0x0000001200127305 */ /* 0x000e22000021f100 */
[----:B------:R-:W-:Y:S05]  /*f1d0*/  BRA `(.L_x_5290) ;  /* 0x0000000400087947 */ /* 0x000fea0003800000 */
.L_x_5303:
        /* <DEDUP_REMOVED lines=21> */
.L_x_5312:
[----:B------:R-:W-:Y:S05]  /*f330*/  BSYNC B1 ;  /* 0x0000000000017941 */ /* 0x000fea0003800000 */
.L_x_5311:
[----:B------:R-:W-:Y:S01]  /*f340*/  IMAD.SHL.U32 R2, R2, 0x200000, RZ ;  /* 0x0020000002027824 */ /* 0x000fe200078e00ff */
[----:B------:R-:W-:-:S04]  /*f350*/  LEA R3, R0, 0x37800000, 0x17 ;  /* 0x3780000000037811 */ /* 0x000fc800078eb8ff */
[----:B------:R-:W-:-:S07]  /*f360*/  LOP3.LUT R18, R3, R2, R18, 0xfe, !PT ;  /* 0x0000000203127212 */ /* 0x000fce00078efe12 */
.L_x_5310:
[----:B------:R-:W-:Y:S05]  /*f370*/  BSYNC B0 ;  /* 0x0000000000007941 */ /* 0x000fea0003800000 */
.L_x_5309:
[----:B------:R-:W0:Y:S01]  /*f380*/  F2I.FTZ.TRUNC.NTZ R18, R18 ;  /* 0x0000001200127305 */ /* 0x000e22000021f100 */
[----:B------:R-:W-:Y:S05]  /*f390*/  BRA `(.L_x_5290) ;  /* 0x0000000000987947 */ /* 0x000fea0003800000 */
.L_x_5302:
        /* <DEDUP_REMOVED lines=14> */
.L_x_5316:
[----:B------:R-:W-:Y:S05]  /*f480*/  BSYNC B0 ;  /* 0x0000000000007941 */ /* 0x000fea0003800000 */
.L_x_5315:
[----:B------:R-:W0:Y:S01]  /*f490*/  F2I.FTZ.TRUNC.NTZ R18, R18 ;  /* 0x0000001200127305 */ /* 0x000e22000021f100 */
[----:B------:R-:W-:Y:S05]  /*f4a0*/  BRA `(.L_x_5290) ;  /* 0x0000000000547947 */ /* 0x000fea0003800000 */
.L_x_5289:
        /* <DEDUP_REMOVED lines=17> */
.L_x_5317:
[----:B------:R-:W-:Y:S05]  /*f5c0*/  BRA `(.L_x_5290) ;  /* 0x00000000000c7947 */ /* 0x000fea0003800000 */
.L_x_5314:
[----:B------:R0:W5:Y:S01]  /*f5d0*/  LDG.E R18, desc[UR36][R2.64] ;  /* 0x0000002402127981 */ /* 0x000162000c1e1900 */
[----:B------:R-:W-:Y:S05]  /*f5e0*/  BRA `(.L_x_5290) ;  /* 0x0000000000047947 */ /* 0x000fea0003800000 */
.L_x_5313:
[----:B------:R0:W5:Y:S02]  /*f5f0*/  LDG.E R18, desc[UR36][R2.64] ;  /* 0x0000002402127981 */ /* 0x000164000c1e1900 */
.L_x_5290:
        /* <DEDUP_REMOVED lines=15> */
.L_x_5321:
[----:B------:R-:W-:Y:S01]  /*f6f0*/  STG.E.U8 desc[UR36][R16.64], R2 ;  /* 0x0000000210007986 */ /* 0x000fe2000c101124 */
[----:B------:R-:W-:Y:S05]  /*f700*/  EXIT ;  /* 0x000000000000794d */ /* 0x000fea0003800000 */
.L_x_5320:
        /* <DEDUP_REMOVED lines=9> */
.L_x_5324:
[----:B------:R-:W-:Y:S01]  /*f7a0*/  STG.E desc[UR36][R16.64], R2 ;  /* 0x0000000210007986 */ /* 0x000fe2000c101924 */
[----:B------:R-:W-:Y:S05]  /*f7b0*/  EXIT ;  /* 0x000000000000794d */ /* 0x000fea0003800000 */
.L_x_5323:
[----:B------:R-:W-:Y:S01]  /*f7c0*/  STG.E.U16 desc[UR36][R16.64], R2 ;  /* 0x0000000210007986 */ /* 0x000fe2000c101524 */
[----:B------:R-:W-:Y:S05]  /*f7d0*/  EXIT ;  /* 0x000000000000794d */ /* 0x000fea0003800000 */
.L_x_5319:
        /* <DEDUP_REMOVED lines=9> */
.L_x_5326:
[----:B------:R-:W-:-:S04]  /*f870*/  I2FP.F32.S32 R0, R2 ;  /* 0x0000000200007245 */ /* 0x000fc80000201400 */
[----:B------:R-:W-:-:S05]  /*f880*/  F2FP.F16.F32.PACK_AB R0, RZ, R0 ;  /* 0x00000000ff00723e */ /* 0x000fca00000000ff */
[----:B------:R-:W-:Y:S01]  /*f890*/  STG.E.U16 desc[UR36][R16.64], R0 ;  /* 0x0000000010007986 */ /* 0x000fe2000c101524 */
[----:B------:R-:W-:Y:S05]  /*f8a0*/  EXIT ;  /* 0x000000000000794d */ /* 0x000fea0003800000 */
.L_x_5325:
        /* <DEDUP_REMOVED lines=10> */
.L_x_5328:
[----:B------:R-:W-:-:S04]  /*f950*/  I2FP.F32.S32 R2, R2 ;  /* 0x0000000200027245 */ /* 0x000fc80000201400 */
[----:B------:R-:W-:-:S04]  /*f960*/  F2FP.F16.F32.PACK_AB R3, RZ, R2 ;  /* 0x00000002ff03723e */ /* 0x000fc800000000ff */
[----:B------:R-:W-:-:S05]  /*f970*/  PRMT R3, R3, 0x5410, RZ ;  /* 0x0000541003037816 */ /* 0x000fca00000000ff */
[----:B------:R-:W-:Y:S01]  /*f980*/  STG.E desc[UR36][R16.64], R3 ;  /* 0x0000000310007986 */ /* 0x000fe2000c101924 */
[----:B------:R-:W-:Y:S05]  /*f990*/  EXIT ;  /* 0x000000000000794d */ /* 0x000fea0003800000 */
.L_x_5327:
[----:B------:R-:W0:Y:S02]  /*f9a0*/  I2F.F64 R2, R2 ;  /* 0x0000000200027312 */ /* 0x000e240000201c00 */
[----:B0-----:R-:W-:Y:S01]  /*f9b0*/  STG.E.64 desc[UR36][R16.64], R2 ;  /* 0x0000000210007986 */ /* 0x001fe2000c101b24 */
[----:B------:R-:W-:Y:S05]  /*f9c0*/  EXIT ;  /* 0x000000000000794d */ /* 0x000fea0003800000 */
.L_x_5318:
        /* <DEDUP_REMOVED lines=12> */
.L_x_5331:
[----:B------:R-:W0:Y:S01]  /*fa90*/  I2F.F64 R4, R2 ;  /* 0x0000000200047312 */ /* 0x000e220000201c00 */
[----:B------:R-:W-:-:S05]  /*faa0*/  CS2R R6, SRZ ;  /* 0x0000000000067805 */ /* 0x000fca000001ff00 */
[----:B0-----:R-:W-:Y:S01]  /*fab0*/  STG.E.128 desc[UR36][R16.64], R4 ;  /* 0x0000000410007986 */ /* 0x001fe2000c101d24 */
[----:B------:R-:W-:Y:S05]  /*fac0*/  EXIT ;  /* 0x000000000000794d */ /* 0x000fea0003800000 */
.L_x_5330:
        /* <DEDUP_REMOVED lines=21> */
.L_x_5335:
[----:B------:R-:W-:Y:S05]  /*fc20*/  BSYNC B0 ;  /* 0x0000000000007941 */ /* 0x000fea0003800000 */
.L_x_5334:
[----:B------:R-:W-:-:S05]  /*fc30*/  LOP3.LUT R3, R0, R3, RZ, 0xfc, !PT ;  /* 0x0000000300037212 */ /* 0x000fca00078efcff */
[----:B------:R-:W-:Y:S01]  /*fc40*/  STG.E.U8 desc[UR36][R16.64], R3 ;  /* 0x0000000310007986 */ /* 0x000fe2000c101124 */
[----:B------:R-:W-:Y:S05]  /*fc50*/  EXIT ;  /* 0x000000000000794d */ /* 0x000fea0003800000 */
.L_x_5333:
        /* <DEDUP_REMOVED lines=13> */
.L_x_5337:
[----:B------:R-:W-:Y:S01]  /*fd30*/  IMAD.MOV.U32 R0, RZ, RZ, 0x7f ;  /* 0x0000007fff007424 */ /* 0x000fe200078e00ff */
[----:B------:R-:W-:-:S04]  /*fd40*/  ISETP.GT.U32.AND P0, PT, R2, 0x7f800000, PT ;  /* 0x7f8000000200780c */ /* 0x000fc80003f04070 */
[----:B------:R-:W-:-:S09]  /*fd50*/  SEL R0, R0, 0x7c, P0 ;  /* 0x0000007c00007807 */ /* 0x000fd20000000000 */
.L_x_5338:
[----:B------:R-:W-:Y:S05]  /*fd60*/  BSYNC B0 ;  /* 0x0000000000007941 */ /* 0x000fea0003800000 */
.L_x_5336:
[----:B------:R-:W-:-:S04]  /*fd70*/  LOP3.LUT R2, R3, 0x80000000, RZ, 0xc0, !PT ;  /* 0x8000000003027812 */ /* 0x000fc800078ec0ff */
[----:B------:R-:W-:-:S04]  /*fd80*/  SHF.R.U32.HI R3, RZ, 0x18, R2 ;  /* 0x00000018ff037819 */ /* 0x000fc80000011602 */
[----:B------:R-:W-:-:S05]  /*fd90*/  LOP3.LUT R3, R0, R3, RZ, 0xfc, !PT ;  /* 0x0000000300037212 */ /* 0x000fca00078efcff */
[----:B------:R-:W-:Y:S01]  /*fda0*/  STG.E.U8 desc[UR36][R16.64], R3 ;  /* 0x0000000310007986 */ /* 0x000fe2000c101124 */
[----:B------:R-:W-:Y:S05]  /*fdb0*/  EXIT ;  /* 0x000000000000794d */ /* 0x000fea0003800000 */
.L_x_5332:
[----:B------:R-:W-:-:S04]  /*fdc0*/  I2FP.F32.S32 R0, R2 ;  /* 0x0000000200007245 */ /* 0x000fc80000201400 */
[----:B------:R-:W-:-:S05]  /*fdd0*/  F2FP.BF16.F32.PACK_AB R0, RZ, R0 ;  /* 0x00000000ff00723e */ /* 0x000fca00000010ff */
[----:B------:R-:W-:Y:S01]  /*fde0*/  STG.E.U16 desc[UR36][R16.64], R0 ;  /* 0x0000000010007986 */ /* 0x000fe2000c101524 */
[----:B------:R-:W-:Y:S05]  /*fdf0*/  EXIT ;  /* 0x000000000000794d */ /* 0x000fea0003800000 */
.L_x_5329:
        /* <DEDUP_REMOVED lines=10> */
.L_x_5341:
        /* <DEDUP_REMOVED lines=17> */
.L_x_5344:
[----:B------:R-:W-:-:S04]  /*ffb0*/  LOP3.LUT R2, R3, 0x80000000, RZ, 0xc0, !PT ;  /* 0x8000000003027812 */ /* 0x000fc800078ec0ff */
[----:B------:R-:W-:-:S04]  /*ffc0*/  SHF.R.U32.HI R3, RZ, 0x18, R2 ;  /* 0x00000018ff037819 */ /* 0x000fc80000011602 */
[----:B------:R-:W-:-:S04]  /*ffd0*/  LOP3.LUT R0, R0, R3, RZ, 0xfc, !PT ;  /* 0x0000000300007212 */ /* 0x000fc800078efcff */
[----:B------:R-:W-:-:S07]  /*ffe0*/  PRMT R8, R0, 0x7610, R8 ;  /* 0x0000761000087816 */ /* 0x000fce0000000008 */
.L_x_5343:
[----:B------:R-:W-:Y:S05]  /*fff0*/  BSYNC B0 ;  /* 0x0000000000007941 */ /* 0x000fea0003800000 */
.L_x_5342:
[----:B------:R-:W-:Y:S01]  /*10000*/  STG.E.U8 desc[UR36][R16.64], R8 ;  /* 0x0000000810007986 */ /* 0x000fe2000c101124 */
[----:B------:R-:W-:Y:S05]  /*10010*/  EXIT ;  /* 0x000000000000794d */ /* 0x000fea0003800000 */
.L_x_5340:
        /* <DEDUP_REMOVED lines=17> */
.L_x_5347:
[----:B------:R-:W-:-:S04]  /*10130*/  LOP3.LUT R2, R3, 0x80000000, RZ, 0xc0, !PT ;  /* 0x8000000003027812 */ /* 0x000fc800078ec0ff */
[----:B------:R-:W-:-:S04]  /*10140*/  SHF.R.U32.HI R3, RZ, 0x18, R2 ;  /* 0x00000018ff037819 */ /* 0x000fc80000011602 */
[----:B------:R-:W-:-:S04]  /*10150*/  LOP3.LUT R0, R0, R3, RZ, 0xfc, !PT ;  /* 0x0000000300007212 */ /* 0x000fc800078efcff */
[----:B------:R-:W-:-:S07]  /*10160*/  PRMT R8, R0, 0x7610, R8 ;  /* 0x0000761000087816 */ /* 0x000fce0000000008 */
.L_x_5346:
[----:B------:R-:W-:Y:S05]  /*10170*/  BSYNC B0 ;  /* 0x0000000000007941 */ /* 0x000fea0003800000 */
.L_x_5345:
[----:B------:R-:W-:Y:S01]  /*10180*/  STG.E.U8 desc[UR36][R16.64], R8 ;  /* 0x0000000810007986 */ /* 0x000fe2000c101124 */
[----:B------:R-:W-:Y:S05]  /*10190*/  EXIT ;  /* 0x000000000000794d */ /* 0x000fea0003800000 */
.L_x_5339:
        /* <DEDUP_REMOVED lines=22> */
.L_x_5322:
        /* <DEDUP_REMOVED lines=16> */
.L_x_5350:
[----:B------:R-:W-:Y:S05]  /*10400*/  EXIT ;  /* 0x000000000000794d */ /* 0x000fea0003800000 */
.L_x_5349:
[----:B------:R-:W-:-:S05]  /*10410*/  SHF.R.S32.HI R3, RZ, 0x1f, R2 ;  /* 0x0000001fff037819 */ /* 0x000fca0000011402 */
[----:B------:R-:W-:Y:S01]  /*10420*/  STG.E.64 desc[UR36][R16.64], R2 ;  /* 0x0000000210007986 */ /* 0x000fe2000c101b24 */
[----:B------:R-:W-:Y:S05]  /*10430*/  EXIT ;  /* 0x000000000000794d */ /* 0x000fea0003800000 */
.L_x_5348:
[----:B------:R-:W-:Y:S01]  /*10440*/  STG.E desc[UR36][R16.64], R2 ;  /* 0x0000000210007986 */ /* 0x000fe2000c101924 */
[----:B------:R-:W-:Y:S05]  /*10450*/  EXIT ;  /* 0x000000000000794d */ /* 0x000fea0003800000 */
.L_x_5351:
        /* <DEDUP_REMOVED lines=10> */
.L_x_26169:


//--------------------- .text._ZN2at6native27unrolled_elementwise_kernelINS0_13BinaryFunctorIiiiNS0_17BitwiseXorFunctorIiEEEESt5arrayIPcLm3EELi4E23TrivialOffsetCalculatorILi2EjES9_ILi1EjENS0_6memory12LoadWithCastILi2EEENSC_13StoreWithCastILi1EEEEEviT_T0_T2_T3_T4_T5_ --------------------------
	.section	.text._ZN2at6native27unrolled_elementwise_kernelINS0_13BinaryFunctorIiiiNS0_17BitwiseXorFunctorIiEEEESt5arrayIPcLm3EELi4E23TrivialOffsetCalculatorILi2EjES9_ILi1EjENS0_6memory12LoadWithCastILi2EEENSC_13StoreWithCastILi1EEEEEviT_T0_T2_T3_T4_T5_,"ax",@progbits
	.align	128
        .global         _ZN2at6native27unrolled_elementwise_kernelINS0_13BinaryFunctorIiiiNS0_17BitwiseXorFunctorIiEEEESt5arrayIPcLm3EELi4E23TrivialOffsetCalculatorILi2EjES9_ILi1EjENS0_6memory12LoadWithCastILi2EEENSC_13StoreWithCastILi1EEEEEviT_T0_T2_T3_T4_T5_
        .type           _ZN2at6native27unrolled_elementwise_kernelINS0_13BinaryFunctorIiiiNS0_17BitwiseXorFunctorIiEEEESt5arrayIPcLm3EELi4E23TrivialOffsetCalculatorILi2EjES9_ILi1EjENS0_6memory12LoadWithCastILi2EEENSC_13StoreWithCastILi1EEEEEviT_T0_T2_T3_T4_T5_,@function
        .size           _ZN2at6native27unrolled_elementwise_kernelINS0_13BinaryFunctorIiiiNS0_17BitwiseXorFunctorIiEEEESt5arrayIPcLm3EELi4E23TrivialOffsetCalculatorILi2EjES9_ILi1EjENS0_6memory12LoadWithCastILi2EEENSC_13StoreWithCastILi1EEEEEviT_T0_T2_T3_T4_T5_,(.L_x_26170 - _ZN2at6native27unrolled_elementwise_kernelINS0_13BinaryFunctorIiiiNS0_17BitwiseXorFunctorIiEEEESt5arrayIPcLm3EELi4E23TrivialOffsetCalculatorILi2EjES9_ILi1EjENS0_6memory12LoadWithCastILi2EEENSC_13StoreWithCastILi1EEEEEviT_T0_T2_T3_T4_T5_)
        .other          _ZN2at6native27unrolled_elementwise_kernelINS0_13BinaryFunctorIiiiNS0_17BitwiseXorFunctorIiEEEESt5arrayIPcLm3EELi4E23TrivialOffsetCalculatorILi2EjES9_ILi1EjENS0_6memory12LoadWithCastILi2EEENSC_13StoreWithCastILi1EEEEEviT_T0_T2_T3_T4_T5_,@"STO_CUDA_ENTRY STV_DEFAULT"
_ZN2at6native27unrolled_elementwise_kernelINS0_13BinaryFunctorIiiiNS0_17BitwiseXorFunctorIiEEEESt5arrayIPcLm3EELi4E23TrivialOffsetCalculatorILi2EjES9_ILi1EjENS0_6memory12LoadWithCastILi2EEENSC_13StoreWithCastILi1EEEEEviT_T0_T2_T3_T4_T5_:
.text._ZN2at6native27unrolled_elementwise_kernelINS0_13BinaryFunctorIiiiNS0_17BitwiseXorFunctorIiEEEESt5arrayIPcLm3EELi4E23TrivialOffsetCalculatorILi2EjES9_ILi1EjENS0_6memory12LoadWithCastILi2EEENSC_13StoreWithCastILi1EEEEEviT_T0_T2_T3_T4_T5_:
        /* <DEDUP_REMOVED lines=9> */
[----:B------:R-:W-:-:S07]  /*0090*/  IMAD.MOV.U32 R27, RZ, RZ, RZ ;  /* 0x000000ffff1b7224 */ /* 0x000fce00078e00ff */
        /* <DEDUP_REMOVED lines=23> */
.L_x_5357:
[----:B------:R3:W5:Y:S01]  /*0210*/  LDG.E.U8 R24, desc[UR36][R4.64] ;  /* 0x0000002404187981 */ /* 0x000762000c1e1100 */
[----:B------:R-:W-:Y:S05]  /*0220*/  BRA `(.L_x_5359) ;  /* 0x0000000c00387947 */ /* 0x000fea0003800000 */
.L_x_5356:
        /* <DEDUP_REMOVED lines=8> */
.L_x_5361:
[----:B------:R1:W5:Y:S01]  /*02b0*/  LDG.E R24, desc[UR36][R4.64] ;  /* 0x0000002404187981 */ /* 0x000362000c1e1900 */
[----:B------:R-:W-:Y:S05]  /*02c0*/  BRA `(.L_x_5359) ;  /* 0x0000000c00107947 */ /* 0x000fea0003800000 */
.L_x_5360:
[----:B------:R2:W5:Y:S01]  /*02d0*/  LDG.E.S16 R24, desc[UR36][R4.64] ;  /* 0x0000002404187981 */ /* 0x000562000c1e1700 */
[----:B------:R-:W-:Y:S05]  /*02e0*/  BRA `(.L_x_5359) ;  /* 0x0000000c00087947 */ /* 0x000fea0003800000 */
.L_x_5355:
        /* <DEDUP_REMOVED lines=9> */
.L_x_5363:
[----:B------:R-:W2:Y:S02]  /*0380*/  LDG.E.U16 R4, desc[UR36][R4.64] ;  /* 0x0000002404047981 */ /* 0x000ea4000c1e1500 */
[----:B--2---:R-:W-:-:S06]  /*0390*/  HADD2.F32 R24, -RZ, R4.H0_H0 ;  /* 0x20000004ff187230 */ /* 0x004fcc0000004100 */
[----:B------:R-:W0:Y:S01]  /*03a0*/  F2I.FTZ.TRUNC.NTZ R24, R24 ;  /* 0x0000001800187305 */ /* 0x000e22000021f100 */
[----:B------:R-:W-:Y:S05]  /*03b0*/  BRA `(.L_x_5359) ;  /* 0x0000000800d47947 */ /* 0x000fea0003800000 */
.L_x_5362:
        /* <DEDUP_REMOVED lines=9> */
.L_x_5365:
[----:B------:R-:W2:Y:S02]  /*0450*/  LDG.E.U16 R4, desc[UR36][R4.64] ;  /* 0x0000002404047981 */ /* 0x000ea4000c1e1500 */
[----:B--2---:R-:W-:-:S06]  /*0460*/  HADD2.F32 R24, -RZ, R4.H0_H0 ;  /* 0x20000004ff187230 */ /* 0x004fcc0000004100 */
[----:B------:R-:W0:Y:S01]  /*0470*/  F2I.FTZ.TRUNC.NTZ R24, R24 ;  /* 0x0000001800187305 */ /* 0x000e22000021f100 */
[----:B------:R-:W-:Y:S05]  /*0480*/  BRA `(.L_x_5359) ;  /* 0x0000000800a07947 */ /* 0x000fea0003800000 */
.L_x_5364:
[----:B------:R-:W2:Y:S02]  /*0490*/  LDG.E.64 R24, desc[UR36][R4.64] ;  /* 0x0000002404187981 */ /* 0x000ea4000c1e1b00 */
[----:B--2---:R0:W1:Y:S01]  /*04a0*/  F2I.F64.TRUNC R24, R24 ;  /* 0x0000001800187311 */ /* 0x004062000030d100 */
[----:B------:R-:W-:Y:S05]  /*04b0*/  BRA `(.L_x_5359) ;  /* 0x0000000800947947 */ /* 0x000fea0003800000 */
.L_x_5354:
        /* <DEDUP_REMOVED lines=12> */
.L_x_5368:
[----:B------:R-:W2:Y:S02]  /*0580*/  LDG.E.64 R4, desc[UR36][R4.64] ;  /* 0x0000002404047981 */ /* 0x000ea4000c1e1b00 */
[----:B--2---:R0:W1:Y:S01]  /*0590*/  F2I.F64.TRUNC R24, R4 ;  /* 0x0000000400187311 */ /* 0x004062000030d100 */
[----:B------:R-:W-:Y:S05]  /*05a0*/  BRA `(.L_x_5359) ;  /* 0x0000000800587947 */ /* 0x000fea0003800000 */
.L_x_5367:
        /* <DEDUP_REMOVED lines=27> */
.L_x_5370:
        /* <DEDUP_REMOVED lines=13> */
[----:B------:R0:W1:Y:S01]  /*0830*/  F2I.FTZ.TRUNC.NTZ R24, R0 ;  /* 0x0000000000187305 */ /* 0x000062000021f100 */
[----:B------:R-:W-:Y:S05]  /*0840*/  BRA `(.L_x_5359) ;  /* 0x0000000400b07947 */ /* 0x000fea0003800000 */
.L_x_5369:
[----:B------:R-:W2:Y:S02]  /*0850*/  LDG.E.U16 R24, desc[UR36][R4.64] ;  /* 0x0000002404187981 */ /* 0x000ea4000c1e1500 */
[----:B--2---:R-:W-:-:S06]  /*0860*/  IMAD.U32 R24, R24, 0x10000, RZ ;  /* 0x0001000018187824 */ /* 0x004fcc00078e00ff */
[----:B------:R-:W0:Y:S01]  /*0870*/  F2I.FTZ.TRUNC.NTZ R24, R24 ;  /* 0x0000001800187305 */ /* 0x000e22000021f100 */
[----:B------:R-:W-:Y:S05]  /*0880*/  BRA `(.L_x_5359) ;  /* 0x0000000400a07947 */ /* 0x000fea0003800000 */
.L_x_5366:
        /* <DEDUP_REMOVED lines=10> */
.L_x_5373:
        /* <DEDUP_REMOVED lines=21> */
.L_x_5377:
[----:B------:R-:W-:Y:S05]  /*0a80*/  BSYNC B1 ;  /* 0x0000000000017941 */ /* 0x000fea0003800000 */
.L_x_5376:
[----:B------:R-:W-:Y:S01]  /*0a90*/  IMAD.SHL.U32 R3, R3, 0x100000, RZ ;  /* 0x0010000003037824 */ /* 0x000fe200078e00ff */
[----:B------:R-:W-:-:S04]  /*0aa0*/  LEA R5, R0, 0x3b800000, 0x17 ;  /* 0x3b80000000057811 */ /* 0x000fc800078eb8ff */
[----:B------:R-:W-:-:S07]  /*0ab0*/  LOP3.LUT R24, R5, R3, R24, 0xfe, !PT ;  /* 0x0000000305187212 */ /* 0x000fce00078efe18 */
.L_x_5375:
[----:B------:R-:W-:Y:S05]  /*0ac0*/  BSYNC B0 ;  /* 0x0000000000007941 */ /* 0x000fea0003800000 */
.L_x_5374:
[----:B------:R-:W0:Y:S01]  /*0ad0*/  F2I.FTZ.TRUNC.NTZ R24, R24 ;  /* 0x0000001800187305 */ /* 0x000e22000021f100 */
[----:B------:R-:W-:Y:S05]  /*0ae0*/  BRA `(.L_x_5359) ;  /* 0x0000000400087947 */ /* 0x000fea0003800000 */
.L_x_5372:
        /* <DEDUP_REMOVED lines=21> */
.L_x_5381:
[----:B------:R-:W-:Y:S05]  /*0c40*/  BSYNC B1 ;  /* 0x0000000000017941 */ /* 0x000fea0003800000 */
.L_x_5380:
[----:B------:R-:W-:Y:S01]  /*0c50*/  IMAD.SHL.U32 R3, R3, 0x200000, RZ ;  /* 0x0020000003037824 */ /* 0x000fe200078e00ff */
[----:B------:R-:W-:-:S04]  /*0c60*/  LEA R5, R0, 0x37800000, 0x17 ;  /* 0x3780000000057811 */ /* 0x000fc800078eb8ff */
[----:B------:R-:W-:-:S07]  /*0c70*/  LOP3.LUT R24, R5, R3, R24, 0xfe, !PT ;  /* 0x0000000305187212 */ /* 0x000fce00078efe18 */
.L_x_5379:
[----:B------:R-:W-:Y:S05]  /*0c80*/  BSYNC B0 ;  /* 0x0000000000007941 */ /* 0x000fea0003800000 */
.L_x_5378:
[----:B------:R-:W0:Y:S01]  /*0c90*/  F2I.FTZ.TRUNC.NTZ R24, R24 ;  /* 0x0000001800187305 */ /* 0x000e22000021f100 */
[----:B------:R-:W-:Y:S05]  /*0ca0*/  BRA `(.L_x_5359) ;  /* 0x0000000000987947 */ /* 0x000fea0003800000 */
.L_x_5371:
        /* <DEDUP_REMOVED lines=14> */
.L_x_5385:
[----:B------:R-:W-:Y:S05]  /*0d90*/  BSYNC B0 ;  /* 0x0000000000007941 */ /* 0x000fea0003800000 */
.L_x_5384:
[----:B------:R-:W0:Y:S01]  /*0da0*/  F2I.FTZ.TRUNC.NTZ R24, R24 ;  /* 0x0000001800187305 */ /* 0x000e22000021f100 */
[----:B------:R-:W-:Y:S05]  /*0db0*/  BRA `(.L_x_5359) ;  /* 0x0000000000547947 */ /* 0x000fea0003800000 */
.L_x_5358:
        /* <DEDUP_REMOVED lines=17> */
.L_x_5386:
[----:B------:R-:W-:Y:S05]  /*0ed0*/  BRA `(.L_x_5359) ;  /* 0x00000000000c7947 */ /* 0x000fea0003800000 */
.L_x_5383:
[----:B------:R0:W5:Y:S01]  /*0ee0*/  LDG.E R24, desc[UR36][R4.64] ;  /* 0x0000002404187981 */ /* 0x000162000c1e1900 */
[----:B------:R-:W-:Y:S05]  /*0ef0*/  BRA `(.L_x_5359) ;  /* 0x0000000000047947 */ /* 0x000fea0003800000 */
.L_x_5382:
[----:B------:R0:W5:Y:S02]  /*0f00*/  LDG.E R24, desc[UR36][R4.64] ;  /* 0x0000002404187981 */ /* 0x000164000c1e1900 */
.L_x_5359:
        /* <DEDUP_REMOVED lines=18> */
.L_x_5390:
[----:B------:R1:W5:Y:S01]  /*1030*/  LDG.E.U8 R27, desc[UR36][R4.64] ;  /* 0x00000024041b7981 */ /* 0x000362000c1e1100 */
[----:B------:R-:W-:Y:S05]  /*1040*/  BRA `(.L_x_5392) ;  /* 0x0000000c00347947 */ /* 0x000fea0003800000 */
.L_x_5389:
        /* <DEDUP_REMOVED lines=8> */
.L_x_5394:
[----:B------:R3:W5:Y:S01]  /*10d0*/  LDG.E R27, desc[UR36][R4.64] ;  /* 0x00000024041b7981 */ /* 0x000762000c1e1900 */
[----:B------:R-:W-:Y:S05]  /*10e0*/  BRA `(.L_x_5392) ;  /* 0x0000000c000c7947 */ /* 0x000fea0003800000 */
.L_x_5393:
[----:B------:R2:W5:Y:S01]  /*10f0*/  LDG.E.S16 R27, desc[UR36][R4.64] ;  /* 0x00000024041b7981 */ /* 0x000562000c1e1700 */
[----:B------:R-:W-:Y:S05]  /*1100*/  BRA `(.L_x_5392) ;  /* 0x0000000c00047947 */ /* 0x000fea0003800000 */
.L_x_5388:
        /* <DEDUP_REMOVED lines=9> */
.L_x_5396:
[----:B------:R-:W2:Y:S02]  /*11a0*/  LDG.E.U16 R4, desc[UR36][R4.64] ;  /* 0x0000002404047981 */ /* 0x000ea4000c1e1500 */
[----:B--2---:R-:W-:-:S06]  /*11b0*/  HADD2.F32 R27, -RZ, R4.H0_H0 ;  /* 0x20000004ff1b7230 */ /* 0x004fcc0000004100 */
[----:B------:R-:W0:Y:S01]  /*11c0*/  F2I.FTZ.TRUNC.NTZ R27, R27 ;  /* 0x0000001b001b7305 */ /* 0x000e22000021f100 */
[----:B------:R-:W-:Y:S05]  /*11d0*/  BRA `(.L_x_5392) ;  /* 0x0000000800d07947 */ /* 0x000fea0003800000 */
.L_x_5395:
        /* <DEDUP_REMOVED lines=9> */
.L_x_5398:
[----:B------:R-:W2:Y:S02]  /*1270*/  LDG.E.U16 R4, desc[UR36][R4.64] ;  /* 0x0000002404047981 */ /* 0x000ea4000c1e1500 */
[----:B--2---:R-:W-:-:S06]  /*1280*/  HADD2.F32 R27, -RZ, R4.H0_H0 ;  /* 0x20000004ff1b7230 */ /* 0x004fcc0000004100 */
[----:B------:R-:W0:Y:S01]  /*1290*/  F2I.FTZ.TRUNC.NTZ R27, R27 ;  /* 0x0000001b001b7305 */ /* 0x000e22000021f100 */
[----:B------:R-:W-:Y:S05]  /*12a0*/  BRA `(.L_x_5392) ;  /* 0x00000008009c7947 */ /* 0x000fea0003800000 */
.L_x_5397:
[----:B------:R-:W2:Y:S02]  /*12b0*/  LDG.E.64 R4, desc[UR36][R4.64] ;  /* 0x0000002404047981 */ /* 0x000ea4000c1e1b00 */
[----:B--2---:R0:W1:Y:S01]  /*12c0*/  F2I.F64.TRUNC R27, R4 ;  /* 0x00000004001b7311 */ /* 0x004062000030d100 */
[----:B------:R-:W-:Y:S05]  /*12d0*/  BRA `(.L_x_5392) ;  /* 0x0000000800907947 */ /* 0x000fea0003800000 */
.L_x_5387:
        /* <DEDUP_REMOVED lines=12> */
.L_x_5401:
[----:B------:R-:W2:Y:S02]  /*13a0*/  LDG.E.64 R4, desc[UR36][R4.64] ;  /* 0x0000002404047981 */ /* 0x000ea4000c1e1b00 */
[----:B--2---:R0:W1:Y:S01]  /*13b0*/  F2I.F64.TRUNC R27, R4 ;  /* 0x00000004001b7311 */ /* 0x004062000030d100 */
[----:B------:R-:W-:Y:S05]  /*13c0*/  BRA `(.L_x_5392) ;  /* 0x0000000800547947 */ /* 0x000fea0003800000 */
.L_x_5400:
        /* <DEDUP_REMOVED lines=27> */
.L_x_5403:
        /* <DEDUP_REMOVED lines=14> */
.L_x_5402:
[----:B------:R-:W2:Y:S02]  /*1660*/  LDG.E.U16 R27, desc[UR36][R4.64] ;  /* 0x00000024041b7981 */ /* 0x000ea4000c1e1500 */
[----:B--2---:R-:W-:-:S06]  /*1670*/  IMAD.U32 R27, R27, 0x10000, RZ ;  /* 0x000100001b1b7824 */ /* 0x004fcc00078e00ff */
[----:B------:R-:W0:Y:S01]  /*1680*/  F2I.FTZ.TRUNC.NTZ R27, R27 ;  /* 0x0000001b001b7305 */ /* 0x000e22000021f100 */
[----:B------:R-:W-:Y:S05]  /*1690*/  BRA `(.L_x_5392) ;  /* 0x0000000400a07947 */ /* 0x000fea0003800000 */
.L_x_5399:
        /* <DEDUP_REMOVED lines=10> */
.L_x_5406:
        /* <DEDUP_REMOVED lines=21> */
.L_x_5410:
[----:B------:R-:W-:Y:S05]  /*1890*/  BSYNC B1 ;  /* 0x0000000000017941 */ /* 0x000fea0003800000 */
.L_x_5409:
[----:B------:R-:W-:Y:S01]  /*18a0*/  IMAD.SHL.U32 R3, R3, 0x100000, RZ ;  /* 0x0010000003037824 */ /* 0x000fe200078e00ff */
[----:B------:R-:W-:-:S04]  /*18b0*/  LEA R0, R0, 0x3b800000, 0x17 ;  /* 0x3b80000000007811 */ /* 0x000fc800078eb8ff */
[----:B------:R-:W-:-:S07]  /*18c0*/  LOP3.LUT R27, R0, R3, R27, 0xfe, !PT ;  /* 0x00000003001b7212 */ /* 0x000fce00078efe1b */
.L_x_5408:
[----:B------:R-:W-:Y:S05]  /*18d0*/  BSYNC B0 ;  /* 0x0000000000007941 */ /* 0x000fea0003800000 */
.L_x_5407:
[----:B------:R-:W0:Y:S01]  /*18e0*/  F2I.FTZ.TRUNC.NTZ R27, R27 ;  /* 0x0000001b001b7305 */ /* 0x000e22000021f100 */
[----:B------:R-:W-:Y:S05]  /*18f0*/  BRA `(.L_x_5392) ;  /* 0x0000000400087947 */ /* 0x000fea0003800000 */
.L_x_5405:
        /* <DEDUP_REMOVED lines=21> */
.L_x_5414:
[----:B------:R-:W-:Y:S05]  /*1a50*/  BSYNC B1 ;  /* 0x0000000000017941 */ /* 0x000fea0003800000 */
.L_x_5413:
[----:B------:R-:W-:Y:S01]  /*1a60*/  IMAD.SHL.U32 R3, R3, 0x200000, RZ ;  /* 0x0020000003037824 */ /* 0x000fe200078e00ff */
[----:B------:R-:W-:-:S04]  /*1a70*/  LEA R0, R0, 0x37800000, 0x17 ;  /* 0x3780000000007811 */ /* 0x000fc800078eb8ff */
[----:B------:R-:W-:-:S07]  /*1a80*/  LOP3.LUT R27, R0, R3, R27, 0xfe, !PT ;  /* 0x00000003001b7212 */ /* 0x000fce00078efe1b */
.L_x_5412:
[----:B------:R-:W-:Y:S05]  /*1a90*/  BSYNC B0 ;  /* 0x0000000000007941 */ /* 0x000fea0003800000 */
.L_x_5411:
[----:B------:R-:W0:Y:S01]  /*1aa0*/  F2I.FTZ.TRUNC.NTZ R27, R27 ;  /* 0x0000001b001b7305 */ /* 0x000e22000021f100 */
[----:B------:R-:W-:Y:S05]  /*1ab0*/  BRA `(.L_x_5392) ;  /* 0x0000000000987947 */ /* 0x000fea0003800000 */
.L_x_5404:
        /* <DEDUP_REMOVED lines=14> */
.L_x_5418:
[----:B------:R-:W-:Y:S05]  /*1ba0*/  BSYNC B0 ;  /* 0x0000000000007941 */ /* 0x000fea0003800000 */
.L_x_5417:
[----:B------:R-:W0:Y:S01]  /*1bb0*/  F2I.FTZ.TRUNC.NTZ R27, R27 ;  /* 0x0000001b001b7305 */ /* 0x000e22000021f100 */
[----:B------:R-:W-:Y:S05]  /*1bc0*/  BRA `(.L_x_5392) ;  /* 0x0000000000547947 */ /* 0x000fea0003800000 */
.L_x_5391:
        /* <DEDUP_REMOVED lines=17> */
.L_x_5419:
[----:B------:R-:W-:Y:S05]  /*1ce0*/  BRA `(.L_x_5392) ;  /* 0x00000000000c7947 */ /* 0x000fea0003800000 */
.L_x_5416:
[----:B------:R0:W5:Y:S01]  /*1cf0*/  LDG.E R27, desc[UR36][R4.64] ;  /* 0x00000024041b7981 */ /* 0x000162000c1e1900 */
[----:B------:R-:W-:Y:S05]  /*1d00*/  BRA `(.L_x_5392) ;  /* 0x0000000000047947 */ /* 0x000fea0003800000 */
.L_x_5415:
[----:B------:R0:W5:Y:S02]  /*1d10*/  LDG.E R27, desc[UR36][R4.64] ;  /* 0x00000024041b7981 */ /* 0x000164000c1e1900 */
.L_x_5392:
[----:B------:R-:W2:Y:S02]  /*1d20*/  S2R R17, SR_TID.X ;  /* 0x0000000000117919 */ /* 0x000ea40000002100 */
[----:B--2---:R-:W-:-:S07]  /*1d30*/  VIADD R17, R17, 0x80 ;  /* 0x0000008011117836 */ /* 0x004fce0000000000 */
.L_x_5353:
[----:B------:R-:W-:Y:S05]  /*1d40*/  BSYNC B6 ;  /* 0x0000000000067941 */ /* 0x000fea0003800000 */
.L_x_5352:
[----:B------:R-:W-:Y:S01]  /*1d50*/  ISETP.GE.AND P0, PT, R17, R16, PT ;  /* 0x000000101100720c */ /* 0x000fe20003f06270 */
[----:B------:R-:W-:Y:S01]  /*1d60*/  BSSY B6, `(.L_x_5420) ;  /* 0x00001c7000067945 */ /* 0x000fe20003800000 */
[----:B------:R-:W-:-:S11]  /*1d70*/  IMAD.MOV.U32 R26, RZ, RZ, RZ ;  /* 0x000000ffff1a7224 */ /* 0x000fd600078e00ff */
        /* <DEDUP_REMOVED lines=20> */
.L_x_5425:
[----:B------:R0:W5:Y:S01]  /*1ec0*/  LDG.E.U8 R29, desc[UR36][R4.64] ;  /* 0x00000024041d7981 */ /* 0x000162000c1e1100 */
[----:B------:R-:W-:Y:S05]  /*1ed0*/  BRA `(.L_x_5427) ;  /* 0x0000000c00347947 */ /* 0x000fea0003800000 */
.L_x_5424:
        /* <DEDUP_REMOVED lines=8> */
.L_x_5429:
[----:B------:R0:W5:Y:S01]  /*1f60*/  LDG.E R29, desc[UR36][R4.64] ;  /* 0x00000024041d7981 */ /* 0x000162000c1e1900 */
[----:B------:R-:W-:Y:S05]  /*1f70*/  BRA `(.L_x_5427) ;  /* 0x0000000c000c7947 */ /* 0x000fea0003800000 */
.L_x_5428:
[----:B------:R0:W5:Y:S01]  /*1f80*/  LDG.E.S16 R29, desc[UR36][R4.64] ;  /* 0x00000024041d7981 */ /* 0x000162000c1e1700 */
[----:B------:R-:W-:Y:S05]  /*1f90*/  BRA `(.L_x_5427) ;  /* 0x0000000c00047947 */ /* 0x000fea0003800000 */
.L_x_5423:
        /* <DEDUP_REMOVED lines=9> */
.L_x_5431:
[----:B------:R-:W2:Y:S02]  /*2030*/  LDG.E.U16 R4, desc[UR36][R4.64] ;  /* 0x0000002404047981 */ /* 0x000ea4000c1e1500 */
[----:B--2---:R-:W-:-:S06]  /*2040*/  HADD2.F32 R29, -RZ, R4.H0_H0 ;  /* 0x20000004ff1d7230 */ /* 0x004fcc0000004100 */
[----:B------:R-:W0:Y:S01]  /*2050*/  F2I.FTZ.TRUNC.NTZ R29, R29 ;  /* 0x0000001d001d7305 */ /* 0x000e22000021f100 */
[----:B------:R-:W-:Y:S05]  /*2060*/  BRA `(.L_x_5427) ;  /* 0x0000000800d07947 */ /* 0x000fea0003800000 */
.L_x_5430:
        /* <DEDUP_REMOVED lines=9> */
.L_x_5433:
[----:B------:R-:W2:Y:S02]  /*2100*/  LDG.E.U16 R4, desc[UR36][R4.64] ;  /* 0x0000002404047981 */ /* 0x000ea4000c1e1500 */
[----:B--2---:R-:W-:-:S06]  /*2110*/  HADD2.F32 R29, -RZ, R4.H0_H0 ;  /* 0x20000004ff1d7230 */ /* 0x004fcc0000004100 */
[----:B------:R-:W0:Y:S01]  /*2120*/  F2I.FTZ.TRUNC.NTZ R29, R29 ;  /* 0x0000001d001d7305 */ /* 0x000e22000021f100 */
[----:B------:R-:W-:Y:S05]  /*2130*/  BRA `(.L_x_5427) ;  /* 0x00000008009c7947 */ /* 0x000fea0003800000 */
.L_x_5432:
[----:B------:R-:W2:Y:S02]  /*2140*/  LDG.E.64 R4, desc[UR36][R4.64] ;  /* 0x0000002404047981 */ /* 0x000ea4000c1e1b00 */
[----:B--2---:R0:W1:Y:S01]  /*2150*/  F2I.F64.TRUNC R29, R4 ;  /* 0x00000004001d7311 */ /* 0x004062000030d100 */
[----:B------:R-:W-:Y:S05]  /*2160*/  BRA `(.L_x_5427) ;  /* 0x0000000800907947 */ /* 0x000fea0003800000 */
.L_x_5422:
        /* <DEDUP_REMOVED lines=12> */
.L_x_5436:
[----:B------:R-:W2:Y:S02]  /*2230*/  LDG.E.64 R4, desc[UR36][R4.64] ;  /* 0x0000002404047981 */ /* 0x000ea4000c1e1b00 */
[----:B--2---:R0:W1:Y:S01]  /*2240*/  F2I.F64.TRUNC R29, R4 ;  /* 0x00000004001d7311 */ /* 0x004062000030d100 */
[----:B------:R-:W-:Y:S05]  /*2250*/  BRA `(.L_x_5427) ;  /* 0x0000000800547947 */ /* 0x000fea0003800000 */
.L_x_5435:
        /* <DEDUP_REMOVED lines=27> */
.L_x_5438:
        /* <DEDUP_REMOVED lines=12> */
[----:B------:R3:W4:Y:S01]  /*24d0*/  F2I.FTZ.TRUNC.NTZ R29, R0 ;  /* 0x00000000001d7305 */ /* 0x000722000021f100 */
[----:B------:R-:W-:Y:S05]  /*24e0*/  BRA `(.L_x_5427) ;  /* 0x0000000400b07947 */ /* 0x000fea0003800000 */
.L_x_5437:
[----:B------:R-:W2:Y:S02]  /*24f0*/  LDG.E.U16 R29, desc[UR36][R4.64] ;  /* 0x00000024041d7981 */ /* 0x000ea4000c1e1500 */
[----:B--2---:R-:W-:-:S06]  /*2500*/  IMAD.U32 R29, R29, 0x10000, RZ ;  /* 0x000100001d1d7824 */ /* 0x004fcc00078e00ff */
[----:B------:R-:W2:Y:S01]  /*2510*/  F2I.FTZ.TRUNC.NTZ R29, R29 ;  /* 0x0000001d001d7305 */ /* 0x000ea2000021f100 */
[----:B------:R-:W-:Y:S05]  /*2520*/  BRA `(.L_x_5427) ;  /* 0x0000000400a07947 */ /* 0x000fea0003800000 */
.L_x_5434:
        /* <DEDUP_REMOVED lines=10> */
.L_x_5441:
        /* <DEDUP_REMOVED lines=21> */
.L_x_5445:
[----:B------:R-:W-:Y:S05]  /*2720*/  BSYNC B1 ;  /* 0x0000000000017941 */ /* 0x000fea0003800000 */
.L_x_5444:
[----:B------:R-:W-:Y:S01]  /*2730*/  IMAD.SHL.U32 R3, R3, 0x100000, RZ ;  /* 0x0010000003037824 */ /* 0x000fe200078e00ff */
[----:B------:R-:W-:-:S04]  /*2740*/  LEA R0, R0, 0x3b800000, 0x17 ;  /* 0x3b80000000007811 */ /* 0x000fc800078eb8ff */
[----:B------:R-:W-:-:S07]  /*2750*/  LOP3.LUT R29, R0, R3, R29, 0xfe, !PT ;  /* 0x00000003001d7212 */ /* 0x000fce00078efe1d */
.L_x_5443:
[----:B------:R-:W-:Y:S05]  /*2760*/  BSYNC B0 ;  /* 0x0000000000007941 */ /* 0x000fea0003800000 */
.L_x_5442:
[----:B------:R-:W0:Y:S01]  /*2770*/  F2I.FTZ.TRUNC.NTZ R29, R29 ;  /* 0x0000001d001d7305 */ /* 0x000e22000021f100 */
[----:B------:R-:W-:Y:S05]  /*2780*/  BRA `(.L_x_5427) ;  /* 0x0000000400087947 */ /* 0x000fea0003800000 */
.L_x_5440:
        /* <DEDUP_REMOVED lines=21> */
.L_x_5449:
[----:B------:R-:W-:Y:S05]  /*28e0*/  BSYNC B1 ;  /* 0x0000000000017941 */ /* 0x000fea0003800000 */
.L_x_5448:
[----:B------:R-:W-:Y:S01]  /*28f0*/  IMAD.SHL.U32 R3, R3, 0x200000, RZ ;  /* 0x0020000003037824 */ /* 0x000fe200078e00ff */
[----:B------:R-:W-:-:S04]  /*2900*/  LEA R0, R0, 0x37800000, 0x17 ;  /* 0x3780000000007811 */ /* 0x000fc800078eb8ff */
[----:B------:R-:W-:-:S07]  /*2910*/  LOP3.LUT R29, R0, R3, R29, 0xfe, !PT ;  /* 0x00000003001d7212 */ /* 0x000fce00078efe1d */
.L_x_5447:
[----:B------:R-:W-:Y:S05]  /*2920*/  BSYNC B0 ;  /* 0x0000000000007941 */ /* 0x000fea0003800000 */
.L_x_5446:
[----:B------:R-:W0:Y:S01]  /*2930*/  F2I.FTZ.TRUNC.NTZ R29, R29 ;  /* 0x0000001d001d7305 */ /* 0x000e22000021f100 */
[----:B------:R-:W-:Y:S05]  /*2940*/  BRA `(.L_x_5427) ;  /* 0x0000000000987947 */ /* 0x000fea0003800000 */
.L_x_5439:
        /* <DEDUP_REMOVED lines=14> */
.L_x_5453:
[----:B------:R-:W-:Y:S05]  /*2a30*/  BSYNC B0 ;  /* 0x0000000000007941 */ /* 0x000fea0003800000 */
.L_x_5452:
[----:B------:R-:W0:Y:S01]  /*2a40*/  F2I.FTZ.TRUNC.NTZ R29, R29 ;  /* 0x0000001d001d7305 */ /* 0x000e22000021f100 */
[----:B------:R-:W-:Y:S05]  /*2a50*/  BRA `(.L_x_5427) ;  /* 0x0000000000547947 */ /* 0x000fea0003800000 */
.L_x_5426:
        /* <DEDUP_REMOVED lines=17> */
.L_x_5454:
[----:B------:R-:W-:Y:S05]  /*2b70*/  BRA `(.L_x_5427) ;  /* 0x00000000000c7947 */ /* 0x000fea0003800000 */
.L_x_5451:
[----:B------:R0:W5:Y:S01]  /*2b80*/  LDG.E R29, desc[UR36][R4.64] ;  /* 0x00000024041d7981 */ /* 0x000162000c1e1900 */
[----:B------:R-:W-:Y:S05]  /*2b90*/  BRA `(.L_x_5427) ;  /* 0x0000000000047947 */ /* 0x000fea0003800000 */
.L_x_5450:
[----:B------:R0:W5:Y:S02]  /*2ba0*/  LDG.E R29, desc[UR36][R4.64] ;  /* 0x00000024041d7981 */ /* 0x000164000c1e1900 */
.L_x_5427:
        /* <DEDUP_REMOVED lines=18> */
.L_x_5458:
[----:B------:R0:W5:Y:S01]  /*2cd0*/  LDG.E.U8 R26, desc[UR36][R4.64] ;  /* 0x00000024041a7981 */ /* 0x000162000c1e1100 */
[----:B------:R-:W-:Y:S05]  /*2ce0*/  BRA `(.L_x_5460) ;  /* 0x0000000c00347947 */ /* 0x000fea0003800000 */
.L_x_5457:
        /* <DEDUP_REMOVED lines=8> */
.L_x_5462:
[----:B------:R0:W5:Y:S01]  /*2d70*/  LDG.E R26, desc[UR36][R4.64] ;  /* 0x00000024041a7981 */ /* 0x000162000c1e1900 */
[----:B------:R-:W-:Y:S05]  /*2d80*/  BRA `(.L_x_5460) ;  /* 0x0000000c000c7947 */ /* 0x000fea0003800000 */
.L_x_5461:
[----:B------:R0:W5:Y:S01]  /*2d90*/  LDG.E.S16 R26, desc[UR36][R4.64] ;  /* 0x00000024041a7981 */ /* 0x000162000c1e1700 */
[----:B------:R-:W-:Y:S05]  /*2da0*/  BRA `(.L_x_5460) ;  /* 0x0000000c00047947 */ /* 0x000fea0003800000 */
.L_x_5456:
        /* <DEDUP_REMOVED lines=9> */
.L_x_5464:
[----:B------:R-:W3:Y:S02]  /*2e40*/  LDG.E.U16 R4, desc[UR36][R4.64] ;  /* 0x0000002404047981 */ /* 0x000ee4000c1e1500 */
[----:B---3--:R-:W-:-:S06]  /*2e50*/  HADD2.F32 R26, -RZ, R4.H0_H0 ;  /* 0x20000004ff1a7230 */ /* 0x008fcc0000004100 */
[----:B------:R-:W0:Y:S01]  /*2e60*/  F2I.FTZ.TRUNC.NTZ R26, R26 ;  /* 0x0000001a001a7305 */ /* 0x000e22000021f100 */
[----:B------:R-:W-:Y:S05]  /*2e70*/  BRA `(.L_x_5460) ;  /* 0x0000000800d07947 */ /* 0x000fea0003800000 */
.L_x_5463:
        /* <DEDUP_REMOVED lines=9> */
.L_x_5466:
[----:B------:R-:W3:Y:S02]  /*2f10*/  LDG.E.U16 R4, desc[UR36][R4.64] ;  /* 0x0000002404047981 */ /* 0x000ee4000c1e1500 */
[----:B---3--:R-:W-:-:S06]  /*2f20*/  HADD2.F32 R26, -RZ, R4.H0_H0 ;  /* 0x20000004ff1a7230 */ /* 0x008fcc0000004100 */
[----:B------:R-:W0:Y:S01]  /*2f30*/  F2I.FTZ.TRUNC.NTZ R26, R26 ;  /* 0x0000001a001a7305 */ /* 0x000e22000021f100 */
[----:B------:R-:W-:Y:S05]  /*2f40*/  BRA `(.L_x_5460) ;  /* 0x00000008009c7947 */ /* 0x000fea0003800000 */
.L_x_5465:
[----:B------:R-:W3:Y:S02]  /*2f50*/  LDG.E.64 R4, desc[UR36][R4.64] ;  /* 0x0000002404047981 */ /* 0x000ee4000c1e1b00 */
[----:B---3--:R0:W3:Y:S01]  /*2f60*/  F2I.F64.TRUNC R26, R4 ;  /* 0x00000004001a7311 */ /* 0x0080e2000030d100 */
[----:B------:R-:W-:Y:S05]  /*2f70*/  BRA `(.L_x_5460) ;  /* 0x0000000800907947 */ /* 0x000fea0003800000 */
.L_x_5455:
        /* <DEDUP_REMOVED lines=12> */
.L_x_5469:
[----:B------:R-:W3:Y:S02]  /*3040*/  LDG.E.64 R4, desc[UR36][R4.64] ;  /* 0x0000002404047981 */ /* 0x000ee4000c1e1b00 */
[----:B---3--:R0:W3:Y:S01]  /*3050*/  F2I.F64.TRUNC R26, R4 ;  /* 0x00000004001a7311 */ /* 0x0080e2000030d100 */
[----:B------:R-:W-:Y:S05]  /*3060*/  BRA `(.L_x_5460) ;  /* 0x0000000800547947 */ /* 0x000fea0003800000 */
.L_x_5468:
        /* <DEDUP_REMOVED lines=27> */
.L_x_5471:
        /* <DEDUP_REMOVED lines=12> */
[----:B------:R0:W3:Y:S01]  /*32e0*/  F2I.FTZ.TRUNC.NTZ R26, R0 ;  /* 0x00000000001a7305 */ /* 0x0000e2000021f100 */
[----:B------:R-:W-:Y:S05]  /*32f0*/  BRA `(.L_x_5460) ;  /* 0x0000000400b07947 */ /* 0x000fea0003800000 */
.L_x_5470:
[----:B------:R-:W3:Y:S02]  /*3300*/  LDG.E.U16 R26, desc[UR36][R4.64] ;  /* 0x00000024041a7981 */ /* 0x000ee4000c1e1500 */
[----:B---3--:R-:W-:-:S06]  /*3310*/  IMAD.U32 R26, R26, 0x10000, RZ ;  /* 0x000100001a1a7824 */ /* 0x008fcc00078e00ff */
[----:B------:R-:W0:Y:S01]  /*3320*/  F2I.FTZ.TRUNC.NTZ R26, R26 ;  /* 0x0000001a001a7305 */ /* 0x000e22000021f100 */
[----:B------:R-:W-:Y:S05]  /*3330*/  BRA `(.L_x_5460) ;  /* 0x0000000400a07947 */ /* 0x000fea0003800000 */
.L_x_5467:
        /* <DEDUP_REMOVED lines=10> */
.L_x_5474:
        /* <DEDUP_REMOVED lines=21> */
.L_x_5478:
[----:B------:R-:W-:Y:S05]  /*3530*/  BSYNC B1 ;  /* 0x0000000000017941 */ /* 0x000fea0003800000 */
.L_x_5477:
[----:B------:R-:W-:Y:S01]  /*3540*/  IMAD.SHL.U32 R3, R3, 0x100000, RZ ;  /* 0x0010000003037824 */ /* 0x000fe200078e00ff */
[----:B------:R-:W-:-:S04]  /*3550*/  LEA R5, R0, 0x3b800000, 0x17 ;  /* 0x3b80000000057811 */ /* 0x000fc800078eb8ff */
[----:B------:R-:W-:-:S07]  /*3560*/  LOP3.LUT R26, R5, R3, R26, 0xfe, !PT ;  /* 0x00000003051a7212 */ /* 0x000fce00078efe1a */
.L_x_5476:
[----:B------:R-:W-:Y:S05]  /*3570*/  BSYNC B0 ;  /* 0x0000000000007941 */ /* 0x000fea0003800000 */
.L_x_5475:
[----:B------:R-:W3:Y:S01]  /*3580*/  F2I.FTZ.TRUNC.NTZ R26, R26 ;  /* 0x0000001a001a7305 */ /* 0x000ee2000021f100 */
[----:B------:R-:W-:Y:S05]  /*3590*/  BRA `(.L_x_5460) ;  /* 0x0000000400087947 */ /* 0x000fea0003800000 */
.L_x_5473:
        /* <DEDUP_REMOVED lines=21> */
.L_x_5482:
[----:B------:R-:W-:Y:S05]  /*36f0*/  BSYNC B1 ;  /* 0x0000000000017941 */ /* 0x000fea0003800000 */
.L_x_5481:
[----:B------:R-:W-:Y:S01]  /*3700*/  IMAD.SHL.U32 R3, R3, 0x200000, RZ ;  /* 0x0020000003037824 */ /* 0x000fe200078e00ff */
[----:B------:R-:W-:-:S04]  /*3710*/  LEA R5, R0, 0x37800000, 0x17 ;  /* 0x3780000000057811 */ /* 0x000fc800078eb8ff */
[----:B------:R-:W-:-:S07]  /*3720*/  LOP3.LUT R26, R5, R3, R26, 0xfe, !PT ;  /* 0x00000003051a7212 */ /* 0x000fce00078efe1a */
.L_x_5480:
[----:B------:R-:W-:Y:S05]  /*3730*/  BSYNC B0 ;  /* 0x0000000000007941 */ /* 0x000fea0003800000 */
.L_x_5479:
[----:B------:R-:W0:Y:S01]  /*3740*/  F2I.FTZ.TRUNC.NTZ R26, R26 ;  /* 0x0000001a001a7305 */ /* 0x000e22000021f100 */
[----:B------:R-:W-:Y:S05]  /*3750*/  BRA `(.L_x_5460) ;  /* 0x0000000000987947 */ /* 0x000fea0003800000 */
.L_x_5472:
        /* <DEDUP_REMOVED lines=14> */
.L_x_5486:
[----:B------:R-:W-:Y:S05]  /*3840*/  BSYNC B0 ;  /* 0x0000000000007941 */ /* 0x000fea0003800000 */
.L_x_5485:
[----:B------:R-:W0:Y:S01]  /*3850*/  F2I.FTZ.TRUNC.NTZ R26, R26 ;  /* 0x0000001a001a7305 */ /* 0x000e22000021f100 */
[----:B------:R-:W-:Y:S05]  /*3860*/  BRA `(.L_x_5460) ;  /* 0x0000000000547947 */ /* 0x000fea0003800000 */
.L_x_5459:
        /* <DEDUP_REMOVED lines=17> */
.L_x_5487:
[----:B------:R-:W-:Y:S05]  /*3980*/  BRA `(.L_x_5460) ;  /* 0x00000000000c7947 */ /* 0x000fea0003800000 */
.L_x_5484:
[----:B------:R0:W5:Y:S01]  /*3990*/  LDG.E R26, desc[UR36][R4.64] ;  /* 0x00000024041a7981 */ /* 0x000162000c1e1900 */
[----:B------:R-:W-:Y:S05]  /*39a0*/  BRA `(.L_x_5460) ;  /* 0x0000000000047947 */ /* 0x000fea0003800000 */
.L_x_5483:
[----:B------:R0:W5:Y:S02]  /*39b0*/  LDG.E R26, desc[UR36][R4.64] ;  /* 0x00000024041a7981 */ /* 0x000164000c1e1900 */
.L_x_5460:
[----:B------:R-:W-:-:S07]  /*39c0*/  VIADD R17, R17, 0x80 ;  /* 0x0000008011117836 */ /* 0x000fce0000000000 */
.L_x_5421:
[----:B------:R-:W-:Y:S05]  /*39d0*/  BSYNC B6 ;  /* 0x0000000000067941 */ /* 0x000fea0003800000 */
.L_x_5420:
[----:B------:R-:W-:Y:S01]  /*39e0*/  ISETP.GE.AND P0, PT, R17, R16, PT ;  /* 0x000000101100720c */ /* 0x000fe20003f06270 */
[----:B------:R-:W-:Y:S01]  /*39f0*/  BSSY B6, `(.L_x_5488) ;  /* 0x00001ca000067945 */ /* 0x000fe20003800000 */
[----:B------:R-:W-:Y:S02]  /*3a00*/  IMAD.MOV.U32 R18, RZ, RZ, RZ ;  /* 0x000000ffff127224 */ /* 0x000fe400078e00ff */
[----:B------:R-:W-:Y:S02]  /*3a10*/  IMAD.MOV.U32 R22, RZ, RZ, RZ ;  /* 0x000000ffff167224 */ /* 0x000fe400078e00ff */
[----:B------:R-:W-:-:S07]  /*3a20*/  IMAD.MOV.U32 R25, RZ, RZ, RZ ;  /* 0x000000ffff197224 */ /* 0x000fce00078e00ff */
        /* <DEDUP_REMOVED lines=20> */
.L_x_5493:
[----:B------:R0:W5:Y:S01]  /*3b70*/  LDG.E.U8 R22, desc[UR36][R4.64] ;  /* 0x0000002404167981 */ /* 0x000162000c1e1100 */
[----:B------:R-:W-:Y:S05]  /*3b80*/  BRA `(.L_x_5495) ;  /* 0x0000000c00347947 */ /* 0x000fea0003800000 */
.L_x_5492:
        /* <DEDUP_REMOVED lines=8> */
.L_x_5497:
[----:B------:R0:W5:Y:S01]  /*3c10*/  LDG.E R22, desc[UR36][R4.64] ;  /* 0x0000002404167981 */ /* 0x000162000c1e1900 */
[----:B------:R-:W-:Y:S05]  /*3c20*/  BRA `(.L_x_5495) ;  /* 0x0000000c000c7947 */ /* 0x000fea0003800000 */
.L_x_5496:
[----:B------:R0:W5:Y:S01]  /*3c30*/  LDG.E.S16 R22, desc[UR36][R4.64] ;  /* 0x0000002404167981 */ /* 0x000162000c1e1700 */
[----:B------:R-:W-:Y:S05]  /*3c40*/  BRA `(.L_x_5495) ;  /* 0x0000000c00047947 */ /* 0x000fea0003800000 */
.L_x_5491:
        /* <DEDUP_REMOVED lines=9> */
.L_x_5499:
[----:B------:R-:W3:Y:S02]  /*3ce0*/  LDG.E.U16 R4, desc[UR36][R4.64] ;  /* 0x0000002404047981 */ /* 0x000ee4000c1e1500 */
[----:B---3--:R-:W-:-:S06]  /*3cf0*/  HADD2.F32 R22, -RZ, R4.H0_H0 ;  /* 0x20000004ff167230 */ /* 0x008fcc0000004100 */
[----:B------:R-:W0:Y:S01]  /*3d00*/  F2I.FTZ.TRUNC.NTZ R22, R22 ;  /* 0x0000001600167305 */ /* 0x000e22000021f100 */
[----:B------:R-:W-:Y:S05]  /*3d10*/  BRA `(.L_x_5495) ;  /* 0x0000000800d07947 */ /* 0x000fea0003800000 */
.L_x_5498:
        /* <DEDUP_REMOVED lines=9> */
.L_x_5501:
[----:B------:R-:W3:Y:S02]  /*3db0*/  LDG.E.U16 R4, desc[UR36][R4.64] ;  /* 0x0000002404047981 */ /* 0x000ee4000c1e1500 */
[----:B---3--:R-:W-:-:S06]  /*3dc0*/  HADD2.F32 R22, -RZ, R4.H0_H0 ;  /* 0x20000004ff167230 */ /* 0x008fcc0000004100 */
[----:B------:R-:W0:Y:S01]  /*3dd0*/  F2I.FTZ.TRUNC.NTZ R22, R22 ;  /* 0x0000001600167305 */ /* 0x000e22000021f100 */
[----:B------:R-:W-:Y:S05]  /*3de0*/  BRA `(.L_x_5495) ;  /* 0x00000008009c7947 */ /* 0x000fea0003800000 */
.L_x_5500:
[----:B------:R-:W3:Y:S02]  /*3df0*/  LDG.E.64 R4, desc[UR36][R4.64] ;  /* 0x0000002404047981 */ /* 0x000ee4000c1e1b00 */
[----:B---3--:R0:W1:Y:S01]  /*3e00*/  F2I.F64.TRUNC R22, R4 ;  /* 0x0000000400167311 */ /* 0x008062000030d100 */
[----:B------:R-:W-:Y:S05]  /*3e10*/  BRA `(.L_x_5495) ;  /* 0x0000000800907947 */ /* 0x000fea0003800000 */
.L_x_5490:
        /* <DEDUP_REMOVED lines=12> */
.L_x_5504:
[----:B------:R-:W3:Y:S02]  /*3ee0*/  LDG.E.64 R4, desc[UR36][R4.64] ;  /* 0x0000002404047981 */ /* 0x000ee4000c1e1b00 */
[----:B---3--:R0:W1:Y:S01]  /*3ef0*/  F2I.F64.TRUNC R22, R4 ;  /* 0x0000000400167311 */ /* 0x008062000030d100 */
[----:B------:R-:W-:Y:S05]  /*3f00*/  BRA `(.L_x_5495) ;  /* 0x0000000800547947 */ /* 0x000fea0003800000 */
.L_x_5503:
        /* <DEDUP_REMOVED lines=27> */
.L_x_5506:
        /* <DEDUP_REMOVED lines=12> */
[----:B------:R4:W0:Y:S01]  /*4180*/  F2I.FTZ.TRUNC.NTZ R22, R0 ;  /* 0x0000000000167305 */ /* 0x000822000021f100 */
[----:B------:R-:W-:Y:S05]  /*4190*/  BRA `(.L_x_5495) ;  /* 0x0000000400b07947 */ /* 0x000fea0003800000 */
.L_x_5505:
[----:B------:R-:W3:Y:S02]  /*41a0*/  LDG.E.U16 R22, desc[UR36][R4.64] ;  /* 0x0000002404167981 */ /* 0x000ee4000c1e1500 */
[----:B---3--:R-:W-:-:S06]  /*41b0*/  IMAD.U32 R22, R22, 0x10000, RZ ;  /* 0x0001000016167824 */ /* 0x008fcc00078e00ff */
[----:B------:R-:W3:Y:S01]  /*41c0*/  F2I.FTZ.TRUNC.NTZ R22, R22 ;  /* 0x0000001600167305 */ /* 0x000ee2000021f100 */
[----:B------:R-:W-:Y:S05]  /*41d0*/  BRA `(.L_x_5495) ;  /* 0x0000000400a07947 */ /* 0x000fea0003800000 */
.L_x_5502:
        /* <DEDUP_REMOVED lines=10> */
.L_x_5509:
        /* <DEDUP_REMOVED lines=21> */
.L_x_5513:
[----:B------:R-:W-:Y:S05]  /*43d0*/  BSYNC B1 ;  /* 0x0000000000017941 */ /* 0x000fea0003800000 */
.L_x_5512:
[----:B------:R-:W-:Y:S01]  /*43e0*/  IMAD.SHL.U32 R3, R3, 0x100000, RZ ;  /* 0x0010000003037824 */ /* 0x000fe200078e00ff */
[----:B------:R-:W-:-:S04]  /*43f0*/  LEA R5, R0, 0x3b800000, 0x17 ;  /* 0x3b80000000057811 */ /* 0x000fc800078eb8ff */
[----:B------:R-:W-:-:S07]  /*4400*/  LOP3.LUT R22, R5, R3, R22, 0xfe, !PT ;  /* 0x0000000305167212 */ /* 0x000fce00078efe16 */
.L_x_5511:
[----:B------:R-:W-:Y:S05]  /*4410*/  BSYNC B0 ;  /* 0x0000000000007941 */ /* 0x000fea0003800000 */
.L_x_5510:
[----:B------:R-:W0:Y:S01]  /*4420*/  F2I.FTZ.TRUNC.NTZ R22, R22 ;  /* 0x0000001600167305 */ /* 0x000e22000021f100 */
[----:B------:R-:W-:Y:S05]  /*4430*/  BRA `(.L_x_5495) ;  /* 0x0000000400087947 */ /* 0x000fea0003800000 */
.L_x_5508:
        /* <DEDUP_REMOVED lines=21> */
.L_x_5517:
[----:B------:R-:W-:Y:S05]  /*4590*/  BSYNC B1 ;  /* 0x0000000000017941 */ /* 0x000fea0003800000 */
.L_x_5516:
[----:B------:R-:W-:Y:S01]  /*45a0*/  IMAD.SHL.U32 R3, R3, 0x200000, RZ ;  /* 0x0020000003037824 */ /* 0x000fe200078e00ff */
[----:B------:R-:W-:-:S04]  /*45b0*/  LEA R5, R0, 0x37800000, 0x17 ;  /* 0x3780000000057811 */ /* 0x000fc800078eb8ff */
[----:B------:R-:W-:-:S07]  /*45c0*/  LOP3.LUT R22, R5, R3, R22, 0xfe, !PT ;  /* 0x0000000305167212 */ /* 0x000fce00078efe16 */
.L_x_5515:
[----:B------:R-:W-:Y:S05]  /*45d0*/  BSYNC B0 ;  /* 0x0000000000007941 */ /* 0x000fea0003800000 */
.L_x_5514:
[----:B------:R-:W0:Y:S01]  /*45e0*/  F2I.FTZ.TRUNC.NTZ R22, R22 ;  /* 0x0000001600167305 */ /* 0x000e22000021f100 */
[----:B------:R-:W-:Y:S05]  /*45f0*/  BRA `(.L_x_5495) ;  /* 0x0000000000987947 */ /* 0x000fea0003800000 */
.L_x_5507:
        /* <DEDUP_REMOVED lines=14> */
.L_x_5521:
[----:B------:R-:W-:Y:S05]  /*46e0*/  BSYNC B0 ;  /* 0x0000000000007941 */ /* 0x000fea0003800000 */
.L_x_5520:
[----:B------:R-:W0:Y:S01]  /*46f0*/  F2I.FTZ.TRUNC.NTZ R22, R22 ;  /* 0x0000001600167305 */ /* 0x000e22000021f100 */
[----:B------:R-:W-:Y:S05]  /*4700*/  BRA `(.L_x_5495) ;  /* 0x0000000000547947 */ /* 0x000fea0003800000 */
.L_x_5494:
        /* <DEDUP_REMOVED lines=16> */
[----:B0-2--5:R-:W-:Y:S05]  /*4810*/  CALL.ABS.NOINC R14 ;  /* 0x000000000e007343 */ /* 0x025fea0003c00000 */
.L_x_5522:
[----:B------:R-:W-:Y:S05]  /*4820*/  BRA `(.L_x_5495) ;  /* 0x00000000000c7947 */ /* 0x000fea0003800000 */
.L_x_5519:
[----:B------:R0:W5:Y:S01]  /*4830*/  LDG.E R22, desc[UR36][R4.64] ;  /* 0x0000002404167981 */ /* 0x000162000c1e1900 */
[----:B------:R-:W-:Y:S05]  /*4840*/  BRA `(.L_x_5495) ;  /* 0x0000000000047947 */ /* 0x000fea0003800000 */
.L_x_5518:
[----:B------:R0:W5:Y:S02]  /*4850*/  LDG.E R22, desc[UR36][R4.64] ;  /* 0x0000002404167981 */ /* 0x000164000c1e1900 */
.L_x_5495:
[----:B------:R-:W4:Y:S01]  /*4860*/  LDC.U8 R3, c[0x0][0x235] ;  /* 0x00008d40ff037b82 */ /* 0x000f220000000000 */
[----:B------:R-:W-:Y:S02]  /*4870*/  ULDC UR4, c[0x0][0x23c] ;  /* 0x00008f0000047ab9 */ /* 0x000fe40000000800 */
[----:B------:R-:W-:-:S05]  /*4880*/  IMAD R23, R23, UR4, RZ ;  /* 0x0000000417177c24 */ /* 0x000fca000f8e02ff */
[----:B0-----:R-:W0:Y:S01]  /*4890*/  LDC.64 R4, c[0x0][0x228] ;  /* 0x00008a00ff047b82 */ /* 0x001e220000000a00 */
[----:B----4-:R-:W-:-:S04]  /*48a0*/  PRMT R0, R3, 0x9910, RZ ;  /* 0x0000991003007816 */ /* 0x010fc800000000ff */
        /* <DEDUP_REMOVED lines=14> */
.L_x_5526:
[----:B------:R0:W5:Y:S01]  /*4990*/  LDG.E.U8 R25, desc[UR36][R4.64] ;  /* 0x0000002404197981 */ /* 0x000162000c1e1100 */
[----:B------:R-:W-:Y:S05]  /*49a0*/  BRA `(.L_x_5528) ;  /* 0x0000000c00347947 */ /* 0x000fea0003800000 */
.L_x_5525:
        /* <DEDUP_REMOVED lines=8> */
.L_x_5530:
[----:B------:R0:W5:Y:S01]  /*4a30*/  LDG.E R25, desc[UR36][R4.64] ;  /* 0x0000002404197981 */ /* 0x000162000c1e1900 */
[----:B------:R-:W-:Y:S05]  /*4a40*/  BRA `(.L_x_5528) ;  /* 0x0000000c000c7947 */ /* 0x000fea0003800000 */
.L_x_5529:
[----:B------:R0:W5:Y:S01]  /*4a50*/  LDG.E.S16 R25, desc[UR36][R4.64] ;  /* 0x0000002404197981 */ /* 0x000162000c1e1700 */
[----:B------:R-:W-:Y:S05]  /*4a60*/  BRA `(.L_x_5528) ;  /* 0x0000000c00047947 */ /* 0x000fea0003800000 */
.L_x_5524:
[----:B------:R-:W-:-:S13]  /*4a70*/  ISETP.GT.AND P0, PT, R0, 0x6, PT ;  /* 0x000000060000780c */ /* 0x000fda0003f04270 */
[----:B------:R-:W-:Y:S05]  /*4a80*/  @P0 BRA `(.L_x_5531) ;  /* 0x00000000002c0947 */ /* 0x000fea0003800000 */
[----:B------:R-:W-:-:S13]  /*4a90*/  ISETP.NE.AND P0, PT, R0, 0x5, PT ;  /* 0x000000050000780c */ /* 0x000fda0003f05270 */
[----:B------:R-:W-:Y:S05]  /*4aa0*/  @!P0 BRA `(.L_x_5532) ;  /* 0x0000000000148947 */ /* 0x000fea0003800000 */
[----:B------:R-:W-:-:S13]  /*4ab0*/  ISETP.NE.AND P0, PT, R0, 0x6, PT ;  /* 0x000000060000780c */ /* 0x000fda0003f05270 */
[----:B------:R-:W-:Y:S05]  /*4ac0*/  @P0 BRA `(.L_x_5527) ;  /* 0x0000000800980947 */ /* 0x000fea0003800000 */
[----:B------:R-:W4:Y:S02]  /*4ad0*/  LDG.E R4, desc[UR36][R4.64] ;  /* 0x0000002404047981 */ /* 0x000f24000c1e1900 */
[----:B----4-:R0:W4:Y:S01]  /*4ae0*/  F2I.FTZ.TRUNC.NTZ R25, R4 ;  /* 0x0000000400197305 */ /* 0x010122000021f100 */
[----:B------:R-:W-:Y:S05]  /*4af0*/  BRA `(.L_x_5528) ;  /* 0x0000000800e07947 */ /* 0x000fea0003800000 */
.L_x_5532:
[----:B------:R-:W4:Y:S02]  /*4b00*/  LDG.E.U16 R4, desc[UR36][R4.64] ;  /* 0x0000002404047981 */ /* 0x000f24000c1e1500 */
[----:B----4-:R-:W-:-:S06]  /*4b10*/  HADD2.F32 R25, -RZ, R4.H0_H0 ;  /* 0x20000004ff197230 */ /* 0x010fcc0000004100 */
[----:B------:R-:W0:Y:S01]  /*4b20*/  F2I.FTZ.TRUNC.NTZ R25, R25 ;  /* 0x0000001900197305 */ /* 0x000e22000021f100 */
[----:B------:R-:W-:Y:S05]  /*4b30*/  BRA `(.L_x_5528) ;  /* 0x0000000800d07947 */ /* 0x000fea0003800000 */
.L_x_5531:
[----:B------:R-:W-:-:S13]  /*4b40*/  ISETP.NE.AND P0, PT, R0, 0x7, PT ;  /* 0x000000070000780c */ /* 0x000fda0003f05270 */
[----:B------:R-:W-:Y:S05]  /*4b50*/  @!P0 BRA `(.L_x_5533) ;  /* 0x00000000002c8947 */ /* 0x000fea0003800000 */
[----:B------:R-:W-:-:S13]  /*4b60*/  ISETP.NE.AND P0, PT, R0, 0x8, PT ;  /* 0x000000080000780c */ /* 0x000fda0003f05270 */
[----:B------:R-:W-:Y:S05]  /*4b70*/  @!P0 BRA `(.L_x_5534) ;  /* 0x0000000000148947 */ /* 0x000fea0003800000 */
[----:B------:R-:W-:-:S13]  /*4b80*/  ISETP.NE.AND P0, PT, R0, 0x9, PT ;  /* 0x000000090000780c */ /* 0x000fda0003f05270 */
[----:B------:R-:W-:Y:S05]  /*4b90*/  @P0 BRA `(.L_x_5527) ;  /* 0x0000000800640947 */ /* 0x000fea0003800000 */
[----:B------:R-:W4:Y:S02]  /*4ba0*/  LDG.E R4, desc[UR36][R4.64] ;  /* 0x0000002404047981 */ /* 0x000f24000c1e1900 */
[----:B----4-:R0:W4:Y:S01]  /*4bb0*/  F2I.FTZ.TRUNC.NTZ R25, R4 ;  /* 0x0000000400197305 */ /* 0x010122000021f100 */
[----:B------:R-:W-:Y:S05]  /*4bc0*/  BRA `(.L_x_5528) ;  /* 0x0000000800ac7947 */ /* 0x000fea0003800000 */
.L_x_5534:
[----:B------:R-:W4:Y:S02]  /*4bd0*/  LDG.E.U16 R4, desc[UR36][R4.64] ;  /* 0x0000002404047981 */ /* 0x000f24000c1e1500 */
[----:B----4-:R-:W-:-:S06]  /*4be0*/  HADD2.F32 R25, -RZ, R4.H0_H0 ;  /* 0x20000004ff197230 */ /* 0x010fcc0000004100 */
[----:B------:R-:W0:Y:S01]  /*4bf0*/  F2I.FTZ.TRUNC.NTZ R25, R25 ;  /* 0x0000001900197305 */ /* 0x000e22000021f100 */
[----:B------:R-:W-:Y:S05]  /*4c00*/  BRA `(.L_x_5528) ;  /* 0x00000008009c7947 */ /* 0x000fea0003800000 */
.L_x_5533:
[----:B------:R-:W4:Y:S02]  /*4c10*/  LDG.E.64 R4, desc[UR36][R4.64] ;  /* 0x0000002404047981 */ /* 0x000f24000c1e1b00 */
[----:B----4-:R0:W4:Y:S01]  /*4c20*/  F2I.F64.TRUNC R25, R4 ;  /* 0x0000000400197311 */ /* 0x010122000030d100 */
[----:B------:R-:W-:Y:S05]  /*4c30*/  BRA `(.L_x_5528) ;  /* 0x0000000800907947 */ /* 0x000fea0003800000 */
.L_x_5523:
        /* <DEDUP_REMOVED lines=8> */
[----:B------:R-:W4:Y:S02]  /*4cc0*/  LDG.E.U8 R4, desc[UR36][R4.64] ;  /* 0x0000002404047981 */ /* 0x000f24000c1e1100 */
[----:B----4-:R-:W-:-:S04]  /*4cd0*/  ISETP.NE.AND P0, PT, R4, RZ, PT ;  /* 0x000000ff0400720c */ /* 0x010fc80003f05270 */
[----:B------:R-:W-:Y:S01]  /*4ce0*/  SEL R25, RZ, 0x1, !P0 ;  /* 0x00000001ff197807 */ /* 0x000fe20004000000 */
[----:B------:R-:W-:Y:S08]  /*4cf0*/  BRA `(.L_x_5528) ;  /* 0x0000000800607947 */ /* 0x000ff00003800000 */
.L_x_5537:
[----:B------:R-:W4:Y:S02]  /*4d00*/  LDG.E.64 R4, desc[UR36][R4.64] ;  /* 0x0000002404047981 */ /* 0x000f24000c1e1b00 */
[----:B----4-:R0:W4:Y:S01]  /*4d10*/  F2I.F64.TRUNC R25, R4 ;  /* 0x0000000400197311 */ /* 0x010122000030d100 */
[----:B------:R-:W-:Y:S05]  /*4d20*/  BRA `(.L_x_5528) ;  /* 0x0000000800547947 */ /* 0x000fea0003800000 */
.L_x_5536:
[----:B------:R-:W-:-:S13]  /*4d30*/  ISETP.NE.AND P0, PT, R0, 0xf, PT ;  /* 0x0000000f0000780c */ /* 0x000fda0003f05270 */
[----:B------:R-:W-:Y:S05]  /*4d40*/  @!P0 BRA `(.L_x_5538) ;  /* 0x00000000009c8947 */ /* 0x000fea0003800000 */
[----:B------:R-:W-:-:S13]  /*4d50*/  ISETP.NE.AND P0, PT, R0, 0x17, PT ;  /* 0x000000170000780c */ /* 0x000fda0003f05270 */
[----:B------:R-:W-:Y:S05]  /*4d60*/  @!P0 BRA `(.L_x_5539) ;  /* 0x00000000005c8947 */ /* 0x000fea0003800000 */
[----:B------:R-:W-:-:S13]  /*4d70*/  ISETP.NE.AND P0, PT, R0, 0x18, PT ;  /* 0x000000180000780c */ /* 0x000fda0003f05270 */
[----:B------:R-:W-:Y:S05]  /*4d80*/  @P0 BRA `(.L_x_5527) ;  /* 0x0000000400e80947 */ /* 0x000fea0003800000 */
[----:B------:R-:W4:Y:S01]  /*4d90*/  LDG.E.U8 R0, desc[UR36][R4.64] ;  /* 0x0000002404007981 */ /* 0x000f22000c1e1100 */
[----:B------:R-:W-:Y:S02]  /*4da0*/  IMAD.MOV.U32 R9, RZ, RZ, -0x800000 ;  /* 0xff800000ff097424 */ /* 0x000fe400078e00ff */
[----:B----4-:R-:W-:-:S05]  /*4db0*/  IMAD.SHL.U32 R0, R0, 0x1000000, RZ ;  /* 0x0100000000007824 */ /* 0x010fca00078e00ff */
        /* <DEDUP_REMOVED lines=16> */
[----:B------:R0:W4:Y:S01]  /*4ec0*/  F2I.FTZ.TRUNC.NTZ R25, R7 ;  /* 0x0000000700197305 */ /* 0x000122000021f100 */
[----:B------:R-:W-:Y:S05]  /*4ed0*/  BRA `(.L_x_5528) ;  /* 0x0000000400e87947 */ /* 0x000fea0003800000 */
.L_x_5539:
[----:B------:R-:W4:Y:S02]  /*4ee0*/  LDG.E.U8 R4, desc[UR36][R4.64] ;  /* 0x0000002404047981 */ /* 0x000f24000c1e1100 */
[----:B----4-:R-:W-:-:S05]  /*4ef0*/  IMAD.SHL.U32 R0, R4, 0x2000000, RZ ;  /* 0x0200000004007824 */ /* 0x010fca00078e00ff */
        /* <DEDUP_REMOVED lines=12> */
.L_x_5538:
[----:B------:R-:W4:Y:S02]  /*4fc0*/  LDG.E.U16 R25, desc[UR36][R4.64] ;  /* 0x0000002404197981 */ /* 0x000f24000c1e1500 */
[----:B----4-:R-:W-:-:S06]  /*4fd0*/  IMAD.U32 R25, R25, 0x10000, RZ ;  /* 0x0001000019197824 */ /* 0x010fcc00078e00ff */
[----:B------:R-:W0:Y:S01]  /*4fe0*/  F2I.FTZ.TRUNC.NTZ R25, R25 ;  /* 0x0000001900197305 */ /* 0x000e22000021f100 */
[----:B------:R-:W-:Y:S05]  /*4ff0*/  BRA `(.L_x_5528) ;  /* 0x0000000400a07947 */ /* 0x000fea0003800000 */
.L_x_5535:
        /* <DEDUP_REMOVED lines=10> */
.L_x_5542:
[----:B------:R-:W4:Y:S01]  /*50a0*/  LDG.E.U8 R3, desc[UR36][R4.64] ;  /* 0x0000002404037981 */ /* 0x000f22000c1e1100 */
[----:B------:R-:W-:Y:S01]  /*50b0*/  BSSY B0, `(.L_x_5543) ;  /* 0x0000018000007945 */ /* 0x000fe20003800000 */
[----:B------:R-:W-:Y:S01]  /*50c0*/  IMAD.MOV.U32 R25, RZ, RZ, RZ ;  /* 0x000000ffff197224 */ /* 0x000fe200078e00ff */
[----:B----4-:R-:W-:-:S13]  /*50d0*/  ISETP.NE.AND P0, PT, R3, RZ, PT ;  /* 0x000000ff0300720c */ /* 0x010fda0003f05270 */
        /* <DEDUP_REMOVED lines=17> */
.L_x_5546:
[----:B------:R-:W-:Y:S05]  /*51f0*/  BSYNC B1 ;  /* 0x0000000000017941 */ /* 0x000fea0003800000 */
.L_x_5545:
[----:B------:R-:W-:Y:S01]  /*5200*/  IMAD.SHL.U32 R3, R3, 0x100000, RZ ;  /* 0x0010000003037824 */ /* 0x000fe200078e00ff */
[----:B------:R-:W-:-:S04]  /*5210*/  LEA R0, R0, 0x3b800000, 0x17 ;  /* 0x3b80000000007811 */ /* 0x000fc800078eb8ff */
[----:B------:R-:W-:-:S07]  /*5220*/  LOP3.LUT R25, R0, R3, R25, 0xfe, !PT ;  /* 0x0000000300197212 */ /* 0x000fce00078efe19 */
.L_x_5544:
[----:B------:R-:W-:Y:S05]  /*5230*/  BSYNC B0 ;  /* 0x0000000000007941 */ /* 0x000fea0003800000 */
.L_x_5543:
[----:B------:R-:W4:Y:S01]  /*5240*/  F2I.FTZ.TRUNC.NTZ R25, R25 ;  /* 0x0000001900197305 */ /* 0x000f22000021f100 */
[----:B------:R-:W-:Y:S05]  /*5250*/  BRA `(.L_x_5528) ;  /* 0x0000000400087947 */ /* 0x000fea0003800000 */
.L_x_5541:
        /* <DEDUP_REMOVED lines=21> */
.L_x_5550:
[----:B------:R-:W-:Y:S05]  /*53b0*/  BSYNC B1 ;  /* 0x0000000000017941 */ /* 0x000fea0003800000 */
.L_x_5549:
[----:B------:R-:W-:Y:S01]  /*53c0*/  IMAD.SHL.U32 R3, R3, 0x200000, RZ ;  /* 0x0020000003037824 */ /* 0x000fe200078e00ff */
[----:B------:R-:W-:-:S04]  /*53d0*/  LEA R0, R0, 0x37800000, 0x17 ;  /* 0x3780000000007811 */ /* 0x000fc800078eb8ff */
[----:B------:R-:W-:-:S07]  /*53e0*/  LOP3.LUT R25, R0, R3, R25, 0xfe, !PT ;  /* 0x0000000300197212 */ /* 0x000fce00078efe19 */
.L_x_5548:
[----:B------:R-:W-:Y:S05]  /*53f0*/  BSYNC B0 ;  /* 0x0000000000007941 */ /* 0x000fea0003800000 */
.L_x_5547:
[----:B------:R-:W0:Y:S01]  /*5400*/  F2I.FTZ.TRUNC.NTZ R25, R25 ;  /* 0x0000001900197305 */ /* 0x000e22000021f100 */
[----:B------:R-:W-:Y:S05]  /*5410*/  BRA `(.L_x_5528) ;  /* 0x0000000000987947 */ /* 0x000fea0003800000 */
.L_x_5540:
[----:B------:R-:W-:-:S13]  /*5420*/  ISETP.NE.AND P0, PT, R0, 0x1c, PT ;  /* 0x0000001c0000780c */ /* 0x000fda0003f05270 */
[----:B------:R-:W-:Y:S05]  /*5430*/  @!P0 BRA `(.L_x_5551) ;  /* 0x00000000008c8947 */ /* 0x000fea0003800000 */
[----:B------:R-:W-:-:S13]  /*5440*/  ISETP.NE.AND P0, PT, R0, 0x1d, PT ;  /* 0x0000001d0000780c */ /* 0x000fda0003f05270 */
[----:B------:R-:W-:Y:S05]  /*5450*/  @!P0 BRA `(.L_x_5552) ;  /* 0x00000000007c8947 */ /* 0x000fea0003800000 */
[----:B------:R-:W-:-:S13]  /*5460*/  ISETP.NE.AND P0, PT, R0, 0x2c, PT ;  /* 0x0000002c0000780c */ /* 0x000fda0003f05270 */
[----:B------:R-:W-:Y:S05]  /*5470*/  @P0 BRA `(.L_x_5527) ;  /* 0x00000000002c0947 */ /* 0x000fea0003800000 */
[----:B------:R-:W4:Y:S01]  /*5480*/  LDG.E.U8 R4, desc[UR36][R4.64] ;  /* 0x0000002404047981 */ /* 0x000f22000c1e1100 */
[----:B------:R-:W-:Y:S01]  /*5490*/  BSSY B0, `(.L_x_5553) ;  /* 0x0000007000007945 */ /* 0x000fe20003800000 */
[----:B------:R-:W-:Y:S01]  /*54a0*/  IMAD.MOV.U32 R25, RZ, RZ, 0x400000 ;  /* 0x00400000ff197424 */ /* 0x000fe200078e00ff */
[----:B----4-:R-:W-:-:S13]  /*54b0*/  ISETP.NE.AND P0, PT, R4, RZ, PT ;  /* 0x000000ff0400720c */ /* 0x010fda0003f05270 */
[----:B------:R-:W-:Y:S05]  /*54c0*/  @!P0 BRA `(.L_x_5554) ;  /* 0x00000000000c8947 */ /* 0x000fea0003800000 */
[----:B------:R-:W-:-:S13]  /*54d0*/  ISETP.NE.AND P0, PT, R4, 0xff, PT ;  /* 0x000000ff0400780c */ /* 0x000fda0003f05270 */
[----:B------:R-:W-:Y:S02]  /*54e0*/  @!P0 IMAD.MOV.U32 R25, RZ, RZ, 0x7f800001 ;  /* 0x7f800001ff198424 */ /* 0x000fe400078e00ff */
[----:B------:R-:W-:-:S07]  /*54f0*/  @P0 IMAD.SHL.U32 R25, R4, 0x800000, RZ ;  /* 0x0080000004190824 */ /* 0x000fce00078e00ff */
.L_x_5554:
[----:B------:R-:W-:Y:S05]  /*5500*/  BSYNC B0 ;  /* 0x0000000000007941 */ /* 0x000fea0003800000 */
.L_x_5553:
[----:B------:R-:W0:Y:S01]  /*5510*/  F2I.FTZ.TRUNC.NTZ R25, R25 ;  /* 0x0000001900197305 */ /* 0x000e22000021f100 */
[----:B------:R-:W-:Y:S05]  /*5520*/  BRA `(.L_x_5528) ;  /* 0x0000000000547947 */ /* 0x000fea0003800000 */
.L_x_5527:
        /* <DEDUP_REMOVED lines=17> */
.L_x_5555:
[----:B------:R-:W-:Y:S05]  /*5640*/  BRA `(.L_x_5528) ;  /* 0x00000000000c7947 */ /* 0x000fea0003800000 */
.L_x_5552:
[----:B------:R0:W5:Y:S01]  /*5650*/  LDG.E R25, desc[UR36][R4.64] ;  /* 0x0000002404197981 */ /* 0x000162000c1e1900 */
[----:B------:R-:W-:Y:S05]  /*5660*/  BRA `(.L_x_5528) ;  /* 0x0000000000047947 */ /* 0x000fea0003800000 */
.L_x_5551:
[----:B------:R0:W5:Y:S02]  /*5670*/  LDG.E R25, desc[UR36][R4.64] ;  /* 0x0000002404197981 */ /* 0x000164000c1e1900 */
.L_x_5528:
[----:B------:R-:W-:-:S07]  /*5680*/  VIADD R17, R17, 0x80 ;  /* 0x0000008011117836 */ /* 0x000fce0000000000 */
.L_x_5489:
[----:B------:R-:W-:Y:S05]  /*5690*/  BSYNC B6 ;  /* 0x0000000000067941 */ /* 0x000fea0003800000 */
.L_x_5488:
        /* <DEDUP_REMOVED lines=23> */
.L_x_5561:
[----:B------:R0:W5:Y:S01]  /*5810*/  LDG.E.U8 R23, desc[UR36][R4.64] ;  /* 0x0000002404177981 */ /* 0x000162000c1e1100 */
[----:B------:R-:W-:Y:S05]  /*5820*/  BRA `(.L_x_5563) ;  /* 0x0000000c00347947 */ /* 0x000fea0003800000 */
.L_x_5560:
        /* <DEDUP_REMOVED lines=8> */
.L_x_5565:
[----:B------:R4:W5:Y:S01]  /*58b0*/  LDG.E R23, desc[UR36][R4.64] ;  /* 0x0000002404177981 */ /* 0x000962000c1e1900 */
[----:B------:R-:W-:Y:S05]  /*58c0*/  BRA `(.L_x_5563) ;  /* 0x0000000c000c7947 */ /* 0x000fea0003800000 */
.L_x_5564:
[----:B------:R3:W5:Y:S01]  /*58d0*/  LDG.E.S16 R23, desc[UR36][R4.64] ;  /* 0x0000002404177981 */ /* 0x000762000c1e1700 */
[----:B------:R-:W-:Y:S05]  /*58e0*/  BRA `(.L_x_5563) ;  /* 0x0000000c00047947 */ /* 0x000fea0003800000 */
.L_x_5559:
        /* <DEDUP_REMOVED lines=9> */
.L_x_5567:
[----:B------:R-:W3:Y:S02]  /*5980*/  LDG.E.U16 R4, desc[UR36][R4.64] ;  /* 0x0000002404047981 */ /* 0x000ee4000c1e1500 */
[----:B---3--:R-:W-:-:S06]  /*5990*/  HADD2.F32 R23, -RZ, R4.H0_H0 ;  /* 0x20000004ff177230 */ /* 0x008fcc0000004100 */
[----:B------:R-:W0:Y:S01]  /*59a0*/  F2I.FTZ.TRUNC.NTZ R23, R23 ;  /* 0x0000001700177305 */ /* 0x000e22000021f100 */
[----:B------:R-:W-:Y:S05]  /*59b0*/  BRA `(.L_x_5563) ;  /* 0x0000000800d07947 */ /* 0x000fea0003800000 */
.L_x_5566:
        /* <DEDUP_REMOVED lines=9> */
.L_x_5569:
[----:B------:R-:W3:Y:S02]  /*5a50*/  LDG.E.U16 R4, desc[UR36][R4.64] ;  /* 0x0000002404047981 */ /* 0x000ee4000c1e1500 */
[----:B---3--:R-:W-:-:S06]  /*5a60*/  HADD2.F32 R23, -RZ, R4.H0_H0 ;  /* 0x20000004ff177230 */ /* 0x008fcc0000004100 */
[----:B------:R-:W0:Y:S01]  /*5a70*/  F2I.FTZ.TRUNC.NTZ R23, R23 ;  /* 0x0000001700177305 */ /* 0x000e22000021f100 */
[----:B------:R-:W-:Y:S05]  /*5a80*/  BRA `(.L_x_5563) ;  /* 0x00000008009c7947 */ /* 0x000fea0003800000 */
.L_x_5568:
[----:B------:R-:W3:Y:S02]  /*5a90*/  LDG.E.64 R4, desc[UR36][R4.64] ;  /* 0x0000002404047981 */ /* 0x000ee4000c1e1b00 */
[----:B---3--:R0:W1:Y:S01]  /*5aa0*/  F2I.F64.TRUNC R23, R4 ;  /* 0x0000000400177311 */ /* 0x008062000030d100 */
[----:B------:R-:W-:Y:S05]  /*5ab0*/  BRA `(.L_x_5563) ;  /* 0x0000000800907947 */ /* 0x000fea0003800000 */
.L_x_5558:
        /* <DEDUP_REMOVED lines=12> */
.L_x_5572:
[----:B------:R-:W3:Y:S02]  /*5b80*/  LDG.E.64 R4, desc[UR36][R4.64] ;  /* 0x0000002404047981 */ /* 0x000ee4000c1e1b00 */
[----:B---3--:R0:W1:Y:S01]  /*5b90*/  F2I.F64.TRUNC R23, R4 ;  /* 0x0000000400177311 */ /* 0x008062000030d100 */
[----:B------:R-:W-:Y:S05]  /*5ba0*/  BRA `(.L_x_5563) ;  /* 0x0000000800547947 */ /* 0x000fea0003800000 */
.L_x_5571:
        /* <DEDUP_REMOVED lines=27> */
.L_x_5574:
        /* <DEDUP_REMOVED lines=14> */
.L_x_5573:
[----:B------:R-:W3:Y:S02]  /*5e40*/  LDG.E.U16 R23, desc[UR36][R4.64] ;  /* 0x0000002404177981 */ /* 0x000ee4000c1e1500 */
[----:B---3--:R-:W-:-:S06]  /*5e50*/  IMAD.U32 R23, R23, 0x10000, RZ ;  /* 0x0001000017177824 */ /* 0x008fcc00078e00ff */
[----:B------:R-:W0:Y:S01]  /*5e60*/  F2I.FTZ.TRUNC.NTZ R23, R23 ;  /* 0x0000001700177305 */ /* 0x000e22000021f100 */
[----:B------:R-:W-:Y:S05]  /*5e70*/  BRA `(.L_x_5563) ;  /* 0x0000000400a07947 */ /* 0x000fea0003800000 */
.L_x_5570:
        /* <DEDUP_REMOVED lines=10> */
.L_x_5577:
        /* <DEDUP_REMOVED lines=21> */
.L_x_5581:
[----:B------:R-:W-:Y:S05]  /*6070*/  BSYNC B1 ;  /* 0x0000000000017941 */ /* 0x000fea0003800000 */
.L_x_5580:
[----:B------:R-:W-:Y:S01]  /*6080*/  IMAD.SHL.U32 R3, R3, 0x100000, RZ ;  /* 0x0010000003037824 */ /* 0x000fe200078e00ff */
[----:B------:R-:W-:-:S04]  /*6090*/  LEA R0, R0, 0x3b800000, 0x17 ;  /* 0x3b80000000007811 */ /* 0x000fc800078eb8ff */
[----:B------:R-:W-:-:S07]  /*60a0*/  LOP3.LUT R23, R0, R3, R23, 0xfe, !PT ;  /* 0x0000000300177212 */ /* 0x000fce00078efe17 */
.L_x_5579:
[----:B------:R-:W-:Y:S05]  /*60b0*/  BSYNC B0 ;  /* 0x0000000000007941 */ /* 0x000fea0003800000 */
.L_x_5578:
[----:B------:R-:W0:Y:S01]  /*60c0*/  F2I.FTZ.TRUNC.NTZ R23, R23 ;  /* 0x0000001700177305 */ /* 0x000e22000021f100 */
[----:B------:R-:W-:Y:S05]  /*60d0*/  BRA `(.L_x_5563) ;  /* 0x0000000400087947 */ /* 0x000fea0003800000 */
.L_x_5576:
        /* <DEDUP_REMOVED lines=21> */
.L_x_5585:
[----:B------:R-:W-:Y:S05]  /*6230*/  BSYNC B1 ;  /* 0x0000000000017941 */ /* 0x000fea0003800000 */
.L_x_5584:
[----:B------:R-:W-:Y:S01]  /*6240*/  IMAD.SHL.U32 R3, R3, 0x200000, RZ ;  /* 0x0020000003037824 */ /* 0x000fe200078e00ff */
[----:B------:R-:W-:-:S04]  /*6250*/  LEA R0, R0, 0x37800000, 0x17 ;  /* 0x3780000000007811 */ /* 0x000fc800078eb8ff */
[----:B------:R-:W-:-:S07]  /*6260*/  LOP3.LUT R23, R0, R3, R23, 0xfe, !PT ;  /* 0x0000000300177212 */ /* 0x000fce00078efe17 */
.L_x_5583:
[----:B------:R-:W-:Y:S05]  /*6270*/  BSYNC B0 ;  /* 0x0000000000007941 */ /* 0x000fea0003800000 */
.L_x_5582:
[----:B------:R-:W0:Y:S01]  /*6280*/  F2I.FTZ.TRUNC.NTZ R23, R23 ;  /* 0x0000001700177305 */ /* 0x000e22000021f100 */
[----:B------:R-:W-:Y:S05]  /*6290*/  BRA `(.L_x_5563) ;  /* 0x0000000000987947 */ /* 0x000fea0003800000 */
.L_x_5575:
        /* <DEDUP_REMOVED lines=14> */
.L_x_5589:
[----:B------:R-:W-:Y:S05]  /*6380*/  BSYNC B0 ;  /* 0x0000000000007941 */ /* 0x000fea0003800000 */
.L_x_5588:
[----:B------:R-:W0:Y:S01]  /*6390*/  F2I.FTZ.TRUNC.NTZ R23, R23 ;  /* 0x0000001700177305 */ /* 0x000e22000021f100 */
[----:B------:R-:W-:Y:S05]  /*63a0*/  BRA `(.L_x_5563) ;  /* 0x0000000000547947 */ /* 0x000fea0003800000 */
.L_x_5562:
        /* <DEDUP_REMOVED lines=17> */
.L_x_5590:
[----:B------:R-:W-:Y:S05]  /*64c0*/  BRA `(.L_x_5563) ;  /* 0x00000000000c7947 */ /* 0x000fea0003800000 */
.L_x_5587:
[----:B------:R0:W5:Y:S01]  /*64d0*/  LDG.E R23, desc[UR36][R4.64] ;  /* 0x0000002404177981 */ /* 0x000162000c1e1900 */
[----:B------:R-:W-:Y:S05]  /*64e0*/  BRA `(.L_x_5563) ;  /* 0x0000000000047947 */ /* 0x000fea0003800000 */
.L_x_5586:
[----:B------:R0:W5:Y:S02]  /*64f0*/  LDG.E R23, desc[UR36][R4.64] ;  /* 0x0000002404177981 */ /* 0x000164000c1e1900 */
.L_x_5563:
[----:B------:R-:W2:Y:S01]  /*6500*/  LDC.U8 R3, c[0x0][0x235] ;  /* 0x00008d40ff037b82 */ /* 0x000ea20000000000 */
[----:B------:R-:W-:Y:S02]  /*6510*/  ULDC UR4, c[0x0][0x23c] ;  /* 0x00008f0000047ab9 */ /* 0x000fe40000000800 */
[----:B------:R-:W-:-:S05]  /*6520*/  IMAD R17, R17, UR4, RZ ;  /* 0x0000000411117c24 */ /* 0x000fca000f8e02ff */
[----:B01-34-:R-:W0:Y:S01]  /*6530*/  LDC.64 R4, c[0x0][0x228] ;  /* 0x00008a00ff047b82 */ /* 0x01be220000000a00 */
[----:B--2---:R-:W-:-:S04]  /*6540*/  PRMT R0, R3, 0x9910, RZ ;  /* 0x0000991003007816 */ /* 0x004fc800000000ff */
        /* <DEDUP_REMOVED lines=14> */
.L_x_5594:
[----:B------:R0:W5:Y:S01]  /*6630*/  LDG.E.U8 R18, desc[UR36][R4.64] ;  /* 0x0000002404127981 */ /* 0x000162000c1e1100 */
[----:B------:R-:W-:Y:S05]  /*6640*/  BRA `(.L_x_5557) ;  /* 0x0000000c00307947 */ /* 0x000fea0003800000 */
.L_x_5593:
        /* <DEDUP_REMOVED lines=8> */
.L_x_5597:
[----:B------:R0:W5:Y:S01]  /*66d0*/  LDG.E R18, desc[UR36][R4.64] ;  /* 0x0000002404127981 */ /* 0x000162000c1e1900 */
[----:B------:R-:W-:Y:S05]  /*66e0*/  BRA `(.L_x_5557) ;  /* 0x0000000c00087947 */ /* 0x000fea0003800000 */
.L_x_5596:
[----:B------:R0:W5:Y:S01]  /*66f0*/  LDG.E.S16 R18, desc[UR36][R4.64] ;  /* 0x0000002404127981 */ /* 0x000162000c1e1700 */
[----:B------:R-:W-:Y:S05]  /*6700*/  BRA `(.L_x_5557) ;  /* 0x0000000c00007947 */ /* 0x000fea0003800000 */
.L_x_5592:
        /* <DEDUP_REMOVED lines=9> */
.L_x_5599:
[----:B------:R-:W2:Y:S02]  /*67a0*/  LDG.E.U16 R4, desc[UR36][R4.64] ;  /* 0x0000002404047981 */ /* 0x000ea4000c1e1500 */
[----:B--2---:R-:W-:-:S06]  /*67b0*/  HADD2.F32 R18, -RZ, R4.H0_H0 ;  /* 0x20000004ff127230 */ /* 0x004fcc0000004100 */
[----:B------:R-:W0:Y:S01]  /*67c0*/  F2I.FTZ.TRUNC.NTZ R18, R18 ;  /* 0x0000001200127305 */ /* 0x000e22000021f100 */
[----:B------:R-:W-:Y:S05]  /*67d0*/  BRA `(.L_x_5557) ;  /* 0x0000000800cc7947 */ /* 0x000fea0003800000 */
.L_x_5598:
        /* <DEDUP_REMOVED lines=9> */
.L_x_5601:
[----:B------:R-:W2:Y:S02]  /*6870*/  LDG.E.U16 R4, desc[UR36][R4.64] ;  /* 0x0000002404047981 */ /* 0x000ea4000c1e1500 */
[----:B--2---:R-:W-:-:S06]  /*6880*/  HADD2.F32 R18, -RZ, R4.H0_H0 ;  /* 0x20000004ff127230 */ /* 0x004fcc0000004100 */
[----:B------:R-:W0:Y:S01]  /*6890*/  F2I.FTZ.TRUNC.NTZ R18, R18 ;  /* 0x0000001200127305 */ /* 0x000e22000021f100 */
[----:B------:R-:W-:Y:S05]  /*68a0*/  BRA `(.L_x_5557) ;  /* 0x0000000800987947 */ /* 0x000fea0003800000 */
.L_x_5600:
[----:B------:R-:W2:Y:S02]  /*68b0*/  LDG.E.64 R18, desc[UR36][R4.64] ;  /* 0x0000002404127981 */ /* 0x000ea4000c1e1b00 */
[----:B--2---:R0:W1:Y:S01]  /*68c0*/  F2I.F64.TRUNC R18, R18 ;  /* 0x0000001200127311 */ /* 0x004062000030d100 */
[----:B------:R-:W-:Y:S05]  /*68d0*/  BRA `(.L_x_5557) ;  /* 0x00000008008c7947 */ /* 0x000fea0003800000 */
.L_x_5591:
        /* <DEDUP_REMOVED lines=12> */
.L_x_5604:
[----:B------:R-:W2:Y:S02]  /*69a0*/  LDG.E.64 R4, desc[UR36][R4.64] ;  /* 0x0000002404047981 */ /* 0x000ea4000c1e1b00 */
[----:B--2---:R0:W1:Y:S01]  /*69b0*/  F2I.F64.TRUNC R18, R4 ;  /* 0x0000000400127311 */ /* 0x004062000030d100 */
[----:B------:R-:W-:Y:S05]  /*69c0*/  BRA `(.L_x_5557) ;  /* 0x0000000800507947 */ /* 0x000fea0003800000 */
.L_x_5603:
        /* <DEDUP_REMOVED lines=27> */
.L_x_5606:
        /* <DEDUP_REMOVED lines=14> */
.L_x_5605:
[----:B------:R-:W2:Y:S02]  /*6c60*/  LDG.E.U16 R18, desc[UR36][R4.64] ;  /* 0x0000002404127981 */ /* 0x000ea4000c1e1500 */
[----:B--2---:R-:W-:-:S06]  /*6c70*/  IMAD.U32 R18, R18, 0x10000, RZ ;  /* 0x0001000012127824 */ /* 0x004fcc00078e00ff */
[----:B------:R-:W0:Y:S01]  /*6c80*/  F2I.FTZ.TRUNC.NTZ R18, R18 ;  /* 0x0000001200127305 */ /* 0x000e22000021f100 */
[----:B------:R-:W-:Y:S05]  /*6c90*/  BRA `(.L_x_5557) ;  /* 0x00000004009c7947 */ /* 0x000fea0003800000 */
.L_x_5602:
        /* <DEDUP_REMOVED lines=10> */
.L_x_5609:
        /* <DEDUP_REMOVED lines=21> */
.L_x_5613:
[----:B------:R-:W-:Y:S05]  /*6e90*/  BSYNC B1 ;  /* 0x0000000000017941 */ /* 0x000fea0003800000 */
.L_x_5612:
[----:B------:R-:W-:Y:S01]  /*6ea0*/  IMAD.SHL.U32 R3, R3, 0x100000, RZ ;  /* 0x0010000003037824 */ /* 0x000fe200078e00ff */
[----:B------:R-:W-:-:S04]  /*6eb0*/  LEA R5, R0, 0x3b800000, 0x17 ;  /* 0x3b80000000057811 */ /* 0x000fc800078eb8ff */
[----:B------:R-:W-:-:S07]  /*6ec0*/  LOP3.LUT R18, R5, R3, R18, 0xfe, !PT ;  /* 0x0000000305127212 */ /* 0x000fce00078efe12 */
.L_x_5611:
[----:B------:R-:W-:Y:S05]  /*6ed0*/  BSYNC B0 ;  /* 0x0000000000007941 */ /* 0x000fea0003800000 */
.L_x_5610:
[----:B------:R-:W0:Y:S01]  /*6ee0*/  F2I.FTZ.TRUNC.NTZ R18, R18 ;  /* 0x0000001200127305 */ /* 0x000e22000021f100 */
[----:B------:R-:W-:Y:S05]  /*6ef0*/  BRA `(.L_x_5557) ;  /* 0x0000000400047947 */ /* 0x000fea0003800000 */
.L_x_5608:
        /* <DEDUP_REMOVED lines=21> */
.L_x_5617:
[----:B------:R-:W-:Y:S05]  /*7050*/  BSYNC B1 ;  /* 0x0000000000017941 */ /* 0x000fea0003800000 */
.L_x_5616:
[----:B------:R-:W-:Y:S01]  /*7060*/  IMAD.SHL.U32 R3, R3, 0x200000, RZ ;  /* 0x0020000003037824 */ /* 0x000fe200078e00ff */
[----:B------:R-:W-:-:S04]  /*7070*/  LEA R5, R0, 0x37800000, 0x17 ;  /* 0x3780000000057811 */ /* 0x000fc800078eb8ff */
[----:B------:R-:W-:-:S07]  /*7080*/  LOP3.LUT R18, R5, R3, R18, 0xfe, !PT ;  /* 0x0000000305127212 */ /* 0x000fce00078efe12 */
.L_x_5615:
[----:B------:R-:W-:Y:S05]  /*7090*/  BSYNC B0 ;  /* 0x0000000000007941 */ /* 0x000fea0003800000 */
.L_x_5614:
[----:B------:R-:W0:Y:S01]  /*70a0*/  F2I.FTZ.TRUNC.NTZ R18, R18 ;  /* 0x0000001200127305 */ /* 0x000e22000021f100 */
[----:B------:R-:W-:Y:S05]  /*70b0*/  BRA `(.L_x_5557) ;  /* 0x0000000000947947 */ /* 0x000fea0003800000 */
.L_x_5607:
        /* <DEDUP_REMOVED lines=14> */
.L_x_5621:
[----:B------:R-:W-:Y:S05]  /*71a0*/  BSYNC B0 ;  /* 0x0000000000007941 */ /* 0x000fea0003800000 */
.L_x_5620:
[----:B------:R-:W0:Y:S01]  /*71b0*/  F2I.FTZ.TRUNC.NTZ R18, R18 ;  /* 0x0000001200127305 */ /* 0x000e22000021f100 */
[----:B------:R-:W-:Y:S05]  /*71c0*/  BRA `(.L_x_5557) ;  /* 0x0000000000507947 */ /* 0x000fea0003800000 */
.L_x_5595:
        /* <DEDUP_REMOVED lines=16> */
.L_x_5622:
[----:B------:R-:W-:Y:S05]  /*72d0*/  BRA `(.L_x_5557) ;  /* 0x00000000000c7947 */ /* 0x000fea0003800000 */
.L_x_5619:
[----:B------:R0:W5:Y:S01]  /*72e0*/  LDG.E R18, desc[UR36][R4.64] ;  /* 0x0000002404127981 */ /* 0x000162000c1e1900 */
[----:B------:R-:W-:Y:S05]  /*72f0*/  BRA `(.L_x_5557) ;  /* 0x0000000000047947 */ /* 0x000fea0003800000 */
.L_x_5618:
[----:B------:R0:W5:Y:S02]  /*7300*/  LDG.E R18, desc[UR36][R4.64] ;  /* 0x0000002404127981 */ /* 0x000164000c1e1900 */
.L_x_5557:
[----:B------:R-:W-:Y:S05]  /*7310*/  BSYNC B6 ;  /* 0x0000000000067941 */ /* 0x000fea0003800000 */
.L_x_5556:
[----:B0-----:R-:W0:Y:S01]  /*7320*/  S2R R19, SR_TID.X ;  /* 0x0000000000137919 */ /* 0x001e220000002100 */
[----:B------:R-:W0:Y:S01]  /*7330*/  LDC.U8 R17, c[0x0][0x240] ;  /* 0x00009000ff117b82 */ /* 0x000e220000000000 */
[----:B------:R-:W-:Y:S01]  /*7340*/  BSSY B6, `(.L_x_5623) ;  /* 0x00000f2000067945 */ /* 0x000fe20003800000 */
[----:B-1-345:R-:W-:Y:S02]  /*7350*/  LOP3.LUT R4, R27, R24, RZ, 0x3c, !PT ;  /* 0x000000181b047212 */ /* 0x03afe400078e3cff */
[----:B--2---:R-:W-:Y:S02]  /*7360*/  LOP3.LUT R24, R26, R29, RZ, 0x3c, !PT ;  /* 0x0000001d1a187212 */ /* 0x004fe400078e3cff */
[----:B------:R-:W-:Y:S02]  /*7370*/  LOP3.LUT R22, R25, R22, RZ, 0x3c, !PT ;  /* 0x0000001619167212 */ /* 0x000fe400078e3cff */
[----:B------:R-:W-:Y:S02]  /*7380*/  LOP3.LUT R18, R18, R23, RZ, 0x3c, !PT ;  /* 0x0000001712127212 */ /* 0x000fe400078e3cff */
[----:B0-----:R-:W-:-:S13]  /*7390*/  ISETP.GE.AND P0, PT, R19, R16, PT ;  /* 0x000000101300720c */ /* 0x001fda0003f06270 */
        /* <DEDUP_REMOVED lines=22> */
.L_x_5628:
[----:B------:R0:W-:Y:S01]  /*7500*/  STG.E.U8 desc[UR36][R8.64], R4 ;  /* 0x0000000408007986 */ /* 0x0001e2000c101124 */
[----:B------:R-:W-:Y:S05]  /*7510*/  BRA `(.L_x_5624) ;  /* 0x0000000c00507947 */ /* 0x000fea0003800000 */
.L_x_5627:
        /* <DEDUP_REMOVED lines=9> */
.L_x_5631:
[----:B------:R0:W-:Y:S01]  /*75b0*/  STG.E desc[UR36][R8.64], R4 ;  /* 0x0000000408007986 */ /* 0x0001e2000c101924 */
[----:B------:R-:W-:Y:S05]  /*75c0*/  BRA `(.L_x_5624) ;  /* 0x0000000c00247947 */ /* 0x000fea0003800000 */
.L_x_5630:
[----:B------:R0:W-:Y:S01]  /*75d0*/  STG.E.U16 desc[UR36][R8.64], R4 ;  /* 0x0000000408007986 */ /* 0x0001e2000c101524 */
[----:B------:R-:W-:Y:S05]  /*75e0*/  BRA `(.L_x_5624) ;  /* 0x0000000c001c7947 */ /* 0x000fea0003800000 */
.L_x_5626:
        /* <DEDUP_REMOVED lines=9> */
.L_x_5633:
[----:B------:R-:W-:-:S04]  /*7680*/  I2FP.F32.S32 R0, R4 ;  /* 0x0000000400007245 */ /* 0x000fc80000201400 */
[----:B------:R-:W-:-:S05]  /*7690*/  F2FP.F16.F32.PACK_AB R0, RZ, R0 ;  /* 0x00000000ff00723e */ /* 0x000fca00000000ff */
[----:B------:R0:W-:Y:S01]  /*76a0*/  STG.E.U16 desc[UR36][R8.64], R0 ;  /* 0x0000000008007986 */ /* 0x0001e2000c101524 */
[----:B------:R-:W-:Y:S05]  /*76b0*/  BRA `(.L_x_5624) ;  /* 0x0000000800e87947 */ /* 0x000fea0003800000 */
.L_x_5632:
        /* <DEDUP_REMOVED lines=10> */
.L_x_5635:
[----:B------:R-:W-:-:S04]  /*7760*/  I2FP.F32.S32 R4, R4 ;  /* 0x0000000400047245 */ /* 0x000fc80000201400 */
[----:B------:R-:W-:-:S04]  /*7770*/  F2FP.F16.F32.PACK_AB R3, RZ, R4 ;  /* 0x00000004ff03723e */ /* 0x000fc800000000ff */
[----:B------:R-:W-:-:S05]  /*7780*/  PRMT R3, R3, 0x5410, RZ ;  /* 0x0000541003037816 */ /* 0x000fca00000000ff */
[----:B------:R3:W-:Y:S01]  /*7790*/  STG.E desc[UR36][R8.64], R3 ;  /* 0x0000000308007986 */ /* 0x0007e2000c101924 */
[----:B------:R-:W-:Y:S05]  /*77a0*/  BRA `(.L_x_5624) ;  /* 0x0000000800ac7947 */ /* 0x000fea0003800000 */
.L_x_5634:
[----:B------:R-:W0:Y:S02]  /*77b0*/  I2F.F64 R4, R4 ;  /* 0x0000000400047312 */ /* 0x000e240000201c00 */
[----:B0-----:R4:W-:Y:S01]  /*77c0*/  STG.E.64 desc[UR36][R8.64], R4 ;  /* 0x0000000408007986 */ /* 0x0019e2000c101b24 */
[----:B------:R-:W-:Y:S05]  /*77d0*/  BRA `(.L_x_5624) ;  /* 0x0000000800a07947 */ /* 0x000fea0003800000 */
.L_x_5625:
        /* <DEDUP_REMOVED lines=12> */
.L_x_5638:
[----:B------:R-:W0:Y:S01]  /*78a0*/  I2F.F64 R4, R4 ;  /* 0x0000000400047312 */ /* 0x000e220000201c00 */
[----:B------:R-:W-:-:S05]  /*78b0*/  CS2R R6, SRZ ;  /* 0x0000000000067805 */ /* 0x000fca000001ff00 */
[----:B0-----:R0:W-:Y:S01]  /*78c0*/  STG.E.128 desc[UR36][R8.64], R4 ;  /* 0x0000000408007986 */ /* 0x0011e2000c101d24 */
[----:B------:R-:W-:Y:S05]  /*78d0*/  BRA `(.L_x_5624) ;  /* 0x0000000800607947 */ /* 0x000fea0003800000 */
.L_x_5637:
        /* <DEDUP_REMOVED lines=21> */
.L_x_5642:
[----:B------:R-:W-:Y:S05]  /*7a30*/  BSYNC B0 ;  /* 0x0000000000007941 */ /* 0x000fea0003800000 */
.L_x_5641:
[----:B------:R-:W-:-:S05]  /*7a40*/  LOP3.LUT R5, R0, R5, RZ, 0xfc, !PT ;  /* 0x0000000500057212 */ /* 0x000fca00078efcff */
[----:B------:R0:W-:Y:S01]  /*7a50*/  STG.E.U8 desc[UR36][R8.64], R5 ;  /* 0x0000000508007986 */ /* 0x0001e2000c101124 */
[----:B------:R-:W-:Y:S05]  /*7a60*/  BRA `(.L_x_5624) ;  /* 0x0000000400fc7947 */ /* 0x000fea0003800000 */
.L_x_5640:
        /* <DEDUP_REMOVED lines=13> */
.L_x_5644:
[----:B------:R-:W-:Y:S01]  /*7b40*/  IMAD.MOV.U32 R0, RZ, RZ, 0x7f ;  /* 0x0000007fff007424 */ /* 0x000fe200078e00ff */
[----:B------:R-:W-:-:S04]  /*7b50*/  ISETP.GT.U32.AND P0, PT, R3, 0x7f800000, PT ;  /* 0x7f8000000300780c */ /* 0x000fc80003f04070 */
[----:B------:R-:W-:-:S09]  /*7b60*/  SEL R0, R0, 0x7c, P0 ;  /* 0x0000007c00007807 */ /* 0x000fd20000000000 */
.L_x_5645:
[----:B------:R-:W-:Y:S05]  /*7b70*/  BSYNC B0 ;  /* 0x0000000000007941 */ /* 0x000fea0003800000 */
.L_x_5643:
[----:B------:R-:W-:-:S04]  /*7b80*/  LOP3.LUT R3, R5, 0x80000000, RZ, 0xc0, !PT ;  /* 0x8000000005037812 */ /* 0x000fc800078ec0ff */
[----:B------:R-:W-:-:S04]  /*7b90*/  SHF.R.U32.HI R3, RZ, 0x18, R3 ;  /* 0x00000018ff037819 */ /* 0x000fc80000011603 */
[----:B------:R-:W-:-:S05]  /*7ba0*/  LOP3.LUT R3, R0, R3, RZ, 0xfc, !PT ;  /* 0x0000000300037212 */ /* 0x000fca00078efcff */
[----:B------:R0:W-:Y:S01]  /*7bb0*/  STG.E.U8 desc[UR36][R8.64], R3 ;  /* 0x0000000308007986 */ /* 0x0001e2000c101124 */
[----:B------:R-:W-:Y:S05]  /*7bc0*/  BRA `(.L_x_5624) ;  /* 0x0000000400a47947 */ /* 0x000fea0003800000 */
.L_x_5639:
[----:B------:R-:W-:-:S04]  /*7bd0*/  I2FP.F32.S32 R0, R4 ;  /* 0x0000000400007245 */ /* 0x000fc80000201400 */
[----:B------:R-:W-:-:S05]  /*7be0*/  F2FP.BF16.F32.PACK_AB R0, RZ, R0 ;  /* 0x00000000ff00723e */ /* 0x000fca00000010ff */
[----:B------:R0:W-:Y:S01]  /*7bf0*/  STG.E.U16 desc[UR36][R8.64], R0 ;  /* 0x0000000008007986 */ /* 0x0001e2000c101524 */
[----:B------:R-:W-:Y:S05]  /*7c00*/  BRA `(.L_x_5624) ;  /* 0x0000000400947947 */ /* 0x000fea0003800000 */
.L_x_5636:
        /* <DEDUP_REMOVED lines=10> */
.L_x_5648:
        /* <DEDUP_REMOVED lines=17> */
.L_x_5651:
[----:B------:R-:W-:-:S04]  /*7dc0*/  LOP3.LUT R3, R5, 0x80000000, RZ, 0xc0, !PT ;  /* 0x8000000005037812 */ /* 0x000fc800078ec0ff */
[----:B------:R-:W-:-:S04]  /*7dd0*/  SHF.R.U32.HI R3, RZ, 0x18, R3 ;  /* 0x00000018ff037819 */ /* 0x000fc80000011603 */
[----:B------:R-:W-:-:S04]  /*7de0*/  LOP3.LUT R0, R0, R3, RZ, 0xfc, !PT ;  /* 0x0000000300007212 */ /* 0x000fc800078efcff */
[----:B------:R-:W-:-:S07]  /*7df0*/  PRMT R4, R0, 0x7610, R4 ;  /* 0x0000761000047816 */ /* 0x000fce0000000004 */
.L_x_5650:
[----:B------:R-:W-:Y:S05]  /*7e00*/  BSYNC B0 ;  /* 0x0000000000007941 */ /* 0x000fea0003800000 */
.L_x_5649:
[----:B------:R0:W-:Y:S01]  /*7e10*/  STG.E.U8 desc[UR36][R8.64], R4 ;  /* 0x0000000408007986 */ /* 0x0001e2000c101124 */
[----:B------:R-:W-:Y:S05]  /*7e20*/  BRA `(.L_x_5624) ;  /* 0x00000004000c7947 */ /* 0x000fea0003800000 */
.L_x_5647:
        /* <DEDUP_REMOVED lines=17> */
.L_x_5654:
[----:B------:R-:W-:-:S04]  /*7f40*/  LOP3.LUT R3, R5, 0x80000000, RZ, 0xc0, !PT ;  /* 0x8000000005037812 */ /* 0x000fc800078ec0ff */
[----:B------:R-:W-:-:S04]  /*7f50*/  SHF.R.U32.HI R3, RZ, 0x18, R3 ;  /* 0x00000018ff037819 */ /* 0x000fc80000011603 */
[----:B------:R-:W-:-:S04]  /*7f60*/  LOP3.LUT R0, R0, R3, RZ, 0xfc, !PT ;  /* 0x0000000300007212 */ /* 0x000fc800078efcff */
[----:B------:R-:W-:-:S07]  /*7f70*/  PRMT R4, R0, 0x7610, R4 ;  /* 0x0000761000047816 */ /* 0x000fce0000000004 */
.L_x_5653:
[----:B------:R-:W-:Y:S05]  /*7f80*/  BSYNC B0 ;  /* 0x0000000000007941 */ /* 0x000fea0003800000 */
.L_x_5652:
[----:B------:R0:W-:Y:S01]  /*7f90*/  STG.E.U8 desc[UR36][R8.64], R4 ;  /* 0x0000000408007986 */ /* 0x0001e2000c101124 */
[----:B------:R-:W-:Y:S05]  /*7fa0*/  BRA `(.L_x_5624) ;  /* 0x0000000000ac7947 */ /* 0x000fea0003800000 */
.L_x_5646:
        /* <DEDUP_REMOVED lines=22> */
.L_x_5629:
        /* <DEDUP_REMOVED lines=16> */
.L_x_5657:
[----:B------:R-:W-:Y:S05]  /*8210*/  BRA `(.L_x_5624) ;  /* 0x0000000000107947 */ /* 0x000fea0003800000 */
.L_x_5656:
[----:B------:R-:W-:-:S05]  /*8220*/  SHF.R.S32.HI R5, RZ, 0x1f, R4 ;  /* 0x0000001fff057819 */ /* 0x000fca0000011404 */
[----:B------:R0:W-:Y:S01]  /*8230*/  STG.E.64 desc[UR36][R8.64], R4 ;  /* 0x0000000408007986 */ /* 0x0001e2000c101b24 */
[----:B------:R-:W-:Y:S05]  /*8240*/  BRA `(.L_x_5624) ;  /* 0x0000000000047947 */ /* 0x000fea0003800000 */
.L_x_5655:
[----:B------:R0:W-:Y:S02]  /*8250*/  STG.E desc[UR36][R8.64], R4 ;  /* 0x0000000408007986 */ /* 0x0001e4000c101924 */
.L_x_5624:
[----:B------:R-:W-:Y:S05]  /*8260*/  BSYNC B6 ;  /* 0x0000000000067941 */ /* 0x000fea0003800000 */
.L_x_5623:
        /* <DEDUP_REMOVED lines=23> */
.L_x_5663:
[----:B------:R0:W-:Y:S01]  /*83e0*/  STG.E.U8 desc[UR36][R8.64], R24 ;  /* 0x0000001808007986 */ /* 0x0001e2000c101124 */
[----:B------:R-:W-:Y:S05]  /*83f0*/  BRA `(.L_x_5665) ;  /* 0x0000000c00507947 */ /* 0x000fea0003800000 */
.L_x_5662:
        /* <DEDUP_REMOVED lines=9> */
.L_x_5667:
[----:B------:R0:W-:Y:S01]  /*8490*/  STG.E desc[UR36][R8.64], R24 ;  /* 0x0000001808007986 */ /* 0x0001e2000c101924 */
[----:B------:R-:W-:Y:S05]  /*84a0*/  BRA `(.L_x_5665) ;  /* 0x0000000c00247947 */ /* 0x000fea0003800000 */
.L_x_5666:
[----:B------:R0:W-:Y:S01]  /*84b0*/  STG.E.U16 desc[UR36][R8.64], R24 ;  /* 0x0000001808007986 */ /* 0x0001e2000c101524 */
[----:B------:R-:W-:Y:S05]  /*84c0*/  BRA `(.L_x_5665) ;  /* 0x0000000c001c7947 */ /* 0x000fea0003800000 */
.L_x_5661:
        /* <DEDUP_REMOVED lines=9> */
.L_x_5669:
[----:B------:R-:W-:-:S04]  /*8560*/  I2FP.F32.S32 R0, R24 ;  /* 0x0000001800007245 */ /* 0x000fc80000201400 */
[----:B------:R-:W-:-:S05]  /*8570*/  F2FP.F16.F32.PACK_AB R0, RZ, R0 ;  /* 0x00000000ff00723e */ /* 0x000fca00000000ff */
[----:B------:R0:W-:Y:S01]  /*8580*/  STG.E.U16 desc[UR36][R8.64], R0 ;  /* 0x0000000008007986 */ /* 0x0001e2000c101524 */
[----:B------:R-:W-:Y:S05]  /*8590*/  BRA `(.L_x_5665) ;  /* 0x0000000800e87947 */ /* 0x000fea0003800000 */
.L_x_5668:
        /* <DEDUP_REMOVED lines=10> */
.L_x_5671:
[----:B------:R-:W-:-:S04]  /*8640*/  I2FP.F32.S32 R24, R24 ;  /* 0x0000001800187245 */ /* 0x000fc80000201400 */
[----:B------:R-:W-:-:S04]  /*8650*/  F2FP.F16.F32.PACK_AB R3, RZ, R24 ;  /* 0x00000018ff03723e */ /* 0x000fc800000000ff */
[----:B------:R-:W-:-:S05]  /*8660*/  PRMT R3, R3, 0x5410, RZ ;  /* 0x0000541003037816 */ /* 0x000fca00000000ff */
[----:B------:R3:W-:Y:S01]  /*8670*/  STG.E desc[UR36][R8.64], R3 ;  /* 0x0000000308007986 */ /* 0x0007e2000c101924 */
[----:B------:R-:W-:Y:S05]  /*8680*/  BRA `(.L_x_5665) ;  /* 0x0000000800ac7947 */ /* 0x000fea0003800000 */
.L_x_5670:
[----:B------:R-:W0:Y:S02]  /*8690*/  I2F.F64 R24, R24 ;  /* 0x0000001800187312 */ /* 0x000e240000201c00 */
[----:B0-----:R4:W-:Y:S01]  /*86a0*/  STG.E.64 desc[UR36][R8.64], R24 ;  /* 0x0000001808007986 */ /* 0x0019e2000c101b24 */
[----:B------:R-:W-:Y:S05]  /*86b0*/  BRA `(.L_x_5665) ;  /* 0x0000000800a07947 */ /* 0x000fea0003800000 */
.L_x_5660:
        /* <DEDUP_REMOVED lines=12> */
.L_x_5674:
[----:B------:R-:W0:Y:S01]  /*8780*/  I2F.F64 R4, R24 ;  /* 0x0000001800047312 */ /* 0x000e220000201c00 */
[----:B------:R-:W-:-:S05]  /*8790*/  CS2R R6, SRZ ;  /* 0x0000000000067805 */ /* 0x000fca000001ff00 */
[----:B0-----:R0:W-:Y:S01]  /*87a0*/  STG.E.128 desc[UR36][R8.64], R4 ;  /* 0x0000000408007986 */ /* 0x0011e2000c101d24 */
[----:B------:R-:W-:Y:S05]  /*87b0*/  BRA `(.L_x_5665) ;  /* 0x0000000800607947 */ /* 0x000fea0003800000 */
.L_x_5673:
        /* <DEDUP_REMOVED lines=21> */
.L_x_5678:
[----:B------:R-:W-:Y:S05]  /*8910*/  BSYNC B0 ;  /* 0x0000000000007941 */ /* 0x000fea0003800000 */
.L_x_5677:
[----:B------:R-:W-:-:S05]  /*8920*/  LOP3.LUT R5, R0, R5, RZ, 0xfc, !PT ;  /* 0x0000000500057212 */ /* 0x000fca00078efcff */
[----:B------:R0:W-:Y:S01]  /*8930*/  STG.E.U8 desc[UR36][R8.64], R5 ;  /* 0x0000000508007986 */ /* 0x0001e2000c101124 */
[----:B------:R-:W-:Y:S05]  /*8940*/  BRA `(.L_x_5665) ;  /* 0x0000000400fc7947 */ /* 0x000fea0003800000 */
.L_x_5676:
        /* <DEDUP_REMOVED lines=13> */
.L_x_5680:
[----:B------:R-:W-:Y:S01]  /*8a20*/  IMAD.MOV.U32 R0, RZ, RZ, 0x7f ;  /* 0x0000007fff007424 */ /* 0x000fe200078e00ff */
[----:B------:R-:W-:-:S04]  /*8a30*/  ISETP.GT.U32.AND P0, PT, R3, 0x7f800000, PT ;  /* 0x7f8000000300780c */ /* 0x000fc80003f04070 */
[----:B------:R-:W-:-:S09]  /*8a40*/  SEL R0, R0, 0x7c, P0 ;  /* 0x0000007c00007807 */ /* 0x000fd20000000000 */
.L_x_5681:
[----:B------:R-:W-:Y:S05]  /*8a50*/  BSYNC B0 ;  /* 0x0000000000007941 */ /* 0x000fea0003800000 */
.L_x_5679:
[----:B------:R-:W-:-:S04]  /*8a60*/  LOP3.LUT R3, R5, 0x80000000, RZ, 0xc0, !PT ;  /* 0x8000000005037812 */ /* 0x000fc800078ec0ff */
[----:B------:R-:W-:-:S04]  /*8a70*/  SHF.R.U32.HI R3, RZ, 0x18, R3 ;  /* 0x00000018ff037819 */ /* 0x000fc80000011603 */
[----:B------:R-:W-:-:S05]  /*8a80*/  LOP3.LUT R3, R0, R3, RZ, 0xfc, !PT ;  /* 0x0000000300037212 */ /* 0x000fca00078efcff */
[----:B------:R0:W-:Y:S01]  /*8a90*/  STG.E.U8 desc[UR36][R8.64], R3 ;  /* 0x0000000308007986 */ /* 0x0001e2000c101124 */
[----:B------:R-:W-:Y:S05]  /*8aa0*/  BRA `(.L_x_5665) ;  /* 0x0000000400a47947 */ /* 0x000fea0003800000 */
.L_x_5675:
[----:B------:R-:W-:-:S04]  /*8ab0*/  I2FP.F32.S32 R0, R24 ;  /* 0x0000001800007245 */ /* 0x000fc80000201400 */
[----:B------:R-:W-:-:S05]  /*8ac0*/  F2FP.BF16.F32.PACK_AB R0, RZ, R0 ;  /* 0x00000000ff00723e */ /* 0x000fca00000010ff */
[----:B------:R0:W-:Y:S01]  /*8ad0*/  STG.E.U16 desc[UR36][R8.64], R0 ;  /* 0x0000000008007986 */ /* 0x0001e2000c101524 */
[----:B------:R-:W-:Y:S05]  /*8ae0*/  BRA `(.L_x_5665) ;  /* 0x0000000400947947 */ /* 0x000fea0003800000 */
.L_x_5672:
        /* <DEDUP_REMOVED lines=10> */
.L_x_5684:
        /* <DEDUP_REMOVED lines=17> */
.L_x_5687:
[----:B------:R-:W-:-:S04]  /*8ca0*/  LOP3.LUT R3, R5, 0x80000000, RZ, 0xc0, !PT ;  /* 0x8000000005037812 */ /* 0x000fc800078ec0ff */
[----:B------:R-:W-:-:S04]  /*8cb0*/  SHF.R.U32.HI R3, RZ, 0x18, R3 ;  /* 0x00000018ff037819 */ /* 0x000fc80000011603 */
[----:B------:R-:W-:-:S04]  /*8cc0*/  LOP3.LUT R0, R0, R3, RZ, 0xfc, !PT ;  /* 0x0000000300007212 */ /* 0x000fc800078efcff */
[----:B------:R-:W-:-:S07]  /*8cd0*/  PRMT R4, R0, 0x7610, R4 ;  /* 0x0000761000047816 */ /* 0x000fce0000000004 */
.L_x_5686:
[----:B------:R-:W-:Y:S05]  /*8ce0*/  BSYNC B0 ;  /* 0x0000000000007941 */ /* 0x000fea0003800000 */
.L_x_5685:
[----:B------:R0:W-:Y:S01]  /*8cf0*/  STG.E.U8 desc[UR36][R8.64], R4 ;  /* 0x0000000408007986 */ /* 0x0001e2000c101124 */
[----:B------:R-:W-:Y:S05]  /*8d00*/  BRA `(.L_x_5665) ;  /* 0x00000004000c7947 */ /* 0x000fea0003800000 */
.L_x_5683:
        /* <DEDUP_REMOVED lines=17> */
.L_x_5690:
[----:B------:R-:W-:-:S04]  /*8e20*/  LOP3.LUT R3, R5, 0x80000000, RZ, 0xc0, !PT ;  /* 0x8000000005037812 */ /* 0x000fc800078ec0ff */
[----:B------:R-:W-:-:S04]  /*8e30*/  SHF.R.U32.HI R3, RZ, 0x18, R3 ;  /* 0x00000018ff037819 */ /* 0x000fc80000011603 */
[----:B------:R-:W-:-:S04]  /*8e40*/  LOP3.LUT R0, R0, R3, RZ, 0xfc, !PT ;  /* 0x0000000300007212 */ /* 0x000fc800078efcff */
[----:B------:R-:W-:-:S07]  /*8e50*/  PRMT R4, R0, 0x7610, R4 ;  /* 0x0000761000047816 */ /* 0x000fce0000000004 */
.L_x_5689:
[----:B------:R-:W-:Y:S05]  /*8e60*/  BSYNC B0 ;  /* 0x0000000000007941 */ /* 0x000fea0003800000 */
.L_x_5688:
[----:B------:R0:W-:Y:S01]  /*8e70*/  STG.E.U8 desc[UR36][R8.64], R4 ;  /* 0x0000000408007986 */ /* 0x0001e2000c101124 */
[----:B------:R-:W-:Y:S05]  /*8e80*/  BRA `(.L_x_5665) ;  /* 0x0000000000ac7947 */ /* 0x000fea0003800000 */
.L_x_5682:
        /* <DEDUP_REMOVED lines=22> */
.L_x_5664:
        /* <DEDUP_REMOVED lines=16> */
.L_x_5693:
[----:B------:R-:W-:Y:S05]  /*90f0*/  BRA `(.L_x_5665) ;  /* 0x0000000000107947 */ /* 0x000fea0003800000 */
.L_x_5692:
[----:B------:R-:W-:-:S05]  /*9100*/  SHF.R.S32.HI R25, RZ, 0x1f, R24 ;  /* 0x0000001fff197819 */ /* 0x000fca0000011418 */
[----:B------:R0:W-:Y:S01]  /*9110*/  STG.E.64 desc[UR36][R8.64], R24 ;  /* 0x0000001808007986 */ /* 0x0001e2000c101b24 */
[----:B------:R-:W-:Y:S05]  /*9120*/  BRA `(.L_x_5665) ;  /* 0x0000000000047947 */ /* 0x000fea0003800000 */
.L_x_5691:
[----:B------:R0:W-:Y:S02]  /*9130*/  STG.E desc[UR36][R8.64], R24 ;  /* 0x0000001808007986 */ /* 0x0001e4000c101924 */
.L_x_5665:
        /* <DEDUP_REMOVED lines=23> */
.L_x_5697:
[----:B------:R0:W-:Y:S01]  /*92b0*/  STG.E.U8 desc[UR36][R8.64], R22 ;  /* 0x0000001608007986 */ /* 0x0001e2000c101124 */
[----:B------:R-:W-:Y:S05]  /*92c0*/  BRA `(.L_x_5699) ;  /* 0x0000000c00507947 */ /* 0x000fea0003800000 */
.L_x_5696:
        /* <DEDUP_REMOVED lines=9> */
.L_x_5701:
[----:B------:R0:W-:Y:S01]  /*9360*/  STG.E desc[UR36][R8.64], R22 ;  /* 0x0000001608007986 */ /* 0x0001e2000c101924 */
[----:B------:R-:W-:Y:S05]  /*9370*/  BRA `(.L_x_5699) ;  /* 0x0000000c00247947 */ /* 0x000fea0003800000 */
.L_x_5700:
[----:B------:R0:W-:Y:S01]  /*9380*/  STG.E.U16 desc[UR36][R8.64], R22 ;  /* 0x0000001608007986 */ /* 0x0001e2000c101524 */
[----:B------:R-:W-:Y:S05]  /*9390*/  BRA `(.L_x_5699) ;  /* 0x0000000c001c7947 */ /* 0x000fea0003800000 */
.L_x_5695:
        /* <DEDUP_REMOVED lines=9> */
.L_x_5703:
[----:B------:R-:W-:-:S04]  /*9430*/  I2FP.F32.S32 R0, R22 ;  /* 0x0000001600007245 */ /* 0x000fc80000201400 */
[----:B------:R-:W-:-:S05]  /*9440*/  F2FP.F16.F32.PACK_AB R0, RZ, R0 ;  /* 0x00000000ff00723e */ /* 0x000fca00000000ff */
[----:B------:R4:W-:Y:S01]  /*9450*/  STG.E.U16 desc[UR36][R8.64], R0 ;  /* 0x0000000008007986 */ /* 0x0009e2000c101524 */
[----:B------:R-:W-:Y:S05]  /*9460*/  BRA `(.L_x_5699) ;  /* 0x0000000800e87947 */ /* 0x000fea0003800000 */
.L_x_5702:
        /* <DEDUP_REMOVED lines=10> */
.L_x_5705:
[----:B------:R-:W-:-:S04]  /*9510*/  I2FP.F32.S32 R22, R22 ;  /* 0x0000001600167245 */ /* 0x000fc80000201400 */
[----:B------:R-:W-:-:S04]  /*9520*/  F2FP.F16.F32.PACK_AB R3, RZ, R22 ;  /* 0x00000016ff03723e */ /* 0x000fc800000000ff */
[----:B------:R-:W-:-:S05]  /*9530*/  PRMT R3, R3, 0x5410, RZ ;  /* 0x0000541003037816 */ /* 0x000fca00000000ff */
[----:B------:R2:W-:Y:S01]  /*9540*/  STG.E desc[UR36][R8.64], R3 ;  /* 0x0000000308007986 */ /* 0x0005e2000c101924 */
[----:B------:R-:W-:Y:S05]  /*9550*/  BRA `(.L_x_5699) ;  /* 0x0000000800ac7947 */ /* 0x000fea0003800000 */
.L_x_5704:
[----:B------:R-:W0:Y:S02]  /*9560*/  I2F.F64 R22, R22 ;  /* 0x0000001600167312 */ /* 0x000e240000201c00 */
[----:B0-----:R0:W-:Y:S01]  /*9570*/  STG.E.64 desc[UR36][R8.64], R22 ;  /* 0x0000001608007986 */ /* 0x0011e2000c101b24 */
[----:B------:R-:W-:Y:S05]  /*9580*/  BRA `(.L_x_5699) ;  /* 0x0000000800a07947 */ /* 0x000fea0003800000 */
.L_x_5694:
        /* <DEDUP_REMOVED lines=12> */
.L_x_5708:
[----:B------:R-:W0:Y:S01]  /*9650*/  I2F.F64 R4, R22 ;  /* 0x0000001600047312 */ /* 0x000e220000201c00 */
[----:B------:R-:W-:-:S05]  /*9660*/  CS2R R6, SRZ ;  /* 0x0000000000067805 */ /* 0x000fca000001ff00 */
[----:B0-----:R0:W-:Y:S01]  /*9670*/  STG.E.128 desc[UR36][R8.64], R4 ;  /* 0x0000000408007986 */ /* 0x0011e2000c101d24 */
[----:B------:R-:W-:Y:S05]  /*9680*/  BRA `(.L_x_5699) ;  /* 0x0000000800607947 */ /* 0x000fea0003800000 */
.L_x_5707:
        /* <DEDUP_REMOVED lines=21> */
.L_x_5712:
[----:B------:R-:W-:Y:S05]  /*97e0*/  BSYNC B0 ;  /* 0x0000000000007941 */ /* 0x000fea0003800000 */
.L_x_5711:
[----:B------:R-:W-:-:S05]  /*97f0*/  LOP3.LUT R5, R0, R5, RZ, 0xfc, !PT ;  /* 0x0000000500057212 */ /* 0x000fca00078efcff */
[----:B------:R0:W-:Y:S01]  /*9800*/  STG.E.U8 desc[UR36][R8.64], R5 ;  /* 0x0000000508007986 */ /* 0x0001e2000c101124 */
[----:B------:R-:W-:Y:S05]  /*9810*/  BRA `(.L_x_5699) ;  /* 0x0000000400fc7947 */ /* 0x000fea0003800000 */
.L_x_5710:
        /* <DEDUP_REMOVED lines=13> */
.L_x_5714:
[----:B------:R-:W-:Y:S01]  /*98f0*/  IMAD.MOV.U32 R0, RZ, RZ, 0x7f ;  /* 0x0000007fff007424 */ /* 0x000fe200078e00ff */
[----:B------:R-:W-:-:S04]  /*9900*/  ISETP.GT.U32.AND P0, PT, R3, 0x7f800000, PT ;  /* 0x7f8000000300780c */ /* 0x000fc80003f04070 */
[----:B------:R-:W-:-:S09]  /*9910*/  SEL R0, R0, 0x7c, P0 ;  /* 0x0000007c00007807 */ /* 0x000fd20000000000 */
.L_x_5715:
[----:B------:R-:W-:Y:S05]  /*9920*/  BSYNC B0 ;  /* 0x0000000000007941 */ /* 0x000fea0003800000 */
.L_x_5713:
[----:B------:R-:W-:-:S04]  /*9930*/  LOP3.LUT R3, R5, 0x80000000, RZ, 0xc0, !PT ;  /* 0x8000000005037812 */ /* 0x000fc800078ec0ff */
[----:B------:R-:W-:-:S04]  /*9940*/  SHF.R.U32.HI R3, RZ, 0x18, R3 ;  /* 0x00000018ff037819 */ /* 0x000fc80000011603 */
[----:B------:R-:W-:-:S05]  /*9950*/  LOP3.LUT R3, R0, R3, RZ, 0xfc, !PT ;  /* 0x0000000300037212 */ /* 0x000fca00078efcff */
[----:B------:R0:W-:Y:S01]  /*9960*/  STG.E.U8 desc[UR36][R8.64], R3 ;  /* 0x0000000308007986 */ /* 0x0001e2000c101124 */
[----:B------:R-:W-:Y:S05]  /*9970*/  BRA `(.L_x_5699) ;  /* 0x0000000400a47947 */ /* 0x000fea0003800000 */
.L_x_5709:
[----:B------:R-:W-:-:S04]  /*9980*/  I2FP.F32.S32 R0, R22 ;  /* 0x0000001600007245 */ /* 0x000fc80000201400 */
[----:B------:R-:W-:-:S05]  /*9990*/  F2FP.BF16.F32.PACK_AB R0, RZ, R0 ;  /* 0x00000000ff00723e */ /* 0x000fca00000010ff */
[----:B------:R0:W-:Y:S01]  /*99a0*/  STG.E.U16 desc[UR36][R8.64], R0 ;  /* 0x0000000008007986 */ /* 0x0001e2000c101524 */
[----:B------:R-:W-:Y:S05]  /*99b0*/  BRA `(.L_x_5699) ;  /* 0x0000000400947947 */ /* 0x000fea0003800000 */
.L_x_5706:
        /* <DEDUP_REMOVED lines=10> */
.L_x_5718:
        /* <DEDUP_REMOVED lines=17> */
.L_x_5721:
[----:B------:R-:W-:-:S04]  /*9b70*/  LOP3.LUT R3, R5, 0x80000000, RZ, 0xc0, !PT ;  /* 0x8000000005037812 */ /* 0x000fc800078ec0ff */
[----:B------:R-:W-:-:S04]  /*9b80*/  SHF.R.U32.HI R3, RZ, 0x18, R3 ;  /* 0x00000018ff037819 */ /* 0x000fc80000011603 */
[----:B------:R-:W-:-:S04]  /*9b90*/  LOP3.LUT R0, R0, R3, RZ, 0xfc, !PT ;  /* 0x0000000300007212 */ /* 0x000fc800078efcff */
[----:B------:R-:W-:-:S07]  /*9ba0*/  PRMT R4, R0, 0x7610, R4 ;  /* 0x0000761000047816 */ /* 0x000fce0000000004 */
.L_x_5720:
[----:B------:R-:W-:Y:S05]  /*9bb0*/  BSYNC B0 ;  /* 0x0000000000007941 */ /* 0x000fea0003800000 */
.L_x_5719:
[----:B------:R0:W-:Y:S01]  /*9bc0*/  STG.E.U8 desc[UR36][R8.64], R4 ;  /* 0x0000000408007986 */ /* 0x0001e2000c101124 */
[----:B------:R-:W-:Y:S05]  /*9bd0*/  BRA `(.L_x_5699) ;  /* 0x00000004000c7947 */ /* 0x000fea0003800000 */
.L_x_5717:
        /* <DEDUP_REMOVED lines=17> */
.L_x_5724:
[----:B------:R-:W-:-:S04]  /*9cf0*/  LOP3.LUT R3, R5, 0x80000000, RZ, 0xc0, !PT ;  /* 0x8000000005037812 */ /* 0x000fc800078ec0ff */
[----:B------:R-:W-:-:S04]  /*9d00*/  SHF.R.U32.HI R3, RZ, 0x18, R3 ;  /* 0x00000018ff037819 */ /* 0x000fc80000011603 */
[----:B------:R-:W-:-:S04]  /*9d10*/  LOP3.LUT R0, R0, R3, RZ, 0xfc, !PT ;  /* 0x0000000300007212 */ /* 0x000fc800078efcff */
[----:B------:R-:W-:-:S07]  /*9d20*/  PRMT R4, R0, 0x7610, R4 ;  /* 0x0000761000047816 */ /* 0x000fce0000000004 */
.L_x_5723:
[----:B------:R-:W-:Y:S05]  /*9d30*/  BSYNC B0 ;  /* 0x0000000000007941 */ /* 0x000fea0003800000 */
.L_x_5722:
[----:B------:R0:W-:Y:S01]  /*9d40*/  STG.E.U8 desc[UR36][R8.64], R4 ;  /* 0x0000000408007986 */ /* 0x0001e2000c101124 */
[----:B------:R-:W-:Y:S05]  /*9d50*/  BRA `(.L_x_5699) ;  /* 0x0000000000ac7947 */ /* 0x000fea0003800000 */
.L_x_5716:
        /* <DEDUP_REMOVED lines=22> */
.L_x_5698:
        /* <DEDUP_REMOVED lines=16> */
.L_x_5727:
[----:B------:R-:W-:Y:S05]  /*9fc0*/  BRA `(.L_x_5699) ;  /* 0x0000000000107947 */ /* 0x000fea0003800000 */
.L_x_5726:
[----:B------:R-:W-:-:S05]  /*9fd0*/  SHF.R.S32.HI R23, RZ, 0x1f, R22 ;  /* 0x0000001fff177819 */ /* 0x000fca0000011416 */
[----:B------:R0:W-:Y:S01]  /*9fe0*/  STG.E.64 desc[UR36][R8.64], R22 ;  /* 0x0000001608007986 */ /* 0x0001e2000c101b24 */
[----:B------:R-:W-:Y:S05]  /*9ff0*/  BRA `(.L_x_5699) ;  /* 0x0000000000047947 */ /* 0x000fea0003800000 */
.L_x_5725:
[----:B------:R0:W-:Y:S02]  /*a000*/  STG.E desc[UR36][R8.64], R22 ;  /* 0x0000001608007986 */ /* 0x0001e4000c101924 */
.L_x_5699:
[----:B------:R-:W-:-:S07]  /*a010*/  VIADD R19, R19, 0x80 ;  /* 0x0000008013137836 */ /* 0x000fce0000000000 */
.L_x_5659:
[----:B------:R-:W-:Y:S05]  /*a020*/  BSYNC B6 ;  /* 0x0000000000067941 */ /* 0x000fea0003800000 */
.L_x_5658:
[----:B------:R-:W-:-:S13]  /*a030*/  ISETP.GE.AND P0, PT, R19, R16, PT ;  /* 0x000000101300720c */ /* 0x000fda0003f06270 */
[----:B------:R-:W-:Y:S05]  /*a040*/  @P0 EXIT ;  /* 0x000000000000094d */ /* 0x000fea0003800000 */
[----:B0-2-4-:R-:W0:Y:S01]  /*a050*/  LDC.64 R4, c[0x0][0x218] ;  /* 0x00008600ff047b82 */ /* 0x015e220000000a00 */
[----:B------:R-:W-:Y:S01]  /*a060*/  PRMT R0, R17, 0x9910, RZ ;  /* 0x0000991011007816 */ /* 0x000fe200000000ff */
[----:B------:R-:W-:Y:S01]  /*a070*/  IMAD R2, R2, 0x200, R19 ;  /* 0x0000020002027824 */ /* 0x000fe200078e0213 */
[----:B------:R-:W-:Y:S02]  /*a080*/  ULDC UR4, c[0x0][0x244] ;  /* 0x0000910000047ab9 */ /* 0x000fe40000000800 */
[----:B------:R-:W-:Y:S01]  /*a090*/  ISETP.GT.AND P1, PT, R0, 0x9, PT ;  /* 0x000000090000780c */ /* 0x000fe20003f24270 */
[----:B-1-3--:R-:W-:-:S05]  /*a0a0*/  IMAD R3, R2, UR4, RZ ;  /* 0x0000000402037c24 */ /* 0x00afca000f8e02ff */
        /* <DEDUP_REMOVED lines=13> */
.L_x_5731:
[----:B------:R-:W-:Y:S01]  /*a180*/  STG.E.U8 desc[UR36][R2.64], R18 ;  /* 0x0000001202007986 */ /* 0x000fe2000c101124 */
[----:B------:R-:W-:Y:S05]  /*a190*/  EXIT ;  /* 0x000000000000794d */ /* 0x000fea0003800000 */
.L_x_5730:
        /* <DEDUP_REMOVED lines=9> */
.L_x_5734:
[----:B------:R-:W-:Y:S01]  /*a230*/  STG.E desc[UR36][R2.64], R18 ;  /* 0x0000001202007986 */ /* 0x000fe2000c101924 */
[----:B------:R-:W-:Y:S05]  /*a240*/  EXIT ;  /* 0x000000000000794d */ /* 0x000fea0003800000 */
.L_x_5733:
[----:B------:R-:W-:Y:S01]  /*a250*/  STG.E.U16 desc[UR36][R2.64], R18 ;  /* 0x0000001202007986 */ /* 0x000fe2000c101524 */
[----:B------:R-:W-:Y:S05]  /*a260*/  EXIT ;  /* 0x000000000000794d */ /* 0x000fea0003800000 */
.L_x_5729:
        /* <DEDUP_REMOVED lines=9> */
.L_x_5736:
[----:B------:R-:W-:-:S04]  /*a300*/  I2FP.F32.S32 R0, R18 ;  /* 0x0000001200007245 */ /* 0x000fc80000201400 */
[----:B------:R-:W-:-:S05]  /*a310*/  F2FP.F16.F32.PACK_AB R0, RZ, R0 ;  /* 0x00000000ff00723e */ /* 0x000fca00000000ff */
[----:B------:R-:W-:Y:S01]  /*a320*/  STG.E.U16 desc[UR36][R2.64], R0 ;  /* 0x0000000002007986 */ /* 0x000fe2000c101524 */
[----:B------:R-:W-:Y:S05]  /*a330*/  EXIT ;  /* 0x000000000000794d */ /* 0x000fea0003800000 */
.L_x_5735:
        /* <DEDUP_REMOVED lines=10> */
.L_x_5738:
[----:B------:R-:W-:-:S04]  /*a3e0*/  I2FP.F32.S32 R18, R18 ;  /* 0x0000001200127245 */ /* 0x000fc80000201400 */
[----:B------:R-:W-:-:S04]  /*a3f0*/  F2FP.F16.F32.PACK_AB R5, RZ, R18 ;  /* 0x00000012ff05723e */ /* 0x000fc800000000ff */
[----:B------:R-:W-:-:S05]  /*a400*/  PRMT R5, R5, 0x5410, RZ ;  /* 0x0000541005057816 */ /* 0x000fca00000000ff */
[----:B------:R-:W-:Y:S01]  /*a410*/  STG.E desc[UR36][R2.64], R5 ;  /* 0x0000000502007986 */ /* 0x000fe2000c101924 */
[----:B------:R-:W-:Y:S05]  /*a420*/  EXIT ;  /* 0x000000000000794d */ /* 0x000fea0003800000 */
.L_x_5737:
[----:B------:R-:W0:Y:S02]  /*a430*/  I2F.F64 R18, R18 ;  /* 0x0000001200127312 */ /* 0x000e240000201c00 */
[----:B0-----:R-:W-:Y:S01]  /*a440*/  STG.E.64 desc[UR36][R2.64], R18 ;  /* 0x0000001202007986 */ /* 0x001fe2000c101b24 */
[----:B------:R-:W-:Y:S05]  /*a450*/  EXIT ;  /* 0x000000000000794d */ /* 0x000fea0003800000 */
.L_x_5728:
        /* <DEDUP_REMOVED lines=12> */
.L_x_5741:
[----:B------:R-:W0:Y:S01]  /*a520*/  I2F.F64 R4, R18 ;  /* 0x0000001200047312 */ /* 0x000e220000201c00 */
[----:B------:R-:W-:-:S05]  /*a530*/  CS2R R6, SRZ ;  /* 0x0000000000067805 */ /* 0x000fca000001ff00 */
[----:B0-----:R-:W-:Y:S01]  /*a540*/  STG.E.128 desc[UR36][R2.64], R4 ;  /* 0x0000000402007986 */ /* 0x001fe2000c101d24 */
[----:B------:R-:W-:Y:S05]  /*a550*/  EXIT ;  /* 0x000000000000794d */ /* 0x000fea0003800000 */
.L_x_5740:
        /* <DEDUP_REMOVED lines=21> */
.L_x_5745:
[----:B------:R-:W-:Y:S05]  /*a6b0*/  BSYNC B0 ;  /* 0x0000000000007941 */ /* 0x000fea0003800000 */
.L_x_5744:
[----:B------:R-:W-:-:S05]  /*a6c0*/  LOP3.LUT R5, R0, R5, RZ, 0xfc, !PT ;  /* 0x0000000500057212 */ /* 0x000fca00078efcff */
[----:B------:R-:W-:Y:S01]  /*a6d0*/  STG.E.U8 desc[UR36][R2.64], R5 ;  /* 0x0000000502007986 */ /* 0x000fe2000c101124 */
[----:B------:R-:W-:Y:S05]  /*a6e0*/  EXIT ;  /* 0x000000000000794d */ /* 0x000fea0003800000 */
.L_x_5743:
        /* <DEDUP_REMOVED lines=13> */
.L_x_5747:
[----:B------:R-:W-:Y:S01]  /*a7c0*/  IMAD.MOV.U32 R0, RZ, RZ, 0x7f ;  /* 0x0000007fff007424 */ /* 0x000fe200078e00ff */
[----:B------:R-:W-:-:S04]  /*a7d0*/  ISETP.GT.U32.AND P0, PT, R4, 0x7f800000, PT ;  /* 0x7f8000000400780c */ /* 0x000fc80003f04070 */
[----:B------:R-:W-:-:S09]  /*a7e0*/  SEL R0, R0, 0x7c, P0 ;  /* 0x0000007c00007807 */ /* 0x000fd20000000000 */
.L_x_5748:
[----:B------:R-:W-:Y:S05]  /*a7f0*/  BSYNC B0 ;  /* 0x0000000000007941 */ /* 0x000fea0003800000 */
.L_x_5746:
[----:B------:R-:W-:-:S04]  /*a800*/  LOP3.LUT R4, R5, 0x80000000, RZ, 0xc0, !PT ;  /* 0x8000000005047812 */ /* 0x000fc800078ec0ff */
[----:B------:R-:W-:-:S04]  /*a810*/  SHF.R.U32.HI R5, RZ, 0x18, R4 ;  /* 0x00000018ff057819 */ /* 0x000fc80000011604 */
[----:B------:R-:W-:-:S05]  /*a820*/  LOP3.LUT R5, R0, R5, RZ, 0xfc, !PT ;  /* 0x0000000500057212 */ /* 0x000fca00078efcff */
[----:B------:R-:W-:Y:S01]  /*a830*/  STG.E.U8 desc[UR36][R2.64], R5 ;  /* 0x0000000502007986 */ /* 0x000fe2000c101124 */
[----:B------:R-:W-:Y:S05]  /*a840*/  EXIT ;  /* 0x000000000000794d */ /* 0x000fea0003800000 */
.L_x_5742:
[----:B------:R-:W-:-:S04]  /*a850*/  I2FP.F32.S32 R0, R18 ;  /* 0x0000001200007245 */ /* 0x000fc80000201400 */
[----:B------:R-:W-:-:S05]  /*a860*/  F2FP.BF16.F32.PACK_AB R0, RZ, R0 ;  /* 0x00000000ff00723e */ /* 0x000fca00000010ff */
[----:B------:R-:W-:Y:S01]  /*a870*/  STG.E.U16 desc[UR36][R2.64], R0 ;  /* 0x0000000002007986 */ /* 0x000fe2000c101524 */
[----:B------:R-:W-:Y:S05]  /*a880*/  EXIT ;  /* 0x000000000000794d */ /* 0x000fea0003800000 */
.L_x_5739:
        /* <DEDUP_REMOVED lines=10> */
.L_x_5751:
        /* <DEDUP_REMOVED lines=17> */
.L_x_5754:
[----:B------:R-:W-:-:S04]  /*aa40*/  LOP3.LUT R0, R7, 0x80000000, RZ, 0xc0, !PT ;  /* 0x8000000007007812 */ /* 0x000fc800078ec0ff */
[----:B------:R-:W-:-:S04]  /*aa50*/  SHF.R.U32.HI R5, RZ, 0x18, R0 ;  /* 0x00000018ff057819 */ /* 0x000fc80000011600 */
[----:B------:R-:W-:-:S04]  /*aa60*/  LOP3.LUT R4, R4, R5, RZ, 0xfc, !PT ;  /* 0x0000000504047212 */ /* 0x000fc800078efcff */
[----:B------:R-:W-:-:S07]  /*aa70*/  PRMT R0, R4, 0x7610, R0 ;  /* 0x0000761004007816 */ /* 0x000fce0000000000 */
.L_x_5753:
[----:B------:R-:W-:Y:S05]  /*aa80*/  BSYNC B0 ;  /* 0x0000000000007941 */ /* 0x000fea0003800000 */
.L_x_5752:
[----:B------:R-:W-:Y:S01]  /*aa90*/  STG.E.U8 desc[UR36][R2.64], R0 ;  /* 0x0000000002007986 */ /* 0x000fe2000c101124 */
[----:B------:R-:W-:Y:S05]  /*aaa0*/  EXIT ;  /* 0x000000000000794d */ /* 0x000fea0003800000 */
.L_x_5750:
        /* <DEDUP_REMOVED lines=17> */
.L_x_5757:
[----:B------:R-:W-:-:S04]  /*abc0*/  LOP3.LUT R0, R7, 0x80000000, RZ, 0xc0, !PT ;  /* 0x8000000007007812 */ /* 0x000fc800078ec0ff */
[----:B------:R-:W-:-:S04]  /*abd0*/  SHF.R.U32.HI R5, RZ, 0x18, R0 ;  /* 0x00000018ff057819 */ /* 0x000fc80000011600 */
[----:B------:R-:W-:-:S04]  /*abe0*/  LOP3.LUT R4, R4, R5, RZ, 0xfc, !PT ;  /* 0x0000000504047212 */ /* 0x000fc800078efcff */
[----:B------:R-:W-:-:S07]  /*abf0*/  PRMT R0, R4, 0x7610, R0 ;  /* 0x0000761004007816 */ /* 0x000fce0000000000 */
.L_x_5756:
[----:B------:R-:W-:Y:S05]  /*ac00*/  BSYNC B0 ;  /* 0x0000000000007941 */ /* 0x000fea0003800000 */
.L_x_5755:
[----:B------:R-:W-:Y:S01]  /*ac10*/  STG.E.U8 desc[UR36][R2.64], R0 ;  /* 0x0000000002007986 */ /* 0x000fe2000c101124 */
[----:B------:R-:W-:Y:S05]  /*ac20*/  EXIT ;  /* 0x000000000000794d */ /* 0x000fea0003800000 */
.L_x_5749:
        /* <DEDUP_REMOVED lines=22> */
.L_x_5732:
        /* <DEDUP_REMOVED lines=16> */
.L_x_5760:
[----:B------:R-:W-:Y:S05]  /*ae90*/  EXIT ;  /* 0x000000000000794d */ /* 0x000fea0003800000 */
.L_x_5759:
[----:B------:R-:W-:-:S05]  /*aea0*/  SHF.R.S32.HI R19, RZ, 0x1f, R18 ;  /* 0x0000001fff137819 */ /* 0x000fca0000011412 */
[----:B------:R-:W-:Y:S01]  /*aeb0*/  STG.E.64 desc[UR36][R2.64], R18 ;  /* 0x0000001202007986 */ /* 0x000fe2000c101b24 */
[----:B------:R-:W-:Y:S05]  /*aec0*/  EXIT ;  /* 0x000000000000794d */ /* 0x000fea0003800000 */
.L_x_5758:
[----:B------:R-:W-:Y:S01]  /*aed0*/  STG.E desc[UR36][R2.64], R18 ;  /* 0x0000001202007986 */ /* 0x000fe2000c101924 */
[----:B------:R-:W-:Y:S05]  /*aee0*/  EXIT ;  /* 0x000000000000794d */ /* 0x000fea0003800000 */
.L_x_5761:
        /* <DEDUP_REMOVED lines=9> */
.L_x_26170:


//--------------------- .text._ZN2at6native18elementwise_kernelILi128ELi2EZNS0_22gpu_kernel_impl_nocastINS0_13BinaryFunctorIiiiNS0_17BitwiseXorFunctorIiEEEEEEvRNS_18TensorIteratorBaseERKT_EUliE_EEviT1_ --------------------------
	.section	.text._ZN2at6native18elementwise_kernelILi128ELi2EZNS0_22gpu_kernel_impl_nocastINS0_13BinaryFunctorIiiiNS0_17BitwiseXorFunctorIiEEEEEEvRNS_18TensorIteratorBaseERKT_EUliE_EEviT1_,"ax",@progbits
	.align	128
        .global         _ZN2at6native18elementwise_kernelILi128ELi2EZNS0_22gpu_kernel_impl_nocastINS0_13BinaryFunctorIiiiNS0_17BitwiseXorFunctorIiEEEEEEvRNS_18TensorIteratorBaseERKT_EUliE_EEviT1_
        .type           _ZN2at6native18elementwise_kernelILi128ELi2EZNS0_22gpu_kernel_impl_nocastINS0_13BinaryFunctorIiiiNS0_17BitwiseXorFunctorIiEEEEEEvRNS_18TensorIteratorBaseERKT_EUliE_EEviT1_,@function
        .size           _ZN2at6native18elementwise_kernelILi128ELi2EZNS0_22gpu_kernel_impl_nocastINS0_13BinaryFunctorIiiiNS0_17BitwiseXorFunctorIiEEEEEEvRNS_18TensorIteratorBaseERKT_EUliE_EEviT1_,(.L_x_26171 - _ZN2at6native18elementwise_kernelILi128ELi2EZNS0_22gpu_kernel_impl_nocastINS0_13BinaryFunctorIiiiNS0_17BitwiseXorFunctorIiEEEEEEvRNS_18TensorIteratorBaseERKT_EUliE_EEviT1_)
        .other          _ZN2at6native18elementwise_kernelILi128ELi2EZNS0_22gpu_kernel_impl_nocastINS0_13BinaryFunctorIiiiNS0_17BitwiseXorFunctorIiEEEEEEvRNS_18TensorIteratorBaseERKT_EUliE_EEviT1_,@"STO_CUDA_ENTRY STV_DEFAULT"
_ZN2at6native18elementwise_kernelILi128ELi2EZNS0_22gpu_kernel_impl_nocastINS0_13BinaryFunctorIiiiNS0_17BitwiseXorFunctorIiEEEEEEvRNS_18TensorIteratorBaseERKT_EUliE_EEviT1_:
.text._ZN2at6native18elementwise_kernelILi128ELi2EZNS0_22gpu_kernel_impl_nocastINS0_13BinaryFunctorIiiiNS0_17BitwiseXorFunctorIiEEEEEEvRNS_18TensorIteratorBaseERKT_EUliE_EEviT1_:
        /* <DEDUP_REMOVED lines=363> */
.L_x_5764:
[----:B------:R-:W-:Y:S01]  /*16b0*/  ULDC.64 UR8, c[0x0][0x480] ;  /* 0x0001200000087ab9 */ /* 0x000fe20000000a00 */
[----:B------:R-:W-:Y:S01]  /*16c0*/  ULDC.64 UR10, c[0x0][0x488] ;  /* 0x00012200000a7ab9 */ /* 0x000fe20000000a00 */
[----:B------:R-:W-:Y:S02]  /*16d0*/  IADD3 R6, P0, R2, UR8, RZ ;  /* 0x0000000802067c10 */ /* 0x000fe4000ff1e0ff */
[----:B------:R-:W-:Y:S02]  /*16e0*/  IADD3 R4, P1, R4, UR10, RZ ;  /* 0x0000000a04047c10 */ /* 0x000fe4000ff3e0ff */
[----:B------:R-:W-:Y:S01]  /*16f0*/  IADD3.X R7, RZ, UR9, RZ, P0, !PT ;  /* 0x00000009ff077c10 */ /* 0x000fe200087fe4ff */
[----:B------:R-:W-:Y:S01]  /*1700*/  ULDC.64 UR8, c[0x0][0x478] ;  /* 0x00011e0000087ab9 */ /* 0x000fe20000000a00 */
[----:B------:R-:W-:-:S04]  /*1710*/  IADD3.X R5, RZ, UR11, RZ, P1, !PT ;  /* 0x0000000bff057c10 */ /* 0x000fc80008ffe4ff */
[----:B------:R-:W2:Y:S04]  /*1720*/  LDG.E R7, desc[UR4][R6.64] ;  /* 0x0000000406077981 */ /* 0x000ea8000c1e1900 */
[----:B------:R-:W2:Y:S01]  /*1730*/  LDG.E R4, desc[UR4][R4.64] ;  /* 0x0000000404047981 */ /* 0x000ea2000c1e1900 */
[----:B------:R-:W-:-:S04]  /*1740*/  IADD3 R2, P0, R3, UR8, RZ ;  /* 0x0000000803027c10 */ /* 0x000fc8000ff1e0ff */
[----:B------:R-:W-:Y:S02]  /*1750*/  IADD3.X R3, RZ, UR9, RZ, P0, !PT ;  /* 0x00000009ff037c10 */ /* 0x000fe400087fe4ff */
[----:B------:R-:W-:Y:S02]  /*1760*/  IADD3 R9, R0, 0x80, RZ ;  /* 0x0000008000097810 */ /* 0x000fe40007ffe0ff */
[----:B--2---:R-:W-:-:S05]  /*1770*/  LOP3.LUT R11, R4, R7, RZ, 0x3c, !PT ;  /* 0x00000007040b7212 */ /* 0x004fca00078e3cff */
[----:B------:R0:W-:Y:S02]  /*1780*/  STG.E desc[UR4][R2.64], R11 ;  /* 0x0000000b02007986 */ /* 0x0001e4000c101904 */
.L_x_5763:
[----:B------:R-:W-:Y:S05]  /*1790*/  BSYNC B0 ;  /* 0x0000000000007941 */ /* 0x000fea0003800000 */
.L_x_5762:
[----:B------:R-:W-:-:S13]  /*17a0*/  ISETP.GE.AND P0, PT, R9, UR6, PT ;  /* 0x0000000609007c0c */ /* 0x000fda000bf06270 */
[----:B------:R-:W-:Y:S05]  /*17b0*/  @P0 EXIT ;  /* 0x000000000000094d */ /* 0x000fea0003800000 */
[----:B------:R-:W1:Y:S01]  /*17c0*/  LDC R8, c[0x0][0x218] ;  /* 0x00008600ff087b82 */ /* 0x000e620000000800 */
[----:B------:R-:W-:Y:S01]  /*17d0*/  HFMA2.MMA R0, -RZ, RZ, 0, 0 ;  /* 0x00000000ff007435 */ /* 0x000fe200000001ff */
[----:B0-----:R-:W-:Y:S02]  /*17e0*/  CS2R R2, SRZ ;  /* 0x0000000000027805 */ /* 0x001fe4000001ff00 */
[----:B-1----:R-:W-:-:S13]  /*17f0*/  ISETP.NE.AND P0, PT, R8, RZ, PT ;  /* 0x000000ff0800720c */ /* 0x002fda0003f05270 */
        /* <DEDUP_REMOVED lines=349> */
.L_x_5765:
        /* <DEDUP_REMOVED lines=11> */
[----:B--2---:R-:W-:-:S05]  /*2e80*/  LOP3.LUT R9, R4, R7, RZ, 0x3c, !PT ;  /* 0x0000000704097212 */ /* 0x004fca00078e3cff */
[----:B------:R-:W-:Y:S01]  /*2e90*/  STG.E desc[UR4][R2.64], R9 ;  /* 0x0000000902007986 */ /* 0x000fe2000c101904 */
[----:B------:R-:W-:Y:S05]  /*2ea0*/  EXIT ;  /* 0x000000000000794d */ /* 0x000fea0003800000 */
.L_x_5766:
        /* <DEDUP_REMOVED lines=13> */
.L_x_26171:


//--------------------- .text._ZN2at6native27unrolled_elementwise_kernelINS0_13BinaryFunctorIiiiNS0_17BitwiseXorFunctorIiEEEESt5arrayIPcLm3EELi4E23TrivialOffsetCalculatorILi2EjES9_ILi1EjENS0_6memory15LoadWithoutCastENSC_16StoreWithoutCastEEEviT_T0_T2_T3_T4_T5_ --------------------------
	.section	.text._ZN2at6native27unrolled_elementwise_kernelINS0_13BinaryFunctorIiiiNS0_17BitwiseXorFunctorIiEEEESt5arrayIPcLm3EELi4E23TrivialOffsetCalculatorILi2EjES9_ILi1EjENS0_6memory15LoadWithoutCastENSC_16StoreWithoutCastEEEviT_T0_T2_T3_T4_T5_,"ax",@progbits
	.align	128
        .global         _ZN2at6native27unrolled_elementwise_kernelINS0_13BinaryFunctorIiiiNS0_17BitwiseXorFunctorIiEEEESt5arrayIPcLm3EELi4E23TrivialOffsetCalculatorILi2EjES9_ILi1EjENS0_6memory15LoadWithoutCastENSC_16StoreWithoutCastEEEviT_T0_T2_T3_T4_T5_
        .type           _ZN2at6native27unrolled_elementwise_kernelINS0_13BinaryFunctorIiiiNS0_17BitwiseXorFunctorIiEEEESt5arrayIPcLm3EELi4E23TrivialOffsetCalculatorILi2EjES9_ILi1EjENS0_6memory15LoadWithoutCastENSC_16StoreWithoutCastEEEviT_T0_T2_T3_T4_T5_,@function
        .size           _ZN2at6native27unrolled_elementwise_kernelINS0_13BinaryFunctorIiiiNS0_17BitwiseXorFunctorIiEEEESt5arrayIPcLm3EELi4E23TrivialOffsetCalculatorILi2EjES9_ILi1EjENS0_6memory15LoadWithoutCastENSC_16StoreWithoutCastEEEviT_T0_T2_T3_T4_T5_,(.L_x_26172 - _ZN2at6native27unrolled_elementwise_kernelINS0_13BinaryFunctorIiiiNS0_17BitwiseXorFunctorIiEEEESt5arrayIPcLm3EELi4E23TrivialOffsetCalculatorILi2EjES9_ILi1EjENS0_6memory15LoadWithoutCastENSC_16StoreWithoutCastEEEviT_T0_T2_T3_T4_T5_)
        .other          _ZN2at6native27unrolled_elementwise_kernelINS0_13BinaryFunctorIiiiNS0_17BitwiseXorFunctorIiEEEESt5arrayIPcLm3EELi4E23TrivialOffsetCalculatorILi2EjES9_ILi1EjENS0_6memory15LoadWithoutCastENSC_16StoreWithoutCastEEEviT_T0_T2_T3_T4_T5_,@"STO_CUDA_ENTRY STV_DEFAULT"
_ZN2at6native27unrolled_elementwise_kernelINS0_13BinaryFunctorIiiiNS0_17BitwiseXorFunctorIiEEEESt5arrayIPcLm3EELi4E23TrivialOffsetCalculatorILi2EjES9_ILi1EjENS0_6memory15LoadWithoutCastENSC_16StoreWithoutCastEEEviT_T0_T2_T3_T4_T5_:
.text._ZN2at6native27unrolled_elementwise_kernelINS0_13BinaryFunctorIiiiNS0_17BitwiseXorFunctorIiEEEESt5arrayIPcLm3EELi4E23TrivialOffsetCalculatorILi2EjES9_ILi1EjENS0_6memory15LoadWithoutCastENSC_16StoreWithoutCastEEEviT_T0_T2_T3_T4_T5_:
        /* <DEDUP_REMOVED lines=8> */
[----:B------:R-:W-:Y:S01]  /*0080*/  @!P0 LEA R9, R0, R15, 0x9 ;  /* 0x0000000f00098211 */ /* 0x000fe200078e48ff */
[----:B------:R-:W-:Y:S01]  /*0090*/  @!P0 VIADD R15, R15, 0x80 ;  /* 0x000000800f0f8836 */ /* 0x000fe20000000000 */
[----:B------:R-:W0:Y:S04]  /*00a0*/  @!P0 LDC.64 R18, c[0x0][0x220] ;  /* 0x00008800ff128b82 */ /* 0x000e280000000a00 */
[----:B------:R-:W-:-:S04]  /*00b0*/  ISETP.GE.AND P1, PT, R15, R6, PT ;  /* 0x000000060f00720c */ /* 0x000fc80003f26270 */
[----:B------:R-:W1:Y:S09]  /*00c0*/  @!P0 LDC.64 R20, c[0x0][0x228] ;  /* 0x00008a00ff148b82 */ /* 0x000e720000000a00 */
[----:B------:R-:W-:Y:S01]  /*00d0*/  @!P1 LEA R17, R0, R15, 0x9 ;  /* 0x0000000f00119211 */ /* 0x000fe200078e48ff */
[----:B------:R-:W-:Y:S01]  /*00e0*/  @!P1 VIADD R15, R15, 0x80 ;  /* 0x000000800f0f9836 */ /* 0x000fe20000000000 */
[----:B------:R-:W2:Y:S04]  /*00f0*/  @!P1 LDC.64 R2, c[0x0][0x220] ;  /* 0x00008800ff029b82 */ /* 0x000ea80000000a00 */
[----:B------:R-:W-:Y:S01]  /*0100*/  ISETP.GE.AND P2, PT, R15, R6, PT ;  /* 0x000000060f00720c */ /* 0x000fe20003f46270 */
[----:B0-----:R-:W-:-:S03]  /*0110*/  @!P0 IMAD.WIDE.U32 R18, R9, 0x4, R18 ;  /* 0x0000000409128825 */ /* 0x001fc600078e0012 */
[----:B------:R-:W0:Y:S01]  /*0120*/  @!P1 LDC.64 R4, c[0x0][0x228] ;  /* 0x00008a00ff049b82 */ /* 0x000e220000000a00 */
[----:B-1----:R-:W-:Y:S01]  /*0130*/  @!P0 IMAD.WIDE.U32 R20, R9, 0x4, R20 ;  /* 0x0000000409148825 */ /* 0x002fe200078e0014 */
[----:B------:R-:W-:-:S07]  /*0140*/  CS2R R8, SRZ ;  /* 0x0000000000087805 */ /* 0x000fce000001ff00 */
[----:B------:R-:W1:Y:S01]  /*0150*/  @!P2 LDC.64 R12, c[0x0][0x220] ;  /* 0x00008800ff0cab82 */ /* 0x000e620000000a00 */
[----:B------:R-:W3:Y:S04]  /*0160*/  @!P0 LDG.E R8, desc[UR4][R18.64] ;  /* 0x0000000412088981 */ /* 0x000ee8000c1e1900 */
[----:B------:R-:W3:Y:S03]  /*0170*/  @!P0 LDG.E R9, desc[UR4][R20.64] ;  /* 0x0000000414098981 */ /* 0x000ee6000c1e1900 */
[----:B------:R-:W4:Y:S01]  /*0180*/  @!P2 LDC.64 R10, c[0x0][0x228] ;  /* 0x00008a00ff0aab82 */ /* 0x000f220000000a00 */
[----:B------:R-:W-:Y:S01]  /*0190*/  @!P2 LEA R23, R0, R15, 0x9 ;  /* 0x0000000f0017a211 */ /* 0x000fe200078e48ff */
[----:B--2---:R-:W-:-:S04]  /*01a0*/  @!P1 IMAD.WIDE.U32 R2, R17, 0x4, R2 ;  /* 0x0000000411029825 */ /* 0x004fc800078e0002 */
[----:B0-----:R-:W-:Y:S01]  /*01b0*/  @!P1 IMAD.WIDE.U32 R4, R17, 0x4, R4 ;  /* 0x0000000411049825 */ /* 0x001fe200078e0004 */
[----:B------:R-:W-:-:S03]  /*01c0*/  HFMA2.MMA R17, -RZ, RZ, 0, 0 ;  /* 0x00000000ff117435 */ /* 0x000fc600000001ff */
[----:B------:R-:W-:Y:S02]  /*01d0*/  IMAD.MOV.U32 R14, RZ, RZ, RZ ;  /* 0x000000ffff0e7224 */ /* 0x000fe400078e00ff */
[----:B-1----:R-:W-:-:S04]  /*01e0*/  @!P2 IMAD.WIDE.U32 R12, R23, 0x4, R12 ;  /* 0x00000004170ca825 */ /* 0x002fc800078e000c */
[----:B------:R-:W2:Y:S04]  /*01f0*/  @!P1 LDG.E R14, desc[UR4][R2.64] ;  /* 0x00000004020e9981 */ /* 0x000ea8000c1e1900 */
[----:B------:R0:W2:Y:S01]  /*0200*/  @!P1 LDG.E R17, desc[UR4][R4.64] ;  /* 0x0000000404119981 */ /* 0x0000a2000c1e1900 */
[----:B----4-:R-:W-:Y:S01]  /*0210*/  @!P2 IMAD.WIDE.U32 R22, R23, 0x4, R10 ;  /* 0x000000041716a825 */ /* 0x010fe200078e000a */
[----:B------:R-:W-:-:S06]  /*0220*/  CS2R R10, SRZ ;  /* 0x00000000000a7805 */ /* 0x000fcc000001ff00 */
[----:B------:R1:W4:Y:S01]  /*0230*/  @!P2 LDG.E R10, desc[UR4][R12.64] ;  /* 0x000000040c0aa981 */ /* 0x000322000c1e1900 */
[----:B------:R-:W-:Y:S01]  /*0240*/  @!P2 VIADD R15, R15, 0x80 ;  /* 0x000000800f0fa836 */ /* 0x000fe20000000000 */
[----:B0-----:R-:W0:Y:S02]  /*0250*/  @!P0 LDC.64 R4, c[0x0][0x218] ;  /* 0x00008600ff048b82 */ /* 0x001e240000000a00 */
[----:B------:R-:W4:Y:S02]  /*0260*/  @!P2 LDG.E R11, desc[UR4][R22.64] ;  /* 0x00000004160ba981 */ /* 0x000f24000c1e1900 */
[----:B------:R-:W-:-:S13]  /*0270*/  ISETP.GE.AND P1, PT, R15, R6, PT ;  /* 0x000000060f00720c */ /* 0x000fda0003f26270 */
[----:B------:R-:W0:Y:S08]  /*0280*/  @!P1 LDC.64 R18, c[0x0][0x220] ;  /* 0x00008800ff129b82 */ /* 0x000e300000000a00 */
[----:B------:R-:W0:Y:S01]  /*0290*/  @!P1 LDC.64 R20, c[0x0][0x228] ;  /* 0x00008a00ff149b82 */ /* 0x000e220000000a00 */
[----:B------:R-:W-:Y:S01]  /*02a0*/  @!P1 LEA R15, R0, R15, 0x9 ;  /* 0x0000000f000f9211 */ /* 0x000fe200078e48ff */
[----:B-1----:R-:W-:Y:S01]  /*02b0*/  VIADD R12, R7, 0x80 ;  /* 0x00000080070c7836 */ /* 0x002fe20000000000 */
[----:B------:R-:W-:-:S02]  /*02c0*/  MOV R13, R7 ;  /* 0x00000007000d7202 */ /* 0x000fc40000000f00 */
[----:B------:R-:W-:Y:S02]  /*02d0*/  @!P0 LEA R7, R0, R7, 0x9 ;  /* 0x0000000700078211 */ /* 0x000fe400078e48ff */
[----:B------:R-:W-:-:S03]  /*02e0*/  CS2R R2, SRZ ;  /* 0x0000000000027805 */ /* 0x000fc6000001ff00 */
[----:B0-----:R-:W-:-:S04]  /*02f0*/  @!P0 IMAD.WIDE.U32 R4, R7, 0x4, R4 ;  /* 0x0000000407048825 */ /* 0x001fc800078e0004 */
[----:B------:R-:W-:-:S04]  /*0300*/  @!P1 IMAD.WIDE.U32 R18, R15, 0x4, R18 ;  /* 0x000000040f129825 */ /* 0x000fc800078e0012 */
[----:B------:R-:W-:Y:S01]  /*0310*/  @!P1 IMAD.WIDE.U32 R20, R15, 0x4, R20 ;  /* 0x000000040f149825 */ /* 0x000fe200078e0014 */
[----:B------:R0:W5:Y:S03]  /*0320*/  @!P1 LDG.E R2, desc[UR4][R18.64] ;  /* 0x0000000412029981 */ /* 0x000166000c1e1900 */
[----:B------:R-:W-:Y:S01]  /*0330*/  @!P0 IMAD.MOV.U32 R13, RZ, RZ, R12 ;  /* 0x000000ffff0d8224 */ /* 0x000fe200078e000c */
[----:B------:R0:W5:Y:S04]  /*0340*/  @!P1 LDG.E R3, desc[UR4][R20.64] ;  /* 0x0000000414039981 */ /* 0x000168000c1e1900 */
[----:B------:R-:W-:Y:S01]  /*0350*/  ISETP.GE.AND P1, PT, R13, R6, PT ;  /* 0x000000060d00720c */ /* 0x000fe20003f26270 */
[----:B------:R-:W-:Y:S01]  /*0360*/  BSSY B0, `(.L_x_5767) ;  /* 0x0000010000007945 */ /* 0x000fe20003800000 */
[----:B---3--:R-:W-:-:S05]  /*0370*/  LOP3.LUT R9, R9, R8, RZ, 0x3c, !PT ;  /* 0x0000000809097212 */ /* 0x008fca00078e3cff */
[----:B------:R0:W-:Y:S01]  /*0380*/  @!P0 STG.E desc[UR4][R4.64], R9 ;  /* 0x0000000904008986 */ /* 0x0001e2000c101904 */
[----:B--2---:R-:W-:Y:S02]  /*0390*/  LOP3.LUT R17, R17, R14, RZ, 0x3c, !PT ;  /* 0x0000000e11117212 */ /* 0x004fe400078e3cff */
[----:B----4-:R-:W-:-:S03]  /*03a0*/  LOP3.LUT R11, R11, R10, RZ, 0x3c, !PT ;  /* 0x0000000a0b0b7212 */ /* 0x010fc600078e3cff */
[----:B0-----:R-:W-:Y:S05]  /*03b0*/  @P1 BRA `(.L_x_5768) ;  /* 0x0000000000281947 */ /* 0x001fea0003800000 */
[----:B------:R-:W0:Y:S01]  /*03c0*/  LDC.64 R8, c[0x0][0x218] ;  /* 0x00008600ff087b82 */ /* 0x000e220000000a00 */
[----:B------:R-:W-:Y:S01]  /*03d0*/  IMAD R5, R0, 0x200, R13 ;  /* 0x0000020000057824 */ /* 0x000fe200078e020d */
[----:B------:R-:W-:-:S04]  /*03e0*/  IADD3 R13, R13, 0x80, RZ ;  /* 0x000000800d0d7810 */ /* 0x000fc80007ffe0ff */
[----:B------:R-:W-:-:S13]  /*03f0*/  ISETP.GE.AND P0, PT, R13, R6, PT ;  /* 0x000000060d00720c */ /* 0x000fda0003f06270 */
[----:B------:R-:W-:Y:S01]  /*0400*/  @!P0 IMAD R7, R0, 0x200, R13 ;  /* 0x0000020000078824 */ /* 0x000fe200078e020d */
[----:B------:R-:W-:Y:S01]  /*0410*/  @!P0 IADD3 R13, R13, 0x80, RZ ;  /* 0x000000800d0d8810 */ /* 0x000fe20007ffe0ff */
[----:B0-----:R-:W-:-:S04]  /*0420*/  IMAD.WIDE.U32 R4, R5, 0x4, R8 ;  /* 0x0000000405047825 */ /* 0x001fc800078e0008 */
[----:B------:R-:W-:Y:S01]  /*0430*/  @!P0 IMAD.WIDE.U32 R8, R7, 0x4, R8 ;  /* 0x0000000407088825 */ /* 0x000fe200078e0008 */
[----:B------:R0:W-:Y:S04]  /*0440*/  STG.E desc[UR4][R4.64], R17 ;  /* 0x0000001104007986 */ /* 0x0001e8000c101904 */
[----:B------:R0:W-:Y:S02]  /*0450*/  @!P0 STG.E desc[UR4][R8.64], R11 ;  /* 0x0000000b08008986 */ /* 0x0001e4000c101904 */
.L_x_5768:
[----:B------:R-:W-:Y:S05]  /*0460*/  BSYNC B0 ;  /* 0x0000000000007941 */ /* 0x000fea0003800000 */
.L_x_5767:
[----:B------:R-:W-:-:S13]  /*0470*/  ISETP.GE.AND P0, PT, R13, R6, PT ;  /* 0x000000060d00720c */ /* 0x000fda0003f06270 */
[----:B------:R-:W-:Y:S05]  /*0480*/  @P0 EXIT ;  /* 0x000000000000094d */ /* 0x000fea0003800000 */
[----:B0-----:R-:W0:Y:S01]  /*0490*/  LDC.64 R4, c[0x0][0x218] ;  /* 0x00008600ff047b82 */ /* 0x001e220000000a00 */
[----:B------:R-:W-:Y:S01]  /*04a0*/  IMAD R13, R0, 0x200, R13 ;  /* 0x00000200000d7824 */ /* 0x000fe200078e020d */
[----:B-----5:R-:W-:-:S03]  /*04b0*/  LOP3.LUT R7, R3, R2, RZ, 0x3c, !PT ;  /* 0x0000000203077212 */ /* 0x020fc600078e3cff */
[----:B0-----:R-:W-:-:S05]  /*04c0*/  IMAD.WIDE.U32 R2, R13, 0x4, R4 ;  /* 0x000000040d027825 */ /* 0x001fca00078e0004 */
[----:B------:R-:W-:Y:S01]  /*04d0*/  STG.E desc[UR4][R2.64], R7 ;  /* 0x0000000702007986 */ /* 0x000fe2000c101904 */
[----:B------:R-:W-:Y:S05]  /*04e0*/  EXIT ;  /* 0x000000000000794d */ /* 0x000fea0003800000 */
.L_x_5769:
        /* <DEDUP_REMOVED lines=9> */
.L_x_26172:


//--------------------- .text._ZN2at6native29vectorized_elementwise_kernelILi2ENS0_13BinaryFunctorIiiiNS0_17BitwiseXorFunctorIiEEEESt5arrayIPcLm3EEEEviT0_T1_ --------------------------
	.section	.text._ZN2at6native29vectorized_elementwise_kernelILi2ENS0_13BinaryFunctorIiiiNS0_17BitwiseXorFunctorIiEEEESt5arrayIPcLm3EEEEviT0_T1_,"ax",@progbits
	.align	128
        .global         _ZN2at6native29vectorized_elementwise_kernelILi2ENS0_13BinaryFunctorIiiiNS0_17BitwiseXorFunctorIiEEEESt5arrayIPcLm3EEEEviT0_T1_
        .type           _ZN2at6native29vectorized_elementwise_kernelILi2ENS0_13BinaryFunctorIiiiNS0_17BitwiseXorFunctorIiEEEESt5arrayIPcLm3EEEEviT0_T1_,@function
        .size           _ZN2at6native29vectorized_elementwise_kernelILi2ENS0_13BinaryFunctorIiiiNS0_17BitwiseXorFunctorIiEEEESt5arrayIPcLm3EEEEviT0_T1_,(.L_x_26173 - _ZN2at6native29vectorized_elementwise_kernelILi2ENS0_13BinaryFunctorIiiiNS0_17BitwiseXorFunctorIiEEEESt5arrayIPcLm3EEEEviT0_T1_)
        .other          _ZN2at6native29vectorized_elementwise_kernelILi2ENS0_13BinaryFunctorIiiiNS0_17BitwiseXorFunctorIiEEEESt5arrayIPcLm3EEEEviT0_T1_,@"STO_CUDA_ENTRY STV_DEFAULT"
_ZN2at6native29vectorized_elementwise_kernelILi2ENS0_13BinaryFunctorIiiiNS0_17BitwiseXorFunctorIiEEEESt5arrayIPcLm3EEEEviT0_T1_:
.text._ZN2at6native29vectorized_elementwise_kernelILi2ENS0_13BinaryFunctorIiiiNS0_17BitwiseXorFunctorIiEEEESt5arrayIPcLm3EEEEviT0_T1_:
        /* <DEDUP_REMOVED lines=17> */
[----:B------:R-:W-:-:S03]  /*0110*/  IMAD.WIDE.U32 R18, R2, 0x8, R6 ;  /* 0x0000000802127825 */ /* 0x000fc600078e0006 */
[----:B------:R-:W5:Y:S04]  /*0120*/  LDG.E.64 R4, desc[UR4][R16.64+0x800] ;  /* 0x0008000410047981 */ /* 0x000f68000c1e1b00 */
[----:B------:R-:W2:Y:S04]  /*0130*/  LDG.E.64 R24, desc[UR4][R18.64] ;  /* 0x0000000412187981 */ /* 0x000ea8000c1e1b00 */
[----:B------:R-:W4:Y:S04]  /*0140*/  LDG.E.64 R12, desc[UR4][R18.64+0x400] ;  /* 0x00040004120c7981 */ /* 0x000f28000c1e1b00 */
[----:B------:R-:W5:Y:S04]  /*0150*/  LDG.E.64 R6, desc[UR4][R18.64+0x800] ;  /* 0x0008000412067981 */ /* 0x000f68000c1e1b00 */
[----:B------:R-:W5:Y:S04]  /*0160*/  LDG.E.64 R8, desc[UR4][R16.64+0xc00] ;  /* 0x000c000410087981 */ /* 0x000f68000c1e1b00 */
[----:B------:R-:W5:Y:S01]  /*0170*/  LDG.E.64 R14, desc[UR4][R18.64+0xc00] ;  /* 0x000c0004120e7981 */ /* 0x000f62000c1e1b00 */
[----:B---3--:R-:W-:-:S04]  /*0180*/  IMAD.WIDE.U32 R20, R0, 0x4, R20 ;  /* 0x0000000400147825 */ /* 0x008fc800078e0014 */
[----:B------:R-:W-:Y:S01]  /*0190*/  IMAD.WIDE R20, R2, 0x8, R20 ;  /* 0x0000000802147825 */ /* 0x000fe200078e0214 */
[----:B--2---:R-:W-:Y:S02]  /*01a0*/  LOP3.LUT R23, R25, R23, RZ, 0x3c, !PT ;  /* 0x0000001719177212 */ /* 0x004fe400078e3cff */
[----:B------:R-:W-:Y:S02]  /*01b0*/  LOP3.LUT R22, R24, R22, RZ, 0x3c, !PT ;  /* 0x0000001618167212 */ /* 0x000fe400078e3cff */
[----:B----4-:R-:W-:Y:S02]  /*01c0*/  LOP3.LUT R11, R13, R11, RZ, 0x3c, !PT ;  /* 0x0000000b0d0b7212 */ /* 0x010fe400078e3cff */
[----:B------:R-:W-:Y:S02]  /*01d0*/  LOP3.LUT R10, R12, R10, RZ, 0x3c, !PT ;  /* 0x0000000a0c0a7212 */ /* 0x000fe400078e3cff */
[----:B-----5:R-:W-:Y:S02]  /*01e0*/  LOP3.LUT R5, R7, R5, RZ, 0x3c, !PT ;  /* 0x0000000507057212 */ /* 0x020fe400078e3cff */
[----:B------:R-:W-:Y:S01]  /*01f0*/  LOP3.LUT R4, R6, R4, RZ, 0x3c, !PT ;  /* 0x0000000406047212 */ /* 0x000fe200078e3cff */
[----:B------:R-:W-:Y:S01]  /*0200*/  STG.E.64 desc[UR4][R20.64], R22 ;  /* 0x0000001614007986 */ /* 0x000fe2000c101b04 */
[----:B------:R-:W-:-:S02]  /*0210*/  LOP3.LUT R9, R15, R9, RZ, 0x3c, !PT ;  /* 0x000000090f097212 */ /* 0x000fc400078e3cff */
[----:B------:R-:W-:Y:S01]  /*0220*/  LOP3.LUT R8, R14, R8, RZ, 0x3c, !PT ;  /* 0x000000080e087212 */ /* 0x000fe200078e3cff */
[----:B------:R-:W-:Y:S04]  /*0230*/  STG.E.64 desc[UR4][R20.64+0x400], R10 ;  /* 0x0004000a14007986 */ /* 0x000fe8000c101b04 */
[----:B------:R-:W-:Y:S04]  /*0240*/  STG.E.64 desc[UR4][R20.64+0x800], R4 ;  /* 0x0008000414007986 */ /* 0x000fe8000c101b04 */
[----:B------:R-:W-:Y:S01]  /*0250*/  STG.E.64 desc[UR4][R20.64+0xc00], R8 ;  /* 0x000c000814007986 */ /* 0x000fe2000c101b04 */
[----:B------:R-:W-:Y:S05]  /*0260*/  EXIT ;  /* 0x000000000000794d */ /* 0x000fea0003800000 */
.L_x_5770:
[----:B------:R-:W0:Y:S01]  /*0270*/  S2R R3, SR_TID.X ;  /* 0x0000000000037919 */ /* 0x000e220000002100 */
[----:B------:R-:W-:Y:S01]  /*0280*/  IMAD.MOV.U32 R10, RZ, RZ, RZ ;  /* 0x000000ffff0a7224 */ /* 0x000fe200078e00ff */
[----:B0-----:R-:W-:Y:S01]  /*0290*/  ISETP.GE.AND P0, PT, R3, R2, PT ;  /* 0x000000020300720c */ /* 0x001fe20003f06270 */
[----:B------:R-:W-:-:S12]  /*02a0*/  IMAD.MOV.U32 R7, RZ, RZ, R3 ;  /* 0x000000ffff077224 */ /* 0x000fd800078e0003 */
[----:B------:R-:W-:Y:S01]  /*02b0*/  @!P0 IADD3 R9, R0, R7, RZ ;  /* 0x0000000700098210 */ /* 0x000fe20007ffe0ff */
[----:B------:R-:W-:Y:S01]  /*02c0*/  @!P0 VIADD R7, R7, 0x80 ;  /* 0x0000008007078836 */ /* 0x000fe20000000000 */
[----:B------:R-:W0:Y:S04]  /*02d0*/  @!P0 LDC.64 R24, c[0x0][0x228] ;  /* 0x00008a00ff188b82 */ /* 0x000e280000000a00 */
[----:B------:R-:W-:-:S04]  /*02e0*/  ISETP.GE.AND P4, PT, R7, R2, PT ;  /* 0x000000020700720c */ /* 0x000fc80003f86270 */
[----:B------:R-:W1:Y:S09]  /*02f0*/  @!P0 LDC.64 R20, c[0x0][0x220] ;  /* 0x00008800ff148b82 */ /* 0x000e720000000a00 */
[----:B------:R-:W-:Y:S01]  /*0300*/  @!P4 IMAD.IADD R23, R0, 0x1, R7 ;  /* 0x000000010017c824 */ /* 0x000fe200078e0207 */
[----:B------:R-:W-:Y:S01]  /*0310*/  @!P4 IADD3 R7, R7, 0x80, RZ ;  /* 0x000000800707c810 */ /* 0x000fe20007ffe0ff */
[----:B------:R-:W2:Y:S03]  /*0320*/  @!P4 LDC.64 R18, c[0x0][0x220] ;  /* 0x00008800ff12cb82 */ /* 0x000ea60000000a00 */
[----:B------:R-:W-:Y:S01]  /*0330*/  ISETP.GE.AND P5, PT, R7, R2, PT ;  /* 0x000000020700720c */ /* 0x000fe20003fa6270 */
[----:B0-----:R-:W-:-:S04]  /*0340*/  @!P0 IMAD.WIDE.U32 R24, R9, 0x4, R24 ;  /* 0x0000000409188825 */ /* 0x001fc800078e0018 */
[----:B------:R-:W0:Y:S01]  /*0350*/  @!P4 LDC.64 R16, c[0x0][0x228] ;  /* 0x00008a00ff10cb82 */ /* 0x000e220000000a00 */
[----:B------:R3:W4:Y:S01]  /*0360*/  @!P0 LDG.E R10, desc[UR4][R24.64] ;  /* 0x00000004180a8981 */ /* 0x000722000c1e1900 */
[----:B-1----:R-:W-:Y:S01]  /*0370*/  @!P0 IMAD.WIDE.U32 R20, R9, 0x4, R20 ;  /* 0x0000000409148825 */ /* 0x002fe200078e0014 */
[----:B------:R-:W-:-:S05]  /*0380*/  HFMA2.MMA R9, -RZ, RZ, 0, 0 ;  /* 0x00000000ff097435 */ /* 0x000fca00000001ff */
[----:B------:R-:W1:Y:S01]  /*0390*/  @!P5 LDC.64 R14, c[0x0][0x220] ;  /* 0x00008800ff0edb82 */ /* 0x000e620000000a00 */
[----:B------:R-:W-:Y:S02]  /*03a0*/  @!P5 IMAD.IADD R11, R0, 0x1, R7 ;  /* 0x00000001000bd824 */ /* 0x000fe400078e0207 */
[----:B------:R-:W-:-:S05]  /*03b0*/  @!P5 VIADD R7, R7, 0x80 ;  /* 0x000000800707d836 */ /* 0x000fca0000000000 */
[CC--:B------:R-:W-:Y:S01]  /*03c0*/  ISETP.GE.AND P3, PT, R7.reuse, R2.reuse, PT ;  /* 0x000000020700720c */ /* 0x0c0fe20003f66270 */
[----:B------:R-:W5:Y:S01]  /*03d0*/  @!P5 LDC.64 R12, c[0x0][0x228] ;  /* 0x00008a00ff0cdb82 */ /* 0x000f620000000a00 */
[----:B------:R2:W4:Y:S11]  /*03e0*/  @!P0 LDG.E R9, desc[UR4][R20.64] ;  /* 0x0000000414098981 */ /* 0x000536000c1e1900 */
[----:B------:R-:W-:Y:S01]  /*03f0*/  @!P3 IADD3 R5, R0, R7, RZ ;  /* 0x000000070005b210 */ /* 0x000fe20007ffe0ff */
[----:B------:R-:W-:Y:S01]  /*0400*/  @!P3 VIADD R7, R7, 0x80 ;  /* 0x000000800707b836 */ /* 0x000fe20000000000 */
[----:B------:R-:W5:Y:S04]  /*0410*/  @!P3 LDC.64 R28, c[0x0][0x220] ;  /* 0x00008800ff1cbb82 */ /* 0x000f680000000a00 */
[----:B------:R-:W-:-:S04]  /*0420*/  ISETP.GE.AND P1, PT, R7, R2, PT ;  /* 0x000000020700720c */ /* 0x000fc80003f26270 */
[----:B---3--:R-:W3:Y:S09]  /*0430*/  @!P3 LDC.64 R24, c[0x0][0x228] ;  /* 0x00008a00ff18bb82 */ /* 0x008ef20000000a00 */
[----:B------:R-:W-:Y:S01]  /*0440*/  @!P1 IMAD.IADD R26, R0, 0x1, R7 ;  /* 0x00000001001a9824 */ /* 0x000fe200078e0207 */
[----:B------:R-:W-:-:S04]  /*0450*/  @!P1 IADD3 R7, R7, 0x80, RZ ;  /* 0x0000008007079810 */ /* 0x000fc80007ffe0ff */
[----:B------:R-:W-:Y:S01]  /*0460*/  ISETP.GE.AND P2, PT, R7, R2, PT ;  /* 0x000000020700720c */ /* 0x000fe20003f46270 */
[C---:B--2---:R-:W-:Y:S01]  /*0470*/  @!P4 IMAD.WIDE.U32 R18, R23.reuse, 0x4, R18 ;  /* 0x000000041712c825 */ /* 0x044fe200078e0012 */
[----:B------:R-:W-:Y:S02]  /*0480*/  MOV R22, RZ ;  /* 0x000000ff00167202 */ /* 0x000fe40000000f00 */
[----:B------:R-:W-:Y:S01]  /*0490*/  CS2R R20, SRZ ;  /* 0x0000000000147805 */ /* 0x000fe2000001ff00 */
[----:B0-----:R-:W-:-:S03]  /*04a0*/  @!P4 IMAD.WIDE.U32 R16, R23, 0x4, R16 ;  /* 0x000000041710c825 */ /* 0x001fc600078e0010 */
[----:B------:R0:W2:Y:S01]  /*04b0*/  @!P4 LDG.E R22, desc[UR4][R18.64] ;  /* 0x000000041216c981 */ /* 0x0000a2000c1e1900 */
[----:B------:R-:W-:Y:S02]  /*04c0*/  IMAD.MOV.U32 R4, RZ, RZ, RZ ;  /* 0x000000ffff047224 */ /* 0x000fe400078e00ff */
[C---:B-1----:R-:W-:Y:S01]  /*04d0*/  @!P5 IMAD.WIDE.U32 R14, R11.reuse, 0x4, R14 ;  /* 0x000000040b0ed825 */ /* 0x042fe200078e000e */
[----:B------:R-:W2:Y:S01]  /*04e0*/  @!P4 LDG.E R21, desc[UR4][R16.64] ;  /* 0x000000041015c981 */ /* 0x000ea2000c1e1900 */
[----:B------:R-:W-:Y:S02]  /*04f0*/  @!P2 IADD3 R23, R0, R7, RZ ;  /* 0x000000070017a210 */ /* 0x000fe40007ffe0ff */
[----:B-----5:R-:W-:Y:S01]  /*0500*/  @!P5 IMAD.WIDE.U32 R12, R11, 0x4, R12 ;  /* 0x000000040b0cd825 */ /* 0x020fe200078e000c */
[----:B------:R1:W5:Y:S01]  /*0510*/  @!P5 LDG.E R4, desc[UR4][R14.64] ;  /* 0x000000040e04d981 */ /* 0x000362000c1e1900 */
[----:B0-----:R-:W0:Y:S02]  /*0520*/  @!P1 LDC.64 R18, c[0x0][0x220] ;  /* 0x00008800ff129b82 */ /* 0x001e240000000a00 */
[----:B------:R-:W-:Y:S01]  /*0530*/  @!P2 VIADD R7, R7, 0x80 ;  /* 0x000000800707a836 */ /* 0x000fe20000000000 */
[----:B------:R3:W5:Y:S04]  /*0540*/  @!P5 LDG.E R20, desc[UR4][R12.64] ;  /* 0x000000040c14d981 */ /* 0x000768000c1e1900 */
[----:B------:R-:W-:Y:S01]  /*0550*/  ISETP.GE.AND P4, PT, R7, R2, PT ;  /* 0x000000020700720c */ /* 0x000fe20003f86270 */
[----:B-1----:R-:W1:Y:S01]  /*0560*/  @!P2 LDC.64 R14, c[0x0][0x220] ;  /* 0x00008800ff0eab82 */ /* 0x002e620000000a00 */
[----:B------:R-:W-:-:S07]  /*0570*/  @!P3 IMAD.WIDE.U32 R28, R5, 0x4, R28 ;  /* 0x00000004051cb825 */ /* 0x000fce00078e001c */
[----:B---3--:R-:W3:Y:S01]  /*0580*/  @!P2 LDC.64 R12, c[0x0][0x228] ;  /* 0x00008a00ff0cab82 */ /* 0x008ee20000000a00 */
[----:B------:R-:W-:Y:S01]  /*0590*/  @!P3 IMAD.WIDE.U32 R24, R5, 0x4, R24 ;  /* 0x000000040518b825 */ /* 0x000fe200078e0018 */
[----:B------:R-:W-:-:S06]  /*05a0*/  HFMA2.MMA R5, -RZ, RZ, 0, 0 ;  /* 0x00000000ff057435 */ /* 0x000fcc00000001ff */
[----:B------:R-:W0:Y:S01]  /*05b0*/  @!P1 LDC.64 R16, c[0x0][0x228] ;  /* 0x00008a00ff109b82 */ /* 0x000e220000000a00 */
[----:B------:R-:W-:Y:S02]  /*05c0*/  IMAD.MOV.U32 R11, RZ, RZ, RZ ;  /* 0x000000ffff0b7224 */ /* 0x000fe400078e00ff */
[----:B------:R-:W-:Y:S01]  /*05d0*/  @!P4 IMAD.IADD R8, R0, 0x1, R7 ;  /* 0x000000010008c824 */ /* 0x000fe200078e0207 */
[----:B------:R-:W-:Y:S01]  /*05e0*/  @!P4 IADD3 R7, R7, 0x80, RZ ;  /* 0x000000800707c810 */ /* 0x000fe20007ffe0ff */
[----:B------:R-:W5:Y:S04]  /*05f0*/  @!P3 LDG.E R5, desc[UR4][R28.64] ;  /* 0x000000041c05b981 */ /* 0x000f68000c1e1900 */
[----:B------:R3:W5:Y:S01]  /*0600*/  @!P3 LDG.E R11, desc[UR4][R24.64] ;  /* 0x00000004180bb981 */ /* 0x000762000c1e1900 */
[----:B------:R-:W-:Y:S01]  /*0610*/  ISETP.GE.AND P3, PT, R7, R2, PT ;  /* 0x000000020700720c */ /* 0x000fe20003f66270 */
[----:B-1----:R-:W-:Y:S01]  /*0620*/  @!P2 IMAD.WIDE.U32 R14, R23, 0x4, R14 ;  /* 0x00000004170ea825 */ /* 0x002fe200078e000e */
[----:B------:R-:W-:-:S03]  /*0630*/  MOV R6, RZ ;  /* 0x000000ff00067202 */ /* 0x000fc60000000f00 */
[----:B---3--:R-:W-:Y:S01]  /*0640*/  @!P2 IMAD.WIDE.U32 R12, R23, 0x4, R12 ;  /* 0x00000004170ca825 */ /* 0x008fe200078e000c */
[----:B------:R-:W-:-:S03]  /*0650*/  CS2R R24, SRZ ;  /* 0x0000000000187805 */ /* 0x000fc6000001ff00 */
[----:B------:R-:W-:Y:S02]  /*0660*/  IMAD.MOV.U32 R23, RZ, RZ, RZ ;  /* 0x000000ffff177224 */ /* 0x000fe400078e00ff */
[C---:B0-----:R-:W-:Y:S01]  /*0670*/  @!P1 IMAD.WIDE.U32 R18, R26.reuse, 0x4, R18 ;  /* 0x000000041a129825 */ /* 0x041fe200078e0012 */
[----:B------:R0:W3:Y:S03]  /*0680*/  @!P2 LDG.E R24, desc[UR4][R14.64] ;  /* 0x000000040e18a981 */ /* 0x0000e6000c1e1900 */
[----:B------:R-:W-:Y:S01]  /*0690*/  @!P1 IMAD.WIDE.U32 R16, R26, 0x4, R16 ;  /* 0x000000041a109825 */ /* 0x000fe200078e0010 */
[----:B------:R1:W3:Y:S04]  /*06a0*/  @!P2 LDG.E R25, desc[UR4][R12.64] ;  /* 0x000000040c19a981 */ /* 0x0002e8000c1e1900 */
[----:B------:R1:W3:Y:S01]  /*06b0*/  @!P1 LDG.E R6, desc[UR4][R18.64] ;  /* 0x0000000412069981 */ /* 0x0002e2000c1e1900 */
[----:B0-----:R-:W0:Y:S03]  /*06c0*/  @!P3 LDC.64 R14, c[0x0][0x220] ;  /* 0x00008800ff0ebb82 */ /* 0x001e260000000a00 */
[----:B------:R1:W3:Y:S05]  /*06d0*/  @!P1 LDG.E R23, desc[UR4][R16.64] ;  /* 0x0000000410179981 */ /* 0x0002ea000c1e1900 */
[----:B-1----:R-:W1:Y:S08]  /*06e0*/  @!P3 LDC.64 R12, c[0x0][0x228] ;  /* 0x00008a00ff0cbb82 */ /* 0x002e700000000a00 */
[----:B------:R-:W1:Y:S08]  /*06f0*/  @!P4 LDC.64 R18, c[0x0][0x220] ;  /* 0x00008800ff12cb82 */ /* 0x000e700000000a00 */
[----:B------:R-:W1:Y:S01]  /*0700*/  @!P4 LDC.64 R16, c[0x0][0x228] ;  /* 0x00008a00ff10cb82 */ /* 0x000e620000000a00 */
[----:B------:R-:W-:Y:S01]  /*0710*/  @!P3 IADD3 R7, R0, R7, RZ ;  /* 0x000000070007b210 */ /* 0x000fe20007ffe0ff */
[----:B------:R-:W-:Y:S01]  /*0720*/  HFMA2.MMA R28, -RZ, RZ, 0, 0 ;  /* 0x00000000ff1c7435 */ /* 0x000fe200000001ff */
[----:B------:R-:W-:-:S03]  /*0730*/  CS2R R26, SRZ ;  /* 0x00000000001a7805 */ /* 0x000fc6000001ff00 */
[----:B0-----:R-:W-:-:S04]  /*0740*/  @!P3 IMAD.WIDE.U32 R14, R7, 0x4, R14 ;  /* 0x00000004070eb825 */ /* 0x001fc800078e000e */
[----:B-1----:R-:W-:Y:S01]  /*0750*/  @!P3 IMAD.WIDE.U32 R12, R7, 0x4, R12 ;  /* 0x00000004070cb825 */ /* 0x002fe200078e000c */
[----:B------:R-:W3:Y:S03]  /*0760*/  @!P3 LDG.E R27, desc[UR4][R14.64] ;  /* 0x000000040e1bb981 */ /* 0x000ee6000c1e1900 */
[----:B------:R-:W-:Y:S01]  /*0770*/  IMAD.MOV.U32 R7, RZ, RZ, RZ ;  /* 0x000000ffff077224 */ /* 0x000fe200078e00ff */
[----:B------:R0:W3:Y:S01]  /*0780*/  @!P3 LDG.E R28, desc[UR4][R12.64] ;  /* 0x000000040c1cb981 */ /* 0x0000e2000c1e1900 */
[----:B------:R-:W-:-:S05]  /*0790*/  @!P4 IMAD.WIDE.U32 R18, R8, 0x4, R18 ;  /* 0x000000040812c825 */ /* 0x000fca00078e0012 */
[----:B------:R1:W3:Y:S01]  /*07a0*/  @!P4 LDG.E R26, desc[UR4][R18.64] ;  /* 0x00000004121ac981 */ /* 0x0002e2000c1e1900 */
[----:B------:R-:W-:Y:S01]  /*07b0*/  @!P4 IMAD.WIDE.U32 R16, R8, 0x4, R16 ;  /* 0x000000040810c825 */ /* 0x000fe200078e0010 */
[----:B0-----:R-:W0:Y:S04]  /*07c0*/  @!P0 LDC.64 R12, c[0x0][0x218] ;  /* 0x00008600ff0c8b82 */ /* 0x001e280000000a00 */
[----:B------:R-:W3:Y:S01]  /*07d0*/  @!P4 LDG.E R7, desc[UR4][R16.64] ;  /* 0x000000041007c981 */ /* 0x000ee2000c1e1900 */
[----:B-1----:R-:W-:Y:S01]  /*07e0*/  @!P0 IMAD.IADD R19, R0, 0x1, R3 ;  /* 0x0000000100138824 */ /* 0x002fe200078e0203 */
[----:B------:R-:W-:Y:S04]  /*07f0*/  BSSY B0, `(.L_x_5771) ;  /* 0x0000039000007945 */ /* 0x000fe80003800000 */
[----:B------:R-:W-:Y:S01]  /*0800*/  BSSY B1, `(.L_x_5772) ;  /* 0x0000031000017945 */ /* 0x000fe20003800000 */
[----:B----4-:R-:W-:-:S02]  /*0810*/  LOP3.LUT R29, R10, R9, RZ, 0x3c, !PT ;  /* 0x000000090a1d7212 */ /* 0x010fc400078e3cff */
[----:B------:R-:W-:Y:S01]  /*0820*/  IADD3 R10, R3, 0x80, RZ ;  /* 0x00000080030a7810 */ /* 0x000fe20007ffe0ff */
[----:B0-----:R-:W-:-:S04]  /*0830*/  @!P0 IMAD.WIDE.U32 R8, R19, 0x4, R12 ;  /* 0x0000000413088825 */ /* 0x001fc800078e000c */
[----:B------:R-:W-:Y:S01]  /*0840*/  @!P0 IMAD.MOV.U32 R3, RZ, RZ, R10 ;  /* 0x000000ffff038224 */ /* 0x000fe200078e000a */
[----:B------:R0:W-:Y:S04]  /*0850*/  @!P0 STG.E desc[UR4][R8.64], R29 ;  /* 0x0000001d08008986 */ /* 0x0001e8000c101904 */
        /* <DEDUP_REMOVED lines=17> */
[----:B------:R-:W-:Y:S01]  /*0970*/  IADD3 R11, R0, R3, RZ ;  /* 0x00000003000b7210 */ /* 0x000fe20007ffe0ff */
[----:B------:R-:W-:-:S04]  /*0980*/  VIADD R3, R3, 0x80 ;  /* 0x0000008003037836 */ /* 0x000fc80000000000 */
[----:B0-----:R-:W-:-:S05]  /*0990*/  IMAD.WIDE.U32 R8, R11, 0x4, R8 ;  /* 0x000000040b087825 */ /* 0x001fca00078e0008 */
[----:B------:R0:W-:Y:S02]  /*09a0*/  STG.E desc[UR4][R8.64], R4 ;  /* 0x0000000408007986 */ /* 0x0001e4000c101904 */
.L_x_5773:
[----:B------:R-:W-:-:S13]  /*09b0*/  ISETP.GE.AND P0, PT, R3, R2, PT ;  /* 0x000000020300720c */ /* 0x000fda0003f06270 */
[----:B------:R-:W-:Y:S05]  /*09c0*/  @P0 BRA `(.L_x_5775) ;  /* 0x0000000000300947 */ /* 0x000fea0003800000 */
[----:B0-----:R-:W0:Y:S01]  /*09d0*/  LDC.64 R8, c[0x0][0x218] ;  /* 0x00008600ff087b82 */ /* 0x001e220000000a00 */
[----:B------:R-:W-:Y:S01]  /*09e0*/  IADD3 R11, R0, R3, RZ ;  /* 0x00000003000b7210 */ /* 0x000fe20007ffe0ff */
[----:B------:R-:W-:-:S04]  /*09f0*/  VIADD R3, R3, 0x80 ;  /* 0x0000008003037836 */ /* 0x000fc80000000000 */
[----:B0-----:R-:W-:-:S05]  /*0a00*/  IMAD.WIDE.U32 R8, R11, 0x4, R8 ;  /* 0x000000040b087825 */ /* 0x001fca00078e0008 */
[----:B------:R1:W-:Y:S02]  /*0a10*/  STG.E desc[UR4][R8.64], R5 ;  /* 0x0000000508007986 */ /* 0x0003e4000c101904 */
.L_x_5774:
[----:B------:R-:W-:-:S13]  /*0a20*/  ISETP.GE.AND P0, PT, R3, R2, PT ;  /* 0x000000020300720c */ /* 0x000fda0003f06270 */
[----:B------:R-:W-:Y:S05]  /*0a30*/  @P0 BRA `(.L_x_5776) ;  /* 0x0000000000340947 */ /* 0x000fea0003800000 */
[----:B-1----:R-:W1:Y:S01]  /*0a40*/  LDC.64 R4, c[0x0][0x218] ;  /* 0x00008600ff047b82 */ /* 0x002e620000000a00 */
[----:B0-----:R-:W-:Y:S01]  /*0a50*/  IADD3 R9, R0, R3, RZ ;  /* 0x0000000300097210 */ /* 0x001fe20007ffe0ff */
[----:B------:R-:W-:-:S04]  /*0a60*/  VIADD R3, R3, 0x80 ;  /* 0x0000008003037836 */ /* 0x000fc80000000000 */
[----:B-1----:R-:W-:-:S05]  /*0a70*/  IMAD.WIDE.U32 R4, R9, 0x4, R4 ;  /* 0x0000000409047825 */ /* 0x002fca00078e0004 */
[----:B------:R1:W-:Y:S02]  /*0a80*/  STG.E desc[UR4][R4.64], R6 ;  /* 0x0000000604007986 */ /* 0x0003e4000c101904 */
.L_x_5775:
        /* <DEDUP_REMOVED lines=8> */
.L_x_5776:
[----:B------:R-:W-:Y:S05]  /*0b10*/  BSYNC B1 ;  /* 0x0000000000017941 */ /* 0x000fea0003800000 */
.L_x_5772:
[----:B------:R-:W-:-:S13]  /*0b20*/  ISETP.GE.AND P0, PT, R3, R2, PT ;  /* 0x000000020300720c */ /* 0x000fda0003f06270 */
[----:B-12---:R-:W1:Y:S01]  /*0b30*/  @!P0 LDC.64 R4, c[0x0][0x218] ;  /* 0x00008600ff048b82 */ /* 0x006e620000000a00 */
[----:B0-----:R-:W-:Y:S01]  /*0b40*/  @!P0 IADD3 R9, R0, R3, RZ ;  /* 0x0000000300098210 */ /* 0x001fe20007ffe0ff */
[----:B------:R-:W-:-:S04]  /*0b50*/  @!P0 VIADD R3, R3, 0x80 ;  /* 0x0000008003038836 */ /* 0x000fc80000000000 */
[----:B-1----:R-:W-:-:S05]  /*0b60*/  @!P0 IMAD.WIDE.U32 R4, R9, 0x4, R4 ;  /* 0x0000000409048825 */ /* 0x002fca00078e0004 */
[----:B------:R2:W-:Y:S02]  /*0b70*/  @!P0 STG.E desc[UR4][R4.64], R7 ;  /* 0x0000000704008986 */ /* 0x0005e4000c101904 */
.L_x_5777:
[----:B------:R-:W-:Y:S05]  /*0b80*/  BSYNC B0 ;  /* 0x0000000000007941 */ /* 0x000fea0003800000 */
.L_x_5771:
[----:B------:R-:W-:Y:S05]  /*0b90*/  WARPSYNC.ALL ;  /* 0x0000000000007948 */ /* 0x000fea0003800000 */
[----:B------:R-:W-:-:S13]  /*0ba0*/  ISETP.GE.AND P0, PT, R3, R2, PT ;  /* 0x000000020300720c */ /* 0x000fda0003f06270 */
[----:B------:R-:W-:Y:S05]  /*0bb0*/  @P0 EXIT ;  /* 0x000000000000094d */ /* 0x000fea0003800000 */
[----:B012---:R-:W0:Y:S01]  /*0bc0*/  LDC.64 R4, c[0x0][0x218] ;  /* 0x00008600ff047b82 */ /* 0x007e220000000a00 */
[----:B------:R-:W-:-:S05]  /*0bd0*/  IADD3 R3, R0, R3, RZ ;  /* 0x0000000300037210 */ /* 0x000fca0007ffe0ff */
[----:B0-----:R-:W-:-:S05]  /*0be0*/  IMAD.WIDE.U32 R2, R3, 0x4, R4 ;  /* 0x0000000403027825 */ /* 0x001fca00078e0004 */
[----:B------:R-:W-:Y:S01]  /*0bf0*/  STG.E desc[UR4][R2.64], R27 ;  /* 0x0000001b02007986 */ /* 0x000fe2000c101904 */
[----:B------:R-:W-:Y:S05]  /*0c00*/  EXIT ;  /* 0x000000000000794d */ /* 0x000fea0003800000 */
.L_x_5778:
        /* <DEDUP_REMOVED lines=15> */
.L_x_26173:


//--------------------- .text._ZN2at6native29vectorized_elementwise_kernelILi4ENS0_13BinaryFunctorIiiiNS0_17BitwiseXorFunctorIiEEEESt5arrayIPcLm3EEEEviT0_T1_ --------------------------
	.section	.text._ZN2at6native29vectorized_elementwise_kernelILi4ENS0_13BinaryFunctorIiiiNS0_17BitwiseXorFunctorIiEEEESt5arrayIPcLm3EEEEviT0_T1_,"ax",@progbits
	.align	128
        .global         _ZN2at6native29vectorized_elementwise_kernelILi4ENS0_13BinaryFunctorIiiiNS0_17BitwiseXorFunctorIiEEEESt5arrayIPcLm3EEEEviT0_T1_
        .type           _ZN2at6native29vectorized_elementwise_kernelILi4ENS0_13BinaryFunctorIiiiNS0_17BitwiseXorFunctorIiEEEESt5arrayIPcLm3EEEEviT0_T1_,@function
        .size           _ZN2at6native29vectorized_elementwise_kernelILi4ENS0_13BinaryFunctorIiiiNS0_17BitwiseXorFunctorIiEEEESt5arrayIPcLm3EEEEviT0_T1_,(.L_x_26174 - _ZN2at6native29vectorized_elementwise_kernelILi4ENS0_13BinaryFunctorIiiiNS0_17BitwiseXorFunctorIiEEEESt5arrayIPcLm3EEEEviT0_T1_)
        .other          _ZN2at6native29vectorized_elementwise_kernelILi4ENS0_13BinaryFunctorIiiiNS0_17BitwiseXorFunctorIiEEEESt5arrayIPcLm3EEEEviT0_T1_,@"STO_CUDA_ENTRY STV_DEFAULT"
_ZN2at6native29vectorized_elementwise_kernelILi4ENS0_13BinaryFunctorIiiiNS0_17BitwiseXorFunctorIiEEEESt5arrayIPcLm3EEEEviT0_T1_:
.text._ZN2at6native29vectorized_elementwise_kernelILi4ENS0_13BinaryFunctorIiiiNS0_17BitwiseXorFunctorIiEEEESt5arrayIPcLm3EEEEviT0_T1_:
        /* <DEDUP_REMOVED lines=16> */
[----:B------:R-:W-:Y:S02]  /*0100*/  IMAD.WIDE.U32 R22, R2, 0x10, R6 ;  /* 0x0000001002167825 */ /* 0x000fe400078e0006 */
[----:B------:R-:W4:Y:S04]  /*0110*/  LDG.E.128 R4, desc[UR4][R20.64+0x800] ;  /* 0x0008000414047981 */ /* 0x000f28000c1e1d00 */
[----:B------:R-:W2:Y:S04]  /*0120*/  LDG.E.128 R16, desc[UR4][R22.64] ;  /* 0x0000000416107981 */ /* 0x000ea8000c1e1d00 */
[----:B------:R-:W4:Y:S01]  /*0130*/  LDG.E.128 R8, desc[UR4][R22.64+0x800] ;  /* 0x0008000416087981 */ /* 0x000f22000c1e1d00 */
[----:B---3--:R-:W-:-:S04]  /*0140*/  IMAD.WIDE.U32 R24, R0, 0x4, R24 ;  /* 0x0000000400187825 */ /* 0x008fc800078e0018 */
[----:B------:R-:W-:Y:S01]  /*0150*/  IMAD.WIDE R24, R2, 0x10, R24 ;  /* 0x0000001002187825 */ /* 0x000fe200078e0218 */
[----:B--2---:R-:W-:Y:S02]  /*0160*/  LOP3.LUT R15, R19, R15, RZ, 0x3c, !PT ;  /* 0x0000000f130f7212 */ /* 0x004fe400078e3cff */
[----:B------:R-:W-:Y:S02]  /*0170*/  LOP3.LUT R14, R18, R14, RZ, 0x3c, !PT ;  /* 0x0000000e120e7212 */ /* 0x000fe400078e3cff */
[----:B------:R-:W-:Y:S02]  /*0180*/  LOP3.LUT R13, R17, R13, RZ, 0x3c, !PT ;  /* 0x0000000d110d7212 */ /* 0x000fe400078e3cff */
[----:B------:R-:W-:Y:S02]  /*0190*/  LOP3.LUT R12, R16, R12, RZ, 0x3c, !PT ;  /* 0x0000000c100c7212 */ /* 0x000fe400078e3cff */
[----:B----4-:R-:W-:Y:S02]  /*01a0*/  LOP3.LUT R7, R11, R7, RZ, 0x3c, !PT ;  /* 0x000000070b077212 */ /* 0x010fe400078e3cff */
[----:B------:R-:W-:-:S02]  /*01b0*/  LOP3.LUT R6, R10, R6, RZ, 0x3c, !PT ;  /* 0x000000060a067212 */ /* 0x000fc400078e3cff */
[----:B------:R-:W-:Y:S02]  /*01c0*/  LOP3.LUT R5, R9, R5, RZ, 0x3c, !PT ;  /* 0x0000000509057212 */ /* 0x000fe400078e3cff */
[----:B------:R-:W-:Y:S01]  /*01d0*/  LOP3.LUT R4, R8, R4, RZ, 0x3c, !PT ;  /* 0x0000000408047212 */ /* 0x000fe200078e3cff */
[----:B------:R-:W-:Y:S04]  /*01e0*/  STG.E.128 desc[UR4][R24.64], R12 ;  /* 0x0000000c18007986 */ /* 0x000fe8000c101d04 */
[----:B------:R-:W-:Y:S01]  /*01f0*/  STG.E.128 desc[UR4][R24.64+0x800], R4 ;  /* 0x0008000418007986 */ /* 0x000fe2000c101d04 */
[----:B------:R-:W-:Y:S05]  /*0200*/  EXIT ;  /* 0x000000000000794d */ /* 0x000fea0003800000 */
.L_x_5779:
        /* <DEDUP_REMOVED lines=116> */
.L_x_5782:
[----:B------:R-:W-:-:S13]  /*0950*/  ISETP.GE.AND P0, PT, R3, R2, PT ;  /* 0x000000020300720c */ /* 0x000fda0003f06270 */
[----:B------:R-:W-:Y:S05]  /*0960*/  @P0 BRA `(.L_x_5784) ;  /* 0x0000000000300947 */ /* 0x000fea0003800000 */
[----:B0-----:R-:W0:Y:S01]  /*0970*/  LDC.64 R8, c[0x0][0x218] ;  /* 0x00008600ff087b82 */ /* 0x001e220000000a00 */
[----:B------:R-:W-:Y:S01]  /*0980*/  IADD3 R11, R0, R3, RZ ;  /* 0x00000003000b7210 */ /* 0x000fe20007ffe0ff */
[----:B------:R-:W-:-:S04]  /*0990*/  VIADD R3, R3, 0x80 ;  /* 0x0000008003037836 */ /* 0x000fc80000000000 */
[----:B0-----:R-:W-:-:S05]  /*09a0*/  IMAD.WIDE.U32 R8, R11, 0x4, R8 ;  /* 0x000000040b087825 */ /* 0x001fca00078e0008 */
[----:B------:R1:W-:Y:S02]  /*09b0*/  STG.E desc[UR4][R8.64], R5 ;  /* 0x0000000508007986 */ /* 0x0003e4000c101904 */
.L_x_5783:
[----:B------:R-:W-:-:S13]  /*09c0*/  ISETP.GE.AND P0, PT, R3, R2, PT ;  /* 0x000000020300720c */ /* 0x000fda0003f06270 */
[----:B------:R-:W-:Y:S05]  /*09d0*/  @P0 BRA `(.L_x_5785) ;  /* 0x0000000000340947 */ /* 0x000fea0003800000 */
[----:B-1----:R-:W1:Y:S01]  /*09e0*/  LDC.64 R4, c[0x0][0x218] ;  /* 0x00008600ff047b82 */ /* 0x002e620000000a00 */
[----:B0-----:R-:W-:Y:S01]  /*09f0*/  IADD3 R9, R0, R3, RZ ;  /* 0x0000000300097210 */ /* 0x001fe20007ffe0ff */
[----:B------:R-:W-:-:S04]  /*0a00*/  VIADD R3, R3, 0x80 ;  /* 0x0000008003037836 */ /* 0x000fc80000000000 */
[----:B-1----:R-:W-:-:S05]  /*0a10*/  IMAD.WIDE.U32 R4, R9, 0x4, R4 ;  /* 0x0000000409047825 */ /* 0x002fca00078e0004 */
[----:B------:R1:W-:Y:S02]  /*0a20*/  STG.E desc[UR4][R4.64], R6 ;  /* 0x0000000604007986 */ /* 0x0003e4000c101904 */
.L_x_5784:
        /* <DEDUP_REMOVED lines=8> */
.L_x_5785:
[----:B------:R-:W-:Y:S05]  /*0ab0*/  BSYNC B1 ;  /* 0x0000000000017941 */ /* 0x000fea0003800000 */
.L_x_5781:
[----:B------:R-:W-:-:S13]  /*0ac0*/  ISETP.GE.AND P0, PT, R3, R2, PT ;  /* 0x000000020300720c */ /* 0x000fda0003f06270 */
[----:B-12---:R-:W1:Y:S01]  /*0ad0*/  @!P0 LDC.64 R4, c[0x0][0x218] ;  /* 0x00008600ff048b82 */ /* 0x006e620000000a00 */
[----:B0-----:R-:W-:Y:S01]  /*0ae0*/  @!P0 IADD3 R9, R0, R3, RZ ;  /* 0x0000000300098210 */ /* 0x001fe20007ffe0ff */
[----:B------:R-:W-:-:S04]  /*0af0*/  @!P0 VIADD R3, R3, 0x80 ;  /* 0x0000008003038836 */ /* 0x000fc80000000000 */
[----:B-1----:R-:W-:-:S05]  /*0b00*/  @!P0 IMAD.WIDE.U32 R4, R9, 0x4, R4 ;  /* 0x0000000409048825 */ /* 0x002fca00078e0004 */
[----:B------:R2:W-:Y:S02]  /*0b10*/  @!P0 STG.E desc[UR4][R4.64], R7 ;  /* 0x0000000704008986 */ /* 0x0005e4000c101904 */
.L_x_5786:
[----:B------:R-:W-:Y:S05]  /*0b20*/  BSYNC B0 ;  /* 0x0000000000007941 */ /* 0x000fea0003800000 */
.L_x_5780:
        /* <DEDUP_REMOVED lines=8> */
.L_x_5787:
        /* <DEDUP_REMOVED lines=13> */
.L_x_26174:


//--------------------- .text._ZN2at6native29vectorized_elementwise_kernelILi8ENS0_13BinaryFunctorIiiiNS0_17BitwiseXorFunctorIiEEEESt5arrayIPcLm3EEEEviT0_T1_ --------------------------
	.section	.text._ZN2at6native29vectorized_elementwise_kernelILi8ENS0_13BinaryFunctorIiiiNS0_17BitwiseXorFunctorIiEEEESt5arrayIPcLm3EEEEviT0_T1_,"ax",@progbits
	.align	128
        .global         _ZN2at6native29vectorized_elementwise_kernelILi8ENS0_13BinaryFunctorIiiiNS0_17BitwiseXorFunctorIiEEEESt5arrayIPcLm3EEEEviT0_T1_
        .type           _ZN2at6native29vectorized_elementwise_kernelILi8ENS0_13BinaryFunctorIiiiNS0_17BitwiseXorFunctorIiEEEESt5arrayIPcLm3EEEEviT0_T1_,@function
        .size           _ZN2at6native29vectorized_elementwise_kernelILi8ENS0_13BinaryFunctorIiiiNS0_17BitwiseXorFunctorIiEEEESt5arrayIPcLm3EEEEviT0_T1_,(.L_x_26175 - _ZN2at6native29vectorized_elementwise_kernelILi8ENS0_13BinaryFunctorIiiiNS0_17BitwiseXorFunctorIiEEEESt5arrayIPcLm3EEEEviT0_T1_)
        .other          _ZN2at6native29vectorized_elementwise_kernelILi8ENS0_13BinaryFunctorIiiiNS0_17BitwiseXorFunctorIiEEEESt5arrayIPcLm3EEEEviT0_T1_,@"STO_CUDA_ENTRY STV_DEFAULT"
_ZN2at6native29vectorized_elementwise_kernelILi8ENS0_13BinaryFunctorIiiiNS0_17BitwiseXorFunctorIiEEEESt5arrayIPcLm3EEEEviT0_T1_:
.text._ZN2at6native29vectorized_elementwise_kernelILi8ENS0_13BinaryFunctorIiiiNS0_17BitwiseXorFunctorIiEEEESt5arrayIPcLm3EEEEviT0_T1_:
        /* <DEDUP_REMOVED lines=33> */
.L_x_5788:
        /* <DEDUP_REMOVED lines=116> */
.L_x_5791:
[----:B------:R-:W-:-:S13]  /*0950*/  ISETP.GE.AND P0, PT, R3, R2, PT ;  /* 0x000000020300720c */ /* 0x000fda0003f06270 */
[----:B------:R-:W-:Y:S05]  /*0960*/  @P0 BRA `(.L_x_5793) ;  /* 0x0000000000300947 */ /* 0x000fea0003800000 */
[----:B0-----:R-:W0:Y:S01]  /*0970*/  LDC.64 R8, c[0x0][0x218] ;  /* 0x00008600ff087b82 */ /* 0x001e220000000a00 */
[----:B------:R-:W-:Y:S01]  /*0980*/  IADD3 R11, R0, R3, RZ ;  /* 0x00000003000b7210 */ /* 0x000fe20007ffe0ff */
[----:B------:R-:W-:-:S04]  /*0990*/  VIADD R3, R3, 0x80 ;  /* 0x0000008003037836 */ /* 0x000fc80000000000 */
[----:B0-----:R-:W-:-:S05]  /*09a0*/  IMAD.WIDE.U32 R8, R11, 0x4, R8 ;  /* 0x000000040b087825 */ /* 0x001fca00078e0008 */
[----:B------:R1:W-:Y:S02]  /*09b0*/  STG.E desc[UR4][R8.64], R5 ;  /* 0x0000000508007986 */ /* 0x0003e4000c101904 */
.L_x_5792:
[----:B------:R-:W-:-:S13]  /*09c0*/  ISETP.GE.AND P0, PT, R3, R2, PT ;  /* 0x000000020300720c */ /* 0x000fda0003f06270 */
[----:B------:R-:W-:Y:S05]  /*09d0*/  @P0 BRA `(.L_x_5794) ;  /* 0x0000000000340947 */ /* 0x000fea0003800000 */
[----:B-1----:R-:W1:Y:S01]  /*09e0*/  LDC.64 R4, c[0x0][0x218] ;  /* 0x00008600ff047b82 */ /* 0x002e620000000a00 */
[----:B0-----:R-:W-:Y:S01]  /*09f0*/  IADD3 R9, R0, R3, RZ ;  /* 0x0000000300097210 */ /* 0x001fe20007ffe0ff */
[----:B------:R-:W-:-:S04]  /*0a00*/  VIADD R3, R3, 0x80 ;  /* 0x0000008003037836 */ /* 0x000fc80000000000 */
[----:B-1----:R-:W-:-:S05]  /*0a10*/  IMAD.WIDE.U32 R4, R9, 0x4, R4 ;  /* 0x0000000409047825 */ /* 0x002fca00078e0004 */
[----:B------:R1:W-:Y:S02]  /*0a20*/  STG.E desc[UR4][R4.64], R6 ;  /* 0x0000000604007986 */ /* 0x0003e4000c101904 */
.L_x_5793:
        /* <DEDUP_REMOVED lines=8> */
.L_x_5794:
[----:B------:R-:W-:Y:S05]  /*0ab0*/  BSYNC B1 ;  /* 0x0000000000017941 */ /* 0x000fea0003800000 */
.L_x_5790:
[----:B------:R-:W-:-:S13]  /*0ac0*/  ISETP.GE.AND P0, PT, R3, R2, PT ;  /* 0x000000020300720c */ /* 0x000fda0003f06270 */
[----:B-12---:R-:W1:Y:S01]  /*0ad0*/  @!P0 LDC.64 R4, c[0x0][0x218] ;  /* 0x00008600ff048b82 */ /* 0x006e620000000a00 */
[----:B0-----:R-:W-:Y:S01]  /*0ae0*/  @!P0 IADD3 R9, R0, R3, RZ ;  /* 0x0000000300098210 */ /* 0x001fe20007ffe0ff */
[----:B------:R-:W-:-:S04]  /*0af0*/  @!P0 VIADD R3, R3, 0x80 ;  /* 0x0000008003038836 */ /* 0x000fc80000000000 */
[----:B-1----:R-:W-:-:S05]  /*0b00*/  @!P0 IMAD.WIDE.U32 R4, R9, 0x4, R4 ;  /* 0x0000000409048825 */ /* 0x002fca00078e0004 */
[----:B------:R2:W-:Y:S02]  /*0b10*/  @!P0 STG.E desc[UR4][R4.64], R7 ;  /* 0x0000000704008986 */ /* 0x0005e4000c101904 */
.L_x_5795:
[----:B------:R-:W-:Y:S05]  /*0b20*/  BSYNC B0 ;  /* 0x0000000000007941 */ /* 0x000fea0003800000 */
.L_x_5789:
        /* <DEDUP_REMOVED lines=8> */
.L_x_5796:
        /* <DEDUP_REMOVED lines=13> */
.L_x_26175:


//--------------------- .text._ZN2at6native18elementwise_kernelILi128ELi4EZNS0_15gpu_kernel_implINS0_13AUnaryFunctorIaaaNS0_17BitwiseXorFunctorIaEEEEEEvRNS_18TensorIteratorBaseERKT_EUliE_EEviT1_ --------------------------
	.section	.text._ZN2at6native18elementwise_kernelILi128ELi4EZNS0_15gpu_kernel_implINS0_13AUnaryFunctorIaaaNS0_17BitwiseXorFunctorIaEEEEEEvRNS_18TensorIteratorBaseERKT_EUliE_EEviT1_,"ax",@progbits
	.align	128
        .global         _ZN2at6native18elementwise_kernelILi128ELi4EZNS0_15gpu_kernel_implINS0_13AUnaryFunctorIaaaNS0_17BitwiseXorFunctorIaEEEEEEvRNS_18TensorIteratorBaseERKT_EUliE_EEviT1_
        .type           _ZN2at6native18elementwise_kernelILi128ELi4EZNS0_15gpu_kernel_implINS0_13AUnaryFunctorIaaaNS0_17BitwiseXorFunctorIaEEEEEEvRNS_18TensorIteratorBaseERKT_EUliE_EEviT1_,@function
        .size           _ZN2at6native18elementwise_kernelILi128ELi4EZNS0_15gpu_kernel_implINS0_13AUnaryFunctorIaaaNS0_17BitwiseXorFunctorIaEEEEEEvRNS_18TensorIteratorBaseERKT_EUliE_EEviT1_,(.L_x_26176 - _ZN2at6native18elementwise_kernelILi128ELi4EZNS0_15gpu_kernel_implINS0_13AUnaryFunctorIaaaNS0_17BitwiseXorFunctorIaEEEEEEvRNS_18TensorIteratorBaseERKT_EUliE_EEviT1_)
        .other          _ZN2at6native18elementwise_kernelILi128ELi4EZNS0_15gpu_kernel_implINS0_13AUnaryFunctorIaaaNS0_17BitwiseXorFunctorIaEEEEEEvRNS_18TensorIteratorBaseERKT_EUliE_EEviT1_,@"STO_CUDA_ENTRY STV_DEFAULT"
_ZN2at6native18elementwise_kernelILi128ELi4EZNS0_15gpu_kernel_implINS0_13AUnaryFunctorIaaaNS0_17BitwiseXorFunctorIaEEEEEEvRNS_18TensorIteratorBaseERKT_EUliE_EEviT1_:
.text._ZN2at6native18elementwise_kernelILi128ELi4EZNS0_15gpu_kernel_implINS0_13AUnaryFunctorIaaaNS0_17BitwiseXorFunctorIaEEEEEEvRNS_18TensorIteratorBaseERKT_EUliE_EEviT1_:
        /* <DEDUP_REMOVED lines=314> */
.L_x_5799:
        /* <DEDUP_REMOVED lines=18> */
[----:B------:R0:W5:Y:S01]  /*14c0*/  LDG.E.U8 R0, desc[UR36][R2.64] ;  /* 0x0000002402007981 */ /* 0x000162000c1e1100 */
[----:B------:R-:W-:Y:S05]  /*14d0*/  BRA `(.L_x_5805) ;  /* 0x0000000c005c7947 */ /* 0x000fea0003800000 */
.L_x_5803:
[----:B------:R0:W5:Y:S01]  /*14e0*/  LDG.E.U8 R0, desc[UR36][R2.64] ;  /* 0x0000002402007981 */ /* 0x000162000c1e1100 */
[----:B------:R-:W-:Y:S05]  /*14f0*/  BRA `(.L_x_5805) ;  /* 0x0000000c00547947 */ /* 0x000fea0003800000 */
.L_x_5802:
[----:B------:R-:W-:-:S13]  /*1500*/  ISETP.NE.AND P0, PT, R4, 0x2, PT ;  /* 0x000000020400780c */ /* 0x000fda0003f05270 */
[----:B------:R-:W-:Y:S05]  /*1510*/  @!P0 BRA `(.L_x_5806) ;  /* 0x0000000000208947 */ /* 0x000fea0003800000 */
[----:B------:R-:W-:-:S13]  /*1520*/  ISETP.NE.AND P0, PT, R4, 0x3, PT ;  /* 0x000000030400780c */ /* 0x000fda0003f05270 */
[----:B------:R-:W-:Y:S05]  /*1530*/  @!P0 BRA `(.L_x_5807) ;  /* 0x0000000000108947 */ /* 0x000fea0003800000 */
[----:B------:R-:W-:-:S13]  /*1540*/  ISETP.NE.AND P0, PT, R4, 0x4, PT ;  /* 0x000000040400780c */ /* 0x000fda0003f05270 */
[----:B------:R-:W-:Y:S05]  /*1550*/  @P0 BRA `(.L_x_5804) ;  /* 0x0000000800e80947 */ /* 0x000fea0003800000 */
[----:B------:R0:W5:Y:S01]  /*1560*/  LDG.E.U8 R0, desc[UR36][R2.64] ;  /* 0x0000002402007981 */ /* 0x000162000c1e1100 */
[----:B------:R-:W-:Y:S05]  /*1570*/  BRA `(.L_x_5805) ;  /* 0x0000000c00347947 */ /* 0x000fea0003800000 */
.L_x_5807:
[----:B------:R0:W5:Y:S01]  /*1580*/  LDG.E.U8 R0, desc[UR36][R2.64] ;  /* 0x0000002402007981 */ /* 0x000162000c1e1100 */
[----:B------:R-:W-:Y:S05]  /*1590*/  BRA `(.L_x_5805) ;  /* 0x0000000c002c7947 */ /* 0x000fea0003800000 */
.L_x_5806:
[----:B------:R0:W5:Y:S01]  /*15a0*/  LDG.E.U16 R0, desc[UR36][R2.64] ;  /* 0x0000002402007981 */ /* 0x000162000c1e1500 */
[----:B------:R-:W-:Y:S05]  /*15b0*/  BRA `(.L_x_5805) ;  /* 0x0000000c00247947 */ /* 0x000fea0003800000 */
.L_x_5801:
        /* <DEDUP_REMOVED lines=9> */
.L_x_5809:
[----:B------:R-:W2:Y:S02]  /*1650*/  LDG.E.U16 R4, desc[UR36][R2.64] ;  /* 0x0000002402047981 */ /* 0x000ea4000c1e1500 */
[----:B--2---:R-:W-:-:S06]  /*1660*/  HADD2.F32 R4, -RZ, R4.H0_H0 ;  /* 0x20000004ff047230 */ /* 0x004fcc0000004100 */
[----:B------:R-:W0:Y:S02]  /*1670*/  F2I.FTZ.TRUNC.NTZ R4, R4 ;  /* 0x0000000400047305 */ /* 0x000e24000021f100 */
[----:B0-----:R-:W-:Y:S01]  /*1680*/  PRMT R0, R4, 0x7610, R0 ;  /* 0x0000761004007816 */ /* 0x001fe20000000000 */
[----:B------:R-:W-:Y:S06]  /*1690*/  BRA `(.L_x_5805) ;  /* 0x0000000800ec7947 */ /* 0x000fec0003800000 */
.L_x_5808:
        /* <DEDUP_REMOVED lines=9> */
.L_x_5811:
[----:B------:R-:W2:Y:S02]  /*1730*/  LDG.E.U16 R2, desc[UR36][R2.64] ;  /* 0x0000002402027981 */ /* 0x000ea4000c1e1500 */
[----:B--2---:R-:W-:-:S06]  /*1740*/  HADD2.F32 R4, -RZ, R2.H0_H0 ;  /* 0x20000002ff047230 */ /* 0x004fcc0000004100 */
[----:B------:R-:W0:Y:S02]  /*1750*/  F2I.FTZ.TRUNC.NTZ R4, R4 ;  /* 0x0000000400047305 */ /* 0x000e24000021f100 */
[----:B0-----:R-:W-:Y:S01]  /*1760*/  PRMT R0, R4, 0x7610, R0 ;  /* 0x0000761004007816 */ /* 0x001fe20000000000 */
[----:B------:R-:W-:Y:S06]  /*1770*/  BRA `(.L_x_5805) ;  /* 0x0000000800b47947 */ /* 0x000fec0003800000 */
.L_x_5810:
[----:B------:R-:W2:Y:S02]  /*1780*/  LDG.E.64 R2, desc[UR36][R2.64] ;  /* 0x0000002402027981 */ /* 0x000ea4000c1e1b00 */
[----:B--2---:R0:W1:Y:S01]  /*1790*/  F2I.F64.TRUNC R0, R2 ;  /* 0x0000000200007311 */ /* 0x004062000030d100 */
[----:B------:R-:W-:Y:S05]  /*17a0*/  BRA `(.L_x_5805) ;  /* 0x0000000800a87947 */ /* 0x000fea0003800000 */
.L_x_5800:
        /* <DEDUP_REMOVED lines=12> */
.L_x_5814:
[----:B------:R-:W2:Y:S02]  /*1870*/  LDG.E.64 R2, desc[UR36][R2.64] ;  /* 0x0000002402027981 */ /* 0x000ea4000c1e1b00 */
[----:B--2---:R3:W4:Y:S01]  /*1880*/  F2I.F64.TRUNC R0, R2 ;  /* 0x0000000200007311 */ /* 0x004722000030d100 */
[----:B------:R-:W-:Y:S05]  /*1890*/  BRA `(.L_x_5805) ;  /* 0x00000008006c7947 */ /* 0x000fea0003800000 */
.L_x_5813:
        /* <DEDUP_REMOVED lines=28> */
.L_x_5816:
        /* <DEDUP_REMOVED lines=15> */
.L_x_5815:
[----:B------:R-:W2:Y:S02]  /*1b50*/  LDG.E.U16 R4, desc[UR36][R2.64] ;  /* 0x0000002402047981 */ /* 0x000ea4000c1e1500 */
[----:B--2---:R-:W-:-:S06]  /*1b60*/  IMAD.U32 R4, R4, 0x10000, RZ ;  /* 0x0001000004047824 */ /* 0x004fcc00078e00ff */
[----:B------:R-:W0:Y:S02]  /*1b70*/  F2I.FTZ.TRUNC.NTZ R4, R4 ;  /* 0x0000000400047305 */ /* 0x000e24000021f100 */
[----:B0-----:R-:W-:Y:S01]  /*1b80*/  PRMT R0, R4, 0x7610, R0 ;  /* 0x0000761004007816 */ /* 0x001fe20000000000 */
[----:B------:R-:W-:Y:S06]  /*1b90*/  BRA `(.L_x_5805) ;  /* 0x0000000400ac7947 */ /* 0x000fec0003800000 */
.L_x_5812:
        /* <DEDUP_REMOVED lines=10> */
.L_x_5819:
        /* <DEDUP_REMOVED lines=21> */
.L_x_5823:
[----:B------:R-:W-:Y:S05]  /*1d90*/  BSYNC B1 ;  /* 0x0000000000017941 */ /* 0x000fea0003800000 */
.L_x_5822:
[----:B------:R-:W-:Y:S01]  /*1da0*/  IMAD.SHL.U32 R2, R2, 0x100000, RZ ;  /* 0x0010000002027824 */ /* 0x000fe200078e00ff */
[----:B------:R-:W-:-:S04]  /*1db0*/  LEA R3, R0, 0x3b800000, 0x17 ;  /* 0x3b80000000037811 */ /* 0x000fc800078eb8ff */
[----:B------:R-:W-:-:S07]  /*1dc0*/  LOP3.LUT R4, R3, R2, R4, 0xfe, !PT ;  /* 0x0000000203047212 */ /* 0x000fce00078efe04 */
.L_x_5821:
[----:B------:R-:W-:Y:S05]  /*1dd0*/  BSYNC B0 ;  /* 0x0000000000007941 */ /* 0x000fea0003800000 */
.L_x_5820:
[----:B------:R-:W0:Y:S02]  /*1de0*/  F2I.FTZ.TRUNC.NTZ R4, R4 ;  /* 0x0000000400047305 */ /* 0x000e24000021f100 */
[----:B0-----:R-:W-:Y:S01]  /*1df0*/  PRMT R0, R4, 0x7610, R0 ;  /* 0x0000761004007816 */ /* 0x001fe20000000000 */
[----:B------:R-:W-:Y:S06]  /*1e00*/  BRA `(.L_x_5805) ;  /* 0x0000000400107947 */ /* 0x000fec0003800000 */
.L_x_5818:
        /* <DEDUP_REMOVED lines=21> */
.L_x_5827:
[----:B------:R-:W-:Y:S05]  /*1f60*/  BSYNC B1 ;  /* 0x0000000000017941 */ /* 0x000fea0003800000 */
.L_x_5826:
[----:B------:R-:W-:Y:S01]  /*1f70*/  IMAD.SHL.U32 R2, R2, 0x200000, RZ ;  /* 0x0020000002027824 */ /* 0x000fe200078e00ff */
[----:B------:R-:W-:-:S04]  /*1f80*/  LEA R3, R0, 0x37800000, 0x17 ;  /* 0x3780000000037811 */ /* 0x000fc800078eb8ff */
[----:B------:R-:W-:-:S07]  /*1f90*/  LOP3.LUT R4, R3, R2, R4, 0xfe, !PT ;  /* 0x0000000203047212 */ /* 0x000fce00078efe04 */
.L_x_5825:
[----:B------:R-:W-:Y:S05]  /*1fa0*/  BSYNC B0 ;  /* 0x0000000000007941 */ /* 0x000fea0003800000 */
.L_x_5824:
[----:B------:R-:W0:Y:S02]  /*1fb0*/  F2I.FTZ.TRUNC.NTZ R4, R4 ;  /* 0x0000000400047305 */ /* 0x000e24000021f100 */
[----:B0-----:R-:W-:Y:S01]  /*1fc0*/  PRMT R0, R4, 0x7610, R0 ;  /* 0x0000761004007816 */ /* 0x001fe20000000000 */
[----:B------:R-:W-:Y:S06]  /*1fd0*/  BRA `(.L_x_5805) ;  /* 0x00000000009c7947 */ /* 0x000fec0003800000 */
.L_x_5817:
        /* <DEDUP_REMOVED lines=14> */
.L_x_5831:
[----:B------:R-:W-:Y:S05]  /*20c0*/  BSYNC B0 ;  /* 0x0000000000007941 */ /* 0x000fea0003800000 */
.L_x_5830:
[----:B------:R-:W0:Y:S02]  /*20d0*/  F2I.FTZ.TRUNC.NTZ R4, R4 ;  /* 0x0000000400047305 */ /* 0x000e24000021f100 */
[----:B0-----:R-:W-:Y:S01]  /*20e0*/  PRMT R0, R4, 0x7610, R0 ;  /* 0x0000761004007816 */ /* 0x001fe20000000000 */
[----:B------:R-:W-:Y:S06]  /*20f0*/  BRA `(.L_x_5805) ;  /* 0x0000000000547947 */ /* 0x000fec0003800000 */
.L_x_5804:
        /* <DEDUP_REMOVED lines=16> */
.L_x_5832:
[----:B------:R-:W-:Y:S01]  /*2200*/  PRMT R0, RZ, 0x7610, R0 ;  /* 0x00007610ff007816 */ /* 0x000fe20000000000 */
[----:B------:R-:W-:Y:S06]  /*2210*/  BRA `(.L_x_5805) ;  /* 0x00000000000c7947 */ /* 0x000fec0003800000 */
.L_x_5829:
[----:B------:R2:W5:Y:S01]  /*2220*/  LDG.E.U8 R0, desc[UR36][R2.64] ;  /* 0x0000002402007981 */ /* 0x000562000c1e1100 */
[----:B------:R-:W-:Y:S05]  /*2230*/  BRA `(.L_x_5805) ;  /* 0x0000000000047947 */ /* 0x000fea0003800000 */
.L_x_5828:
[----:B------:R1:W5:Y:S02]  /*2240*/  LDG.E.U8 R0, desc[UR36][R2.64] ;  /* 0x0000002402007981 */ /* 0x000364000c1e1100 */
.L_x_5805:
[----:B0123--:R-:W0:Y:S01]  /*2250*/  LDC.U8 R3, c[0x0][0x422] ;  /* 0x00010880ff037b82 */ /* 0x00fe220000000000 */
[----:B------:R-:W-:Y:S02]  /*2260*/  ULDC.U8 UR4, c[0x0][0x421] ;  /* 0x0001084000047ab9 */ /* 0x000fe40000000000 */
        /* <DEDUP_REMOVED lines=14> */
.L_x_5836:
[----:B------:R3:W-:Y:S01]  /*2350*/  STG.E.U8 desc[UR36][R16.64], R5 ;  /* 0x0000000510007986 */ /* 0x0007e2000c101124 */
[----:B------:R-:W-:Y:S05]  /*2360*/  BRA `(.L_x_5838) ;  /* 0x0000000c00987947 */ /* 0x000fea0003800000 */
.L_x_5835:
[----:B------:R-:W-:-:S13]  /*2370*/  ISETP.NE.AND P0, PT, R2, 0x2, PT ;  /* 0x000000020200780c */ /* 0x000fda0003f05270 */
[----:B------:R-:W-:Y:S05]  /*2380*/  @!P0 BRA `(.L_x_5839) ;  /* 0x0000000000388947 */ /* 0x000fea0003800000 */
[----:B------:R-:W-:-:S13]  /*2390*/  ISETP.NE.AND P0, PT, R2, 0x3, PT ;  /* 0x000000030200780c */ /* 0x000fda0003f05270 */
[----:B------:R-:W-:Y:S05]  /*23a0*/  @!P0 BRA `(.L_x_5840) ;  /* 0x0000000000208947 */ /* 0x000fea0003800000 */
[----:B------:R-:W-:-:S13]  /*23b0*/  ISETP.NE.AND P0, PT, R2, 0x4, PT ;  /* 0x000000040200780c */ /* 0x000fda0003f05270 */
[----:B------:R-:W-:Y:S05]  /*23c0*/  @P0 BRA `(.L_x_5837) ;  /* 0x0000000c00180947 */ /* 0x000fea0003800000 */
[----:B------:R-:W-:-:S04]  /*23d0*/  LOP3.LUT R0, R5, 0xffff, RZ, 0xc0, !PT ;  /* 0x0000ffff05007812 */ /* 0x000fc800078ec0ff */
[----:B------:R-:W-:-:S05]  /*23e0*/  PRMT R0, R0, 0x8880, RZ ;  /* 0x0000888000007816 */ /* 0x000fca00000000ff */
[----:B------:R-:W-:-:S05]  /*23f0*/  IMAD.MOV.U32 R2, RZ, RZ, R0 ;  /* 0x000000ffff027224 */ /* 0x000fca00078e0000 */
[----:B------:R-:W-:-:S05]  /*2400*/  SHF.R.S32.HI R3, RZ, 0x1f, R2 ;  /* 0x0000001fff037819 */ /* 0x000fca0000011402 */
[----:B------:R0:W-:Y:S01]  /*2410*/  STG.E.64 desc[UR36][R16.64], R2 ;  /* 0x0000000210007986 */ /* 0x0001e2000c101b24 */
[----:B------:R-:W-:Y:S05]  /*2420*/  BRA `(.L_x_5838) ;  /* 0x0000000c00687947 */ /* 0x000fea0003800000 */
.L_x_5840:
[----:B------:R-:W-:-:S04]  /*2430*/  LOP3.LUT R5, R5, 0xffff, RZ, 0xc0, !PT ;  /* 0x0000ffff05057812 */ /* 0x000fc800078ec0ff */
[----:B------:R-:W-:-:S05]  /*2440*/  PRMT R3, R5, 0x8880, RZ ;  /* 0x0000888005037816 */ /* 0x000fca00000000ff */
[----:B------:R1:W-:Y:S01]  /*2450*/  STG.E desc[UR36][R16.64], R3 ;  /* 0x0000000310007986 */ /* 0x0003e2000c101924 */
[----:B------:R-:W-:Y:S05]  /*2460*/  BRA `(.L_x_5838) ;  /* 0x0000000c00587947 */ /* 0x000fea0003800000 */
.L_x_5839:
[----:B------:R-:W-:-:S04]  /*2470*/  PRMT R3, R5, 0x8880, RZ ;  /* 0x0000888005037816 */ /* 0x000fc800000000ff */
[----:B------:R-:W-:-:S05]  /*2480*/  PRMT R3, R3, 0x7710, RZ ;  /* 0x0000771003037816 */ /* 0x000fca00000000ff */
[----:B------:R2:W-:Y:S01]  /*2490*/  STG.E.U16 desc[UR36][R16.64], R3 ;  /* 0x0000000310007986 */ /* 0x0005e2000c101524 */
[----:B------:R-:W-:Y:S05]  /*24a0*/  BRA `(.L_x_5838) ;  /* 0x0000000c00487947 */ /* 0x000fea0003800000 */
.L_x_5834:
[----:B------:R-:W-:-:S13]  /*24b0*/  ISETP.GT.AND P0, PT, R2, 0x6, PT ;  /* 0x000000060200780c */ /* 0x000fda0003f04270 */
[----:B------:R-:W-:Y:S05]  /*24c0*/  @P0 BRA `(.L_x_5841) ;  /* 0x00000000002c0947 */ /* 0x000fea0003800000 */
[----:B------:R-:W-:-:S13]  /*24d0*/  ISETP.NE.AND P0, PT, R2, 0x5, PT ;  /* 0x000000050200780c */ /* 0x000fda0003f05270 */
[----:B------:R-:W-:Y:S05]  /*24e0*/  @!P0 BRA `(.L_x_5842) ;  /* 0x0000000000148947 */ /* 0x000fea0003800000 */
[----:B------:R-:W-:-:S13]  /*24f0*/  ISETP.NE.AND P0, PT, R2, 0x6, PT ;  /* 0x000000060200780c */ /* 0x000fda0003f05270 */
[----:B------:R-:W-:Y:S05]  /*2500*/  @P0 BRA `(.L_x_5837) ;  /* 0x0000000800c80947 */ /* 0x000fea0003800000 */
[----:B------:R-:W0:Y:S02]  /*2510*/  I2F.S8 R3, R5 ;  /* 0x0000000500037306 */ /* 0x000e240000001400 */
[----:B0-----:R0:W-:Y:S01]  /*2520*/  STG.E desc[UR36][R16.64], R3 ;  /* 0x0000000310007986 */ /* 0x0011e2000c101924 */
[----:B------:R-:W-:Y:S05]  /*2530*/  BRA `(.L_x_5838) ;  /* 0x0000000c00247947 */ /* 0x000fea0003800000 */
.L_x_5842:
[----:B------:R-:W0:Y:S02]  /*2540*/  I2F.S8 R0, R5 ;  /* 0x0000000500007306 */ /* 0x000e240000001400 */
[----:B0-----:R-:W-:-:S05]  /*2550*/  F2FP.F16.F32.PACK_AB R0, RZ, R0 ;  /* 0x00000000ff00723e */ /* 0x001fca00000000ff */
[----:B------:R0:W-:Y:S01]  /*2560*/  STG.E.U16 desc[UR36][R16.64], R0 ;  /* 0x0000000010007986 */ /* 0x0001e2000c101524 */
[----:B------:R-:W-:Y:S05]  /*2570*/  BRA `(.L_x_5838) ;  /* 0x0000000c00147947 */ /* 0x000fea0003800000 */
.L_x_5841:
[----:B------:R-:W-:-:S13]  /*2580*/  ISETP.NE.AND P0, PT, R2, 0x7, PT ;  /* 0x000000070200780c */ /* 0x000fda0003f05270 */
[----:B------:R-:W-:Y:S05]  /*2590*/  @!P0 BRA `(.L_x_5843) ;  /* 0x0000000000348947 */ /* 0x000fea0003800000 */
[----:B------:R-:W-:-:S13]  /*25a0*/  ISETP.NE.AND P0, PT, R2, 0x8, PT ;  /* 0x000000080200780c */ /* 0x000fda0003f05270 */
[----:B------:R-:W-:Y:S05]  /*25b0*/  @!P0 BRA `(.L_x_5844) ;  /* 0x0000000000188947 */ /* 0x000fea0003800000 */
[----:B------:R-:W-:-:S13]  /*25c0*/  ISETP.NE.AND P0, PT, R2, 0x9, PT ;  /* 0x000000090200780c */ /* 0x000fda0003f05270 */
[----:B------:R-:W-:Y:S05]  /*25d0*/  @P0 BRA `(.L_x_5837) ;  /* 0x0000000800940947 */ /* 0x000fea0003800000 */
[----:B------:R-:W0:Y:S01]  /*25e0*/  I2F.S8 R2, R5 ;  /* 0x0000000500027306 */ /* 0x000e220000001400 */
[----:B------:R-:W-:-:S05]  /*25f0*/  IMAD.MOV.U32 R3, RZ, RZ, RZ ;  /* 0x000000ffff037224 */ /* 0x000fca00078e00ff */
[----:B0-----:R0:W-:Y:S01]  /*2600*/  STG.E.64 desc[UR36][R16.64], R2 ;  /* 0x0000000210007986 */ /* 0x0011e2000c101b24 */
[----:B------:R-:W-:Y:S05]  /*2610*/  BRA `(.L_x_5838) ;  /* 0x0000000800ec7947 */ /* 0x000fea0003800000 */
.L_x_5844:
[----:B------:R-:W0:Y:S02]  /*2620*/  I2F.S8 R5, R5 ;  /* 0x0000000500057306 */ /* 0x000e240000001400 */
[----:B0-----:R-:W-:-:S04]  /*2630*/  F2FP.F16.F32.PACK_AB R3, RZ, R5 ;  /* 0x00000005ff03723e */ /* 0x001fc800000000ff */
[----:B------:R-:W-:-:S05]  /*2640*/  PRMT R3, R3, 0x5410, RZ ;  /* 0x0000541003037816 */ /* 0x000fca00000000ff */
[----:B------:R0:W-:Y:S01]  /*2650*/  STG.E desc[UR36][R16.64], R3 ;  /* 0x0000000310007986 */ /* 0x0001e2000c101924 */
[----:B------:R-:W-:Y:S05]  /*2660*/  BRA `(.L_x_5838) ;  /* 0x0000000800d87947 */ /* 0x000fea0003800000 */
.L_x_5843:
[----:B------:R-:W-:-:S04]  /*2670*/  PRMT R2, R5, 0x8880, RZ ;  /* 0x0000888005027816 */ /* 0x000fc800000000ff */
[----:B------:R-:W-:-:S06]  /*2680*/  PRMT R2, R2, 0x7710, RZ ;  /* 0x0000771002027816 */ /* 0x000fcc00000000ff */
[----:B------:R-:W0:Y:S02]  /*2690*/  I2F.F64.S16 R2, R2 ;  /* 0x0000000200027312 */ /* 0x000e240000101c00 */
[----:B0-----:R0:W-:Y:S01]  /*26a0*/  STG.E.64 desc[UR36][R16.64], R2 ;  /* 0x0000000210007986 */ /* 0x0011e2000c101b24 */
[----:B------:R-:W-:Y:S05]  /*26b0*/  BRA `(.L_x_5838) ;  /* 0x0000000800c47947 */ /* 0x000fea0003800000 */
.L_x_5833:
        /* <DEDUP_REMOVED lines=8> */
[----:B------:R-:W-:-:S04]  /*2740*/  LOP3.LUT P0, RZ, R5, 0xff, RZ, 0xc0, !PT ;  /* 0x000000ff05ff7812 */ /* 0x000fc8000780c0ff */
[----:B------:R-:W-:-:S05]  /*2750*/  SEL R3, RZ, 0x1, !P0 ;  /* 0x00000001ff037807 */ /* 0x000fca0004000000 */
[----:B------:R0:W-:Y:S01]  /*2760*/  STG.E.U8 desc[UR36][R16.64], R3 ;  /* 0x0000000310007986 */ /* 0x0001e2000c101124 */
[----:B------:R-:W-:Y:S05]  /*2770*/  BRA `(.L_x_5838) ;  /* 0x0000000800947947 */ /* 0x000fea0003800000 */
.L_x_5847:
[----:B------:R-:W-:Y:S02]  /*2780*/  PRMT R4, R5, 0x8880, RZ ;  /* 0x0000888005047816 */ /* 0x000fe400000000ff */
[----:B------:R-:W-:Y:S02]  /*2790*/  CS2R R6, SRZ ;  /* 0x0000000000067805 */ /* 0x000fe4000001ff00 */
[----:B------:R-:W-:-:S06]  /*27a0*/  PRMT R4, R4, 0x7710, RZ ;  /* 0x0000771004047816 */ /* 0x000fcc00000000ff */
[----:B------:R-:W0:Y:S02]  /*27b0*/  I2F.F64.S16 R4, R4 ;  /* 0x0000000400047312 */ /* 0x000e240000101c00 */
[----:B0-----:R0:W-:Y:S01]  /*27c0*/  STG.E.128 desc[UR36][R16.64], R4 ;  /* 0x0000000410007986 */ /* 0x0011e2000c101d24 */
[----:B------:R-:W-:Y:S05]  /*27d0*/  BRA `(.L_x_5838) ;  /* 0x00000008007c7947 */ /* 0x000fea0003800000 */
.L_x_5846:
[----:B------:R-:W-:-:S13]  /*27e0*/  ISETP.NE.AND P0, PT, R2, 0xf, PT ;  /* 0x0000000f0200780c */ /* 0x000fda0003f05270 */
[----:B------:R-:W-:Y:S05]  /*27f0*/  @!P0 BRA `(.L_x_5848) ;  /* 0x0000000000b48947 */ /* 0x000fea0003800000 */
[----:B------:R-:W-:-:S13]  /*2800*/  ISETP.NE.AND P0, PT, R2, 0x17, PT ;  /* 0x000000170200780c */ /* 0x000fda0003f05270 */
[----:B------:R-:W-:Y:S05]  /*2810*/  @!P0 BRA `(.L_x_5849) ;  /* 0x0000000000548947 */ /* 0x000fea0003800000 */
[----:B------:R-:W-:-:S13]  /*2820*/  ISETP.NE.AND P0, PT, R2, 0x18, PT ;  /* 0x000000180200780c */ /* 0x000fda0003f05270 */
[----:B------:R-:W-:Y:S05]  /*2830*/  @P0 BRA `(.L_x_5837) ;  /* 0x0000000400fc0947 */ /* 0x000fea0003800000 */
[----:B------:R-:W0:Y:S01]  /*2840*/  I2F.S8 R5, R5 ;  /* 0x0000000500057306 */ /* 0x000e220000001400 */
        /* <DEDUP_REMOVED lines=14> */
.L_x_5851:
[----:B------:R-:W-:Y:S05]  /*2930*/  BSYNC B0 ;  /* 0x0000000000007941 */ /* 0x000fea0003800000 */
.L_x_5850:
[----:B------:R-:W-:-:S05]  /*2940*/  LOP3.LUT R3, R0, R3, RZ, 0xfc, !PT ;  /* 0x0000000300037212 */ /* 0x000fca00078efcff */
[----:B------:R0:W-:Y:S01]  /*2950*/  STG.E.U8 desc[UR36][R16.64], R3 ;  /* 0x0000000310007986 */ /* 0x0001e2000c101124 */
[----:B------:R-:W-:Y:S05]  /*2960*/  BRA `(.L_x_5838) ;  /* 0x0000000800187947 */ /* 0x000fea0003800000 */
.L_x_5849:
[----:B------:R-:W0:Y:S01]  /*2970*/  I2F.S8 R5, R5 ;  /* 0x0000000500057306 */ /* 0x000e220000001400 */
        /* <DEDUP_REMOVED lines=12> */
.L_x_5853:
[----:B------:R-:W-:Y:S01]  /*2a40*/  IMAD.MOV.U32 R0, RZ, RZ, 0x7f ;  /* 0x0000007fff007424 */ /* 0x000fe200078e00ff */
[----:B------:R-:W-:-:S04]  /*2a50*/  ISETP.GT.U32.AND P0, PT, R2, 0x7f800000, PT ;  /* 0x7f8000000200780c */ /* 0x000fc80003f04070 */
[----:B------:R-:W-:-:S09]  /*2a60*/  SEL R0, R0, 0x7c, P0 ;  /* 0x0000007c00007807 */ /* 0x000fd20000000000 */
.L_x_5854:
[----:B------:R-:W-:Y:S05]  /*2a70*/  BSYNC B0 ;  /* 0x0000000000007941 */ /* 0x000fea0003800000 */
.L_x_5852:
[----:B------:R-:W-:-:S04]  /*2a80*/  LOP3.LUT R2, R5, 0x80000000, RZ, 0xc0, !PT ;  /* 0x8000000005027812 */ /* 0x000fc800078ec0ff */
[----:B------:R-:W-:-:S04]  /*2a90*/  SHF.R.U32.HI R3, RZ, 0x18, R2 ;  /* 0x00000018ff037819 */ /* 0x000fc80000011602 */
[----:B------:R-:W-:-:S05]  /*2aa0*/  LOP3.LUT R3, R0, R3, RZ, 0xfc, !PT ;  /* 0x0000000300037212 */ /* 0x000fca00078efcff */
[----:B------:R0:W-:Y:S01]  /*2ab0*/  STG.E.U8 desc[UR36][R16.64], R3 ;  /* 0x0000000310007986 */ /* 0x0001e2000c101124 */
[----:B------:R-:W-:Y:S05]  /*2ac0*/  BRA `(.L_x_5838) ;  /* 0x0000000400c07947 */ /* 0x000fea0003800000 */
.L_x_5848:
[----:B------:R-:W0:Y:S02]  /*2ad0*/  I2F.S8 R0, R5 ;  /* 0x0000000500007306 */ /* 0x000e240000001400 */
[----:B0-----:R-:W-:-:S05]  /*2ae0*/  F2FP.BF16.F32.PACK_AB R0, RZ, R0 ;  /* 0x00000000ff00723e */ /* 0x001fca00000010ff */
[----:B------:R0:W-:Y:S01]  /*2af0*/  STG.E.U16 desc[UR36][R16.64], R0 ;  /* 0x0000000010007986 */ /* 0x0001e2000c101524 */
[----:B------:R-:W-:Y:S05]  /*2b00*/  BRA `(.L_x_5838) ;  /* 0x0000000400b07947 */ /* 0x000fea0003800000 */
.L_x_5845:
        /* <DEDUP_REMOVED lines=8> */
[----:B------:R-:W-:-:S04]  /*2b90*/  PRMT R3, R5, 0x8880, RZ ;  /* 0x0000888005037816 */ /* 0x000fc800000000ff */
[----:B------:R-:W-:-:S05]  /*2ba0*/  PRMT R3, R3, 0x7710, RZ ;  /* 0x0000771003037816 */ /* 0x000fca00000000ff */
[----:B------:R0:W-:Y:S01]  /*2bb0*/  STG.E.U16 desc[UR36][R16.64], R3 ;  /* 0x0000000310007986 */ /* 0x0001e2000c101524 */
[----:B------:R-:W-:Y:S05]  /*2bc0*/  BRA `(.L_x_5838) ;  /* 0x0000000400807947 */ /* 0x000fea0003800000 */
.L_x_5857:
[----:B------:R-:W0:Y:S01]  /*2bd0*/  I2F.S8 R5, R5 ;  /* 0x0000000500057306 */ /* 0x000e220000001400 */
        /* <DEDUP_REMOVED lines=16> */
.L_x_5860:
[----:B------:R-:W-:-:S04]  /*2ce0*/  LOP3.LUT R2, R5, 0x80000000, RZ, 0xc0, !PT ;  /* 0x8000000005027812 */ /* 0x000fc800078ec0ff */
[----:B------:R-:W-:-:S04]  /*2cf0*/  SHF.R.U32.HI R3, RZ, 0x18, R2 ;  /* 0x00000018ff037819 */ /* 0x000fc80000011602 */
[----:B------:R-:W-:-:S04]  /*2d00*/  LOP3.LUT R0, R0, R3, RZ, 0xfc, !PT ;  /* 0x0000000300007212 */ /* 0x000fc800078efcff */
[----:B------:R-:W-:-:S07]  /*2d10*/  PRMT R8, R0, 0x7610, R8 ;  /* 0x0000761000087816 */ /* 0x000fce0000000008 */
.L_x_5859:
[----:B------:R-:W-:Y:S05]  /*2d20*/  BSYNC B0 ;  /* 0x0000000000007941 */ /* 0x000fea0003800000 */
.L_x_5858:
[----:B------:R0:W-:Y:S01]  /*2d30*/  STG.E.U8 desc[UR36][R16.64], R8 ;  /* 0x0000000810007986 */ /* 0x0001e2000c101124 */
[----:B------:R-:W-:Y:S05]  /*2d40*/  BRA `(.L_x_5838) ;  /* 0x0000000400207947 */ /* 0x000fea0003800000 */
.L_x_5856:
        /* <DEDUP_REMOVED lines=17> */
.L_x_5863:
[----:B------:R-:W-:-:S04]  /*2e60*/  LOP3.LUT R2, R5, 0x80000000, RZ, 0xc0, !PT ;  /* 0x8000000005027812 */ /* 0x000fc800078ec0ff */
[----:B------:R-:W-:-:S04]  /*2e70*/  SHF.R.U32.HI R3, RZ, 0x18, R2 ;  /* 0x00000018ff037819 */ /* 0x000fc80000011602 */
[----:B------:R-:W-:-:S04]  /*2e80*/  LOP3.LUT R0, R0, R3, RZ, 0xfc, !PT ;  /* 0x0000000300007212 */ /* 0x000fc800078efcff */
[----:B------:R-:W-:-:S07]  /*2e90*/  PRMT R8, R0, 0x7610, R8 ;  /* 0x0000761000087816 */ /* 0x000fce0000000008 */
.L_x_5862:
[----:B------:R-:W-:Y:S05]  /*2ea0*/  BSYNC B0 ;  /* 0x0000000000007941 */ /* 0x000fea0003800000 */
.L_x_5861:
[----:B------:R0:W-:Y:S01]  /*2eb0*/  STG.E.U8 desc[UR36][R16.64], R8 ;  /* 0x0000000810007986 */ /* 0x0001e2000c101124 */
[----:B------:R-:W-:Y:S05]  /*2ec0*/  BRA `(.L_x_5838) ;  /* 0x0000000000c07947 */ /* 0x000fea0003800000 */
.L_x_5855:
[----:B------:R-:W-:-:S13]  /*2ed0*/  ISETP.NE.AND P0, PT, R2, 0x1c, PT ;  /* 0x0000001c0200780c */ /* 0x000fda0003f05270 */
[----:B------:R-:W-:Y:S05]  /*2ee0*/  @!P0 BRA `(.L_x_5864) ;  /* 0x0000000000ac8947 */ /* 0x000fea0003800000 */
[----:B------:R-:W-:-:S13]  /*2ef0*/  ISETP.NE.AND P0, PT, R2, 0x1d, PT ;  /* 0x0000001d0200780c */ /* 0x000fda0003f05270 */
[----:B------:R-:W-:Y:S05]  /*2f00*/  @!P0 BRA `(.L_x_5865) ;  /* 0x00000000008c8947 */ /* 0x000fea0003800000 */
[----:B------:R-:W-:-:S13]  /*2f10*/  ISETP.NE.AND P0, PT, R2, 0x2c, PT ;  /* 0x0000002c0200780c */ /* 0x000fda0003f05270 */
[----:B------:R-:W-:Y:S05]  /*2f20*/  @P0 BRA `(.L_x_5837) ;  /* 0x0000000000400947 */ /* 0x000fea0003800000 */
[----:B------:R-:W0:Y:S02]  /*2f30*/  I2F.S8 R4, R5 ;  /* 0x0000000500047306 */ /* 0x000e240000001400 */
        /* <DEDUP_REMOVED lines=15> */
.L_x_5837:
        /* <DEDUP_REMOVED lines=16> */
.L_x_5866:
[----:B------:R-:W-:Y:S05]  /*3130*/  BRA `(.L_x_5838) ;  /* 0x0000000000247947 */ /* 0x000fea0003800000 */
.L_x_5865:
[----:B------:R-:W-:-:S04]  /*3140*/  LOP3.LUT R5, R5, 0xffff, RZ, 0xc0, !PT ;  /* 0x0000ffff05057812 */ /* 0x000fc800078ec0ff */
[----:B------:R-:W-:-:S05]  /*3150*/  PRMT R5, R5, 0x8880, RZ ;  /* 0x0000888005057816 */ /* 0x000fca00000000ff */
[----:B------:R-:W-:-:S05]  /*3160*/  IMAD.MOV.U32 R2, RZ, RZ, R5 ;  /* 0x000000ffff027224 */ /* 0x000fca00078e0005 */
[----:B------:R-:W-:-:S05]  /*3170*/  SHF.R.S32.HI R3, RZ, 0x1f, R2 ;  /* 0x0000001fff037819 */ /* 0x000fca0000011402 */
[----:B------:R0:W-:Y:S01]  /*3180*/  STG.E.64 desc[UR36][R16.64], R2 ;  /* 0x0000000210007986 */ /* 0x0001e2000c101b24 */
[----:B------:R-:W-:Y:S05]  /*3190*/  BRA `(.L_x_5838) ;  /* 0x00000000000c7947 */ /* 0x000fea0003800000 */
.L_x_5864:
[----:B------:R-:W-:-:S04]  /*31a0*/  LOP3.LUT R5, R5, 0xffff, RZ, 0xc0, !PT ;  /* 0x0000ffff05057812 */ /* 0x000fc800078ec0ff */
[----:B------:R-:W-:-:S05]  /*31b0*/  PRMT R3, R5, 0x8880, RZ ;  /* 0x0000888005037816 */ /* 0x000fca00000000ff */
[----:B------:R0:W-:Y:S02]  /*31c0*/  STG.E desc[UR36][R16.64], R3 ;  /* 0x0000000310007986 */ /* 0x0001e4000c101924 */
.L_x_5838:
[----:B------:R-:W-:-:S04]  /*31d0*/  IMAD R18, R23, 0x200, R18 ;  /* 0x0000020017127824 */ /* 0x000fc800078e0212 */
[----:B------:R-:W-:-:S07]  /*31e0*/  VIADD R19, R18, 0x80 ;  /* 0x0000008012137836 */ /* 0x000fce0000000000 */
.L_x_5798:
[----:B------:R-:W-:Y:S05]  /*31f0*/  BSYNC B6 ;  /* 0x0000000000067941 */ /* 0x000fea0003800000 */
.L_x_5797:
        /* <DEDUP_REMOVED lines=307> */
.L_x_5869:
        /* <DEDUP_REMOVED lines=20> */
.L_x_5873:
[----:B------:R0:W5:Y:S01]  /*4670*/  LDG.E.U8 R0, desc[UR36][R2.64] ;  /* 0x0000002402007981 */ /* 0x000162000c1e1100 */
[----:B------:R-:W-:Y:S05]  /*4680*/  BRA `(.L_x_5875) ;  /* 0x0000000c00547947 */ /* 0x000fea0003800000 */
.L_x_5872:
        /* <DEDUP_REMOVED lines=8> */
.L_x_5877:
[----:B------:R0:W5:Y:S01]  /*4710*/  LDG.E.U8 R0, desc[UR36][R2.64] ;  /* 0x0000002402007981 */ /* 0x000162000c1e1100 */
[----:B------:R-:W-:Y:S05]  /*4720*/  BRA `(.L_x_5875) ;  /* 0x0000000c002c7947 */ /* 0x000fea0003800000 */
.L_x_5876:
[----:B------:R0:W5:Y:S01]  /*4730*/  LDG.E.U16 R0, desc[UR36][R2.64] ;  /* 0x0000002402007981 */ /* 0x000162000c1e1500 */
[----:B------:R-:W-:Y:S05]  /*4740*/  BRA `(.L_x_5875) ;  /* 0x0000000c00247947 */ /* 0x000fea0003800000 */
.L_x_5871:
        /* <DEDUP_REMOVED lines=9> */
.L_x_5879:
[----:B------:R-:W2:Y:S02]  /*47e0*/  LDG.E.U16 R4, desc[UR36][R2.64] ;  /* 0x0000002402047981 */ /* 0x000ea4000c1e1500 */
[----:B--2---:R-:W-:-:S06]  /*47f0*/  HADD2.F32 R4, -RZ, R4.H0_H0 ;  /* 0x20000004ff047230 */ /* 0x004fcc0000004100 */
[----:B------:R-:W0:Y:S02]  /*4800*/  F2I.FTZ.TRUNC.NTZ R4, R4 ;  /* 0x0000000400047305 */ /* 0x000e24000021f100 */
[----:B0-----:R-:W-:Y:S01]  /*4810*/  PRMT R0, R4, 0x7610, R0 ;  /* 0x0000761004007816 */ /* 0x001fe20000000000 */
[----:B------:R-:W-:Y:S06]  /*4820*/  BRA `(.L_x_5875) ;  /* 0x0000000800ec7947 */ /* 0x000fec0003800000 */
.L_x_5878:
        /* <DEDUP_REMOVED lines=9> */
.L_x_5881:
[----:B------:R-:W2:Y:S02]  /*48c0*/  LDG.E.U16 R2, desc[UR36][R2.64] ;  /* 0x0000002402027981 */ /* 0x000ea4000c1e1500 */
[----:B--2---:R-:W-:-:S06]  /*48d0*/  HADD2.F32 R4, -RZ, R2.H0_H0 ;  /* 0x20000002ff047230 */ /* 0x004fcc0000004100 */
[----:B------:R-:W0:Y:S02]  /*48e0*/  F2I.FTZ.TRUNC.NTZ R4, R4 ;  /* 0x0000000400047305 */ /* 0x000e24000021f100 */
[----:B0-----:R-:W-:Y:S01]  /*48f0*/  PRMT R0, R4, 0x7610, R0 ;  /* 0x0000761004007816 */ /* 0x001fe20000000000 */
[----:B------:R-:W-:Y:S06]  /*4900*/  BRA `(.L_x_5875) ;  /* 0x0000000800b47947 */ /* 0x000fec0003800000 */
.L_x_5880:
[----:B------:R-:W2:Y:S02]  /*4910*/  LDG.E.64 R2, desc[UR36][R2.64] ;  /* 0x0000002402027981 */ /* 0x000ea4000c1e1b00 */
[----:B--2---:R0:W1:Y:S01]  /*4920*/  F2I.F64.TRUNC R0, R2 ;  /* 0x0000000200007311 */ /* 0x004062000030d100 */
[----:B------:R-:W-:Y:S05]  /*4930*/  BRA `(.L_x_5875) ;  /* 0x0000000800a87947 */ /* 0x000fea0003800000 */
.L_x_5870:
        /* <DEDUP_REMOVED lines=12> */
.L_x_5884:
[----:B------:R-:W2:Y:S02]  /*4a00*/  LDG.E.64 R2, desc[UR36][R2.64] ;  /* 0x0000002402027981 */ /* 0x000ea4000c1e1b00 */
[----:B--2---:R3:W4:Y:S01]  /*4a10*/  F2I.F64.TRUNC R0, R2 ;  /* 0x0000000200007311 */ /* 0x004722000030d100 */
[----:B------:R-:W-:Y:S05]  /*4a20*/  BRA `(.L_x_5875) ;  /* 0x00000008006c7947 */ /* 0x000fea0003800000 */
.L_x_5883:
        /* <DEDUP_REMOVED lines=28> */
.L_x_5886:
        /* <DEDUP_REMOVED lines=15> */
.L_x_5885:
[----:B------:R-:W2:Y:S02]  /*4ce0*/  LDG.E.U16 R4, desc[UR36][R2.64] ;  /* 0x0000002402047981 */ /* 0x000ea4000c1e1500 */
[----:B--2---:R-:W-:-:S06]  /*4cf0*/  IMAD.U32 R4, R4, 0x10000, RZ ;  /* 0x0001000004047824 */ /* 0x004fcc00078e00ff */
[----:B------:R-:W0:Y:S02]  /*4d00*/  F2I.FTZ.TRUNC.NTZ R4, R4 ;  /* 0x0000000400047305 */ /* 0x000e24000021f100 */
[----:B0-----:R-:W-:Y:S01]  /*4d10*/  PRMT R0, R4, 0x7610, R0 ;  /* 0x0000761004007816 */ /* 0x001fe20000000000 */
[----:B------:R-:W-:Y:S06]  /*4d20*/  BRA `(.L_x_5875) ;  /* 0x0000000400ac7947 */ /* 0x000fec0003800000 */
.L_x_5882:
        /* <DEDUP_REMOVED lines=10> */
.L_x_5889:
        /* <DEDUP_REMOVED lines=21> */
.L_x_5893:
[----:B------:R-:W-:Y:S05]  /*4f20*/  BSYNC B1 ;  /* 0x0000000000017941 */ /* 0x000fea0003800000 */
.L_x_5892:
[----:B------:R-:W-:Y:S01]  /*4f30*/  IMAD.SHL.U32 R2, R2, 0x100000, RZ ;  /* 0x0010000002027824 */ /* 0x000fe200078e00ff */
[----:B------:R-:W-:-:S04]  /*4f40*/  LEA R3, R0, 0x3b800000, 0x17 ;  /* 0x3b80000000037811 */ /* 0x000fc800078eb8ff */
[----:B------:R-:W-:-:S07]  /*4f50*/  LOP3.LUT R4, R3, R2, R4, 0xfe, !PT ;  /* 0x0000000203047212 */ /* 0x000fce00078efe04 */
.L_x_5891:
[----:B------:R-:W-:Y:S05]  /*4f60*/  BSYNC B0 ;  /* 0x0000000000007941 */ /* 0x000fea0003800000 */
.L_x_5890:
[----:B------:R-:W0:Y:S02]  /*4f70*/  F2I.FTZ.TRUNC.NTZ R4, R4 ;  /* 0x0000000400047305 */ /* 0x000e24000021f100 */
[----:B0-----:R-:W-:Y:S01]  /*4f80*/  PRMT R0, R4, 0x7610, R0 ;  /* 0x0000761004007816 */ /* 0x001fe20000000000 */
[----:B------:R-:W-:Y:S06]  /*4f90*/  BRA `(.L_x_5875) ;  /* 0x0000000400107947 */ /* 0x000fec0003800000 */
.L_x_5888:
        /* <DEDUP_REMOVED lines=21> */
.L_x_5897:
[----:B------:R-:W-:Y:S05]  /*50f0*/  BSYNC B1 ;  /* 0x0000000000017941 */ /* 0x000fea0003800000 */
.L_x_5896:
[----:B------:R-:W-:Y:S01]  /*5100*/  IMAD.SHL.U32 R2, R2, 0x200000, RZ ;  /* 0x0020000002027824 */ /* 0x000fe200078e00ff */
[----:B------:R-:W-:-:S04]  /*5110*/  LEA R3, R0, 0x37800000, 0x17 ;  /* 0x3780000000037811 */ /* 0x000fc800078eb8ff */
[----:B------:R-:W-:-:S07]  /*5120*/  LOP3.LUT R4, R3, R2, R4, 0xfe, !PT ;  /* 0x0000000203047212 */ /* 0x000fce00078efe04 */
.L_x_5895:
[----:B------:R-:W-:Y:S05]  /*5130*/  BSYNC B0 ;  /* 0x0000000000007941 */ /* 0x000fea0003800000 */
.L_x_5894:
[----:B------:R-:W0:Y:S02]  /*5140*/  F2I.FTZ.TRUNC.NTZ R4, R4 ;  /* 0x0000000400047305 */ /* 0x000e24000021f100 */
[----:B0-----:R-:W-:Y:S01]  /*5150*/  PRMT R0, R4, 0x7610, R0 ;  /* 0x0000761004007816 */ /* 0x001fe20000000000 */
[----:B------:R-:W-:Y:S06]  /*5160*/  BRA `(.L_x_5875) ;  /* 0x00000000009c7947 */ /* 0x000fec0003800000 */
.L_x_5887:
        /* <DEDUP_REMOVED lines=14> */
.L_x_5901:
[----:B------:R-:W-:Y:S05]  /*5250*/  BSYNC B0 ;  /* 0x0000000000007941 */ /* 0x000fea0003800000 */
.L_x_5900:
[----:B------:R-:W0:Y:S02]  /*5260*/  F2I.FTZ.TRUNC.NTZ R4, R4 ;  /* 0x0000000400047305 */ /* 0x000e24000021f100 */
[----:B0-----:R-:W-:Y:S01]  /*5270*/  PRMT R0, R4, 0x7610, R0 ;  /* 0x0000761004007816 */ /* 0x001fe20000000000 */
[----:B------:R-:W-:Y:S06]  /*5280*/  BRA `(.L_x_5875) ;  /* 0x0000000000547947 */ /* 0x000fec0003800000 */
.L_x_5874:
        /* <DEDUP_REMOVED lines=16> */
.L_x_5902:
[----:B------:R-:W-:Y:S01]  /*5390*/  PRMT R0, RZ, 0x7610, R0 ;  /* 0x00007610ff007816 */ /* 0x000fe20000000000 */
[----:B------:R-:W-:Y:S06]  /*53a0*/  BRA `(.L_x_5875) ;  /* 0x00000000000c7947 */ /* 0x000fec0003800000 */
.L_x_5899:
[----:B------:R2:W5:Y:S01]  /*53b0*/  LDG.E.U8 R0, desc[UR36][R2.64] ;  /* 0x0000002402007981 */ /* 0x000562000c1e1100 */
[----:B------:R-:W-:Y:S05]  /*53c0*/  BRA `(.L_x_5875) ;  /* 0x0000000000047947 */ /* 0x000fea0003800000 */
.L_x_5898:
[----:B------:R1:W5:Y:S02]  /*53d0*/  LDG.E.U8 R0, desc[UR36][R2.64] ;  /* 0x0000002402007981 */ /* 0x000364000c1e1100 */
.L_x_5875:
        /* <DEDUP_REMOVED lines=16> */
.L_x_5906:
[----:B------:R0:W-:Y:S01]  /*54e0*/  STG.E.U8 desc[UR36][R16.64], R5 ;  /* 0x0000000510007986 */ /* 0x0001e2000c101124 */
[----:B------:R-:W-:Y:S05]  /*54f0*/  BRA `(.L_x_5908) ;  /* 0x0000000c00987947 */ /* 0x000fea0003800000 */
.L_x_5905:
        /* <DEDUP_REMOVED lines=12> */
.L_x_5910:
[----:B------:R-:W-:-:S04]  /*55c0*/  LOP3.LUT R5, R5, 0xffff, RZ, 0xc0, !PT ;  /* 0x0000ffff05057812 */ /* 0x000fc800078ec0ff */
[----:B------:R-:W-:-:S05]  /*55d0*/  PRMT R3, R5, 0x8880, RZ ;  /* 0x0000888005037816 */ /* 0x000fca00000000ff */
[----:B------:R0:W-:Y:S01]  /*55e0*/  STG.E desc[UR36][R16.64], R3 ;  /* 0x0000000310007986 */ /* 0x0001e2000c101924 */
[----:B------:R-:W-:Y:S05]  /*55f0*/  BRA `(.L_x_5908) ;  /* 0x0000000c00587947 */ /* 0x000fea0003800000 */
.L_x_5909:
[----:B------:R-:W-:-:S04]  /*5600*/  PRMT R3, R5, 0x8880, RZ ;  /* 0x0000888005037816 */ /* 0x000fc800000000ff */
[----:B------:R-:W-:-:S05]  /*5610*/  PRMT R3, R3, 0x7710, RZ ;  /* 0x0000771003037816 */ /* 0x000fca00000000ff */
[----:B------:R0:W-:Y:S01]  /*5620*/  STG.E.U16 desc[UR36][R16.64], R3 ;  /* 0x0000000310007986 */ /* 0x0001e2000c101524 */
[----:B------:R-:W-:Y:S05]  /*5630*/  BRA `(.L_x_5908) ;  /* 0x0000000c00487947 */ /* 0x000fea0003800000 */
.L_x_5904:
        /* <DEDUP_REMOVED lines=9> */
.L_x_5912:
[----:B------:R-:W0:Y:S02]  /*56d0*/  I2F.S8 R0, R5 ;  /* 0x0000000500007306 */ /* 0x000e240000001400 */
[----:B0-----:R-:W-:-:S05]  /*56e0*/  F2FP.F16.F32.PACK_AB R0, RZ, R0 ;  /* 0x00000000ff00723e */ /* 0x001fca00000000ff */
[----:B------:R0:W-:Y:S01]  /*56f0*/  STG.E.U16 desc[UR36][R16.64], R0 ;  /* 0x0000000010007986 */ /* 0x0001e2000c101524 */
[----:B------:R-:W-:Y:S05]  /*5700*/  BRA `(.L_x_5908) ;  /* 0x0000000c00147947 */ /* 0x000fea0003800000 */
.L_x_5911:
        /* <DEDUP_REMOVED lines=10> */
.L_x_5914:
[----:B------:R-:W0:Y:S02]  /*57b0*/  I2F.S8 R5, R5 ;  /* 0x0000000500057306 */ /* 0x000e240000001400 */
[----:B0-----:R-:W-:-:S04]  /*57c0*/  F2FP.F16.F32.PACK_AB R3, RZ, R5 ;  /* 0x00000005ff03723e */ /* 0x001fc800000000ff */
[----:B------:R-:W-:-:S05]  /*57d0*/  PRMT R3, R3, 0x5410, RZ ;  /* 0x0000541003037816 */ /* 0x000fca00000000ff */
[----:B------:R0:W-:Y:S01]  /*57e0*/  STG.E desc[UR36][R16.64], R3 ;  /* 0x0000000310007986 */ /* 0x0001e2000c101924 */
[----:B------:R-:W-:Y:S05]  /*57f0*/  BRA `(.L_x_5908) ;  /* 0x0000000800d87947 */ /* 0x000fea0003800000 */
.L_x_5913:
[----:B------:R-:W-:-:S04]  /*5800*/  PRMT R2, R5, 0x8880, RZ ;  /* 0x0000888005027816 */ /* 0x000fc800000000ff */
[----:B------:R-:W-:-:S06]  /*5810*/  PRMT R2, R2, 0x7710, RZ ;  /* 0x0000771002027816 */ /* 0x000fcc00000000ff */
[----:B------:R-:W0:Y:S02]  /*5820*/  I2F.F64.S16 R2, R2 ;  /* 0x0000000200027312 */ /* 0x000e240000101c00 */
[----:B0-----:R0:W-:Y:S01]  /*5830*/  STG.E.64 desc[UR36][R16.64], R2 ;  /* 0x0000000210007986 */ /* 0x0011e2000c101b24 */
[----:B------:R-:W-:Y:S05]  /*5840*/  BRA `(.L_x_5908) ;  /* 0x0000000800c47947 */ /* 0x000fea0003800000 */
.L_x_5903:
        /* <DEDUP_REMOVED lines=12> */
.L_x_5917:
[----:B------:R-:W-:Y:S02]  /*5910*/  PRMT R4, R5, 0x8880, RZ ;  /* 0x0000888005047816 */ /* 0x000fe400000000ff */
[----:B------:R-:W-:Y:S02]  /*5920*/  CS2R R6, SRZ ;  /* 0x0000000000067805 */ /* 0x000fe4000001ff00 */
[----:B------:R-:W-:-:S06]  /*5930*/  PRMT R4, R4, 0x7710, RZ ;  /* 0x0000771004047816 */ /* 0x000fcc00000000ff */
[----:B------:R-:W0:Y:S02]  /*5940*/  I2F.F64.S16 R4, R4 ;  /* 0x0000000400047312 */ /* 0x000e240000101c00 */
[----:B0-----:R0:W-:Y:S01]  /*5950*/  STG.E.128 desc[UR36][R16.64], R4 ;  /* 0x0000000410007986 */ /* 0x0011e2000c101d24 */
[----:B------:R-:W-:Y:S05]  /*5960*/  BRA `(.L_x_5908) ;  /* 0x00000008007c7947 */ /* 0x000fea0003800000 */
.L_x_5916:
        /* <DEDUP_REMOVED lines=21> */
.L_x_5921:
[----:B------:R-:W-:Y:S05]  /*5ac0*/  BSYNC B0 ;  /* 0x0000000000007941 */ /* 0x000fea0003800000 */
.L_x_5920:
[----:B------:R-:W-:-:S05]  /*5ad0*/  LOP3.LUT R3, R0, R3, RZ, 0xfc, !PT ;  /* 0x0000000300037212 */ /* 0x000fca00078efcff */
[----:B------:R0:W-:Y:S01]  /*5ae0*/  STG.E.U8 desc[UR36][R16.64], R3 ;  /* 0x0000000310007986 */ /* 0x0001e2000c101124 */
[----:B------:R-:W-:Y:S05]  /*5af0*/  BRA `(.L_x_5908) ;  /* 0x0000000800187947 */ /* 0x000fea0003800000 */
.L_x_5919:
        /* <DEDUP_REMOVED lines=13> */
.L_x_5923:
[----:B------:R-:W-:Y:S01]  /*5bd0*/  IMAD.MOV.U32 R0, RZ, RZ, 0x7f ;  /* 0x0000007fff007424 */ /* 0x000fe200078e00ff */
[----:B------:R-:W-:-:S04]  /*5be0*/  ISETP.GT.U32.AND P0, PT, R2, 0x7f800000, PT ;  /* 0x7f8000000200780c */ /* 0x000fc80003f04070 */
[----:B------:R-:W-:-:S09]  /*5bf0*/  SEL R0, R0, 0x7c, P0 ;  /* 0x0000007c00007807 */ /* 0x000fd20000000000 */
.L_x_5924:
[----:B------:R-:W-:Y:S05]  /*5c00*/  BSYNC B0 ;  /* 0x0000000000007941 */ /* 0x000fea0003800000 */
.L_x_5922:
[----:B------:R-:W-:-:S04]  /*5c10*/  LOP3.LUT R2, R5, 0x80000000, RZ, 0xc0, !PT ;  /* 0x8000000005027812 */ /* 0x000fc800078ec0ff */
[----:B------:R-:W-:-:S04]  /*5c20*/  SHF.R.U32.HI R3, RZ, 0x18, R2 ;  /* 0x00000018ff037819 */ /* 0x000fc80000011602 */
[----:B------:R-:W-:-:S05]  /*5c30*/  LOP3.LUT R3, R0, R3, RZ, 0xfc, !PT ;  /* 0x0000000300037212 */ /* 0x000fca00078efcff */
[----:B------:R0:W-:Y:S01]  /*5c40*/  STG.E.U8 desc[UR36][R16.64], R3 ;  /* 0x0000000310007986 */ /* 0x0001e2000c101124 */
[----:B------:R-:W-:Y:S05]  /*5c50*/  BRA `(.L_x_5908) ;  /* 0x0000000400c07947 */ /* 0x000fea0003800000 */
.L_x_5918:
[----:B------:R-:W0:Y:S02]  /*5c60*/  I2F.S8 R0, R5 ;  /* 0x0000000500007306 */ /* 0x000e240000001400 */
[----:B0-----:R-:W-:-:S05]  /*5c70*/  F2FP.BF16.F32.PACK_AB R0, RZ, R0 ;  /* 0x00000000ff00723e */ /* 0x001fca00000010ff */
[----:B------:R0:W-:Y:S01]  /*5c80*/  STG.E.U16 desc[UR36][R16.64], R0 ;  /* 0x0000000010007986 */ /* 0x0001e2000c101524 */
[----:B------:R-:W-:Y:S05]  /*5c90*/  BRA `(.L_x_5908) ;  /* 0x0000000400b07947 */ /* 0x000fea0003800000 */
.L_x_5915:
        /* <DEDUP_REMOVED lines=12> */
.L_x_5927:
        /* <DEDUP_REMOVED lines=17> */
.L_x_5930:
[----:B------:R-:W-:-:S04]  /*5e70*/  LOP3.LUT R2, R5, 0x80000000, RZ, 0xc0, !PT ;  /* 0x8000000005027812 */ /* 0x000fc800078ec0ff */
[----:B------:R-:W-:-:S04]  /*5e80*/  SHF.R.U32.HI R3, RZ, 0x18, R2 ;  /* 0x00000018ff037819 */ /* 0x000fc80000011602 */
[----:B------:R-:W-:-:S04]  /*5e90*/  LOP3.LUT R0, R0, R3, RZ, 0xfc, !PT ;  /* 0x0000000300007212 */ /* 0x000fc800078efcff */
[----:B------:R-:W-:-:S07]  /*5ea0*/  PRMT R8, R0, 0x7610, R8 ;  /* 0x0000761000087816 */ /* 0x000fce0000000008 */
.L_x_5929:
[----:B------:R-:W-:Y:S05]  /*5eb0*/  BSYNC B0 ;  /* 0x0000000000007941 */ /* 0x000fea0003800000 */
.L_x_5928:
[----:B------:R3:W-:Y:S01]  /*5ec0*/  STG.E.U8 desc[UR36][R16.64], R8 ;  /* 0x0000000810007986 */ /* 0x0007e2000c101124 */
[----:B------:R-:W-:Y:S05]  /*5ed0*/  BRA `(.L_x_5908) ;  /* 0x0000000400207947 */ /* 0x000fea0003800000 */
.L_x_5926:
        /* <DEDUP_REMOVED lines=17> */
.L_x_5933:
[----:B------:R-:W-:-:S04]  /*5ff0*/  LOP3.LUT R2, R5, 0x80000000, RZ, 0xc0, !PT ;  /* 0x8000000005027812 */ /* 0x000fc800078ec0ff */
[----:B------:R-:W-:-:S04]  /*6000*/  SHF.R.U32.HI R3, RZ, 0x18, R2 ;  /* 0x00000018ff037819 */ /* 0x000fc80000011602 */
[----:B------:R-:W-:-:S04]  /*6010*/  LOP3.LUT R0, R0, R3, RZ, 0xfc, !PT ;  /* 0x0000000300007212 */ /* 0x000fc800078efcff */
[----:B------:R-:W-:-:S07]  /*6020*/  PRMT R8, R0, 0x7610, R8 ;  /* 0x0000761000087816 */ /* 0x000fce0000000008 */
.L_x_5932:
[----:B------:R-:W-:Y:S05]  /*6030*/  BSYNC B0 ;  /* 0x0000000000007941 */ /* 0x000fea0003800000 */
.L_x_5931:
[----:B------:R0:W-:Y:S01]  /*6040*/  STG.E.U8 desc[UR36][R16.64], R8 ;  /* 0x0000000810007986 */ /* 0x0001e2000c101124 */
[----:B------:R-:W-:Y:S05]  /*6050*/  BRA `(.L_x_5908) ;  /* 0x0000000000c07947 */ /* 0x000fea0003800000 */
.L_x_5925:
        /* <DEDUP_REMOVED lines=22> */
.L_x_5907:
        /* <DEDUP_REMOVED lines=16> */
.L_x_5936:
[----:B------:R-:W-:Y:S05]  /*62c0*/  BRA `(.L_x_5908) ;  /* 0x0000000000247947 */ /* 0x000fea0003800000 */
.L_x_5935:
[----:B------:R-:W-:-:S04]  /*62d0*/  LOP3.LUT R5, R5, 0xffff, RZ, 0xc0, !PT ;  /* 0x0000ffff05057812 */ /* 0x000fc800078ec0ff */
[----:B------:R-:W-:-:S05]  /*62e0*/  PRMT R5, R5, 0x8880, RZ ;  /* 0x0000888005057816 */ /* 0x000fca00000000ff */
[----:B------:R-:W-:-:S05]  /*62f0*/  IMAD.MOV.U32 R2, RZ, RZ, R5 ;  /* 0x000000ffff027224 */ /* 0x000fca00078e0005 */
[----:B------:R-:W-:-:S05]  /*6300*/  SHF.R.S32.HI R3, RZ, 0x1f, R2 ;  /* 0x0000001fff037819 */ /* 0x000fca0000011402 */
[----:B------:R2:W-:Y:S01]  /*6310*/  STG.E.64 desc[UR36][R16.64], R2 ;  /* 0x0000000210007986 */ /* 0x0005e2000c101b24 */
[----:B------:R-:W-:Y:S05]  /*6320*/  BRA `(.L_x_5908) ;  /* 0x00000000000c7947 */ /* 0x000fea0003800000 */
.L_x_5934:
[----:B------:R-:W-:-:S04]  /*6330*/  LOP3.LUT R5, R5, 0xffff, RZ, 0xc0, !PT ;  /* 0x0000ffff05057812 */ /* 0x000fc800078ec0ff */
[----:B------:R-:W-:-:S05]  /*6340*/  PRMT R3, R5, 0x8880, RZ ;  /* 0x0000888005037816 */ /* 0x000fca00000000ff */
[----:B------:R0:W-:Y:S02]  /*6350*/  STG.E desc[UR36][R16.64], R3 ;  /* 0x0000000310007986 */ /* 0x0001e4000c101924 */
.L_x_5908:
[----:B------:R-:W-:-:S07]  /*6360*/  VIADD R19, R19, 0x80 ;  /* 0x0000008013137836 */ /* 0x000fce0000000000 */
.L_x_5868:
[----:B------:R-:W-:Y:S05]  /*6370*/  BSYNC B6 ;  /* 0x0000000000067941 */ /* 0x000fea0003800000 */
.L_x_5867:
        /* <DEDUP_REMOVED lines=307> */
.L_x_5939:
        /* <DEDUP_REMOVED lines=20> */
.L_x_5943:
[----:B------:R0:W5:Y:S01]  /*77f0*/  LDG.E.U8 R0, desc[UR36][R2.64] ;  /* 0x0000002402007981 */ /* 0x000162000c1e1100 */
[----:B------:R-:W-:Y:S05]  /*7800*/  BRA `(.L_x_5945) ;  /* 0x0000000c00547947 */ /* 0x000fea0003800000 */
.L_x_5942:
        /* <DEDUP_REMOVED lines=8> */
.L_x_5947:
[----:B------:R0:W5:Y:S01]  /*7890*/  LDG.E.U8 R0, desc[UR36][R2.64] ;  /* 0x0000002402007981 */ /* 0x000162000c1e1100 */
[----:B------:R-:W-:Y:S05]  /*78a0*/  BRA `(.L_x_5945) ;  /* 0x0000000c002c7947 */ /* 0x000fea0003800000 */
.L_x_5946:
[----:B------:R0:W5:Y:S01]  /*78b0*/  LDG.E.U16 R0, desc[UR36][R2.64] ;  /* 0x0000002402007981 */ /* 0x000162000c1e1500 */
[----:B------:R-:W-:Y:S05]  /*78c0*/  BRA `(.L_x_5945) ;  /* 0x0000000c00247947 */ /* 0x000fea0003800000 */
.L_x_5941:
        /* <DEDUP_REMOVED lines=9> */
.L_x_5949:
[----:B------:R-:W2:Y:S02]  /*7960*/  LDG.E.U16 R4, desc[UR36][R2.64] ;  /* 0x0000002402047981 */ /* 0x000ea4000c1e1500 */
[----:B--2---:R-:W-:-:S06]  /*7970*/  HADD2.F32 R4, -RZ, R4.H0_H0 ;  /* 0x20000004ff047230 */ /* 0x004fcc0000004100 */
[----:B------:R-:W0:Y:S02]  /*7980*/  F2I.FTZ.TRUNC.NTZ R4, R4 ;  /* 0x0000000400047305 */ /* 0x000e24000021f100 */
[----:B0-----:R-:W-:Y:S01]  /*7990*/  PRMT R0, R4, 0x7610, R0 ;  /* 0x0000761004007816 */ /* 0x001fe20000000000 */
[----:B------:R-:W-:Y:S06]  /*79a0*/  BRA `(.L_x_5945) ;  /* 0x0000000800ec7947 */ /* 0x000fec0003800000 */
.L_x_5948:
        /* <DEDUP_REMOVED lines=9> */
.L_x_5951:
[----:B------:R-:W2:Y:S02]  /*7a40*/  LDG.E.U16 R2, desc[UR36][R2.64] ;  /* 0x0000002402027981 */ /* 0x000ea4000c1e1500 */
[----:B--2---:R-:W-:-:S06]  /*7a50*/  HADD2.F32 R4, -RZ, R2.H0_H0 ;  /* 0x20000002ff047230 */ /* 0x004fcc0000004100 */
[----:B------:R-:W0:Y:S02]  /*7a60*/  F2I.FTZ.TRUNC.NTZ R4, R4 ;  /* 0x0000000400047305 */ /* 0x000e24000021f100 */
[----:B0-----:R-:W-:Y:S01]  /*7a70*/  PRMT R0, R4, 0x7610, R0 ;  /* 0x0000761004007816 */ /* 0x001fe20000000000 */
[----:B------:R-:W-:Y:S06]  /*7a80*/  BRA `(.L_x_5945) ;  /* 0x0000000800b47947 */ /* 0x000fec0003800000 */
.L_x_5950:
[----:B------:R-:W2:Y:S02]  /*7a90*/  LDG.E.64 R2, desc[UR36][R2.64] ;  /* 0x0000002402027981 */ /* 0x000ea4000c1e1b00 */
[----:B--2---:R0:W1:Y:S01]  /*7aa0*/  F2I.F64.TRUNC R0, R2 ;  /* 0x0000000200007311 */ /* 0x004062000030d100 */
[----:B------:R-:W-:Y:S05]  /*7ab0*/  BRA `(.L_x_5945) ;  /* 0x0000000800a87947 */ /* 0x000fea0003800000 */
.L_x_5940:
        /* <DEDUP_REMOVED lines=12> */
.L_x_5954:
[----:B------:R-:W2:Y:S02]  /*7b80*/  LDG.E.64 R2, desc[UR36][R2.64] ;  /* 0x0000002402027981 */ /* 0x000ea4000c1e1b00 */
[----:B--2---:R3:W4:Y:S01]  /*7b90*/  F2I.F64.TRUNC R0, R2 ;  /* 0x0000000200007311 */ /* 0x004722000030d100 */
[----:B------:R-:W-:Y:S05]  /*7ba0*/  BRA `(.L_x_5945) ;  /* 0x00000008006c7947 */ /* 0x000fea0003800000 */
.L_x_5953:
        /* <DEDUP_REMOVED lines=28> */
.L_x_5956:
        /* <DEDUP_REMOVED lines=15> */
.L_x_5955:
[----:B------:R-:W2:Y:S02]  /*7e60*/  LDG.E.U16 R4, desc[UR36][R2.64] ;  /* 0x0000002402047981 */ /* 0x000ea4000c1e1500 */
[----:B--2---:R-:W-:-:S06]  /*7e70*/  IMAD.U32 R4, R4, 0x10000, RZ ;  /* 0x0001000004047824 */ /* 0x004fcc00078e00ff */
[----:B------:R-:W0:Y:S02]  /*7e80*/  F2I.FTZ.TRUNC.NTZ R4, R4 ;  /* 0x0000000400047305 */ /* 0x000e24000021f100 */
[----:B0-----:R-:W-:Y:S01]  /*7e90*/  PRMT R0, R4, 0x7610, R0 ;  /* 0x0000761004007816 */ /* 0x001fe20000000000 */
[----:B------:R-:W-:Y:S06]  /*7ea0*/  BRA `(.L_x_5945) ;  /* 0x0000000400ac7947 */ /* 0x000fec0003800000 */
.L_x_5952:
        /* <DEDUP_REMOVED lines=10> */
.L_x_5959:
        /* <DEDUP_REMOVED lines=21> */
.L_x_5963:
[----:B------:R-:W-:Y:S05]  /*80a0*/  BSYNC B1 ;  /* 0x0000000000017941 */ /* 0x000fea0003800000 */
.L_x_5962:
[----:B------:R-:W-:Y:S01]  /*80b0*/  IMAD.SHL.U32 R2, R2, 0x100000, RZ ;  /* 0x0010000002027824 */ /* 0x000fe200078e00ff */
[----:B------:R-:W-:-:S04]  /*80c0*/  LEA R3, R0, 0x3b800000, 0x17 ;  /* 0x3b80000000037811 */ /* 0x000fc800078eb8ff */
[----:B------:R-:W-:-:S07]  /*80d0*/  LOP3.LUT R4, R3, R2, R4, 0xfe, !PT ;  /* 0x0000000203047212 */ /* 0x000fce00078efe04 */
.L_x_5961:
[----:B------:R-:W-:Y:S05]  /*80e0*/  BSYNC B0 ;  /* 0x0000000000007941 */ /* 0x000fea0003800000 */
.L_x_5960:
[----:B------:R-:W0:Y:S02]  /*80f0*/  F2I.FTZ.TRUNC.NTZ R4, R4 ;  /* 0x0000000400047305 */ /* 0x000e24000021f100 */
[----:B0-----:R-:W-:Y:S01]  /*8100*/  PRMT R0, R4, 0x7610, R0 ;  /* 0x0000761004007816 */ /* 0x001fe20000000000 */
[----:B------:R-:W-:Y:S06]  /*8110*/  BRA `(.L_x_5945) ;  /* 0x0000000400107947 */ /* 0x000fec0003800000 */
.L_x_5958:
        /* <DEDUP_REMOVED lines=21> */
.L_x_5967:
[----:B------:R-:W-:Y:S05]  /*8270*/  BSYNC B1 ;  /* 0x0000000000017941 */ /* 0x000fea0003800000 */
.L_x_5966:
[----:B------:R-:W-:Y:S01]  /*8280*/  IMAD.SHL.U32 R2, R2, 0x200000, RZ ;  /* 0x0020000002027824 */ /* 0x000fe200078e00ff */
[----:B------:R-:W-:-:S04]  /*8290*/  LEA R3, R0, 0x37800000, 0x17 ;  /* 0x3780000000037811 */ /* 0x000fc800078eb8ff */
[----:B------:R-:W-:-:S07]  /*82a0*/  LOP3.LUT R4, R3, R2, R4, 0xfe, !PT ;  /* 0x0000000203047212 */ /* 0x000fce00078efe04 */
.L_x_5965:
[----:B------:R-:W-:Y:S05]  /*82b0*/  BSYNC B0 ;  /* 0x0000000000007941 */ /* 0x000fea0003800000 */
.L_x_5964:
[----:B------:R-:W0:Y:S02]  /*82c0*/  F2I.FTZ.TRUNC.NTZ R4, R4 ;  /* 0x0000000400047305 */ /* 0x000e24000021f100 */
[----:B0-----:R-:W-:Y:S01]  /*82d0*/  PRMT R0, R4, 0x7610, R0 ;  /* 0x0000761004007816 */ /* 0x001fe20000000000 */
[----:B------:R-:W-:Y:S06]  /*82e0*/  BRA `(.L_x_5945) ;  /* 0x00000000009c7947 */ /* 0x000fec0003800000 */
.L_x_5957:
        /* <DEDUP_REMOVED lines=14> */
.L_x_5971:
[----:B------:R-:W-:Y:S05]  /*83d0*/  BSYNC B0 ;  /* 0x0000000000007941 */ /* 0x000fea0003800000 */
.L_x_5970:
[----:B------:R-:W0:Y:S02]  /*83e0*/  F2I.FTZ.TRUNC.NTZ R4, R4 ;  /* 0x0000000400047305 */ /* 0x000e24000021f100 */
[----:B0-----:R-:W-:Y:S01]  /*83f0*/  PRMT R0, R4, 0x7610, R0 ;  /* 0x0000761004007816 */ /* 0x001fe20000000000 */
[----:B------:R-:W-:Y:S06]  /*8400*/  BRA `(.L_x_5945) ;  /* 0x0000000000547947 */ /* 0x000fec0003800000 */
.L_x_5944:
        /* <DEDUP_REMOVED lines=16> */
.L_x_5972:
[----:B------:R-:W-:Y:S01]  /*8510*/  PRMT R0, RZ, 0x7610, R0 ;  /* 0x00007610ff007816 */ /* 0x000fe20000000000 */
[----:B------:R-:W-:Y:S06]  /*8520*/  BRA `(.L_x_5945) ;  /* 0x00000000000c7947 */ /* 0x000fec0003800000 */
.L_x_5969:
[----:B------:R1:W5:Y:S01]  /*8530*/  LDG.E.U8 R0, desc[UR36][R2.64] ;  /* 0x0000002402007981 */ /* 0x000362000c1e1100 */
[----:B------:R-:W-:Y:S05]  /*8540*/  BRA `(.L_x_5945) ;  /* 0x0000000000047947 */ /* 0x000fea0003800000 */
.L_x_5968:
[----:B------:R2:W5:Y:S02]  /*8550*/  LDG.E.U8 R0, desc[UR36][R2.64] ;  /* 0x0000002402007981 */ /* 0x000564000c1e1100 */
.L_x_5945:
        /* <DEDUP_REMOVED lines=16> */
.L_x_5976:
[----:B------:R3:W-:Y:S01]  /*8660*/  STG.E.U8 desc[UR36][R16.64], R5 ;  /* 0x0000000510007986 */ /* 0x0007e2000c101124 */
[----:B------:R-:W-:Y:S05]  /*8670*/  BRA `(.L_x_5978) ;  /* 0x0000000c00987947 */ /* 0x000fea0003800000 */
.L_x_5975:
        /* <DEDUP_REMOVED lines=12> */
.L_x_5980:
[----:B------:R-:W-:-:S04]  /*8740*/  LOP3.LUT R5, R5, 0xffff, RZ, 0xc0, !PT ;  /* 0x0000ffff05057812 */ /* 0x000fc800078ec0ff */
[----:B------:R-:W-:-:S05]  /*8750*/  PRMT R3, R5, 0x8880, RZ ;  /* 0x0000888005037816 */ /* 0x000fca00000000ff */
[----:B------:R2:W-:Y:S01]  /*8760*/  STG.E desc[UR36][R16.64], R3 ;  /* 0x0000000310007986 */ /* 0x0005e2000c101924 */
[----:B------:R-:W-:Y:S05]  /*8770*/  BRA `(.L_x_5978) ;  /* 0x0000000c00587947 */ /* 0x000fea0003800000 */
.L_x_5979:
[----:B------:R-:W-:-:S04]  /*8780*/  PRMT R3, R5, 0x8880, RZ ;  /* 0x0000888005037816 */ /* 0x000fc800000000ff */
[----:B------:R-:W-:-:S05]  /*8790*/  PRMT R3, R3, 0x7710, RZ ;  /* 0x0000771003037816 */ /* 0x000fca00000000ff */
[----:B------:R0:W-:Y:S01]  /*87a0*/  STG.E.U16 desc[UR36][R16.64], R3 ;  /* 0x0000000310007986 */ /* 0x0001e2000c101524 */
[----:B------:R-:W-:Y:S05]  /*87b0*/  BRA `(.L_x_5978) ;  /* 0x0000000c00487947 */ /* 0x000fea0003800000 */
.L_x_5974:
        /* <DEDUP_REMOVED lines=9> */
.L_x_5982:
[----:B------:R-:W0:Y:S02]  /*8850*/  I2F.S8 R0, R5 ;  /* 0x0000000500007306 */ /* 0x000e240000001400 */
[----:B0-----:R-:W-:-:S05]  /*8860*/  F2FP.F16.F32.PACK_AB R0, RZ, R0 ;  /* 0x00000000ff00723e */ /* 0x001fca00000000ff */
[----:B------:R0:W-:Y:S01]  /*8870*/  STG.E.U16 desc[UR36][R16.64], R0 ;  /* 0x0000000010007986 */ /* 0x0001e2000c101524 */
[----:B------:R-:W-:Y:S05]  /*8880*/  BRA `(.L_x_5978) ;  /* 0x0000000c00147947 */ /* 0x000fea0003800000 */
.L_x_5981:
        /* <DEDUP_REMOVED lines=10> */
.L_x_5984:
[----:B------:R-:W0:Y:S02]  /*8930*/  I2F.S8 R5, R5 ;  /* 0x0000000500057306 */ /* 0x000e240000001400 */
[----:B0-----:R-:W-:-:S04]  /*8940*/  F2FP.F16.F32.PACK_AB R3, RZ, R5 ;  /* 0x00000005ff03723e */ /* 0x001fc800000000ff */
[----:B------:R-:W-:-:S05]  /*8950*/  PRMT R3, R3, 0x5410, RZ ;  /* 0x0000541003037816 */ /* 0x000fca00000000ff */
[----:B------:R0:W-:Y:S01]  /*8960*/  STG.E desc[UR36][R16.64], R3 ;  /* 0x0000000310007986 */ /* 0x0001e2000c101924 */
[----:B------:R-:W-:Y:S05]  /*8970*/  BRA `(.L_x_5978) ;  /* 0x0000000800d87947 */ /* 0x000fea0003800000 */
.L_x_5983:
[----:B------:R-:W-:-:S04]  /*8980*/  PRMT R2, R5, 0x8880, RZ ;  /* 0x0000888005027816 */ /* 0x000fc800000000ff */
[----:B------:R-:W-:-:S06]  /*8990*/  PRMT R2, R2, 0x7710, RZ ;  /* 0x0000771002027816 */ /* 0x000fcc00000000ff */
[----:B------:R-:W0:Y:S02]  /*89a0*/  I2F.F64.S16 R2, R2 ;  /* 0x0000000200027312 */ /* 0x000e240000101c00 */
[----:B0-----:R0:W-:Y:S01]  /*89b0*/  STG.E.64 desc[UR36][R16.64], R2 ;  /* 0x0000000210007986 */ /* 0x0011e2000c101b24 */
[----:B------:R-:W-:Y:S05]  /*89c0*/  BRA `(.L_x_5978) ;  /* 0x0000000800c47947 */ /* 0x000fea0003800000 */
.L_x_5973:
        /* <DEDUP_REMOVED lines=12> */
.L_x_5987:
[----:B------:R-:W-:Y:S02]  /*8a90*/  PRMT R4, R5, 0x8880, RZ ;  /* 0x0000888005047816 */ /* 0x000fe400000000ff */
[----:B------:R-:W-:Y:S02]  /*8aa0*/  CS2R R6, SRZ ;  /* 0x0000000000067805 */ /* 0x000fe4000001ff00 */
[----:B------:R-:W-:-:S06]  /*8ab0*/  PRMT R4, R4, 0x7710, RZ ;  /* 0x0000771004047816 */ /* 0x000fcc00000000ff */
[----:B------:R-:W0:Y:S02]  /*8ac0*/  I2F.F64.S16 R4, R4 ;  /* 0x0000000400047312 */ /* 0x000e240000101c00 */
[----:B0-----:R0:W-:Y:S01]  /*8ad0*/  STG.E.128 desc[UR36][R16.64], R4 ;  /* 0x0000000410007986 */ /* 0x0011e2000c101d24 */
[----:B------:R-:W-:Y:S05]  /*8ae0*/  BRA `(.L_x_5978) ;  /* 0x00000008007c7947 */ /* 0x000fea0003800000 */
.L_x_5986:
        /* <DEDUP_REMOVED lines=21> */
.L_x_5991:
[----:B------:R-:W-:Y:S05]  /*8c40*/  BSYNC B0 ;  /* 0x0000000000007941 */ /* 0x000fea0003800000 */
.L_x_5990:
[----:B------:R-:W-:-:S05]  /*8c50*/  LOP3.LUT R3, R0, R3, RZ, 0xfc, !PT ;  /* 0x0000000300037212 */ /* 0x000fca00078efcff */
[----:B------:R0:W-:Y:S01]  /*8c60*/  STG.E.U8 desc[UR36][R16.64], R3 ;  /* 0x0000000310007986 */ /* 0x0001e2000c101124 */
[----:B------:R-:W-:Y:S05]  /*8c70*/  BRA `(.L_x_5978) ;  /* 0x0000000800187947 */ /* 0x000fea0003800000 */
.L_x_5989:
        /* <DEDUP_REMOVED lines=13> */
.L_x_5993:
[----:B------:R-:W-:Y:S01]  /*8d50*/  IMAD.MOV.U32 R0, RZ, RZ, 0x7f ;  /* 0x0000007fff007424 */ /* 0x000fe200078e00ff */
[----:B------:R-:W-:-:S04]  /*8d60*/  ISETP.GT.U32.AND P0, PT, R2, 0x7f800000, PT ;  /* 0x7f8000000200780c */ /* 0x000fc80003f04070 */
[----:B------:R-:W-:-:S09]  /*8d70*/  SEL R0, R0, 0x7c, P0 ;  /* 0x0000007c00007807 */ /* 0x000fd20000000000 */
.L_x_5994:
[----:B------:R-:W-:Y:S05]  /*8d80*/  BSYNC B0 ;  /* 0x0000000000007941 */ /* 0x000fea0003800000 */
.L_x_5992:
[----:B------:R-:W-:-:S04]  /*8d90*/  LOP3.LUT R2, R5, 0x80000000, RZ, 0xc0, !PT ;  /* 0x8000000005027812 */ /* 0x000fc800078ec0ff */
[----:B------:R-:W-:-:S04]  /*8da0*/  SHF.R.U32.HI R3, RZ, 0x18, R2 ;  /* 0x00000018ff037819 */ /* 0x000fc80000011602 */
[----:B------:R-:W-:-:S05]  /*8db0*/  LOP3.LUT R3, R0, R3, RZ, 0xfc, !PT ;  /* 0x0000000300037212 */ /* 0x000fca00078efcff */
[----:B------:R0:W-:Y:S01]  /*8dc0*/  STG.E.U8 desc[UR36][R16.64], R3 ;  /* 0x0000000310007986 */ /* 0x0001e2000c101124 */
[----:B------:R-:W-:Y:S05]  /*8dd0*/  BRA `(.L_x_5978) ;  /* 0x0000000400c07947 */ /* 0x000fea0003800000 */
.L_x_5988:
[----:B------:R-:W0:Y:S02]  /*8de0*/  I2F.S8 R0, R5 ;  /* 0x0000000500007306 */ /* 0x000e240000001400 */
[----:B0-----:R-:W-:-:S05]  /*8df0*/  F2FP.BF16.F32.PACK_AB R0, RZ, R0 ;  /* 0x00000000ff00723e */ /* 0x001fca00000010ff */
[----:B------:R0:W-:Y:S01]  /*8e00*/  STG.E.U16 desc[UR36][R16.64], R0 ;  /* 0x0000000010007986 */ /* 0x0001e2000c101524 */
[----:B------:R-:W-:Y:S05]  /*8e10*/  BRA `(.L_x_5978) ;  /* 0x0000000400b07947 */ /* 0x000fea0003800000 */
.L_x_5985:
        /* <DEDUP_REMOVED lines=12> */
.L_x_5997:
        /* <DEDUP_REMOVED lines=17> */
.L_x_6000:
[----:B------:R-:W-:-:S04]  /*8ff0*/  LOP3.LUT R2, R5, 0x80000000, RZ, 0xc0, !PT ;  /* 0x8000000005027812 */ /* 0x000fc800078ec0ff */
[----:B------:R-:W-:-:S04]  /*9000*/  SHF.R.U32.HI R3, RZ, 0x18, R2 ;  /* 0x00000018ff037819 */ /* 0x000fc80000011602 */
[----:B------:R-:W-:-:S04]  /*9010*/  LOP3.LUT R0, R0, R3, RZ, 0xfc, !PT ;  /* 0x0000000300007212 */ /* 0x000fc800078efcff */
[----:B------:R-:W-:-:S07]  /*9020*/  PRMT R8, R0, 0x7610, R8 ;  /* 0x0000761000087816 */ /* 0x000fce0000000008 */
.L_x_5999:
[----:B------:R-:W-:Y:S05]  /*9030*/  BSYNC B0 ;  /* 0x0000000000007941 */ /* 0x000fea0003800000 */
.L_x_5998:
[----:B------:R0:W-:Y:S01]  /*9040*/  STG.E.U8 desc[UR36][R16.64], R8 ;  /* 0x0000000810007986 */ /* 0x0001e2000c101124 */
[----:B------:R-:W-:Y:S05]  /*9050*/  BRA `(.L_x_5978) ;  /* 0x0000000400207947 */ /* 0x000fea0003800000 */
.L_x_5996:
        /* <DEDUP_REMOVED lines=17> */
.L_x_6003:
[----:B------:R-:W-:-:S04]  /*9170*/  LOP3.LUT R2, R5, 0x80000000, RZ, 0xc0, !PT ;  /* 0x8000000005027812 */ /* 0x000fc800078ec0ff */
[----:B------:R-:W-:-:S04]  /*9180*/  SHF.R.U32.HI R3, RZ, 0x18, R2 ;  /* 0x00000018ff037819 */ /* 0x000fc80000011602 */
[----:B------:R-:W-:-:S04]  /*9190*/  LOP3.LUT R0, R0, R3, RZ, 0xfc, !PT ;  /* 0x0000000300007212 */ /* 0x000fc800078efcff */
[----:B------:R-:W-:-:S07]  /*91a0*/  PRMT R8, R0, 0x7610, R8 ;  /* 0x0000761000087816 */ /* 0x000fce0000000008 */
.L_x_6002:
[----:B------:R-:W-:Y:S05]  /*91b0*/  BSYNC B0 ;  /* 0x0000000000007941 */ /* 0x000fea0003800000 */
.L_x_6001:
[----:B------:R0:W-:Y:S01]  /*91c0*/  STG.E.U8 desc[UR36][R16.64], R8 ;  /* 0x0000000810007986 */ /* 0x0001e2000c101124 */
[----:B------:R-:W-:Y:S05]  /*91d0*/  BRA `(.L_x_5978) ;  /* 0x0000000000c07947 */ /* 0x000fea0003800000 */
.L_x_5995:
        /* <DEDUP_REMOVED lines=22> */
.L_x_5977:
        /* <DEDUP_REMOVED lines=16> */
.L_x_6006:
[----:B------:R-:W-:Y:S05]  /*9440*/  BRA `(.L_x_5978) ;  /* 0x0000000000247947 */ /* 0x000fea0003800000 */
.L_x_6005:
[----:B------:R-:W-:-:S04]  /*9450*/  LOP3.LUT R5, R5, 0xffff, RZ, 0xc0, !PT ;  /* 0x0000ffff05057812 */ /* 0x000fc800078ec0ff */
[----:B------:R-:W-:-:S05]  /*9460*/  PRMT R5, R5, 0x8880, RZ ;  /* 0x0000888005057816 */ /* 0x000fca00000000ff */
[----:B------:R-:W-:-:S05]  /*9470*/  IMAD.MOV.U32 R2, RZ, RZ, R5 ;  /* 0x000000ffff027224 */ /* 0x000fca00078e0005 */
[----:B------:R-:W-:-:S05]  /*9480*/  SHF.R.S32.HI R3, RZ, 0x1f, R2 ;  /* 0x0000001fff037819 */ /* 0x000fca0000011402 */
[----:B------:R0:W-:Y:S01]  /*9490*/  STG.E.64 desc[UR36][R16.64], R2 ;  /* 0x0000000210007986 */ /* 0x0001e2000c101b24 */
[----:B------:R-:W-:Y:S05]  /*94a0*/  BRA `(.L_x_5978) ;  /* 0x00000000000c7947 */ /* 0x000fea0003800000 */
.L_x_6004:
[----:B------:R-:W-:-:S04]  /*94b0*/  LOP3.LUT R5, R5, 0xffff, RZ, 0xc0, !PT ;  /* 0x0000ffff05057812 */ /* 0x000fc800078ec0ff */
[----:B------:R-:W-:-:S05]  /*94c0*/  PRMT R3, R5, 0x8880, RZ ;  /* 0x0000888005037816 */ /* 0x000fca00000000ff */
[----:B------:R0:W-:Y:S02]  /*94d0*/  STG.E desc[UR36][R16.64], R3 ;  /* 0x0000000310007986 */ /* 0x0001e4000c101924 */
.L_x_5978:
[----:B------:R-:W-:-:S07]  /*94e0*/  VIADD R19, R19, 0x80 ;  /* 0x0000008013137836 */ /* 0x000fce0000000000 */
.L_x_5938:
[----:B------:R-:W-:Y:S05]  /*94f0*/  BSYNC B6 ;  /* 0x0000000000067941 */ /* 0x000fea0003800000 */
.L_x_5937:
        /* <DEDUP_REMOVED lines=306> */
.L_x_6007:
        /* <DEDUP_REMOVED lines=20> */
.L_x_6011:
[----:B------:R4:W5:Y:S01]  /*a960*/  LDG.E.U8 R0, desc[UR36][R2.64] ;  /* 0x0000002402007981 */ /* 0x000962000c1e1100 */
[----:B------:R-:W-:Y:S05]  /*a970*/  BRA `(.L_x_6013) ;  /* 0x0000000c00547947 */ /* 0x000fea0003800000 */
.L_x_6010:
        /* <DEDUP_REMOVED lines=8> */
.L_x_6015:
[----:B------:R2:W5:Y:S01]  /*aa00*/  LDG.E.U8 R0, desc[UR36][R2.64] ;  /* 0x0000002402007981 */ /* 0x000562000c1e1100 */
[----:B------:R-:W-:Y:S05]  /*aa10*/  BRA `(.L_x_6013) ;  /* 0x0000000c002c7947 */ /* 0x000fea0003800000 */
.L_x_6014:
[----:B------:R0:W5:Y:S01]  /*aa20*/  LDG.E.U16 R0, desc[UR36][R2.64] ;  /* 0x0000002402007981 */ /* 0x000162000c1e1500 */
[----:B------:R-:W-:Y:S05]  /*aa30*/  BRA `(.L_x_6013) ;  /* 0x0000000c00247947 */ /* 0x000fea0003800000 */
.L_x_6009:
        /* <DEDUP_REMOVED lines=9> */
.L_x_6017:
[----:B------:R-:W2:Y:S02]  /*aad0*/  LDG.E.U16 R4, desc[UR36][R2.64] ;  /* 0x0000002402047981 */ /* 0x000ea4000c1e1500 */
[----:B--2---:R-:W-:-:S06]  /*aae0*/  HADD2.F32 R4, -RZ, R4.H0_H0 ;  /* 0x20000004ff047230 */ /* 0x004fcc0000004100 */
[----:B------:R-:W0:Y:S02]  /*aaf0*/  F2I.FTZ.TRUNC.NTZ R4, R4 ;  /* 0x0000000400047305 */ /* 0x000e24000021f100 */
[----:B0-----:R-:W-:Y:S01]  /*ab00*/  PRMT R0, R4, 0x7610, R0 ;  /* 0x0000761004007816 */ /* 0x001fe20000000000 */
[----:B------:R-:W-:Y:S06]  /*ab10*/  BRA `(.L_x_6013) ;  /* 0x0000000800ec7947 */ /* 0x000fec0003800000 */
.L_x_6016:
        /* <DEDUP_REMOVED lines=9> */
.L_x_6019:
[----:B------:R-:W2:Y:S02]  /*abb0*/  LDG.E.U16 R2, desc[UR36][R2.64] ;  /* 0x0000002402027981 */ /* 0x000ea4000c1e1500 */
[----:B--2---:R-:W-:-:S06]  /*abc0*/  HADD2.F32 R4, -RZ, R2.H0_H0 ;  /* 0x20000002ff047230 */ /* 0x004fcc0000004100 */
[----:B------:R-:W0:Y:S02]  /*abd0*/  F2I.FTZ.TRUNC.NTZ R4, R4 ;  /* 0x0000000400047305 */ /* 0x000e24000021f100 */
[----:B0-----:R-:W-:Y:S01]  /*abe0*/  PRMT R0, R4, 0x7610, R0 ;  /* 0x0000761004007816 */ /* 0x001fe20000000000 */
[----:B------:R-:W-:Y:S06]  /*abf0*/  BRA `(.L_x_6013) ;  /* 0x0000000800b47947 */ /* 0x000fec0003800000 */
.L_x_6018:
[----:B------:R-:W2:Y:S02]  /*ac00*/  LDG.E.64 R2, desc[UR36][R2.64] ;  /* 0x0000002402027981 */ /* 0x000ea4000c1e1b00 */
[----:B--2---:R0:W1:Y:S01]  /*ac10*/  F2I.F64.TRUNC R0, R2 ;  /* 0x0000000200007311 */ /* 0x004062000030d100 */
[----:B------:R-:W-:Y:S05]  /*ac20*/  BRA `(.L_x_6013) ;  /* 0x0000000800a87947 */ /* 0x000fea0003800000 */
.L_x_6008:
        /* <DEDUP_REMOVED lines=12> */
.L_x_6022:
[----:B------:R-:W2:Y:S02]  /*acf0*/  LDG.E.64 R2, desc[UR36][R2.64] ;  /* 0x0000002402027981 */ /* 0x000ea4000c1e1b00 */
[----:B--2---:R0:W1:Y:S01]  /*ad00*/  F2I.F64.TRUNC R0, R2 ;  /* 0x0000000200007311 */ /* 0x004062000030d100 */
[----:B------:R-:W-:Y:S05]  /*ad10*/  BRA `(.L_x_6013) ;  /* 0x00000008006c7947 */ /* 0x000fea0003800000 */
.L_x_6021:
        /* <DEDUP_REMOVED lines=28> */
.L_x_6024:
        /* <DEDUP_REMOVED lines=15> */
.L_x_6023:
[----:B------:R-:W2:Y:S02]  /*afd0*/  LDG.E.U16 R4, desc[UR36][R2.64] ;  /* 0x0000002402047981 */ /* 0x000ea4000c1e1500 */
[----:B--2---:R-:W-:-:S06]  /*afe0*/  IMAD.U32 R4, R4, 0x10000, RZ ;  /* 0x0001000004047824 */ /* 0x004fcc00078e00ff */
[----:B------:R-:W0:Y:S02]  /*aff0*/  F2I.FTZ.TRUNC.NTZ R4, R4 ;  /* 0x0000000400047305 */ /* 0x000e24000021f100 */
[----:B0-----:R-:W-:Y:S01]  /*b000*/  PRMT R0, R4, 0x7610, R0 ;  /* 0x0000761004007816 */ /* 0x001fe20000000000 */
[----:B------:R-:W-:Y:S06]  /*b010*/  BRA `(.L_x_6013) ;  /* 0x0000000400ac7947 */ /* 0x000fec0003800000 */
.L_x_6020:
        /* <DEDUP_REMOVED lines=10> */
.L_x_6027:
        /* <DEDUP_REMOVED lines=21> */
.L_x_6031:
[----:B------:R-:W-:Y:S05]  /*b210*/  BSYNC B1 ;  /* 0x0000000000017941 */ /* 0x000fea0003800000 */
.L_x_6030:
[----:B------:R-:W-:Y:S01]  /*b220*/  IMAD.SHL.U32 R2, R2, 0x100000, RZ ;  /* 0x0010000002027824 */ /* 0x000fe200078e00ff */
[----:B------:R-:W-:-:S04]  /*b230*/  LEA R3, R0, 0x3b800000, 0x17 ;  /* 0x3b80000000037811 */ /* 0x000fc800078eb8ff */
[----:B------:R-:W-:-:S07]  /*b240*/  LOP3.LUT R4, R3, R2, R4, 0xfe, !PT ;  /* 0x0000000203047212 */ /* 0x000fce00078efe04 */
.L_x_6029:
[----:B------:R-:W-:Y:S05]  /*b250*/  BSYNC B0 ;  /* 0x0000000000007941 */ /* 0x000fea0003800000 */
.L_x_6028:
[----:B------:R-:W0:Y:S02]  /*b260*/  F2I.FTZ.TRUNC.NTZ R4, R4 ;  /* 0x0000000400047305 */ /* 0x000e24000021f100 */
[----:B0-----:R-:W-:Y:S01]  /*b270*/  PRMT R0, R4, 0x7610, R0 ;  /* 0x0000761004007816 */ /* 0x001fe20000000000 */
[----:B------:R-:W-:Y:S06]  /*b280*/  BRA `(.L_x_6013) ;  /* 0x0000000400107947 */ /* 0x000fec0003800000 */
.L_x_6026:
        /* <DEDUP_REMOVED lines=21> */
.L_x_6035:
[----:B------:R-:W-:Y:S05]  /*b3e0*/  BSYNC B1 ;  /* 0x0000000000017941 */ /* 0x000fea0003800000 */
.L_x_6034:
[----:B------:R-:W-:Y:S01]  /*b3f0*/  IMAD.SHL.U32 R2, R2, 0x200000, RZ ;  /* 0x0020000002027824 */ /* 0x000fe200078e00ff */
[----:B------:R-:W-:-:S04]  /*b400*/  LEA R3, R0, 0x37800000, 0x17 ;  /* 0x3780000000037811 */ /* 0x000fc800078eb8ff */
[----:B------:R-:W-:-:S07]  /*b410*/  LOP3.LUT R4, R3, R2, R4, 0xfe, !PT ;  /* 0x0000000203047212 */ /* 0x000fce00078efe04 */
.L_x_6033:
[----:B------:R-:W-:Y:S05]  /*b420*/  BSYNC B0 ;  /* 0x0000000000007941 */ /* 0x000fea0003800000 */
.L_x_6032:
[----:B------:R-:W0:Y:S02]  /*b430*/  F2I.FTZ.TRUNC.NTZ R4, R4 ;  /* 0x0000000400047305 */ /* 0x000e24000021f100 */
[----:B0-----:R-:W-:Y:S01]  /*b440*/  PRMT R0, R4, 0x7610, R0 ;  /* 0x0000761004007816 */ /* 0x001fe20000000000 */
[----:B------:R-:W-:Y:S06]  /*b450*/  BRA `(.L_x_6013) ;  /* 0x00000000009c7947 */ /* 0x000fec0003800000 */
.L_x_6025:
        /* <DEDUP_REMOVED lines=14> */
.L_x_6039:
[----:B------:R-:W-:Y:S05]  /*b540*/  BSYNC B0 ;  /* 0x0000000000007941 */ /* 0x000fea0003800000 */
.L_x_6038:
[----:B------:R-:W0:Y:S02]  /*b550*/  F2I.FTZ.TRUNC.NTZ R4, R4 ;  /* 0x0000000400047305 */ /* 0x000e24000021f100 */
[----:B0-----:R-:W-:Y:S01]  /*b560*/  PRMT R0, R4, 0x7610, R0 ;  /* 0x0000761004007816 */ /* 0x001fe20000000000 */
[----:B------:R-:W-:Y:S06]  /*b570*/  BRA `(.L_x_6013) ;  /* 0x0000000000547947 */ /* 0x000fec0003800000 */
.L_x_6012:
        /* <DEDUP_REMOVED lines=16> */
.L_x_6040:
[----:B------:R-:W-:Y:S01]  /*b680*/  PRMT R0, RZ, 0x7610, R0 ;  /* 0x00007610ff007816 */ /* 0x000fe20000000000 */
[----:B------:R-:W-:Y:S06]  /*b690*/  BRA `(.L_x_6013) ;  /* 0x00000000000c7947 */ /* 0x000fec0003800000 */
.L_x_6037:
[----:B------:R0:W5:Y:S01]  /*b6a0*/  LDG.E.U8 R0, desc[UR36][R2.64] ;  /* 0x0000002402007981 */ /* 0x000162000c1e1100 */
[----:B------:R-:W-:Y:S05]  /*b6b0*/  BRA `(.L_x_6013) ;  /* 0x0000000000047947 */ /* 0x000fea0003800000 */
.L_x_6036:
[----:B------:R0:W5:Y:S02]  /*b6c0*/  LDG.E.U8 R0, desc[UR36][R2.64] ;  /* 0x0000002402007981 */ /* 0x000164000c1e1100 */
.L_x_6013:
[----:B01234-:R-:W0:Y:S01]  /*b6d0*/  LDC.U8 R3, c[0x0][0x422] ;  /* 0x00010880ff037b82 */ /* 0x01fe220000000000 */
[----:B------:R-:W-:Y:S02]  /*b6e0*/  ULDC.U8 UR4, c[0x0][0x421] ;  /* 0x0001084000047ab9 */ /* 0x000fe40000000000 */
        /* <DEDUP_REMOVED lines=14> */
.L_x_6044:
[----:B------:R-:W-:Y:S01]  /*b7d0*/  STG.E.U8 desc[UR36][R16.64], R5 ;  /* 0x0000000510007986 */ /* 0x000fe2000c101124 */
[----:B------:R-:W-:Y:S05]  /*b7e0*/  EXIT ;  /* 0x000000000000794d */ /* 0x000fea0003800000 */
.L_x_6043:
        /* <DEDUP_REMOVED lines=10> */
[----:B------:R-:W-:Y:S01]  /*b890*/  STG.E.64 desc[UR36][R16.64], R2 ;  /* 0x0000000210007986 */ /* 0x000fe2000c101b24 */
[----:B------:R-:W-:Y:S05]  /*b8a0*/  EXIT ;  /* 0x000000000000794d */ /* 0x000fea0003800000 */
.L_x_6047:
[----:B------:R-:W-:-:S04]  /*b8b0*/  LOP3.LUT R5, R5, 0xffff, RZ, 0xc0, !PT ;  /* 0x0000ffff05057812 */ /* 0x000fc800078ec0ff */
[----:B------:R-:W-:-:S05]  /*b8c0*/  PRMT R3, R5, 0x8880, RZ ;  /* 0x0000888005037816 */ /* 0x000fca00000000ff */
[----:B------:R-:W-:Y:S01]  /*b8d0*/  STG.E desc[UR36][R16.64], R3 ;  /* 0x0000000310007986 */ /* 0x000fe2000c101924 */
[----:B------:R-:W-:Y:S05]  /*b8e0*/  EXIT ;  /* 0x000000000000794d */ /* 0x000fea0003800000 */
.L_x_6046:
[----:B------:R-:W-:-:S04]  /*b8f0*/  PRMT R3, R5, 0x8880, RZ ;  /* 0x0000888005037816 */ /* 0x000fc800000000ff */
[----:B------:R-:W-:-:S05]  /*b900*/  PRMT R3, R3, 0x7710, RZ ;  /* 0x0000771003037816 */ /* 0x000fca00000000ff */
[----:B------:R-:W-:Y:S01]  /*b910*/  STG.E.U16 desc[UR36][R16.64], R3 ;  /* 0x0000000310007986 */ /* 0x000fe2000c101524 */
[----:B------:R-:W-:Y:S05]  /*b920*/  EXIT ;  /* 0x000000000000794d */ /* 0x000fea0003800000 */
.L_x_6042:
[----:B------:R-:W-:-:S13]  /*b930*/  ISETP.GT.AND P0, PT, R2, 0x6, PT ;  /* 0x000000060200780c */ /* 0x000fda0003f04270 */
[----:B------:R-:W-:Y:S05]  /*b940*/  @P0 BRA `(.L_x_6048) ;  /* 0x00000000002c0947 */ /* 0x000fea0003800000 */
[----:B------:R-:W-:-:S13]  /*b950*/  ISETP.NE.AND P0, PT, R2, 0x5, PT ;  /* 0x000000050200780c */ /* 0x000fda0003f05270 */
[----:B------:R-:W-:Y:S05]  /*b960*/  @!P0 BRA `(.L_x_6049) ;  /* 0x0000000000148947 */ /* 0x000fea0003800000 */
[----:B------:R-:W-:-:S13]  /*b970*/  ISETP.NE.AND P0, PT, R2, 0x6, PT ;  /* 0x000000060200780c */ /* 0x000fda0003f05270 */
[----:B------:R-:W-:Y:S05]  /*b980*/  @P0 BRA `(.L_x_6045) ;  /* 0x0000000800c80947 */ /* 0x000fea0003800000 */
[----:B------:R-:W0:Y:S02]  /*b990*/  I2F.S8 R3, R5 ;  /* 0x0000000500037306 */ /* 0x000e240000001400 */
[----:B0-----:R-:W-:Y:S01]  /*b9a0*/  STG.E desc[UR36][R16.64], R3 ;  /* 0x0000000310007986 */ /* 0x001fe2000c101924 */
[----:B------:R-:W-:Y:S05]  /*b9b0*/  EXIT ;  /* 0x000000000000794d */ /* 0x000fea0003800000 */
.L_x_6049:
[----:B------:R-:W0:Y:S02]  /*b9c0*/  I2F.S8 R0, R5 ;  /* 0x0000000500007306 */ /* 0x000e240000001400 */
[----:B0-----:R-:W-:-:S05]  /*b9d0*/  F2FP.F16.F32.PACK_AB R0, RZ, R0 ;  /* 0x00000000ff00723e */ /* 0x001fca00000000ff */
[----:B------:R-:W-:Y:S01]  /*b9e0*/  STG.E.U16 desc[UR36][R16.64], R0 ;  /* 0x0000000010007986 */ /* 0x000fe2000c101524 */
[----:B------:R-:W-:Y:S05]  /*b9f0*/  EXIT ;  /* 0x000000000000794d */ /* 0x000fea0003800000 */
.L_x_6048:
        /* <DEDUP_REMOVED lines=8> */
[----:B0-----:R-:W-:Y:S01]  /*ba80*/  STG.E.64 desc[UR36][R16.64], R2 ;  /* 0x0000000210007986 */ /* 0x001fe2000c101b24 */
[----:B------:R-:W-:Y:S05]  /*ba90*/  EXIT ;  /* 0x000000000000794d */ /* 0x000fea0003800000 */
.L_x_6051:
[----:B------:R-:W0:Y:S02]  /*baa0*/  I2F.S8 R5, R5 ;  /* 0x0000000500057306 */ /* 0x000e240000001400 */
[----:B0-----:R-:W-:-:S04]  /*bab0*/  F2FP.F16.F32.PACK_AB R3, RZ, R5 ;  /* 0x00000005ff03723e */ /* 0x001fc800000000ff */
[----:B------:R-:W-:-:S05]  /*bac0*/  PRMT R3, R3, 0x5410, RZ ;  /* 0x0000541003037816 */ /* 0x000fca00000000ff */
[----:B------:R-:W-:Y:S01]  /*bad0*/  STG.E desc[UR36][R16.64], R3 ;  /* 0x0000000310007986 */ /* 0x000fe2000c101924 */
[----:B------:R-:W-:Y:S05]  /*bae0*/  EXIT ;  /* 0x000000000000794d */ /* 0x000fea0003800000 */
.L_x_6050:
[----:B------:R-:W-:-:S04]  /*baf0*/  PRMT R2, R5, 0x8880, RZ ;  /* 0x0000888005027816 */ /* 0x000fc800000000ff */
[----:B------:R-:W-:-:S06]  /*bb00*/  PRMT R2, R2, 0x7710, RZ ;  /* 0x0000771002027816 */ /* 0x000fcc00000000ff */
[----:B------:R-:W0:Y:S02]  /*bb10*/  I2F.F64.S16 R2, R2 ;  /* 0x0000000200027312 */ /* 0x000e240000101c00 */
[----:B0-----:R-:W-:Y:S01]  /*bb20*/  STG.E.64 desc[UR36][R16.64], R2 ;  /* 0x0000000210007986 */ /* 0x001fe2000c101b24 */
[----:B------:R-:W-:Y:S05]  /*bb30*/  EXIT ;  /* 0x000000000000794d */ /* 0x000fea0003800000 */
.L_x_6041:
        /* <DEDUP_REMOVED lines=10> */
[----:B------:R-:W-:Y:S01]  /*bbe0*/  STG.E.U8 desc[UR36][R16.64], R3 ;  /* 0x0000000310007986 */ /* 0x000fe2000c101124 */
[----:B------:R-:W-:Y:S05]  /*bbf0*/  EXIT ;  /* 0x000000000000794d */ /* 0x000fea0003800000 */
.L_x_6054:
[----:B------:R-:W-:Y:S02]  /*bc00*/  PRMT R4, R5, 0x8880, RZ ;  /* 0x0000888005047816 */ /* 0x000fe400000000ff */
[----:B------:R-:W-:Y:S02]  /*bc10*/  CS2R R6, SRZ ;  /* 0x0000000000067805 */ /* 0x000fe4000001ff00 */
[----:B------:R-:W-:-:S06]  /*bc20*/  PRMT R4, R4, 0x7710, RZ ;  /* 0x0000771004047816 */ /* 0x000fcc00000000ff */
[----:B------:R-:W0:Y:S02]  /*bc30*/  I2F.F64.S16 R4, R4 ;  /* 0x0000000400047312 */ /* 0x000e240000101c00 */
[----:B0-----:R-:W-:Y:S01]  /*bc40*/  STG.E.128 desc[UR36][R16.64], R4 ;  /* 0x0000000410007986 */ /* 0x001fe2000c101d24 */
[----:B------:R-:W-:Y:S05]  /*bc50*/  EXIT ;  /* 0x000000000000794d */ /* 0x000fea0003800000 */
.L_x_6053:
        /* <DEDUP_REMOVED lines=21> */
.L_x_6058:
[----:B------:R-:W-:Y:S05]  /*bdb0*/  BSYNC B0 ;  /* 0x0000000000007941 */ /* 0x000fea0003800000 */
.L_x_6057:
[----:B------:R-:W-:-:S05]  /*bdc0*/  LOP3.LUT R3, R0, R3, RZ, 0xfc, !PT ;  /* 0x0000000300037212 */ /* 0x000fca00078efcff */
[----:B------:R-:W-:Y:S01]  /*bdd0*/  STG.E.U8 desc[UR36][R16.64], R3 ;  /* 0x0000000310007986 */ /* 0x000fe2000c101124 */
[----:B------:R-:W-:Y:S05]  /*bde0*/  EXIT ;  /* 0x000000000000794d */ /* 0x000fea0003800000 */
.L_x_6056:
        /* <DEDUP_REMOVED lines=13> */
.L_x_6060:
[----:B------:R-:W-:Y:S01]  /*bec0*/  IMAD.MOV.U32 R0, RZ, RZ, 0x7f ;  /* 0x0000007fff007424 */ /* 0x000fe200078e00ff */
[----:B------:R-:W-:-:S04]  /*bed0*/  ISETP.GT.U32.AND P0, PT, R2, 0x7f800000, PT ;  /* 0x7f8000000200780c */ /* 0x000fc80003f04070 */
[----:B------:R-:W-:-:S09]  /*bee0*/  SEL R0, R0, 0x7c, P0 ;  /* 0x0000007c00007807 */ /* 0x000fd20000000000 */
.L_x_6061:
[----:B------:R-:W-:Y:S05]  /*bef0*/  BSYNC B0 ;  /* 0x0000000000007941 */ /* 0x000fea0003800000 */
.L_x_6059:
[----:B------:R-:W-:-:S04]  /*bf00*/  LOP3.LUT R2, R5, 0x80000000, RZ, 0xc0, !PT ;  /* 0x8000000005027812 */ /* 0x000fc800078ec0ff */
[----:B------:R-:W-:-:S04]  /*bf10*/  SHF.R.U32.HI R3, RZ, 0x18, R2 ;  /* 0x00000018ff037819 */ /* 0x000fc80000011602 */
[----:B------:R-:W-:-:S05]  /*bf20*/  LOP3.LUT R3, R0, R3, RZ, 0xfc, !PT ;  /* 0x0000000300037212 */ /* 0x000fca00078efcff */
[----:B------:R-:W-:Y:S01]  /*bf30*/  STG.E.U8 desc[UR36][R16.64], R3 ;  /* 0x0000000310007986 */ /* 0x000fe2000c101124 */
[----:B------:R-:W-:Y:S05]  /*bf40*/  EXIT ;  /* 0x000000000000794d */ /* 0x000fea0003800000 */
.L_x_6055:
[----:B------:R-:W0:Y:S02]  /*bf50*/  I2F.S8 R0, R5 ;  /* 0x0000000500007306 */ /* 0x000e240000001400 */
[----:B0-----:R-:W-:-:S05]  /*bf60*/  F2FP.BF16.F32.PACK_AB R0, RZ, R0 ;  /* 0x00000000ff00723e */ /* 0x001fca00000010ff */
[----:B------:R-:W-:Y:S01]  /*bf70*/  STG.E.U16 desc[UR36][R16.64], R0 ;  /* 0x0000000010007986 */ /* 0x000fe2000c101524 */
[----:B------:R-:W-:Y:S05]  /*bf80*/  EXIT ;  /* 0x000000000000794d */ /* 0x000fea0003800000 */
.L_x_6052:
        /* <DEDUP_REMOVED lines=10> */
[----:B------:R-:W-:Y:S01]  /*c030*/  STG.E.U16 desc[UR36][R16.64], R3 ;  /* 0x0000000310007986 */ /* 0x000fe2000c101524 */
[----:B------:R-:W-:Y:S05]  /*c040*/  EXIT ;  /* 0x000000000000794d */ /* 0x000fea0003800000 */
.L_x_6064:
        /* <DEDUP_REMOVED lines=17> */
.L_x_6067:
[----:B------:R-:W-:-:S04]  /*c160*/  LOP3.LUT R2, R5, 0x80000000, RZ, 0xc0, !PT ;  /* 0x8000000005027812 */ /* 0x000fc800078ec0ff */
[----:B------:R-:W-:-:S04]  /*c170*/  SHF.R.U32.HI R3, RZ, 0x18, R2 ;  /* 0x00000018ff037819 */ /* 0x000fc80000011602 */
[----:B------:R-:W-:-:S04]  /*c180*/  LOP3.LUT R0, R0, R3, RZ, 0xfc, !PT ;  /* 0x0000000300007212 */ /* 0x000fc800078efcff */
[----:B------:R-:W-:-:S07]  /*c190*/  PRMT R8, R0, 0x7610, R8 ;  /* 0x0000761000087816 */ /* 0x000fce0000000008 */
.L_x_6066:
[----:B------:R-:W-:Y:S05]  /*c1a0*/  BSYNC B0 ;  /* 0x0000000000007941 */ /* 0x000fea0003800000 */
.L_x_6065:
[----:B------:R-:W-:Y:S01]  /*c1b0*/  STG.E.U8 desc[UR36][R16.64], R8 ;  /* 0x0000000810007986 */ /* 0x000fe2000c101124 */
[----:B------:R-:W-:Y:S05]  /*c1c0*/  EXIT ;  /* 0x000000000000794d */ /* 0x000fea0003800000 */
.L_x_6063:
        /* <DEDUP_REMOVED lines=17> */
.L_x_6070:
[----:B------:R-:W-:-:S04]  /*c2e0*/  LOP3.LUT R2, R5, 0x80000000, RZ, 0xc0, !PT ;  /* 0x8000000005027812 */ /* 0x000fc800078ec0ff */
[----:B------:R-:W-:-:S04]  /*c2f0*/  SHF.R.U32.HI R3, RZ, 0x18, R2 ;  /* 0x00000018ff037819 */ /* 0x000fc80000011602 */
[----:B------:R-:W-:-:S04]  /*c300*/  LOP3.LUT R0, R0, R3, RZ, 0xfc, !PT ;  /* 0x0000000300007212 */ /* 0x000fc800078efcff */
[----:B------:R-:W-:-:S07]  /*c310*/  PRMT R8, R0, 0x7610, R8 ;  /* 0x0000761000087816 */ /* 0x000fce0000000008 */
.L_x_6069:
[----:B------:R-:W-:Y:S05]  /*c320*/  BSYNC B0 ;  /* 0x0000000000007941 */ /* 0x000fea0003800000 */
.L_x_6068:
[----:B------:R-:W-:Y:S01]  /*c330*/  STG.E.U8 desc[UR36][R16.64], R8 ;  /* 0x0000000810007986 */ /* 0x000fe2000c101124 */
[----:B------:R-:W-:Y:S05]  /*c340*/  EXIT ;  /* 0x000000000000794d */ /* 0x000fea0003800000 */
.L_x_6062:
        /* <DEDUP_REMOVED lines=22> */
.L_x_6045:
        /* <DEDUP_REMOVED lines=16> */
.L_x_6073:
[----:B------:R-:W-:Y:S05]  /*c5b0*/  EXIT ;  /* 0x000000000000794d */ /* 0x000fea0003800000 */
.L_x_6072:
[----:B------:R-:W-:-:S04]  /*c5c0*/  LOP3.LUT R5, R5, 0xffff, RZ, 0xc0, !PT ;  /* 0x0000ffff05057812 */ /* 0x000fc800078ec0ff */
[----:B------:R-:W-:-:S05]  /*c5d0*/  PRMT R5, R5, 0x8880, RZ ;  /* 0x0000888005057816 */ /* 0x000fca00000000ff */
[----:B------:R-:W-:-:S05]  /*c5e0*/  IMAD.MOV.U32 R2, RZ, RZ, R5 ;  /* 0x000000ffff027224 */ /* 0x000fca00078e0005 */
[----:B------:R-:W-:-:S05]  /*c5f0*/  SHF.R.S32.HI R3, RZ, 0x1f, R2 ;  /* 0x0000001fff037819 */ /* 0x000fca0000011402 */
[----:B------:R-:W-:Y:S01]  /*c600*/  STG.E.64 desc[UR36][R16.64], R2 ;  /* 0x0000000210007986 */ /* 0x000fe2000c101b24 */
[----:B------:R-:W-:Y:S05]  /*c610*/  EXIT ;  /* 0x000000000000794d */ /* 0x000fea0003800000 */
.L_x_6071:
[----:B------:R-:W-:-:S04]  /*c620*/  LOP3.LUT R5, R5, 0xffff, RZ, 0xc0, !PT ;  /* 0x0000ffff05057812 */ /* 0x000fc800078ec0ff */
[----:B------:R-:W-:-:S05]  /*c630*/  PRMT R3, R5, 0x8880, RZ ;  /* 0x0000888005037816 */ /* 0x000fca00000000ff */
[----:B------:R-:W-:Y:S01]  /*c640*/  STG.E desc[UR36][R16.64], R3 ;  /* 0x0000000310007986 */ /* 0x000fe2000c101924 */
[----:B------:R-:W-:Y:S05]  /*c650*/  EXIT ;  /* 0x000000000000794d */ /* 0x000fea0003800000 */
.L_x_6074:
        /* <DEDUP_REMOVED lines=10> */
.L_x_26176:


//--------------------- .text._ZN2at6native27unrolled_elementwise_kernelINS0_13AUnaryFunctorIaaaNS0_17BitwiseXorFunctorIaEEEESt5arrayIPcLm2EELi4E23TrivialOffsetCalculatorILi1EjESA_NS0_6memory12LoadWithCastILi1EEENSB_13StoreWithCastILi1EEEEEviT_T0_T2_T3_T4_T5_ --------------------------
	.section	.text._ZN2at6native27unrolled_elementwise_kernelINS0_13AUnaryFunctorIaaaNS0_17BitwiseXorFunctorIaEEEESt5arrayIPcLm2EELi4E23TrivialOffsetCalculatorILi1EjESA_NS0_6memory12LoadWithCastILi1EEENSB_13StoreWithCastILi1EEEEEviT_T0_T2_T3_T4_T5_,"ax",@progbits
	.align	128
        .global         _ZN2at6native27unrolled_elementwise_kernelINS0_13AUnaryFunctorIaaaNS0_17BitwiseXorFunctorIaEEEESt5arrayIPcLm2EELi4E23TrivialOffsetCalculatorILi1EjESA_NS0_6memory12LoadWithCastILi1EEENSB_13StoreWithCastILi1EEEEEviT_T0_T2_T3_T4_T5_
        .type           _ZN2at6native27unrolled_elementwise_kernelINS0_13AUnaryFunctorIaaaNS0_17BitwiseXorFunctorIaEEEESt5arrayIPcLm2EELi4E23TrivialOffsetCalculatorILi1EjESA_NS0_6memory12LoadWithCastILi1EEENSB_13StoreWithCastILi1EEEEEviT_T0_T2_T3_T4_T5_,@function
        .size           _ZN2at6native27unrolled_elementwise_kernelINS0_13AUnaryFunctorIaaaNS0_17BitwiseXorFunctorIaEEEESt5arrayIPcLm2EELi4E23TrivialOffsetCalculatorILi1EjESA_NS0_6memory12LoadWithCastILi1EEENSB_13StoreWithCastILi1EEEEEviT_T0_T2_T3_T4_T5_,(.L_x_26177 - _ZN2at6native27unrolled_elementwise_kernelINS0_13AUnaryFunctorIaaaNS0_17BitwiseXorFunctorIaEEEESt5arrayIPcLm2EELi4E23TrivialOffsetCalculatorILi1EjESA_NS0_6memory12LoadWithCastILi1EEENSB_13StoreWithCastILi1EEEEEviT_T0_T2_T3_T4_T5_)
        .other          _ZN2at6native27unrolled_elementwise_kernelINS0_13AUnaryFunctorIaaaNS0_17BitwiseXorFunctorIaEEEESt5arrayIPcLm2EELi4E23TrivialOffsetCalculatorILi1EjESA_NS0_6memory12LoadWithCastILi1EEENSB_13StoreWithCastILi1EEEEEviT_T0_T2_T3_T4_T5_,@"STO_CUDA_ENTRY STV_DEFAULT"
_ZN2at6native27unrolled_elementwise_kernelINS0_13AUnaryFunctorIaaaNS0_17BitwiseXorFunctorIaEEEESt5arrayIPcLm2EELi4E23TrivialOffsetCalculatorILi1EjESA_NS0_6memory12LoadWithCastILi1EEENSB_13StoreWithCastILi1EEEEEviT_T0_T2_T3_T4_T5_:
.text._ZN2at6native27unrolled_elementwise_kernelINS0_13AUnaryFunctorIaaaNS0_17BitwiseXorFunctorIaEEEESt5arrayIPcLm2EELi4E23TrivialOffsetCalculatorILi1EjESA_NS0_6memory12LoadWithCastILi1EEENSB_13StoreWithCastILi1EEEEEviT_T0_T2_T3_T4_T5_:
        /* <DEDUP_REMOVED lines=31> */
.L_x_6080:
[----:B------:R3:W5:Y:S01]  /*01f0*/  LDG.E.U8 R26, desc[UR36][R2.64] ;  /* 0x00000024021a7981 */ /* 0x000762000c1e1100 */
[----:B------:R-:W-:Y:S05]  /*0200*/  BRA `(.L_x_6082) ;  /* 0x0000000c00587947 */ /* 0x000fea0003800000 */
.L_x_6079:
        /* <DEDUP_REMOVED lines=8> */
.L_x_6084:
[----:B------:R1:W5:Y:S01]  /*0290*/  LDG.E.U8 R26, desc[UR36][R2.64] ;  /* 0x00000024021a7981 */ /* 0x000362000c1e1100 */
[----:B------:R-:W-:Y:S05]  /*02a0*/  BRA `(.L_x_6082) ;  /* 0x0000000c00307947 */ /* 0x000fea0003800000 */
.L_x_6083:
[----:B------:R2:W5:Y:S01]  /*02b0*/  LDG.E.U16 R26, desc[UR36][R2.64] ;  /* 0x00000024021a7981 */ /* 0x000562000c1e1500 */
[----:B------:R-:W-:Y:S05]  /*02c0*/  BRA `(.L_x_6082) ;  /* 0x0000000c00287947 */ /* 0x000fea0003800000 */
.L_x_6078:
        /* <DEDUP_REMOVED lines=9> */
.L_x_6086:
[----:B------:R-:W2:Y:S02]  /*0360*/  LDG.E.U16 R0, desc[UR36][R2.64] ;  /* 0x0000002402007981 */ /* 0x000ea4000c1e1500 */
[----:B--2---:R-:W-:-:S06]  /*0370*/  HADD2.F32 R0, -RZ, R0.H0_H0 ;  /* 0x20000000ff007230 */ /* 0x004fcc0000004100 */
[----:B------:R-:W0:Y:S02]  /*0380*/  F2I.FTZ.TRUNC.NTZ R0, R0 ;  /* 0x0000000000007305 */ /* 0x000e24000021f100 */
[----:B0-----:R-:W-:Y:S01]  /*0390*/  PRMT R26, R0, 0x7610, R26 ;  /* 0x00007610001a7816 */ /* 0x001fe2000000001a */
[----:B------:R-:W-:Y:S06]  /*03a0*/  BRA `(.L_x_6082) ;  /* 0x0000000800f07947 */ /* 0x000fec0003800000 */
.L_x_6085:
        /* <DEDUP_REMOVED lines=9> */
.L_x_6088:
[----:B------:R-:W2:Y:S02]  /*0440*/  LDG.E.U16 R2, desc[UR36][R2.64] ;  /* 0x0000002402027981 */ /* 0x000ea4000c1e1500 */
[----:B--2---:R-:W-:-:S06]  /*0450*/  HADD2.F32 R0, -RZ, R2.H0_H0 ;  /* 0x20000002ff007230 */ /* 0x004fcc0000004100 */
[----:B------:R-:W0:Y:S02]  /*0460*/  F2I.FTZ.TRUNC.NTZ R0, R0 ;  /* 0x0000000000007305 */ /* 0x000e24000021f100 */
[----:B0-----:R-:W-:Y:S01]  /*0470*/  PRMT R26, R0, 0x7610, R26 ;  /* 0x00007610001a7816 */ /* 0x001fe2000000001a */
[----:B------:R-:W-:Y:S06]  /*0480*/  BRA `(.L_x_6082) ;  /* 0x0000000800b87947 */ /* 0x000fec0003800000 */
.L_x_6087:
[----:B------:R-:W2:Y:S02]  /*0490*/  LDG.E.64 R2, desc[UR36][R2.64] ;  /* 0x0000002402027981 */ /* 0x000ea4000c1e1b00 */
[----:B--2---:R0:W1:Y:S01]  /*04a0*/  F2I.F64.TRUNC R26, R2 ;  /* 0x00000002001a7311 */ /* 0x004062000030d100 */
[----:B------:R-:W-:Y:S05]  /*04b0*/  BRA `(.L_x_6082) ;  /* 0x0000000800ac7947 */ /* 0x000fea0003800000 */
.L_x_6077:
        /* <DEDUP_REMOVED lines=12> */
.L_x_6091:
[----:B------:R-:W2:Y:S02]  /*0580*/  LDG.E.64 R2, desc[UR36][R2.64] ;  /* 0x0000002402027981 */ /* 0x000ea4000c1e1b00 */
[----:B--2---:R0:W1:Y:S01]  /*0590*/  F2I.F64.TRUNC R26, R2 ;  /* 0x00000002001a7311 */ /* 0x004062000030d100 */
[----:B------:R-:W-:Y:S05]  /*05a0*/  BRA `(.L_x_6082) ;  /* 0x0000000800707947 */ /* 0x000fea0003800000 */
.L_x_6090:
        /* <DEDUP_REMOVED lines=28> */
.L_x_6093:
        /* <DEDUP_REMOVED lines=16> */
.L_x_6092:
[----:B------:R-:W2:Y:S02]  /*0870*/  LDG.E.U16 R0, desc[UR36][R2.64] ;  /* 0x0000002402007981 */ /* 0x000ea4000c1e1500 */
[----:B--2---:R-:W-:-:S06]  /*0880*/  IMAD.U32 R0, R0, 0x10000, RZ ;  /* 0x0001000000007824 */ /* 0x004fcc00078e00ff */
[----:B------:R-:W0:Y:S02]  /*0890*/  F2I.FTZ.TRUNC.NTZ R0, R0 ;  /* 0x0000000000007305 */ /* 0x000e24000021f100 */
[----:B0-----:R-:W-:Y:S01]  /*08a0*/  PRMT R26, R0, 0x7610, R26 ;  /* 0x00007610001a7816 */ /* 0x001fe2000000001a */
[----:B------:R-:W-:Y:S06]  /*08b0*/  BRA `(.L_x_6082) ;  /* 0x0000000400ac7947 */ /* 0x000fec0003800000 */
.L_x_6089:
        /* <DEDUP_REMOVED lines=10> */
.L_x_6096:
        /* <DEDUP_REMOVED lines=21> */
.L_x_6100:
[----:B------:R-:W-:Y:S05]  /*0ab0*/  BSYNC B1 ;  /* 0x0000000000017941 */ /* 0x000fea0003800000 */
.L_x_6099:
[----:B------:R-:W-:Y:S01]  /*0ac0*/  LEA R3, R0, 0x3b800000, 0x17 ;  /* 0x3b80000000037811 */ /* 0x000fe200078eb8ff */
[----:B------:R-:W-:-:S05]  /*0ad0*/  IMAD.SHL.U32 R0, R2, 0x100000, RZ ;  /* 0x0010000002007824 */ /* 0x000fca00078e00ff */
[----:B------:R-:W-:-:S07]  /*0ae0*/  LOP3.LUT R0, R3, R0, R4, 0xfe, !PT ;  /* 0x0000000003007212 */ /* 0x000fce00078efe04 */
.L_x_6098:
[----:B------:R-:W-:Y:S05]  /*0af0*/  BSYNC B0 ;  /* 0x0000000000007941 */ /* 0x000fea0003800000 */
.L_x_6097:
[----:B------:R-:W0:Y:S02]  /*0b00*/  F2I.FTZ.TRUNC.NTZ R0, R0 ;  /* 0x0000000000007305 */ /* 0x000e24000021f100 */
[----:B0-----:R-:W-:Y:S01]  /*0b10*/  PRMT R26, R0, 0x7610, R26 ;  /* 0x00007610001a7816 */ /* 0x001fe2000000001a */
[----:B------:R-:W-:Y:S06]  /*0b20*/  BRA `(.L_x_6082) ;  /* 0x0000000400107947 */ /* 0x000fec0003800000 */
.L_x_6095:
        /* <DEDUP_REMOVED lines=21> */
.L_x_6104:
[----:B------:R-:W-:Y:S05]  /*0c80*/  BSYNC B1 ;  /* 0x0000000000017941 */ /* 0x000fea0003800000 */
.L_x_6103:
[----:B------:R-:W-:Y:S01]  /*0c90*/  LEA R3, R0, 0x37800000, 0x17 ;  /* 0x3780000000037811 */ /* 0x000fe200078eb8ff */
[----:B------:R-:W-:-:S05]  /*0ca0*/  IMAD.SHL.U32 R0, R2, 0x200000, RZ ;  /* 0x0020000002007824 */ /* 0x000fca00078e00ff */
[----:B------:R-:W-:-:S07]  /*0cb0*/  LOP3.LUT R0, R3, R0, R4, 0xfe, !PT ;  /* 0x0000000003007212 */ /* 0x000fce00078efe04 */
.L_x_6102:
[----:B------:R-:W-:Y:S05]  /*0cc0*/  BSYNC B0 ;  /* 0x0000000000007941 */ /* 0x000fea0003800000 */
.L_x_6101:
[----:B------:R-:W0:Y:S02]  /*0cd0*/  F2I.FTZ.TRUNC.NTZ R0, R0 ;  /* 0x0000000000007305 */ /* 0x000e24000021f100 */
[----:B0-----:R-:W-:Y:S01]  /*0ce0*/  PRMT R26, R0, 0x7610, R26 ;  /* 0x00007610001a7816 */ /* 0x001fe2000000001a */
[----:B------:R-:W-:Y:S06]  /*0cf0*/  BRA `(.L_x_6082) ;  /* 0x00000000009c7947 */ /* 0x000fec0003800000 */
.L_x_6094:
        /* <DEDUP_REMOVED lines=14> */
.L_x_6108:
[----:B------:R-:W-:Y:S05]  /*0de0*/  BSYNC B0 ;  /* 0x0000000000007941 */ /* 0x000fea0003800000 */
.L_x_6107:
[----:B------:R-:W0:Y:S02]  /*0df0*/  F2I.FTZ.TRUNC.NTZ R0, R0 ;  /* 0x0000000000007305 */ /* 0x000e24000021f100 */
[----:B0-----:R-:W-:Y:S01]  /*0e00*/  PRMT R26, R0, 0x7610, R26 ;  /* 0x00007610001a7816 */ /* 0x001fe2000000001a */
[----:B------:R-:W-:Y:S06]  /*0e10*/  BRA `(.L_x_6082) ;  /* 0x0000000000547947 */ /* 0x000fec0003800000 */
.L_x_6081:
        /* <DEDUP_REMOVED lines=16> */
.L_x_6109:
[----:B------:R-:W-:Y:S01]  /*0f20*/  PRMT R26, RZ, 0x7610, R26 ;  /* 0x00007610ff1a7816 */ /* 0x000fe2000000001a */
[----:B------:R-:W-:Y:S06]  /*0f30*/  BRA `(.L_x_6082) ;  /* 0x00000000000c7947 */ /* 0x000fec0003800000 */
.L_x_6106:
[----:B------:R0:W5:Y:S01]  /*0f40*/  LDG.E.U8 R26, desc[UR36][R2.64] ;  /* 0x00000024021a7981 */ /* 0x000162000c1e1100 */
[----:B------:R-:W-:Y:S05]  /*0f50*/  BRA `(.L_x_6082) ;  /* 0x0000000000047947 */ /* 0x000fea0003800000 */
.L_x_6105:
[----:B------:R0:W5:Y:S02]  /*0f60*/  LDG.E.U8 R26, desc[UR36][R2.64] ;  /* 0x00000024021a7981 */ /* 0x000164000c1e1100 */
.L_x_6082:
[----:B------:R-:W2:Y:S02]  /*0f70*/  S2R R17, SR_TID.X ;  /* 0x0000000000117919 */ /* 0x000ea40000002100 */
[----:B--2---:R-:W-:-:S07]  /*0f80*/  VIADD R17, R17, 0x80 ;  /* 0x0000008011117836 */ /* 0x004fce0000000000 */
.L_x_6076:
[----:B------:R-:W-:Y:S05]  /*0f90*/  BSYNC B6 ;  /* 0x0000000000067941 */ /* 0x000fea0003800000 */
.L_x_6075:
        /* <DEDUP_REMOVED lines=23> */
.L_x_6115:
[----:B------:R0:W5:Y:S01]  /*1110*/  LDG.E.U8 R18, desc[UR36][R2.64] ;  /* 0x0000002402127981 */ /* 0x000162000c1e1100 */
[----:B------:R-:W-:Y:S05]  /*1120*/  BRA `(.L_x_6117) ;  /* 0x0000000c00547947 */ /* 0x000fea0003800000 */
.L_x_6114:
        /* <DEDUP_REMOVED lines=8> */
.L_x_6119:
[----:B------:R0:W5:Y:S01]  /*11b0*/  LDG.E.U8 R18, desc[UR36][R2.64] ;  /* 0x0000002402127981 */ /* 0x000162000c1e1100 */
[----:B------:R-:W-:Y:S05]  /*11c0*/  BRA `(.L_x_6117) ;  /* 0x0000000c002c7947 */ /* 0x000fea0003800000 */
.L_x_6118:
[----:B------:R0:W5:Y:S01]  /*11d0*/  LDG.E.U16 R18, desc[UR36][R2.64] ;  /* 0x0000002402127981 */ /* 0x000162000c1e1500 */
[----:B------:R-:W-:Y:S05]  /*11e0*/  BRA `(.L_x_6117) ;  /* 0x0000000c00247947 */ /* 0x000fea0003800000 */
.L_x_6113:
        /* <DEDUP_REMOVED lines=9> */
.L_x_6121:
[----:B------:R-:W2:Y:S02]  /*1280*/  LDG.E.U16 R0, desc[UR36][R2.64] ;  /* 0x0000002402007981 */ /* 0x000ea4000c1e1500 */
[----:B--2---:R-:W-:-:S06]  /*1290*/  HADD2.F32 R0, -RZ, R0.H0_H0 ;  /* 0x20000000ff007230 */ /* 0x004fcc0000004100 */
[----:B------:R-:W0:Y:S02]  /*12a0*/  F2I.FTZ.TRUNC.NTZ R0, R0 ;  /* 0x0000000000007305 */ /* 0x000e24000021f100 */
[----:B0-----:R-:W-:Y:S01]  /*12b0*/  PRMT R18, R0, 0x7610, R18 ;  /* 0x0000761000127816 */ /* 0x001fe20000000012 */
[----:B------:R-:W-:Y:S06]  /*12c0*/  BRA `(.L_x_6117) ;  /* 0x0000000800ec7947 */ /* 0x000fec0003800000 */
.L_x_6120:
        /* <DEDUP_REMOVED lines=9> */
.L_x_6123:
[----:B------:R-:W2:Y:S02]  /*1360*/  LDG.E.U16 R2, desc[UR36][R2.64] ;  /* 0x0000002402027981 */ /* 0x000ea4000c1e1500 */
[----:B--2---:R-:W-:-:S06]  /*1370*/  HADD2.F32 R0, -RZ, R2.H0_H0 ;  /* 0x20000002ff007230 */ /* 0x004fcc0000004100 */
[----:B------:R-:W0:Y:S02]  /*1380*/  F2I.FTZ.TRUNC.NTZ R0, R0 ;  /* 0x0000000000007305 */ /* 0x000e24000021f100 */
[----:B0-----:R-:W-:Y:S01]  /*1390*/  PRMT R18, R0, 0x7610, R18 ;  /* 0x0000761000127816 */ /* 0x001fe20000000012 */
[----:B------:R-:W-:Y:S06]  /*13a0*/  BRA `(.L_x_6117) ;  /* 0x0000000800b47947 */ /* 0x000fec0003800000 */
.L_x_6122:
[----:B------:R-:W2:Y:S02]  /*13b0*/  LDG.E.64 R2, desc[UR36][R2.64] ;  /* 0x0000002402027981 */ /* 0x000ea4000c1e1b00 */
[----:B--2---:R0:W1:Y:S01]  /*13c0*/  F2I.F64.TRUNC R18, R2 ;  /* 0x0000000200127311 */ /* 0x004062000030d100 */
[----:B------:R-:W-:Y:S05]  /*13d0*/  BRA `(.L_x_6117) ;  /* 0x0000000800a87947 */ /* 0x000fea0003800000 */
.L_x_6112:
        /* <DEDUP_REMOVED lines=12> */
.L_x_6126:
[----:B------:R-:W2:Y:S02]  /*14a0*/  LDG.E.64 R2, desc[UR36][R2.64] ;  /* 0x0000002402027981 */ /* 0x000ea4000c1e1b00 */
[----:B--2---:R0:W1:Y:S01]  /*14b0*/  F2I.F64.TRUNC R18, R2 ;  /* 0x0000000200127311 */ /* 0x004062000030d100 */
[----:B------:R-:W-:Y:S05]  /*14c0*/  BRA `(.L_x_6117) ;  /* 0x00000008006c7947 */ /* 0x000fea0003800000 */
.L_x_6125:
        /* <DEDUP_REMOVED lines=28> */
.L_x_6128:
        /* <DEDUP_REMOVED lines=15> */
.L_x_6127:
[----:B------:R-:W2:Y:S02]  /*1780*/  LDG.E.U16 R0, desc[UR36][R2.64] ;  /* 0x0000002402007981 */ /* 0x000ea4000c1e1500 */
[----:B--2---:R-:W-:-:S06]  /*1790*/  IMAD.U32 R0, R0, 0x10000, RZ ;  /* 0x0001000000007824 */ /* 0x004fcc00078e00ff */
[----:B------:R-:W0:Y:S02]  /*17a0*/  F2I.FTZ.TRUNC.NTZ R0, R0 ;  /* 0x0000000000007305 */ /* 0x000e24000021f100 */
[----:B0-----:R-:W-:Y:S01]  /*17b0*/  PRMT R18, R0, 0x7610, R18 ;  /* 0x0000761000127816 */ /* 0x001fe20000000012 */
[----:B------:R-:W-:Y:S06]  /*17c0*/  BRA `(.L_x_6117) ;  /* 0x0000000400ac7947 */ /* 0x000fec0003800000 */
.L_x_6124:
        /* <DEDUP_REMOVED lines=10> */
.L_x_6131:
        /* <DEDUP_REMOVED lines=21> */
.L_x_6135:
[----:B------:R-:W-:Y:S05]  /*19c0*/  BSYNC B1 ;  /* 0x0000000000017941 */ /* 0x000fea0003800000 */
.L_x_6134:
[----:B------:R-:W-:Y:S01]  /*19d0*/  LEA R3, R0, 0x3b800000, 0x17 ;  /* 0x3b80000000037811 */ /* 0x000fe200078eb8ff */
[----:B------:R-:W-:-:S05]  /*19e0*/  IMAD.SHL.U32 R0, R2, 0x100000, RZ ;  /* 0x0010000002007824 */ /* 0x000fca00078e00ff */
[----:B------:R-:W-:-:S07]  /*19f0*/  LOP3.LUT R0, R3, R0, R4, 0xfe, !PT ;  /* 0x0000000003007212 */ /* 0x000fce00078efe04 */
.L_x_6133:
[----:B------:R-:W-:Y:S05]  /*1a00*/  BSYNC B0 ;  /* 0x0000000000007941 */ /* 0x000fea0003800000 */
.L_x_6132:
[----:B------:R-:W0:Y:S02]  /*1a10*/  F2I.FTZ.TRUNC.NTZ R0, R0 ;  /* 0x0000000000007305 */ /* 0x000e24000021f100 */
[----:B0-----:R-:W-:Y:S01]  /*1a20*/  PRMT R18, R0, 0x7610, R18 ;  /* 0x0000761000127816 */ /* 0x001fe20000000012 */
[----:B------:R-:W-:Y:S06]  /*1a30*/  BRA `(.L_x_6117) ;  /* 0x0000000400107947 */ /* 0x000fec0003800000 */
.L_x_6130:
        /* <DEDUP_REMOVED lines=21> */
.L_x_6139:
[----:B------:R-:W-:Y:S05]  /*1b90*/  BSYNC B1 ;  /* 0x0000000000017941 */ /* 0x000fea0003800000 */
.L_x_6138:
[----:B------:R-:W-:Y:S01]  /*1ba0*/  LEA R3, R0, 0x37800000, 0x17 ;  /* 0x3780000000037811 */ /* 0x000fe200078eb8ff */
[----:B------:R-:W-:-:S05]  /*1bb0*/  IMAD.SHL.U32 R0, R2, 0x200000, RZ ;  /* 0x0020000002007824 */ /* 0x000fca00078e00ff */
[----:B------:R-:W-:-:S07]  /*1bc0*/  LOP3.LUT R0, R3, R0, R4, 0xfe, !PT ;  /* 0x0000000003007212 */ /* 0x000fce00078efe04 */
.L_x_6137:
[----:B------:R-:W-:Y:S05]  /*1bd0*/  BSYNC B0 ;  /* 0x0000000000007941 */ /* 0x000fea0003800000 */
.L_x_6136:
[----:B------:R-:W0:Y:S02]  /*1be0*/  F2I.FTZ.TRUNC.NTZ R0, R0 ;  /* 0x0000000000007305 */ /* 0x000e24000021f100 */
[----:B0-----:R-:W-:Y:S01]  /*1bf0*/  PRMT R18, R0, 0x7610, R18 ;  /* 0x0000761000127816 */ /* 0x001fe20000000012 */
[----:B------:R-:W-:Y:S06]  /*1c00*/  BRA `(.L_x_6117) ;  /* 0x00000000009c7947 */ /* 0x000fec0003800000 */
.L_x_6129:
        /* <DEDUP_REMOVED lines=14> */
.L_x_6143:
[----:B------:R-:W-:Y:S05]  /*1cf0*/  BSYNC B0 ;  /* 0x0000000000007941 */ /* 0x000fea0003800000 */
.L_x_6142:
[----:B------:R-:W0:Y:S02]  /*1d00*/  F2I.FTZ.TRUNC.NTZ R0, R0 ;  /* 0x0000000000007305 */ /* 0x000e24000021f100 */
[----:B0-----:R-:W-:Y:S01]  /*1d10*/  PRMT R18, R0, 0x7610, R18 ;  /* 0x0000761000127816 */ /* 0x001fe20000000012 */
[----:B------:R-:W-:Y:S06]  /*1d20*/  BRA `(.L_x_6117) ;  /* 0x0000000000547947 */ /* 0x000fec0003800000 */
.L_x_6116:
        /* <DEDUP_REMOVED lines=16> */
.L_x_6144:
[----:B------:R-:W-:Y:S01]  /*1e30*/  PRMT R18, RZ, 0x7610, R18 ;  /* 0x00007610ff127816 */ /* 0x000fe20000000012 */
[----:B------:R-:W-:Y:S06]  /*1e40*/  BRA `(.L_x_6117) ;  /* 0x00000000000c7947 */ /* 0x000fec0003800000 */
.L_x_6141:
[----:B------:R3:W5:Y:S01]  /*1e50*/  LDG.E.U8 R18, desc[UR36][R2.64] ;  /* 0x0000002402127981 */ /* 0x000762000c1e1100 */
[----:B------:R-:W-:Y:S05]  /*1e60*/  BRA `(.L_x_6117) ;  /* 0x0000000000047947 */ /* 0x000fea0003800000 */
.L_x_6140:
[----:B------:R2:W5:Y:S02]  /*1e70*/  LDG.E.U8 R18, desc[UR36][R2.64] ;  /* 0x0000002402127981 */ /* 0x000564000c1e1100 */
.L_x_6117:
[----:B------:R-:W-:-:S07]  /*1e80*/  VIADD R17, R17, 0x80 ;  /* 0x0000008011117836 */ /* 0x000fce0000000000 */
.L_x_6111:
[----:B------:R-:W-:Y:S05]  /*1e90*/  BSYNC B6 ;  /* 0x0000000000067941 */ /* 0x000fea0003800000 */
.L_x_6110:
        /* <DEDUP_REMOVED lines=25> */
.L_x_6150:
[----:B------:R0:W5:Y:S01]  /*2030*/  LDG.E.U8 R24, desc[UR36][R2.64] ;  /* 0x0000002402187981 */ /* 0x000162000c1e1100 */
[----:B------:R-:W-:Y:S05]  /*2040*/  BRA `(.L_x_6152) ;  /* 0x0000000c00547947 */ /* 0x000fea0003800000 */
.L_x_6149:
        /* <DEDUP_REMOVED lines=8> */
.L_x_6154:
[----:B------:R0:W5:Y:S01]  /*20d0*/  LDG.E.U8 R24, desc[UR36][R2.64] ;  /* 0x0000002402187981 */ /* 0x000162000c1e1100 */
[----:B------:R-:W-:Y:S05]  /*20e0*/  BRA `(.L_x_6152) ;  /* 0x0000000c002c7947 */ /* 0x000fea0003800000 */
.L_x_6153:
[----:B------:R0:W5:Y:S01]  /*20f0*/  LDG.E.U16 R24, desc[UR36][R2.64] ;  /* 0x0000002402187981 */ /* 0x000162000c1e1500 */
[----:B------:R-:W-:Y:S05]  /*2100*/  BRA `(.L_x_6152) ;  /* 0x0000000c00247947 */ /* 0x000fea0003800000 */
.L_x_6148:
        /* <DEDUP_REMOVED lines=9> */
.L_x_6156:
[----:B------:R-:W2:Y:S02]  /*21a0*/  LDG.E.U16 R0, desc[UR36][R2.64] ;  /* 0x0000002402007981 */ /* 0x000ea4000c1e1500 */
[----:B--2---:R-:W-:-:S06]  /*21b0*/  HADD2.F32 R0, -RZ, R0.H0_H0 ;  /* 0x20000000ff007230 */ /* 0x004fcc0000004100 */
[----:B------:R-:W0:Y:S02]  /*21c0*/  F2I.FTZ.TRUNC.NTZ R0, R0 ;  /* 0x0000000000007305 */ /* 0x000e24000021f100 */
[----:B0-----:R-:W-:Y:S01]  /*21d0*/  PRMT R24, R0, 0x7610, R24 ;  /* 0x0000761000187816 */ /* 0x001fe20000000018 */
[----:B------:R-:W-:Y:S06]  /*21e0*/  BRA `(.L_x_6152) ;  /* 0x0000000800ec7947 */ /* 0x000fec0003800000 */
.L_x_6155:
        /* <DEDUP_REMOVED lines=9> */
.L_x_6158:
[----:B------:R-:W2:Y:S02]  /*2280*/  LDG.E.U16 R2, desc[UR36][R2.64] ;  /* 0x0000002402027981 */ /* 0x000ea4000c1e1500 */
[----:B--2---:R-:W-:-:S06]  /*2290*/  HADD2.F32 R0, -RZ, R2.H0_H0 ;  /* 0x20000002ff007230 */ /* 0x004fcc0000004100 */
[----:B------:R-:W0:Y:S02]  /*22a0*/  F2I.FTZ.TRUNC.NTZ R0, R0 ;  /* 0x0000000000007305 */ /* 0x000e24000021f100 */
[----:B0-----:R-:W-:Y:S01]  /*22b0*/  PRMT R24, R0, 0x7610, R24 ;  /* 0x0000761000187816 */ /* 0x001fe20000000018 */
[----:B------:R-:W-:Y:S06]  /*22c0*/  BRA `(.L_x_6152) ;  /* 0x0000000800b47947 */ /* 0x000fec0003800000 */
.L_x_6157:
[----:B------:R-:W2:Y:S02]  /*22d0*/  LDG.E.64 R2, desc[UR36][R2.64] ;  /* 0x0000002402027981 */ /* 0x000ea4000c1e1b00 */
[----:B--2---:R0:W1:Y:S01]  /*22e0*/  F2I.F64.TRUNC R24, R2 ;  /* 0x0000000200187311 */ /* 0x004062000030d100 */
[----:B------:R-:W-:Y:S05]  /*22f0*/  BRA `(.L_x_6152) ;  /* 0x0000000800a87947 */ /* 0x000fea0003800000 */
.L_x_6147:
        /* <DEDUP_REMOVED lines=12> */
.L_x_6161:
[----:B------:R-:W2:Y:S02]  /*23c0*/  LDG.E.64 R2, desc[UR36][R2.64] ;  /* 0x0000002402027981 */ /* 0x000ea4000c1e1b00 */
[----:B--2---:R3:W4:Y:S01]  /*23d0*/  F2I.F64.TRUNC R24, R2 ;  /* 0x0000000200187311 */ /* 0x004722000030d100 */
[----:B------:R-:W-:Y:S05]  /*23e0*/  BRA `(.L_x_6152) ;  /* 0x00000008006c7947 */ /* 0x000fea0003800000 */
.L_x_6160:
        /* <DEDUP_REMOVED lines=28> */
.L_x_6163:
        /* <DEDUP_REMOVED lines=15> */
.L_x_6162:
[----:B------:R-:W2:Y:S02]  /*26a0*/  LDG.E.U16 R0, desc[UR36][R2.64] ;  /* 0x0000002402007981 */ /* 0x000ea4000c1e1500 */
[----:B--2---:R-:W-:-:S06]  /*26b0*/  IMAD.U32 R0, R0, 0x10000, RZ ;  /* 0x0001000000007824 */ /* 0x004fcc00078e00ff */
[----:B------:R-:W0:Y:S02]  /*26c0*/  F2I.FTZ.TRUNC.NTZ R0, R0 ;  /* 0x0000000000007305 */ /* 0x000e24000021f100 */
[----:B0-----:R-:W-:Y:S01]  /*26d0*/  PRMT R24, R0, 0x7610, R24 ;  /* 0x0000761000187816 */ /* 0x001fe20000000018 */
[----:B------:R-:W-:Y:S06]  /*26e0*/  BRA `(.L_x_6152) ;  /* 0x0000000400ac7947 */ /* 0x000fec0003800000 */
.L_x_6159:
        /* <DEDUP_REMOVED lines=10> */
.L_x_6166:
        /* <DEDUP_REMOVED lines=21> */
.L_x_6170:
[----:B------:R-:W-:Y:S05]  /*28e0*/  BSYNC B1 ;  /* 0x0000000000017941 */ /* 0x000fea0003800000 */
.L_x_6169:
[----:B------:R-:W-:Y:S01]  /*28f0*/  LEA R3, R0, 0x3b800000, 0x17 ;  /* 0x3b80000000037811 */ /* 0x000fe200078eb8ff */
[----:B------:R-:W-:-:S05]  /*2900*/  IMAD.SHL.U32 R0, R2, 0x100000, RZ ;  /* 0x0010000002007824 */ /* 0x000fca00078e00ff */
[----:B------:R-:W-:-:S07]  /*2910*/  LOP3.LUT R0, R3, R0, R4, 0xfe, !PT ;  /* 0x0000000003007212 */ /* 0x000fce00078efe04 */
.L_x_6168:
[----:B------:R-:W-:Y:S05]  /*2920*/  BSYNC B0 ;  /* 0x0000000000007941 */ /* 0x000fea0003800000 */
.L_x_6167:
[----:B------:R-:W0:Y:S02]  /*2930*/  F2I.FTZ.TRUNC.NTZ R0, R0 ;  /* 0x0000000000007305 */ /* 0x000e24000021f100 */
[----:B0-----:R-:W-:Y:S01]  /*2940*/  PRMT R24, R0, 0x7610, R24 ;  /* 0x0000761000187816 */ /* 0x001fe20000000018 */
[----:B------:R-:W-:Y:S06]  /*2950*/  BRA `(.L_x_6152) ;  /* 0x0000000400107947 */ /* 0x000fec0003800000 */
.L_x_6165:
        /* <DEDUP_REMOVED lines=21> */
.L_x_6174:
[----:B------:R-:W-:Y:S05]  /*2ab0*/  BSYNC B1 ;  /* 0x0000000000017941 */ /* 0x000fea0003800000 */
.L_x_6173:
[----:B------:R-:W-:Y:S01]  /*2ac0*/  LEA R3, R0, 0x37800000, 0x17 ;  /* 0x3780000000037811 */ /* 0x000fe200078eb8ff */
[----:B------:R-:W-:-:S05]  /*2ad0*/  IMAD.SHL.U32 R0, R2, 0x200000, RZ ;  /* 0x0020000002007824 */ /* 0x000fca00078e00ff */
[----:B------:R-:W-:-:S07]  /*2ae0*/  LOP3.LUT R0, R3, R0, R4, 0xfe, !PT ;  /* 0x0000000003007212 */ /* 0x000fce00078efe04 */
.L_x_6172:
[----:B------:R-:W-:Y:S05]  /*2af0*/  BSYNC B0 ;  /* 0x0000000000007941 */ /* 0x000fea0003800000 */
.L_x_6171:
[----:B------:R-:W0:Y:S02]  /*2b00*/  F2I.FTZ.TRUNC.NTZ R0, R0 ;  /* 0x0000000000007305 */ /* 0x000e24000021f100 */
[----:B0-----:R-:W-:Y:S01]  /*2b10*/  PRMT R24, R0, 0x7610, R24 ;  /* 0x0000761000187816 */ /* 0x001fe20000000018 */
[----:B------:R-:W-:Y:S06]  /*2b20*/  BRA `(.L_x_6152) ;  /* 0x00000000009c7947 */ /* 0x000fec0003800000 */
.L_x_6164:
        /* <DEDUP_REMOVED lines=14> */
.L_x_6178:
[----:B------:R-:W-:Y:S05]  /*2c10*/  BSYNC B0 ;  /* 0x0000000000007941 */ /* 0x000fea0003800000 */
.L_x_6177:
[----:B------:R-:W0:Y:S02]  /*2c20*/  F2I.FTZ.TRUNC.NTZ R0, R0 ;  /* 0x0000000000007305 */ /* 0x000e24000021f100 */
[----:B0-----:R-:W-:Y:S01]  /*2c30*/  PRMT R24, R0, 0x7610, R24 ;  /* 0x0000761000187816 */ /* 0x001fe20000000018 */
[----:B------:R-:W-:Y:S06]  /*2c40*/  BRA `(.L_x_6152) ;  /* 0x0000000000547947 */ /* 0x000fec0003800000 */
.L_x_6151:
        /* <DEDUP_REMOVED lines=16> */
.L_x_6179:
[----:B------:R-:W-:Y:S01]  /*2d50*/  PRMT R24, RZ, 0x7610, R24 ;  /* 0x00007610ff187816 */ /* 0x000fe20000000018 */
[----:B------:R-:W-:Y:S06]  /*2d60*/  BRA `(.L_x_6152) ;  /* 0x00000000000c7947 */ /* 0x000fec0003800000 */
.L_x_6176:
[----:B------:R2:W5:Y:S01]  /*2d70*/  LDG.E.U8 R24, desc[UR36][R2.64] ;  /* 0x0000002402187981 */ /* 0x000562000c1e1100 */
[----:B------:R-:W-:Y:S05]  /*2d80*/  BRA `(.L_x_6152) ;  /* 0x0000000000047947 */ /* 0x000fea0003800000 */
.L_x_6175:
[----:B------:R1:W5:Y:S02]  /*2d90*/  LDG.E.U8 R24, desc[UR36][R2.64] ;  /* 0x0000002402187981 */ /* 0x000364000c1e1100 */
.L_x_6152:
[----:B------:R-:W-:-:S07]  /*2da0*/  VIADD R17, R17, 0x80 ;  /* 0x0000008011117836 */ /* 0x000fce0000000000 */
.L_x_6146:
[----:B------:R-:W-:Y:S05]  /*2db0*/  BSYNC B6 ;  /* 0x0000000000067941 */ /* 0x000fea0003800000 */
.L_x_6145:
[----:B------:R-:W0:Y:S01]  /*2dc0*/  LDC.U8 R25, c[0x0][0x215] ;  /* 0x00008540ff197b82 */ /* 0x000e220000000000 */
        /* <DEDUP_REMOVED lines=22> */
.L_x_6185:
[----:B------:R0:W5:Y:S01]  /*2f30*/  LDG.E.U8 R16, desc[UR36][R2.64] ;  /* 0x0000002402107981 */ /* 0x000162000c1e1100 */
[----:B------:R-:W-:Y:S05]  /*2f40*/  BRA `(.L_x_6181) ;  /* 0x0000000c00507947 */ /* 0x000fea0003800000 */
.L_x_6184:
        /* <DEDUP_REMOVED lines=8> */
.L_x_6188:
[----:B------:R0:W5:Y:S01]  /*2fd0*/  LDG.E.U8 R16, desc[UR36][R2.64] ;  /* 0x0000002402107981 */ /* 0x000162000c1e1100 */
[----:B------:R-:W-:Y:S05]  /*2fe0*/  BRA `(.L_x_6181) ;  /* 0x0000000c00287947 */ /* 0x000fea0003800000 */
.L_x_6187:
[----:B------:R0:W5:Y:S01]  /*2ff0*/  LDG.E.U16 R16, desc[UR36][R2.64] ;  /* 0x0000002402107981 */ /* 0x000162000c1e1500 */
[----:B------:R-:W-:Y:S05]  /*3000*/  BRA `(.L_x_6181) ;  /* 0x0000000c00207947 */ /* 0x000fea0003800000 */
.L_x_6183:
        /* <DEDUP_REMOVED lines=9> */
.L_x_6190:
[----:B------:R-:W2:Y:S02]  /*30a0*/  LDG.E.U16 R0, desc[UR36][R2.64] ;  /* 0x0000002402007981 */ /* 0x000ea4000c1e1500 */
[----:B--2---:R-:W-:-:S06]  /*30b0*/  HADD2.F32 R0, -RZ, R0.H0_H0 ;  /* 0x20000000ff007230 */ /* 0x004fcc0000004100 */
[----:B------:R-:W0:Y:S02]  /*30c0*/  F2I.FTZ.TRUNC.NTZ R0, R0 ;  /* 0x0000000000007305 */ /* 0x000e24000021f100 */
[----:B0-----:R-:W-:Y:S01]  /*30d0*/  PRMT R16, R0, 0x7610, R16 ;  /* 0x0000761000107816 */ /* 0x001fe20000000010 */
[----:B------:R-:W-:Y:S06]  /*30e0*/  BRA `(.L_x_6181) ;  /* 0x0000000800e87947 */ /* 0x000fec0003800000 */
.L_x_6189:
        /* <DEDUP_REMOVED lines=9> */
.L_x_6192:
[----:B------:R-:W2:Y:S02]  /*3180*/  LDG.E.U16 R2, desc[UR36][R2.64] ;  /* 0x0000002402027981 */ /* 0x000ea4000c1e1500 */
[----:B--2---:R-:W-:-:S06]  /*3190*/  HADD2.F32 R0, -RZ, R2.H0_H0 ;  /* 0x20000002ff007230 */ /* 0x004fcc0000004100 */
[----:B------:R-:W0:Y:S02]  /*31a0*/  F2I.FTZ.TRUNC.NTZ R0, R0 ;  /* 0x0000000000007305 */ /* 0x000e24000021f100 */
[----:B0-----:R-:W-:Y:S01]  /*31b0*/  PRMT R16, R0, 0x7610, R16 ;  /* 0x0000761000107816 */ /* 0x001fe20000000010 */
[----:B------:R-:W-:Y:S06]  /*31c0*/  BRA `(.L_x_6181) ;  /* 0x0000000800b07947 */ /* 0x000fec0003800000 */
.L_x_6191:
[----:B------:R-:W2:Y:S02]  /*31d0*/  LDG.E.64 R2, desc[UR36][R2.64] ;  /* 0x0000002402027981 */ /* 0x000ea4000c1e1b00 */
[----:B--2---:R0:W1:Y:S01]  /*31e0*/  F2I.F64.TRUNC R16, R2 ;  /* 0x0000000200107311 */ /* 0x004062000030d100 */
[----:B------:R-:W-:Y:S05]  /*31f0*/  BRA `(.L_x_6181) ;  /* 0x0000000800a47947 */ /* 0x000fea0003800000 */
.L_x_6182:
        /* <DEDUP_REMOVED lines=12> */
.L_x_6195:
[----:B------:R-:W2:Y:S02]  /*32c0*/  LDG.E.64 R2, desc[UR36][R2.64] ;  /* 0x0000002402027981 */ /* 0x000ea4000c1e1b00 */
[----:B--2---:R0:W1:Y:S01]  /*32d0*/  F2I.F64.TRUNC R16, R2 ;  /* 0x0000000200107311 */ /* 0x004062000030d100 */
[----:B------:R-:W-:Y:S05]  /*32e0*/  BRA `(.L_x_6181) ;  /* 0x0000000800687947 */ /* 0x000fea0003800000 */
.L_x_6194:
        /* <DEDUP_REMOVED lines=28> */
.L_x_6197:
        /* <DEDUP_REMOVED lines=15> */
.L_x_6196:
[----:B------:R-:W2:Y:S02]  /*35a0*/  LDG.E.U16 R0, desc[UR36][R2.64] ;  /* 0x0000002402007981 */ /* 0x000ea4000c1e1500 */
[----:B--2---:R-:W-:-:S06]  /*35b0*/  IMAD.U32 R0, R0, 0x10000, RZ ;  /* 0x0001000000007824 */ /* 0x004fcc00078e00ff */
[----:B------:R-:W0:Y:S02]  /*35c0*/  F2I.FTZ.TRUNC.NTZ R0, R0 ;  /* 0x0000000000007305 */ /* 0x000e24000021f100 */
[----:B0-----:R-:W-:Y:S01]  /*35d0*/  PRMT R16, R0, 0x7610, R16 ;  /* 0x0000761000107816 */ /* 0x001fe20000000010 */
[----:B------:R-:W-:Y:S06]  /*35e0*/  BRA `(.L_x_6181) ;  /* 0x0000000400a87947 */ /* 0x000fec0003800000 */
.L_x_6193:
        /* <DEDUP_REMOVED lines=10> */
.L_x_6200:
        /* <DEDUP_REMOVED lines=21> */
.L_x_6204:
[----:B------:R-:W-:Y:S05]  /*37e0*/  BSYNC B1 ;  /* 0x0000000000017941 */ /* 0x000fea0003800000 */
.L_x_6203:
[----:B------:R-:W-:Y:S01]  /*37f0*/  LEA R3, R0, 0x3b800000, 0x17 ;  /* 0x3b80000000037811 */ /* 0x000fe200078eb8ff */
[----:B------:R-:W-:-:S05]  /*3800*/  IMAD.SHL.U32 R0, R2, 0x100000, RZ ;  /* 0x0010000002007824 */ /* 0x000fca00078e00ff */
[----:B------:R-:W-:-:S07]  /*3810*/  LOP3.LUT R0, R3, R0, R4, 0xfe, !PT ;  /* 0x0000000003007212 */ /* 0x000fce00078efe04 */
.L_x_6202:
[----:B------:R-:W-:Y:S05]  /*3820*/  BSYNC B0 ;  /* 0x0000000000007941 */ /* 0x000fea0003800000 */
.L_x_6201:
[----:B------:R-:W0:Y:S02]  /*3830*/  F2I.FTZ.TRUNC.NTZ R0, R0 ;  /* 0x0000000000007305 */ /* 0x000e24000021f100 */
[----:B0-----:R-:W-:Y:S01]  /*3840*/  PRMT R16, R0, 0x7610, R16 ;  /* 0x0000761000107816 */ /* 0x001fe20000000010 */
[----:B------:R-:W-:Y:S06]  /*3850*/  BRA `(.L_x_6181) ;  /* 0x00000004000c7947 */ /* 0x000fec0003800000 */
.L_x_6199:
        /* <DEDUP_REMOVED lines=21> */
.L_x_6208:
[----:B------:R-:W-:Y:S05]  /*39b0*/  BSYNC B1 ;  /* 0x0000000000017941 */ /* 0x000fea0003800000 */
.L_x_6207:
[----:B------:R-:W-:Y:S01]  /*39c0*/  LEA R3, R0, 0x37800000, 0x17 ;  /* 0x3780000000037811 */ /* 0x000fe200078eb8ff */
[----:B------:R-:W-:-:S05]  /*39d0*/  IMAD.SHL.U32 R0, R2, 0x200000, RZ ;  /* 0x0020000002007824 */ /* 0x000fca00078e00ff */
[----:B------:R-:W-:-:S07]  /*39e0*/  LOP3.LUT R0, R3, R0, R4, 0xfe, !PT ;  /* 0x0000000003007212 */ /* 0x000fce00078efe04 */
.L_x_6206:
[----:B------:R-:W-:Y:S05]  /*39f0*/  BSYNC B0 ;  /* 0x0000000000007941 */ /* 0x000fea0003800000 */
.L_x_6205:
[----:B------:R-:W0:Y:S02]  /*3a00*/  F2I.FTZ.TRUNC.NTZ R0, R0 ;  /* 0x0000000000007305 */ /* 0x000e24000021f100 */
[----:B0-----:R-:W-:Y:S01]  /*3a10*/  PRMT R16, R0, 0x7610, R16 ;  /* 0x0000761000107816 */ /* 0x001fe20000000010 */
[----:B------:R-:W-:Y:S06]  /*3a20*/  BRA `(.L_x_6181) ;  /* 0x0000000000987947 */ /* 0x000fec0003800000 */
.L_x_6198:
        /* <DEDUP_REMOVED lines=14> */
.L_x_6212:
[----:B------:R-:W-:Y:S05]  /*3b10*/  BSYNC B0 ;  /* 0x0000000000007941 */ /* 0x000fea0003800000 */
.L_x_6211:
[----:B------:R-:W0:Y:S02]  /*3b20*/  F2I.FTZ.TRUNC.NTZ R0, R0 ;  /* 0x0000000000007305 */ /* 0x000e24000021f100 */
[----:B0-----:R-:W-:Y:S01]  /*3b30*/  PRMT R16, R0, 0x7610, R16 ;  /* 0x0000761000107816 */ /* 0x001fe20000000010 */
[----:B------:R-:W-:Y:S06]  /*3b40*/  BRA `(.L_x_6181) ;  /* 0x0000000000507947 */ /* 0x000fec0003800000 */
.L_x_6186:
        /* <DEDUP_REMOVED lines=16> */
.L_x_6213:
[----:B------:R-:W-:Y:S05]  /*3c50*/  BRA `(.L_x_6181) ;  /* 0x00000000000c7947 */ /* 0x000fea0003800000 */
.L_x_6210:
[----:B------:R0:W5:Y:S01]  /*3c60*/  LDG.E.U8 R16, desc[UR36][R2.64] ;  /* 0x0000002402107981 */ /* 0x000162000c1e1100 */
[----:B------:R-:W-:Y:S05]  /*3c70*/  BRA `(.L_x_6181) ;  /* 0x0000000000047947 */ /* 0x000fea0003800000 */
.L_x_6209:
[----:B------:R0:W5:Y:S02]  /*3c80*/  LDG.E.U8 R16, desc[UR36][R2.64] ;  /* 0x0000002402107981 */ /* 0x000164000c1e1100 */
.L_x_6181:
[----:B------:R-:W-:Y:S05]  /*3c90*/  BSYNC B6 ;  /* 0x0000000000067941 */ /* 0x000fea0003800000 */
.L_x_6180:
        /* <DEDUP_REMOVED lines=30> */
.L_x_6219:
[----:B------:R0:W-:Y:S01]  /*3e80*/  STG.E.U8 desc[UR36][R8.64], R3 ;  /* 0x0000000308007986 */ /* 0x0001e2000c101124 */
[----:B------:R-:W-:Y:S05]  /*3e90*/  BRA `(.L_x_6215) ;  /* 0x0000000c009c7947 */ /* 0x000fea0003800000 */
.L_x_6218:
        /* <DEDUP_REMOVED lines=12> */
.L_x_6222:
[----:B------:R-:W-:-:S04]  /*3f60*/  LOP3.LUT R3, R3, 0xffff, RZ, 0xc0, !PT ;  /* 0x0000ffff03037812 */ /* 0x000fc800078ec0ff */
[----:B------:R-:W-:-:S05]  /*3f70*/  PRMT R3, R3, 0x8880, RZ ;  /* 0x0000888003037816 */ /* 0x000fca00000000ff */
[----:B------:R0:W-:Y:S01]  /*3f80*/  STG.E desc[UR36][R8.64], R3 ;  /* 0x0000000308007986 */ /* 0x0001e2000c101924 */
[----:B------:R-:W-:Y:S05]  /*3f90*/  BRA `(.L_x_6215) ;  /* 0x0000000c005c7947 */ /* 0x000fea0003800000 */
.L_x_6221:
[----:B------:R-:W-:-:S04]  /*3fa0*/  PRMT R3, R3, 0x8880, RZ ;  /* 0x0000888003037816 */ /* 0x000fc800000000ff */
[----:B------:R-:W-:-:S05]  /*3fb0*/  PRMT R3, R3, 0x7710, RZ ;  /* 0x0000771003037816 */ /* 0x000fca00000000ff */
[----:B------:R0:W-:Y:S01]  /*3fc0*/  STG.E.U16 desc[UR36][R8.64], R3 ;  /* 0x0000000308007986 */ /* 0x0001e2000c101524 */
[----:B------:R-:W-:Y:S05]  /*3fd0*/  BRA `(.L_x_6215) ;  /* 0x0000000c004c7947 */ /* 0x000fea0003800000 */
.L_x_6217:
        /* <DEDUP_REMOVED lines=9> */
.L_x_6224:
[----:B------:R-:W0:Y:S02]  /*4070*/  I2F.S8 R0, R3 ;  /* 0x0000000300007306 */ /* 0x000e240000001400 */
[----:B0-----:R-:W-:-:S05]  /*4080*/  F2FP.F16.F32.PACK_AB R0, RZ, R0 ;  /* 0x00000000ff00723e */ /* 0x001fca00000000ff */
[----:B------:R0:W-:Y:S01]  /*4090*/  STG.E.U16 desc[UR36][R8.64], R0 ;  /* 0x0000000008007986 */ /* 0x0001e2000c101524 */
[----:B------:R-:W-:Y:S05]  /*40a0*/  BRA `(.L_x_6215) ;  /* 0x0000000c00187947 */ /* 0x000fea0003800000 */
.L_x_6223:
        /* <DEDUP_REMOVED lines=10> */
.L_x_6226:
[----:B------:R-:W0:Y:S02]  /*4150*/  I2F.S8 R3, R3 ;  /* 0x0000000300037306 */ /* 0x000e240000001400 */
[----:B0-----:R-:W-:-:S04]  /*4160*/  F2FP.F16.F32.PACK_AB R3, RZ, R3 ;  /* 0x00000003ff03723e */ /* 0x001fc800000000ff */
[----:B------:R-:W-:-:S05]  /*4170*/  PRMT R3, R3, 0x5410, RZ ;  /* 0x0000541003037816 */ /* 0x000fca00000000ff */
[----:B------:R0:W-:Y:S01]  /*4180*/  STG.E desc[UR36][R8.64], R3 ;  /* 0x0000000308007986 */ /* 0x0001e2000c101924 */
[----:B------:R-:W-:Y:S05]  /*4190*/  BRA `(.L_x_6215) ;  /* 0x0000000800dc7947 */ /* 0x000fea0003800000 */
.L_x_6225:
[----:B------:R-:W-:-:S04]  /*41a0*/  PRMT R4, R3, 0x8880, RZ ;  /* 0x0000888003047816 */ /* 0x000fc800000000ff */
[----:B------:R-:W-:-:S06]  /*41b0*/  PRMT R4, R4, 0x7710, RZ ;  /* 0x0000771004047816 */ /* 0x000fcc00000000ff */
[----:B------:R-:W0:Y:S02]  /*41c0*/  I2F.F64.S16 R4, R4 ;  /* 0x0000000400047312 */ /* 0x000e240000101c00 */
[----:B0-----:R0:W-:Y:S01]  /*41d0*/  STG.E.64 desc[UR36][R8.64], R4 ;  /* 0x0000000408007986 */ /* 0x0011e2000c101b24 */
[----:B------:R-:W-:Y:S05]  /*41e0*/  BRA `(.L_x_6215) ;  /* 0x0000000800c87947 */ /* 0x000fea0003800000 */
.L_x_6216:
        /* <DEDUP_REMOVED lines=12> */
.L_x_6229:
[----:B------:R-:W-:Y:S02]  /*42b0*/  PRMT R4, R3, 0x8880, RZ ;  /* 0x0000888003047816 */ /* 0x000fe400000000ff */
[----:B------:R-:W-:Y:S02]  /*42c0*/  CS2R R6, SRZ ;  /* 0x0000000000067805 */ /* 0x000fe4000001ff00 */
[----:B------:R-:W-:-:S06]  /*42d0*/  PRMT R4, R4, 0x7710, RZ ;  /* 0x0000771004047816 */ /* 0x000fcc00000000ff */
[----:B------:R-:W0:Y:S02]  /*42e0*/  I2F.F64.S16 R4, R4 ;  /* 0x0000000400047312 */ /* 0x000e240000101c00 */
[----:B0-----:R0:W-:Y:S01]  /*42f0*/  STG.E.128 desc[UR36][R8.64], R4 ;  /* 0x0000000408007986 */ /* 0x0011e2000c101d24 */
[----:B------:R-:W-:Y:S05]  /*4300*/  BRA `(.L_x_6215) ;  /* 0x0000000800807947 */ /* 0x000fea0003800000 */
.L_x_6228:
        /* <DEDUP_REMOVED lines=21> */
.L_x_6233:
[----:B------:R-:W-:Y:S05]  /*4460*/  BSYNC B0 ;  /* 0x0000000000007941 */ /* 0x000fea0003800000 */
.L_x_6232:
[----:B------:R-:W-:-:S05]  /*4470*/  LOP3.LUT R5, R0, R5, RZ, 0xfc, !PT ;  /* 0x0000000500057212 */ /* 0x000fca00078efcff */
[----:B------:R0:W-:Y:S01]  /*4480*/  STG.E.U8 desc[UR36][R8.64], R5 ;  /* 0x0000000508007986 */ /* 0x0001e2000c101124 */
[----:B------:R-:W-:Y:S05]  /*4490*/  BRA `(.L_x_6215) ;  /* 0x00000008001c7947 */ /* 0x000fea0003800000 */
.L_x_6231:
        /* <DEDUP_REMOVED lines=13> */
.L_x_6235:
[----:B------:R-:W-:Y:S01]  /*4570*/  IMAD.MOV.U32 R0, RZ, RZ, 0x7f ;  /* 0x0000007fff007424 */ /* 0x000fe200078e00ff */
[----:B------:R-:W-:-:S04]  /*4580*/  ISETP.GT.U32.AND P0, PT, R4, 0x7f800000, PT ;  /* 0x7f8000000400780c */ /* 0x000fc80003f04070 */
[----:B------:R-:W-:-:S09]  /*4590*/  SEL R0, R0, 0x7c, P0 ;  /* 0x0000007c00007807 */ /* 0x000fd20000000000 */
.L_x_6236:
[----:B------:R-:W-:Y:S05]  /*45a0*/  BSYNC B0 ;  /* 0x0000000000007941 */ /* 0x000fea0003800000 */
.L_x_6234:
[----:B------:R-:W-:-:S04]  /*45b0*/  LOP3.LUT R3, R5, 0x80000000, RZ, 0xc0, !PT ;  /* 0x8000000005037812 */ /* 0x000fc800078ec0ff */
[----:B------:R-:W-:-:S04]  /*45c0*/  SHF.R.U32.HI R3, RZ, 0x18, R3 ;  /* 0x00000018ff037819 */ /* 0x000fc80000011603 */
[----:B------:R-:W-:-:S05]  /*45d0*/  LOP3.LUT R3, R0, R3, RZ, 0xfc, !PT ;  /* 0x0000000300037212 */ /* 0x000fca00078efcff */
[----:B------:R0:W-:Y:S01]  /*45e0*/  STG.E.U8 desc[UR36][R8.64], R3 ;  /* 0x0000000308007986 */ /* 0x0001e2000c101124 */
[----:B------:R-:W-:Y:S05]  /*45f0*/  BRA `(.L_x_6215) ;  /* 0x0000000400c47947 */ /* 0x000fea0003800000 */
.L_x_6230:
[----:B------:R-:W0:Y:S02]  /*4600*/  I2F.S8 R0, R3 ;  /* 0x0000000300007306 */ /* 0x000e240000001400 */
[----:B0-----:R-:W-:-:S05]  /*4610*/  F2FP.BF16.F32.PACK_AB R0, RZ, R0 ;  /* 0x00000000ff00723e */ /* 0x001fca00000010ff */
[----:B------:R0:W-:Y:S01]  /*4620*/  STG.E.U16 desc[UR36][R8.64], R0 ;  /* 0x0000000008007986 */ /* 0x0001e2000c101524 */
[----:B------:R-:W-:Y:S05]  /*4630*/  BRA `(.L_x_6215) ;  /* 0x0000000400b47947 */ /* 0x000fea0003800000 */
.L_x_6227:
        /* <DEDUP_REMOVED lines=12> */
.L_x_6239:
        /* <DEDUP_REMOVED lines=17> */
.L_x_6242:
[----:B------:R-:W-:-:S04]  /*4810*/  LOP3.LUT R3, R3, 0x80000000, RZ, 0xc0, !PT ;  /* 0x8000000003037812 */ /* 0x000fc800078ec0ff */
[----:B------:R-:W-:-:S04]  /*4820*/  SHF.R.U32.HI R3, RZ, 0x18, R3 ;  /* 0x00000018ff037819 */ /* 0x000fc80000011603 */
[----:B------:R-:W-:-:S04]  /*4830*/  LOP3.LUT R0, R0, R3, RZ, 0xfc, !PT ;  /* 0x0000000300007212 */ /* 0x000fc800078efcff */
[----:B------:R-:W-:-:S07]  /*4840*/  PRMT R4, R0, 0x7610, R4 ;  /* 0x0000761000047816 */ /* 0x000fce0000000004 */
.L_x_6241:
[----:B------:R-:W-:Y:S05]  /*4850*/  BSYNC B0 ;  /* 0x0000000000007941 */ /* 0x000fea0003800000 */
.L_x_6240:
[----:B------:R4:W-:Y:S01]  /*4860*/  STG.E.U8 desc[UR36][R8.64], R4 ;  /* 0x0000000408007986 */ /* 0x0009e2000c101124 */
[----:B------:R-:W-:Y:S05]  /*4870*/  BRA `(.L_x_6215) ;  /* 0x0000000400247947 */ /* 0x000fea0003800000 */
.L_x_6238:
        /* <DEDUP_REMOVED lines=17> */
.L_x_6245:
[----:B------:R-:W-:-:S04]  /*4990*/  LOP3.LUT R3, R3, 0x80000000, RZ, 0xc0, !PT ;  /* 0x8000000003037812 */ /* 0x000fc800078ec0ff */
[----:B------:R-:W-:-:S04]  /*49a0*/  SHF.R.U32.HI R3, RZ, 0x18, R3 ;  /* 0x00000018ff037819 */ /* 0x000fc80000011603 */
[----:B------:R-:W-:-:S04]  /*49b0*/  LOP3.LUT R0, R0, R3, RZ, 0xfc, !PT ;  /* 0x0000000300007212 */ /* 0x000fc800078efcff */
[----:B------:R-:W-:-:S07]  /*49c0*/  PRMT R4, R0, 0x7610, R4 ;  /* 0x0000761000047816 */ /* 0x000fce0000000004 */
.L_x_6244:
[----:B------:R-:W-:Y:S05]  /*49d0*/  BSYNC B0 ;  /* 0x0000000000007941 */ /* 0x000fea0003800000 */
.L_x_6243:
[----:B------:R0:W-:Y:S01]  /*49e0*/  STG.E.U8 desc[UR36][R8.64], R4 ;  /* 0x0000000408007986 */ /* 0x0001e2000c101124 */
[----:B------:R-:W-:Y:S05]  /*49f0*/  BRA `(.L_x_6215) ;  /* 0x0000000000c47947 */ /* 0x000fea0003800000 */
.L_x_6237:
        /* <DEDUP_REMOVED lines=23> */
.L_x_6220:
        /* <DEDUP_REMOVED lines=16> */
.L_x_6248:
[----:B------:R-:W-:Y:S05]  /*4c70*/  BRA `(.L_x_6215) ;  /* 0x0000000000247947 */ /* 0x000fea0003800000 */
.L_x_6247:
[----:B------:R-:W-:-:S04]  /*4c80*/  LOP3.LUT R3, R3, 0xffff, RZ, 0xc0, !PT ;  /* 0x0000ffff03037812 */ /* 0x000fc800078ec0ff */
[----:B------:R-:W-:-:S05]  /*4c90*/  PRMT R3, R3, 0x8880, RZ ;  /* 0x0000888003037816 */ /* 0x000fca00000000ff */
[----:B------:R-:W-:-:S05]  /*4ca0*/  IMAD.MOV.U32 R4, RZ, RZ, R3 ;  /* 0x000000ffff047224 */ /* 0x000fca00078e0003 */
[----:B------:R-:W-:-:S05]  /*4cb0*/  SHF.R.S32.HI R5, RZ, 0x1f, R4 ;  /* 0x0000001fff057819 */ /* 0x000fca0000011404 */
[----:B------:R3:W-:Y:S01]  /*4cc0*/  STG.E.64 desc[UR36][R8.64], R4 ;  /* 0x0000000408007986 */ /* 0x0007e2000c101b24 */
[----:B------:R-:W-:Y:S05]  /*4cd0*/  BRA `(.L_x_6215) ;  /* 0x00000000000c7947 */ /* 0x000fea0003800000 */
.L_x_6246:
[----:B------:R-:W-:-:S04]  /*4ce0*/  LOP3.LUT R3, R3, 0xffff, RZ, 0xc0, !PT ;  /* 0x0000ffff03037812 */ /* 0x000fc800078ec0ff */
[----:B------:R-:W-:-:S05]  /*4cf0*/  PRMT R3, R3, 0x8880, RZ ;  /* 0x0000888003037816 */ /* 0x000fca00000000ff */
[----:B------:R0:W-:Y:S02]  /*4d00*/  STG.E desc[UR36][R8.64], R3 ;  /* 0x0000000308007986 */ /* 0x0001e4000c101924 */
.L_x_6215:
[----:B------:R-:W-:Y:S05]  /*4d10*/  BSYNC B6 ;  /* 0x0000000000067941 */ /* 0x000fea0003800000 */
.L_x_6214:
        /* <DEDUP_REMOVED lines=23> */
.L_x_6254:
[----:B------:R0:W-:Y:S01]  /*4e90*/  STG.E.U8 desc[UR36][R8.64], R18 ;  /* 0x0000001208007986 */ /* 0x0001e2000c101124 */
[----:B------:R-:W-:Y:S05]  /*4ea0*/  BRA `(.L_x_6256) ;  /* 0x0000000c00987947 */ /* 0x000fea0003800000 */
.L_x_6253:
        /* <DEDUP_REMOVED lines=12> */
.L_x_6258:
[----:B------:R-:W-:-:S04]  /*4f70*/  LOP3.LUT R18, R18, 0xffff, RZ, 0xc0, !PT ;  /* 0x0000ffff12127812 */ /* 0x000fc800078ec0ff */
[----:B------:R-:W-:-:S05]  /*4f80*/  PRMT R3, R18, 0x8880, RZ ;  /* 0x0000888012037816 */ /* 0x000fca00000000ff */
[----:B------:R0:W-:Y:S01]  /*4f90*/  STG.E desc[UR36][R8.64], R3 ;  /* 0x0000000308007986 */ /* 0x0001e2000c101924 */
[----:B------:R-:W-:Y:S05]  /*4fa0*/  BRA `(.L_x_6256) ;  /* 0x0000000c00587947 */ /* 0x000fea0003800000 */
.L_x_6257:
[----:B------:R-:W-:-:S04]  /*4fb0*/  PRMT R3, R18, 0x8880, RZ ;  /* 0x0000888012037816 */ /* 0x000fc800000000ff */
[----:B------:R-:W-:-:S05]  /*4fc0*/  PRMT R3, R3, 0x7710, RZ ;  /* 0x0000771003037816 */ /* 0x000fca00000000ff */
[----:B------:R0:W-:Y:S01]  /*4fd0*/  STG.E.U16 desc[UR36][R8.64], R3 ;  /* 0x0000000308007986 */ /* 0x0001e2000c101524 */
[----:B------:R-:W-:Y:S05]  /*4fe0*/  BRA `(.L_x_6256) ;  /* 0x0000000c00487947 */ /* 0x000fea0003800000 */
.L_x_6252:
        /* <DEDUP_REMOVED lines=9> */
.L_x_6260:
[----:B------:R-:W0:Y:S02]  /*5080*/  I2F.S8 R0, R18 ;  /* 0x0000001200007306 */ /* 0x000e240000001400 */
[----:B0-----:R-:W-:-:S05]  /*5090*/  F2FP.F16.F32.PACK_AB R0, RZ, R0 ;  /* 0x00000000ff00723e */ /* 0x001fca00000000ff */
[----:B------:R0:W-:Y:S01]  /*50a0*/  STG.E.U16 desc[UR36][R8.64], R0 ;  /* 0x0000000008007986 */ /* 0x0001e2000c101524 */
[----:B------:R-:W-:Y:S05]  /*50b0*/  BRA `(.L_x_6256) ;  /* 0x0000000c00147947 */ /* 0x000fea0003800000 */
.L_x_6259:
        /* <DEDUP_REMOVED lines=10> */
.L_x_6262:
[----:B------:R-:W0:Y:S02]  /*5160*/  I2F.S8 R18, R18 ;  /* 0x0000001200127306 */ /* 0x000e240000001400 */
[----:B0-----:R-:W-:-:S04]  /*5170*/  F2FP.F16.F32.PACK_AB R3, RZ, R18 ;  /* 0x00000012ff03723e */ /* 0x001fc800000000ff */
[----:B------:R-:W-:-:S05]  /*5180*/  PRMT R3, R3, 0x5410, RZ ;  /* 0x0000541003037816 */ /* 0x000fca00000000ff */
[----:B------:R0:W-:Y:S01]  /*5190*/  STG.E desc[UR36][R8.64], R3 ;  /* 0x0000000308007986 */ /* 0x0001e2000c101924 */
[----:B------:R-:W-:Y:S05]  /*51a0*/  BRA `(.L_x_6256) ;  /* 0x0000000800d87947 */ /* 0x000fea0003800000 */
.L_x_6261:
[----:B------:R-:W-:-:S04]  /*51b0*/  PRMT R4, R18, 0x8880, RZ ;  /* 0x0000888012047816 */ /* 0x000fc800000000ff */
[----:B------:R-:W-:-:S06]  /*51c0*/  PRMT R4, R4, 0x7710, RZ ;  /* 0x0000771004047816 */ /* 0x000fcc00000000ff */
[----:B------:R-:W0:Y:S02]  /*51d0*/  I2F.F64.S16 R4, R4 ;  /* 0x0000000400047312 */ /* 0x000e240000101c00 */
[----:B0-----:R0:W-:Y:S01]  /*51e0*/  STG.E.64 desc[UR36][R8.64], R4 ;  /* 0x0000000408007986 */ /* 0x0011e2000c101b24 */
[----:B------:R-:W-:Y:S05]  /*51f0*/  BRA `(.L_x_6256) ;  /* 0x0000000800c47947 */ /* 0x000fea0003800000 */
.L_x_6251:
        /* <DEDUP_REMOVED lines=12> */
.L_x_6265:
[----:B------:R-:W-:Y:S02]  /*52c0*/  PRMT R4, R18, 0x8880, RZ ;  /* 0x0000888012047816 */ /* 0x000fe400000000ff */
[----:B------:R-:W-:Y:S02]  /*52d0*/  CS2R R6, SRZ ;  /* 0x0000000000067805 */ /* 0x000fe4000001ff00 */
[----:B------:R-:W-:-:S06]  /*52e0*/  PRMT R4, R4, 0x7710, RZ ;  /* 0x0000771004047816 */ /* 0x000fcc00000000ff */
[----:B------:R-:W0:Y:S02]  /*52f0*/  I2F.F64.S16 R4, R4 ;  /* 0x0000000400047312 */ /* 0x000e240000101c00 */
[----:B0-----:R0:W-:Y:S01]  /*5300*/  STG.E.128 desc[UR36][R8.64], R4 ;  /* 0x0000000408007986 */ /* 0x0011e2000c101d24 */
[----:B------:R-:W-:Y:S05]  /*5310*/  BRA `(.L_x_6256) ;  /* 0x00000008007c7947 */ /* 0x000fea0003800000 */
.L_x_6264:
        /* <DEDUP_REMOVED lines=21> */
.L_x_6269:
[----:B------:R-:W-:Y:S05]  /*5470*/  BSYNC B0 ;  /* 0x0000000000007941 */ /* 0x000fea0003800000 */
.L_x_6268:
[----:B------:R-:W-:-:S05]  /*5480*/  LOP3.LUT R5, R0, R5, RZ, 0xfc, !PT ;  /* 0x0000000500057212 */ /* 0x000fca00078efcff */
[----:B------:R0:W-:Y:S01]  /*5490*/  STG.E.U8 desc[UR36][R8.64], R5 ;  /* 0x0000000508007986 */ /* 0x0001e2000c101124 */
[----:B------:R-:W-:Y:S05]  /*54a0*/  BRA `(.L_x_6256) ;  /* 0x0000000800187947 */ /* 0x000fea0003800000 */
.L_x_6267:
        /* <DEDUP_REMOVED lines=13> */
.L_x_6271:
[----:B------:R-:W-:Y:S01]  /*5580*/  IMAD.MOV.U32 R0, RZ, RZ, 0x7f ;  /* 0x0000007fff007424 */ /* 0x000fe200078e00ff */
[----:B------:R-:W-:-:S04]  /*5590*/  ISETP.GT.U32.AND P0, PT, R3, 0x7f800000, PT ;  /* 0x7f8000000300780c */ /* 0x000fc80003f04070 */
[----:B------:R-:W-:-:S09]  /*55a0*/  SEL R0, R0, 0x7c, P0 ;  /* 0x0000007c00007807 */ /* 0x000fd20000000000 */
.L_x_6272:
[----:B------:R-:W-:Y:S05]  /*55b0*/  BSYNC B0 ;  /* 0x0000000000007941 */ /* 0x000fea0003800000 */
.L_x_6270:
[----:B------:R-:W-:-:S04]  /*55c0*/  LOP3.LUT R3, R5, 0x80000000, RZ, 0xc0, !PT ;  /* 0x8000000005037812 */ /* 0x000fc800078ec0ff */
[----:B------:R-:W-:-:S04]  /*55d0*/  SHF.R.U32.HI R3, RZ, 0x18, R3 ;  /* 0x00000018ff037819 */ /* 0x000fc80000011603 */
[----:B------:R-:W-:-:S05]  /*55e0*/  LOP3.LUT R3, R0, R3, RZ, 0xfc, !PT ;  /* 0x0000000300037212 */ /* 0x000fca00078efcff */
[----:B------:R0:W-:Y:S01]  /*55f0*/  STG.E.U8 desc[UR36][R8.64], R3 ;  /* 0x0000000308007986 */ /* 0x0001e2000c101124 */
[----:B------:R-:W-:Y:S05]  /*5600*/  BRA `(.L_x_6256) ;  /* 0x0000000400c07947 */ /* 0x000fea0003800000 */
.L_x_6266:
[----:B------:R-:W0:Y:S02]  /*5610*/  I2F.S8 R0, R18 ;  /* 0x0000001200007306 */ /* 0x000e240000001400 */
[----:B0-----:R-:W-:-:S05]  /*5620*/  F2FP.BF16.F32.PACK_AB R0, RZ, R0 ;  /* 0x00000000ff00723e */ /* 0x001fca00000010ff */
[----:B------:R0:W-:Y:S01]  /*5630*/  STG.E.U16 desc[UR36][R8.64], R0 ;  /* 0x0000000008007986 */ /* 0x0001e2000c101524 */
[----:B------:R-:W-:Y:S05]  /*5640*/  BRA `(.L_x_6256) ;  /* 0x0000000400b07947 */ /* 0x000fea0003800000 */
.L_x_6263:
        /* <DEDUP_REMOVED lines=12> */
.L_x_6275:
        /* <DEDUP_REMOVED lines=17> */
.L_x_6278:
[----:B------:R-:W-:-:S04]  /*5820*/  LOP3.LUT R3, R5, 0x80000000, RZ, 0xc0, !PT ;  /* 0x8000000005037812 */ /* 0x000fc800078ec0ff */
[----:B------:R-:W-:-:S04]  /*5830*/  SHF.R.U32.HI R3, RZ, 0x18, R3 ;  /* 0x00000018ff037819 */ /* 0x000fc80000011603 */
[----:B------:R-:W-:-:S04]  /*5840*/  LOP3.LUT R0, R0, R3, RZ, 0xfc, !PT ;  /* 0x0000000300007212 */ /* 0x000fc800078efcff */
[----:B------:R-:W-:-:S07]  /*5850*/  PRMT R4, R0, 0x7610, R4 ;  /* 0x0000761000047816 */ /* 0x000fce0000000004 */
.L_x_6277:
[----:B------:R-:W-:Y:S05]  /*5860*/  BSYNC B0 ;  /* 0x0000000000007941 */ /* 0x000fea0003800000 */
.L_x_6276:
[----:B------:R3:W-:Y:S01]  /*5870*/  STG.E.U8 desc[UR36][R8.64], R4 ;  /* 0x0000000408007986 */ /* 0x0007e2000c101124 */
[----:B------:R-:W-:Y:S05]  /*5880*/  BRA `(.L_x_6256) ;  /* 0x0000000400207947 */ /* 0x000fea0003800000 */
.L_x_6274:
        /* <DEDUP_REMOVED lines=17> */
.L_x_6281:
[----:B------:R-:W-:-:S04]  /*59a0*/  LOP3.LUT R3, R5, 0x80000000, RZ, 0xc0, !PT ;  /* 0x8000000005037812 */ /* 0x000fc800078ec0ff */
[----:B------:R-:W-:-:S04]  /*59b0*/  SHF.R.U32.HI R3, RZ, 0x18, R3 ;  /* 0x00000018ff037819 */ /* 0x000fc80000011603 */
[----:B------:R-:W-:-:S04]  /*59c0*/  LOP3.LUT R0, R0, R3, RZ, 0xfc, !PT ;  /* 0x0000000300007212 */ /* 0x000fc800078efcff */
[----:B------:R-:W-:-:S07]  /*59d0*/  PRMT R4, R0, 0x7610, R4 ;  /* 0x0000761000047816 */ /* 0x000fce0000000004 */
.L_x_6280:
[----:B------:R-:W-:Y:S05]  /*59e0*/  BSYNC B0 ;  /* 0x0000000000007941 */ /* 0x000fea0003800000 */
.L_x_6279:
[----:B------:R0:W-:Y:S01]  /*59f0*/  STG.E.U8 desc[UR36][R8.64], R4 ;  /* 0x0000000408007986 */ /* 0x0001e2000c101124 */
[----:B------:R-:W-:Y:S05]  /*5a00*/  BRA `(.L_x_6256) ;  /* 0x0000000000c07947 */ /* 0x000fea0003800000 */
.L_x_6273:
        /* <DEDUP_REMOVED lines=22> */
.L_x_6255:
        /* <DEDUP_REMOVED lines=16> */
.L_x_6284:
[----:B------:R-:W-:Y:S05]  /*5c70*/  BRA `(.L_x_6256) ;  /* 0x0000000000247947 */ /* 0x000fea0003800000 */
.L_x_6283:
[----:B------:R-:W-:-:S04]  /*5c80*/  LOP3.LUT R18, R18, 0xffff, RZ, 0xc0, !PT ;  /* 0x0000ffff12127812 */ /* 0x000fc800078ec0ff */
[----:B------:R-:W-:-:S05]  /*5c90*/  PRMT R18, R18, 0x8880, RZ ;  /* 0x0000888012127816 */ /* 0x000fca00000000ff */
[----:B------:R-:W-:-:S05]  /*5ca0*/  IMAD.MOV.U32 R4, RZ, RZ, R18 ;  /* 0x000000ffff047224 */ /* 0x000fca00078e0012 */
[----:B------:R-:W-:-:S05]  /*5cb0*/  SHF.R.S32.HI R5, RZ, 0x1f, R4 ;  /* 0x0000001fff057819 */ /* 0x000fca0000011404 */
[----:B------:R2:W-:Y:S01]  /*5cc0*/  STG.E.64 desc[UR36][R8.64], R4 ;  /* 0x0000000408007986 */ /* 0x0005e2000c101b24 */
[----:B------:R-:W-:Y:S05]  /*5cd0*/  BRA `(.L_x_6256) ;  /* 0x00000000000c7947 */ /* 0x000fea0003800000 */
.L_x_6282:
[----:B------:R-:W-:-:S04]  /*5ce0*/  LOP3.LUT R18, R18, 0xffff, RZ, 0xc0, !PT ;  /* 0x0000ffff12127812 */ /* 0x000fc800078ec0ff */
[----:B------:R-:W-:-:S05]  /*5cf0*/  PRMT R3, R18, 0x8880, RZ ;  /* 0x0000888012037816 */ /* 0x000fca00000000ff */
[----:B------:R0:W-:Y:S02]  /*5d00*/  STG.E desc[UR36][R8.64], R3 ;  /* 0x0000000308007986 */ /* 0x0001e4000c101924 */
.L_x_6256:
        /* <DEDUP_REMOVED lines=23> */
.L_x_6288:
[----:B------:R3:W-:Y:S01]  /*5e80*/  STG.E.U8 desc[UR36][R8.64], R17 ;  /* 0x0000001108007986 */ /* 0x0007e2000c101124 */
[----:B------:R-:W-:Y:S05]  /*5e90*/  BRA `(.L_x_6290) ;  /* 0x0000000c00987947 */ /* 0x000fea0003800000 */
.L_x_6287:
        /* <DEDUP_REMOVED lines=12> */
.L_x_6292:
[----:B------:R-:W-:-:S04]  /*5f60*/  LOP3.LUT R17, R17, 0xffff, RZ, 0xc0, !PT ;  /* 0x0000ffff11117812 */ /* 0x000fc800078ec0ff */
[----:B------:R-:W-:-:S05]  /*5f70*/  PRMT R3, R17, 0x8880, RZ ;  /* 0x0000888011037816 */ /* 0x000fca00000000ff */
[----:B------:R2:W-:Y:S01]  /*5f80*/  STG.E desc[UR36][R8.64], R3 ;  /* 0x0000000308007986 */ /* 0x0005e2000c101924 */
[----:B------:R-:W-:Y:S05]  /*5f90*/  BRA `(.L_x_6290) ;  /* 0x0000000c00587947 */ /* 0x000fea0003800000 */
.L_x_6291:
[----:B------:R-:W-:-:S04]  /*5fa0*/  PRMT R3, R17, 0x8880, RZ ;  /* 0x0000888011037816 */ /* 0x000fc800000000ff */
[----:B------:R-:W-:-:S05]  /*5fb0*/  PRMT R3, R3, 0x7710, RZ ;  /* 0x0000771003037816 */ /* 0x000fca00000000ff */
[----:B------:R0:W-:Y:S01]  /*5fc0*/  STG.E.U16 desc[UR36][R8.64], R3 ;  /* 0x0000000308007986 */ /* 0x0001e2000c101524 */
[----:B------:R-:W-:Y:S05]  /*5fd0*/  BRA `(.L_x_6290) ;  /* 0x0000000c00487947 */ /* 0x000fea0003800000 */
.L_x_6286:
        /* <DEDUP_REMOVED lines=9> */
.L_x_6294:
[----:B------:R-:W0:Y:S02]  /*6070*/  I2F.S8 R0, R17 ;  /* 0x0000001100007306 */ /* 0x000e240000001400 */
[----:B0-----:R-:W-:-:S05]  /*6080*/  F2FP.F16.F32.PACK_AB R0, RZ, R0 ;  /* 0x00000000ff00723e */ /* 0x001fca00000000ff */
[----:B------:R0:W-:Y:S01]  /*6090*/  STG.E.U16 desc[UR36][R8.64], R0 ;  /* 0x0000000008007986 */ /* 0x0001e2000c101524 */
[----:B------:R-:W-:Y:S05]  /*60a0*/  BRA `(.L_x_6290) ;  /* 0x0000000c00147947 */ /* 0x000fea0003800000 */
.L_x_6293:
        /* <DEDUP_REMOVED lines=10> */
.L_x_6296:
[----:B------:R-:W0:Y:S02]  /*6150*/  I2F.S8 R17, R17 ;  /* 0x0000001100117306 */ /* 0x000e240000001400 */
[----:B0-----:R-:W-:-:S04]  /*6160*/  F2FP.F16.F32.PACK_AB R3, RZ, R17 ;  /* 0x00000011ff03723e */ /* 0x001fc800000000ff */
[----:B------:R-:W-:-:S05]  /*6170*/  PRMT R3, R3, 0x5410, RZ ;  /* 0x0000541003037816 */ /* 0x000fca00000000ff */
[----:B------:R0:W-:Y:S01]  /*6180*/  STG.E desc[UR36][R8.64], R3 ;  /* 0x0000000308007986 */ /* 0x0001e2000c101924 */
[----:B------:R-:W-:Y:S05]  /*6190*/  BRA `(.L_x_6290) ;  /* 0x0000000800d87947 */ /* 0x000fea0003800000 */
.L_x_6295:
[----:B------:R-:W-:-:S04]  /*61a0*/  PRMT R4, R17, 0x8880, RZ ;  /* 0x0000888011047816 */ /* 0x000fc800000000ff */
[----:B------:R-:W-:-:S06]  /*61b0*/  PRMT R4, R4, 0x7710, RZ ;  /* 0x0000771004047816 */ /* 0x000fcc00000000ff */
[----:B------:R-:W0:Y:S02]  /*61c0*/  I2F.F64.S16 R4, R4 ;  /* 0x0000000400047312 */ /* 0x000e240000101c00 */
[----:B0-----:R0:W-:Y:S01]  /*61d0*/  STG.E.64 desc[UR36][R8.64], R4 ;  /* 0x0000000408007986 */ /* 0x0011e2000c101b24 */
[----:B------:R-:W-:Y:S05]  /*61e0*/  BRA `(.L_x_6290) ;  /* 0x0000000800c47947 */ /* 0x000fea0003800000 */
.L_x_6285:
        /* <DEDUP_REMOVED lines=12> */
.L_x_6299:
[----:B------:R-:W-:Y:S02]  /*62b0*/  PRMT R4, R17, 0x8880, RZ ;  /* 0x0000888011047816 */ /* 0x000fe400000000ff */
[----:B------:R-:W-:Y:S02]  /*62c0*/  CS2R R6, SRZ ;  /* 0x0000000000067805 */ /* 0x000fe4000001ff00 */
[----:B------:R-:W-:-:S06]  /*62d0*/  PRMT R4, R4, 0x7710, RZ ;  /* 0x0000771004047816 */ /* 0x000fcc00000000ff */
[----:B------:R-:W0:Y:S02]  /*62e0*/  I2F.F64.S16 R4, R4 ;  /* 0x0000000400047312 */ /* 0x000e240000101c00 */
[----:B0-----:R0:W-:Y:S01]  /*62f0*/  STG.E.128 desc[UR36][R8.64], R4 ;  /* 0x0000000408007986 */ /* 0x0011e2000c101d24 */
[----:B------:R-:W-:Y:S05]  /*6300*/  BRA `(.L_x_6290) ;  /* 0x00000008007c7947 */ /* 0x000fea0003800000 */
.L_x_6298:
        /* <DEDUP_REMOVED lines=21> */
.L_x_6303:
[----:B------:R-:W-:Y:S05]  /*6460*/  BSYNC B0 ;  /* 0x0000000000007941 */ /* 0x000fea0003800000 */
.L_x_6302:
[----:B------:R-:W-:-:S05]  /*6470*/  LOP3.LUT R5, R0, R5, RZ, 0xfc, !PT ;  /* 0x0000000500057212 */ /* 0x000fca00078efcff */
[----:B------:R0:W-:Y:S01]  /*6480*/  STG.E.U8 desc[UR36][R8.64], R5 ;  /* 0x0000000508007986 */ /* 0x0001e2000c101124 */
[----:B------:R-:W-:Y:S05]  /*6490*/  BRA `(.L_x_6290) ;  /* 0x0000000800187947 */ /* 0x000fea0003800000 */
.L_x_6301:
        /* <DEDUP_REMOVED lines=13> */
.L_x_6305:
[----:B------:R-:W-:Y:S01]  /*6570*/  IMAD.MOV.U32 R0, RZ, RZ, 0x7f ;  /* 0x0000007fff007424 */ /* 0x000fe200078e00ff */
[----:B------:R-:W-:-:S04]  /*6580*/  ISETP.GT.U32.AND P0, PT, R3, 0x7f800000, PT ;  /* 0x7f8000000300780c */ /* 0x000fc80003f04070 */
[----:B------:R-:W-:-:S09]  /*6590*/  SEL R0, R0, 0x7c, P0 ;  /* 0x0000007c00007807 */ /* 0x000fd20000000000 */
.L_x_6306:
[----:B------:R-:W-:Y:S05]  /*65a0*/  BSYNC B0 ;  /* 0x0000000000007941 */ /* 0x000fea0003800000 */
.L_x_6304:
[----:B------:R-:W-:-:S04]  /*65b0*/  LOP3.LUT R3, R17, 0x80000000, RZ, 0xc0, !PT ;  /* 0x8000000011037812 */ /* 0x000fc800078ec0ff */
[----:B------:R-:W-:-:S04]  /*65c0*/  SHF.R.U32.HI R3, RZ, 0x18, R3 ;  /* 0x00000018ff037819 */ /* 0x000fc80000011603 */
[----:B------:R-:W-:-:S05]  /*65d0*/  LOP3.LUT R3, R0, R3, RZ, 0xfc, !PT ;  /* 0x0000000300037212 */ /* 0x000fca00078efcff */
[----:B------:R0:W-:Y:S01]  /*65e0*/  STG.E.U8 desc[UR36][R8.64], R3 ;  /* 0x0000000308007986 */ /* 0x0001e2000c101124 */
[----:B------:R-:W-:Y:S05]  /*65f0*/  BRA `(.L_x_6290) ;  /* 0x0000000400c07947 */ /* 0x000fea0003800000 */
.L_x_6300:
[----:B------:R-:W0:Y:S02]  /*6600*/  I2F.S8 R0, R17 ;  /* 0x0000001100007306 */ /* 0x000e240000001400 */
[----:B0-----:R-:W-:-:S05]  /*6610*/  F2FP.BF16.F32.PACK_AB R0, RZ, R0 ;  /* 0x00000000ff00723e */ /* 0x001fca00000010ff */
[----:B------:R0:W-:Y:S01]  /*6620*/  STG.E.U16 desc[UR36][R8.64], R0 ;  /* 0x0000000008007986 */ /* 0x0001e2000c101524 */
[----:B------:R-:W-:Y:S05]  /*6630*/  BRA `(.L_x_6290) ;  /* 0x0000000400b07947 */ /* 0x000fea0003800000 */
.L_x_6297:
        /* <DEDUP_REMOVED lines=12> */
.L_x_6309:
        /* <DEDUP_REMOVED lines=17> */
.L_x_6312:
[----:B------:R-:W-:-:S04]  /*6810*/  LOP3.LUT R3, R17, 0x80000000, RZ, 0xc0, !PT ;  /* 0x8000000011037812 */ /* 0x000fc800078ec0ff */
[----:B------:R-:W-:-:S04]  /*6820*/  SHF.R.U32.HI R3, RZ, 0x18, R3 ;  /* 0x00000018ff037819 */ /* 0x000fc80000011603 */
[----:B------:R-:W-:-:S04]  /*6830*/  LOP3.LUT R0, R0, R3, RZ, 0xfc, !PT ;  /* 0x0000000300007212 */ /* 0x000fc800078efcff */
[----:B------:R-:W-:-:S07]  /*6840*/  PRMT R4, R0, 0x7610, R4 ;  /* 0x0000761000047816 */ /* 0x000fce0000000004 */
.L_x_6311:
[----:B------:R-:W-:Y:S05]  /*6850*/  BSYNC B0 ;  /* 0x0000000000007941 */ /* 0x000fea0003800000 */
.L_x_6310:
[----:B------:R0:W-:Y:S01]  /*6860*/  STG.E.U8 desc[UR36][R8.64], R4 ;  /* 0x0000000408007986 */ /* 0x0001e2000c101124 */
[----:B------:R-:W-:Y:S05]  /*6870*/  BRA `(.L_x_6290) ;  /* 0x0000000400207947 */ /* 0x000fea0003800000 */
.L_x_6308:
        /* <DEDUP_REMOVED lines=17> */
.L_x_6315:
[----:B------:R-:W-:-:S04]  /*6990*/  LOP3.LUT R3, R17, 0x80000000, RZ, 0xc0, !PT ;  /* 0x8000000011037812 */ /* 0x000fc800078ec0ff */
[----:B------:R-:W-:-:S04]  /*69a0*/  SHF.R.U32.HI R3, RZ, 0x18, R3 ;  /* 0x00000018ff037819 */ /* 0x000fc80000011603 */
[----:B------:R-:W-:-:S04]  /*69b0*/  LOP3.LUT R0, R0, R3, RZ, 0xfc, !PT ;  /* 0x0000000300007212 */ /* 0x000fc800078efcff */
[----:B------:R-:W-:-:S07]  /*69c0*/  PRMT R4, R0, 0x7610, R4 ;  /* 0x0000761000047816 */ /* 0x000fce0000000004 */
.L_x_6314:
[----:B------:R-:W-:Y:S05]  /*69d0*/  BSYNC B0 ;  /* 0x0000000000007941 */ /* 0x000fea0003800000 */
.L_x_6313:
[----:B------:R0:W-:Y:S01]  /*69e0*/  STG.E.U8 desc[UR36][R8.64], R4 ;  /* 0x0000000408007986 */ /* 0x0001e2000c101124 */
[----:B------:R-:W-:Y:S05]  /*69f0*/  BRA `(.L_x_6290) ;  /* 0x0000000000c07947 */ /* 0x000fea0003800000 */
.L_x_6307:
        /* <DEDUP_REMOVED lines=22> */
.L_x_6289:
        /* <DEDUP_REMOVED lines=16> */
.L_x_6318:
[----:B------:R-:W-:Y:S05]  /*6c60*/  BRA `(.L_x_6290) ;  /* 0x0000000000247947 */ /* 0x000fea0003800000 */
.L_x_6317:
[----:B------:R-:W-:-:S04]  /*6c70*/  LOP3.LUT R17, R17, 0xffff, RZ, 0xc0, !PT ;  /* 0x0000ffff11117812 */ /* 0x000fc800078ec0ff */
[----:B------:R-:W-:-:S05]  /*6c80*/  PRMT R17, R17, 0x8880, RZ ;  /* 0x0000888011117816 */ /* 0x000fca00000000ff */
[----:B------:R-:W-:-:S05]  /*6c90*/  IMAD.MOV.U32 R4, RZ, RZ, R17 ;  /* 0x000000ffff047224 */ /* 0x000fca00078e0011 */
[----:B------:R-:W-:-:S05]  /*6ca0*/  SHF.R.S32.HI R5, RZ, 0x1f, R4 ;  /* 0x0000001fff057819 */ /* 0x000fca0000011404 */
[----:B------:R0:W-:Y:S01]  /*6cb0*/  STG.E.64 desc[UR36][R8.64], R4 ;  /* 0x0000000408007986 */ /* 0x0001e2000c101b24 */
[----:B------:R-:W-:Y:S05]  /*6cc0*/  BRA `(.L_x_6290) ;  /* 0x00000000000c7947 */ /* 0x000fea0003800000 */
.L_x_6316:
[----:B------:R-:W-:-:S04]  /*6cd0*/  LOP3.LUT R17, R17, 0xffff, RZ, 0xc0, !PT ;  /* 0x0000ffff11117812 */ /* 0x000fc800078ec0ff */
[----:B------:R-:W-:-:S05]  /*6ce0*/  PRMT R3, R17, 0x8880, RZ ;  /* 0x0000888011037816 */ /* 0x000fca00000000ff */
[----:B------:R0:W-:Y:S02]  /*6cf0*/  STG.E desc[UR36][R8.64], R3 ;  /* 0x0000000308007986 */ /* 0x0001e4000c101924 */
.L_x_6290:
[----:B------:R-:W-:-:S07]  /*6d00*/  VIADD R2, R2, 0x80 ;  /* 0x0000008002027836 */ /* 0x000fce0000000000 */
.L_x_6250:
[----:B------:R-:W-:Y:S05]  /*6d10*/  BSYNC B6 ;  /* 0x0000000000067941 */ /* 0x000fea0003800000 */
.L_x_6249:
        /* <DEDUP_REMOVED lines=21> */
.L_x_6322:
[----:B------:R-:W-:Y:S01]  /*6e70*/  STG.E.U8 desc[UR36][R2.64], R16 ;  /* 0x0000001002007986 */ /* 0x000fe2000c101124 */
[----:B------:R-:W-:Y:S05]  /*6e80*/  EXIT ;  /* 0x000000000000794d */ /* 0x000fea0003800000 */
.L_x_6321:
        /* <DEDUP_REMOVED lines=12> */
.L_x_6325:
[----:B------:R-:W-:-:S04]  /*6f50*/  LOP3.LUT R16, R16, 0xffff, RZ, 0xc0, !PT ;  /* 0x0000ffff10107812 */ /* 0x000fc800078ec0ff */
[----:B------:R-:W-:-:S05]  /*6f60*/  PRMT R5, R16, 0x8880, RZ ;  /* 0x0000888010057816 */ /* 0x000fca00000000ff */
[----:B------:R-:W-:Y:S01]  /*6f70*/  STG.E desc[UR36][R2.64], R5 ;  /* 0x0000000502007986 */ /* 0x000fe2000c101924 */
[----:B------:R-:W-:Y:S05]  /*6f80*/  EXIT ;  /* 0x000000000000794d */ /* 0x000fea0003800000 */
.L_x_6324:
[----:B------:R-:W-:-:S04]  /*6f90*/  PRMT R5, R16, 0x8880, RZ ;  /* 0x0000888010057816 */ /* 0x000fc800000000ff */
[----:B------:R-:W-:-:S05]  /*6fa0*/  PRMT R5, R5, 0x7710, RZ ;  /* 0x0000771005057816 */ /* 0x000fca00000000ff */
[----:B------:R-:W-:Y:S01]  /*6fb0*/  STG.E.U16 desc[UR36][R2.64], R5 ;  /* 0x0000000502007986 */ /* 0x000fe2000c101524 */
[----:B------:R-:W-:Y:S05]  /*6fc0*/  EXIT ;  /* 0x000000000000794d */ /* 0x000fea0003800000 */
.L_x_6320:
        /* <DEDUP_REMOVED lines=9> */
.L_x_6327:
[----:B------:R-:W0:Y:S02]  /*7060*/  I2F.S8 R0, R16 ;  /* 0x0000001000007306 */ /* 0x000e240000001400 */
[----:B0-----:R-:W-:-:S05]  /*7070*/  F2FP.F16.F32.PACK_AB R0, RZ, R0 ;  /* 0x00000000ff00723e */ /* 0x001fca00000000ff */
[----:B------:R-:W-:Y:S01]  /*7080*/  STG.E.U16 desc[UR36][R2.64], R0 ;  /* 0x0000000002007986 */ /* 0x000fe2000c101524 */
[----:B------:R-:W-:Y:S05]  /*7090*/  EXIT ;  /* 0x000000000000794d */ /* 0x000fea0003800000 */
.L_x_6326:
        /* <DEDUP_REMOVED lines=10> */
.L_x_6329:
[----:B------:R-:W0:Y:S02]  /*7140*/  I2F.S8 R16, R16 ;  /* 0x0000001000107306 */ /* 0x000e240000001400 */
[----:B0-----:R-:W-:-:S04]  /*7150*/  F2FP.F16.F32.PACK_AB R5, RZ, R16 ;  /* 0x00000010ff05723e */ /* 0x001fc800000000ff */
[----:B------:R-:W-:-:S05]  /*7160*/  PRMT R5, R5, 0x5410, RZ ;  /* 0x0000541005057816 */ /* 0x000fca00000000ff */
[----:B------:R-:W-:Y:S01]  /*7170*/  STG.E desc[UR36][R2.64], R5 ;  /* 0x0000000502007986 */ /* 0x000fe2000c101924 */
[----:B------:R-:W-:Y:S05]  /*7180*/  EXIT ;  /* 0x000000000000794d */ /* 0x000fea0003800000 */
.L_x_6328:
[----:B------:R-:W-:-:S04]  /*7190*/  PRMT R4, R16, 0x8880, RZ ;  /* 0x0000888010047816 */ /* 0x000fc800000000ff */
[----:B------:R-:W-:-:S06]  /*71a0*/  PRMT R4, R4, 0x7710, RZ ;  /* 0x0000771004047816 */ /* 0x000fcc00000000ff */
[----:B------:R-:W0:Y:S02]  /*71b0*/  I2F.F64.S16 R4, R4 ;  /* 0x0000000400047312 */ /* 0x000e240000101c00 */
[----:B0-----:R-:W-:Y:S01]  /*71c0*/  STG.E.64 desc[UR36][R2.64], R4 ;  /* 0x0000000402007986 */ /* 0x001fe2000c101b24 */
[----:B------:R-:W-:Y:S05]  /*71d0*/  EXIT ;  /* 0x000000000000794d */ /* 0x000fea0003800000 */
.L_x_6319:
        /* <DEDUP_REMOVED lines=12> */
.L_x_6332:
[----:B------:R-:W-:Y:S02]  /*72a0*/  PRMT R4, R16, 0x8880, RZ ;  /* 0x0000888010047816 */ /* 0x000fe400000000ff */
[----:B------:R-:W-:Y:S02]  /*72b0*/  CS2R R6, SRZ ;  /* 0x0000000000067805 */ /* 0x000fe4000001ff00 */
[----:B------:R-:W-:-:S06]  /*72c0*/  PRMT R4, R4, 0x7710, RZ ;  /* 0x0000771004047816 */ /* 0x000fcc00000000ff */
[----:B------:R-:W0:Y:S02]  /*72d0*/  I2F.F64.S16 R4, R4 ;  /* 0x0000000400047312 */ /* 0x000e240000101c00 */
[----:B0-----:R-:W-:Y:S01]  /*72e0*/  STG.E.128 desc[UR36][R2.64], R4 ;  /* 0x0000000402007986 */ /* 0x001fe2000c101d24 */
[----:B------:R-:W-:Y:S05]  /*72f0*/  EXIT ;  /* 0x000000000000794d */ /* 0x000fea0003800000 */
.L_x_6331:
        /* <DEDUP_REMOVED lines=21> */
.L_x_6336:
[----:B------:R-:W-:Y:S05]  /*7450*/  BSYNC B0 ;  /* 0x0000000000007941 */ /* 0x000fea0003800000 */
.L_x_6335:
[----:B------:R-:W-:-:S05]  /*7460*/  LOP3.LUT R5, R0, R5, RZ, 0xfc, !PT ;  /* 0x0000000500057212 */ /* 0x000fca00078efcff */
[----:B------:R-:W-:Y:S01]  /*7470*/  STG.E.U8 desc[UR36][R2.64], R5 ;  /* 0x0000000502007986 */ /* 0x000fe2000c101124 */
[----:B------:R-:W-:Y:S05]  /*7480*/  EXIT ;  /* 0x000000000000794d */ /* 0x000fea0003800000 */
.L_x_6334:
        /* <DEDUP_REMOVED lines=13> */
.L_x_6338:
[----:B------:R-:W-:Y:S01]  /*7560*/  IMAD.MOV.U32 R0, RZ, RZ, 0x7f ;  /* 0x0000007fff007424 */ /* 0x000fe200078e00ff */
[----:B------:R-:W-:-:S04]  /*7570*/  ISETP.GT.U32.AND P0, PT, R4, 0x7f800000, PT ;  /* 0x7f8000000400780c */ /* 0x000fc80003f04070 */
[----:B------:R-:W-:-:S09]  /*7580*/  SEL R0, R0, 0x7c, P0 ;  /* 0x0000007c00007807 */ /* 0x000fd20000000000 */
.L_x_6339:
[----:B------:R-:W-:Y:S05]  /*7590*/  BSYNC B0 ;  /* 0x0000000000007941 */ /* 0x000fea0003800000 */
.L_x_6337:
[----:B------:R-:W-:-:S04]  /*75a0*/  LOP3.LUT R4, R5, 0x80000000, RZ, 0xc0, !PT ;  /* 0x8000000005047812 */ /* 0x000fc800078ec0ff */
[----:B------:R-:W-:-:S04]  /*75b0*/  SHF.R.U32.HI R5, RZ, 0x18, R4 ;  /* 0x00000018ff057819 */ /* 0x000fc80000011604 */
[----:B------:R-:W-:-:S05]  /*75c0*/  LOP3.LUT R5, R0, R5, RZ, 0xfc, !PT ;  /* 0x0000000500057212 */ /* 0x000fca00078efcff */
[----:B------:R-:W-:Y:S01]  /*75d0*/  STG.E.U8 desc[UR36][R2.64], R5 ;  /* 0x0000000502007986 */ /* 0x000fe2000c101124 */
[----:B------:R-:W-:Y:S05]  /*75e0*/  EXIT ;  /* 0x000000000000794d */ /* 0x000fea0003800000 */
.L_x_6333:
[----:B------:R-:W0:Y:S02]  /*75f0*/  I2F.S8 R0, R16 ;  /* 0x0000001000007306 */ /* 0x000e240000001400 */
[----:B0-----:R-:W-:-:S05]  /*7600*/  F2FP.BF16.F32.PACK_AB R0, RZ, R0 ;  /* 0x00000000ff00723e */ /* 0x001fca00000010ff */
[----:B------:R-:W-:Y:S01]  /*7610*/  STG.E.U16 desc[UR36][R2.64], R0 ;  /* 0x0000000002007986 */ /* 0x000fe2000c101524 */
[----:B------:R-:W-:Y:S05]  /*7620*/  EXIT ;  /* 0x000000000000794d */ /* 0x000fea0003800000 */
.L_x_6330:
        /* <DEDUP_REMOVED lines=12> */
.L_x_6342:
        /* <DEDUP_REMOVED lines=17> */
.L_x_6345:
[----:B------:R-:W-:-:S04]  /*7800*/  LOP3.LUT R0, R7, 0x80000000, RZ, 0xc0, !PT ;  /* 0x8000000007007812 */ /* 0x000fc800078ec0ff */
[----:B------:R-:W-:-:S04]  /*7810*/  SHF.R.U32.HI R5, RZ, 0x18, R0 ;  /* 0x00000018ff057819 */ /* 0x000fc80000011600 */
[----:B------:R-:W-:-:S04]  /*7820*/  LOP3.LUT R4, R4, R5, RZ, 0xfc, !PT ;  /* 0x0000000504047212 */ /* 0x000fc800078efcff */
[----:B------:R-:W-:-:S07]  /*7830*/  PRMT R0, R4, 0x7610, R0 ;  /* 0x0000761004007816 */ /* 0x000fce0000000000 */
.L_x_6344:
[----:B------:R-:W-:Y:S05]  /*7840*/  BSYNC B0 ;  /* 0x0000000000007941 */ /* 0x000fea0003800000 */
.L_x_6343:
[----:B------:R-:W-:Y:S01]  /*7850*/  STG.E.U8 desc[UR36][R2.64], R0 ;  /* 0x0000000002007986 */ /* 0x000fe2000c101124 */
[----:B------:R-:W-:Y:S05]  /*7860*/  EXIT ;  /* 0x000000000000794d */ /* 0x000fea0003800000 */
.L_x_6341:
        /* <DEDUP_REMOVED lines=17> */
.L_x_6348:
[----:B------:R-:W-:-:S04]  /*7980*/  LOP3.LUT R0, R7, 0x80000000, RZ, 0xc0, !PT ;  /* 0x8000000007007812 */ /* 0x000fc800078ec0ff */
[----:B------:R-:W-:-:S04]  /*7990*/  SHF.R.U32.HI R5, RZ, 0x18, R0 ;  /* 0x00000018ff057819 */ /* 0x000fc80000011600 */
[----:B------:R-:W-:-:S04]  /*79a0*/  LOP3.LUT R4, R4, R5, RZ, 0xfc, !PT ;  /* 0x0000000504047212 */ /* 0x000fc800078efcff */
[----:B------:R-:W-:-:S07]  /*79b0*/  PRMT R0, R4, 0x7610, R0 ;  /* 0x0000761004007816 */ /* 0x000fce0000000000 */
.L_x_6347:
[----:B------:R-:W-:Y:S05]  /*79c0*/  BSYNC B0 ;  /* 0x0000000000007941 */ /* 0x000fea0003800000 */
.L_x_6346:
[----:B------:R-:W-:Y:S01]  /*79d0*/  STG.E.U8 desc[UR36][R2.64], R0 ;  /* 0x0000000002007986 */ /* 0x000fe2000c101124 */
[----:B------:R-:W-:Y:S05]  /*79e0*/  EXIT ;  /* 0x000000000000794d */ /* 0x000fea0003800000 */
.L_x_6340:
        /* <DEDUP_REMOVED lines=22> */
.L_x_6323:
        /* <DEDUP_REMOVED lines=16> */
.L_x_6351:
[----:B------:R-:W-:Y:S05]  /*7c50*/  EXIT ;  /* 0x000000000000794d */ /* 0x000fea0003800000 */
.L_x_6350:
[----:B------:R-:W-:-:S04]  /*7c60*/  LOP3.LUT R16, R16, 0xffff, RZ, 0xc0, !PT ;  /* 0x0000ffff10107812 */ /* 0x000fc800078ec0ff */
[----:B------:R-:W-:-:S05]  /*7c70*/  PRMT R16, R16, 0x8880, RZ ;  /* 0x0000888010107816 */ /* 0x000fca00000000ff */
[----:B------:R-:W-:-:S05]  /*7c80*/  IMAD.MOV.U32 R4, RZ, RZ, R16 ;  /* 0x000000ffff047224 */ /* 0x000fca00078e0010 */
[----:B------:R-:W-:-:S05]  /*7c90*/  SHF.R.S32.HI R5, RZ, 0x1f, R4 ;  /* 0x0000001fff057819 */ /* 0x000fca0000011404 */
[----:B------:R-:W-:Y:S01]  /*7ca0*/  STG.E.64 desc[UR36][R2.64], R4 ;  /* 0x0000000402007986 */ /* 0x000fe2000c101b24 */
[----:B------:R-:W-:Y:S05]  /*7cb0*/  EXIT ;  /* 0x000000000000794d */ /* 0x000fea0003800000 */
.L_x_6349:
[----:B------:R-:W-:-:S04]  /*7cc0*/  LOP3.LUT R16, R16, 0xffff, RZ, 0xc0, !PT ;  /* 0x0000ffff10107812 */ /* 0x000fc800078ec0ff */
[----:B------:R-:W-:-:S05]  /*7cd0*/  PRMT R5, R16, 0x8880, RZ ;  /* 0x0000888010057816 */ /* 0x000fca00000000ff */
[----:B------:R-:W-:Y:S01]  /*7ce0*/  STG.E desc[UR36][R2.64], R5 ;  /* 0x0000000502007986 */ /* 0x000fe2000c101924 */
[----:B------:R-:W-:Y:S05]  /*7cf0*/  EXIT ;  /* 0x000000000000794d */ /* 0x000fea0003800000 */
.L_x_6352:
        /* <DEDUP_REMOVED lines=16> */
.L_x_26177:


//--------------------- .text._ZN2at6native18elementwise_kernelILi128ELi4EZNS0_22gpu_kernel_impl_nocastINS0_13AUnaryFunctorIaaaNS0_17BitwiseXorFunctorIaEEEEEEvRNS_18TensorIteratorBaseERKT_EUliE_EEviT1_ --------------------------
	.section	.text._ZN2at6native18elementwise_kernelILi128ELi4EZNS0_22gpu_kernel_impl_nocastINS0_13AUnaryFunctorIaaaNS0_17BitwiseXorFunctorIaEEEEEEvRNS_18TensorIteratorBaseERKT_EUliE_EEviT1_,"ax",@progbits
	.align	128
        .global         _ZN2at6native18elementwise_kernelILi128ELi4EZNS0_22gpu_kernel_impl_nocastINS0_13AUnaryFunctorIaaaNS0_17BitwiseXorFunctorIaEEEEEEvRNS_18TensorIteratorBaseERKT_EUliE_EEviT1_
        .type           _ZN2at6native18elementwise_kernelILi128ELi4EZNS0_22gpu_kernel_impl_nocastINS0_13AUnaryFunctorIaaaNS0_17BitwiseXorFunctorIaEEEEEEvRNS_18TensorIteratorBaseERKT_EUliE_EEviT1_,@function
        .size           _ZN2at6native18elementwise_kernelILi128ELi4EZNS0_22gpu_kernel_impl_nocastINS0_13AUnaryFunctorIaaaNS0_17BitwiseXorFunctorIaEEEEEEvRNS_18TensorIteratorBaseERKT_EUliE_EEviT1_,(.L_x_26178 - _ZN2at6native18elementwise_kernelILi128ELi4EZNS0_22gpu_kernel_impl_nocastINS0_13AUnaryFunctorIaaaNS0_17BitwiseXorFunctorIaEEEEEEvRNS_18TensorIteratorBaseERKT_EUliE_EEviT1_)
        .other          _ZN2at6native18elementwise_kernelILi128ELi4EZNS0_22gpu_kernel_impl_nocastINS0_13AUnaryFunctorIaaaNS0_17BitwiseXorFunctorIaEEEEEEvRNS_18TensorIteratorBaseERKT_EUliE_EEviT1_,@"STO_CUDA_ENTRY STV_DEFAULT"
_ZN2at6native18elementwise_kernelILi128ELi4EZNS0_22gpu_kernel_impl_nocastINS0_13AUnaryFunctorIaaaNS0_17BitwiseXorFunctorIaEEEEEEvRNS_18TensorIteratorBaseERKT_EUliE_EEviT1_:
.text._ZN2at6native18elementwise_kernelILi128ELi4EZNS0_22gpu_kernel_impl_nocastINS0_13AUnaryFunctorIaaaNS0_17BitwiseXorFunctorIaEEEEEEvRNS_18TensorIteratorBaseERKT_EUliE_EEviT1_:
        /* <DEDUP_REMOVED lines=312> */
.L_x_6355:
[----:B------:R-:W-:Y:S02]  /*1380*/  ULDC.64 UR8, c[0x0][0x418] ;  /* 0x0001060000087ab9 */ /* 0x000fe40000000a00 */
[----:B------:R-:W-:-:S04]  /*1390*/  IADD3 R4, P0, R2, UR8, RZ ;  /* 0x0000000802047c10 */ /* 0x000fc8000ff1e0ff */
[----:B------:R-:W-:Y:S01]  /*13a0*/  IADD3.X R5, RZ, UR9, RZ, P0, !PT ;  /* 0x00000009ff057c10 */ /* 0x000fe200087fe4ff */
[----:B------:R-:W-:-:S04]  /*13b0*/  ULDC.64 UR8, c[0x0][0x410] ;  /* 0x0001040000087ab9 */ /* 0x000fc80000000a00 */
[----:B------:R-:W2:Y:S01]  /*13c0*/  LDG.E.U8 R4, desc[UR4][R4.64] ;  /* 0x0000000404047981 */ /* 0x000ea2000c1e1100 */
[----:B------:R-:W-:Y:S02]  /*13d0*/  IADD3 R2, P0, R3, UR8, RZ ;  /* 0x0000000803027c10 */ /* 0x000fe4000ff1e0ff */
[----:B------:R-:W-:Y:S02]  /*13e0*/  IADD3 R0, R0, 0x80, RZ ;  /* 0x0000008000007810 */ /* 0x000fe40007ffe0ff */
[----:B------:R-:W-:Y:S02]  /*13f0*/  IADD3.X R3, RZ, UR9, RZ, P0, !PT ;  /* 0x00000009ff037c10 */ /* 0x000fe400087fe4ff */
[----:B--2---:R-:W-:-:S05]  /*1400*/  LOP3.LUT R7, R4, UR7, RZ, 0x3c, !PT ;  /* 0x0000000704077c12 */ /* 0x004fca000f8e3cff */
[----:B------:R0:W-:Y:S02]  /*1410*/  STG.E.U8 desc[UR4][R2.64], R7 ;  /* 0x0000000702007986 */ /* 0x0001e4000c101104 */
.L_x_6354:
[----:B------:R-:W-:Y:S05]  /*1420*/  BSYNC B0 ;  /* 0x0000000000007941 */ /* 0x000fea0003800000 */
.L_x_6353:
        /* <DEDUP_REMOVED lines=305> */
.L_x_6358:
        /* <DEDUP_REMOVED lines=8> */
[----:B------:R-:W-:Y:S02]  /*27c0*/  ISETP.GE.AND P0, PT, R0, UR6, PT ;  /* 0x0000000600007c0c */ /* 0x000fe4000bf06270 */
[----:B--2---:R-:W-:-:S05]  /*27d0*/  LOP3.LUT R7, R4, UR7, RZ, 0x3c, !PT ;  /* 0x0000000704077c12 */ /* 0x004fca000f8e3cff */
[----:B------:R1:W-:Y:S06]  /*27e0*/  STG.E.U8 desc[UR4][R2.64], R7 ;  /* 0x0000000702007986 */ /* 0x0003ec000c101104 */
        /* <DEDUP_REMOVED lines=303> */
.L_x_6359:
        /* <DEDUP_REMOVED lines=10> */
.L_x_6357:
[----:B------:R-:W-:Y:S05]  /*3b80*/  BSYNC B0 ;  /* 0x0000000000007941 */ /* 0x000fea0003800000 */
.L_x_6356:
        /* <DEDUP_REMOVED lines=304> */
.L_x_6360:
[----:B------:R-:W-:Y:S02]  /*4e90*/  ULDC.64 UR8, c[0x0][0x418] ;  /* 0x0001060000087ab9 */ /* 0x000fe40000000a00 */
[----:B------:R-:W-:-:S04]  /*4ea0*/  IADD3 R4, P0, R2, UR8, RZ ;  /* 0x0000000802047c10 */ /* 0x000fc8000ff1e0ff */
[----:B------:R-:W-:Y:S01]  /*4eb0*/  IADD3.X R5, RZ, UR9, RZ, P0, !PT ;  /* 0x00000009ff057c10 */ /* 0x000fe200087fe4ff */
[----:B------:R-:W-:-:S04]  /*4ec0*/  ULDC.64 UR8, c[0x0][0x410] ;  /* 0x0001040000087ab9 */ /* 0x000fc80000000a00 */
[----:B------:R-:W2:Y:S01]  /*4ed0*/  LDG.E.U8 R4, desc[UR4][R4.64] ;  /* 0x0000000404047981 */ /* 0x000ea2000c1e1100 */
[----:B------:R-:W-:-:S04]  /*4ee0*/  IADD3 R2, P0, R3, UR8, RZ ;  /* 0x0000000803027c10 */ /* 0x000fc8000ff1e0ff */
[----:B------:R-:W-:Y:S02]  /*4ef0*/  IADD3.X R3, RZ, UR9, RZ, P0, !PT ;  /* 0x00000009ff037c10 */ /* 0x000fe400087fe4ff */
[----:B--2---:R-:W-:-:S05]  /*4f00*/  LOP3.LUT R7, R4, UR7, RZ, 0x3c, !PT ;  /* 0x0000000704077c12 */ /* 0x004fca000f8e3cff */
[----:B------:R-:W-:Y:S01]  /*4f10*/  STG.E.U8 desc[UR4][R2.64], R7 ;  /* 0x0000000702007986 */ /* 0x000fe2000c101104 */
[----:B------:R-:W-:Y:S05]  /*4f20*/  EXIT ;  /* 0x000000000000794d */ /* 0x000fea0003800000 */
.L_x_6361:
        /* <DEDUP_REMOVED lines=13> */
.L_x_26178:


//--------------------- .text._ZN2at6native27unrolled_elementwise_kernelINS0_13AUnaryFunctorIaaaNS0_17BitwiseXorFunctorIaEEEESt5arrayIPcLm2EELi4E23TrivialOffsetCalculatorILi1EjESA_NS0_6memory15LoadWithoutCastENSB_16StoreWithoutCastEEEviT_T0_T2_T3_T4_T5_ --------------------------
	.section	.text._ZN2at6native27unrolled_elementwise_kernelINS0_13AUnaryFunctorIaaaNS0_17BitwiseXorFunctorIaEEEESt5arrayIPcLm2EELi4E23TrivialOffsetCalculatorILi1EjESA_NS0_6memory15LoadWithoutCastENSB_16StoreWithoutCastEEEviT_T0_T2_T3_T4_T5_,"ax",@progbits
	.align	128
        .global         _ZN2at6native27unrolled_elementwise_kernelINS0_13AUnaryFunctorIaaaNS0_17BitwiseXorFunctorIaEEEESt5arrayIPcLm2EELi4E23TrivialOffsetCalculatorILi1EjESA_NS0_6memory15LoadWithoutCastENSB_16StoreWithoutCastEEEviT_T0_T2_T3_T4_T5_
        .type           _ZN2at6native27unrolled_elementwise_kernelINS0_13AUnaryFunctorIaaaNS0_17BitwiseXorFunctorIaEEEESt5arrayIPcLm2EELi4E23TrivialOffsetCalculatorILi1EjESA_NS0_6memory15LoadWithoutCastENSB_16StoreWithoutCastEEEviT_T0_T2_T3_T4_T5_,@function
        .size           _ZN2at6native27unrolled_elementwise_kernelINS0_13AUnaryFunctorIaaaNS0_17BitwiseXorFunctorIaEEEESt5arrayIPcLm2EELi4E23TrivialOffsetCalculatorILi1EjESA_NS0_6memory15LoadWithoutCastENSB_16StoreWithoutCastEEEviT_T0_T2_T3_T4_T5_,(.L_x_26179 - _ZN2at6native27unrolled_elementwise_kernelINS0_13AUnaryFunctorIaaaNS0_17BitwiseXorFunctorIaEEEESt5arrayIPcLm2EELi4E23TrivialOffsetCalculatorILi1EjESA_NS0_6memory15LoadWithoutCastENSB_16StoreWithoutCastEEEviT_T0_T2_T3_T4_T5_)
        .other          _ZN2at6native27unrolled_elementwise_kernelINS0_13AUnaryFunctorIaaaNS0_17BitwiseXorFunctorIaEEEESt5arrayIPcLm2EELi4E23TrivialOffsetCalculatorILi1EjESA_NS0_6memory15LoadWithoutCastENSB_16StoreWithoutCastEEEviT_T0_T2_T3_T4_T5_,@"STO_CUDA_ENTRY STV_DEFAULT"
_ZN2at6native27unrolled_elementwise_kernelINS0_13AUnaryFunctorIaaaNS0_17BitwiseXorFunctorIaEEEESt5arrayIPcLm2EELi4E23TrivialOffsetCalculatorILi1EjESA_NS0_6memory15LoadWithoutCastENSB_16StoreWithoutCastEEEviT_T0_T2_T3_T4_T5_:
.text._ZN2at6native27unrolled_elementwise_kernelINS0_13AUnaryFunctorIaaaNS0_17BitwiseXorFunctorIaEEEESt5arrayIPcLm2EELi4E23TrivialOffsetCalculatorILi1EjESA_NS0_6memory15LoadWithoutCastENSB_16StoreWithoutCastEEEviT_T0_T2_T3_T4_T5_:
[----:B------:R-:W-:Y:S01]  /*0000*/  LDC R1, c[0x0][0x28] ;  /* 0x00000a00ff017b82 */ /* 0x000fe20000000800 */
[----:B------:R-:W0:Y:S07]  /*0010*/  S2R R0, SR_CTAID.X ;  /* 0x0000000000007919 */ /* 0x000e2e0000002500 */
[----:B------:R-:W0:Y:S01]  /*0020*/  LDC R3, c[0x0][0x210] ;  /* 0x00008400ff037b82 */ /* 0x000e220000000800 */
[----:B------:R-:W-:Y:S01]  /*0030*/  PRMT R12, RZ, 0x7610, R12 ;  /* 0x00007610ff0c7816 */ /* 0x000fe2000000000c */
[----:B------:R-:W-:Y:S01]  /*0040*/  ULDC.64 UR4, c[0x0][0x208] ;  /* 0x0000820000047ab9 */ /* 0x000fe20000000a00 */
[----:B------:R-:W1:Y:S01]  /*0050*/  S2R R5, SR_TID.X ;  /* 0x0000000000057919 */ /* 0x000e620000002100 */
[----:B0-----:R-:W-:-:S02]  /*0060*/  IMAD R4, R0, -0x200, R3 ;  /* 0xfffffe0000047824 */ /* 0x001fc400078e0203 */
[----:B-1----:R-:W-:-:S03]  /*0070*/  VIADD R16, R5, 0x80 ;  /* 0x0000008005107836 */ /* 0x002fc60000000000 */
[----:B------:R-:W-:Y:S01]  /*0080*/  ISETP.GE.AND P0, PT, R5, R4, PT ;  /* 0x000000040500720c */ /* 0x000fe20003f06270 */
[----:B------:R-:W-:-:S12]  /*0090*/  IMAD.MOV.U32 R13, RZ, RZ, R5 ;  /* 0x000000ffff0d7224 */ /* 0x000fd800078e0005 */
[----:B------:R-:W-:Y:S01]  /*00a0*/  @!P0 IMAD.MOV.U32 R13, RZ, RZ, R16 ;  /* 0x000000ffff0d8224 */ /* 0x000fe200078e0010 */
[----:B------:R-:W0:Y:S01]  /*00b0*/  @!P0 LDC.64 R18, c[0x0][0x220] ;  /* 0x00008800ff128b82 */ /* 0x000e220000000a00 */
[----:B------:R-:W-:-:S03]  /*00c0*/  @!P0 IMAD R11, R0, 0x200, R5 ;  /* 0x00000200000b8824 */ /* 0x000fc600078e0205 */
[----:B------:R-:W-:-:S13]  /*00d0*/  ISETP.GE.AND P3, PT, R13, R4, PT ;  /* 0x000000040d00720c */ /* 0x000fda0003f66270 */
[----:B------:R-:W-:Y:S01]  /*00e0*/  @!P3 IMAD R15, R0, 0x200, R13 ;  /* 0x00000200000fb824 */ /* 0x000fe200078e020d */
[----:B------:R-:W1:Y:S01]  /*00f0*/  @!P3 LDC.64 R6, c[0x0][0x220] ;  /* 0x00008800ff06bb82 */ /* 0x000e620000000a00 */
[----:B------:R-:W-:-:S05]  /*0100*/  @!P3 VIADD R13, R13, 0x80 ;  /* 0x000000800d0db836 */ /* 0x000fca0000000000 */
[----:B------:R-:W-:Y:S02]  /*0110*/  ISETP.GE.AND P2, PT, R13, R4, PT ;  /* 0x000000040d00720c */ /* 0x000fe40003f46270 */
[----:B0-----:R-:W-:-:S05]  /*0120*/  @!P0 IADD3 R10, P5, R11, R18, RZ ;  /* 0x000000120b0a8210 */ /* 0x001fca0007fbe0ff */
[----:B------:R-:W-:-:S05]  /*0130*/  @!P0 IMAD.X R11, RZ, RZ, R19, P5 ;  /* 0x000000ffff0b8224 */ /* 0x000fca00028e0613 */
[----:B------:R0:W2:Y:S01]  /*0140*/  @!P0 LDG.E.U8 R12, desc[UR4][R10.64] ;  /* 0x000000040a0c8981 */ /* 0x0000a2000c1e1100 */
[----:B------:R-:W-:Y:S01]  /*0150*/  @!P2 IMAD R17, R0, 0x200, R13 ;  /* 0x000002000011a824 */ /* 0x000fe200078e020d */
[----:B------:R-:W3:Y:S01]  /*0160*/  @!P2 LDC.64 R8, c[0x0][0x220] ;  /* 0x00008800ff08ab82 */ /* 0x000ee20000000a00 */
[----:B------:R-:W-:Y:S01]  /*0170*/  @!P2 VIADD R13, R13, 0x80 ;  /* 0x000000800d0da836 */ /* 0x000fe20000000000 */
[----:B-1----:R-:W-:-:S04]  /*0180*/  @!P3 IADD3 R6, P4, R15, R6, RZ ;  /* 0x000000060f06b210 */ /* 0x002fc80007f9e0ff */
[----:B------:R-:W-:Y:S02]  /*0190*/  ISETP.GE.AND P1, PT, R13, R4, PT ;  /* 0x000000040d00720c */ /* 0x000fe40003f26270 */
[----:B------:R-:W-:Y:S01]  /*01a0*/  PRMT R14, RZ, 0x7610, R14 ;  /* 0x00007610ff0e7816 */ /* 0x000fe2000000000e */
[----:B0-----:R-:W0:Y:S10]  /*01b0*/  @!P0 LDC.64 R10, c[0x0][0x218] ;  /* 0x00008600ff0a8b82 */ /* 0x001e340000000a00 */
[----:B------:R-:W1:Y:S01]  /*01c0*/  @!P1 LDC.64 R2, c[0x0][0x220] ;  /* 0x00008800ff029b82 */ /* 0x000e620000000a00 */
[----:B------:R-:W-:Y:S01]  /*01d0*/  @!P1 IMAD R13, R0, 0x200, R13 ;  /* 0x00000200000d9824 */ /* 0x000fe200078e020d */
[----:B---3--:R-:W-:Y:S01]  /*01e0*/  @!P2 IADD3 R8, P6, R17, R8, RZ ;  /* 0x000000081108a210 */ /* 0x008fe20007fde0ff */
[----:B------:R-:W-:Y:S01]  /*01f0*/  @!P3 IMAD.X R7, RZ, RZ, R7, P4 ;  /* 0x000000ffff07b224 */ /* 0x000fe200020e0607 */
[----:B------:R-:W-:-:S03]  /*0200*/  PRMT R15, RZ, 0x7610, R15 ;  /* 0x00007610ff0f7816 */ /* 0x000fc6000000000f */
[----:B------:R-:W-:-:S05]  /*0210*/  @!P2 IMAD.X R9, RZ, RZ, R9, P6 ;  /* 0x000000ffff09a224 */ /* 0x000fca00030e0609 */
[----:B------:R-:W3:Y:S01]  /*0220*/  @!P2 LDG.E.U8 R15, desc[UR4][R8.64] ;  /* 0x00000004080fa981 */ /* 0x000ee2000c1e1100 */
[----:B-1----:R-:W-:Y:S02]  /*0230*/  @!P1 IADD3 R2, P5, R13, R2, RZ ;  /* 0x000000020d029210 */ /* 0x002fe40007fbe0ff */
[----:B------:R-:W-:Y:S02]  /*0240*/  PRMT R13, RZ, 0x7610, R13 ;  /* 0x00007610ff0d7816 */ /* 0x000fe4000000000d */
[----:B------:R-:W-:-:S04]  /*0250*/  @!P1 IADD3.X R3, RZ, R3, RZ, P5, !PT ;  /* 0x00000003ff039210 */ /* 0x000fc80002ffe4ff */
[----:B------:R2:W4:Y:S04]  /*0260*/  @!P3 LDG.E.U8 R13, desc[UR4][R6.64] ;  /* 0x00000004060db981 */ /* 0x000528000c1e1100 */
[----:B------:R-:W5:Y:S01]  /*0270*/  @!P1 LDG.E.U8 R14, desc[UR4][R2.64] ;  /* 0x00000004020e9981 */ /* 0x000f62000c1e1100 */
[----:B------:R-:W-:Y:S01]  /*0280*/  @!P0 IMAD R17, R0, 0x200, R5 ;  /* 0x0000020000118824 */ /* 0x000fe200078e0205 */
[----:B------:R-:W-:-:S04]  /*0290*/  ULDC.U8 UR6, c[0x0][0x215] ;  /* 0x0000854000067ab9 */ /* 0x000fc80000000000 */
[----:B0-----:R-:W-:-:S05]  /*02a0*/  @!P0 IADD3 R10, P1, R17, R10, RZ ;  /* 0x0000000a110a8210 */ /* 0x001fca0007f3e0ff */
[----:B------:R-:W-:Y:S02]  /*02b0*/  @!P0 IMAD.X R11, RZ, RZ, R11, P1 ;  /* 0x000000ffff0b8224 */ /* 0x000fe400008e060b */
[----:B------:R-:W-:-:S05]  /*02c0*/  @!P0 IMAD.MOV.U32 R5, RZ, RZ, R16 ;  /* 0x000000ffff058224 */ /* 0x000fca00078e0010 */
[----:B------:R-:W-:Y:S01]  /*02d0*/  ISETP.GE.AND P1, PT, R5, R4, PT ;  /* 0x000000040500720c */ /* 0x000fe20003f26270 */
[----:B------:R-:W-:Y:S01]  /*02e0*/  BSSY B0, `(.L_x_6362) ;  /* 0x0000013000007945 */ /* 0x000fe20003800000 */
[----:B--2---:R-:W-:-:S05]  /*02f0*/  LOP3.LUT R7, R12, UR6, RZ, 0x3c, !PT ;  /* 0x000000060c077c12 */ /* 0x004fca000f8e3cff */
[----:B------:R0:W-:Y:S01]  /*0300*/  @!P0 STG.E.U8 desc[UR4][R10.64], R7 ;  /* 0x000000070a008986 */ /* 0x0001e2000c101104 */
[----:B---3--:R-:W-:Y:S02]  /*0310*/  LOP3.LUT R15, R15, UR6, RZ, 0x3c, !PT ;  /* 0x000000060f0f7c12 */ /* 0x008fe4000f8e3cff */
[----:B----4-:R-:W-:Y:S02]  /*0320*/  LOP3.LUT R13, R13, UR6, RZ, 0x3c, !PT ;  /* 0x000000060d0d7c12 */ /* 0x010fe4000f8e3cff */
[----:B-----5:R-:W-:Y:S01]  /*0330*/  LOP3.LUT R9, R14, UR6, RZ, 0x3c, !PT ;  /* 0x000000060e097c12 */ /* 0x020fe2000f8e3cff */
[----:B0-----:R-:W-:Y:S06]  /*0340*/  @P1 BRA `(.L_x_6363) ;  /* 0x0000000000301947 */ /* 0x001fec0003800000 */
[----:B------:R-:W-:Y:S01]  /*0350*/  IMAD R2, R0, 0x200, R5 ;  /* 0x0000020000027824 */ /* 0x000fe200078e0205 */
[----:B------:R-:W-:Y:S01]  /*0360*/  ULDC.64 UR6, c[0x0][0x218] ;  /* 0x0000860000067ab9 */ /* 0x000fe20000000a00 */
[----:B------:R-:W-:-:S03]  /*0370*/  VIADD R5, R5, 0x80 ;  /* 0x0000008005057836 */ /* 0x000fc60000000000 */
[----:B------:R-:W-:Y:S02]  /*0380*/  IADD3 R2, P0, R2, UR6, RZ ;  /* 0x0000000602027c10 */ /* 0x000fe4000ff1e0ff */
[----:B------:R-:W-:Y:S02]  /*0390*/  ISETP.GE.AND P1, PT, R5, R4, PT ;  /* 0x000000040500720c */ /* 0x000fe40003f26270 */
[----:B------:R-:W-:-:S05]  /*03a0*/  IADD3.X R3, RZ, UR7, RZ, P0, !PT ;  /* 0x00000007ff037c10 */ /* 0x000fca00087fe4ff */
[----:B------:R0:W-:Y:S06]  /*03b0*/  STG.E.U8 desc[UR4][R2.64], R13 ;  /* 0x0000000d02007986 */ /* 0x0001ec000c101104 */
[----:B------:R-:W-:Y:S02]  /*03c0*/  @!P1 IMAD R6, R0, 0x200, R5 ;  /* 0x0000020000069824 */ /* 0x000fe400078e0205 */
[----:B------:R-:W-:-:S03]  /*03d0*/  @!P1 VIADD R5, R5, 0x80 ;  /* 0x0000008005059836 */ /* 0x000fc60000000000 */
[----:B------:R-:W-:-:S05]  /*03e0*/  @!P1 IADD3 R6, P2, R6, UR6, RZ ;  /* 0x0000000606069c10 */ /* 0x000fca000ff5e0ff */
[----:B------:R-:W-:-:S05]  /*03f0*/  @!P1 IMAD.X R7, RZ, RZ, UR7, P2 ;  /* 0x00000007ff079e24 */ /* 0x000fca00090e06ff */
[----:B------:R0:W-:Y:S03]  /*0400*/  @!P1 STG.E.U8 desc[UR4][R6.64], R15 ;  /* 0x0000000f06009986 */ /* 0x0001e6000c101104 */
.L_x_6363:
[----:B------:R-:W-:Y:S05]  /*0410*/  BSYNC B0 ;  /* 0x0000000000007941 */ /* 0x000fea0003800000 */
.L_x_6362:
[----:B------:R-:W-:-:S13]  /*0420*/  ISETP.GE.AND P0, PT, R5, R4, PT ;  /* 0x000000040500720c */ /* 0x000fda0003f06270 */
[----:B------:R-:W-:Y:S05]  /*0430*/  @P0 EXIT ;  /* 0x000000000000094d */ /* 0x000fea0003800000 */
[----:B------:R-:W-:Y:S01]  /*0440*/  IMAD R0, R0, 0x200, R5 ;  /* 0x0000020000007824 */ /* 0x000fe200078e0205 */
[----:B------:R-:W-:-:S04]  /*0450*/  ULDC.64 UR6, c[0x0][0x218] ;  /* 0x0000860000067ab9 */ /* 0x000fc80000000a00 */
[----:B0-----:R-:W-:-:S05]  /*0460*/  IADD3 R2, P0, R0, UR6, RZ ;  /* 0x0000000600027c10 */ /* 0x001fca000ff1e0ff */
[----:B------:R-:W-:-:S05]  /*0470*/  IMAD.X R3, RZ, RZ, UR7, P0 ;  /* 0x00000007ff037e24 */ /* 0x000fca00080e06ff */
[----:B------:R-:W-:Y:S01]  /*0480*/  STG.E.U8 desc[UR4][R2.64], R9 ;  /* 0x0000000902007986 */ /* 0x000fe2000c101104 */
[----:B------:R-:W-:Y:S05]  /*0490*/  EXIT ;  /* 0x000000000000794d */ /* 0x000fea0003800000 */
.L_x_6364:
        /* <DEDUP_REMOVED lines=14> */
.L_x_26179:


//--------------------- .text._ZN2at6native29vectorized_elementwise_kernelILi2ENS0_13AUnaryFunctorIaaaNS0_17BitwiseXorFunctorIaEEEESt5arrayIPcLm2EEEEviT0_T1_ --------------------------
	.section	.text._ZN2at6native29vectorized_elementwise_kernelILi2ENS0_13AUnaryFunctorIaaaNS0_17BitwiseXorFunctorIaEEEESt5arrayIPcLm2EEEEviT0_T1_,"ax",@progbits
	.align	128
        .global         _ZN2at6native29vectorized_elementwise_kernelILi2ENS0_13AUnaryFunctorIaaaNS0_17BitwiseXorFunctorIaEEEESt5arrayIPcLm2EEEEviT0_T1_
        .type           _ZN2at6native29vectorized_elementwise_kernelILi2ENS0_13AUnaryFunctorIaaaNS0_17BitwiseXorFunctorIaEEEESt5arrayIPcLm2EEEEviT0_T1_,@function
        .size           _ZN2at6native29vectorized_elementwise_kernelILi2ENS0_13AUnaryFunctorIaaaNS0_17BitwiseXorFunctorIaEEEESt5arrayIPcLm2EEEEviT0_T1_,(.L_x_26180 - _ZN2at6native29vectorized_elementwise_kernelILi2ENS0_13AUnaryFunctorIaaaNS0_17BitwiseXorFunctorIaEEEESt5arrayIPcLm2EEEEviT0_T1_)
        .other          _ZN2at6native29vectorized_elementwise_kernelILi2ENS0_13AUnaryFunctorIaaaNS0_17BitwiseXorFunctorIaEEEESt5arrayIPcLm2EEEEviT0_T1_,@"STO_CUDA_ENTRY STV_DEFAULT"
_ZN2at6native29vectorized_elementwise_kernelILi2ENS0_13AUnaryFunctorIaaaNS0_17BitwiseXorFunctorIaEEEESt5arrayIPcLm2EEEEviT0_T1_:
.text._ZN2at6native29vectorized_elementwise_kernelILi2ENS0_13AUnaryFunctorIaaaNS0_17BitwiseXorFunctorIaEEEESt5arrayIPcLm2EEEEviT0_T1_:
        /* <DEDUP_REMOVED lines=14> */
[----:B------:R-:W-:Y:S01]  /*00e0*/  IMAD.U32 R5, RZ, RZ, UR6 ;  /* 0x00000006ff057e24 */ /* 0x000fe2000f8e00ff */
[----:B------:R-:W-:Y:S01]  /*00f0*/  ULDC.64 UR6, c[0x0][0x218] ;  /* 0x0000860000067ab9 */ /* 0x000fe20000000a00 */
[----:B0-----:R-:W-:-:S05]  /*0100*/  IMAD.WIDE.U32 R4, R7, 0x2, R4 ;  /* 0x0000000207047825 */ /* 0x001fca00078e0004 */
[----:B------:R-:W2:Y:S04]  /*0110*/  LDG.E.U16 R9, desc[UR8][R4.64+0x200] ;  /* 0x0002000804097981 */ /* 0x000ea8000c1e1500 */
[----:B------:R-:W3:Y:S04]  /*0120*/  LDG.E.U16 R6, desc[UR8][R4.64] ;  /* 0x0000000804067981 */ /* 0x000ee8000c1e1500 */
[----:B------:R-:W4:Y:S04]  /*0130*/  LDG.E.U16 R8, desc[UR8][R4.64+0x100] ;  /* 0x0001000804087981 */ /* 0x000f28000c1e1500 */
[----:B------:R2:W5:Y:S01]  /*0140*/  LDG.E.U16 R10, desc[UR8][R4.64+0x300] ;  /* 0x00030008040a7981 */ /* 0x000562000c1e1500 */
[----:B------:R-:W-:-:S04]  /*0150*/  UIADD3 UR5, UP0, UR4, UR6, URZ ;  /* 0x0000000604057290 */ /* 0x000fc8000ff1e03f */
[----:B------:R-:W-:Y:S02]  /*0160*/  UIADD3.X UR6, URZ, UR7, URZ, UP0, !UPT ;  /* 0x000000073f067290 */ /* 0x000fe400087fe43f */
[----:B------:R-:W-:-:S04]  /*0170*/  IMAD.U32 R2, RZ, RZ, UR5 ;  /* 0x00000005ff027e24 */ /* 0x000fc8000f8e00ff */
[----:B------:R-:W-:Y:S02]  /*0180*/  IMAD.U32 R3, RZ, RZ, UR6 ;  /* 0x00000006ff037e24 */ /* 0x000fe4000f8e00ff */
[----:B------:R-:W-:Y:S01]  /*0190*/  IMAD.WIDE R2, R7, 0x2, R2 ;  /* 0x0000000207027825 */ /* 0x000fe200078e0202 */
[C---:B--2---:R-:W-:Y:S02]  /*01a0*/  PRMT R4, R9.reuse, 0x7770, RZ ;  /* 0x0000777009047816 */ /* 0x044fe400000000ff */
[----:B------:R-:W-:Y:S02]  /*01b0*/  PRMT R5, R9, 0x7771, RZ ;  /* 0x0000777109057816 */ /* 0x000fe400000000ff */
[C---:B---3--:R-:W-:Y:S02]  /*01c0*/  PRMT R0, R6.reuse, 0x7770, RZ ;  /* 0x0000777006007816 */ /* 0x048fe400000000ff */
[----:B------:R-:W-:Y:S02]  /*01d0*/  PRMT R6, R6, 0x7771, RZ ;  /* 0x0000777106067816 */ /* 0x000fe400000000ff */
[----:B----4-:R-:W-:-:S02]  /*01e0*/  PRMT R7, R8, 0x7770, RZ ;  /* 0x0000777008077816 */ /* 0x010fc400000000ff */
[----:B------:R-:W-:Y:S02]  /*01f0*/  PRMT R8, R8, 0x7771, RZ ;  /* 0x0000777108087816 */ /* 0x000fe400000000ff */
[C---:B-----5:R-:W-:Y:S02]  /*0200*/  PRMT R9, R10.reuse, 0x7770, RZ ;  /* 0x000077700a097816 */ /* 0x060fe400000000ff */
[----:B------:R-:W-:Y:S02]  /*0210*/  PRMT R10, R10, 0x7771, RZ ;  /* 0x000077710a0a7816 */ /* 0x000fe400000000ff */
[----:B------:R-:W-:Y:S02]  /*0220*/  LOP3.LUT R6, R6, UR10, RZ, 0x3c, !PT ;  /* 0x0000000a06067c12 */ /* 0x000fe4000f8e3cff */
[----:B------:R-:W-:Y:S02]  /*0230*/  LOP3.LUT R11, R0, UR10, RZ, 0x3c, !PT ;  /* 0x0000000a000b7c12 */ /* 0x000fe4000f8e3cff */
[----:B------:R-:W-:-:S02]  /*0240*/  LOP3.LUT R8, R8, UR10, RZ, 0x3c, !PT ;  /* 0x0000000a08087c12 */ /* 0x000fc4000f8e3cff */
[----:B------:R-:W-:Y:S02]  /*0250*/  LOP3.LUT R7, R7, UR10, RZ, 0x3c, !PT ;  /* 0x0000000a07077c12 */ /* 0x000fe4000f8e3cff */
[----:B------:R-:W-:Y:S02]  /*0260*/  LOP3.LUT R5, R5, UR10, RZ, 0x3c, !PT ;  /* 0x0000000a05057c12 */ /* 0x000fe4000f8e3cff */
[----:B------:R-:W-:Y:S02]  /*0270*/  LOP3.LUT R4, R4, UR10, RZ, 0x3c, !PT ;  /* 0x0000000a04047c12 */ /* 0x000fe4000f8e3cff */
[----:B------:R-:W-:Y:S02]  /*0280*/  LOP3.LUT R10, R10, UR10, RZ, 0x3c, !PT ;  /* 0x0000000a0a0a7c12 */ /* 0x000fe4000f8e3cff */
[----:B------:R-:W-:Y:S02]  /*0290*/  LOP3.LUT R9, R9, UR10, RZ, 0x3c, !PT ;  /* 0x0000000a09097c12 */ /* 0x000fe4000f8e3cff */
        /* <DEDUP_REMOVED lines=9> */
.L_x_6365:
[----:B------:R-:W0:Y:S01]  /*0330*/  S2R R14, SR_TID.X ;  /* 0x00000000000e7919 */ /* 0x000e220000002100 */
[----:B------:R-:W-:Y:S02]  /*0340*/  PRMT R16, RZ, 0x7610, R16 ;  /* 0x00007610ff107816 */ /* 0x000fe40000000010 */
[C---:B0-----:R-:W-:Y:S01]  /*0350*/  ISETP.GE.AND P0, PT, R14.reuse, R15, PT ;  /* 0x0000000f0e00720c */ /* 0x041fe20003f06270 */
[----:B------:R-:W-:Y:S02]  /*0360*/  VIADD R23, R14, 0x80 ;  /* 0x000000800e177836 */ /* 0x000fe40000000000 */
[----:B------:R-:W-:-:S10]  /*0370*/  IMAD.MOV.U32 R0, RZ, RZ, R14 ;  /* 0x000000ffff007224 */ /* 0x000fd400078e000e */
[----:B------:R-:W-:Y:S01]  /*0380*/  @!P0 IMAD.MOV.U32 R0, RZ, RZ, R23 ;  /* 0x000000ffff008224 */ /* 0x000fe200078e0017 */
[----:B------:R-:W0:Y:S01]  /*0390*/  @!P0 LDC.64 R6, c[0x0][0x220] ;  /* 0x00008800ff068b82 */ /* 0x000e220000000a00 */
[----:B------:R-:W-:-:S03]  /*03a0*/  @!P0 VIADD R3, R14, UR4 ;  /* 0x000000040e038c36 */ /* 0x000fc60008000000 */
[----:B------:R-:W-:-:S13]  /*03b0*/  ISETP.GE.AND P6, PT, R0, R15, PT ;  /* 0x0000000f0000720c */ /* 0x000fda0003fc6270 */
[C---:B------:R-:W-:Y:S01]  /*03c0*/  @!P6 VIADD R11, R0.reuse, UR4 ;  /* 0x00000004000bec36 */ /* 0x040fe20008000000 */
[----:B------:R-:W1:Y:S01]  /*03d0*/  @!P6 LDC.64 R4, c[0x0][0x220] ;  /* 0x00008800ff04eb82 */ /* 0x000e620000000a00 */
[----:B------:R-:W-:-:S05]  /*03e0*/  @!P6 VIADD R0, R0, 0x80 ;  /* 0x000000800000e836 */ /* 0x000fca0000000000 */
[----:B------:R-:W-:Y:S02]  /*03f0*/  ISETP.GE.AND P1, PT, R0, R15, PT ;  /* 0x0000000f0000720c */ /* 0x000fe40003f26270 */
[----:B0-----:R-:W-:-:S05]  /*0400*/  @!P0 IADD3 R2, P5, R3, R6, RZ ;  /* 0x0000000603028210 */ /* 0x001fca0007fbe0ff */
[----:B------:R-:W-:-:S06]  /*0410*/  @!P0 IMAD.X R3, RZ, RZ, R7, P5 ;  /* 0x000000ffff038224 */ /* 0x000fcc00028e0607 */
[C---:B------:R-:W-:Y:S01]  /*0420*/  @!P1 VIADD R9, R0.reuse, UR4 ;  /* 0x0000000400099c36 */ /* 0x040fe20008000000 */
[----:B------:R-:W0:Y:S01]  /*0430*/  @!P1 LDC.64 R18, c[0x0][0x220] ;  /* 0x00008800ff129b82 */ /* 0x000e220000000a00 */
[----:B------:R-:W-:Y:S01]  /*0440*/  @!P1 VIADD R0, R0, 0x80 ;  /* 0x0000008000009836 */ /* 0x000fe20000000000 */
[----:B-1----:R-:W-:-:S04]  /*0450*/  @!P6 IADD3 R10, P5, R11, R4, RZ ;  /* 0x000000040b0ae210 */ /* 0x002fc80007fbe0ff */
[----:B------:R-:W-:Y:S01]  /*0460*/  ISETP.GE.AND P2, PT, R0, R15, PT ;  /* 0x0000000f0000720c */ /* 0x000fe20003f46270 */
[----:B------:R-:W-:-:S05]  /*0470*/  @!P6 IMAD.X R11, RZ, RZ, R5, P5 ;  /* 0x000000ffff0be224 */ /* 0x000fca00028e0605 */
[----:B------:R1:W2:Y:S07]  /*0480*/  @!P6 LDG.E.U8 R16, desc[UR8][R10.64] ;  /* 0x000000080a10e981 */ /* 0x0002ae000c1e1100 */
[C---:B------:R-:W-:Y:S01]  /*0490*/  @!P2 VIADD R21, R0.reuse, UR4 ;  /* 0x000000040015ac36 */ /* 0x040fe20008000000 */
[----:B------:R-:W3:Y:S01]  /*04a0*/  @!P2 LDC.64 R12, c[0x0][0x220] ;  /* 0x00008800ff0cab82 */ /* 0x000ee20000000a00 */
[----:B------:R-:W-:-:S05]  /*04b0*/  @!P2 VIADD R0, R0, 0x80 ;  /* 0x000000800000a836 */ /* 0x000fca0000000000 */
[----:B------:R-:W-:-:S13]  /*04c0*/  ISETP.GE.AND P3, PT, R0, R15, PT ;  /* 0x0000000f0000720c */ /* 0x000fda0003f66270 */
[C---:B------:R-:W-:Y:S02]  /*04d0*/  @!P3 VIADD R27, R0.reuse, UR4 ;  /* 0x00000004001bbc36 */ /* 0x040fe40008000000 */
[----:B------:R-:W-:-:S05]  /*04e0*/  @!P3 VIADD R0, R0, 0x80 ;  /* 0x000000800000b836 */ /* 0x000fca0000000000 */
[----:B------:R-:W-:-:S13]  /*04f0*/  ISETP.GE.AND P4, PT, R0, R15, PT ;  /* 0x0000000f0000720c */ /* 0x000fda0003f86270 */
[C---:B------:R-:W-:Y:S01]  /*0500*/  @!P4 VIADD R25, R0.reuse, UR4 ;  /* 0x000000040019cc36 */ /* 0x040fe20008000000 */
[----:B0-----:R-:W-:Y:S01]  /*0510*/  @!P1 IADD3 R18, P6, R9, R18, RZ ;  /* 0x0000001209129210 */ /* 0x001fe20007fde0ff */
[----:B------:R-:W-:Y:S01]  /*0520*/  @!P4 VIADD R0, R0, 0x80 ;  /* 0x000000800000c836 */ /* 0x000fe20000000000 */
[----:B------:R-:W0:Y:S04]  /*0530*/  @!P3 LDC.64 R8, c[0x0][0x220] ;  /* 0x00008800ff08bb82 */ /* 0x000e280000000a00 */
[C---:B------:R-:W-:Y:S01]  /*0540*/  ISETP.GE.AND P5, PT, R0.reuse, R15, PT ;  /* 0x0000000f0000720c */ /* 0x040fe20003fa6270 */
[----:B------:R-:W-:Y:S01]  /*0550*/  @!P1 IMAD.X R19, RZ, RZ, R19, P6 ;  /* 0x000000ffff139224 */ /* 0x000fe200030e0613 */
[----:B------:R-:W-:Y:S02]  /*0560*/  PRMT R20, RZ, 0x7610, R20 ;  /* 0x00007610ff147816 */ /* 0x000fe40000000014 */
[----:B------:R-:W4:Y:S04]  /*0570*/  @!P4 LDC.64 R4, c[0x0][0x220] ;  /* 0x00008800ff04cb82 */ /* 0x000f280000000a00 */
[----:B------:R5:W2:Y:S05]  /*0580*/  @!P1 LDG.E.U8 R20, desc[UR8][R18.64] ;  /* 0x0000000812149981 */ /* 0x000aaa000c1e1100 */
[C---:B------:R-:W-:Y:S01]  /*0590*/  @!P5 VIADD R17, R0.reuse, UR4 ;  /* 0x000000040011dc36 */ /* 0x040fe20008000000 */
[----:B------:R-:W4:Y:S01]  /*05a0*/  @!P5 LDC.64 R6, c[0x0][0x220] ;  /* 0x00008800ff06db82 */ /* 0x000f220000000a00 */
[----:B------:R-:W-:-:S05]  /*05b0*/  @!P5 VIADD R0, R0, 0x80 ;  /* 0x000000800000d836 */ /* 0x000fca0000000000 */
[----:B------:R-:W-:Y:S02]  /*05c0*/  ISETP.GE.AND P6, PT, R0, R15, PT ;  /* 0x0000000f0000720c */ /* 0x000fe40003fc6270 */
[----:B---3--:R-:W-:-:S11]  /*05d0*/  @!P2 IADD3 R12, P1, R21, R12, RZ ;  /* 0x0000000c150ca210 */ /* 0x008fd60007f3e0ff */
[----:B-1----:R-:W1:Y:S01]  /*05e0*/  @!P6 LDC.64 R10, c[0x0][0x220] ;  /* 0x00008800ff0aeb82 */ /* 0x002e620000000a00 */
[----:B------:R-:W-:Y:S01]  /*05f0*/  PRMT R21, RZ, 0x7610, R21 ;  /* 0x00007610ff157816 */ /* 0x000fe20000000015 */
[----:B------:R-:W-:Y:S01]  /*0600*/  @!P2 IMAD.X R13, RZ, RZ, R13, P1 ;  /* 0x000000ffff0da224 */ /* 0x000fe200008e060d */
[----:B0-----:R-:W-:Y:S02]  /*0610*/  @!P3 IADD3 R8, P1, R27, R8, RZ ;  /* 0x000000081b08b210 */ /* 0x001fe40007f3e0ff */
[----:B------:R-:W-:Y:S02]  /*0620*/  PRMT R22, RZ, 0x7610, R22 ;  /* 0x00007610ff167816 */ /* 0x000fe40000000016 */
[----:B------:R0:W3:Y:S01]  /*0630*/  @!P0 LDG.E.U8 R21, desc[UR8][R2.64] ;  /* 0x0000000802158981 */ /* 0x0000e2000c1e1100 */
[----:B------:R-:W-:Y:S01]  /*0640*/  PRMT R24, RZ, 0x7610, R24 ;  /* 0x00007610ff187816 */ /* 0x000fe20000000018 */
[----:B------:R-:W-:Y:S02]  /*0650*/  @!P3 IMAD.X R9, RZ, RZ, R9, P1 ;  /* 0x000000ffff09b224 */ /* 0x000fe400008e0609 */
[----:B-----5:R-:W-:Y:S01]  /*0660*/  @!P6 VIADD R19, R0, UR4 ;  /* 0x000000040013ec36 */ /* 0x020fe20008000000 */
[----:B------:R5:W3:Y:S01]  /*0670*/  @!P2 LDG.E.U8 R22, desc[UR8][R12.64] ;  /* 0x000000080c16a981 */ /* 0x000ae2000c1e1100 */
[----:B----4-:R-:W-:-:S02]  /*0680*/  @!P4 IADD3 R4, P2, R25, R4, RZ ;  /* 0x000000041904c210 */ /* 0x010fc40007f5e0ff */
[----:B------:R-:W-:Y:S01]  /*0690*/  @!P5 IADD3 R6, P1, R17, R6, RZ ;  /* 0x000000061106d210 */ /* 0x000fe20007f3e0ff */
[----:B------:R4:W3:Y:S01]  /*06a0*/  @!P3 LDG.E.U8 R24, desc[UR8][R8.64] ;  /* 0x000000080818b981 */ /* 0x0008e2000c1e1100 */
[----:B0-----:R-:W-:Y:S01]  /*06b0*/  PRMT R2, RZ, 0x7610, R2 ;  /* 0x00007610ff027816 */ /* 0x001fe20000000002 */
[----:B------:R-:W-:Y:S01]  /*06c0*/  @!P4 IMAD.X R5, RZ, RZ, R5, P2 ;  /* 0x000000ffff05c224 */ /* 0x000fe200010e0605 */
[----:B------:R-:W-:Y:S01]  /*06d0*/  PRMT R3, RZ, 0x7610, R3 ;  /* 0x00007610ff037816 */ /* 0x000fe20000000003 */
[----:B------:R-:W-:Y:S01]  /*06e0*/  @!P5 IMAD.X R7, RZ, RZ, R7, P1 ;  /* 0x000000ffff07d224 */ /* 0x000fe200008e0607 */
[----:B------:R-:W-:Y:S01]  /*06f0*/  PRMT R0, RZ, 0x7610, R0 ;  /* 0x00007610ff007816 */ /* 0x000fe20000000000 */
[----:B-----5:R-:W0:Y:S01]  /*0700*/  @!P0 LDC.64 R12, c[0x0][0x218] ;  /* 0x00008600ff0c8b82 */ /* 0x020e220000000a00 */
[----:B------:R-:W5:Y:S01]  /*0710*/  @!P4 LDG.E.U8 R2, desc[UR8][R4.64] ;  /* 0x000000080402c981 */ /* 0x000f62000c1e1100 */
[----:B-1----:R-:W-:-:S03]  /*0720*/  @!P6 IADD3 R10, P3, R19, R10, RZ ;  /* 0x0000000a130ae210 */ /* 0x002fc60007f7e0ff */
[----:B------:R2:W5:Y:S02]  /*0730*/  @!P5 LDG.E.U8 R3, desc[UR8][R6.64] ;  /* 0x000000080603d981 */ /* 0x000564000c1e1100 */
[----:B------:R-:W-:-:S05]  /*0740*/  @!P6 IMAD.X R11, RZ, RZ, R11, P3 ;  /* 0x000000ffff0be224 */ /* 0x000fca00018e060b */
[----:B------:R1:W5:Y:S01]  /*0750*/  @!P6 LDG.E.U8 R0, desc[UR8][R10.64] ;  /* 0x000000080a00e981 */ /* 0x000362000c1e1100 */
[----:B----4-:R-:W-:Y:S02]  /*0760*/  @!P0 VIADD R9, R14, UR4 ;  /* 0x000000040e098c36 */ /* 0x010fe40008000000 */
[----:B------:R-:W-:-:S03]  /*0770*/  @!P0 IMAD.MOV.U32 R14, RZ, RZ, R23 ;  /* 0x000000ffff0e8224 */ /* 0x000fc600078e0017 */
[----:B0-----:R-:W-:-:S05]  /*0780*/  @!P0 IADD3 R8, P1, R9, R12, RZ ;  /* 0x0000000c09088210 */ /* 0x001fca0007f3e0ff */
[----:B------:R-:W-:Y:S01]  /*0790*/  @!P0 IMAD.X R9, RZ, RZ, R13, P1 ;  /* 0x000000ffff098224 */ /* 0x000fe200008e060d */
[----:B------:R-:W-:Y:S04]  /*07a0*/  BSSY B0, `(.L_x_6366) ;  /* 0x000003c000007945 */ /* 0x000fe80003800000 */
[----:B------:R-:W-:Y:S01]  /*07b0*/  BSSY B1, `(.L_x_6367) ;  /* 0x0000033000017945 */ /* 0x000fe20003800000 */
[----:B--2---:R-:W-:Y:S02]  /*07c0*/  LOP3.LUT R7, R16, UR10, RZ, 0x3c, !PT ;  /* 0x0000000a10077c12 */ /* 0x004fe4000f8e3cff */
[----:B-1----:R-:W-:Y:S02]  /*07d0*/  LOP3.LUT R11, R20, UR10, RZ, 0x3c, !PT ;  /* 0x0000000a140b7c12 */ /* 0x002fe4000f8e3cff */
[----:B---3--:R-:W-:-:S05]  /*07e0*/  LOP3.LUT R21, R21, UR10, RZ, 0x3c, !PT ;  /* 0x0000000a15157c12 */ /* 0x008fca000f8e3cff */
[----:B------:R0:W-:Y:S01]  /*07f0*/  @!P0 STG.E.U8 desc[UR8][R8.64], R21 ;  /* 0x0000001508008986 */ /* 0x0001e2000c101108 */
[----:B------:R-:W-:Y:S02]  /*0800*/  ISETP.GE.AND P0, PT, R14, R15, PT ;  /* 0x0000000f0e00720c */ /* 0x000fe40003f06270 */
[----:B------:R-:W-:Y:S02]  /*0810*/  LOP3.LUT R13, R22, UR10, RZ, 0x3c, !PT ;  /* 0x0000000a160d7c12 */ /* 0x000fe4000f8e3cff */
[----:B------:R-:W-:Y:S02]  /*0820*/  LOP3.LUT R17, R24, UR10, RZ, 0x3c, !PT ;  /* 0x0000000a18117c12 */ /* 0x000fe4000f8e3cff */
[----:B-----5:R-:W-:Y:S02]  /*0830*/  LOP3.LUT R19, R2, UR10, RZ, 0x3c, !PT ;  /* 0x0000000a02137c12 */ /* 0x020fe4000f8e3cff */
[----:B------:R-:W-:Y:S02]  /*0840*/  LOP3.LUT R2, R3, UR10, RZ, 0x3c, !PT ;  /* 0x0000000a03027c12 */ /* 0x000fe4000f8e3cff */
[----:B------:R-:W-:-:S03]  /*0850*/  LOP3.LUT R0, R0, UR10, RZ, 0x3c, !PT ;  /* 0x0000000a00007c12 */ /* 0x000fc6000f8e3cff */
[----:B0-----:R-:W-:Y:S05]  /*0860*/  @P0 BRA `(.L_x_6368) ;  /* 0x0000000000380947 */ /* 0x001fea0003800000 */
        /* <DEDUP_REMOVED lines=14> */
.L_x_6368:
        /* <DEDUP_REMOVED lines=8> */
.L_x_6369:
[----:B------:R-:W-:-:S13]  /*09d0*/  ISETP.GE.AND P0, PT, R14, R15, PT ;  /* 0x0000000f0e00720c */ /* 0x000fda0003f06270 */
[----:B------:R-:W-:Y:S05]  /*09e0*/  @P0 BRA `(.L_x_6371) ;  /* 0x00000000003c0947 */ /* 0x000fea0003800000 */
[C---:B01----:R-:W-:Y:S01]  /*09f0*/  VIADD R4, R14.reuse, UR4 ;  /* 0x000000040e047c36 */ /* 0x043fe20008000000 */
[----:B------:R-:W-:Y:S01]  /*0a00*/  ULDC.64 UR6, c[0x0][0x218] ;  /* 0x0000860000067ab9 */ /* 0x000fe20000000a00 */
[----:B------:R-:W-:-:S03]  /*0a10*/  VIADD R14, R14, 0x80 ;  /* 0x000000800e0e7836 */ /* 0x000fc60000000000 */
[----:B------:R-:W-:-:S05]  /*0a20*/  IADD3 R4, P0, R4, UR6, RZ ;  /* 0x0000000604047c10 */ /* 0x000fca000ff1e0ff */
[----:B------:R-:W-:-:S05]  /*0a30*/  IMAD.X R5, RZ, RZ, UR7, P0 ;  /* 0x00000007ff057e24 */ /* 0x000fca00080e06ff */
[----:B------:R1:W-:Y:S03]  /*0a40*/  STG.E.U8 desc[UR8][R4.64], R17 ;  /* 0x0000001104007986 */ /* 0x0003e6000c101108 */
.L_x_6370:
[----:B------:R-:W-:-:S13]  /*0a50*/  ISETP.GE.AND P0, PT, R14, R15, PT ;  /* 0x0000000f0e00720c */ /* 0x000fda0003f06270 */
[----:B------:R-:W-:Y:S05]  /*0a60*/  @P0 BREAK B1 ;  /* 0x0000000000010942 */ /* 0x000fea0003800000 */
[----:B------:R-:W-:Y:S05]  /*0a70*/  @P0 BRA `(.L_x_6372) ;  /* 0x0000000000380947 */ /* 0x000fea0003800000 */
[C---:B01----:R-:W-:Y:S01]  /*0a80*/  VIADD R4, R14.reuse, UR4 ;  /* 0x000000040e047c36 */ /* 0x043fe20008000000 */
[----:B------:R-:W-:Y:S01]  /*0a90*/  ULDC.64 UR6, c[0x0][0x218] ;  /* 0x0000860000067ab9 */ /* 0x000fe20000000a00 */
[----:B------:R-:W-:-:S03]  /*0aa0*/  VIADD R14, R14, 0x80 ;  /* 0x000000800e0e7836 */ /* 0x000fc60000000000 */
[----:B------:R-:W-:-:S05]  /*0ab0*/  IADD3 R4, P0, R4, UR6, RZ ;  /* 0x0000000604047c10 */ /* 0x000fca000ff1e0ff */
[----:B------:R-:W-:-:S05]  /*0ac0*/  IMAD.X R5, RZ, RZ, UR7, P0 ;  /* 0x00000007ff057e24 */ /* 0x000fca00080e06ff */
[----:B------:R2:W-:Y:S03]  /*0ad0*/  STG.E.U8 desc[UR8][R4.64], R19 ;  /* 0x0000001304007986 */ /* 0x0005e6000c101108 */
.L_x_6371:
[----:B------:R-:W-:Y:S05]  /*0ae0*/  BSYNC B1 ;  /* 0x0000000000017941 */ /* 0x000fea0003800000 */
.L_x_6367:
[----:B------:R-:W-:-:S13]  /*0af0*/  ISETP.GE.AND P0, PT, R14, R15, PT ;  /* 0x0000000f0e00720c */ /* 0x000fda0003f06270 */
[----:B0-----:R-:W0:Y:S01]  /*0b00*/  @!P0 LDC.64 R6, c[0x0][0x218] ;  /* 0x00008600ff068b82 */ /* 0x001e220000000a00 */
[C---:B-12---:R-:W-:Y:S02]  /*0b10*/  @!P0 VIADD R5, R14.reuse, UR4 ;  /* 0x000000040e058c36 */ /* 0x046fe40008000000 */
[----:B------:R-:W-:-:S03]  /*0b20*/  @!P0 VIADD R14, R14, 0x80 ;  /* 0x000000800e0e8836 */ /* 0x000fc60000000000 */
[----:B0-----:R-:W-:-:S05]  /*0b30*/  @!P0 IADD3 R4, P1, R5, R6, RZ ;  /* 0x0000000605048210 */ /* 0x001fca0007f3e0ff */
[----:B------:R-:W-:-:S05]  /*0b40*/  @!P0 IMAD.X R5, RZ, RZ, R7, P1 ;  /* 0x000000ffff058224 */ /* 0x000fca00008e0607 */
[----:B------:R2:W-:Y:S03]  /*0b50*/  @!P0 STG.E.U8 desc[UR8][R4.64], R2 ;  /* 0x0000000204008986 */ /* 0x0005e6000c101108 */
.L_x_6372:
[----:B------:R-:W-:Y:S05]  /*0b60*/  BSYNC B0 ;  /* 0x0000000000007941 */ /* 0x000fea0003800000 */
.L_x_6366:
[----:B------:R-:W-:Y:S05]  /*0b70*/  WARPSYNC.ALL ;  /* 0x0000000000007948 */ /* 0x000fea0003800000 */
[----:B------:R-:W-:-:S13]  /*0b80*/  ISETP.GE.AND P0, PT, R14, R15, PT ;  /* 0x0000000f0e00720c */ /* 0x000fda0003f06270 */
[----:B------:R-:W-:Y:S05]  /*0b90*/  @P0 EXIT ;  /* 0x000000000000094d */ /* 0x000fea0003800000 */
[----:B--2---:R-:W-:Y:S01]  /*0ba0*/  VIADD R2, R14, UR4 ;  /* 0x000000040e027c36 */ /* 0x004fe20008000000 */
[----:B------:R-:W-:-:S04]  /*0bb0*/  ULDC.64 UR6, c[0x0][0x218] ;  /* 0x0000860000067ab9 */ /* 0x000fc80000000a00 */
[----:B------:R-:W-:-:S05]  /*0bc0*/  IADD3 R2, P0, R2, UR6, RZ ;  /* 0x0000000602027c10 */ /* 0x000fca000ff1e0ff */
[----:B------:R-:W-:-:S05]  /*0bd0*/  IMAD.X R3, RZ, RZ, UR7, P0 ;  /* 0x00000007ff037e24 */ /* 0x000fca00080e06ff */
[----:B------:R-:W-:Y:S01]  /*0be0*/  STG.E.U8 desc[UR8][R2.64], R0 ;  /* 0x0000000002007986 */ /* 0x000fe2000c101108 */
[----:B------:R-:W-:Y:S05]  /*0bf0*/  EXIT ;  /* 0x000000000000794d */ /* 0x000fea0003800000 */
.L_x_6373:
        /* <DEDUP_REMOVED lines=16> */
.L_x_26180:


//--------------------- .text._ZN2at6native29vectorized_elementwise_kernelILi4ENS0_13AUnaryFunctorIaaaNS0_17BitwiseXorFunctorIaEEEESt5arrayIPcLm2EEEEviT0_T1_ --------------------------
	.section	.text._ZN2at6native29vectorized_elementwise_kernelILi4ENS0_13AUnaryFunctorIaaaNS0_17BitwiseXorFunctorIaEEEESt5arrayIPcLm2EEEEviT0_T1_,"ax",@progbits
	.align	128
        .global         _ZN2at6native29vectorized_elementwise_kernelILi4ENS0_13AUnaryFunctorIaaaNS0_17BitwiseXorFunctorIaEEEESt5arrayIPcLm2EEEEviT0_T1_
        .type           _ZN2at6native29vectorized_elementwise_kernelILi4ENS0_13AUnaryFunctorIaaaNS0_17BitwiseXorFunctorIaEEEESt5arrayIPcLm2EEEEviT0_T1_,@function
        .size           _ZN2at6native29vectorized_elementwise_kernelILi4ENS0_13AUnaryFunctorIaaaNS0_17BitwiseXorFunctorIaEEEESt5arrayIPcLm2EEEEviT0_T1_,(.L_x_26181 - _ZN2at6native29vectorized_elementwise_kernelILi4ENS0_13AUnaryFunctorIaaaNS0_17BitwiseXorFunctorIaEEEESt5arrayIPcLm2EEEEviT0_T1_)
        .other          _ZN2at6native29vectorized_elementwise_kernelILi4ENS0_13AUnaryFunctorIaaaNS0_17BitwiseXorFunctorIaEEEESt5arrayIPcLm2EEEEviT0_T1_,@"STO_CUDA_ENTRY STV_DEFAULT"
_ZN2at6native29vectorized_elementwise_kernelILi4ENS0_13AUnaryFunctorIaaaNS0_17BitwiseXorFunctorIaEEEESt5arrayIPcLm2EEEEviT0_T1_:
.text._ZN2at6native29vectorized_elementwise_kernelILi4ENS0_13AUnaryFunctorIaaaNS0_17BitwiseXorFunctorIaEEEESt5arrayIPcLm2EEEEviT0_T1_:
        /* <DEDUP_REMOVED lines=17> */
[----:B------:R-:W2:Y:S04]  /*0110*/  LDG.E R8, desc[UR8][R2.64] ;  /* 0x0000000802087981 */ /* 0x000ea8000c1e1900 */
[----:B------:R0:W3:Y:S01]  /*0120*/  LDG.E R9, desc[UR8][R2.64+0x200] ;  /* 0x0002000802097981 */ /* 0x0000e2000c1e1900 */
[----:B------:R-:W-:-:S04]  /*0130*/  UIADD3 UR5, UP0, UR4, UR6, URZ ;  /* 0x0000000604057290 */ /* 0x000fc8000ff1e03f */
[----:B------:R-:W-:Y:S02]  /*0140*/  UIADD3.X UR6, URZ, UR7, URZ, UP0, !UPT ;  /* 0x000000073f067290 */ /* 0x000fe400087fe43f */
[----:B0-----:R-:W-:-:S04]  /*0150*/  IMAD.U32 R2, RZ, RZ, UR5 ;  /* 0x00000005ff027e24 */ /* 0x001fc8000f8e00ff */
[----:B------:R-:W-:Y:S02]  /*0160*/  IMAD.U32 R3, RZ, RZ, UR6 ;  /* 0x00000006ff037e24 */ /* 0x000fe4000f8e00ff */
[----:B------:R-:W-:Y:S01]  /*0170*/  IMAD.WIDE R2, R11, 0x4, R2 ;  /* 0x000000040b027825 */ /* 0x000fe200078e0202 */
[C---:B--2---:R-:W-:Y:S02]  /*0180*/  PRMT R0, R8.reuse, 0x7770, RZ ;  /* 0x0000777008007816 */ /* 0x044fe400000000ff */
[----:B------:R-:W-:Y:S02]  /*0190*/  PRMT R4, R8, 0x7771, RZ ;  /* 0x0000777108047816 */ /* 0x000fe400000000ff */
[C---:B---3--:R-:W-:Y:S02]  /*01a0*/  PRMT R6, R9.reuse, 0x7771, RZ ;  /* 0x0000777109067816 */ /* 0x048fe400000000ff */
[----:B------:R-:W-:Y:S02]  /*01b0*/  PRMT R5, R9, 0x7770, RZ ;  /* 0x0000777009057816 */ /* 0x000fe400000000ff */
[----:B------:R-:W-:-:S02]  /*01c0*/  LOP3.LUT R7, R0, UR10, RZ, 0x3c, !PT ;  /* 0x0000000a00077c12 */ /* 0x000fc4000f8e3cff */
[----:B------:R-:W-:Y:S02]  /*01d0*/  LOP3.LUT R4, R4, UR10, RZ, 0x3c, !PT ;  /* 0x0000000a04047c12 */ /* 0x000fe4000f8e3cff */
[----:B------:R-:W-:Y:S02]  /*01e0*/  LOP3.LUT R6, R6, UR10, RZ, 0x3c, !PT ;  /* 0x0000000a06067c12 */ /* 0x000fe4000f8e3cff */
[----:B------:R-:W-:Y:S02]  /*01f0*/  LOP3.LUT R5, R5, UR10, RZ, 0x3c, !PT ;  /* 0x0000000a05057c12 */ /* 0x000fe4000f8e3cff */
[----:B------:R-:W-:Y:S02]  /*0200*/  PRMT R10, R4, 0x7604, R7 ;  /* 0x00007604040a7816 */ /* 0x000fe40000000007 */
[----:B------:R-:W-:Y:S02]  /*0210*/  PRMT R0, R8, 0x7772, RZ ;  /* 0x0000777208007816 */ /* 0x000fe400000000ff */
[----:B------:R-:W-:-:S02]  /*0220*/  PRMT R4, R9, 0x7772, RZ ;  /* 0x0000777209047816 */ /* 0x000fc400000000ff */
[----:B------:R-:W-:Y:S02]  /*0230*/  PRMT R7, R6, 0x7604, R5 ;  /* 0x0000760406077816 */ /* 0x000fe40000000005 */
[----:B------:R-:W-:Y:S02]  /*0240*/  LOP3.LUT R5, R0, UR10, RZ, 0x3c, !PT ;  /* 0x0000000a00057c12 */ /* 0x000fe4000f8e3cff */
[----:B------:R-:W-:Y:S02]  /*0250*/  LOP3.LUT R6, R4, UR10, RZ, 0x3c, !PT ;  /* 0x0000000a04067c12 */ /* 0x000fe4000f8e3cff */
[----:B------:R-:W-:Y:S02]  /*0260*/  PRMT R0, R8, 0x7773, RZ ;  /* 0x0000777308007816 */ /* 0x000fe400000000ff */
[----:B------:R-:W-:Y:S02]  /*0270*/  PRMT R4, R9, 0x7773, RZ ;  /* 0x0000777309047816 */ /* 0x000fe400000000ff */
[----:B------:R-:W-:-:S02]  /*0280*/  PRMT R5, R5, 0x7054, R10 ;  /* 0x0000705405057816 */ /* 0x000fc4000000000a */
[----:B------:R-:W-:Y:S02]  /*0290*/  PRMT R7, R6, 0x7054, R7 ;  /* 0x0000705406077816 */ /* 0x000fe40000000007 */
[----:B------:R-:W-:Y:S02]  /*02a0*/  LOP3.LUT R0, R0, UR10, RZ, 0x3c, !PT ;  /* 0x0000000a00007c12 */ /* 0x000fe4000f8e3cff */
[----:B------:R-:W-:Y:S02]  /*02b0*/  LOP3.LUT R4, R4, UR10, RZ, 0x3c, !PT ;  /* 0x0000000a04047c12 */ /* 0x000fe4000f8e3cff */
[----:B------:R-:W-:Y:S02]  /*02c0*/  PRMT R5, R0, 0x654, R5 ;  /* 0x0000065400057816 */ /* 0x000fe40000000005 */
[----:B------:R-:W-:-:S03]  /*02d0*/  PRMT R7, R4, 0x654, R7 ;  /* 0x0000065404077816 */ /* 0x000fc60000000007 */
[----:B------:R-:W-:Y:S04]  /*02e0*/  STG.E desc[UR8][R2.64], R5 ;  /* 0x0000000502007986 */ /* 0x000fe8000c101908 */
[----:B------:R-:W-:Y:S01]  /*02f0*/  STG.E desc[UR8][R2.64+0x200], R7 ;  /* 0x0002000702007986 */ /* 0x000fe2000c101908 */
[----:B------:R-:W-:Y:S05]  /*0300*/  EXIT ;  /* 0x000000000000794d */ /* 0x000fea0003800000 */
.L_x_6374:
        /* <DEDUP_REMOVED lines=98> */
.L_x_6377:
        /* <DEDUP_REMOVED lines=8> */
.L_x_6378:
        /* <DEDUP_REMOVED lines=8> */
.L_x_6379:
        /* <DEDUP_REMOVED lines=9> */
.L_x_6380:
[----:B------:R-:W-:Y:S05]  /*0ac0*/  BSYNC B1 ;  /* 0x0000000000017941 */ /* 0x000fea0003800000 */
.L_x_6376:
[----:B------:R-:W-:-:S13]  /*0ad0*/  ISETP.GE.AND P0, PT, R14, R15, PT ;  /* 0x0000000f0e00720c */ /* 0x000fda0003f06270 */
[----:B0-----:R-:W0:Y:S01]  /*0ae0*/  @!P0 LDC.64 R6, c[0x0][0x218] ;  /* 0x00008600ff068b82 */ /* 0x001e220000000a00 */
[C---:B-12---:R-:W-:Y:S02]  /*0af0*/  @!P0 VIADD R5, R14.reuse, UR4 ;  /* 0x000000040e058c36 */ /* 0x046fe40008000000 */
[----:B------:R-:W-:-:S03]  /*0b00*/  @!P0 VIADD R14, R14, 0x80 ;  /* 0x000000800e0e8836 */ /* 0x000fc60000000000 */
[----:B0-----:R-:W-:-:S05]  /*0b10*/  @!P0 IADD3 R4, P1, R5, R6, RZ ;  /* 0x0000000605048210 */ /* 0x001fca0007f3e0ff */
[----:B------:R-:W-:-:S05]  /*0b20*/  @!P0 IMAD.X R5, RZ, RZ, R7, P1 ;  /* 0x000000ffff058224 */ /* 0x000fca00008e0607 */
[----:B------:R2:W-:Y:S03]  /*0b30*/  @!P0 STG.E.U8 desc[UR8][R4.64], R2 ;  /* 0x0000000204008986 */ /* 0x0005e6000c101108 */
.L_x_6381:
[----:B------:R-:W-:Y:S05]  /*0b40*/  BSYNC B0 ;  /* 0x0000000000007941 */ /* 0x000fea0003800000 */
.L_x_6375:
        /* <DEDUP_REMOVED lines=9> */
.L_x_6382:
        /* <DEDUP_REMOVED lines=10> */
.L_x_26181:


//--------------------- .text._ZN2at6native29vectorized_elementwise_kernelILi8ENS0_13AUnaryFunctorIaaaNS0_17BitwiseXorFunctorIaEEEESt5arrayIPcLm2EEEEviT0_T1_ --------------------------
	.section	.text._ZN2at6native29vectorized_elementwise_kernelILi8ENS0_13AUnaryFunctorIaaaNS0_17BitwiseXorFunctorIaEEEESt5arrayIPcLm2EEEEviT0_T1_,"ax",@progbits
	.align	128
        .global         _ZN2at6native29vectorized_elementwise_kernelILi8ENS0_13AUnaryFunctorIaaaNS0_17BitwiseXorFunctorIaEEEESt5arrayIPcLm2EEEEviT0_T1_
        .type           _ZN2at6native29vectorized_elementwise_kernelILi8ENS0_13AUnaryFunctorIaaaNS0_17BitwiseXorFunctorIaEEEESt5arrayIPcLm2EEEEviT0_T1_,@function
        .size           _ZN2at6native29vectorized_elementwise_kernelILi8ENS0_13AUnaryFunctorIaaaNS0_17BitwiseXorFunctorIaEEEESt5arrayIPcLm2EEEEviT0_T1_,(.L_x_26182 - _ZN2at6native29vectorized_elementwise_kernelILi8ENS0_13AUnaryFunctorIaaaNS0_17BitwiseXorFunctorIaEEEESt5arrayIPcLm2EEEEviT0_T1_)
        .other          _ZN2at6native29vectorized_elementwise_kernelILi8ENS0_13AUnaryFunctorIaaaNS0_17BitwiseXorFunctorIaEEEESt5arrayIPcLm2EEEEviT0_T1_,@"STO_CUDA_ENTRY STV_DEFAULT"
_ZN2at6native29vectorized_elementwise_kernelILi8ENS0_13AUnaryFunctorIaaaNS0_17BitwiseXorFunctorIaEEEESt5arrayIPcLm2EEEEviT0_T1_:
.text._ZN2at6native29vectorized_elementwise_kernelILi8ENS0_13AUnaryFunctorIaaaNS0_17BitwiseXorFunctorIaEEEESt5arrayIPcLm2EEEEviT0_T1_:
[----:B------:R-:W-:Y:S08]  /*0000*/  LDC R1, c[0x0][0x28] ;  /* 0x00000a00ff017b82 */ /* 0x000ff00000000800 */
[----:B------:R-:W0:Y:S01]  /*0010*/  S2UR UR4, SR_CTAID.X ;  /* 0x00000000000479c3 */ /* 0x000e220000002500 */
[----:B------:R-:W-:-:S07]  /*0020*/  ULDC.64 UR8, c[0x0][0x208] ;  /* 0x0000820000087ab9 */ /* 0x000fce0000000a00 */
[----:B------:R-:W1:Y:S08]  /*0030*/  LDC R0, c[0x0][0x210] ;  /* 0x00008400ff007b82 */ /* 0x000e700000000800 */
[----:B------:R-:W2:Y:S01]  /*0040*/  LDC.U8 R17, c[0x0][0x215] ;  /* 0x00008540ff117b82 */ /* 0x000ea20000000000 */
[----:B0-----:R-:W-:-:S06]  /*0050*/  USHF.L.U32 UR4, UR4, 0xa, URZ ;  /* 0x0000000a04047899 */ /* 0x001fcc000800063f */
[----:B-1----:R-:W-:-:S05]  /*0060*/  VIADD R0, R0, -UR4 ;  /* 0x8000000400007c36 */ /* 0x002fca0008000000 */
[----:B------:R-:W-:-:S13]  /*0070*/  ISETP.GE.U32.AND P0, PT, R0, 0x400, PT ;  /* 0x000004000000780c */ /* 0x000fda0003f06070 */
[----:B--2---:R-:W-:Y:S05]  /*0080*/  @!P0 BRA `(.L_x_6383) ;  /* 0x0000000000a08947 */ /* 0x004fea0003800000 */
[----:B------:R-:W0:Y:S01]  /*0090*/  S2R R0, SR_TID.X ;  /* 0x0000000000007919 */ /* 0x000e220000002100 */
[----:B------:R-:W-:Y:S02]  /*00a0*/  ULDC.64 UR6, c[0x0][0x220] ;  /* 0x0000880000067ab9 */ /* 0x000fe40000000a00 */
[----:B------:R-:W-:-:S04]  /*00b0*/  UIADD3 UR5, UP0, UR4, UR6, URZ ;  /* 0x0000000604057290 */ /* 0x000fc8000ff1e03f */
[----:B------:R-:W-:Y:S02]  /*00c0*/  ULEA.HI.X.SX32 UR6, UR4, UR7, 0x1, UP0 ;  /* 0x0000000704067291 */ /* 0x000fe400080f0e3f */
[----:B------:R-:W-:-:S04]  /*00d0*/  IMAD.U32 R2, RZ, RZ, UR5 ;  /* 0x00000005ff027e24 */ /* 0x000fc8000f8e00ff */
[----:B------:R-:W-:Y:S01]  /*00e0*/  IMAD.U32 R3, RZ, RZ, UR6 ;  /* 0x00000006ff037e24 */ /* 0x000fe2000f8e00ff */
[----:B------:R-:W-:Y:S01]  /*00f0*/  ULDC.64 UR6, c[0x0][0x218] ;  /* 0x0000860000067ab9 */ /* 0x000fe20000000a00 */
[----:B0-----:R-:W-:-:S06]  /*0100*/  IMAD.WIDE.U32 R2, R0, 0x8, R2 ;  /* 0x0000000800027825 */ /* 0x001fcc00078e0002 */
[----:B------:R-:W2:Y:S01]  /*0110*/  LDG.E.64 R2, desc[UR8][R2.64] ;  /* 0x0000000802027981 */ /* 0x000ea2000c1e1b00 */
[----:B------:R-:W-:-:S04]  /*0120*/  UIADD3 UR5, UP0, UR4, UR6, URZ ;  /* 0x0000000604057290 */ /* 0x000fc8000ff1e03f */
[----:B------:R-:W-:Y:S01]  /*0130*/  UIADD3.X UR6, URZ, UR7, URZ, UP0, !UPT ;  /* 0x000000073f067290 */ /* 0x000fe200087fe43f */
[C---:B--2---:R-:W-:Y:S02]  /*0140*/  PRMT R6, R3.reuse, 0x7632, R6 ;  /* 0x0000763203067816 */ /* 0x044fe40000000006 */
[C---:B------:R-:W-:Y:S02]  /*0150*/  LOP3.LUT R7, R3.reuse, 0xffff, RZ, 0xc0, !PT ;  /* 0x0000ffff03077812 */ /* 0x040fe400078ec0ff */
[C---:B------:R-:W-:Y:S02]  /*0160*/  PRMT R11, R3.reuse, 0x7732, RZ ;  /* 0x00007732030b7816 */ /* 0x040fe400000000ff */
[----:B------:R-:W-:Y:S02]  /*0170*/  LOP3.LUT R9, R3, 0xff, R17, 0x48, !PT ;  /* 0x000000ff03097812 */ /* 0x000fe400078e4811 */
[C---:B------:R-:W-:Y:S02]  /*0180*/  PRMT R4, R2.reuse, 0x7632, R4 ;  /* 0x0000763202047816 */ /* 0x040fe40000000004 */
[----:B------:R-:W-:-:S02]  /*0190*/  LOP3.LUT R8, R2, 0xffff, RZ, 0xc0, !PT ;  /* 0x0000ffff02087812 */ /* 0x000fc400078ec0ff */
[----:B------:R-:W-:Y:S02]  /*01a0*/  PRMT R3, R2, 0x7732, RZ ;  /* 0x0000773202037816 */ /* 0x000fe400000000ff */
[--C-:B------:R-:W-:Y:S02]  /*01b0*/  LOP3.LUT R10, R6, 0xff, R17.reuse, 0x48, !PT ;  /* 0x000000ff060a7812 */ /* 0x100fe400078e4811 */
[----:B------:R-:W-:Y:S02]  /*01c0*/  LOP3.LUT R5, R2, 0xff, R17, 0x48, !PT ;  /* 0x000000ff02057812 */ /* 0x000fe400078e4811 */
[----:B------:R-:W-:Y:S02]  /*01d0*/  SHF.R.U32.HI R6, RZ, 0x8, R7 ;  /* 0x00000008ff067819 */ /* 0x000fe40000011607 */
[----:B------:R-:W-:Y:S02]  /*01e0*/  LOP3.LUT R7, R4, 0xff, R17, 0x48, !PT ;  /* 0x000000ff04077812 */ /* 0x000fe400078e4811 */
[----:B------:R-:W-:-:S02]  /*01f0*/  SHF.R.U32.HI R2, RZ, 0x8, R8 ;  /* 0x00000008ff027819 */ /* 0x000fc40000011608 */
[----:B------:R-:W-:Y:S02]  /*0200*/  SHF.R.U32.HI R8, RZ, 0x8, R11 ;  /* 0x00000008ff087819 */ /* 0x000fe4000001160b */
[----:B------:R-:W-:Y:S01]  /*0210*/  SHF.R.U32.HI R4, RZ, 0x8, R3 ;  /* 0x00000008ff047819 */ /* 0x000fe20000011603 */
[----:B------:R-:W-:Y:S01]  /*0220*/  IMAD.U32 R3, RZ, RZ, UR6 ;  /* 0x00000006ff037e24 */ /* 0x000fe2000f8e00ff */
[--C-:B------:R-:W-:Y:S02]  /*0230*/  LOP3.LUT R6, R6, 0xffff, R17.reuse, 0x48, !PT ;  /* 0x0000ffff06067812 */ /* 0x100fe400078e4811 */
[--C-:B------:R-:W-:Y:S01]  /*0240*/  LOP3.LUT R12, R2, 0xffff, R17.reuse, 0x48, !PT ;  /* 0x0000ffff020c7812 */ /* 0x100fe200078e4811 */
[----:B------:R-:W-:Y:S01]  /*0250*/  IMAD.U32 R2, RZ, RZ, UR5 ;  /* 0x00000005ff027e24 */ /* 0x000fe2000f8e00ff */
[--C-:B------:R-:W-:Y:S02]  /*0260*/  LOP3.LUT R11, R8, 0xffff, R17.reuse, 0x48, !PT ;  /* 0x0000ffff080b7812 */ /* 0x100fe400078e4811 */
[----:B------:R-:W-:Y:S01]  /*0270*/  LOP3.LUT R4, R4, 0xffff, R17, 0x48, !PT ;  /* 0x0000ffff04047812 */ /* 0x000fe200078e4811 */
[----:B------:R-:W-:Y:S01]  /*0280*/  IMAD.WIDE R2, R0, 0x8, R2 ;  /* 0x0000000800027825 */ /* 0x000fe200078e0202 */
[----:B------:R-:W-:-:S02]  /*0290*/  PRMT R9, R6, 0x7604, R9 ;  /* 0x0000760406097816 */ /* 0x000fc40000000009 */
[----:B------:R-:W-:Y:S02]  /*02a0*/  PRMT R5, R12, 0x7604, R5 ;  /* 0x000076040c057816 */ /* 0x000fe40000000005 */
[----:B------:R-:W-:Y:S02]  /*02b0*/  PRMT R10, R11, 0x7604, R10 ;  /* 0x000076040b0a7816 */ /* 0x000fe4000000000a */
[----:B------:R-:W-:Y:S02]  /*02c0*/  PRMT R4, R4, 0x7604, R7 ;  /* 0x0000760404047816 */ /* 0x000fe40000000007 */
[----:B------:R-:W-:Y:S02]  /*02d0*/  PRMT R9, R9, 0x5410, R10 ;  /* 0x0000541009097816 */ /* 0x000fe4000000000a */
[----:B------:R-:W-:-:S05]  /*02e0*/  PRMT R8, R5, 0x5410, R4 ;  /* 0x0000541005087816 */ /* 0x000fca0000000004 */
[----:B------:R-:W-:Y:S01]  /*02f0*/  STG.E.64 desc[UR8][R2.64], R8 ;  /* 0x0000000802007986 */ /* 0x000fe2000c101b08 */
[----:B------:R-:W-:Y:S05]  /*0300*/  EXIT ;  /* 0x000000000000794d */ /* 0x000fea0003800000 */
.L_x_6383:
        /* <DEDUP_REMOVED lines=26> */
[----:B------:R-:W-:Y:S01]  /*04b0*/  @!P3 VIADD R27, R19, UR4 ;  /* 0x00000004131bbc36 */ /* 0x000fe20008000000 */
[----:B0-----:R-:W-:Y:S01]  /*04c0*/  @!P1 IADD3 R14, P6, R9, R14, RZ ;  /* 0x0000000e090e9210 */ /* 0x001fe20007fde0ff */
[----:B------:R-:W-:Y:S01]  /*04d0*/  @!P3 VIADD R19, R19, 0x80 ;  /* 0x000000801313b836 */ /* 0x000fe20000000000 */
[----:B------:R-:W0:Y:S04]  /*04e0*/  @!P3 LDC.64 R4, c[0x0][0x220] ;  /* 0x00008800ff04bb82 */ /* 0x000e280000000a00 */
[----:B------:R-:W-:-:S13]  /*04f0*/  ISETP.GE.AND P4, PT, R19, R0, PT ;  /* 0x000000001300720c */ /* 0x000fda0003f86270 */
[C---:B------:R-:W-:Y:S01]  /*0500*/  @!P4 VIADD R25, R19.reuse, UR4 ;  /* 0x000000041319cc36 */ /* 0x040fe20008000000 */
[----:B------:R-:W4:Y:S01]  /*0510*/  @!P4 LDC.64 R6, c[0x0][0x220] ;  /* 0x00008800ff06cb82 */ /* 0x000f220000000a00 */
[----:B------:R-:W-:-:S05]  /*0520*/  @!P4 VIADD R19, R19, 0x80 ;  /* 0x000000801313c836 */ /* 0x000fca0000000000 */
[----:B------:R-:W-:Y:S01]  /*0530*/  ISETP.GE.AND P5, PT, R19, R0, PT ;  /* 0x000000001300720c */ /* 0x000fe20003fa6270 */
[----:B------:R-:W-:-:S12]  /*0540*/  @!P1 IMAD.X R15, RZ, RZ, R15, P6 ;  /* 0x000000ffff0f9224 */ /* 0x000fd800030e060f */
[C---:B------:R-:W-:Y:S01]  /*0550*/  @!P5 VIADD R23, R19.reuse, UR4 ;  /* 0x000000041317dc36 */ /* 0x040fe20008000000 */
[----:B------:R-:W5:Y:S01]  /*0560*/  @!P5 LDC.64 R8, c[0x0][0x220] ;  /* 0x00008800ff08db82 */ /* 0x000f620000000a00 */
[----:B------:R-:W-:-:S05]  /*0570*/  @!P5 VIADD R19, R19, 0x80 ;  /* 0x000000801313d836 */ /* 0x000fca0000000000 */
[----:B------:R-:W-:Y:S02]  /*0580*/  ISETP.GE.AND P6, PT, R19, R0, PT ;  /* 0x000000001300720c */ /* 0x000fe40003fc6270 */
[----:B------:R-:W-:Y:S02]  /*0590*/  PRMT R16, RZ, 0x7610, R16 ;  /* 0x00007610ff107816 */ /* 0x000fe40000000010 */
[----:B------:R-:W-:-:S04]  /*05a0*/  PRMT R20, RZ, 0x7610, R20 ;  /* 0x00007610ff147816 */ /* 0x000fc80000000014 */
[----:B------:R4:W2:Y:S05]  /*05b0*/  @!P1 LDG.E.U8 R16, desc[UR8][R14.64] ;  /* 0x000000080e109981 */ /* 0x0008aa000c1e1100 */
[----:B-1----:R-:W1:Y:S01]  /*05c0*/  @!P6 LDC.64 R10, c[0x0][0x220] ;  /* 0x00008800ff0aeb82 */ /* 0x002e620000000a00 */
[----:B---3--:R-:W-:Y:S01]  /*05d0*/  @!P2 IADD3 R12, P1, R29, R12, RZ ;  /* 0x0000000c1d0ca210 */ /* 0x008fe20007f3e0ff */
[----:B------:R3:W2:Y:S04]  /*05e0*/  @!P0 LDG.E.U8 R20, desc[UR8][R2.64] ;  /* 0x0000000802148981 */ /* 0x0006a8000c1e1100 */
[----:B------:R-:W-:Y:S01]  /*05f0*/  @!P2 IMAD.X R13, RZ, RZ, R13, P1 ;  /* 0x000000ffff0da224 */ /* 0x000fe200008e060d */
[----:B0-----:R-:W-:-:S02]  /*0600*/  @!P3 IADD3 R4, P1, R27, R4, RZ ;  /* 0x000000041b04b210 */ /* 0x001fc40007f3e0ff */
[----:B------:R-:W-:Y:S02]  /*0610*/  PRMT R24, RZ, 0x7610, R24 ;  /* 0x00007610ff187816 */ /* 0x000fe40000000018 */
[----:B------:R-:W-:Y:S01]  /*0620*/  PRMT R26, RZ, 0x7610, R26 ;  /* 0x00007610ff1a7816 */ /* 0x000fe2000000001a */
[----:B------:R-:W-:Y:S02]  /*0630*/  @!P3 IMAD.X R5, RZ, RZ, R5, P1 ;  /* 0x000000ffff05b224 */ /* 0x000fe400008e0605 */
[----:B----4-:R-:W-:Y:S01]  /*0640*/  @!P6 VIADD R15, R19, UR4 ;  /* 0x00000004130fec36 */ /* 0x010fe20008000000 */
[----:B------:R0:W4:Y:S01]  /*0650*/  @!P2 LDG.E.U8 R24, desc[UR8][R12.64] ;  /* 0x000000080c18a981 */ /* 0x000122000c1e1100 */
[----:B------:R-:W-:Y:S01]  /*0660*/  @!P4 IADD3 R6, P2, R25, R6, RZ ;  /* 0x000000061906c210 */ /* 0x000fe20007f5e0ff */
[----:B---3--:R-:W3:Y:S01]  /*0670*/  @!P0 LDC.64 R2, c[0x0][0x218] ;  /* 0x00008600ff028b82 */ /* 0x008ee20000000a00 */
[----:B-----5:R-:W-:Y:S01]  /*0680*/  @!P5 IADD3 R8, P1, R23, R8, RZ ;  /* 0x000000081708d210 */ /* 0x020fe20007f3e0ff */
[----:B------:R5:W4:Y:S01]  /*0690*/  @!P3 LDG.E.U8 R26, desc[UR8][R4.64] ;  /* 0x00000008041ab981 */ /* 0x000b22000c1e1100 */
[----:B------:R-:W-:-:S02]  /*06a0*/  PRMT R14, RZ, 0x7610, R14 ;  /* 0x00007610ff0e7816 */ /* 0x000fc4000000000e */
[----:B-1----:R-:W-:Y:S01]  /*06b0*/  @!P6 IADD3 R10, P3, R15, R10, RZ ;  /* 0x0000000a0f0ae210 */ /* 0x002fe20007f7e0ff */
[----:B------:R-:W-:Y:S01]  /*06c0*/  @!P4 IMAD.X R7, RZ, RZ, R7, P2 ;  /* 0x000000ffff07c224 */ /* 0x000fe200010e0607 */
[----:B------:R-:W-:Y:S01]  /*06d0*/  PRMT R28, RZ, 0x7610, R28 ;  /* 0x00007610ff1c7816 */ /* 0x000fe2000000001c */
[----:B------:R-:W-:Y:S01]  /*06e0*/  @!P5 IMAD.X R9, RZ, RZ, R9, P1 ;  /* 0x000000ffff09d224 */ /* 0x000fe200008e0609 */
[----:B0-----:R-:W-:Y:S01]  /*06f0*/  PRMT R12, RZ, 0x7610, R12 ;  /* 0x00007610ff0c7816 */ /* 0x001fe2000000000c */
[----:B------:R-:W-:Y:S01]  /*0700*/  @!P6 IMAD.X R11, RZ, RZ, R11, P3 ;  /* 0x000000ffff0be224 */ /* 0x000fe200018e060b */
[----:B------:R2:W4:Y:S04]  /*0710*/  @!P4 LDG.E.U8 R14, desc[UR8][R6.64] ;  /* 0x00000008060ec981 */ /* 0x000528000c1e1100 */
[----:B------:R0:W4:Y:S04]  /*0720*/  @!P5 LDG.E.U8 R28, desc[UR8][R8.64] ;  /* 0x00000008081cd981 */ /* 0x000128000c1e1100 */
[----:B------:R4:W4:Y:S01]  /*0730*/  @!P6 LDG.E.U8 R12, desc[UR8][R10.64] ;  /* 0x000000080a0ce981 */ /* 0x000922000c1e1100 */
[----:B-----5:R-:W-:-:S05]  /*0740*/  @!P0 VIADD R5, R21, UR4 ;  /* 0x0000000415058c36 */ /* 0x020fca0008000000 */
[----:B---3--:R-:W-:Y:S01]  /*0750*/  @!P0 IADD3 R2, P1, R5, R2, RZ ;  /* 0x0000000205028210 */ /* 0x008fe20007f3e0ff */
[----:B------:R-:W-:-:S04]  /*0760*/  @!P0 IMAD.MOV.U32 R21, RZ, RZ, R22 ;  /* 0x000000ffff158224 */ /* 0x000fc800078e0016 */
[----:B------:R-:W-:Y:S01]  /*0770*/  @!P0 IMAD.X R3, RZ, RZ, R3, P1 ;  /* 0x000000ffff038224 */ /* 0x000fe200008e0603 */
[----:B------:R-:W-:Y:S04]  /*0780*/  BSSY B0, `(.L_x_6384) ;  /* 0x000003c000007945 */ /* 0x000fe80003800000 */
[----:B------:R-:W-:Y:S01]  /*0790*/  BSSY B1, `(.L_x_6385) ;  /* 0x0000033000017945 */ /* 0x000fe20003800000 */
[-C--:B--2---:R-:W-:Y:S02]  /*07a0*/  LOP3.LUT R7, R18, R17.reuse, RZ, 0x3c, !PT ;  /* 0x0000001112077212 */ /* 0x084fe400078e3cff */
[----:B------:R-:W-:-:S05]  /*07b0*/  LOP3.LUT R5, R20, R17, RZ, 0x3c, !PT ;  /* 0x0000001114057212 */ /* 0x000fca00078e3cff */
[----:B------:R1:W-:Y:S01]  /*07c0*/  @!P0 STG.E.U8 desc[UR8][R2.64], R5 ;  /* 0x0000000502008986 */ /* 0x0003e2000c101108 */
[----:B------:R-:W-:Y:S02]  /*07d0*/  ISETP.GE.AND P0, PT, R21, R0, PT ;  /* 0x000000001500720c */ /* 0x000fe40003f06270 */
[-C--:B0-----:R-:W-:Y:S02]  /*07e0*/  LOP3.LUT R9, R16, R17.reuse, RZ, 0x3c, !PT ;  /* 0x0000001110097212 */ /* 0x081fe400078e3cff */
[-C--:B----4-:R-:W-:Y:S02]  /*07f0*/  LOP3.LUT R11, R24, R17.reuse, RZ, 0x3c, !PT ;  /* 0x00000011180b7212 */ /* 0x090fe400078e3cff */
[-C--:B------:R-:W-:Y:S02]  /*0800*/  LOP3.LUT R13, R26, R17.reuse, RZ, 0x3c, !PT ;  /* 0x000000111a0d7212 */ /* 0x080fe400078e3cff */
[-C--:B------:R-:W-:Y:S02]  /*0810*/  LOP3.LUT R15, R14, R17.reuse, RZ, 0x3c, !PT ;  /* 0x000000110e0f7212 */ /* 0x080fe400078e3cff */
[----:B------:R-:W-:-:S02]  /*0820*/  LOP3.LUT R28, R28, R17, RZ, 0x3c, !PT ;  /* 0x000000111c1c7212 */ /* 0x000fc400078e3cff */
[----:B------:R-:W-:Y:S01]  /*0830*/  LOP3.LUT R12, R12, R17, RZ, 0x3c, !PT ;  /* 0x000000110c0c7212 */ /* 0x000fe200078e3cff */
[----:B-1----:R-:W-:Y:S06]  /*0840*/  @P0 BRA `(.L_x_6386) ;  /* 0x0000000000380947 */ /* 0x002fec0003800000 */
        /* <DEDUP_REMOVED lines=14> */
.L_x_6386:
        /* <DEDUP_REMOVED lines=8> */
.L_x_6387:
        /* <DEDUP_REMOVED lines=8> */
.L_x_6388:
        /* <DEDUP_REMOVED lines=9> */
.L_x_6389:
[----:B------:R-:W-:Y:S05]  /*0ac0*/  BSYNC B1 ;  /* 0x0000000000017941 */ /* 0x000fea0003800000 */
.L_x_6385:
[----:B------:R-:W-:-:S13]  /*0ad0*/  ISETP.GE.AND P0, PT, R21, R0, PT ;  /* 0x000000001500720c */ /* 0x000fda0003f06270 */
[----:B------:R-:W3:Y:S01]  /*0ae0*/  @!P0 LDC.64 R4, c[0x0][0x218] ;  /* 0x00008600ff048b82 */ /* 0x000ee20000000a00 */
[C---:B012---:R-:W-:Y:S02]  /*0af0*/  @!P0 VIADD R3, R21.reuse, UR4 ;  /* 0x0000000415038c36 */ /* 0x047fe40008000000 */
[----:B------:R-:W-:-:S03]  /*0b00*/  @!P0 VIADD R21, R21, 0x80 ;  /* 0x0000008015158836 */ /* 0x000fc60000000000 */
[----:B---3--:R-:W-:-:S05]  /*0b10*/  @!P0 IADD3 R2, P1, R3, R4, RZ ;  /* 0x0000000403028210 */ /* 0x008fca0007f3e0ff */
[----:B------:R-:W-:-:S05]  /*0b20*/  @!P0 IMAD.X R3, RZ, RZ, R5, P1 ;  /* 0x000000ffff038224 */ /* 0x000fca00008e0605 */
[----:B------:R2:W-:Y:S03]  /*0b30*/  @!P0 STG.E.U8 desc[UR8][R2.64], R28 ;  /* 0x0000001c02008986 */ /* 0x0005e6000c101108 */
.L_x_6390:
[----:B------:R-:W-:Y:S05]  /*0b40*/  BSYNC B0 ;  /* 0x0000000000007941 */ /* 0x000fea0003800000 */
.L_x_6384:
[----:B------:R-:W-:Y:S05]  /*0b50*/  WARPSYNC.ALL ;  /* 0x0000000000007948 */ /* 0x000fea0003800000 */
[----:B------:R-:W-:-:S13]  /*0b60*/  ISETP.GE.AND P0, PT, R21, R0, PT ;  /* 0x000000001500720c */ /* 0x000fda0003f06270 */
[----:B------:R-:W-:Y:S05]  /*0b70*/  @P0 EXIT ;  /* 0x000000000000094d */ /* 0x000fea0003800000 */
[----:B012---:R-:W-:Y:S01]  /*0b80*/  VIADD R2, R21, UR4 ;  /* 0x0000000415027c36 */ /* 0x007fe20008000000 */
[----:B------:R-:W-:-:S04]  /*0b90*/  ULDC.64 UR6, c[0x0][0x218] ;  /* 0x0000860000067ab9 */ /* 0x000fc80000000a00 */
[----:B------:R-:W-:-:S05]  /*0ba0*/  IADD3 R2, P0, R2, UR6, RZ ;  /* 0x0000000602027c10 */ /* 0x000fca000ff1e0ff */
[----:B------:R-:W-:-:S05]  /*0bb0*/  IMAD.X R3, RZ, RZ, UR7, P0 ;  /* 0x00000007ff037e24 */ /* 0x000fca00080e06ff */
[----:B------:R-:W-:Y:S01]  /*0bc0*/  STG.E.U8 desc[UR8][R2.64], R12 ;  /* 0x0000000c02007986 */ /* 0x000fe2000c101108 */
[----:B------:R-:W-:Y:S05]  /*0bd0*/  EXIT ;  /* 0x000000000000794d */ /* 0x000fea0003800000 */
.L_x_6391:
        /* <DEDUP_REMOVED lines=10> */
.L_x_26182:


//--------------------- .text._ZN2at6native18elementwise_kernelILi128ELi4EZNS0_15gpu_kernel_implINS0_13BinaryFunctorIaaaNS0_17BitwiseXorFunctorIaEEEEEEvRNS_18TensorIteratorBaseERKT_EUliE_EEviT1_ --------------------------
	.section	.text._ZN2at6native18elementwise_kernelILi128ELi4EZNS0_15gpu_kernel_implINS0_13BinaryFunctorIaaaNS0_17BitwiseXorFunctorIaEEEEEEvRNS_18TensorIteratorBaseERKT_EUliE_EEviT1_,"ax",@progbits
	.align	128
        .global         _ZN2at6native18elementwise_kernelILi128ELi4EZNS0_15gpu_kernel_implINS0_13BinaryFunctorIaaaNS0_17BitwiseXorFunctorIaEEEEEEvRNS_18TensorIteratorBaseERKT_EUliE_EEviT1_
        .type           _ZN2at6native18elementwise_kernelILi128ELi4EZNS0_15gpu_kernel_implINS0_13BinaryFunctorIaaaNS0_17BitwiseXorFunctorIaEEEEEEvRNS_18TensorIteratorBaseERKT_EUliE_EEviT1_,@function
        .size           _ZN2at6native18elementwise_kernelILi128ELi4EZNS0_15gpu_kernel_implINS0_13BinaryFunctorIaaaNS0_17BitwiseXorFunctorIaEEEEEEvRNS_18TensorIteratorBaseERKT_EUliE_EEviT1_,(.L_x_26183 - _ZN2at6native18elementwise_kernelILi128ELi4EZNS0_15gpu_kernel_implINS0_13BinaryFunctorIaaaNS0_17BitwiseXorFunctorIaEEEEEEvRNS_18TensorIteratorBaseERKT_EUliE_EEviT1_)
        .other          _ZN2at6native18elementwise_kernelILi128ELi4EZNS0_15gpu_kernel_implINS0_13BinaryFunctorIaaaNS0_17BitwiseXorFunctorIaEEEEEEvRNS_18TensorIteratorBaseERKT_EUliE_EEviT1_,@"STO_CUDA_ENTRY STV_DEFAULT"
_ZN2at6native18elementwise_kernelILi128ELi4EZNS0_15gpu_kernel_implINS0_13BinaryFunctorIaaaNS0_17BitwiseXorFunctorIaEEEEEEvRNS_18TensorIteratorBaseERKT_EUliE_EEviT1_:
.text._ZN2at6native18elementwise_kernelILi128ELi4EZNS0_15gpu_kernel_implINS0_13BinaryFunctorIaaaNS0_17BitwiseXorFunctorIaEEEEEEvRNS_18TensorIteratorBaseERKT_EUliE_EEviT1_:
        /* <DEDUP_REMOVED lines=365> */
.L_x_6394:
        /* <DEDUP_REMOVED lines=20> */
.L_x_6398:
[----:B------:R0:W5:Y:S01]  /*1810*/  LDG.E.U8 R19, desc[UR36][R2.64] ;  /* 0x0000002402137981 */ /* 0x000162000c1e1100 */
[----:B------:R-:W-:Y:S05]  /*1820*/  BRA `(.L_x_6400) ;  /* 0x0000000c00547947 */ /* 0x000fea0003800000 */
.L_x_6397:
        /* <DEDUP_REMOVED lines=8> */
.L_x_6402:
[----:B------:R0:W5:Y:S01]  /*18b0*/  LDG.E.U8 R19, desc[UR36][R2.64] ;  /* 0x0000002402137981 */ /* 0x000162000c1e1100 */
[----:B------:R-:W-:Y:S05]  /*18c0*/  BRA `(.L_x_6400) ;  /* 0x0000000c002c7947 */ /* 0x000fea0003800000 */
.L_x_6401:
[----:B------:R0:W5:Y:S01]  /*18d0*/  LDG.E.U16 R19, desc[UR36][R2.64] ;  /* 0x0000002402137981 */ /* 0x000162000c1e1500 */
[----:B------:R-:W-:Y:S05]  /*18e0*/  BRA `(.L_x_6400) ;  /* 0x0000000c00247947 */ /* 0x000fea0003800000 */
.L_x_6396:
        /* <DEDUP_REMOVED lines=9> */
.L_x_6404:
[----:B------:R-:W2:Y:S02]  /*1980*/  LDG.E.U16 R0, desc[UR36][R2.64] ;  /* 0x0000002402007981 */ /* 0x000ea4000c1e1500 */
[----:B--2---:R-:W-:-:S06]  /*1990*/  HADD2.F32 R0, -RZ, R0.H0_H0 ;  /* 0x20000000ff007230 */ /* 0x004fcc0000004100 */
[----:B------:R-:W0:Y:S02]  /*19a0*/  F2I.FTZ.TRUNC.NTZ R0, R0 ;  /* 0x0000000000007305 */ /* 0x000e24000021f100 */
[----:B0-----:R-:W-:Y:S01]  /*19b0*/  PRMT R19, R0, 0x7610, R19 ;  /* 0x0000761000137816 */ /* 0x001fe20000000013 */
[----:B------:R-:W-:Y:S06]  /*19c0*/  BRA `(.L_x_6400) ;  /* 0x0000000800ec7947 */ /* 0x000fec0003800000 */
.L_x_6403:
        /* <DEDUP_REMOVED lines=9> */
.L_x_6406:
[----:B------:R-:W2:Y:S02]  /*1a60*/  LDG.E.U16 R2, desc[UR36][R2.64] ;  /* 0x0000002402027981 */ /* 0x000ea4000c1e1500 */
[----:B--2---:R-:W-:-:S06]  /*1a70*/  HADD2.F32 R0, -RZ, R2.H0_H0 ;  /* 0x20000002ff007230 */ /* 0x004fcc0000004100 */
[----:B------:R-:W0:Y:S02]  /*1a80*/  F2I.FTZ.TRUNC.NTZ R0, R0 ;  /* 0x0000000000007305 */ /* 0x000e24000021f100 */
[----:B0-----:R-:W-:Y:S01]  /*1a90*/  PRMT R19, R0, 0x7610, R19 ;  /* 0x0000761000137816 */ /* 0x001fe20000000013 */
[----:B------:R-:W-:Y:S06]  /*1aa0*/  BRA `(.L_x_6400) ;  /* 0x0000000800b47947 */ /* 0x000fec0003800000 */
.L_x_6405:
[----:B------:R-:W2:Y:S02]  /*1ab0*/  LDG.E.64 R2, desc[UR36][R2.64] ;  /* 0x0000002402027981 */ /* 0x000ea4000c1e1b00 */
[----:B--2---:R0:W1:Y:S01]  /*1ac0*/  F2I.F64.TRUNC R19, R2 ;  /* 0x0000000200137311 */ /* 0x004062000030d100 */
[----:B------:R-:W-:Y:S05]  /*1ad0*/  BRA `(.L_x_6400) ;  /* 0x0000000800a87947 */ /* 0x000fea0003800000 */
.L_x_6395:
        /* <DEDUP_REMOVED lines=12> */
.L_x_6409:
[----:B------:R-:W2:Y:S02]  /*1ba0*/  LDG.E.64 R2, desc[UR36][R2.64] ;  /* 0x0000002402027981 */ /* 0x000ea4000c1e1b00 */
[----:B--2---:R3:W4:Y:S01]  /*1bb0*/  F2I.F64.TRUNC R19, R2 ;  /* 0x0000000200137311 */ /* 0x004722000030d100 */
[----:B------:R-:W-:Y:S05]  /*1bc0*/  BRA `(.L_x_6400) ;  /* 0x00000008006c7947 */ /* 0x000fea0003800000 */
.L_x_6408:
        /* <DEDUP_REMOVED lines=28> */
.L_x_6411:
        /* <DEDUP_REMOVED lines=15> */
.L_x_6410:
[----:B------:R-:W2:Y:S02]  /*1e80*/  LDG.E.U16 R0, desc[UR36][R2.64] ;  /* 0x0000002402007981 */ /* 0x000ea4000c1e1500 */
[----:B--2---:R-:W-:-:S06]  /*1e90*/  IMAD.U32 R0, R0, 0x10000, RZ ;  /* 0x0001000000007824 */ /* 0x004fcc00078e00ff */
[----:B------:R-:W0:Y:S02]  /*1ea0*/  F2I.FTZ.TRUNC.NTZ R0, R0 ;  /* 0x0000000000007305 */ /* 0x000e24000021f100 */
[----:B0-----:R-:W-:Y:S01]  /*1eb0*/  PRMT R19, R0, 0x7610, R19 ;  /* 0x0000761000137816 */ /* 0x001fe20000000013 */
[----:B------:R-:W-:Y:S06]  /*1ec0*/  BRA `(.L_x_6400) ;  /* 0x0000000400ac7947 */ /* 0x000fec0003800000 */
.L_x_6407:
        /* <DEDUP_REMOVED lines=10> */
.L_x_6414:
        /* <DEDUP_REMOVED lines=21> */
.L_x_6418:
[----:B------:R-:W-:Y:S05]  /*20c0*/  BSYNC B1 ;  /* 0x0000000000017941 */ /* 0x000fea0003800000 */
.L_x_6417:
[----:B------:R-:W-:Y:S01]  /*20d0*/  LEA R3, R0, 0x3b800000, 0x17 ;  /* 0x3b80000000037811 */ /* 0x000fe200078eb8ff */
[----:B------:R-:W-:-:S05]  /*20e0*/  IMAD.SHL.U32 R0, R2, 0x100000, RZ ;  /* 0x0010000002007824 */ /* 0x000fca00078e00ff */
[----:B------:R-:W-:-:S07]  /*20f0*/  LOP3.LUT R0, R3, R0, R4, 0xfe, !PT ;  /* 0x0000000003007212 */ /* 0x000fce00078efe04 */
.L_x_6416:
[----:B------:R-:W-:Y:S05]  /*2100*/  BSYNC B0 ;  /* 0x0000000000007941 */ /* 0x000fea0003800000 */
.L_x_6415:
[----:B------:R-:W0:Y:S02]  /*2110*/  F2I.FTZ.TRUNC.NTZ R0, R0 ;  /* 0x0000000000007305 */ /* 0x000e24000021f100 */
[----:B0-----:R-:W-:Y:S01]  /*2120*/  PRMT R19, R0, 0x7610, R19 ;  /* 0x0000761000137816 */ /* 0x001fe20000000013 */
[----:B------:R-:W-:Y:S06]  /*2130*/  BRA `(.L_x_6400) ;  /* 0x0000000400107947 */ /* 0x000fec0003800000 */
.L_x_6413:
        /* <DEDUP_REMOVED lines=21> */
.L_x_6422:
[----:B------:R-:W-:Y:S05]  /*2290*/  BSYNC B1 ;  /* 0x0000000000017941 */ /* 0x000fea0003800000 */
.L_x_6421:
[----:B------:R-:W-:Y:S01]  /*22a0*/  LEA R3, R0, 0x37800000, 0x17 ;  /* 0x3780000000037811 */ /* 0x000fe200078eb8ff */
[----:B------:R-:W-:-:S05]  /*22b0*/  IMAD.SHL.U32 R0, R2, 0x200000, RZ ;  /* 0x0020000002007824 */ /* 0x000fca00078e00ff */
[----:B------:R-:W-:-:S07]  /*22c0*/  LOP3.LUT R0, R3, R0, R4, 0xfe, !PT ;  /* 0x0000000003007212 */ /* 0x000fce00078efe04 */
.L_x_6420:
[----:B------:R-:W-:Y:S05]  /*22d0*/  BSYNC B0 ;  /* 0x0000000000007941 */ /* 0x000fea0003800000 */
.L_x_6419:
[----:B------:R-:W0:Y:S02]  /*22e0*/  F2I.FTZ.TRUNC.NTZ R0, R0 ;  /* 0x0000000000007305 */ /* 0x000e24000021f100 */
[----:B0-----:R-:W-:Y:S01]  /*22f0*/  PRMT R19, R0, 0x7610, R19 ;  /* 0x0000761000137816 */ /* 0x001fe20000000013 */
[----:B------:R-:W-:Y:S06]  /*2300*/  BRA `(.L_x_6400) ;  /* 0x00000000009c7947 */ /* 0x000fec0003800000 */
.L_x_6412:
        /* <DEDUP_REMOVED lines=14> */
.L_x_6426:
[----:B------:R-:W-:Y:S05]  /*23f0*/  BSYNC B0 ;  /* 0x0000000000007941 */ /* 0x000fea0003800000 */
.L_x_6425:
[----:B------:R-:W0:Y:S02]  /*2400*/  F2I.FTZ.TRUNC.NTZ R0, R0 ;  /* 0x0000000000007305 */ /* 0x000e24000021f100 */
[----:B0-----:R-:W-:Y:S01]  /*2410*/  PRMT R19, R0, 0x7610, R19 ;  /* 0x0000761000137816 */ /* 0x001fe20000000013 */
[----:B------:R-:W-:Y:S06]  /*2420*/  BRA `(.L_x_6400) ;  /* 0x0000000000547947 */ /* 0x000fec0003800000 */
.L_x_6399:
        /* <DEDUP_REMOVED lines=16> */
.L_x_6427:
[----:B------:R-:W-:Y:S01]  /*2530*/  PRMT R19, RZ, 0x7610, R19 ;  /* 0x00007610ff137816 */ /* 0x000fe20000000013 */
[----:B------:R-:W-:Y:S06]  /*2540*/  BRA `(.L_x_6400) ;  /* 0x00000000000c7947 */ /* 0x000fec0003800000 */
.L_x_6424:
[----:B------:R2:W5:Y:S01]  /*2550*/  LDG.E.U8 R19, desc[UR36][R2.64] ;  /* 0x0000002402137981 */ /* 0x000562000c1e1100 */
[----:B------:R-:W-:Y:S05]  /*2560*/  BRA `(.L_x_6400) ;  /* 0x0000000000047947 */ /* 0x000fea0003800000 */
.L_x_6423:
[----:B------:R1:W5:Y:S02]  /*2570*/  LDG.E.U8 R19, desc[UR36][R2.64] ;  /* 0x0000002402137981 */ /* 0x000364000c1e1100 */
.L_x_6400:
        /* <DEDUP_REMOVED lines=17> */
.L_x_6431:
[----:B------:R3:W5:Y:S01]  /*2690*/  LDG.E.U8 R0, desc[UR36][R2.64] ;  /* 0x0000002402007981 */ /* 0x000762000c1e1100 */
[----:B------:R-:W-:Y:S05]  /*26a0*/  BRA `(.L_x_6433) ;  /* 0x0000000c00547947 */ /* 0x000fea0003800000 */
.L_x_6430:
        /* <DEDUP_REMOVED lines=8> */
.L_x_6435:
[----:B------:R1:W5:Y:S01]  /*2730*/  LDG.E.U8 R0, desc[UR36][R2.64] ;  /* 0x0000002402007981 */ /* 0x000362000c1e1100 */
[----:B------:R-:W-:Y:S05]  /*2740*/  BRA `(.L_x_6433) ;  /* 0x0000000c002c7947 */ /* 0x000fea0003800000 */
.L_x_6434:
[----:B------:R2:W5:Y:S01]  /*2750*/  LDG.E.U16 R0, desc[UR36][R2.64] ;  /* 0x0000002402007981 */ /* 0x000562000c1e1500 */
[----:B------:R-:W-:Y:S05]  /*2760*/  BRA `(.L_x_6433) ;  /* 0x0000000c00247947 */ /* 0x000fea0003800000 */
.L_x_6429:
        /* <DEDUP_REMOVED lines=9> */
.L_x_6437:
[----:B------:R-:W2:Y:S02]  /*2800*/  LDG.E.U16 R4, desc[UR36][R2.64] ;  /* 0x0000002402047981 */ /* 0x000ea4000c1e1500 */
[----:B--2---:R-:W-:-:S06]  /*2810*/  HADD2.F32 R4, -RZ, R4.H0_H0 ;  /* 0x20000004ff047230 */ /* 0x004fcc0000004100 */
[----:B------:R-:W0:Y:S02]  /*2820*/  F2I.FTZ.TRUNC.NTZ R4, R4 ;  /* 0x0000000400047305 */ /* 0x000e24000021f100 */
[----:B0-----:R-:W-:Y:S01]  /*2830*/  PRMT R0, R4, 0x7610, R0 ;  /* 0x0000761004007816 */ /* 0x001fe20000000000 */
[----:B------:R-:W-:Y:S06]  /*2840*/  BRA `(.L_x_6433) ;  /* 0x0000000800ec7947 */ /* 0x000fec0003800000 */
.L_x_6436:
        /* <DEDUP_REMOVED lines=9> */
.L_x_6439:
[----:B------:R-:W2:Y:S02]  /*28e0*/  LDG.E.U16 R2, desc[UR36][R2.64] ;  /* 0x0000002402027981 */ /* 0x000ea4000c1e1500 */
[----:B--2---:R-:W-:-:S06]  /*28f0*/  HADD2.F32 R4, -RZ, R2.H0_H0 ;  /* 0x20000002ff047230 */ /* 0x004fcc0000004100 */
[----:B------:R-:W0:Y:S02]  /*2900*/  F2I.FTZ.TRUNC.NTZ R4, R4 ;  /* 0x0000000400047305 */ /* 0x000e24000021f100 */
[----:B0-----:R-:W-:Y:S01]  /*2910*/  PRMT R0, R4, 0x7610, R0 ;  /* 0x0000761004007816 */ /* 0x001fe20000000000 */
[----:B------:R-:W-:Y:S06]  /*2920*/  BRA `(.L_x_6433) ;  /* 0x0000000800b47947 */ /* 0x000fec0003800000 */
.L_x_6438:
[----:B------:R-:W2:Y:S02]  /*2930*/  LDG.E.64 R2, desc[UR36][R2.64] ;  /* 0x0000002402027981 */ /* 0x000ea4000c1e1b00 */
[----:B--2---:R0:W1:Y:S01]  /*2940*/  F2I.F64.TRUNC R0, R2 ;  /* 0x0000000200007311 */ /* 0x004062000030d100 */
[----:B------:R-:W-:Y:S05]  /*2950*/  BRA `(.L_x_6433) ;  /* 0x0000000800a87947 */ /* 0x000fea0003800000 */
.L_x_6428:
        /* <DEDUP_REMOVED lines=12> */
.L_x_6442:
[----:B------:R-:W2:Y:S02]  /*2a20*/  LDG.E.64 R2, desc[UR36][R2.64] ;  /* 0x0000002402027981 */ /* 0x000ea4000c1e1b00 */
[----:B--2---:R0:W1:Y:S01]  /*2a30*/  F2I.F64.TRUNC R0, R2 ;  /* 0x0000000200007311 */ /* 0x004062000030d100 */
[----:B------:R-:W-:Y:S05]  /*2a40*/  BRA `(.L_x_6433) ;  /* 0x00000008006c7947 */ /* 0x000fea0003800000 */
.L_x_6441:
        /* <DEDUP_REMOVED lines=28> */
.L_x_6444:
        /* <DEDUP_REMOVED lines=15> */
.L_x_6443:
[----:B------:R-:W2:Y:S02]  /*2d00*/  LDG.E.U16 R4, desc[UR36][R2.64] ;  /* 0x0000002402047981 */ /* 0x000ea4000c1e1500 */
[----:B--2---:R-:W-:-:S06]  /*2d10*/  IMAD.U32 R4, R4, 0x10000, RZ ;  /* 0x0001000004047824 */ /* 0x004fcc00078e00ff */
[----:B------:R-:W0:Y:S02]  /*2d20*/  F2I.FTZ.TRUNC.NTZ R4, R4 ;  /* 0x0000000400047305 */ /* 0x000e24000021f100 */
[----:B0-----:R-:W-:Y:S01]  /*2d30*/  PRMT R0, R4, 0x7610, R0 ;  /* 0x0000761004007816 */ /* 0x001fe20000000000 */
[----:B------:R-:W-:Y:S06]  /*2d40*/  BRA `(.L_x_6433) ;  /* 0x0000000400ac7947 */ /* 0x000fec0003800000 */
.L_x_6440:
        /* <DEDUP_REMOVED lines=10> */
.L_x_6447:
        /* <DEDUP_REMOVED lines=21> */
.L_x_6451:
[----:B------:R-:W-:Y:S05]  /*2f40*/  BSYNC B1 ;  /* 0x0000000000017941 */ /* 0x000fea0003800000 */
.L_x_6450:
[----:B------:R-:W-:Y:S01]  /*2f50*/  IMAD.SHL.U32 R2, R2, 0x100000, RZ ;  /* 0x0010000002027824 */ /* 0x000fe200078e00ff */
[----:B------:R-:W-:-:S04]  /*2f60*/  LEA R3, R0, 0x3b800000, 0x17 ;  /* 0x3b80000000037811 */ /* 0x000fc800078eb8ff */
[----:B------:R-:W-:-:S07]  /*2f70*/  LOP3.LUT R4, R3, R2, R4, 0xfe, !PT ;  /* 0x0000000203047212 */ /* 0x000fce00078efe04 */
.L_x_6449:
[----:B------:R-:W-:Y:S05]  /*2f80*/  BSYNC B0 ;  /* 0x0000000000007941 */ /* 0x000fea0003800000 */
.L_x_6448:
[----:B------:R-:W0:Y:S02]  /*2f90*/  F2I.FTZ.TRUNC.NTZ R4, R4 ;  /* 0x0000000400047305 */ /* 0x000e24000021f100 */
[----:B0-----:R-:W-:Y:S01]  /*2fa0*/  PRMT R0, R4, 0x7610, R0 ;  /* 0x0000761004007816 */ /* 0x001fe20000000000 */
[----:B------:R-:W-:Y:S06]  /*2fb0*/  BRA `(.L_x_6433) ;  /* 0x0000000400107947 */ /* 0x000fec0003800000 */
.L_x_6446:
        /* <DEDUP_REMOVED lines=21> */
.L_x_6455:
[----:B------:R-:W-:Y:S05]  /*3110*/  BSYNC B1 ;  /* 0x0000000000017941 */ /* 0x000fea0003800000 */
.L_x_6454:
[----:B------:R-:W-:Y:S01]  /*3120*/  IMAD.SHL.U32 R2, R2, 0x200000, RZ ;  /* 0x0020000002027824 */ /* 0x000fe200078e00ff */
[----:B------:R-:W-:-:S04]  /*3130*/  LEA R3, R0, 0x37800000, 0x17 ;  /* 0x3780000000037811 */ /* 0x000fc800078eb8ff */
[----:B------:R-:W-:-:S07]  /*3140*/  LOP3.LUT R4, R3, R2, R4, 0xfe, !PT ;  /* 0x0000000203047212 */ /* 0x000fce00078efe04 */
.L_x_6453:
[----:B------:R-:W-:Y:S05]  /*3150*/  BSYNC B0 ;  /* 0x0000000000007941 */ /* 0x000fea0003800000 */
.L_x_6452:
[----:B------:R-:W0:Y:S02]  /*3160*/  F2I.FTZ.TRUNC.NTZ R4, R4 ;  /* 0x0000000400047305 */ /* 0x000e24000021f100 */
[----:B0-----:R-:W-:Y:S01]  /*3170*/  PRMT R0, R4, 0x7610, R0 ;  /* 0x0000761004007816 */ /* 0x001fe20000000000 */
[----:B------:R-:W-:Y:S06]  /*3180*/  BRA `(.L_x_6433) ;  /* 0x00000000009c7947 */ /* 0x000fec0003800000 */
.L_x_6445:
        /* <DEDUP_REMOVED lines=14> */
.L_x_6459:
[----:B------:R-:W-:Y:S05]  /*3270*/  BSYNC B0 ;  /* 0x0000000000007941 */ /* 0x000fea0003800000 */
.L_x_6458:
[----:B------:R-:W0:Y:S02]  /*3280*/  F2I.FTZ.TRUNC.NTZ R4, R4 ;  /* 0x0000000400047305 */ /* 0x000e24000021f100 */
[----:B0-----:R-:W-:Y:S01]  /*3290*/  PRMT R0, R4, 0x7610, R0 ;  /* 0x0000761004007816 */ /* 0x001fe20000000000 */
[----:B------:R-:W-:Y:S06]  /*32a0*/  BRA `(.L_x_6433) ;  /* 0x0000000000547947 */ /* 0x000fec0003800000 */
.L_x_6432:
        /* <DEDUP_REMOVED lines=16> */
.L_x_6460:
[----:B------:R-:W-:Y:S01]  /*33b0*/  PRMT R0, RZ, 0x7610, R0 ;  /* 0x00007610ff007816 */ /* 0x000fe20000000000 */
[----:B------:R-:W-:Y:S06]  /*33c0*/  BRA `(.L_x_6433) ;  /* 0x00000000000c7947 */ /* 0x000fec0003800000 */
.L_x_6457:
[----:B------:R0:W5:Y:S01]  /*33d0*/  LDG.E.U8 R0, desc[UR36][R2.64] ;  /* 0x0000002402007981 */ /* 0x000162000c1e1100 */
[----:B------:R-:W-:Y:S05]  /*33e0*/  BRA `(.L_x_6433) ;  /* 0x0000000000047947 */ /* 0x000fea0003800000 */
.L_x_6456:
[----:B------:R0:W5:Y:S02]  /*33f0*/  LDG.E.U8 R0, desc[UR36][R2.64] ;  /* 0x0000002402007981 */ /* 0x000164000c1e1100 */
.L_x_6433:
        /* <DEDUP_REMOVED lines=15> */
.L_x_6464:
[----:B------:R1:W-:Y:S01]  /*34f0*/  STG.E.U8 desc[UR36][R16.64], R19 ;  /* 0x0000001310007986 */ /* 0x0003e2000c101124 */
[----:B------:R-:W-:Y:S05]  /*3500*/  BRA `(.L_x_6466) ;  /* 0x0000000c00987947 */ /* 0x000fea0003800000 */
.L_x_6463:
        /* <DEDUP_REMOVED lines=12> */
.L_x_6468:
[----:B------:R-:W-:-:S04]  /*35d0*/  LOP3.LUT R19, R19, 0xffff, RZ, 0xc0, !PT ;  /* 0x0000ffff13137812 */ /* 0x000fc800078ec0ff */
[----:B------:R-:W-:-:S05]  /*35e0*/  PRMT R3, R19, 0x8880, RZ ;  /* 0x0000888013037816 */ /* 0x000fca00000000ff */
[----:B------:R3:W-:Y:S01]  /*35f0*/  STG.E desc[UR36][R16.64], R3 ;  /* 0x0000000310007986 */ /* 0x0007e2000c101924 */
[----:B------:R-:W-:Y:S05]  /*3600*/  BRA `(.L_x_6466) ;  /* 0x0000000c00587947 */ /* 0x000fea0003800000 */
.L_x_6467:
[----:B------:R-:W-:-:S04]  /*3610*/  PRMT R3, R19, 0x8880, RZ ;  /* 0x0000888013037816 */ /* 0x000fc800000000ff */
[----:B------:R-:W-:-:S05]  /*3620*/  PRMT R3, R3, 0x7710, RZ ;  /* 0x0000771003037816 */ /* 0x000fca00000000ff */
[----:B------:R2:W-:Y:S01]  /*3630*/  STG.E.U16 desc[UR36][R16.64], R3 ;  /* 0x0000000310007986 */ /* 0x0005e2000c101524 */
[----:B------:R-:W-:Y:S05]  /*3640*/  BRA `(.L_x_6466) ;  /* 0x0000000c00487947 */ /* 0x000fea0003800000 */
.L_x_6462:
        /* <DEDUP_REMOVED lines=9> */
.L_x_6470:
[----:B------:R-:W0:Y:S02]  /*36e0*/  I2F.S8 R0, R19 ;  /* 0x0000001300007306 */ /* 0x000e240000001400 */
[----:B0-----:R-:W-:-:S05]  /*36f0*/  F2FP.F16.F32.PACK_AB R0, RZ, R0 ;  /* 0x00000000ff00723e */ /* 0x001fca00000000ff */
[----:B------:R0:W-:Y:S01]  /*3700*/  STG.E.U16 desc[UR36][R16.64], R0 ;  /* 0x0000000010007986 */ /* 0x0001e2000c101524 */
[----:B------:R-:W-:Y:S05]  /*3710*/  BRA `(.L_x_6466) ;  /* 0x0000000c00147947 */ /* 0x000fea0003800000 */
.L_x_6469:
        /* <DEDUP_REMOVED lines=10> */
.L_x_6472:
[----:B------:R-:W0:Y:S02]  /*37c0*/  I2F.S8 R19, R19 ;  /* 0x0000001300137306 */ /* 0x000e240000001400 */
[----:B0-----:R-:W-:-:S04]  /*37d0*/  F2FP.F16.F32.PACK_AB R3, RZ, R19 ;  /* 0x00000013ff03723e */ /* 0x001fc800000000ff */
[----:B------:R-:W-:-:S05]  /*37e0*/  PRMT R3, R3, 0x5410, RZ ;  /* 0x0000541003037816 */ /* 0x000fca00000000ff */
[----:B------:R0:W-:Y:S01]  /*37f0*/  STG.E desc[UR36][R16.64], R3 ;  /* 0x0000000310007986 */ /* 0x0001e2000c101924 */
[----:B------:R-:W-:Y:S05]  /*3800*/  BRA `(.L_x_6466) ;  /* 0x0000000800d87947 */ /* 0x000fea0003800000 */
.L_x_6471:
[----:B------:R-:W-:-:S04]  /*3810*/  PRMT R2, R19, 0x8880, RZ ;  /* 0x0000888013027816 */ /* 0x000fc800000000ff */
[----:B------:R-:W-:-:S06]  /*3820*/  PRMT R2, R2, 0x7710, RZ ;  /* 0x0000771002027816 */ /* 0x000fcc00000000ff */
[----:B------:R-:W0:Y:S02]  /*3830*/  I2F.F64.S16 R2, R2 ;  /* 0x0000000200027312 */ /* 0x000e240000101c00 */
[----:B0-----:R0:W-:Y:S01]  /*3840*/  STG.E.64 desc[UR36][R16.64], R2 ;  /* 0x0000000210007986 */ /* 0x0011e2000c101b24 */
[----:B------:R-:W-:Y:S05]  /*3850*/  BRA `(.L_x_6466) ;  /* 0x0000000800c47947 */ /* 0x000fea0003800000 */
.L_x_6461:
        /* <DEDUP_REMOVED lines=12> */
.L_x_6475:
[----:B------:R-:W-:Y:S02]  /*3920*/  PRMT R4, R19, 0x8880, RZ ;  /* 0x0000888013047816 */ /* 0x000fe400000000ff */
[----:B------:R-:W-:Y:S02]  /*3930*/  CS2R R6, SRZ ;  /* 0x0000000000067805 */ /* 0x000fe4000001ff00 */
[----:B------:R-:W-:-:S06]  /*3940*/  PRMT R4, R4, 0x7710, RZ ;  /* 0x0000771004047816 */ /* 0x000fcc00000000ff */
[----:B------:R-:W0:Y:S02]  /*3950*/  I2F.F64.S16 R4, R4 ;  /* 0x0000000400047312 */ /* 0x000e240000101c00 */
[----:B0-----:R0:W-:Y:S01]  /*3960*/  STG.E.128 desc[UR36][R16.64], R4 ;  /* 0x0000000410007986 */ /* 0x0011e2000c101d24 */
[----:B------:R-:W-:Y:S05]  /*3970*/  BRA `(.L_x_6466) ;  /* 0x00000008007c7947 */ /* 0x000fea0003800000 */
.L_x_6474:
        /* <DEDUP_REMOVED lines=21> */
.L_x_6479:
[----:B------:R-:W-:Y:S05]  /*3ad0*/  BSYNC B0 ;  /* 0x0000000000007941 */ /* 0x000fea0003800000 */
.L_x_6478:
[----:B------:R-:W-:-:S05]  /*3ae0*/  LOP3.LUT R3, R0, R3, RZ, 0xfc, !PT ;  /* 0x0000000300037212 */ /* 0x000fca00078efcff */
[----:B------:R0:W-:Y:S01]  /*3af0*/  STG.E.U8 desc[UR36][R16.64], R3 ;  /* 0x0000000310007986 */ /* 0x0001e2000c101124 */
[----:B------:R-:W-:Y:S05]  /*3b00*/  BRA `(.L_x_6466) ;  /* 0x0000000800187947 */ /* 0x000fea0003800000 */
.L_x_6477:
        /* <DEDUP_REMOVED lines=13> */
.L_x_6481:
[----:B------:R-:W-:Y:S01]  /*3be0*/  IMAD.MOV.U32 R0, RZ, RZ, 0x7f ;  /* 0x0000007fff007424 */ /* 0x000fe200078e00ff */
[----:B------:R-:W-:-:S04]  /*3bf0*/  ISETP.GT.U32.AND P0, PT, R2, 0x7f800000, PT ;  /* 0x7f8000000200780c */ /* 0x000fc80003f04070 */
[----:B------:R-:W-:-:S09]  /*3c00*/  SEL R0, R0, 0x7c, P0 ;  /* 0x0000007c00007807 */ /* 0x000fd20000000000 */
.L_x_6482:
[----:B------:R-:W-:Y:S05]  /*3c10*/  BSYNC B0 ;  /* 0x0000000000007941 */ /* 0x000fea0003800000 */
.L_x_6480:
[----:B------:R-:W-:-:S04]  /*3c20*/  LOP3.LUT R2, R19, 0x80000000, RZ, 0xc0, !PT ;  /* 0x8000000013027812 */ /* 0x000fc800078ec0ff */
[----:B------:R-:W-:-:S04]  /*3c30*/  SHF.R.U32.HI R3, RZ, 0x18, R2 ;  /* 0x00000018ff037819 */ /* 0x000fc80000011602 */
[----:B------:R-:W-:-:S05]  /*3c40*/  LOP3.LUT R3, R0, R3, RZ, 0xfc, !PT ;  /* 0x0000000300037212 */ /* 0x000fca00078efcff */
[----:B------:R0:W-:Y:S01]  /*3c50*/  STG.E.U8 desc[UR36][R16.64], R3 ;  /* 0x0000000310007986 */ /* 0x0001e2000c101124 */
[----:B------:R-:W-:Y:S05]  /*3c60*/  BRA `(.L_x_6466) ;  /* 0x0000000400c07947 */ /* 0x000fea0003800000 */
.L_x_6476:
[----:B------:R-:W0:Y:S02]  /*3c70*/  I2F.S8 R0, R19 ;  /* 0x0000001300007306 */ /* 0x000e240000001400 */
[----:B0-----:R-:W-:-:S05]  /*3c80*/  F2FP.BF16.F32.PACK_AB R0, RZ, R0 ;  /* 0x00000000ff00723e */ /* 0x001fca00000010ff */
[----:B------:R0:W-:Y:S01]  /*3c90*/  STG.E.U16 desc[UR36][R16.64], R0 ;  /* 0x0000000010007986 */ /* 0x0001e2000c101524 */
[----:B------:R-:W-:Y:S05]  /*3ca0*/  BRA `(.L_x_6466) ;  /* 0x0000000400b07947 */ /* 0x000fea0003800000 */
.L_x_6473:
        /* <DEDUP_REMOVED lines=12> */
.L_x_6485:
        /* <DEDUP_REMOVED lines=17> */
.L_x_6488:
[----:B------:R-:W-:-:S04]  /*3e80*/  LOP3.LUT R2, R19, 0x80000000, RZ, 0xc0, !PT ;  /* 0x8000000013027812 */ /* 0x000fc800078ec0ff */
[----:B------:R-:W-:-:S04]  /*3e90*/  SHF.R.U32.HI R3, RZ, 0x18, R2 ;  /* 0x00000018ff037819 */ /* 0x000fc80000011602 */
[----:B------:R-:W-:-:S04]  /*3ea0*/  LOP3.LUT R0, R0, R3, RZ, 0xfc, !PT ;  /* 0x0000000300007212 */ /* 0x000fc800078efcff */
[----:B------:R-:W-:-:S07]  /*3eb0*/  PRMT R8, R0, 0x7610, R8 ;  /* 0x0000761000087816 */ /* 0x000fce0000000008 */
.L_x_6487:
[----:B------:R-:W-:Y:S05]  /*3ec0*/  BSYNC B0 ;  /* 0x0000000000007941 */ /* 0x000fea0003800000 */
.L_x_6486:
[----:B------:R0:W-:Y:S01]  /*3ed0*/  STG.E.U8 desc[UR36][R16.64], R8 ;  /* 0x0000000810007986 */ /* 0x0001e2000c101124 */
[----:B------:R-:W-:Y:S05]  /*3ee0*/  BRA `(.L_x_6466) ;  /* 0x0000000400207947 */ /* 0x000fea0003800000 */
.L_x_6484:
        /* <DEDUP_REMOVED lines=17> */
.L_x_6491:
[----:B------:R-:W-:-:S04]  /*4000*/  LOP3.LUT R2, R19, 0x80000000, RZ, 0xc0, !PT ;  /* 0x8000000013027812 */ /* 0x000fc800078ec0ff */
[----:B------:R-:W-:-:S04]  /*4010*/  SHF.R.U32.HI R3, RZ, 0x18, R2 ;  /* 0x00000018ff037819 */ /* 0x000fc80000011602 */
[----:B------:R-:W-:-:S04]  /*4020*/  LOP3.LUT R0, R0, R3, RZ, 0xfc, !PT ;  /* 0x0000000300007212 */ /* 0x000fc800078efcff */
[----:B------:R-:W-:-:S07]  /*4030*/  PRMT R8, R0, 0x7610, R8 ;  /* 0x0000761000087816 */ /* 0x000fce0000000008 */
.L_x_6490:
[----:B------:R-:W-:Y:S05]  /*4040*/  BSYNC B0 ;  /* 0x0000000000007941 */ /* 0x000fea0003800000 */
.L_x_6489:
[----:B------:R0:W-:Y:S01]  /*4050*/  STG.E.U8 desc[UR36][R16.64], R8 ;  /* 0x0000000810007986 */ /* 0x0001e2000c101124 */
[----:B------:R-:W-:Y:S05]  /*4060*/  BRA `(.L_x_6466) ;  /* 0x0000000000c07947 */ /* 0x000fea0003800000 */
.L_x_6483:
        /* <DEDUP_REMOVED lines=22> */
.L_x_6465:
        /* <DEDUP_REMOVED lines=16> */
.L_x_6494:
[----:B------:R-:W-:Y:S05]  /*42d0*/  BRA `(.L_x_6466) ;  /* 0x0000000000247947 */ /* 0x000fea0003800000 */
.L_x_6493:
[----:B------:R-:W-:-:S04]  /*42e0*/  LOP3.LUT R19, R19, 0xffff, RZ, 0xc0, !PT ;  /* 0x0000ffff13137812 */ /* 0x000fc800078ec0ff */
[----:B------:R-:W-:-:S05]  /*42f0*/  PRMT R19, R19, 0x8880, RZ ;  /* 0x0000888013137816 */ /* 0x000fca00000000ff */
[----:B------:R-:W-:-:S05]  /*4300*/  IMAD.MOV.U32 R2, RZ, RZ, R19 ;  /* 0x000000ffff027224 */ /* 0x000fca00078e0013 */
[----:B------:R-:W-:-:S05]  /*4310*/  SHF.R.S32.HI R3, RZ, 0x1f, R2 ;  /* 0x0000001fff037819 */ /* 0x000fca0000011402 */
[----:B------:R0:W-:Y:S01]  /*4320*/  STG.E.64 desc[UR36][R16.64], R2 ;  /* 0x0000000210007986 */ /* 0x0001e2000c101b24 */
[----:B------:R-:W-:Y:S05]  /*4330*/  BRA `(.L_x_6466) ;  /* 0x00000000000c7947 */ /* 0x000fea0003800000 */
.L_x_6492:
[----:B------:R-:W-:-:S04]  /*4340*/  LOP3.LUT R19, R19, 0xffff, RZ, 0xc0, !PT ;  /* 0x0000ffff13137812 */ /* 0x000fc800078ec0ff */
[----:B------:R-:W-:-:S05]  /*4350*/  PRMT R3, R19, 0x8880, RZ ;  /* 0x0000888013037816 */ /* 0x000fca00000000ff */
[----:B------:R0:W-:Y:S02]  /*4360*/  STG.E desc[UR36][R16.64], R3 ;  /* 0x0000000310007986 */ /* 0x0001e4000c101924 */
.L_x_6466:
[----:B------:R-:W-:-:S04]  /*4370*/  IMAD R18, R18, 0x200, R23 ;  /* 0x0000020012127824 */ /* 0x000fc800078e0217 */
[----:B01----:R-:W-:-:S07]  /*4380*/  VIADD R19, R18, 0x80 ;  /* 0x0000008012137836 */ /* 0x003fce0000000000 */
.L_x_6393:
[----:B------:R-:W-:Y:S05]  /*4390*/  BSYNC B6 ;  /* 0x0000000000067941 */ /* 0x000fea0003800000 */
.L_x_6392:
[----:B------:R-:W-:Y:S01]  /*43a0*/  ULDC UR4, c[0x0][0x210] ;  /* 0x0000840000047ab9 */ /* 0x000fe20000000800 */
[----:B------:R-:W-:Y:S01]  /*43b0*/  BSSY B6, `(.L_x_6495) ;  /* 0x0000430000067945 */ /* 0x000fe20003800000 */
[----:B------:R-:W-:-:S13]  /*43c0*/  ISETP.GE.AND P0, PT, R19, UR4, PT ;  /* 0x0000000413007c0c */ /* 0x000fda000bf06270 */
[----:B------:R-:W-:Y:S05]  /*43d0*/  @P0 BRA `(.L_x_6496) ;  /* 0x0000004000b40947 */ /* 0x000fea0003800000 */
[----:B------:R-:W0:Y:S01]  /*43e0*/  LDC R6, c[0x0][0x218] ;  /* 0x00008600ff067b82 */ /* 0x000e220000000800 */
[----:B------:R-:W-:Y:S02]  /*43f0*/  IMAD.MOV.U32 R18, RZ, RZ, RZ ;  /* 0x000000ffff127224 */ /* 0x000fe400078e00ff */
[----:B------:R-:W-:Y:S02]  /*4400*/  IMAD.MOV.U32 R0, RZ, RZ, RZ ;  /* 0x000000ffff007224 */ /* 0x000fe400078e00ff */
[----:B--234-:R-:W-:Y:S01]  /*4410*/  IMAD.MOV.U32 R16, RZ, RZ, RZ ;  /* 0x000000ffff107224 */ /* 0x01cfe200078e00ff */
        /* <DEDUP_REMOVED lines=350> */
.L_x_6497:
        /* <DEDUP_REMOVED lines=20> */
.L_x_6501:
[----:B------:R0:W5:Y:S01]  /*5b40*/  LDG.E.U8 R22, desc[UR36][R2.64] ;  /* 0x0000002402167981 */ /* 0x000162000c1e1100 */
[----:B------:R-:W-:Y:S05]  /*5b50*/  BRA `(.L_x_6503) ;  /* 0x0000000c00547947 */ /* 0x000fea0003800000 */
.L_x_6500:
        /* <DEDUP_REMOVED lines=8> */
.L_x_6505:
[----:B------:R0:W5:Y:S01]  /*5be0*/  LDG.E.U8 R22, desc[UR36][R2.64] ;  /* 0x0000002402167981 */ /* 0x000162000c1e1100 */
[----:B------:R-:W-:Y:S05]  /*5bf0*/  BRA `(.L_x_6503) ;  /* 0x0000000c002c7947 */ /* 0x000fea0003800000 */
.L_x_6504:
[----:B------:R0:W5:Y:S01]  /*5c00*/  LDG.E.U16 R22, desc[UR36][R2.64] ;  /* 0x0000002402167981 */ /* 0x000162000c1e1500 */
[----:B------:R-:W-:Y:S05]  /*5c10*/  BRA `(.L_x_6503) ;  /* 0x0000000c00247947 */ /* 0x000fea0003800000 */
.L_x_6499:
        /* <DEDUP_REMOVED lines=9> */
.L_x_6507:
[----:B------:R-:W2:Y:S02]  /*5cb0*/  LDG.E.U16 R0, desc[UR36][R2.64] ;  /* 0x0000002402007981 */ /* 0x000ea4000c1e1500 */
[----:B--2---:R-:W-:-:S06]  /*5cc0*/  HADD2.F32 R0, -RZ, R0.H0_H0 ;  /* 0x20000000ff007230 */ /* 0x004fcc0000004100 */
[----:B------:R-:W0:Y:S02]  /*5cd0*/  F2I.FTZ.TRUNC.NTZ R0, R0 ;  /* 0x0000000000007305 */ /* 0x000e24000021f100 */
[----:B0-----:R-:W-:Y:S01]  /*5ce0*/  PRMT R22, R0, 0x7610, R22 ;  /* 0x0000761000167816 */ /* 0x001fe20000000016 */
[----:B------:R-:W-:Y:S06]  /*5cf0*/  BRA `(.L_x_6503) ;  /* 0x0000000800ec7947 */ /* 0x000fec0003800000 */
.L_x_6506:
        /* <DEDUP_REMOVED lines=9> */
.L_x_6509:
[----:B------:R-:W2:Y:S02]  /*5d90*/  LDG.E.U16 R2, desc[UR36][R2.64] ;  /* 0x0000002402027981 */ /* 0x000ea4000c1e1500 */
[----:B--2---:R-:W-:-:S06]  /*5da0*/  HADD2.F32 R0, -RZ, R2.H0_H0 ;  /* 0x20000002ff007230 */ /* 0x004fcc0000004100 */
[----:B------:R-:W0:Y:S02]  /*5db0*/  F2I.FTZ.TRUNC.NTZ R0, R0 ;  /* 0x0000000000007305 */ /* 0x000e24000021f100 */
[----:B0-----:R-:W-:Y:S01]  /*5dc0*/  PRMT R22, R0, 0x7610, R22 ;  /* 0x0000761000167816 */ /* 0x001fe20000000016 */
[----:B------:R-:W-:Y:S06]  /*5dd0*/  BRA `(.L_x_6503) ;  /* 0x0000000800b47947 */ /* 0x000fec0003800000 */
.L_x_6508:
[----:B------:R-:W2:Y:S02]  /*5de0*/  LDG.E.64 R2, desc[UR36][R2.64] ;  /* 0x0000002402027981 */ /* 0x000ea4000c1e1b00 */
[----:B--2---:R0:W1:Y:S01]  /*5df0*/  F2I.F64.TRUNC R22, R2 ;  /* 0x0000000200167311 */ /* 0x004062000030d100 */
[----:B------:R-:W-:Y:S05]  /*5e00*/  BRA `(.L_x_6503) ;  /* 0x0000000800a87947 */ /* 0x000fea0003800000 */
.L_x_6498:
        /* <DEDUP_REMOVED lines=12> */
.L_x_6512:
[----:B------:R-:W2:Y:S02]  /*5ed0*/  LDG.E.64 R2, desc[UR36][R2.64] ;  /* 0x0000002402027981 */ /* 0x000ea4000c1e1b00 */
[----:B--2---:R0:W1:Y:S01]  /*5ee0*/  F2I.F64.TRUNC R22, R2 ;  /* 0x0000000200167311 */ /* 0x004062000030d100 */
[----:B------:R-:W-:Y:S05]  /*5ef0*/  BRA `(.L_x_6503) ;  /* 0x00000008006c7947 */ /* 0x000fea0003800000 */
.L_x_6511:
        /* <DEDUP_REMOVED lines=28> */
.L_x_6514:
        /* <DEDUP_REMOVED lines=15> */
.L_x_6513:
[----:B------:R-:W2:Y:S02]  /*61b0*/  LDG.E.U16 R0, desc[UR36][R2.64] ;  /* 0x0000002402007981 */ /* 0x000ea4000c1e1500 */
[----:B--2---:R-:W-:-:S06]  /*61c0*/  IMAD.U32 R0, R0, 0x10000, RZ ;  /* 0x0001000000007824 */ /* 0x004fcc00078e00ff */
[----:B------:R-:W0:Y:S02]  /*61d0*/  F2I.FTZ.TRUNC.NTZ R0, R0 ;  /* 0x0000000000007305 */ /* 0x000e24000021f100 */
[----:B0-----:R-:W-:Y:S01]  /*61e0*/  PRMT R22, R0, 0x7610, R22 ;  /* 0x0000761000167816 */ /* 0x001fe20000000016 */
[----:B------:R-:W-:Y:S06]  /*61f0*/  BRA `(.L_x_6503) ;  /* 0x0000000400ac7947 */ /* 0x000fec0003800000 */
.L_x_6510:
        /* <DEDUP_REMOVED lines=10> */
.L_x_6517:
        /* <DEDUP_REMOVED lines=21> */
.L_x_6521:
[----:B------:R-:W-:Y:S05]  /*63f0*/  BSYNC B1 ;  /* 0x0000000000017941 */ /* 0x000fea0003800000 */
.L_x_6520:
[----:B------:R-:W-:Y:S01]  /*6400*/  LEA R3, R0, 0x3b800000, 0x17 ;  /* 0x3b80000000037811 */ /* 0x000fe200078eb8ff */
[----:B------:R-:W-:-:S05]  /*6410*/  IMAD.SHL.U32 R0, R2, 0x100000, RZ ;  /* 0x0010000002007824 */ /* 0x000fca00078e00ff */
[----:B------:R-:W-:-:S07]  /*6420*/  LOP3.LUT R0, R3, R0, R4, 0xfe, !PT ;  /* 0x0000000003007212 */ /* 0x000fce00078efe04 */
.L_x_6519:
[----:B------:R-:W-:Y:S05]  /*6430*/  BSYNC B0 ;  /* 0x0000000000007941 */ /* 0x000fea0003800000 */
.L_x_6518:
[----:B------:R-:W0:Y:S02]  /*6440*/  F2I.FTZ.TRUNC.NTZ R0, R0 ;  /* 0x0000000000007305 */ /* 0x000e24000021f100 */
[----:B0-----:R-:W-:Y:S01]  /*6450*/  PRMT R22, R0, 0x7610, R22 ;  /* 0x0000761000167816 */ /* 0x001fe20000000016 */
[----:B------:R-:W-:Y:S06]  /*6460*/  BRA `(.L_x_6503) ;  /* 0x0000000400107947 */ /* 0x000fec0003800000 */
.L_x_6516:
        /* <DEDUP_REMOVED lines=21> */
.L_x_6525:
[----:B------:R-:W-:Y:S05]  /*65c0*/  BSYNC B1 ;  /* 0x0000000000017941 */ /* 0x000fea0003800000 */
.L_x_6524:
[----:B------:R-:W-:Y:S01]  /*65d0*/  LEA R3, R0, 0x37800000, 0x17 ;  /* 0x3780000000037811 */ /* 0x000fe200078eb8ff */
[----:B------:R-:W-:-:S05]  /*65e0*/  IMAD.SHL.U32 R0, R2, 0x200000, RZ ;  /* 0x0020000002007824 */ /* 0x000fca00078e00ff */
[----:B------:R-:W-:-:S07]  /*65f0*/  LOP3.LUT R0, R3, R0, R4, 0xfe, !PT ;  /* 0x0000000003007212 */ /* 0x000fce00078efe04 */
.L_x_6523:
[----:B------:R-:W-:Y:S05]  /*6600*/  BSYNC B0 ;  /* 0x0000000000007941 */ /* 0x000fea0003800000 */
.L_x_6522:
[----:B------:R-:W0:Y:S02]  /*6610*/  F2I.FTZ.TRUNC.NTZ R0, R0 ;  /* 0x0000000000007305 */ /* 0x000e24000021f100 */
[----:B0-----:R-:W-:Y:S01]  /*6620*/  PRMT R22, R0, 0x7610, R22 ;  /* 0x0000761000167816 */ /* 0x001fe20000000016 */
[----:B------:R-:W-:Y:S06]  /*6630*/  BRA `(.L_x_6503) ;  /* 0x00000000009c7947 */ /* 0x000fec0003800000 */
.L_x_6515:
        /* <DEDUP_REMOVED lines=14> */
.L_x_6529:
[----:B------:R-:W-:Y:S05]  /*6720*/  BSYNC B0 ;  /* 0x0000000000007941 */ /* 0x000fea0003800000 */
.L_x_6528:
[----:B------:R-:W0:Y:S02]  /*6730*/  F2I.FTZ.TRUNC.NTZ R0, R0 ;  /* 0x0000000000007305 */ /* 0x000e24000021f100 */
[----:B0-----:R-:W-:Y:S01]  /*6740*/  PRMT R22, R0, 0x7610, R22 ;  /* 0x0000761000167816 */ /* 0x001fe20000000016 */
[----:B------:R-:W-:Y:S06]  /*6750*/  BRA `(.L_x_6503) ;  /* 0x0000000000547947 */ /* 0x000fec0003800000 */
.L_x_6502:
        /* <DEDUP_REMOVED lines=16> */
.L_x_6530:
[----:B------:R-:W-:Y:S01]  /*6860*/  PRMT R22, RZ, 0x7610, R22 ;  /* 0x00007610ff167816 */ /* 0x000fe20000000016 */
[----:B------:R-:W-:Y:S06]  /*6870*/  BRA `(.L_x_6503) ;  /* 0x00000000000c7947 */ /* 0x000fec0003800000 */
.L_x_6527:
[----:B------:R3:W5:Y:S01]  /*6880*/  LDG.E.U8 R22, desc[UR36][R2.64] ;  /* 0x0000002402167981 */ /* 0x000762000c1e1100 */
[----:B------:R-:W-:Y:S05]  /*6890*/  BRA `(.L_x_6503) ;  /* 0x0000000000047947 */ /* 0x000fea0003800000 */
.L_x_6526:
[----:B------:R4:W5:Y:S02]  /*68a0*/  LDG.E.U8 R22, desc[UR36][R2.64] ;  /* 0x0000002402167981 */ /* 0x000964000c1e1100 */
.L_x_6503:
        /* <DEDUP_REMOVED lines=17> */
.L_x_6534:
[----:B------:R4:W5:Y:S01]  /*69c0*/  LDG.E.U8 R5, desc[UR36][R2.64] ;  /* 0x0000002402057981 */ /* 0x000962000c1e1100 */
[----:B------:R-:W-:Y:S05]  /*69d0*/  BRA `(.L_x_6536) ;  /* 0x0000000c00547947 */ /* 0x000fea0003800000 */
.L_x_6533:
        /* <DEDUP_REMOVED lines=8> */
.L_x_6538:
[----:B------:R2:W5:Y:S01]  /*6a60*/  LDG.E.U8 R5, desc[UR36][R2.64] ;  /* 0x0000002402057981 */ /* 0x000562000c1e1100 */
[----:B------:R-:W-:Y:S05]  /*6a70*/  BRA `(.L_x_6536) ;  /* 0x0000000c002c7947 */ /* 0x000fea0003800000 */
.L_x_6537:
[----:B------:R0:W5:Y:S01]  /*6a80*/  LDG.E.U16 R5, desc[UR36][R2.64] ;  /* 0x0000002402057981 */ /* 0x000162000c1e1500 */
[----:B------:R-:W-:Y:S05]  /*6a90*/  BRA `(.L_x_6536) ;  /* 0x0000000c00247947 */ /* 0x000fea0003800000 */
.L_x_6532:
        /* <DEDUP_REMOVED lines=9> */
.L_x_6540:
[----:B------:R-:W2:Y:S02]  /*6b30*/  LDG.E.U16 R0, desc[UR36][R2.64] ;  /* 0x0000002402007981 */ /* 0x000ea4000c1e1500 */
[----:B--2---:R-:W-:-:S06]  /*6b40*/  HADD2.F32 R0, -RZ, R0.H0_H0 ;  /* 0x20000000ff007230 */ /* 0x004fcc0000004100 */
[----:B------:R-:W0:Y:S02]  /*6b50*/  F2I.FTZ.TRUNC.NTZ R0, R0 ;  /* 0x0000000000007305 */ /* 0x000e24000021f100 */
[----:B0-----:R-:W-:Y:S01]  /*6b60*/  PRMT R5, R0, 0x7610, R5 ;  /* 0x0000761000057816 */ /* 0x001fe20000000005 */
[----:B------:R-:W-:Y:S06]  /*6b70*/  BRA `(.L_x_6536) ;  /* 0x0000000800ec7947 */ /* 0x000fec0003800000 */
.L_x_6539:
        /* <DEDUP_REMOVED lines=9> */
.L_x_6542:
[----:B------:R-:W2:Y:S02]  /*6c10*/  LDG.E.U16 R2, desc[UR36][R2.64] ;  /* 0x0000002402027981 */ /* 0x000ea4000c1e1500 */
[----:B--2---:R-:W-:-:S06]  /*6c20*/  HADD2.F32 R0, -RZ, R2.H0_H0 ;  /* 0x20000002ff007230 */ /* 0x004fcc0000004100 */
[----:B------:R-:W0:Y:S02]  /*6c30*/  F2I.FTZ.TRUNC.NTZ R0, R0 ;  /* 0x0000000000007305 */ /* 0x000e24000021f100 */
[----:B0-----:R-:W-:Y:S01]  /*6c40*/  PRMT R5, R0, 0x7610, R5 ;  /* 0x0000761000057816 */ /* 0x001fe20000000005 */
[----:B------:R-:W-:Y:S06]  /*6c50*/  BRA `(.L_x_6536) ;  /* 0x0000000800b47947 */ /* 0x000fec0003800000 */
.L_x_6541:
[----:B------:R-:W2:Y:S02]  /*6c60*/  LDG.E.64 R2, desc[UR36][R2.64] ;  /* 0x0000002402027981 */ /* 0x000ea4000c1e1b00 */
[----:B--2---:R0:W1:Y:S01]  /*6c70*/  F2I.F64.TRUNC R5, R2 ;  /* 0x0000000200057311 */ /* 0x004062000030d100 */
[----:B------:R-:W-:Y:S05]  /*6c80*/  BRA `(.L_x_6536) ;  /* 0x0000000800a87947 */ /* 0x000fea0003800000 */
.L_x_6531:
        /* <DEDUP_REMOVED lines=12> */
.L_x_6545:
[----:B------:R-:W2:Y:S02]  /*6d50*/  LDG.E.64 R2, desc[UR36][R2.64] ;  /* 0x0000002402027981 */ /* 0x000ea4000c1e1b00 */
[----:B--2---:R0:W1:Y:S01]  /*6d60*/  F2I.F64.TRUNC R5, R2 ;  /* 0x0000000200057311 */ /* 0x004062000030d100 */
[----:B------:R-:W-:Y:S05]  /*6d70*/  BRA `(.L_x_6536) ;  /* 0x00000008006c7947 */ /* 0x000fea0003800000 */
.L_x_6544:
        /* <DEDUP_REMOVED lines=28> */
.L_x_6547:
        /* <DEDUP_REMOVED lines=15> */
.L_x_6546:
[----:B------:R-:W2:Y:S02]  /*7030*/  LDG.E.U16 R0, desc[UR36][R2.64] ;  /* 0x0000002402007981 */ /* 0x000ea4000c1e1500 */
[----:B--2---:R-:W-:-:S06]  /*7040*/  IMAD.U32 R0, R0, 0x10000, RZ ;  /* 0x0001000000007824 */ /* 0x004fcc00078e00ff */
[----:B------:R-:W0:Y:S02]  /*7050*/  F2I.FTZ.TRUNC.NTZ R0, R0 ;  /* 0x0000000000007305 */ /* 0x000e24000021f100 */
[----:B0-----:R-:W-:Y:S01]  /*7060*/  PRMT R5, R0, 0x7610, R5 ;  /* 0x0000761000057816 */ /* 0x001fe20000000005 */
[----:B------:R-:W-:Y:S06]  /*7070*/  BRA `(.L_x_6536) ;  /* 0x0000000400ac7947 */ /* 0x000fec0003800000 */
.L_x_6543:
        /* <DEDUP_REMOVED lines=10> */
.L_x_6550:
        /* <DEDUP_REMOVED lines=21> */
.L_x_6554:
[----:B------:R-:W-:Y:S05]  /*7270*/  BSYNC B1 ;  /* 0x0000000000017941 */ /* 0x000fea0003800000 */
.L_x_6553:
[----:B------:R-:W-:Y:S01]  /*7280*/  LEA R3, R0, 0x3b800000, 0x17 ;  /* 0x3b80000000037811 */ /* 0x000fe200078eb8ff */
[----:B------:R-:W-:-:S05]  /*7290*/  IMAD.SHL.U32 R0, R2, 0x100000, RZ ;  /* 0x0010000002007824 */ /* 0x000fca00078e00ff */
[----:B------:R-:W-:-:S07]  /*72a0*/  LOP3.LUT R0, R3, R0, R4, 0xfe, !PT ;  /* 0x0000000003007212 */ /* 0x000fce00078efe04 */
.L_x_6552:
[----:B------:R-:W-:Y:S05]  /*72b0*/  BSYNC B0 ;  /* 0x0000000000007941 */ /* 0x000fea0003800000 */
.L_x_6551:
[----:B------:R-:W0:Y:S02]  /*72c0*/  F2I.FTZ.TRUNC.NTZ R0, R0 ;  /* 0x0000000000007305 */ /* 0x000e24000021f100 */
[----:B0-----:R-:W-:Y:S01]  /*72d0*/  PRMT R5, R0, 0x7610, R5 ;  /* 0x0000761000057816 */ /* 0x001fe20000000005 */
[----:B------:R-:W-:Y:S06]  /*72e0*/  BRA `(.L_x_6536) ;  /* 0x0000000400107947 */ /* 0x000fec0003800000 */
.L_x_6549:
        /* <DEDUP_REMOVED lines=21> */
.L_x_6558:
[----:B------:R-:W-:Y:S05]  /*7440*/  BSYNC B1 ;  /* 0x0000000000017941 */ /* 0x000fea0003800000 */
.L_x_6557:
[----:B------:R-:W-:Y:S01]  /*7450*/  LEA R3, R0, 0x37800000, 0x17 ;  /* 0x3780000000037811 */ /* 0x000fe200078eb8ff */
[----:B------:R-:W-:-:S05]  /*7460*/  IMAD.SHL.U32 R0, R2, 0x200000, RZ ;  /* 0x0020000002007824 */ /* 0x000fca00078e00ff */
[----:B------:R-:W-:-:S07]  /*7470*/  LOP3.LUT R0, R3, R0, R4, 0xfe, !PT ;  /* 0x0000000003007212 */ /* 0x000fce00078efe04 */
.L_x_6556:
[----:B------:R-:W-:Y:S05]  /*7480*/  BSYNC B0 ;  /* 0x0000000000007941 */ /* 0x000fea0003800000 */
.L_x_6555:
[----:B------:R-:W0:Y:S02]  /*7490*/  F2I.FTZ.TRUNC.NTZ R0, R0 ;  /* 0x0000000000007305 */ /* 0x000e24000021f100 */
[----:B0-----:R-:W-:Y:S01]  /*74a0*/  PRMT R5, R0, 0x7610, R5 ;  /* 0x0000761000057816 */ /* 0x001fe20000000005 */
[----:B------:R-:W-:Y:S06]  /*74b0*/  BRA `(.L_x_6536) ;  /* 0x00000000009c7947 */ /* 0x000fec0003800000 */
.L_x_6548:
        /* <DEDUP_REMOVED lines=14> */
.L_x_6562:
[----:B------:R-:W-:Y:S05]  /*75a0*/  BSYNC B0 ;  /* 0x0000000000007941 */ /* 0x000fea0003800000 */
.L_x_6561:
[----:B------:R-:W0:Y:S02]  /*75b0*/  F2I.FTZ.TRUNC.NTZ R0, R0 ;  /* 0x0000000000007305 */ /* 0x000e24000021f100 */
[----:B0-----:R-:W-:Y:S01]  /*75c0*/  PRMT R5, R0, 0x7610, R5 ;  /* 0x0000761000057816 */ /* 0x001fe20000000005 */
[----:B------:R-:W-:Y:S06]  /*75d0*/  BRA `(.L_x_6536) ;  /* 0x0000000000547947 */ /* 0x000fec0003800000 */
.L_x_6535:
        /* <DEDUP_REMOVED lines=16> */
.L_x_6563:
[----:B------:R-:W-:Y:S01]  /*76e0*/  PRMT R5, RZ, 0x7610, R5 ;  /* 0x00007610ff057816 */ /* 0x000fe20000000005 */
[----:B------:R-:W-:Y:S06]  /*76f0*/  BRA `(.L_x_6536) ;  /* 0x00000000000c7947 */ /* 0x000fec0003800000 */
.L_x_6560:
[----:B------:R0:W5:Y:S01]  /*7700*/  LDG.E.U8 R5, desc[UR36][R2.64] ;  /* 0x0000002402057981 */ /* 0x000162000c1e1100 */
[----:B------:R-:W-:Y:S05]  /*7710*/  BRA `(.L_x_6536) ;  /* 0x0000000000047947 */ /* 0x000fea0003800000 */
.L_x_6559:
[----:B------:R0:W5:Y:S02]  /*7720*/  LDG.E.U8 R5, desc[UR36][R2.64] ;  /* 0x0000002402057981 */ /* 0x000164000c1e1100 */
.L_x_6536:
        /* <DEDUP_REMOVED lines=15> */
.L_x_6567:
[----:B------:R0:W-:Y:S01]  /*7820*/  STG.E.U8 desc[UR36][R16.64], R5 ;  /* 0x0000000510007986 */ /* 0x0001e2000c101124 */
[----:B------:R-:W-:Y:S05]  /*7830*/  BRA `(.L_x_6569) ;  /* 0x0000000c00987947 */ /* 0x000fea0003800000 */
.L_x_6566:
        /* <DEDUP_REMOVED lines=12> */
.L_x_6571:
[----:B------:R-:W-:-:S04]  /*7900*/  LOP3.LUT R5, R5, 0xffff, RZ, 0xc0, !PT ;  /* 0x0000ffff05057812 */ /* 0x000fc800078ec0ff */
[----:B------:R-:W-:-:S05]  /*7910*/  PRMT R3, R5, 0x8880, RZ ;  /* 0x0000888005037816 */ /* 0x000fca00000000ff */
[----:B------:R3:W-:Y:S01]  /*7920*/  STG.E desc[UR36][R16.64], R3 ;  /* 0x0000000310007986 */ /* 0x0007e2000c101924 */
[----:B------:R-:W-:Y:S05]  /*7930*/  BRA `(.L_x_6569) ;  /* 0x0000000c00587947 */ /* 0x000fea0003800000 */
.L_x_6570:
[----:B------:R-:W-:-:S04]  /*7940*/  PRMT R3, R5, 0x8880, RZ ;  /* 0x0000888005037816 */ /* 0x000fc800000000ff */
[----:B------:R-:W-:-:S05]  /*7950*/  PRMT R3, R3, 0x7710, RZ ;  /* 0x0000771003037816 */ /* 0x000fca00000000ff */
[----:B------:R2:W-:Y:S01]  /*7960*/  STG.E.U16 desc[UR36][R16.64], R3 ;  /* 0x0000000310007986 */ /* 0x0005e2000c101524 */
[----:B------:R-:W-:Y:S05]  /*7970*/  BRA `(.L_x_6569) ;  /* 0x0000000c00487947 */ /* 0x000fea0003800000 */
.L_x_6565:
        /* <DEDUP_REMOVED lines=9> */
.L_x_6573:
[----:B------:R-:W0:Y:S02]  /*7a10*/  I2F.S8 R0, R5 ;  /* 0x0000000500007306 */ /* 0x000e240000001400 */
[----:B0-----:R-:W-:-:S05]  /*7a20*/  F2FP.F16.F32.PACK_AB R0, RZ, R0 ;  /* 0x00000000ff00723e */ /* 0x001fca00000000ff */
[----:B------:R0:W-:Y:S01]  /*7a30*/  STG.E.U16 desc[UR36][R16.64], R0 ;  /* 0x0000000010007986 */ /* 0x0001e2000c101524 */
[----:B------:R-:W-:Y:S05]  /*7a40*/  BRA `(.L_x_6569) ;  /* 0x0000000c00147947 */ /* 0x000fea0003800000 */
.L_x_6572:
        /* <DEDUP_REMOVED lines=10> */
.L_x_6575:
[----:B------:R-:W0:Y:S02]  /*7af0*/  I2F.S8 R5, R5 ;  /* 0x0000000500057306 */ /* 0x000e240000001400 */
[----:B0-----:R-:W-:-:S04]  /*7b00*/  F2FP.F16.F32.PACK_AB R3, RZ, R5 ;  /* 0x00000005ff03723e */ /* 0x001fc800000000ff */
[----:B------:R-:W-:-:S05]  /*7b10*/  PRMT R3, R3, 0x5410, RZ ;  /* 0x0000541003037816 */ /* 0x000fca00000000ff */
[----:B------:R0:W-:Y:S01]  /*7b20*/  STG.E desc[UR36][R16.64], R3 ;  /* 0x0000000310007986 */ /* 0x0001e2000c101924 */
[----:B------:R-:W-:Y:S05]  /*7b30*/  BRA `(.L_x_6569) ;  /* 0x0000000800d87947 */ /* 0x000fea0003800000 */
.L_x_6574:
[----:B------:R-:W-:-:S04]  /*7b40*/  PRMT R2, R5, 0x8880, RZ ;  /* 0x0000888005027816 */ /* 0x000fc800000000ff */
[----:B------:R-:W-:-:S06]  /*7b50*/  PRMT R2, R2, 0x7710, RZ ;  /* 0x0000771002027816 */ /* 0x000fcc00000000ff */
[----:B------:R-:W0:Y:S02]  /*7b60*/  I2F.F64.S16 R2, R2 ;  /* 0x0000000200027312 */ /* 0x000e240000101c00 */
[----:B0-----:R0:W-:Y:S01]  /*7b70*/  STG.E.64 desc[UR36][R16.64], R2 ;  /* 0x0000000210007986 */ /* 0x0011e2000c101b24 */
[----:B------:R-:W-:Y:S05]  /*7b80*/  BRA `(.L_x_6569) ;  /* 0x0000000800c47947 */ /* 0x000fea0003800000 */
.L_x_6564:
        /* <DEDUP_REMOVED lines=12> */
.L_x_6578:
[----:B------:R-:W-:Y:S02]  /*7c50*/  PRMT R4, R5, 0x8880, RZ ;  /* 0x0000888005047816 */ /* 0x000fe400000000ff */
[----:B------:R-:W-:Y:S02]  /*7c60*/  CS2R R6, SRZ ;  /* 0x0000000000067805 */ /* 0x000fe4000001ff00 */
[----:B------:R-:W-:-:S06]  /*7c70*/  PRMT R4, R4, 0x7710, RZ ;  /* 0x0000771004047816 */ /* 0x000fcc00000000ff */
[----:B------:R-:W0:Y:S02]  /*7c80*/  I2F.F64.S16 R4, R4 ;  /* 0x0000000400047312 */ /* 0x000e240000101c00 */
[----:B0-----:R0:W-:Y:S01]  /*7c90*/  STG.E.128 desc[UR36][R16.64], R4 ;  /* 0x0000000410007986 */ /* 0x0011e2000c101d24 */
[----:B------:R-:W-:Y:S05]  /*7ca0*/  BRA `(.L_x_6569) ;  /* 0x00000008007c7947 */ /* 0x000fea0003800000 */
.L_x_6577:
        /* <DEDUP_REMOVED lines=21> */
.L_x_6582:
[----:B------:R-:W-:Y:S05]  /*7e00*/  BSYNC B0 ;  /* 0x0000000000007941 */ /* 0x000fea0003800000 */
.L_x_6581:
[----:B------:R-:W-:-:S05]  /*7e10*/  LOP3.LUT R3, R0, R3, RZ, 0xfc, !PT ;  /* 0x0000000300037212 */ /* 0x000fca00078efcff */
[----:B------:R0:W-:Y:S01]  /*7e20*/  STG.E.U8 desc[UR36][R16.64], R3 ;  /* 0x0000000310007986 */ /* 0x0001e2000c101124 */
[----:B------:R-:W-:Y:S05]  /*7e30*/  BRA `(.L_x_6569) ;  /* 0x0000000800187947 */ /* 0x000fea0003800000 */
.L_x_6580:
        /* <DEDUP_REMOVED lines=13> */
.L_x_6584:
[----:B------:R-:W-:Y:S01]  /*7f10*/  IMAD.MOV.U32 R0, RZ, RZ, 0x7f ;  /* 0x0000007fff007424 */ /* 0x000fe200078e00ff */
[----:B------:R-:W-:-:S04]  /*7f20*/  ISETP.GT.U32.AND P0, PT, R2, 0x7f800000, PT ;  /* 0x7f8000000200780c */ /* 0x000fc80003f04070 */
[----:B------:R-:W-:-:S09]  /*7f30*/  SEL R0, R0, 0x7c, P0 ;  /* 0x0000007c00007807 */ /* 0x000fd20000000000 */
.L_x_6585:
[----:B------:R-:W-:Y:S05]  /*7f40*/  BSYNC B0 ;  /* 0x0000000000007941 */ /* 0x000fea0003800000 */
.L_x_6583:
[----:B------:R-:W-:-:S04]  /*7f50*/  LOP3.LUT R2, R5, 0x80000000, RZ, 0xc0, !PT ;  /* 0x8000000005027812 */ /* 0x000fc800078ec0ff */
[----:B------:R-:W-:-:S04]  /*7f60*/  SHF.R.U32.HI R3, RZ, 0x18, R2 ;  /* 0x00000018ff037819 */ /* 0x000fc80000011602 */
[----:B------:R-:W-:-:S05]  /*7f70*/  LOP3.LUT R3, R0, R3, RZ, 0xfc, !PT ;  /* 0x0000000300037212 */ /* 0x000fca00078efcff */
[----:B------:R0:W-:Y:S01]  /*7f80*/  STG.E.U8 desc[UR36][R16.64], R3 ;  /* 0x0000000310007986 */ /* 0x0001e2000c101124 */
[----:B------:R-:W-:Y:S05]  /*7f90*/  BRA `(.L_x_6569) ;  /* 0x0000000400c07947 */ /* 0x000fea0003800000 */
.L_x_6579:
[----:B------:R-:W0:Y:S02]  /*7fa0*/  I2F.S8 R0, R5 ;  /* 0x0000000500007306 */ /* 0x000e240000001400 */
[----:B0-----:R-:W-:-:S05]  /*7fb0*/  F2FP.BF16.F32.PACK_AB R0, RZ, R0 ;  /* 0x00000000ff00723e */ /* 0x001fca00000010ff */
[----:B------:R0:W-:Y:S01]  /*7fc0*/  STG.E.U16 desc[UR36][R16.64], R0 ;  /* 0x0000000010007986 */ /* 0x0001e2000c101524 */
[----:B------:R-:W-:Y:S05]  /*7fd0*/  BRA `(.L_x_6569) ;  /* 0x0000000400b07947 */ /* 0x000fea0003800000 */
.L_x_6576:
        /* <DEDUP_REMOVED lines=12> */
.L_x_6588:
        /* <DEDUP_REMOVED lines=17> */
.L_x_6591:
[----:B------:R-:W-:-:S04]  /*81b0*/  LOP3.LUT R2, R5, 0x80000000, RZ, 0xc0, !PT ;  /* 0x8000000005027812 */ /* 0x000fc800078ec0ff */
[----:B------:R-:W-:-:S04]  /*81c0*/  SHF.R.U32.HI R3, RZ, 0x18, R2 ;  /* 0x00000018ff037819 */ /* 0x000fc80000011602 */
[----:B------:R-:W-:-:S04]  /*81d0*/  LOP3.LUT R0, R0, R3, RZ, 0xfc, !PT ;  /* 0x0000000300007212 */ /* 0x000fc800078efcff */
[----:B------:R-:W-:-:S07]  /*81e0*/  PRMT R8, R0, 0x7610, R8 ;  /* 0x0000761000087816 */ /* 0x000fce0000000008 */
.L_x_6590:
[----:B------:R-:W-:Y:S05]  /*81f0*/  BSYNC B0 ;  /* 0x0000000000007941 */ /* 0x000fea0003800000 */
.L_x_6589:
[----:B------:R0:W-:Y:S01]  /*8200*/  STG.E.U8 desc[UR36][R16.64], R8 ;  /* 0x0000000810007986 */ /* 0x0001e2000c101124 */
[----:B------:R-:W-:Y:S05]  /*8210*/  BRA `(.L_x_6569) ;  /* 0x0000000400207947 */ /* 0x000fea0003800000 */
.L_x_6587:
        /* <DEDUP_REMOVED lines=17> */
.L_x_6594:
[----:B------:R-:W-:-:S04]  /*8330*/  LOP3.LUT R2, R5, 0x80000000, RZ, 0xc0, !PT ;  /* 0x8000000005027812 */ /* 0x000fc800078ec0ff */
[----:B------:R-:W-:-:S04]  /*8340*/  SHF.R.U32.HI R3, RZ, 0x18, R2 ;  /* 0x00000018ff037819 */ /* 0x000fc80000011602 */
[----:B------:R-:W-:-:S04]  /*8350*/  LOP3.LUT R0, R0, R3, RZ, 0xfc, !PT ;  /* 0x0000000300007212 */ /* 0x000fc800078efcff */
[----:B------:R-:W-:-:S07]  /*8360*/  PRMT R8, R0, 0x7610, R8 ;  /* 0x0000761000087816 */ /* 0x000fce0000000008 */
.L_x_6593:
[----:B------:R-:W-:Y:S05]  /*8370*/  BSYNC B0 ;  /* 0x0000000000007941 */ /* 0x000fea0003800000 */
.L_x_6592:
[----:B------:R0:W-:Y:S01]  /*8380*/  STG.E.U8 desc[UR36][R16.64], R8 ;  /* 0x0000000810007986 */ /* 0x0001e2000c101124 */
[----:B------:R-:W-:Y:S05]  /*8390*/  BRA `(.L_x_6569) ;  /* 0x0000000000c07947 */ /* 0x000fea0003800000 */
.L_x_6586:
        /* <DEDUP_REMOVED lines=22> */
.L_x_6568:
        /* <DEDUP_REMOVED lines=16> */
.L_x_6597:
[----:B------:R-:W-:Y:S05]  /*8600*/  BRA `(.L_x_6569) ;  /* 0x0000000000247947 */ /* 0x000fea0003800000 */
.L_x_6596:
[----:B------:R-:W-:-:S04]  /*8610*/  LOP3.LUT R5, R5, 0xffff, RZ, 0xc0, !PT ;  /* 0x0000ffff05057812 */ /* 0x000fc800078ec0ff */
[----:B------:R-:W-:-:S05]  /*8620*/  PRMT R5, R5, 0x8880, RZ ;  /* 0x0000888005057816 */ /* 0x000fca00000000ff */
[----:B------:R-:W-:-:S05]  /*8630*/  IMAD.MOV.U32 R2, RZ, RZ, R5 ;  /* 0x000000ffff027224 */ /* 0x000fca00078e0005 */
[----:B------:R-:W-:-:S05]  /*8640*/  SHF.R.S32.HI R3, RZ, 0x1f, R2 ;  /* 0x0000001fff037819 */ /* 0x000fca0000011402 */
[----:B------:R0:W-:Y:S01]  /*8650*/  STG.E.64 desc[UR36][R16.64], R2 ;  /* 0x0000000210007986 */ /* 0x0001e2000c101b24 */
[----:B------:R-:W-:Y:S05]  /*8660*/  BRA `(.L_x_6569) ;  /* 0x00000000000c7947 */ /* 0x000fea0003800000 */
.L_x_6595:
[----:B------:R-:W-:-:S04]  /*8670*/  LOP3.LUT R5, R5, 0xffff, RZ, 0xc0, !PT ;  /* 0x0000ffff05057812 */ /* 0x000fc800078ec0ff */
[----:B------:R-:W-:-:S05]  /*8680*/  PRMT R3, R5, 0x8880, RZ ;  /* 0x0000888005037816 */ /* 0x000fca00000000ff */
[----:B------:R0:W-:Y:S02]  /*8690*/  STG.E desc[UR36][R16.64], R3 ;  /* 0x0000000310007986 */ /* 0x0001e4000c101924 */
.L_x_6569:
[----:B------:R-:W-:-:S07]  /*86a0*/  VIADD R19, R19, 0x80 ;  /* 0x0000008013137836 */ /* 0x000fce0000000000 */
.L_x_6496:
[----:B------:R-:W-:Y:S05]  /*86b0*/  BSYNC B6 ;  /* 0x0000000000067941 */ /* 0x000fea0003800000 */
.L_x_6495:
        /* <DEDUP_REMOVED lines=358> */
.L_x_6600:
        /* <DEDUP_REMOVED lines=20> */
.L_x_6604:
[----:B------:R0:W5:Y:S01]  /*9e60*/  LDG.E.U8 R22, desc[UR36][R2.64] ;  /* 0x0000002402167981 */ /* 0x000162000c1e1100 */
[----:B------:R-:W-:Y:S05]  /*9e70*/  BRA `(.L_x_6606) ;  /* 0x0000000c00547947 */ /* 0x000fea0003800000 */
.L_x_6603:
        /* <DEDUP_REMOVED lines=8> */
.L_x_6608:
[----:B------:R0:W5:Y:S01]  /*9f00*/  LDG.E.U8 R22, desc[UR36][R2.64] ;  /* 0x0000002402167981 */ /* 0x000162000c1e1100 */
[----:B------:R-:W-:Y:S05]  /*9f10*/  BRA `(.L_x_6606) ;  /* 0x0000000c002c7947 */ /* 0x000fea0003800000 */
.L_x_6607:
[----:B------:R0:W5:Y:S01]  /*9f20*/  LDG.E.U16 R22, desc[UR36][R2.64] ;  /* 0x0000002402167981 */ /* 0x000162000c1e1500 */
[----:B------:R-:W-:Y:S05]  /*9f30*/  BRA `(.L_x_6606) ;  /* 0x0000000c00247947 */ /* 0x000fea0003800000 */
.L_x_6602:
        /* <DEDUP_REMOVED lines=9> */
.L_x_6610:
[----:B------:R-:W2:Y:S02]  /*9fd0*/  LDG.E.U16 R0, desc[UR36][R2.64] ;  /* 0x0000002402007981 */ /* 0x000ea4000c1e1500 */
[----:B--2---:R-:W-:-:S06]  /*9fe0*/  HADD2.F32 R0, -RZ, R0.H0_H0 ;  /* 0x20000000ff007230 */ /* 0x004fcc0000004100 */
[----:B------:R-:W0:Y:S02]  /*9ff0*/  F2I.FTZ.TRUNC.NTZ R0, R0 ;  /* 0x0000000000007305 */ /* 0x000e24000021f100 */
[----:B0-----:R-:W-:Y:S01]  /*a000*/  PRMT R22, R0, 0x7610, R22 ;  /* 0x0000761000167816 */ /* 0x001fe20000000016 */
[----:B------:R-:W-:Y:S06]  /*a010*/  BRA `(.L_x_6606) ;  /* 0x0000000800ec7947 */ /* 0x000fec0003800000 */
.L_x_6609:
        /* <DEDUP_REMOVED lines=9> */
.L_x_6612:
[----:B------:R-:W2:Y:S02]  /*a0b0*/  LDG.E.U16 R2, desc[UR36][R2.64] ;  /* 0x0000002402027981 */ /* 0x000ea4000c1e1500 */
[----:B--2---:R-:W-:-:S06]  /*a0c0*/  HADD2.F32 R0, -RZ, R2.H0_H0 ;  /* 0x20000002ff007230 */ /* 0x004fcc0000004100 */
[----:B------:R-:W0:Y:S02]  /*a0d0*/  F2I.FTZ.TRUNC.NTZ R0, R0 ;  /* 0x0000000000007305 */ /* 0x000e24000021f100 */
[----:B0-----:R-:W-:Y:S01]  /*a0e0*/  PRMT R22, R0, 0x7610, R22 ;  /* 0x0000761000167816 */ /* 0x001fe20000000016 */
[----:B------:R-:W-:Y:S06]  /*a0f0*/  BRA `(.L_x_6606) ;  /* 0x0000000800b47947 */ /* 0x000fec0003800000 */
.L_x_6611:
[----:B------:R-:W2:Y:S02]  /*a100*/  LDG.E.64 R2, desc[UR36][R2.64] ;  /* 0x0000002402027981 */ /* 0x000ea4000c1e1b00 */
[----:B--2---:R2:W3:Y:S01]  /*a110*/  F2I.F64.TRUNC R22, R2 ;  /* 0x0000000200167311 */ /* 0x0044e2000030d100 */
[----:B------:R-:W-:Y:S05]  /*a120*/  BRA `(.L_x_6606) ;  /* 0x0000000800a87947 */ /* 0x000fea0003800000 */
.L_x_6601:
        /* <DEDUP_REMOVED lines=12> */
.L_x_6615:
[----:B------:R-:W2:Y:S02]  /*a1f0*/  LDG.E.64 R2, desc[UR36][R2.64] ;  /* 0x0000002402027981 */ /* 0x000ea4000c1e1b00 */
[----:B--2---:R0:W1:Y:S01]  /*a200*/  F2I.F64.TRUNC R22, R2 ;  /* 0x0000000200167311 */ /* 0x004062000030d100 */
[----:B------:R-:W-:Y:S05]  /*a210*/  BRA `(.L_x_6606) ;  /* 0x00000008006c7947 */ /* 0x000fea0003800000 */
.L_x_6614:
        /* <DEDUP_REMOVED lines=28> */
.L_x_6617:
        /* <DEDUP_REMOVED lines=15> */
.L_x_6616:
[----:B------:R-:W2:Y:S02]  /*a4d0*/  LDG.E.U16 R0, desc[UR36][R2.64] ;  /* 0x0000002402007981 */ /* 0x000ea4000c1e1500 */
[----:B--2---:R-:W-:-:S06]  /*a4e0*/  IMAD.U32 R0, R0, 0x10000, RZ ;  /* 0x0001000000007824 */ /* 0x004fcc00078e00ff */
[----:B------:R-:W0:Y:S02]  /*a4f0*/  F2I.FTZ.TRUNC.NTZ R0, R0 ;  /* 0x0000000000007305 */ /* 0x000e24000021f100 */
[----:B0-----:R-:W-:Y:S01]  /*a500*/  PRMT R22, R0, 0x7610, R22 ;  /* 0x0000761000167816 */ /* 0x001fe20000000016 */
[----:B------:R-:W-:Y:S06]  /*a510*/  BRA `(.L_x_6606) ;  /* 0x0000000400ac7947 */ /* 0x000fec0003800000 */
.L_x_6613:
        /* <DEDUP_REMOVED lines=10> */
.L_x_6620:
        /* <DEDUP_REMOVED lines=21> */
.L_x_6624:
[----:B------:R-:W-:Y:S05]  /*a710*/  BSYNC B1 ;  /* 0x0000000000017941 */ /* 0x000fea0003800000 */
.L_x_6623:
[----:B------:R-:W-:Y:S01]  /*a720*/  LEA R3, R0, 0x3b800000, 0x17 ;  /* 0x3b80000000037811 */ /* 0x000fe200078eb8ff */
[----:B------:R-:W-:-:S05]  /*a730*/  IMAD.SHL.U32 R0, R2, 0x100000, RZ ;  /* 0x0010000002007824 */ /* 0x000fca00078e00ff */
[----:B------:R-:W-:-:S07]  /*a740*/  LOP3.LUT R0, R3, R0, R4, 0xfe, !PT ;  /* 0x0000000003007212 */ /* 0x000fce00078efe04 */
.L_x_6622:
[----:B------:R-:W-:Y:S05]  /*a750*/  BSYNC B0 ;  /* 0x0000000000007941 */ /* 0x000fea0003800000 */
.L_x_6621:
[----:B------:R-:W0:Y:S02]  /*a760*/  F2I.FTZ.TRUNC.NTZ R0, R0 ;  /* 0x0000000000007305 */ /* 0x000e24000021f100 */
[----:B0-----:R-:W-:Y:S01]  /*a770*/  PRMT R22, R0, 0x7610, R22 ;  /* 0x0000761000167816 */ /* 0x001fe20000000016 */
[----:B------:R-:W-:Y:S06]  /*a780*/  BRA `(.L_x_6606) ;  /* 0x0000000400107947 */ /* 0x000fec0003800000 */
.L_x_6619:
        /* <DEDUP_REMOVED lines=21> */
.L_x_6628:
[----:B------:R-:W-:Y:S05]  /*a8e0*/  BSYNC B1 ;  /* 0x0000000000017941 */ /* 0x000fea0003800000 */
.L_x_6627:
[----:B------:R-:W-:Y:S01]  /*a8f0*/  LEA R3, R0, 0x37800000, 0x17 ;  /* 0x3780000000037811 */ /* 0x000fe200078eb8ff */
[----:B------:R-:W-:-:S05]  /*a900*/  IMAD.SHL.U32 R0, R2, 0x200000, RZ ;  /* 0x0020000002007824 */ /* 0x000fca00078e00ff */
[----:B------:R-:W-:-:S07]  /*a910*/  LOP3.LUT R0, R3, R0, R4, 0xfe, !PT ;  /* 0x0000000003007212 */ /* 0x000fce00078efe04 */
.L_x_6626:
[----:B------:R-:W-:Y:S05]  /*a920*/  BSYNC B0 ;  /* 0x0000000000007941 */ /* 0x000fea0003800000 */
.L_x_6625:
[----:B------:R-:W0:Y:S02]  /*a930*/  F2I.FTZ.TRUNC.NTZ R0, R0 ;  /* 0x0000000000007305 */ /* 0x000e24000021f100 */
[----:B0-----:R-:W-:Y:S01]  /*a940*/  PRMT R22, R0, 0x7610, R22 ;  /* 0x0000761000167816 */ /* 0x001fe20000000016 */
[----:B------:R-:W-:Y:S06]  /*a950*/  BRA `(.L_x_6606) ;  /* 0x00000000009c7947 */ /* 0x000fec0003800000 */
.L_x_6618:
        /* <DEDUP_REMOVED lines=14> */
.L_x_6632:
[----:B------:R-:W-:Y:S05]  /*aa40*/  BSYNC B0 ;  /* 0x0000000000007941 */ /* 0x000fea0003800000 */
.L_x_6631:
[----:B------:R-:W0:Y:S02]  /*aa50*/  F2I.FTZ.TRUNC.NTZ R0, R0 ;  /* 0x0000000000007305 */ /* 0x000e24000021f100 */
[----:B0-----:R-:W-:Y:S01]  /*aa60*/  PRMT R22, R0, 0x7610, R22 ;  /* 0x0000761000167816 */ /* 0x001fe20000000016 */
[----:B------:R-:W-:Y:S06]  /*aa70*/  BRA `(.L_x_6606) ;  /* 0x0000000000547947 */ /* 0x000fec0003800000 */
.L_x_6605:
        /* <DEDUP_REMOVED lines=16> */
.L_x_6633:
[----:B------:R-:W-:Y:S01]  /*ab80*/  PRMT R22, RZ, 0x7610, R22 ;  /* 0x00007610ff167816 */ /* 0x000fe20000000016 */
[----:B------:R-:W-:Y:S06]  /*ab90*/  BRA `(.L_x_6606) ;  /* 0x00000000000c7947 */ /* 0x000fec0003800000 */
.L_x_6630:
[----:B------:R0:W5:Y:S01]  /*aba0*/  LDG.E.U8 R22, desc[UR36][R2.64] ;  /* 0x0000002402167981 */ /* 0x000162000c1e1100 */
[----:B------:R-:W-:Y:S05]  /*abb0*/  BRA `(.L_x_6606) ;  /* 0x0000000000047947 */ /* 0x000fea0003800000 */
.L_x_6629:
[----:B------:R0:W5:Y:S02]  /*abc0*/  LDG.E.U8 R22, desc[UR36][R2.64] ;  /* 0x0000002402167981 */ /* 0x000164000c1e1100 */
.L_x_6606:
        /* <DEDUP_REMOVED lines=17> */
.L_x_6637:
[----:B------:R0:W5:Y:S01]  /*ace0*/  LDG.E.U8 R5, desc[UR36][R2.64] ;  /* 0x0000002402057981 */ /* 0x000162000c1e1100 */
[----:B------:R-:W-:Y:S05]  /*acf0*/  BRA `(.L_x_6639) ;  /* 0x0000000c00547947 */ /* 0x000fea0003800000 */
.L_x_6636:
        /* <DEDUP_REMOVED lines=8> */
.L_x_6641:
[----:B------:R0:W5:Y:S01]  /*ad80*/  LDG.E.U8 R5, desc[UR36][R2.64] ;  /* 0x0000002402057981 */ /* 0x000162000c1e1100 */
[----:B------:R-:W-:Y:S05]  /*ad90*/  BRA `(.L_x_6639) ;  /* 0x0000000c002c7947 */ /* 0x000fea0003800000 */
.L_x_6640:
[----:B------:R0:W5:Y:S01]  /*ada0*/  LDG.E.U16 R5, desc[UR36][R2.64] ;  /* 0x0000002402057981 */ /* 0x000162000c1e1500 */
[----:B------:R-:W-:Y:S05]  /*adb0*/  BRA `(.L_x_6639) ;  /* 0x0000000c00247947 */ /* 0x000fea0003800000 */
.L_x_6635:
        /* <DEDUP_REMOVED lines=9> */
.L_x_6643:
[----:B------:R-:W2:Y:S02]  /*ae50*/  LDG.E.U16 R0, desc[UR36][R2.64] ;  /* 0x0000002402007981 */ /* 0x000ea4000c1e1500 */
[----:B--2---:R-:W-:-:S06]  /*ae60*/  HADD2.F32 R0, -RZ, R0.H0_H0 ;  /* 0x20000000ff007230 */ /* 0x004fcc0000004100 */
[----:B------:R-:W0:Y:S02]  /*ae70*/  F2I.FTZ.TRUNC.NTZ R0, R0 ;  /* 0x0000000000007305 */ /* 0x000e24000021f100 */
[----:B0-----:R-:W-:Y:S01]  /*ae80*/  PRMT R5, R0, 0x7610, R5 ;  /* 0x0000761000057816 */ /* 0x001fe20000000005 */
[----:B------:R-:W-:Y:S06]  /*ae90*/  BRA `(.L_x_6639) ;  /* 0x0000000800ec7947 */ /* 0x000fec0003800000 */
.L_x_6642:
        /* <DEDUP_REMOVED lines=9> */
.L_x_6645:
[----:B------:R-:W2:Y:S02]  /*af30*/  LDG.E.U16 R2, desc[UR36][R2.64] ;  /* 0x0000002402027981 */ /* 0x000ea4000c1e1500 */
[----:B--2---:R-:W-:-:S06]  /*af40*/  HADD2.F32 R0, -RZ, R2.H0_H0 ;  /* 0x20000002ff007230 */ /* 0x004fcc0000004100 */
[----:B------:R-:W0:Y:S02]  /*af50*/  F2I.FTZ.TRUNC.NTZ R0, R0 ;  /* 0x0000000000007305 */ /* 0x000e24000021f100 */
[----:B0-----:R-:W-:Y:S01]  /*af60*/  PRMT R5, R0, 0x7610, R5 ;  /* 0x0000761000057816 */ /* 0x001fe20000000005 */
[----:B------:R-:W-:Y:S06]  /*af70*/  BRA `(.L_x_6639) ;  /* 0x0000000800b47947 */ /* 0x000fec0003800000 */
.L_x_6644:
[----:B------:R-:W2:Y:S02]  /*af80*/  LDG.E.64 R2, desc[UR36][R2.64] ;  /* 0x0000002402027981 */ /* 0x000ea4000c1e1b00 */
[----:B--2---:R0:W1:Y:S01]  /*af90*/  F2I.F64.TRUNC R5, R2 ;  /* 0x0000000200057311 */ /* 0x004062000030d100 */
[----:B------:R-:W-:Y:S05]  /*afa0*/  BRA `(.L_x_6639) ;  /* 0x0000000800a87947 */ /* 0x000fea0003800000 */
.L_x_6634:
        /* <DEDUP_REMOVED lines=12> */
.L_x_6648:
[----:B------:R-:W2:Y:S02]  /*b070*/  LDG.E.64 R2, desc[UR36][R2.64] ;  /* 0x0000002402027981 */ /* 0x000ea4000c1e1b00 */
[----:B--2---:R0:W1:Y:S01]  /*b080*/  F2I.F64.TRUNC R5, R2 ;  /* 0x0000000200057311 */ /* 0x004062000030d100 */
[----:B------:R-:W-:Y:S05]  /*b090*/  BRA `(.L_x_6639) ;  /* 0x00000008006c7947 */ /* 0x000fea0003800000 */
.L_x_6647:
        /* <DEDUP_REMOVED lines=28> */
.L_x_6650:
        /* <DEDUP_REMOVED lines=15> */
.L_x_6649:
[----:B------:R-:W2:Y:S02]  /*b350*/  LDG.E.U16 R0, desc[UR36][R2.64] ;  /* 0x0000002402007981 */ /* 0x000ea4000c1e1500 */
[----:B--2---:R-:W-:-:S06]  /*b360*/  IMAD.U32 R0, R0, 0x10000, RZ ;  /* 0x0001000000007824 */ /* 0x004fcc00078e00ff */
[----:B------:R-:W0:Y:S02]  /*b370*/  F2I.FTZ.TRUNC.NTZ R0, R0 ;  /* 0x0000000000007305 */ /* 0x000e24000021f100 */
[----:B0-----:R-:W-:Y:S01]  /*b380*/  PRMT R5, R0, 0x7610, R5 ;  /* 0x0000761000057816 */ /* 0x001fe20000000005 */
[----:B------:R-:W-:Y:S06]  /*b390*/  BRA `(.L_x_6639) ;  /* 0x0000000400ac7947 */ /* 0x000fec0003800000 */
.L_x_6646:
        /* <DEDUP_REMOVED lines=10> */
.L_x_6653:
        /* <DEDUP_REMOVED lines=21> */
.L_x_6657:
[----:B------:R-:W-:Y:S05]  /*b590*/  BSYNC B1 ;  /* 0x0000000000017941 */ /* 0x000fea0003800000 */
.L_x_6656:
[----:B------:R-:W-:Y:S01]  /*b5a0*/  LEA R3, R0, 0x3b800000, 0x17 ;  /* 0x3b80000000037811 */ /* 0x000fe200078eb8ff */
[----:B------:R-:W-:-:S05]  /*b5b0*/  IMAD.SHL.U32 R0, R2, 0x100000, RZ ;  /* 0x0010000002007824 */ /* 0x000fca00078e00ff */
[----:B------:R-:W-:-:S07]  /*b5c0*/  LOP3.LUT R0, R3, R0, R4, 0xfe, !PT ;  /* 0x0000000003007212 */ /* 0x000fce00078efe04 */
.L_x_6655:
[----:B------:R-:W-:Y:S05]  /*b5d0*/  BSYNC B0 ;  /* 0x0000000000007941 */ /* 0x000fea0003800000 */
.L_x_6654:
[----:B------:R-:W0:Y:S02]  /*b5e0*/  F2I.FTZ.TRUNC.NTZ R0, R0 ;  /* 0x0000000000007305 */ /* 0x000e24000021f100 */
[----:B0-----:R-:W-:Y:S01]  /*b5f0*/  PRMT R5, R0, 0x7610, R5 ;  /* 0x0000761000057816 */ /* 0x001fe20000000005 */
[----:B------:R-:W-:Y:S06]  /*b600*/  BRA `(.L_x_6639) ;  /* 0x0000000400107947 */ /* 0x000fec0003800000 */
.L_x_6652:
        /* <DEDUP_REMOVED lines=21> */
.L_x_6661:
[----:B------:R-:W-:Y:S05]  /*b760*/  BSYNC B1 ;  /* 0x0000000000017941 */ /* 0x000fea0003800000 */
.L_x_6660:
[----:B------:R-:W-:Y:S01]  /*b770*/  LEA R3, R0, 0x37800000, 0x17 ;  /* 0x3780000000037811 */ /* 0x000fe200078eb8ff */
[----:B------:R-:W-:-:S05]  /*b780*/  IMAD.SHL.U32 R0, R2, 0x200000, RZ ;  /* 0x0020000002007824 */ /* 0x000fca00078e00ff */
[----:B------:R-:W-:-:S07]  /*b790*/  LOP3.LUT R0, R3, R0, R4, 0xfe, !PT ;  /* 0x0000000003007212 */ /* 0x000fce00078efe04 */
.L_x_6659:
[----:B------:R-:W-:Y:S05]  /*b7a0*/  BSYNC B0 ;  /* 0x0000000000007941 */ /* 0x000fea0003800000 */
.L_x_6658:
[----:B------:R-:W0:Y:S02]  /*b7b0*/  F2I.FTZ.TRUNC.NTZ R0, R0 ;  /* 0x0000000000007305 */ /* 0x000e24000021f100 */
[----:B0-----:R-:W-:Y:S01]  /*b7c0*/  PRMT R5, R0, 0x7610, R5 ;  /* 0x0000761000057816 */ /* 0x001fe20000000005 */
[----:B------:R-:W-:Y:S06]  /*b7d0*/  BRA `(.L_x_6639) ;  /* 0x00000000009c7947 */ /* 0x000fec0003800000 */
.L_x_6651:
        /* <DEDUP_REMOVED lines=14> */
.L_x_6665:
[----:B------:R-:W-:Y:S05]  /*b8c0*/  BSYNC B0 ;  /* 0x0000000000007941 */ /* 0x000fea0003800000 */
.L_x_6664:
[----:B------:R-:W0:Y:S02]  /*b8d0*/  F2I.FTZ.TRUNC.NTZ R0, R0 ;  /* 0x0000000000007305 */ /* 0x000e24000021f100 */
[----:B0-----:R-:W-:Y:S01]  /*b8e0*/  PRMT R5, R0, 0x7610, R5 ;  /* 0x0000761000057816 */ /* 0x001fe20000000005 */
[----:B------:R-:W-:Y:S06]  /*b8f0*/  BRA `(.L_x_6639) ;  /* 0x0000000000547947 */ /* 0x000fec0003800000 */
.L_x_6638:
        /* <DEDUP_REMOVED lines=16> */
.L_x_6666:
[----:B------:R-:W-:Y:S01]  /*ba00*/  PRMT R5, RZ, 0x7610, R5 ;  /* 0x00007610ff057816 */ /* 0x000fe20000000005 */
[----:B------:R-:W-:Y:S06]  /*ba10*/  BRA `(.L_x_6639) ;  /* 0x00000000000c7947 */ /* 0x000fec0003800000 */
.L_x_6663:
[----:B------:R0:W5:Y:S01]  /*ba20*/  LDG.E.U8 R5, desc[UR36][R2.64] ;  /* 0x0000002402057981 */ /* 0x000162000c1e1100 */
[----:B------:R-:W-:Y:S05]  /*ba30*/  BRA `(.L_x_6639) ;  /* 0x0000000000047947 */ /* 0x000fea0003800000 */
.L_x_6662:
[----:B------:R0:W5:Y:S02]  /*ba40*/  LDG.E.U8 R5, desc[UR36][R2.64] ;  /* 0x0000002402057981 */ /* 0x000164000c1e1100 */
.L_x_6639:
        /* <DEDUP_REMOVED lines=15> */
.L_x_6670:
[----:B------:R0:W-:Y:S01]  /*bb40*/  STG.E.U8 desc[UR36][R16.64], R5 ;  /* 0x0000000510007986 */ /* 0x0001e2000c101124 */
[----:B------:R-:W-:Y:S05]  /*bb50*/  BRA `(.L_x_6672) ;  /* 0x0000000c00987947 */ /* 0x000fea0003800000 */
.L_x_6669:
        /* <DEDUP_REMOVED lines=12> */
.L_x_6674:
[----:B------:R-:W-:-:S04]  /*bc20*/  LOP3.LUT R5, R5, 0xffff, RZ, 0xc0, !PT ;  /* 0x0000ffff05057812 */ /* 0x000fc800078ec0ff */
[----:B------:R-:W-:-:S05]  /*bc30*/  PRMT R3, R5, 0x8880, RZ ;  /* 0x0000888005037816 */ /* 0x000fca00000000ff */
[----:B------:R0:W-:Y:S01]  /*bc40*/  STG.E desc[UR36][R16.64], R3 ;  /* 0x0000000310007986 */ /* 0x0001e2000c101924 */
[----:B------:R-:W-:Y:S05]  /*bc50*/  BRA `(.L_x_6672) ;  /* 0x0000000c00587947 */ /* 0x000fea0003800000 */
.L_x_6673:
[----:B------:R-:W-:-:S04]  /*bc60*/  PRMT R3, R5, 0x8880, RZ ;  /* 0x0000888005037816 */ /* 0x000fc800000000ff */
[----:B------:R-:W-:-:S05]  /*bc70*/  PRMT R3, R3, 0x7710, RZ ;  /* 0x0000771003037816 */ /* 0x000fca00000000ff */
[----:B------:R0:W-:Y:S01]  /*bc80*/  STG.E.U16 desc[UR36][R16.64], R3 ;  /* 0x0000000310007986 */ /* 0x0001e2000c101524 */
[----:B------:R-:W-:Y:S05]  /*bc90*/  BRA `(.L_x_6672) ;  /* 0x0000000c00487947 */ /* 0x000fea0003800000 */
.L_x_6668:
        /* <DEDUP_REMOVED lines=9> */
.L_x_6676:
[----:B------:R-:W0:Y:S02]  /*bd30*/  I2F.S8 R0, R5 ;  /* 0x0000000500007306 */ /* 0x000e240000001400 */
[----:B0-----:R-:W-:-:S05]  /*bd40*/  F2FP.F16.F32.PACK_AB R0, RZ, R0 ;  /* 0x00000000ff00723e */ /* 0x001fca00000000ff */
[----:B------:R0:W-:Y:S01]  /*bd50*/  STG.E.U16 desc[UR36][R16.64], R0 ;  /* 0x0000000010007986 */ /* 0x0001e2000c101524 */
[----:B------:R-:W-:Y:S05]  /*bd60*/  BRA `(.L_x_6672) ;  /* 0x0000000c00147947 */ /* 0x000fea0003800000 */
.L_x_6675:
        /* <DEDUP_REMOVED lines=10> */
.L_x_6678:
[----:B------:R-:W0:Y:S02]  /*be10*/  I2F.S8 R5, R5 ;  /* 0x0000000500057306 */ /* 0x000e240000001400 */
[----:B0-----:R-:W-:-:S04]  /*be20*/  F2FP.F16.F32.PACK_AB R3, RZ, R5 ;  /* 0x00000005ff03723e */ /* 0x001fc800000000ff */
[----:B------:R-:W-:-:S05]  /*be30*/  PRMT R3, R3, 0x5410, RZ ;  /* 0x0000541003037816 */ /* 0x000fca00000000ff */
[----:B------:R0:W-:Y:S01]  /*be40*/  STG.E desc[UR36][R16.64], R3 ;  /* 0x0000000310007986 */ /* 0x0001e2000c101924 */
[----:B------:R-:W-:Y:S05]  /*be50*/  BRA `(.L_x_6672) ;  /* 0x0000000800d87947 */ /* 0x000fea0003800000 */
.L_x_6677:
[----:B------:R-:W-:-:S04]  /*be60*/  PRMT R2, R5, 0x8880, RZ ;  /* 0x0000888005027816 */ /* 0x000fc800000000ff */
[----:B------:R-:W-:-:S06]  /*be70*/  PRMT R2, R2, 0x7710, RZ ;  /* 0x0000771002027816 */ /* 0x000fcc00000000ff */
[----:B------:R-:W0:Y:S02]  /*be80*/  I2F.F64.S16 R2, R2 ;  /* 0x0000000200027312 */ /* 0x000e240000101c00 */
[----:B0-----:R0:W-:Y:S01]  /*be90*/  STG.E.64 desc[UR36][R16.64], R2 ;  /* 0x0000000210007986 */ /* 0x0011e2000c101b24 */
[----:B------:R-:W-:Y:S05]  /*bea0*/  BRA `(.L_x_6672) ;  /* 0x0000000800c47947 */ /* 0x000fea0003800000 */
.L_x_6667:
        /* <DEDUP_REMOVED lines=12> */
.L_x_6681:
[----:B------:R-:W-:Y:S02]  /*bf70*/  PRMT R4, R5, 0x8880, RZ ;  /* 0x0000888005047816 */ /* 0x000fe400000000ff */
[----:B------:R-:W-:Y:S02]  /*bf80*/  CS2R R6, SRZ ;  /* 0x0000000000067805 */ /* 0x000fe4000001ff00 */
[----:B------:R-:W-:-:S06]  /*bf90*/  PRMT R4, R4, 0x7710, RZ ;  /* 0x0000771004047816 */ /* 0x000fcc00000000ff */
[----:B------:R-:W0:Y:S02]  /*bfa0*/  I2F.F64.S16 R4, R4 ;  /* 0x0000000400047312 */ /* 0x000e240000101c00 */
[----:B0-----:R0:W-:Y:S01]  /*bfb0*/  STG.E.128 desc[UR36][R16.64], R4 ;  /* 0x0000000410007986 */ /* 0x0011e2000c101d24 */
[----:B------:R-:W-:Y:S05]  /*bfc0*/  BRA `(.L_x_6672) ;  /* 0x00000008007c7947 */ /* 0x000fea0003800000 */
.L_x_6680:
        /* <DEDUP_REMOVED lines=21> */
.L_x_6685:
[----:B------:R-:W-:Y:S05]  /*c120*/  BSYNC B0 ;  /* 0x0000000000007941 */ /* 0x000fea0003800000 */
.L_x_6684:
[----:B------:R-:W-:-:S05]  /*c130*/  LOP3.LUT R3, R0, R3, RZ, 0xfc, !PT ;  /* 0x0000000300037212 */ /* 0x000fca00078efcff */
[----:B------:R0:W-:Y:S01]  /*c140*/  STG.E.U8 desc[UR36][R16.64], R3 ;  /* 0x0000000310007986 */ /* 0x0001e2000c101124 */
[----:B------:R-:W-:Y:S05]  /*c150*/  BRA `(.L_x_6672) ;  /* 0x0000000800187947 */ /* 0x000fea0003800000 */
.L_x_6683:
        /* <DEDUP_REMOVED lines=13> */
.L_x_6687:
[----:B------:R-:W-:Y:S01]  /*c230*/  IMAD.MOV.U32 R0, RZ, RZ, 0x7f ;  /* 0x0000007fff007424 */ /* 0x000fe200078e00ff */
[----:B------:R-:W-:-:S04]  /*c240*/  ISETP.GT.U32.AND P0, PT, R2, 0x7f800000, PT ;  /* 0x7f8000000200780c */ /* 0x000fc80003f04070 */
[----:B------:R-:W-:-:S09]  /*c250*/  SEL R0, R0, 0x7c, P0 ;  /* 0x0000007c00007807 */ /* 0x000fd20000000000 */
.L_x_6688:
[----:B------:R-:W-:Y:S05]  /*c260*/  BSYNC B0 ;  /* 0x0000000000007941 */ /* 0x000fea0003800000 */
.L_x_6686:
[----:B------:R-:W-:-:S04]  /*c270*/  LOP3.LUT R2, R5, 0x80000000, RZ, 0xc0, !PT ;  /* 0x8000000005027812 */ /* 0x000fc800078ec0ff */
[----:B------:R-:W-:-:S04]  /*c280*/  SHF.R.U32.HI R3, RZ, 0x18, R2 ;  /* 0x00000018ff037819 */ /* 0x000fc80000011602 */
[----:B------:R-:W-:-:S05]  /*c290*/  LOP3.LUT R3, R0, R3, RZ, 0xfc, !PT ;  /* 0x0000000300037212 */ /* 0x000fca00078efcff */
[----:B------:R0:W-:Y:S01]  /*c2a0*/  STG.E.U8 desc[UR36][R16.64], R3 ;  /* 0x0000000310007986 */ /* 0x0001e2000c101124 */
[----:B------:R-:W-:Y:S05]  /*c2b0*/  BRA `(.L_x_6672) ;  /* 0x0000000400c07947 */ /* 0x000fea0003800000 */
.L_x_6682:
[----:B------:R-:W0:Y:S02]  /*c2c0*/  I2F.S8 R0, R5 ;  /* 0x0000000500007306 */ /* 0x000e240000001400 */
[----:B0-----:R-:W-:-:S05]  /*c2d0*/  F2FP.BF16.F32.PACK_AB R0, RZ, R0 ;  /* 0x00000000ff00723e */ /* 0x001fca00000010ff */
[----:B------:R0:W-:Y:S01]  /*c2e0*/  STG.E.U16 desc[UR36][R16.64], R0 ;  /* 0x0000000010007986 */ /* 0x0001e2000c101524 */
[----:B------:R-:W-:Y:S05]  /*c2f0*/  BRA `(.L_x_6672) ;  /* 0x0000000400b07947 */ /* 0x000fea0003800000 */
.L_x_6679:
        /* <DEDUP_REMOVED lines=12> */
.L_x_6691:
        /* <DEDUP_REMOVED lines=17> */
.L_x_6694:
[----:B------:R-:W-:-:S04]  /*c4d0*/  LOP3.LUT R2, R5, 0x80000000, RZ, 0xc0, !PT ;  /* 0x8000000005027812 */ /* 0x000fc800078ec0ff */
[----:B------:R-:W-:-:S04]  /*c4e0*/  SHF.R.U32.HI R3, RZ, 0x18, R2 ;  /* 0x00000018ff037819 */ /* 0x000fc80000011602 */
[----:B------:R-:W-:-:S04]  /*c4f0*/  LOP3.LUT R0, R0, R3, RZ, 0xfc, !PT ;  /* 0x0000000300007212 */ /* 0x000fc800078efcff */
[----:B------:R-:W-:-:S07]  /*c500*/  PRMT R8, R0, 0x7610, R8 ;  /* 0x0000761000087816 */ /* 0x000fce0000000008 */
.L_x_6693:
[----:B------:R-:W-:Y:S05]  /*c510*/  BSYNC B0 ;  /* 0x0000000000007941 */ /* 0x000fea0003800000 */
.L_x_6692:
[----:B------:R3:W-:Y:S01]  /*c520*/  STG.E.U8 desc[UR36][R16.64], R8 ;  /* 0x0000000810007986 */ /* 0x0007e2000c101124 */
[----:B------:R-:W-:Y:S05]  /*c530*/  BRA `(.L_x_6672) ;  /* 0x0000000400207947 */ /* 0x000fea0003800000 */
.L_x_6690:
        /* <DEDUP_REMOVED lines=17> */
.L_x_6697:
[----:B------:R-:W-:-:S04]  /*c650*/  LOP3.LUT R2, R5, 0x80000000, RZ, 0xc0, !PT ;  /* 0x8000000005027812 */ /* 0x000fc800078ec0ff */
[----:B------:R-:W-:-:S04]  /*c660*/  SHF.R.U32.HI R3, RZ, 0x18, R2 ;  /* 0x00000018ff037819 */ /* 0x000fc80000011602 */
[----:B------:R-:W-:-:S04]  /*c670*/  LOP3.LUT R0, R0, R3, RZ, 0xfc, !PT ;  /* 0x0000000300007212 */ /* 0x000fc800078efcff */
[----:B------:R-:W-:-:S07]  /*c680*/  PRMT R8, R0, 0x7610, R8 ;  /* 0x0000761000087816 */ /* 0x000fce0000000008 */
.L_x_6696:
[----:B------:R-:W-:Y:S05]  /*c690*/  BSYNC B0 ;  /* 0x0000000000007941 */ /* 0x000fea0003800000 */
.L_x_6695:
[----:B------:R0:W-:Y:S01]  /*c6a0*/  STG.E.U8 desc[UR36][R16.64], R8 ;  /* 0x0000000810007986 */ /* 0x0001e2000c101124 */
[----:B------:R-:W-:Y:S05]  /*c6b0*/  BRA `(.L_x_6672) ;  /* 0x0000000000c07947 */ /* 0x000fea0003800000 */
.L_x_6689:
        /* <DEDUP_REMOVED lines=22> */
.L_x_6671:
        /* <DEDUP_REMOVED lines=16> */
.L_x_6700:
[----:B------:R-:W-:Y:S05]  /*c920*/  BRA `(.L_x_6672) ;  /* 0x0000000000247947 */ /* 0x000fea0003800000 */
.L_x_6699:
[----:B------:R-:W-:-:S04]  /*c930*/  LOP3.LUT R5, R5, 0xffff, RZ, 0xc0, !PT ;  /* 0x0000ffff05057812 */ /* 0x000fc800078ec0ff */
[----:B------:R-:W-:-:S05]  /*c940*/  PRMT R5, R5, 0x8880, RZ ;  /* 0x0000888005057816 */ /* 0x000fca00000000ff */
[----:B------:R-:W-:-:S05]  /*c950*/  IMAD.MOV.U32 R2, RZ, RZ, R5 ;  /* 0x000000ffff027224 */ /* 0x000fca00078e0005 */
[----:B------:R-:W-:-:S05]  /*c960*/  SHF.R.S32.HI R3, RZ, 0x1f, R2 ;  /* 0x0000001fff037819 */ /* 0x000fca0000011402 */
[----:B------:R1:W-:Y:S01]  /*c970*/  STG.E.64 desc[UR36][R16.64], R2 ;  /* 0x0000000210007986 */ /* 0x0003e2000c101b24 */
[----:B------:R-:W-:Y:S05]  /*c980*/  BRA `(.L_x_6672) ;  /* 0x00000000000c7947 */ /* 0x000fea0003800000 */
.L_x_6698:
[----:B------:R-:W-:-:S04]  /*c990*/  LOP3.LUT R5, R5, 0xffff, RZ, 0xc0, !PT ;  /* 0x0000ffff05057812 */ /* 0x000fc800078ec0ff */
[----:B------:R-:W-:-:S05]  /*c9a0*/  PRMT R3, R5, 0x8880, RZ ;  /* 0x0000888005037816 */ /* 0x000fca00000000ff */
[----:B------:R0:W-:Y:S02]  /*c9b0*/  STG.E desc[UR36][R16.64], R3 ;  /* 0x0000000310007986 */ /* 0x0001e4000c101924 */
.L_x_6672:
[----:B------:R-:W-:-:S07]  /*c9c0*/  VIADD R19, R19, 0x80 ;  /* 0x0000008013137836 */ /* 0x000fce0000000000 */
.L_x_6599:
[----:B------:R-:W-:Y:S05]  /*c9d0*/  BSYNC B6 ;  /* 0x0000000000067941 */ /* 0x000fea0003800000 */
.L_x_6598:
        /* <DEDUP_REMOVED lines=357> */
.L_x_6701:
        /* <DEDUP_REMOVED lines=20> */
.L_x_6705:
[----:B------:R0:W5:Y:S01]  /*e170*/  LDG.E.U8 R19, desc[UR36][R2.64] ;  /* 0x0000002402137981 */ /* 0x000162000c1e1100 */
[----:B------:R-:W-:Y:S05]  /*e180*/  BRA `(.L_x_6707) ;  /* 0x0000000c00547947 */ /* 0x000fea0003800000 */
.L_x_6704:
        /* <DEDUP_REMOVED lines=8> */
.L_x_6709:
[----:B------:R0:W5:Y:S01]  /*e210*/  LDG.E.U8 R19, desc[UR36][R2.64] ;  /* 0x0000002402137981 */ /* 0x000162000c1e1100 */
[----:B------:R-:W-:Y:S05]  /*e220*/  BRA `(.L_x_6707) ;  /* 0x0000000c002c7947 */ /* 0x000fea0003800000 */
.L_x_6708:
[----:B------:R0:W5:Y:S01]  /*e230*/  LDG.E.U16 R19, desc[UR36][R2.64] ;  /* 0x0000002402137981 */ /* 0x000162000c1e1500 */
[----:B------:R-:W-:Y:S05]  /*e240*/  BRA `(.L_x_6707) ;  /* 0x0000000c00247947 */ /* 0x000fea0003800000 */
.L_x_6703:
        /* <DEDUP_REMOVED lines=9> */
.L_x_6711:
[----:B------:R-:W2:Y:S02]  /*e2e0*/  LDG.E.U16 R0, desc[UR36][R2.64] ;  /* 0x0000002402007981 */ /* 0x000ea4000c1e1500 */
[----:B--2---:R-:W-:-:S06]  /*e2f0*/  HADD2.F32 R0, -RZ, R0.H0_H0 ;  /* 0x20000000ff007230 */ /* 0x004fcc0000004100 */
[----:B------:R-:W0:Y:S02]  /*e300*/  F2I.FTZ.TRUNC.NTZ R0, R0 ;  /* 0x0000000000007305 */ /* 0x000e24000021f100 */
[----:B0-----:R-:W-:Y:S01]  /*e310*/  PRMT R19, R0, 0x7610, R19 ;  /* 0x0000761000137816 */ /* 0x001fe20000000013 */
[----:B------:R-:W-:Y:S06]  /*e320*/  BRA `(.L_x_6707) ;  /* 0x0000000800ec7947 */ /* 0x000fec0003800000 */
.L_x_6710:
        /* <DEDUP_REMOVED lines=9> */
.L_x_6713:
[----:B------:R-:W2:Y:S02]  /*e3c0*/  LDG.E.U16 R2, desc[UR36][R2.64] ;  /* 0x0000002402027981 */ /* 0x000ea4000c1e1500 */
[----:B--2---:R-:W-:-:S06]  /*e3d0*/  HADD2.F32 R0, -RZ, R2.H0_H0 ;  /* 0x20000002ff007230 */ /* 0x004fcc0000004100 */
[----:B------:R-:W0:Y:S02]  /*e3e0*/  F2I.FTZ.TRUNC.NTZ R0, R0 ;  /* 0x0000000000007305 */ /* 0x000e24000021f100 */
[----:B0-----:R-:W-:Y:S01]  /*e3f0*/  PRMT R19, R0, 0x7610, R19 ;  /* 0x0000761000137816 */ /* 0x001fe20000000013 */
[----:B------:R-:W-:Y:S06]  /*e400*/  BRA `(.L_x_6707) ;  /* 0x0000000800b47947 */ /* 0x000fec0003800000 */
.L_x_6712:
[----:B------:R-:W2:Y:S02]  /*e410*/  LDG.E.64 R2, desc[UR36][R2.64] ;  /* 0x0000002402027981 */ /* 0x000ea4000c1e1b00 */
[----:B--2---:R0:W1:Y:S01]  /*e420*/  F2I.F64.TRUNC R19, R2 ;  /* 0x0000000200137311 */ /* 0x004062000030d100 */
[----:B------:R-:W-:Y:S05]  /*e430*/  BRA `(.L_x_6707) ;  /* 0x0000000800a87947 */ /* 0x000fea0003800000 */
.L_x_6702:
        /* <DEDUP_REMOVED lines=12> */
.L_x_6716:
[----:B------:R-:W2:Y:S02]  /*e500*/  LDG.E.64 R2, desc[UR36][R2.64] ;  /* 0x0000002402027981 */ /* 0x000ea4000c1e1b00 */
[----:B--2---:R0:W1:Y:S01]  /*e510*/  F2I.F64.TRUNC R19, R2 ;  /* 0x0000000200137311 */ /* 0x004062000030d100 */
[----:B------:R-:W-:Y:S05]  /*e520*/  BRA `(.L_x_6707) ;  /* 0x00000008006c7947 */ /* 0x000fea0003800000 */
.L_x_6715:
        /* <DEDUP_REMOVED lines=28> */
.L_x_6718:
        /* <DEDUP_REMOVED lines=15> */
.L_x_6717:
[----:B------:R-:W2:Y:S02]  /*e7e0*/  LDG.E.U16 R0, desc[UR36][R2.64] ;  /* 0x0000002402007981 */ /* 0x000ea4000c1e1500 */
[----:B--2---:R-:W-:-:S06]  /*e7f0*/  IMAD.U32 R0, R0, 0x10000, RZ ;  /* 0x0001000000007824 */ /* 0x004fcc00078e00ff */
[----:B------:R-:W0:Y:S02]  /*e800*/  F2I.FTZ.TRUNC.NTZ R0, R0 ;  /* 0x0000000000007305 */ /* 0x000e24000021f100 */
[----:B0-----:R-:W-:Y:S01]  /*e810*/  PRMT R19, R0, 0x7610, R19 ;  /* 0x0000761000137816 */ /* 0x001fe20000000013 */
[----:B------:R-:W-:Y:S06]  /*e820*/  BRA `(.L_x_6707) ;  /* 0x0000000400ac7947 */ /* 0x000fec0003800000 */
.L_x_6714:
        /* <DEDUP_REMOVED lines=10> */
.L_x_6721:
        /* <DEDUP_REMOVED lines=21> */
.L_x_6725:
[----:B------:R-:W-:Y:S05]  /*ea20*/  BSYNC B1 ;  /* 0x0000000000017941 */ /* 0x000fea0003800000 */
.L_x_6724:
[----:B------:R-:W-:Y:S01]  /*ea30*/  LEA R3, R0, 0x3b800000, 0x17 ;  /* 0x3b80000000037811 */ /* 0x000fe200078eb8ff */
[----:B------:R-:W-:-:S05]  /*ea40*/  IMAD.SHL.U32 R0, R2, 0x100000, RZ ;  /* 0x0010000002007824 */ /* 0x000fca00078e00ff */
[----:B------:R-:W-:-:S07]  /*ea50*/  LOP3.LUT R0, R3, R0, R4, 0xfe, !PT ;  /* 0x0000000003007212 */ /* 0x000fce00078efe04 */
.L_x_6723:
[----:B------:R-:W-:Y:S05]  /*ea60*/  BSYNC B0 ;  /* 0x0000000000007941 */ /* 0x000fea0003800000 */
.L_x_6722:
[----:B------:R-:W0:Y:S02]  /*ea70*/  F2I.FTZ.TRUNC.NTZ R0, R0 ;  /* 0x0000000000007305 */ /* 0x000e24000021f100 */
[----:B0-----:R-:W-:Y:S01]  /*ea80*/  PRMT R19, R0, 0x7610, R19 ;  /* 0x0000761000137816 */ /* 0x001fe20000000013 */
[----:B------:R-:W-:Y:S06]  /*ea90*/  BRA `(.L_x_6707) ;  /* 0x0000000400107947 */ /* 0x000fec0003800000 */
.L_x_6720:
        /* <DEDUP_REMOVED lines=21> */
.L_x_6729:
[----:B------:R-:W-:Y:S05]  /*ebf0*/  BSYNC B1 ;  /* 0x0000000000017941 */ /* 0x000fea0003800000 */
.L_x_6728:
[----:B------:R-:W-:Y:S01]  /*ec00*/  LEA R3, R0, 0x37800000, 0x17 ;  /* 0x3780000000037811 */ /* 0x000fe200078eb8ff */
[----:B------:R-:W-:-:S05]  /*ec10*/  IMAD.SHL.U32 R0, R2, 0x200000, RZ ;  /* 0x0020000002007824 */ /* 0x000fca00078e00ff */
[----:B------:R-:W-:-:S07]  /*ec20*/  LOP3.LUT R0, R3, R0, R4, 0xfe, !PT ;  /* 0x0000000003007212 */ /* 0x000fce00078efe04 */
.L_x_6727:
[----:B------:R-:W-:Y:S05]  /*ec30*/  BSYNC B0 ;  /* 0x0000000000007941 */ /* 0x000fea0003800000 */
.L_x_6726:
[----:B------:R-:W0:Y:S02]  /*ec40*/  F2I.FTZ.TRUNC.NTZ R0, R0 ;  /* 0x0000000000007305 */ /* 0x000e24000021f100 */
[----:B0-----:R-:W-:Y:S01]  /*ec50*/  PRMT R19, R0, 0x7610, R19 ;  /* 0x0000761000137816 */ /* 0x001fe20000000013 */
[----:B------:R-:W-:Y:S06]  /*ec60*/  BRA `(.L_x_6707) ;  /* 0x00000000009c7947 */ /* 0x000fec0003800000 */
.L_x_6719:
        /* <DEDUP_REMOVED lines=14> */
.L_x_6733:
[----:B------:R-:W-:Y:S05]  /*ed50*/  BSYNC B0 ;  /* 0x0000000000007941 */ /* 0x000fea0003800000 */
.L_x_6732:
[----:B------:R-:W0:Y:S02]  /*ed60*/  F2I.FTZ.TRUNC.NTZ R0, R0 ;  /* 0x0000000000007305 */ /* 0x000e24000021f100 */
[----:B0-----:R-:W-:Y:S01]  /*ed70*/  PRMT R19, R0, 0x7610, R19 ;  /* 0x0000761000137816 */ /* 0x001fe20000000013 */
[----:B------:R-:W-:Y:S06]  /*ed80*/  BRA `(.L_x_6707) ;  /* 0x0000000000547947 */ /* 0x000fec0003800000 */
.L_x_6706:
        /* <DEDUP_REMOVED lines=16> */
.L_x_6734:
[----:B------:R-:W-:Y:S01]  /*ee90*/  PRMT R19, RZ, 0x7610, R19 ;  /* 0x00007610ff137816 */ /* 0x000fe20000000013 */
[----:B------:R-:W-:Y:S06]  /*eea0*/  BRA `(.L_x_6707) ;  /* 0x00000000000c7947 */ /* 0x000fec0003800000 */
.L_x_6731:
[----:B------:R2:W5:Y:S01]  /*eeb0*/  LDG.E.U8 R19, desc[UR36][R2.64] ;  /* 0x0000002402137981 */ /* 0x000562000c1e1100 */
[----:B------:R-:W-:Y:S05]  /*eec0*/  BRA `(.L_x_6707) ;  /* 0x0000000000047947 */ /* 0x000fea0003800000 */
.L_x_6730:
[----:B------:R3:W5:Y:S02]  /*eed0*/  LDG.E.U8 R19, desc[UR36][R2.64] ;  /* 0x0000002402137981 */ /* 0x000764000c1e1100 */
.L_x_6707:
        /* <DEDUP_REMOVED lines=17> */
.L_x_6738:
[----:B------:R1:W5:Y:S01]  /*eff0*/  LDG.E.U8 R0, desc[UR36][R2.64] ;  /* 0x0000002402007981 */ /* 0x000362000c1e1100 */
[----:B------:R-:W-:Y:S05]  /*f000*/  BRA `(.L_x_6740) ;  /* 0x0000000c00547947 */ /* 0x000fea0003800000 */
.L_x_6737:
        /* <DEDUP_REMOVED lines=8> */
.L_x_6742:
[----:B------:R3:W5:Y:S01]  /*f090*/  LDG.E.U8 R0, desc[UR36][R2.64] ;  /* 0x0000002402007981 */ /* 0x000762000c1e1100 */
[----:B------:R-:W-:Y:S05]  /*f0a0*/  BRA `(.L_x_6740) ;  /* 0x0000000c002c7947 */ /* 0x000fea0003800000 */
.L_x_6741:
[----:B------:R4:W5:Y:S01]  /*f0b0*/  LDG.E.U16 R0, desc[UR36][R2.64] ;  /* 0x0000002402007981 */ /* 0x000962000c1e1500 */
[----:B------:R-:W-:Y:S05]  /*f0c0*/  BRA `(.L_x_6740) ;  /* 0x0000000c00247947 */ /* 0x000fea0003800000 */
.L_x_6736:
        /* <DEDUP_REMOVED lines=9> */
.L_x_6744:
[----:B------:R-:W2:Y:S02]  /*f160*/  LDG.E.U16 R4, desc[UR36][R2.64] ;  /* 0x0000002402047981 */ /* 0x000ea4000c1e1500 */
[----:B--2---:R-:W-:-:S06]  /*f170*/  HADD2.F32 R4, -RZ, R4.H0_H0 ;  /* 0x20000004ff047230 */ /* 0x004fcc0000004100 */
[----:B------:R-:W0:Y:S02]  /*f180*/  F2I.FTZ.TRUNC.NTZ R4, R4 ;  /* 0x0000000400047305 */ /* 0x000e24000021f100 */
[----:B0-----:R-:W-:Y:S01]  /*f190*/  PRMT R0, R4, 0x7610, R0 ;  /* 0x0000761004007816 */ /* 0x001fe20000000000 */
[----:B------:R-:W-:Y:S06]  /*f1a0*/  BRA `(.L_x_6740) ;  /* 0x0000000800ec7947 */ /* 0x000fec0003800000 */
.L_x_6743:
        /* <DEDUP_REMOVED lines=9> */
.L_x_6746:
[----:B------:R-:W2:Y:S02]  /*f240*/  LDG.E.U16 R2, desc[UR36][R2.64] ;  /* 0x0000002402027981 */ /* 0x000ea4000c1e1500 */
[----:B--2---:R-:W-:-:S06]  /*f250*/  HADD2.F32 R4, -RZ, R2.H0_H0 ;  /* 0x20000002ff047230 */ /* 0x004fcc0000004100 */
[----:B------:R-:W0:Y:S02]  /*f260*/  F2I.FTZ.TRUNC.NTZ R4, R4 ;  /* 0x0000000400047305 */ /* 0x000e24000021f100 */
[----:B0-----:R-:W-:Y:S01]  /*f270*/  PRMT R0, R4, 0x7610, R0 ;  /* 0x0000761004007816 */ /* 0x001fe20000000000 */
[----:B------:R-:W-:Y:S06]  /*f280*/  BRA `(.L_x_6740) ;  /* 0x0000000800b47947 */ /* 0x000fec0003800000 */
.L_x_6745:
[----:B------:R-:W2:Y:S02]  /*f290*/  LDG.E.64 R2, desc[UR36][R2.64] ;  /* 0x0000002402027981 */ /* 0x000ea4000c1e1b00 */
[----:B--2---:R0:W1:Y:S01]  /*f2a0*/  F2I.F64.TRUNC R0, R2 ;  /* 0x0000000200007311 */ /* 0x004062000030d100 */
[----:B------:R-:W-:Y:S05]  /*f2b0*/  BRA `(.L_x_6740) ;  /* 0x0000000800a87947 */ /* 0x000fea0003800000 */
.L_x_6735:
        /* <DEDUP_REMOVED lines=12> */
.L_x_6749:
[----:B------:R-:W2:Y:S02]  /*f380*/  LDG.E.64 R2, desc[UR36][R2.64] ;  /* 0x0000002402027981 */ /* 0x000ea4000c1e1b00 */
[----:B--2---:R0:W1:Y:S01]  /*f390*/  F2I.F64.TRUNC R0, R2 ;  /* 0x0000000200007311 */ /* 0x004062000030d100 */
[----:B------:R-:W-:Y:S05]  /*f3a0*/  BRA `(.L_x_6740) ;  /* 0x00000008006c7947 */ /* 0x000fea0003800000 */
.L_x_6748:
        /* <DEDUP_REMOVED lines=28> */
.L_x_6751:
        /* <DEDUP_REMOVED lines=15> */
.L_x_6750:
[----:B------:R-:W2:Y:S02]  /*f660*/  LDG.E.U16 R4, desc[UR36][R2.64] ;  /* 0x0000002402047981 */ /* 0x000ea4000c1e1500 */
[----:B--2---:R-:W-:-:S06]  /*f670*/  IMAD.U32 R4, R4, 0x10000, RZ ;  /* 0x0001000004047824 */ /* 0x004fcc00078e00ff */
[----:B------:R-:W0:Y:S02]  /*f680*/  F2I.FTZ.TRUNC.NTZ R4, R4 ;  /* 0x0000000400047305 */ /* 0x000e24000021f100 */
[----:B0-----:R-:W-:Y:S01]  /*f690*/  PRMT R0, R4, 0x7610, R0 ;  /* 0x0000761004007816 */ /* 0x001fe20000000000 */
[----:B------:R-:W-:Y:S06]  /*f6a0*/  BRA `(.L_x_6740) ;  /* 0x0000000400ac7947 */ /* 0x000fec0003800000 */
.L_x_6747:
        /* <DEDUP_REMOVED lines=10> */
.L_x_6754:
        /* <DEDUP_REMOVED lines=21> */
.L_x_6758:
[----:B------:R-:W-:Y:S05]  /*f8a0*/  BSYNC B1 ;  /* 0x0000000000017941 */ /* 0x000fea0003800000 */
.L_x_6757:
[----:B------:R-:W-:Y:S01]  /*f8b0*/  IMAD.SHL.U32 R2, R2, 0x100000, RZ ;  /* 0x0010000002027824 */ /* 0x000fe200078e00ff */
[----:B------:R-:W-:-:S04]  /*f8c0*/  LEA R3, R0, 0x3b800000, 0x17 ;  /* 0x3b80000000037811 */ /* 0x000fc800078eb8ff */
[----:B------:R-:W-:-:S07]  /*f8d0*/  LOP3.LUT R4, R3, R2, R4, 0xfe, !PT ;  /* 0x0000000203047212 */ /* 0x000fce00078efe04 */
.L_x_6756:
[----:B------:R-:W-:Y:S05]  /*f8e0*/  BSYNC B0 ;  /* 0x0000000000007941 */ /* 0x000fea0003800000 */
.L_x_6755:
[----:B------:R-:W0:Y:S02]  /*f8f0*/  F2I.FTZ.TRUNC.NTZ R4, R4 ;  /* 0x0000000400047305 */ /* 0x000e24000021f100 */
[----:B0-----:R-:W-:Y:S01]  /*f900*/  PRMT R0, R4, 0x7610, R0 ;  /* 0x0000761004007816 */ /* 0x001fe20000000000 */
[----:B------:R-:W-:Y:S06]  /*f910*/  BRA `(.L_x_6740) ;  /* 0x0000000400107947 */ /* 0x000fec0003800000 */
.L_x_6753:
        /* <DEDUP_REMOVED lines=21> */
.L_x_6762:
[----:B------:R-:W-:Y:S05]  /*fa70*/  BSYNC B1 ;  /* 0x0000000000017941 */ /* 0x000fea0003800000 */
.L_x_6761:
[----:B------:R-:W-:Y:S01]  /*fa80*/  IMAD.SHL.U32 R2, R2, 0x200000, RZ ;  /* 0x0020000002027824 */ /* 0x000fe200078e00ff */
[----:B------:R-:W-:-:S04]  /*fa90*/  LEA R3, R0, 0x37800000, 0x17 ;  /* 0x3780000000037811 */ /* 0x000fc800078eb8ff */
[----:B------:R-:W-:-:S07]  /*faa0*/  LOP3.LUT R4, R3, R2, R4, 0xfe, !PT ;  /* 0x0000000203047212 */ /* 0x000fce00078efe04 */
.L_x_6760:
[----:B------:R-:W-:Y:S05]  /*fab0*/  BSYNC B0 ;  /* 0x0000000000007941 */ /* 0x000fea0003800000 */
.L_x_6759:
[----:B------:R-:W0:Y:S02]  /*fac0*/  F2I.FTZ.TRUNC.NTZ R4, R4 ;  /* 0x0000000400047305 */ /* 0x000e24000021f100 */
[----:B0-----:R-:W-:Y:S01]  /*fad0*/  PRMT R0, R4, 0x7610, R0 ;  /* 0x0000761004007816 */ /* 0x001fe20000000000 */
[----:B------:R-:W-:Y:S06]  /*fae0*/  BRA `(.L_x_6740) ;  /* 0x00000000009c7947 */ /* 0x000fec0003800000 */
.L_x_6752:
        /* <DEDUP_REMOVED lines=14> */
.L_x_6766:
[----:B------:R-:W-:Y:S05]  /*fbd0*/  BSYNC B0 ;  /* 0x0000000000007941 */ /* 0x000fea0003800000 */
.L_x_6765:
[----:B------:R-:W0:Y:S02]  /*fbe0*/  F2I.FTZ.TRUNC.NTZ R4, R4 ;  /* 0x0000000400047305 */ /* 0x000e24000021f100 */
[----:B0-----:R-:W-:Y:S01]  /*fbf0*/  PRMT R0, R4, 0x7610, R0 ;  /* 0x0000761004007816 */ /* 0x001fe20000000000 */
[----:B------:R-:W-:Y:S06]  /*fc00*/  BRA `(.L_x_6740) ;  /* 0x0000000000547947 */ /* 0x000fec0003800000 */
.L_x_6739:
        /* <DEDUP_REMOVED lines=16> */
.L_x_6767:
[----:B------:R-:W-:Y:S01]  /*fd10*/  PRMT R0, RZ, 0x7610, R0 ;  /* 0x00007610ff007816 */ /* 0x000fe20000000000 */
[----:B------:R-:W-:Y:S06]  /*fd20*/  BRA `(.L_x_6740) ;  /* 0x00000000000c7947 */ /* 0x000fec0003800000 */
.L_x_6764:
[----:B------:R0:W5:Y:S01]  /*fd30*/  LDG.E.U8 R0, desc[UR36][R2.64] ;  /* 0x0000002402007981 */ /* 0x000162000c1e1100 */
[----:B------:R-:W-:Y:S05]  /*fd40*/  BRA `(.L_x_6740) ;  /* 0x0000000000047947 */ /* 0x000fea0003800000 */
.L_x_6763:
[----:B------:R0:W5:Y:S02]  /*fd50*/  LDG.E.U8 R0, desc[UR36][R2.64] ;  /* 0x0000002402007981 */ /* 0x000164000c1e1100 */
.L_x_6740:
        /* <DEDUP_REMOVED lines=15> */
.L_x_6771:
[----:B------:R-:W-:Y:S01]  /*fe50*/  STG.E.U8 desc[UR36][R16.64], R19 ;  /* 0x0000001310007986 */ /* 0x000fe2000c101124 */
[----:B------:R-:W-:Y:S05]  /*fe60*/  EXIT ;  /* 0x000000000000794d */ /* 0x000fea0003800000 */
.L_x_6770:
        /* <DEDUP_REMOVED lines=12> */
.L_x_6774:
[----:B------:R-:W-:-:S04]  /*ff30*/  LOP3.LUT R19, R19, 0xffff, RZ, 0xc0, !PT ;  /* 0x0000ffff13137812 */ /* 0x000fc800078ec0ff */
[----:B------:R-:W-:-:S05]  /*ff40*/  PRMT R3, R19, 0x8880, RZ ;  /* 0x0000888013037816 */ /* 0x000fca00000000ff */
[----:B------:R-:W-:Y:S01]  /*ff50*/  STG.E desc[UR36][R16.64], R3 ;  /* 0x0000000310007986 */ /* 0x000fe2000c101924 */
[----:B------:R-:W-:Y:S05]  /*ff60*/  EXIT ;  /* 0x000000000000794d */ /* 0x000fea0003800000 */
.L_x_6773:
[----:B------:R-:W-:-:S04]  /*ff70*/  PRMT R3, R19, 0x8880, RZ ;  /* 0x0000888013037816 */ /* 0x000fc800000000ff */
[----:B------:R-:W-:-:S05]  /*ff80*/  PRMT R3, R3, 0x7710, RZ ;  /* 0x0000771003037816 */ /* 0x000fca00000000ff */
[----:B------:R-:W-:Y:S01]  /*ff90*/  STG.E.U16 desc[UR36][R16.64], R3 ;  /* 0x0000000310007986 */ /* 0x000fe2000c101524 */
[----:B------:R-:W-:Y:S05]  /*ffa0*/  EXIT ;  /* 0x000000000000794d */ /* 0x000fea0003800000 */
.L_x_6769:
        /* <DEDUP_REMOVED lines=9> */
.L_x_6776:
[----:B------:R-:W0:Y:S02]  /*10040*/  I2F.S8 R0, R19 ;  /* 0x0000001300007306 */ /* 0x000e240000001400 */
[----:B0-----:R-:W-:-:S05]  /*10050*/  F2FP.F16.F32.PACK_AB R0, RZ, R0 ;  /* 0x00000000ff00723e */ /* 0x001fca00000000ff */
[----:B------:R-:W-:Y:S01]  /*10060*/  STG.E.U16 desc[UR36][R16.64], R0 ;  /* 0x0000000010007986 */ /* 0x000fe2000c101524 */
[----:B------:R-:W-:Y:S05]  /*10070*/  EXIT ;  /* 0x000000000000794d */ /* 0x000fea0003800000 */
.L_x_6775:
        /* <DEDUP_REMOVED lines=10> */
.L_x_6778:
[----:B------:R-:W0:Y:S02]  /*10120*/  I2F.S8 R19, R19 ;  /* 0x0000001300137306 */ /* 0x000e240000001400 */
[----:B0-----:R-:W-:-:S04]  /*10130*/  F2FP.F16.F32.PACK_AB R3, RZ, R19 ;  /* 0x00000013ff03723e */ /* 0x001fc800000000ff */
[----:B------:R-:W-:-:S05]  /*10140*/  PRMT R3, R3, 0x5410, RZ ;  /* 0x0000541003037816 */ /* 0x000fca00000000ff */
[----:B------:R-:W-:Y:S01]  /*10150*/  STG.E desc[UR36][R16.64], R3 ;  /* 0x0000000310007986 */ /* 0x000fe2000c101924 */
[----:B------:R-:W-:Y:S05]  /*10160*/  EXIT ;  /* 0x000000000000794d */ /* 0x000fea0003800000 */
.L_x_6777:
[----:B------:R-:W-:-:S04]  /*10170*/  PRMT R2, R19, 0x8880, RZ ;  /* 0x0000888013027816 */ /* 0x000fc800000000ff */
[----:B------:R-:W-:-:S06]  /*10180*/  PRMT R2, R2, 0x7710, RZ ;  /* 0x0000771002027816 */ /* 0x000fcc00000000ff */
[----:B------:R-:W0:Y:S02]  /*10190*/  I2F.F64.S16 R2, R2 ;  /* 0x0000000200027312 */ /* 0x000e240000101c00 */
[----:B0-----:R-:W-:Y:S01]  /*101a0*/  STG.E.64 desc[UR36][R16.64], R2 ;  /* 0x0000000210007986 */ /* 0x001fe2000c101b24 */
[----:B------:R-:W-:Y:S05]  /*101b0*/  EXIT ;  /* 0x000000000000794d */ /* 0x000fea0003800000 */
.L_x_6768:
        /* <DEDUP_REMOVED lines=12> */
.L_x_6781:
[----:B------:R-:W-:Y:S02]  /*10280*/  PRMT R4, R19, 0x8880, RZ ;  /* 0x0000888013047816 */ /* 0x000fe400000000ff */
[----:B------:R-:W-:Y:S02]  /*10290*/  CS2R R6, SRZ ;  /* 0x0000000000067805 */ /* 0x000fe4000001ff00 */
[----:B------:R-:W-:-:S06]  /*102a0*/  PRMT R4, R4, 0x7710, RZ ;  /* 0x0000771004047816 */ /* 0x000fcc00000000ff */
[----:B------:R-:W0:Y:S02]  /*102b0*/  I2F.F64.S16 R4, R4 ;  /* 0x0000000400047312 */ /* 0x000e240000101c00 */
[----:B0-----:R-:W-:Y:S01]  /*102c0*/  STG.E.128 desc[UR36][R16.64], R4 ;  /* 0x0000000410007986 */ /* 0x001fe2000c101d24 */
[----:B------:R-:W-:Y:S05]  /*102d0*/  EXIT ;  /* 0x000000000000794d */ /* 0x000fea0003800000 */
.L_x_6780:
        /* <DEDUP_REMOVED lines=21> */
.L_x_6785:
[----:B------:R-:W-:Y:S05]  /*10430*/  BSYNC B0 ;  /* 0x0000000000007941 */ /* 0x000fea0003800000 */
.L_x_6784:
[----:B------:R-:W-:-:S05]  /*10440*/  LOP3.LUT R3, R0, R3, RZ, 0xfc, !PT ;  /* 0x0000000300037212 */ /* 0x000fca00078efcff */
[----:B------:R-:W-:Y:S01]  /*10450*/  STG.E.U8 desc[UR36][R16.64], R3 ;  /* 0x0000000310007986 */ /* 0x000fe2000c101124 */
[----:B------:R-:W-:Y:S05]  /*10460*/  EXIT ;  /* 0x000000000000794d */ /* 0x000fea0003800000 */
.L_x_6783:
        /* <DEDUP_REMOVED lines=13> */
.L_x_6787:
[----:B------:R-:W-:Y:S01]  /*10540*/  IMAD.MOV.U32 R0, RZ, RZ, 0x7f ;  /* 0x0000007fff007424 */ /* 0x000fe200078e00ff */
[----:B------:R-:W-:-:S04]  /*10550*/  ISETP.GT.U32.AND P0, PT, R2, 0x7f800000, PT ;  /* 0x7f8000000200780c */ /* 0x000fc80003f04070 */
[----:B------:R-:W-:-:S09]  /*10560*/  SEL R0, R0, 0x7c, P0 ;  /* 0x0000007c00007807 */ /* 0x000fd20000000000 */
.L_x_6788:
[----:B------:R-:W-:Y:S05]  /*10570*/  BSYNC B0 ;  /* 0x0000000000007941 */ /* 0x000fea0003800000 */
.L_x_6786:
[----:B------:R-:W-:-:S04]  /*10580*/  LOP3.LUT R2, R19, 0x80000000, RZ, 0xc0, !PT ;  /* 0x8000000013027812 */ /* 0x000fc800078ec0ff */
[----:B------:R-:W-:-:S04]  /*10590*/  SHF.R.U32.HI R3, RZ, 0x18, R2 ;  /* 0x00000018ff037819 */ /* 0x000fc80000011602 */
[----:B------:R-:W-:-:S05]  /*105a0*/  LOP3.LUT R3, R0, R3, RZ, 0xfc, !PT ;  /* 0x0000000300037212 */ /* 0x000fca00078efcff */
[----:B------:R-:W-:Y:S01]  /*105b0*/  STG.E.U8 desc[UR36][R16.64], R3 ;  /* 0x0000000310007986 */ /* 0x000fe2000c101124 */
[----:B------:R-:W-:Y:S05]  /*105c0*/  EXIT ;  /* 0x000000000000794d */ /* 0x000fea0003800000 */
.L_x_6782:
[----:B------:R-:W0:Y:S02]  /*105d0*/  I2F.S8 R0, R19 ;  /* 0x0000001300007306 */ /* 0x000e240000001400 */
[----:B0-----:R-:W-:-:S05]  /*105e0*/  F2FP.BF16.F32.PACK_AB R0, RZ, R0 ;  /* 0x00000000ff00723e */ /* 0x001fca00000010ff */
[----:B------:R-:W-:Y:S01]  /*105f0*/  STG.E.U16 desc[UR36][R16.64], R0 ;  /* 0x0000000010007986 */ /* 0x000fe2000c101524 */
[----:B------:R-:W-:Y:S05]  /*10600*/  EXIT ;  /* 0x000000000000794d */ /* 0x000fea0003800000 */
.L_x_6779:
        /* <DEDUP_REMOVED lines=12> */
.L_x_6791:
        /* <DEDUP_REMOVED lines=17> */
.L_x_6794:
[----:B------:R-:W-:-:S04]  /*107e0*/  LOP3.LUT R2, R19, 0x80000000, RZ, 0xc0, !PT ;  /* 0x8000000013027812 */ /* 0x000fc800078ec0ff */
[----:B------:R-:W-:-:S04]  /*107f0*/  SHF.R.U32.HI R3, RZ, 0x18, R2 ;  /* 0x00000018ff037819 */ /* 0x000fc80000011602 */
[----:B------:R-:W-:-:S04]  /*10800*/  LOP3.LUT R0, R0, R3, RZ, 0xfc, !PT ;  /* 0x0000000300007212 */ /* 0x000fc800078efcff */
[----:B------:R-:W-:-:S07]  /*10810*/  PRMT R8, R0, 0x7610, R8 ;  /* 0x0000761000087816 */ /* 0x000fce0000000008 */
.L_x_6793:
[----:B------:R-:W-:Y:S05]  /*10820*/  BSYNC B0 ;  /* 0x0000000000007941 */ /* 0x000fea0003800000 */
.L_x_6792:
[----:B------:R-:W-:Y:S01]  /*10830*/  STG.E.U8 desc[UR36][R16.64], R8 ;  /* 0x0000000810007986 */ /* 0x000fe2000c101124 */
[----:B------:R-:W-:Y:S05]  /*10840*/  EXIT ;  /* 0x000000000000794d */ /* 0x000fea0003800000 */
.L_x_6790:
        /* <DEDUP_REMOVED lines=17> */
.L_x_6797:
[----:B------:R-:W-:-:S04]  /*10960*/  LOP3.LUT R2, R19, 0x80000000, RZ, 0xc0, !PT ;  /* 0x8000000013027812 */ /* 0x000fc800078ec0ff */
[----:B------:R-:W-:-:S04]  /*10970*/  SHF.R.U32.HI R3, RZ, 0x18, R2 ;  /* 0x00000018ff037819 */ /* 0x000fc80000011602 */
[----:B------:R-:W-:-:S04]  /*10980*/  LOP3.LUT R0, R0, R3, RZ, 0xfc, !PT ;  /* 0x0000000300007212 */ /* 0x000fc800078efcff */
[----:B------:R-:W-:-:S07]  /*10990*/  PRMT R8, R0, 0x7610, R8 ;  /* 0x0000761000087816 */ /* 0x000fce0000000008 */
.L_x_6796:
[----:B------:R-:W-:Y:S05]  /*109a0*/  BSYNC B0 ;  /* 0x0000000000007941 */ /* 0x000fea0003800000 */
.L_x_6795:
[----:B------:R-:W-:Y:S01]  /*109b0*/  STG.E.U8 desc[UR36][R16.64], R8 ;  /* 0x0000000810007986 */ /* 0x000fe2000c101124 */
[----:B------:R-:W-:Y:S05]  /*109c0*/  EXIT ;  /* 0x000000000000794d */ /* 0x000fea0003800000 */
.L_x_6789:
        /* <DEDUP_REMOVED lines=22> */
.L_x_6772:
        /* <DEDUP_REMOVED lines=16> */
.L_x_6800:
[----:B------:R-:W-:Y:S05]  /*10c30*/  EXIT ;  /* 0x000000000000794d */ /* 0x000fea0003800000 */
.L_x_6799:
[----:B------:R-:W-:-:S04]  /*10c40*/  LOP3.LUT R19, R19, 0xffff, RZ, 0xc0, !PT ;  /* 0x0000ffff13137812 */ /* 0x000fc800078ec0ff */
[----:B------:R-:W-:-:S05]  /*10c50*/  PRMT R19, R19, 0x8880, RZ ;  /* 0x0000888013137816 */ /* 0x000fca00000000ff */
[----:B------:R-:W-:-:S05]  /*10c60*/  IMAD.MOV.U32 R2, RZ, RZ, R19 ;  /* 0x000000ffff027224 */ /* 0x000fca00078e0013 */
[----:B------:R-:W-:-:S05]  /*10c70*/  SHF.R.S32.HI R3, RZ, 0x1f, R2 ;  /* 0x0000001fff037819 */ /* 0x000fca0000011402 */
[----:B------:R-:W-:Y:S01]  /*10c80*/  STG.E.64 desc[UR36][R16.64], R2 ;  /* 0x0000000210007986 */ /* 0x000fe2000c101b24 */
[----:B------:R-:W-:Y:S05]  /*10c90*/  EXIT ;  /* 0x000000000000794d */ /* 0x000fea0003800000 */
.L_x_6798:
[----:B------:R-:W-:-:S04]  /*10ca0*/  LOP3.LUT R19, R19, 0xffff, RZ, 0xc0, !PT ;  /* 0x0000ffff13137812 */ /* 0x000fc800078ec0ff */
[----:B------:R-:W-:-:S05]  /*10cb0*/  PRMT R3, R19, 0x8880, RZ ;  /* 0x0000888013037816 */ /* 0x000fca00000000ff */
[----:B------:R-:W-:Y:S01]  /*10cc0*/  STG.E desc[UR36][R16.64], R3 ;  /* 0x0000000310007986 */ /* 0x000fe2000c101924 */
[----:B------:R-:W-:Y:S05]  /*10cd0*/  EXIT ;  /* 0x000000000000794d */ /* 0x000fea0003800000 */
.L_x_6801:
        /* <DEDUP_REMOVED lines=10> */
.L_x_26183:


//--------------------- .text._ZN2at6native27unrolled_elementwise_kernelINS0_13BinaryFunctorIaaaNS0_17BitwiseXorFunctorIaEEEESt5arrayIPcLm3EELi4E23TrivialOffsetCalculatorILi2EjES9_ILi1EjENS0_6memory12LoadWithCastILi2EEENSC_13StoreWithCastILi1EEEEEviT_T0_T2_T3_T4_T5_ --------------------------
	.section	.text._ZN2at6native27unrolled_elementwise_kernelINS0_13BinaryFunctorIaaaNS0_17BitwiseXorFunctorIaEEEESt5arrayIPcLm3EELi4E23TrivialOffsetCalculatorILi2EjES9_ILi1EjENS0_6memory12LoadWithCastILi2EEENSC_13StoreWithCastILi1EEEEEviT_T0_T2_T3_T4_T5_,"ax",@progbits
	.align	128
        .global         _ZN2at6native27unrolled_elementwise_kernelINS0_13BinaryFunctorIaaaNS0_17BitwiseXorFunctorIaEEEESt5arrayIPcLm3EELi4E23TrivialOffsetCalculatorILi2EjES9_ILi1EjENS0_6memory12LoadWithCastILi2EEENSC_13StoreWithCastILi1EEEEEviT_T0_T2_T3_T4_T5_
        .type           _ZN2at6native27unrolled_elementwise_kernelINS0_13BinaryFunctorIaaaNS0_17BitwiseXorFunctorIaEEEESt5arrayIPcLm3EELi4E23TrivialOffsetCalculatorILi2EjES9_ILi1EjENS0_6memory12LoadWithCastILi2EEENSC_13StoreWithCastILi1EEEEEviT_T0_T2_T3_T4_T5_,@function
        .size           _ZN2at6native27unrolled_elementwise_kernelINS0_13BinaryFunctorIaaaNS0_17BitwiseXorFunctorIaEEEESt5arrayIPcLm3EELi4E23TrivialOffsetCalculatorILi2EjES9_ILi1EjENS0_6memory12LoadWithCastILi2EEENSC_13StoreWithCastILi1EEEEEviT_T0_T2_T3_T4_T5_,(.L_x_26184 - _ZN2at6native27unrolled_elementwise_kernelINS0_13BinaryFunctorIaaaNS0_17BitwiseXorFunctorIaEEEESt5arrayIPcLm3EELi4E23TrivialOffsetCalculatorILi2EjES9_ILi1EjENS0_6memory12LoadWithCastILi2EEENSC_13StoreWithCastILi1EEEEEviT_T0_T2_T3_T4_T5_)
        .other          _ZN2at6native27unrolled_elementwise_kernelINS0_13BinaryFunctorIaaaNS0_17BitwiseXorFunctorIaEEEESt5arrayIPcLm3EELi4E23TrivialOffsetCalculatorILi2EjES9_ILi1EjENS0_6memory12LoadWithCastILi2EEENSC_13StoreWithCastILi1EEEEEviT_T0_T2_T3_T4_T5_,@"STO_CUDA_ENTRY STV_DEFAULT"
_ZN2at6native27unrolled_elementwise_kernelINS0_13BinaryFunctorIaaaNS0_17BitwiseXorFunctorIaEEEESt5arrayIPcLm3EELi4E23TrivialOffsetCalculatorILi2EjES9_ILi1EjENS0_6memory12LoadWithCastILi2EEENSC_13StoreWithCastILi1EEEEEviT_T0_T2_T3_T4_T5_:
.text._ZN2at6native27unrolled_elementwise_kernelINS0_13BinaryFunctorIaaaNS0_17BitwiseXorFunctorIaEEEESt5arrayIPcLm3EELi4E23TrivialOffsetCalculatorILi2EjES9_ILi1EjENS0_6memory12LoadWithCastILi2EEENSC_13StoreWithCastILi1EEEEEviT_T0_T2_T3_T4_T5_:
        /* <DEDUP_REMOVED lines=33> */
.L_x_6807:
[----:B------:R3:W5:Y:S01]  /*0210*/  LDG.E.U8 R22, desc[UR36][R4.64] ;  /* 0x0000002404167981 */ /* 0x000762000c1e1100 */
[----:B------:R-:W-:Y:S05]  /*0220*/  BRA `(.L_x_6809) ;  /* 0x0000000c00587947 */ /* 0x000fea0003800000 */
.L_x_6806:
        /* <DEDUP_REMOVED lines=8> */
.L_x_6811:
[----:B------:R1:W5:Y:S01]  /*02b0*/  LDG.E.U8 R22, desc[UR36][R4.64] ;  /* 0x0000002404167981 */ /* 0x000362000c1e1100 */
[----:B------:R-:W-:Y:S05]  /*02c0*/  BRA `(.L_x_6809) ;  /* 0x0000000c00307947 */ /* 0x000fea0003800000 */
.L_x_6810:
[----:B------:R2:W5:Y:S01]  /*02d0*/  LDG.E.U16 R22, desc[UR36][R4.64] ;  /* 0x0000002404167981 */ /* 0x000562000c1e1500 */
[----:B------:R-:W-:Y:S05]  /*02e0*/  BRA `(.L_x_6809) ;  /* 0x0000000c00287947 */ /* 0x000fea0003800000 */
.L_x_6805:
        /* <DEDUP_REMOVED lines=9> */
.L_x_6813:
[----:B------:R-:W2:Y:S02]  /*0380*/  LDG.E.U16 R0, desc[UR36][R4.64] ;  /* 0x0000002404007981 */ /* 0x000ea4000c1e1500 */
[----:B--2---:R-:W-:-:S06]  /*0390*/  HADD2.F32 R0, -RZ, R0.H0_H0 ;  /* 0x20000000ff007230 */ /* 0x004fcc0000004100 */
[----:B------:R-:W0:Y:S02]  /*03a0*/  F2I.FTZ.TRUNC.NTZ R0, R0 ;  /* 0x0000000000007305 */ /* 0x000e24000021f100 */
[----:B0-----:R-:W-:Y:S01]  /*03b0*/  PRMT R22, R0, 0x7610, R22 ;  /* 0x0000761000167816 */ /* 0x001fe20000000016 */
[----:B------:R-:W-:Y:S06]  /*03c0*/  BRA `(.L_x_6809) ;  /* 0x0000000800f07947 */ /* 0x000fec0003800000 */
.L_x_6812:
        /* <DEDUP_REMOVED lines=9> */
.L_x_6815:
[----:B------:R-:W2:Y:S02]  /*0460*/  LDG.E.U16 R4, desc[UR36][R4.64] ;  /* 0x0000002404047981 */ /* 0x000ea4000c1e1500 */
[----:B--2---:R-:W-:-:S06]  /*0470*/  HADD2.F32 R0, -RZ, R4.H0_H0 ;  /* 0x20000004ff007230 */ /* 0x004fcc0000004100 */
[----:B------:R-:W0:Y:S02]  /*0480*/  F2I.FTZ.TRUNC.NTZ R0, R0 ;  /* 0x0000000000007305 */ /* 0x000e24000021f100 */
[----:B0-----:R-:W-:Y:S01]  /*0490*/  PRMT R22, R0, 0x7610, R22 ;  /* 0x0000761000167816 */ /* 0x001fe20000000016 */
[----:B------:R-:W-:Y:S06]  /*04a0*/  BRA `(.L_x_6809) ;  /* 0x0000000800b87947 */ /* 0x000fec0003800000 */
.L_x_6814:
[----:B------:R-:W2:Y:S02]  /*04b0*/  LDG.E.64 R4, desc[UR36][R4.64] ;  /* 0x0000002404047981 */ /* 0x000ea4000c1e1b00 */
[----:B--2---:R0:W1:Y:S01]  /*04c0*/  F2I.F64.TRUNC R22, R4 ;  /* 0x0000000400167311 */ /* 0x004062000030d100 */
[----:B------:R-:W-:Y:S05]  /*04d0*/  BRA `(.L_x_6809) ;  /* 0x0000000800ac7947 */ /* 0x000fea0003800000 */
.L_x_6804:
        /* <DEDUP_REMOVED lines=12> */
.L_x_6818:
[----:B------:R-:W2:Y:S02]  /*05a0*/  LDG.E.64 R4, desc[UR36][R4.64] ;  /* 0x0000002404047981 */ /* 0x000ea4000c1e1b00 */
[----:B--2---:R0:W1:Y:S01]  /*05b0*/  F2I.F64.TRUNC R22, R4 ;  /* 0x0000000400167311 */ /* 0x004062000030d100 */
[----:B------:R-:W-:Y:S05]  /*05c0*/  BRA `(.L_x_6809) ;  /* 0x0000000800707947 */ /* 0x000fea0003800000 */
.L_x_6817:
        /* <DEDUP_REMOVED lines=28> */
.L_x_6820:
        /* <DEDUP_REMOVED lines=16> */
.L_x_6819:
[----:B------:R-:W2:Y:S02]  /*0890*/  LDG.E.U16 R0, desc[UR36][R4.64] ;  /* 0x0000002404007981 */ /* 0x000ea4000c1e1500 */
[----:B--2---:R-:W-:-:S06]  /*08a0*/  IMAD.U32 R0, R0, 0x10000, RZ ;  /* 0x0001000000007824 */ /* 0x004fcc00078e00ff */
[----:B------:R-:W0:Y:S02]  /*08b0*/  F2I.FTZ.TRUNC.NTZ R0, R0 ;  /* 0x0000000000007305 */ /* 0x000e24000021f100 */
[----:B0-----:R-:W-:Y:S01]  /*08c0*/  PRMT R22, R0, 0x7610, R22 ;  /* 0x0000761000167816 */ /* 0x001fe20000000016 */
[----:B------:R-:W-:Y:S06]  /*08d0*/  BRA `(.L_x_6809) ;  /* 0x0000000400ac7947 */ /* 0x000fec0003800000 */
.L_x_6816:
        /* <DEDUP_REMOVED lines=10> */
.L_x_6823:
        /* <DEDUP_REMOVED lines=21> */
.L_x_6827:
[----:B------:R-:W-:Y:S05]  /*0ad0*/  BSYNC B1 ;  /* 0x0000000000017941 */ /* 0x000fea0003800000 */
.L_x_6826:
[----:B------:R-:W-:Y:S01]  /*0ae0*/  LEA R5, R0, 0x3b800000, 0x17 ;  /* 0x3b80000000057811 */ /* 0x000fe200078eb8ff */
[----:B------:R-:W-:-:S05]  /*0af0*/  IMAD.SHL.U32 R0, R3, 0x100000, RZ ;  /* 0x0010000003007824 */ /* 0x000fca00078e00ff */
[----:B------:R-:W-:-:S07]  /*0b00*/  LOP3.LUT R0, R5, R0, R6, 0xfe, !PT ;  /* 0x0000000005007212 */ /* 0x000fce00078efe06 */
.L_x_6825:
[----:B------:R-:W-:Y:S05]  /*0b10*/  BSYNC B0 ;  /* 0x0000000000007941 */ /* 0x000fea0003800000 */
.L_x_6824:
[----:B------:R-:W0:Y:S02]  /*0b20*/  F2I.FTZ.TRUNC.NTZ R0, R0 ;  /* 0x0000000000007305 */ /* 0x000e24000021f100 */
[----:B0-----:R-:W-:Y:S01]  /*0b30*/  PRMT R22, R0, 0x7610, R22 ;  /* 0x0000761000167816 */ /* 0x001fe20000000016 */
[----:B------:R-:W-:Y:S06]  /*0b40*/  BRA `(.L_x_6809) ;  /* 0x0000000400107947 */ /* 0x000fec0003800000 */
.L_x_6822:
        /* <DEDUP_REMOVED lines=21> */
.L_x_6831:
[----:B------:R-:W-:Y:S05]  /*0ca0*/  BSYNC B1 ;  /* 0x0000000000017941 */ /* 0x000fea0003800000 */
.L_x_6830:
[----:B------:R-:W-:Y:S01]  /*0cb0*/  LEA R5, R0, 0x37800000, 0x17 ;  /* 0x3780000000057811 */ /* 0x000fe200078eb8ff */
[----:B------:R-:W-:-:S05]  /*0cc0*/  IMAD.SHL.U32 R0, R3, 0x200000, RZ ;  /* 0x0020000003007824 */ /* 0x000fca00078e00ff */
[----:B------:R-:W-:-:S07]  /*0cd0*/  LOP3.LUT R0, R5, R0, R6, 0xfe, !PT ;  /* 0x0000000005007212 */ /* 0x000fce00078efe06 */
.L_x_6829:
[----:B------:R-:W-:Y:S05]  /*0ce0*/  BSYNC B0 ;  /* 0x0000000000007941 */ /* 0x000fea0003800000 */
.L_x_6828:
[----:B------:R-:W0:Y:S02]  /*0cf0*/  F2I.FTZ.TRUNC.NTZ R0, R0 ;  /* 0x0000000000007305 */ /* 0x000e24000021f100 */
[----:B0-----:R-:W-:Y:S01]  /*0d00*/  PRMT R22, R0, 0x7610, R22 ;  /* 0x0000761000167816 */ /* 0x001fe20000000016 */
[----:B------:R-:W-:Y:S06]  /*0d10*/  BRA `(.L_x_6809) ;  /* 0x00000000009c7947 */ /* 0x000fec0003800000 */
.L_x_6821:
        /* <DEDUP_REMOVED lines=14> */
.L_x_6835:
[----:B------:R-:W-:Y:S05]  /*0e00*/  BSYNC B0 ;  /* 0x0000000000007941 */ /* 0x000fea0003800000 */
.L_x_6834:
[----:B------:R-:W0:Y:S02]  /*0e10*/  F2I.FTZ.TRUNC.NTZ R0, R0 ;  /* 0x0000000000007305 */ /* 0x000e24000021f100 */
[----:B0-----:R-:W-:Y:S01]  /*0e20*/  PRMT R22, R0, 0x7610, R22 ;  /* 0x0000761000167816 */ /* 0x001fe20000000016 */
[----:B------:R-:W-:Y:S06]  /*0e30*/  BRA `(.L_x_6809) ;  /* 0x0000000000547947 */ /* 0x000fec0003800000 */
.L_x_6808:
        /* <DEDUP_REMOVED lines=16> */
.L_x_6836:
[----:B------:R-:W-:Y:S01]  /*0f40*/  PRMT R22, RZ, 0x7610, R22 ;  /* 0x00007610ff167816 */ /* 0x000fe20000000016 */
[----:B------:R-:W-:Y:S06]  /*0f50*/  BRA `(.L_x_6809) ;  /* 0x00000000000c7947 */ /* 0x000fec0003800000 */
.L_x_6833:
[----:B------:R0:W5:Y:S01]  /*0f60*/  LDG.E.U8 R22, desc[UR36][R4.64] ;  /* 0x0000002404167981 */ /* 0x000162000c1e1100 */
[----:B------:R-:W-:Y:S05]  /*0f70*/  BRA `(.L_x_6809) ;  /* 0x0000000000047947 */ /* 0x000fea0003800000 */
.L_x_6832:
[----:B------:R0:W5:Y:S02]  /*0f80*/  LDG.E.U8 R22, desc[UR36][R4.64] ;  /* 0x0000002404167981 */ /* 0x000164000c1e1100 */
.L_x_6809:
        /* <DEDUP_REMOVED lines=18> */
.L_x_6840:
[----:B------:R1:W5:Y:S01]  /*10b0*/  LDG.E.U8 R25, desc[UR36][R4.64] ;  /* 0x0000002404197981 */ /* 0x000362000c1e1100 */
[----:B------:R-:W-:Y:S05]  /*10c0*/  BRA `(.L_x_6842) ;  /* 0x0000000c00547947 */ /* 0x000fea0003800000 */
.L_x_6839:
        /* <DEDUP_REMOVED lines=8> */
.L_x_6844:
[----:B------:R3:W5:Y:S01]  /*1150*/  LDG.E.U8 R25, desc[UR36][R4.64] ;  /* 0x0000002404197981 */ /* 0x000762000c1e1100 */
[----:B------:R-:W-:Y:S05]  /*1160*/  BRA `(.L_x_6842) ;  /* 0x0000000c002c7947 */ /* 0x000fea0003800000 */
.L_x_6843:
[----:B------:R2:W5:Y:S01]  /*1170*/  LDG.E.U16 R25, desc[UR36][R4.64] ;  /* 0x0000002404197981 */ /* 0x000562000c1e1500 */
[----:B------:R-:W-:Y:S05]  /*1180*/  BRA `(.L_x_6842) ;  /* 0x0000000c00247947 */ /* 0x000fea0003800000 */
.L_x_6838:
        /* <DEDUP_REMOVED lines=9> */
.L_x_6846:
[----:B------:R-:W2:Y:S02]  /*1220*/  LDG.E.U16 R0, desc[UR36][R4.64] ;  /* 0x0000002404007981 */ /* 0x000ea4000c1e1500 */
[----:B--2---:R-:W-:-:S06]  /*1230*/  HADD2.F32 R0, -RZ, R0.H0_H0 ;  /* 0x20000000ff007230 */ /* 0x004fcc0000004100 */
[----:B------:R-:W0:Y:S02]  /*1240*/  F2I.FTZ.TRUNC.NTZ R0, R0 ;  /* 0x0000000000007305 */ /* 0x000e24000021f100 */
[----:B0-----:R-:W-:Y:S01]  /*1250*/  PRMT R25, R0, 0x7610, R25 ;  /* 0x0000761000197816 */ /* 0x001fe20000000019 */
[----:B------:R-:W-:Y:S06]  /*1260*/  BRA `(.L_x_6842) ;  /* 0x0000000800ec7947 */ /* 0x000fec0003800000 */
.L_x_6845:
        /* <DEDUP_REMOVED lines=9> */
.L_x_6848:
[----:B------:R-:W2:Y:S02]  /*1300*/  LDG.E.U16 R4, desc[UR36][R4.64] ;  /* 0x0000002404047981 */ /* 0x000ea4000c1e1500 */
[----:B--2---:R-:W-:-:S06]  /*1310*/  HADD2.F32 R0, -RZ, R4.H0_H0 ;  /* 0x20000004ff007230 */ /* 0x004fcc0000004100 */
[----:B------:R-:W0:Y:S02]  /*1320*/  F2I.FTZ.TRUNC.NTZ R0, R0 ;  /* 0x0000000000007305 */ /* 0x000e24000021f100 */
[----:B0-----:R-:W-:Y:S01]  /*1330*/  PRMT R25, R0, 0x7610, R25 ;  /* 0x0000761000197816 */ /* 0x001fe20000000019 */
[----:B------:R-:W-:Y:S06]  /*1340*/  BRA `(.L_x_6842) ;  /* 0x0000000800b47947 */ /* 0x000fec0003800000 */
.L_x_6847:
[----:B------:R-:W2:Y:S02]  /*1350*/  LDG.E.64 R4, desc[UR36][R4.64] ;  /* 0x0000002404047981 */ /* 0x000ea4000c1e1b00 */
[----:B--2---:R0:W1:Y:S01]  /*1360*/  F2I.F64.TRUNC R25, R4 ;  /* 0x0000000400197311 */ /* 0x004062000030d100 */
[----:B------:R-:W-:Y:S05]  /*1370*/  BRA `(.L_x_6842) ;  /* 0x0000000800a87947 */ /* 0x000fea0003800000 */
.L_x_6837:
        /* <DEDUP_REMOVED lines=12> */
.L_x_6851:
[----:B------:R-:W2:Y:S02]  /*1440*/  LDG.E.64 R4, desc[UR36][R4.64] ;  /* 0x0000002404047981 */ /* 0x000ea4000c1e1b00 */
[----:B--2---:R0:W1:Y:S01]  /*1450*/  F2I.F64.TRUNC R25, R4 ;  /* 0x0000000400197311 */ /* 0x004062000030d100 */
[----:B------:R-:W-:Y:S05]  /*1460*/  BRA `(.L_x_6842) ;  /* 0x00000008006c7947 */ /* 0x000fea0003800000 */
.L_x_6850:
        /* <DEDUP_REMOVED lines=28> */
.L_x_6853:
        /* <DEDUP_REMOVED lines=15> */
.L_x_6852:
[----:B------:R-:W2:Y:S02]  /*1720*/  LDG.E.U16 R0, desc[UR36][R4.64] ;  /* 0x0000002404007981 */ /* 0x000ea4000c1e1500 */
[----:B--2---:R-:W-:-:S06]  /*1730*/  IMAD.U32 R0, R0, 0x10000, RZ ;  /* 0x0001000000007824 */ /* 0x004fcc00078e00ff */
[----:B------:R-:W0:Y:S02]  /*1740*/  F2I.FTZ.TRUNC.NTZ R0, R0 ;  /* 0x0000000000007305 */ /* 0x000e24000021f100 */
[----:B0-----:R-:W-:Y:S01]  /*1750*/  PRMT R25, R0, 0x7610, R25 ;  /* 0x0000761000197816 */ /* 0x001fe20000000019 */
[----:B------:R-:W-:Y:S06]  /*1760*/  BRA `(.L_x_6842) ;  /* 0x0000000400ac7947 */ /* 0x000fec0003800000 */
.L_x_6849:
        /* <DEDUP_REMOVED lines=10> */
.L_x_6856:
        /* <DEDUP_REMOVED lines=21> */
.L_x_6860:
[----:B------:R-:W-:Y:S05]  /*1960*/  BSYNC B1 ;  /* 0x0000000000017941 */ /* 0x000fea0003800000 */
.L_x_6859:
[----:B------:R-:W-:Y:S01]  /*1970*/  LEA R5, R0, 0x3b800000, 0x17 ;  /* 0x3b80000000057811 */ /* 0x000fe200078eb8ff */
[----:B------:R-:W-:-:S05]  /*1980*/  IMAD.SHL.U32 R0, R3, 0x100000, RZ ;  /* 0x0010000003007824 */ /* 0x000fca00078e00ff */
[----:B------:R-:W-:-:S07]  /*1990*/  LOP3.LUT R0, R5, R0, R6, 0xfe, !PT ;  /* 0x0000000005007212 */ /* 0x000fce00078efe06 */
.L_x_6858:
[----:B------:R-:W-:Y:S05]  /*19a0*/  BSYNC B0 ;  /* 0x0000000000007941 */ /* 0x000fea0003800000 */
.L_x_6857:
[----:B------:R-:W0:Y:S02]  /*19b0*/  F2I.FTZ.TRUNC.NTZ R0, R0 ;  /* 0x0000000000007305 */ /* 0x000e24000021f100 */
[----:B0-----:R-:W-:Y:S01]  /*19c0*/  PRMT R25, R0, 0x7610, R25 ;  /* 0x0000761000197816 */ /* 0x001fe20000000019 */
[----:B------:R-:W-:Y:S06]  /*19d0*/  BRA `(.L_x_6842) ;  /* 0x0000000400107947 */ /* 0x000fec0003800000 */
.L_x_6855:
        /* <DEDUP_REMOVED lines=21> */
.L_x_6864:
[----:B------:R-:W-:Y:S05]  /*1b30*/  BSYNC B1 ;  /* 0x0000000000017941 */ /* 0x000fea0003800000 */
.L_x_6863:
[----:B------:R-:W-:Y:S01]  /*1b40*/  LEA R5, R0, 0x37800000, 0x17 ;  /* 0x3780000000057811 */ /* 0x000fe200078eb8ff */
[----:B------:R-:W-:-:S05]  /*1b50*/  IMAD.SHL.U32 R0, R3, 0x200000, RZ ;  /* 0x0020000003007824 */ /* 0x000fca00078e00ff */
[----:B------:R-:W-:-:S07]  /*1b60*/  LOP3.LUT R0, R5, R0, R6, 0xfe, !PT ;  /* 0x0000000005007212 */ /* 0x000fce00078efe06 */
.L_x_6862:
[----:B------:R-:W-:Y:S05]  /*1b70*/  BSYNC B0 ;  /* 0x0000000000007941 */ /* 0x000fea0003800000 */
.L_x_6861:
[----:B------:R-:W0:Y:S02]  /*1b80*/  F2I.FTZ.TRUNC.NTZ R0, R0 ;  /* 0x0000000000007305 */ /* 0x000e24000021f100 */
[----:B0-----:R-:W-:Y:S01]  /*1b90*/  PRMT R25, R0, 0x7610, R25 ;  /* 0x0000761000197816 */ /* 0x001fe20000000019 */
[----:B------:R-:W-:Y:S06]  /*1ba0*/  BRA `(.L_x_6842) ;  /* 0x00000000009c7947 */ /* 0x000fec0003800000 */
.L_x_6854:
        /* <DEDUP_REMOVED lines=14> */
.L_x_6868:
[----:B------:R-:W-:Y:S05]  /*1c90*/  BSYNC B0 ;  /* 0x0000000000007941 */ /* 0x000fea0003800000 */
.L_x_6867:
[----:B------:R-:W0:Y:S02]  /*1ca0*/  F2I.FTZ.TRUNC.NTZ R0, R0 ;  /* 0x0000000000007305 */ /* 0x000e24000021f100 */
[----:B0-----:R-:W-:Y:S01]  /*1cb0*/  PRMT R25, R0, 0x7610, R25 ;  /* 0x0000761000197816 */ /* 0x001fe20000000019 */
[----:B------:R-:W-:Y:S06]  /*1cc0*/  BRA `(.L_x_6842) ;  /* 0x0000000000547947 */ /* 0x000fec0003800000 */
.L_x_6841:
        /* <DEDUP_REMOVED lines=16> */
.L_x_6869:
[----:B------:R-:W-:Y:S01]  /*1dd0*/  PRMT R25, RZ, 0x7610, R25 ;  /* 0x00007610ff197816 */ /* 0x000fe20000000019 */
[----:B------:R-:W-:Y:S06]  /*1de0*/  BRA `(.L_x_6842) ;  /* 0x00000000000c7947 */ /* 0x000fec0003800000 */
.L_x_6866:
[----:B------:R0:W5:Y:S01]  /*1df0*/  LDG.E.U8 R25, desc[UR36][R4.64] ;  /* 0x0000002404197981 */ /* 0x000162000c1e1100 */
[----:B------:R-:W-:Y:S05]  /*1e00*/  BRA `(.L_x_6842) ;  /* 0x0000000000047947 */ /* 0x000fea0003800000 */
.L_x_6865:
[----:B------:R0:W5:Y:S02]  /*1e10*/  LDG.E.U8 R25, desc[UR36][R4.64] ;  /* 0x0000002404197981 */ /* 0x000164000c1e1100 */
.L_x_6842:
[----:B------:R-:W2:Y:S02]  /*1e20*/  S2R R29, SR_TID.X ;  /* 0x00000000001d7919 */ /* 0x000ea40000002100 */
[----:B--2---:R-:W-:-:S07]  /*1e30*/  VIADD R29, R29, 0x80 ;  /* 0x000000801d1d7836 */ /* 0x004fce0000000000 */
.L_x_6803:
[----:B------:R-:W-:Y:S05]  /*1e40*/  BSYNC B6 ;  /* 0x0000000000067941 */ /* 0x000fea0003800000 */
.L_x_6802:
        /* <DEDUP_REMOVED lines=23> */
.L_x_6875:
[----:B------:R0:W5:Y:S01]  /*1fc0*/  LDG.E.U8 R28, desc[UR36][R4.64] ;  /* 0x00000024041c7981 */ /* 0x000162000c1e1100 */
[----:B------:R-:W-:Y:S05]  /*1fd0*/  BRA `(.L_x_6877) ;  /* 0x0000000c00547947 */ /* 0x000fea0003800000 */
.L_x_6874:
        /* <DEDUP_REMOVED lines=8> */
.L_x_6879:
[----:B------:R0:W5:Y:S01]  /*2060*/  LDG.E.U8 R28, desc[UR36][R4.64] ;  /* 0x00000024041c7981 */ /* 0x000162000c1e1100 */
[----:B------:R-:W-:Y:S05]  /*2070*/  BRA `(.L_x_6877) ;  /* 0x0000000c002c7947 */ /* 0x000fea0003800000 */
.L_x_6878:
[----:B------:R0:W5:Y:S01]  /*2080*/  LDG.E.U16 R28, desc[UR36][R4.64] ;  /* 0x00000024041c7981 */ /* 0x000162000c1e1500 */
[----:B------:R-:W-:Y:S05]  /*2090*/  BRA `(.L_x_6877) ;  /* 0x0000000c00247947 */ /* 0x000fea0003800000 */
.L_x_6873:
        /* <DEDUP_REMOVED lines=9> */
.L_x_6881:
[----:B------:R-:W2:Y:S02]  /*2130*/  LDG.E.U16 R0, desc[UR36][R4.64] ;  /* 0x0000002404007981 */ /* 0x000ea4000c1e1500 */
[----:B--2---:R-:W-:-:S06]  /*2140*/  HADD2.F32 R0, -RZ, R0.H0_H0 ;  /* 0x20000000ff007230 */ /* 0x004fcc0000004100 */
[----:B------:R-:W0:Y:S02]  /*2150*/  F2I.FTZ.TRUNC.NTZ R0, R0 ;  /* 0x0000000000007305 */ /* 0x000e24000021f100 */
[----:B0-----:R-:W-:Y:S01]  /*2160*/  PRMT R28, R0, 0x7610, R28 ;  /* 0x00007610001c7816 */ /* 0x001fe2000000001c */
[----:B------:R-:W-:Y:S06]  /*2170*/  BRA `(.L_x_6877) ;  /* 0x0000000800ec7947 */ /* 0x000fec0003800000 */
.L_x_6880:
        /* <DEDUP_REMOVED lines=9> */
.L_x_6883:
[----:B------:R-:W2:Y:S02]  /*2210*/  LDG.E.U16 R4, desc[UR36][R4.64] ;  /* 0x0000002404047981 */ /* 0x000ea4000c1e1500 */
[----:B--2---:R-:W-:-:S06]  /*2220*/  HADD2.F32 R0, -RZ, R4.H0_H0 ;  /* 0x20000004ff007230 */ /* 0x004fcc0000004100 */
[----:B------:R-:W0:Y:S02]  /*2230*/  F2I.FTZ.TRUNC.NTZ R0, R0 ;  /* 0x0000000000007305 */ /* 0x000e24000021f100 */
[----:B0-----:R-:W-:Y:S01]  /*2240*/  PRMT R28, R0, 0x7610, R28 ;  /* 0x00007610001c7816 */ /* 0x001fe2000000001c */
[----:B------:R-:W-:Y:S06]  /*2250*/  BRA `(.L_x_6877) ;  /* 0x0000000800b47947 */ /* 0x000fec0003800000 */
.L_x_6882:
[----:B------:R-:W2:Y:S02]  /*2260*/  LDG.E.64 R4, desc[UR36][R4.64] ;  /* 0x0000002404047981 */ /* 0x000ea4000c1e1b00 */
[----:B--2---:R0:W1:Y:S01]  /*2270*/  F2I.F64.TRUNC R28, R4 ;  /* 0x00000004001c7311 */ /* 0x004062000030d100 */
[----:B------:R-:W-:Y:S05]  /*2280*/  BRA `(.L_x_6877) ;  /* 0x0000000800a87947 */ /* 0x000fea0003800000 */
.L_x_6872:
        /* <DEDUP_REMOVED lines=12> */
.L_x_6886:
[----:B------:R-:W2:Y:S02]  /*2350*/  LDG.E.64 R4, desc[UR36][R4.64] ;  /* 0x0000002404047981 */ /* 0x000ea4000c1e1b00 */
[----:B--2---:R0:W1:Y:S01]  /*2360*/  F2I.F64.TRUNC R28, R4 ;  /* 0x00000004001c7311 */ /* 0x004062000030d100 */
[----:B------:R-:W-:Y:S05]  /*2370*/  BRA `(.L_x_6877) ;  /* 0x00000008006c7947 */ /* 0x000fea0003800000 */
.L_x_6885:
        /* <DEDUP_REMOVED lines=28> */
.L_x_6888:
        /* <DEDUP_REMOVED lines=15> */
.L_x_6887:
[----:B------:R-:W2:Y:S02]  /*2630*/  LDG.E.U16 R0, desc[UR36][R4.64] ;  /* 0x0000002404007981 */ /* 0x000ea4000c1e1500 */
[----:B--2---:R-:W-:-:S06]  /*2640*/  IMAD.U32 R0, R0, 0x10000, RZ ;  /* 0x0001000000007824 */ /* 0x004fcc00078e00ff */
[----:B------:R-:W0:Y:S02]  /*2650*/  F2I.FTZ.TRUNC.NTZ R0, R0 ;  /* 0x0000000000007305 */ /* 0x000e24000021f100 */
[----:B0-----:R-:W-:Y:S01]  /*2660*/  PRMT R28, R0, 0x7610, R28 ;  /* 0x00007610001c7816 */ /* 0x001fe2000000001c */
[----:B------:R-:W-:Y:S06]  /*2670*/  BRA `(.L_x_6877) ;  /* 0x0000000400ac7947 */ /* 0x000fec0003800000 */
.L_x_6884:
        /* <DEDUP_REMOVED lines=10> */
.L_x_6891:
        /* <DEDUP_REMOVED lines=21> */
.L_x_6895:
[----:B------:R-:W-:Y:S05]  /*2870*/  BSYNC B1 ;  /* 0x0000000000017941 */ /* 0x000fea0003800000 */
.L_x_6894:
[----:B------:R-:W-:Y:S01]  /*2880*/  LEA R5, R0, 0x3b800000, 0x17 ;  /* 0x3b80000000057811 */ /* 0x000fe200078eb8ff */
[----:B------:R-:W-:-:S05]  /*2890*/  IMAD.SHL.U32 R0, R3, 0x100000, RZ ;  /* 0x0010000003007824 */ /* 0x000fca00078e00ff */
[----:B------:R-:W-:-:S07]  /*28a0*/  LOP3.LUT R0, R5, R0, R6, 0xfe, !PT ;  /* 0x0000000005007212 */ /* 0x000fce00078efe06 */
.L_x_6893:
[----:B------:R-:W-:Y:S05]  /*28b0*/  BSYNC B0 ;  /* 0x0000000000007941 */ /* 0x000fea0003800000 */
.L_x_6892:
[----:B------:R-:W0:Y:S02]  /*28c0*/  F2I.FTZ.TRUNC.NTZ R0, R0 ;  /* 0x0000000000007305 */ /* 0x000e24000021f100 */
[----:B0-----:R-:W-:Y:S01]  /*28d0*/  PRMT R28, R0, 0x7610, R28 ;  /* 0x00007610001c7816 */ /* 0x001fe2000000001c */
[----:B------:R-:W-:Y:S06]  /*28e0*/  BRA `(.L_x_6877) ;  /* 0x0000000400107947 */ /* 0x000fec0003800000 */
.L_x_6890:
        /* <DEDUP_REMOVED lines=21> */
.L_x_6899:
[----:B------:R-:W-:Y:S05]  /*2a40*/  BSYNC B1 ;  /* 0x0000000000017941 */ /* 0x000fea0003800000 */
.L_x_6898:
[----:B------:R-:W-:Y:S01]  /*2a50*/  LEA R5, R0, 0x37800000, 0x17 ;  /* 0x3780000000057811 */ /* 0x000fe200078eb8ff */
[----:B------:R-:W-:-:S05]  /*2a60*/  IMAD.SHL.U32 R0, R3, 0x200000, RZ ;  /* 0x0020000003007824 */ /* 0x000fca00078e00ff */
[----:B------:R-:W-:-:S07]  /*2a70*/  LOP3.LUT R0, R5, R0, R6, 0xfe, !PT ;  /* 0x0000000005007212 */ /* 0x000fce00078efe06 */
.L_x_6897:
[----:B------:R-:W-:Y:S05]  /*2a80*/  BSYNC B0 ;  /* 0x0000000000007941 */ /* 0x000fea0003800000 */
.L_x_6896:
[----:B------:R-:W0:Y:S02]  /*2a90*/  F2I.FTZ.TRUNC.NTZ R0, R0 ;  /* 0x0000000000007305 */ /* 0x000e24000021f100 */
[----:B0-----:R-:W-:Y:S01]  /*2aa0*/  PRMT R28, R0, 0x7610, R28 ;  /* 0x00007610001c7816 */ /* 0x001fe2000000001c */
[----:B------:R-:W-:Y:S06]  /*2ab0*/  BRA `(.L_x_6877) ;  /* 0x00000000009c7947 */ /* 0x000fec0003800000 */
.L_x_6889:
        /* <DEDUP_REMOVED lines=14> */
.L_x_6903:
[----:B------:R-:W-:Y:S05]  /*2ba0*/  BSYNC B0 ;  /* 0x0000000000007941 */ /* 0x000fea0003800000 */
.L_x_6902:
[----:B------:R-:W0:Y:S02]  /*2bb0*/  F2I.FTZ.TRUNC.NTZ R0, R0 ;  /* 0x0000000000007305 */ /* 0x000e24000021f100 */
[----:B0-----:R-:W-:Y:S01]  /*2bc0*/  PRMT R28, R0, 0x7610, R28 ;  /* 0x00007610001c7816 */ /* 0x001fe2000000001c */
[----:B------:R-:W-:Y:S06]  /*2bd0*/  BRA `(.L_x_6877) ;  /* 0x0000000000547947 */ /* 0x000fec0003800000 */
.L_x_6876:
        /* <DEDUP_REMOVED lines=16> */
.L_x_6904:
[----:B------:R-:W-:Y:S01]  /*2ce0*/  PRMT R28, RZ, 0x7610, R28 ;  /* 0x00007610ff1c7816 */ /* 0x000fe2000000001c */
[----:B------:R-:W-:Y:S06]  /*2cf0*/  BRA `(.L_x_6877) ;  /* 0x00000000000c7947 */ /* 0x000fec0003800000 */
.L_x_6901:
[----:B------:R2:W5:Y:S01]  /*2d00*/  LDG.E.U8 R28, desc[UR36][R4.64] ;  /* 0x00000024041c7981 */ /* 0x000562000c1e1100 */
[----:B------:R-:W-:Y:S05]  /*2d10*/  BRA `(.L_x_6877) ;  /* 0x0000000000047947 */ /* 0x000fea0003800000 */
.L_x_6900:
[----:B------:R3:W5:Y:S02]  /*2d20*/  LDG.E.U8 R28, desc[UR36][R4.64] ;  /* 0x00000024041c7981 */ /* 0x000764000c1e1100 */
.L_x_6877:
        /* <DEDUP_REMOVED lines=18> */
.L_x_6908:
[----:B------:R0:W5:Y:S01]  /*2e50*/  LDG.E.U8 R27, desc[UR36][R4.64] ;  /* 0x00000024041b7981 */ /* 0x000162000c1e1100 */
[----:B------:R-:W-:Y:S05]  /*2e60*/  BRA `(.L_x_6910) ;  /* 0x0000000c00547947 */ /* 0x000fea0003800000 */
.L_x_6907:
        /* <DEDUP_REMOVED lines=8> */
.L_x_6912:
[----:B------:R0:W5:Y:S01]  /*2ef0*/  LDG.E.U8 R27, desc[UR36][R4.64] ;  /* 0x00000024041b7981 */ /* 0x000162000c1e1100 */
[----:B------:R-:W-:Y:S05]  /*2f00*/  BRA `(.L_x_6910) ;  /* 0x0000000c002c7947 */ /* 0x000fea0003800000 */
.L_x_6911:
[----:B------:R0:W5:Y:S01]  /*2f10*/  LDG.E.U16 R27, desc[UR36][R4.64] ;  /* 0x00000024041b7981 */ /* 0x000162000c1e1500 */
[----:B------:R-:W-:Y:S05]  /*2f20*/  BRA `(.L_x_6910) ;  /* 0x0000000c00247947 */ /* 0x000fea0003800000 */
.L_x_6906:
        /* <DEDUP_REMOVED lines=9> */
.L_x_6914:
[----:B------:R-:W2:Y:S02]  /*2fc0*/  LDG.E.U16 R0, desc[UR36][R4.64] ;  /* 0x0000002404007981 */ /* 0x000ea4000c1e1500 */
[----:B--2---:R-:W-:-:S06]  /*2fd0*/  HADD2.F32 R0, -RZ, R0.H0_H0 ;  /* 0x20000000ff007230 */ /* 0x004fcc0000004100 */
[----:B------:R-:W0:Y:S02]  /*2fe0*/  F2I.FTZ.TRUNC.NTZ R0, R0 ;  /* 0x0000000000007305 */ /* 0x000e24000021f100 */
[----:B0-----:R-:W-:Y:S01]  /*2ff0*/  PRMT R27, R0, 0x7610, R27 ;  /* 0x00007610001b7816 */ /* 0x001fe2000000001b */
[----:B------:R-:W-:Y:S06]  /*3000*/  BRA `(.L_x_6910) ;  /* 0x0000000800ec7947 */ /* 0x000fec0003800000 */
.L_x_6913:
        /* <DEDUP_REMOVED lines=9> */
.L_x_6916:
[----:B------:R-:W2:Y:S02]  /*30a0*/  LDG.E.U16 R4, desc[UR36][R4.64] ;  /* 0x0000002404047981 */ /* 0x000ea4000c1e1500 */
[----:B--2---:R-:W-:-:S06]  /*30b0*/  HADD2.F32 R0, -RZ, R4.H0_H0 ;  /* 0x20000004ff007230 */ /* 0x004fcc0000004100 */
[----:B------:R-:W0:Y:S02]  /*30c0*/  F2I.FTZ.TRUNC.NTZ R0, R0 ;  /* 0x0000000000007305 */ /* 0x000e24000021f100 */
[----:B0-----:R-:W-:Y:S01]  /*30d0*/  PRMT R27, R0, 0x7610, R27 ;  /* 0x00007610001b7816 */ /* 0x001fe2000000001b */
[----:B------:R-:W-:Y:S06]  /*30e0*/  BRA `(.L_x_6910) ;  /* 0x0000000800b47947 */ /* 0x000fec0003800000 */
.L_x_6915:
[----:B------:R-:W2:Y:S02]  /*30f0*/  LDG.E.64 R4, desc[UR36][R4.64] ;  /* 0x0000002404047981 */ /* 0x000ea4000c1e1b00 */
[----:B--2---:R0:W2:Y:S01]  /*3100*/  F2I.F64.TRUNC R27, R4 ;  /* 0x00000004001b7311 */ /* 0x0040a2000030d100 */
[----:B------:R-:W-:Y:S05]  /*3110*/  BRA `(.L_x_6910) ;  /* 0x0000000800a87947 */ /* 0x000fea0003800000 */
.L_x_6905:
        /* <DEDUP_REMOVED lines=12> */
.L_x_6919:
[----:B------:R-:W2:Y:S02]  /*31e0*/  LDG.E.64 R4, desc[UR36][R4.64] ;  /* 0x0000002404047981 */ /* 0x000ea4000c1e1b00 */
[----:B--2---:R4:W0:Y:S01]  /*31f0*/  F2I.F64.TRUNC R27, R4 ;  /* 0x00000004001b7311 */ /* 0x004822000030d100 */
[----:B------:R-:W-:Y:S05]  /*3200*/  BRA `(.L_x_6910) ;  /* 0x00000008006c7947 */ /* 0x000fea0003800000 */
.L_x_6918:
        /* <DEDUP_REMOVED lines=28> */
.L_x_6921:
        /* <DEDUP_REMOVED lines=15> */
.L_x_6920:
[----:B------:R-:W2:Y:S02]  /*34c0*/  LDG.E.U16 R0, desc[UR36][R4.64] ;  /* 0x0000002404007981 */ /* 0x000ea4000c1e1500 */
[----:B--2---:R-:W-:-:S06]  /*34d0*/  IMAD.U32 R0, R0, 0x10000, RZ ;  /* 0x0001000000007824 */ /* 0x004fcc00078e00ff */
[----:B------:R-:W0:Y:S02]  /*34e0*/  F2I.FTZ.TRUNC.NTZ R0, R0 ;  /* 0x0000000000007305 */ /* 0x000e24000021f100 */
[----:B0-----:R-:W-:Y:S01]  /*34f0*/  PRMT R27, R0, 0x7610, R27 ;  /* 0x00007610001b7816 */ /* 0x001fe2000000001b */
[----:B------:R-:W-:Y:S06]  /*3500*/  BRA `(.L_x_6910) ;  /* 0x0000000400ac7947 */ /* 0x000fec0003800000 */
.L_x_6917:
        /* <DEDUP_REMOVED lines=10> */
.L_x_6924:
        /* <DEDUP_REMOVED lines=21> */
.L_x_6928:
[----:B------:R-:W-:Y:S05]  /*3700*/  BSYNC B1 ;  /* 0x0000000000017941 */ /* 0x000fea0003800000 */
.L_x_6927:
[----:B------:R-:W-:Y:S01]  /*3710*/  LEA R5, R0, 0x3b800000, 0x17 ;  /* 0x3b80000000057811 */ /* 0x000fe200078eb8ff */
[----:B------:R-:W-:-:S05]  /*3720*/  IMAD.SHL.U32 R0, R3, 0x100000, RZ ;  /* 0x0010000003007824 */ /* 0x000fca00078e00ff */
[----:B------:R-:W-:-:S07]  /*3730*/  LOP3.LUT R0, R5, R0, R6, 0xfe, !PT ;  /* 0x0000000005007212 */ /* 0x000fce00078efe06 */
.L_x_6926:
[----:B------:R-:W-:Y:S05]  /*3740*/  BSYNC B0 ;  /* 0x0000000000007941 */ /* 0x000fea0003800000 */
.L_x_6925:
[----:B------:R-:W0:Y:S02]  /*3750*/  F2I.FTZ.TRUNC.NTZ R0, R0 ;  /* 0x0000000000007305 */ /* 0x000e24000021f100 */
[----:B0-----:R-:W-:Y:S01]  /*3760*/  PRMT R27, R0, 0x7610, R27 ;  /* 0x00007610001b7816 */ /* 0x001fe2000000001b */
[----:B------:R-:W-:Y:S06]  /*3770*/  BRA `(.L_x_6910) ;  /* 0x0000000400107947 */ /* 0x000fec0003800000 */
.L_x_6923:
        /* <DEDUP_REMOVED lines=21> */
.L_x_6932:
[----:B------:R-:W-:Y:S05]  /*38d0*/  BSYNC B1 ;  /* 0x0000000000017941 */ /* 0x000fea0003800000 */
.L_x_6931:
[----:B------:R-:W-:Y:S01]  /*38e0*/  LEA R5, R0, 0x37800000, 0x17 ;  /* 0x3780000000057811 */ /* 0x000fe200078eb8ff */
[----:B------:R-:W-:-:S05]  /*38f0*/  IMAD.SHL.U32 R0, R3, 0x200000, RZ ;  /* 0x0020000003007824 */ /* 0x000fca00078e00ff */
[----:B------:R-:W-:-:S07]  /*3900*/  LOP3.LUT R0, R5, R0, R6, 0xfe, !PT ;  /* 0x0000000005007212 */ /* 0x000fce00078efe06 */
.L_x_6930:
[----:B------:R-:W-:Y:S05]  /*3910*/  BSYNC B0 ;  /* 0x0000000000007941 */ /* 0x000fea0003800000 */
.L_x_6929:
[----:B------:R-:W0:Y:S02]  /*3920*/  F2I.FTZ.TRUNC.NTZ R0, R0 ;  /* 0x0000000000007305 */ /* 0x000e24000021f100 */
[----:B0-----:R-:W-:Y:S01]  /*3930*/  PRMT R27, R0, 0x7610, R27 ;  /* 0x00007610001b7816 */ /* 0x001fe2000000001b */
[----:B------:R-:W-:Y:S06]  /*3940*/  BRA `(.L_x_6910) ;  /* 0x00000000009c7947 */ /* 0x000fec0003800000 */
.L_x_6922:
        /* <DEDUP_REMOVED lines=14> */
.L_x_6936:
[----:B------:R-:W-:Y:S05]  /*3a30*/  BSYNC B0 ;  /* 0x0000000000007941 */ /* 0x000fea0003800000 */
.L_x_6935:
[----:B------:R-:W0:Y:S02]  /*3a40*/  F2I.FTZ.TRUNC.NTZ R0, R0 ;  /* 0x0000000000007305 */ /* 0x000e24000021f100 */
[----:B0-----:R-:W-:Y:S01]  /*3a50*/  PRMT R27, R0, 0x7610, R27 ;  /* 0x00007610001b7816 */ /* 0x001fe2000000001b */
[----:B------:R-:W-:Y:S06]  /*3a60*/  BRA `(.L_x_6910) ;  /* 0x0000000000547947 */ /* 0x000fec0003800000 */
.L_x_6909:
        /* <DEDUP_REMOVED lines=16> */
.L_x_6937:
[----:B------:R-:W-:Y:S01]  /*3b70*/  PRMT R27, RZ, 0x7610, R27 ;  /* 0x00007610ff1b7816 */ /* 0x000fe2000000001b */
[----:B------:R-:W-:Y:S06]  /*3b80*/  BRA `(.L_x_6910) ;  /* 0x00000000000c7947 */ /* 0x000fec0003800000 */
.L_x_6934:
[----:B------:R2:W5:Y:S01]  /*3b90*/  LDG.E.U8 R27, desc[UR36][R4.64] ;  /* 0x00000024041b7981 */ /* 0x000562000c1e1100 */
[----:B------:R-:W-:Y:S05]  /*3ba0*/  BRA `(.L_x_6910) ;  /* 0x0000000000047947 */ /* 0x000fea0003800000 */
.L_x_6933:
[----:B------:R3:W5:Y:S02]  /*3bb0*/  LDG.E.U8 R27, desc[UR36][R4.64] ;  /* 0x00000024041b7981 */ /* 0x000764000c1e1100 */
.L_x_6910:
[----:B------:R-:W-:-:S07]  /*3bc0*/  VIADD R29, R29, 0x80 ;  /* 0x000000801d1d7836 */ /* 0x000fce0000000000 */
.L_x_6871:
[----:B------:R-:W-:Y:S05]  /*3bd0*/  BSYNC B6 ;  /* 0x0000000000067941 */ /* 0x000fea0003800000 */
.L_x_6870:
        /* <DEDUP_REMOVED lines=25> */
.L_x_6943:
[----:B------:R0:W5:Y:S01]  /*3d70*/  LDG.E.U8 R19, desc[UR36][R4.64] ;  /* 0x0000002404137981 */ /* 0x000162000c1e1100 */
[----:B------:R-:W-:Y:S05]  /*3d80*/  BRA `(.L_x_6945) ;  /* 0x0000000c00547947 */ /* 0x000fea0003800000 */
.L_x_6942:
        /* <DEDUP_REMOVED lines=8> */
.L_x_6947:
[----:B------:R0:W5:Y:S01]  /*3e10*/  LDG.E.U8 R19, desc[UR36][R4.64] ;  /* 0x0000002404137981 */ /* 0x000162000c1e1100 */
[----:B------:R-:W-:Y:S05]  /*3e20*/  BRA `(.L_x_6945) ;  /* 0x0000000c002c7947 */ /* 0x000fea0003800000 */
.L_x_6946:
[----:B------:R0:W5:Y:S01]  /*3e30*/  LDG.E.U16 R19, desc[UR36][R4.64] ;  /* 0x0000002404137981 */ /* 0x000162000c1e1500 */
[----:B------:R-:W-:Y:S05]  /*3e40*/  BRA `(.L_x_6945) ;  /* 0x0000000c00247947 */ /* 0x000fea0003800000 */
.L_x_6941:
        /* <DEDUP_REMOVED lines=9> */
.L_x_6949:
[----:B------:R-:W2:Y:S02]  /*3ee0*/  LDG.E.U16 R0, desc[UR36][R4.64] ;  /* 0x0000002404007981 */ /* 0x000ea4000c1e1500 */
[----:B--2---:R-:W-:-:S06]  /*3ef0*/  HADD2.F32 R0, -RZ, R0.H0_H0 ;  /* 0x20000000ff007230 */ /* 0x004fcc0000004100 */
[----:B------:R-:W0:Y:S02]  /*3f00*/  F2I.FTZ.TRUNC.NTZ R0, R0 ;  /* 0x0000000000007305 */ /* 0x000e24000021f100 */
[----:B0-----:R-:W-:Y:S01]  /*3f10*/  PRMT R19, R0, 0x7610, R19 ;  /* 0x0000761000137816 */ /* 0x001fe20000000013 */
[----:B------:R-:W-:Y:S06]  /*3f20*/  BRA `(.L_x_6945) ;  /* 0x0000000800ec7947 */ /* 0x000fec0003800000 */
.L_x_6948:
        /* <DEDUP_REMOVED lines=9> */
.L_x_6951:
[----:B------:R-:W2:Y:S02]  /*3fc0*/  LDG.E.U16 R4, desc[UR36][R4.64] ;  /* 0x0000002404047981 */ /* 0x000ea4000c1e1500 */
[----:B--2---:R-:W-:-:S06]  /*3fd0*/  HADD2.F32 R0, -RZ, R4.H0_H0 ;  /* 0x20000004ff007230 */ /* 0x004fcc0000004100 */
[----:B------:R-:W0:Y:S02]  /*3fe0*/  F2I.FTZ.TRUNC.NTZ R0, R0 ;  /* 0x0000000000007305 */ /* 0x000e24000021f100 */
[----:B0-----:R-:W-:Y:S01]  /*3ff0*/  PRMT R19, R0, 0x7610, R19 ;  /* 0x0000761000137816 */ /* 0x001fe20000000013 */
[----:B------:R-:W-:Y:S06]  /*4000*/  BRA `(.L_x_6945) ;  /* 0x0000000800b47947 */ /* 0x000fec0003800000 */
.L_x_6950:
[----:B------:R-:W2:Y:S02]  /*4010*/  LDG.E.64 R4, desc[UR36][R4.64] ;  /* 0x0000002404047981 */ /* 0x000ea4000c1e1b00 */
[----:B--2---:R0:W1:Y:S01]  /*4020*/  F2I.F64.TRUNC R19, R4 ;  /* 0x0000000400137311 */ /* 0x004062000030d100 */
[----:B------:R-:W-:Y:S05]  /*4030*/  BRA `(.L_x_6945) ;  /* 0x0000000800a87947 */ /* 0x000fea0003800000 */
.L_x_6940:
        /* <DEDUP_REMOVED lines=12> */
.L_x_6954:
[----:B------:R-:W2:Y:S02]  /*4100*/  LDG.E.64 R4, desc[UR36][R4.64] ;  /* 0x0000002404047981 */ /* 0x000ea4000c1e1b00 */
[----:B--2---:R0:W1:Y:S01]  /*4110*/  F2I.F64.TRUNC R19, R4 ;  /* 0x0000000400137311 */ /* 0x004062000030d100 */
[----:B------:R-:W-:Y:S05]  /*4120*/  BRA `(.L_x_6945) ;  /* 0x00000008006c7947 */ /* 0x000fea0003800000 */
.L_x_6953:
        /* <DEDUP_REMOVED lines=28> */
.L_x_6956:
        /* <DEDUP_REMOVED lines=15> */
.L_x_6955:
[----:B------:R-:W2:Y:S02]  /*43e0*/  LDG.E.U16 R0, desc[UR36][R4.64] ;  /* 0x0000002404007981 */ /* 0x000ea4000c1e1500 */
[----:B--2---:R-:W-:-:S06]  /*43f0*/  IMAD.U32 R0, R0, 0x10000, RZ ;  /* 0x0001000000007824 */ /* 0x004fcc00078e00ff */
[----:B------:R-:W0:Y:S02]  /*4400*/  F2I.FTZ.TRUNC.NTZ R0, R0 ;  /* 0x0000000000007305 */ /* 0x000e24000021f100 */
[----:B0-----:R-:W-:Y:S01]  /*4410*/  PRMT R19, R0, 0x7610, R19 ;  /* 0x0000761000137816 */ /* 0x001fe20000000013 */
[----:B------:R-:W-:Y:S06]  /*4420*/  BRA `(.L_x_6945) ;  /* 0x0000000400ac7947 */ /* 0x000fec0003800000 */
.L_x_6952:
        /* <DEDUP_REMOVED lines=10> */
.L_x_6959:
        /* <DEDUP_REMOVED lines=21> */
.L_x_6963:
[----:B------:R-:W-:Y:S05]  /*4620*/  BSYNC B1 ;  /* 0x0000000000017941 */ /* 0x000fea0003800000 */
.L_x_6962:
[----:B------:R-:W-:Y:S01]  /*4630*/  LEA R5, R0, 0x3b800000, 0x17 ;  /* 0x3b80000000057811 */ /* 0x000fe200078eb8ff */
[----:B------:R-:W-:-:S05]  /*4640*/  IMAD.SHL.U32 R0, R3, 0x100000, RZ ;  /* 0x0010000003007824 */ /* 0x000fca00078e00ff */
[----:B------:R-:W-:-:S07]  /*4650*/  LOP3.LUT R0, R5, R0, R6, 0xfe, !PT ;  /* 0x0000000005007212 */ /* 0x000fce00078efe06 */
.L_x_6961:
[----:B------:R-:W-:Y:S05]  /*4660*/  BSYNC B0 ;  /* 0x0000000000007941 */ /* 0x000fea0003800000 */
.L_x_6960:
[----:B------:R-:W0:Y:S02]  /*4670*/  F2I.FTZ.TRUNC.NTZ R0, R0 ;  /* 0x0000000000007305 */ /* 0x000e24000021f100 */
[----:B0-----:R-:W-:Y:S01]  /*4680*/  PRMT R19, R0, 0x7610, R19 ;  /* 0x0000761000137816 */ /* 0x001fe20000000013 */
[----:B------:R-:W-:Y:S06]  /*4690*/  BRA `(.L_x_6945) ;  /* 0x0000000400107947 */ /* 0x000fec0003800000 */
.L_x_6958:
        /* <DEDUP_REMOVED lines=21> */
.L_x_6967:
[----:B------:R-:W-:Y:S05]  /*47f0*/  BSYNC B1 ;  /* 0x0000000000017941 */ /* 0x000fea0003800000 */
.L_x_6966:
[----:B------:R-:W-:Y:S01]  /*4800*/  LEA R5, R0, 0x37800000, 0x17 ;  /* 0x3780000000057811 */ /* 0x000fe200078eb8ff */
[----:B------:R-:W-:-:S05]  /*4810*/  IMAD.SHL.U32 R0, R3, 0x200000, RZ ;  /* 0x0020000003007824 */ /* 0x000fca00078e00ff */
[----:B------:R-:W-:-:S07]  /*4820*/  LOP3.LUT R0, R5, R0, R6, 0xfe, !PT ;  /* 0x0000000005007212 */ /* 0x000fce00078efe06 */
.L_x_6965:
[----:B------:R-:W-:Y:S05]  /*4830*/  BSYNC B0 ;  /* 0x0000000000007941 */ /* 0x000fea0003800000 */
.L_x_6964:
[----:B------:R-:W0:Y:S02]  /*4840*/  F2I.FTZ.TRUNC.NTZ R0, R0 ;  /* 0x0000000000007305 */ /* 0x000e24000021f100 */
[----:B0-----:R-:W-:Y:S01]  /*4850*/  PRMT R19, R0, 0x7610, R19 ;  /* 0x0000761000137816 */ /* 0x001fe20000000013 */
[----:B------:R-:W-:Y:S06]  /*4860*/  BRA `(.L_x_6945) ;  /* 0x00000000009c7947 */ /* 0x000fec0003800000 */
.L_x_6957:
        /* <DEDUP_REMOVED lines=14> */
.L_x_6971:
[----:B------:R-:W-:Y:S05]  /*4950*/  BSYNC B0 ;  /* 0x0000000000007941 */ /* 0x000fea0003800000 */
.L_x_6970:
[----:B------:R-:W0:Y:S02]  /*4960*/  F2I.FTZ.TRUNC.NTZ R0, R0 ;  /* 0x0000000000007305 */ /* 0x000e24000021f100 */
[----:B0-----:R-:W-:Y:S01]  /*4970*/  PRMT R19, R0, 0x7610, R19 ;  /* 0x0000761000137816 */ /* 0x001fe20000000013 */
[----:B------:R-:W-:Y:S06]  /*4980*/  BRA `(.L_x_6945) ;  /* 0x0000000000547947 */ /* 0x000fec0003800000 */
.L_x_6944:
        /* <DEDUP_REMOVED lines=16> */
.L_x_6972:
[----:B------:R-:W-:Y:S01]  /*4a90*/  PRMT R19, RZ, 0x7610, R19 ;  /* 0x00007610ff137816 */ /* 0x000fe20000000013 */
[----:B------:R-:W-:Y:S06]  /*4aa0*/  BRA `(.L_x_6945) ;  /* 0x00000000000c7947 */ /* 0x000fec0003800000 */
.L_x_6969:
[----:B------:R3:W5:Y:S01]  /*4ab0*/  LDG.E.U8 R19, desc[UR36][R4.64] ;  /* 0x0000002404137981 */ /* 0x000762000c1e1100 */
[----:B------:R-:W-:Y:S05]  /*4ac0*/  BRA `(.L_x_6945) ;  /* 0x0000000000047947 */ /* 0x000fea0003800000 */
.L_x_6968:
[----:B------:R4:W5:Y:S02]  /*4ad0*/  LDG.E.U8 R19, desc[UR36][R4.64] ;  /* 0x0000002404137981 */ /* 0x000964000c1e1100 */
.L_x_6945:
        /* <DEDUP_REMOVED lines=19> */
.L_x_6976:
[----:B------:R0:W5:Y:S01]  /*4c10*/  LDG.E.U8 R26, desc[UR36][R4.64] ;  /* 0x00000024041a7981 */ /* 0x000162000c1e1100 */
[----:B------:R-:W-:Y:S05]  /*4c20*/  BRA `(.L_x_6978) ;  /* 0x0000000c00547947 */ /* 0x000fea0003800000 */
.L_x_6975:
        /* <DEDUP_REMOVED lines=8> */
.L_x_6980:
[----:B------:R0:W5:Y:S01]  /*4cb0*/  LDG.E.U8 R26, desc[UR36][R4.64] ;  /* 0x00000024041a7981 */ /* 0x000162000c1e1100 */
[----:B------:R-:W-:Y:S05]  /*4cc0*/  BRA `(.L_x_6978) ;  /* 0x0000000c002c7947 */ /* 0x000fea0003800000 */
.L_x_6979:
[----:B------:R0:W5:Y:S01]  /*4cd0*/  LDG.E.U16 R26, desc[UR36][R4.64] ;  /* 0x00000024041a7981 */ /* 0x000162000c1e1500 */
[----:B------:R-:W-:Y:S05]  /*4ce0*/  BRA `(.L_x_6978) ;  /* 0x0000000c00247947 */ /* 0x000fea0003800000 */
.L_x_6974:
        /* <DEDUP_REMOVED lines=9> */
.L_x_6982:
[----:B------:R-:W2:Y:S02]  /*4d80*/  LDG.E.U16 R0, desc[UR36][R4.64] ;  /* 0x0000002404007981 */ /* 0x000ea4000c1e1500 */
[----:B--2---:R-:W-:-:S06]  /*4d90*/  HADD2.F32 R0, -RZ, R0.H0_H0 ;  /* 0x20000000ff007230 */ /* 0x004fcc0000004100 */
[----:B------:R-:W0:Y:S02]  /*4da0*/  F2I.FTZ.TRUNC.NTZ R0, R0 ;  /* 0x0000000000007305 */ /* 0x000e24000021f100 */
[----:B0-----:R-:W-:Y:S01]  /*4db0*/  PRMT R26, R0, 0x7610, R26 ;  /* 0x00007610001a7816 */ /* 0x001fe2000000001a */
[----:B------:R-:W-:Y:S06]  /*4dc0*/  BRA `(.L_x_6978) ;  /* 0x0000000800ec7947 */ /* 0x000fec0003800000 */
.L_x_6981:
        /* <DEDUP_REMOVED lines=9> */
.L_x_6984:
[----:B------:R-:W2:Y:S02]  /*4e60*/  LDG.E.U16 R4, desc[UR36][R4.64] ;  /* 0x0000002404047981 */ /* 0x000ea4000c1e1500 */
[----:B--2---:R-:W-:-:S06]  /*4e70*/  HADD2.F32 R0, -RZ, R4.H0_H0 ;  /* 0x20000004ff007230 */ /* 0x004fcc0000004100 */
[----:B------:R-:W0:Y:S02]  /*4e80*/  F2I.FTZ.TRUNC.NTZ R0, R0 ;  /* 0x0000000000007305 */ /* 0x000e24000021f100 */
[----:B0-----:R-:W-:Y:S01]  /*4e90*/  PRMT R26, R0, 0x7610, R26 ;  /* 0x00007610001a7816 */ /* 0x001fe2000000001a */
[----:B------:R-:W-:Y:S06]  /*4ea0*/  BRA `(.L_x_6978) ;  /* 0x0000000800b47947 */ /* 0x000fec0003800000 */
.L_x_6983:
[----:B------:R-:W2:Y:S02]  /*4eb0*/  LDG.E.64 R4, desc[UR36][R4.64] ;  /* 0x0000002404047981 */ /* 0x000ea4000c1e1b00 */
[----:B--2---:R0:W1:Y:S01]  /*4ec0*/  F2I.F64.TRUNC R26, R4 ;  /* 0x00000004001a7311 */ /* 0x004062000030d100 */
[----:B------:R-:W-:Y:S05]  /*4ed0*/  BRA `(.L_x_6978) ;  /* 0x0000000800a87947 */ /* 0x000fea0003800000 */
.L_x_6973:
        /* <DEDUP_REMOVED lines=12> */
.L_x_6987:
[----:B------:R-:W2:Y:S02]  /*4fa0*/  LDG.E.64 R4, desc[UR36][R4.64] ;  /* 0x0000002404047981 */ /* 0x000ea4000c1e1b00 */
[----:B--2---:R3:W4:Y:S01]  /*4fb0*/  F2I.F64.TRUNC R26, R4 ;  /* 0x00000004001a7311 */ /* 0x004722000030d100 */
[----:B------:R-:W-:Y:S05]  /*4fc0*/  BRA `(.L_x_6978) ;  /* 0x00000008006c7947 */ /* 0x000fea0003800000 */
.L_x_6986:
        /* <DEDUP_REMOVED lines=28> */
.L_x_6989:
        /* <DEDUP_REMOVED lines=15> */
.L_x_6988:
[----:B------:R-:W2:Y:S02]  /*5280*/  LDG.E.U16 R0, desc[UR36][R4.64] ;  /* 0x0000002404007981 */ /* 0x000ea4000c1e1500 */
[----:B--2---:R-:W-:-:S06]  /*5290*/  IMAD.U32 R0, R0, 0x10000, RZ ;  /* 0x0001000000007824 */ /* 0x004fcc00078e00ff */
[----:B------:R-:W0:Y:S02]  /*52a0*/  F2I.FTZ.TRUNC.NTZ R0, R0 ;  /* 0x0000000000007305 */ /* 0x000e24000021f100 */
[----:B0-----:R-:W-:Y:S01]  /*52b0*/  PRMT R26, R0, 0x7610, R26 ;  /* 0x00007610001a7816 */ /* 0x001fe2000000001a */
[----:B------:R-:W-:Y:S06]  /*52c0*/  BRA `(.L_x_6978) ;  /* 0x0000000400ac7947 */ /* 0x000fec0003800000 */
.L_x_6985:
        /* <DEDUP_REMOVED lines=10> */
.L_x_6992:
        /* <DEDUP_REMOVED lines=21> */
.L_x_6996:
[----:B------:R-:W-:Y:S05]  /*54c0*/  BSYNC B1 ;  /* 0x0000000000017941 */ /* 0x000fea0003800000 */
.L_x_6995:
[----:B------:R-:W-:Y:S01]  /*54d0*/  LEA R5, R0, 0x3b800000, 0x17 ;  /* 0x3b80000000057811 */ /* 0x000fe200078eb8ff */
[----:B------:R-:W-:-:S05]  /*54e0*/  IMAD.SHL.U32 R0, R3, 0x100000, RZ ;  /* 0x0010000003007824 */ /* 0x000fca00078e00ff */
[----:B------:R-:W-:-:S07]  /*54f0*/  LOP3.LUT R0, R5, R0, R6, 0xfe, !PT ;  /* 0x0000000005007212 */ /* 0x000fce00078efe06 */
.L_x_6994:
[----:B------:R-:W-:Y:S05]  /*5500*/  BSYNC B0 ;  /* 0x0000000000007941 */ /* 0x000fea0003800000 */
.L_x_6993:
[----:B------:R-:W0:Y:S02]  /*5510*/  F2I.FTZ.TRUNC.NTZ R0, R0 ;  /* 0x0000000000007305 */ /* 0x000e24000021f100 */
[----:B0-----:R-:W-:Y:S01]  /*5520*/  PRMT R26, R0, 0x7610, R26 ;  /* 0x00007610001a7816 */ /* 0x001fe2000000001a */
[----:B------:R-:W-:Y:S06]  /*5530*/  BRA `(.L_x_6978) ;  /* 0x0000000400107947 */ /* 0x000fec0003800000 */
.L_x_6991:
        /* <DEDUP_REMOVED lines=21> */
.L_x_7000:
[----:B------:R-:W-:Y:S05]  /*5690*/  BSYNC B1 ;  /* 0x0000000000017941 */ /* 0x000fea0003800000 */
.L_x_6999:
[----:B------:R-:W-:Y:S01]  /*56a0*/  LEA R5, R0, 0x37800000, 0x17 ;  /* 0x3780000000057811 */ /* 0x000fe200078eb8ff */
[----:B------:R-:W-:-:S05]  /*56b0*/  IMAD.SHL.U32 R0, R3, 0x200000, RZ ;  /* 0x0020000003007824 */ /* 0x000fca00078e00ff */
[----:B------:R-:W-:-:S07]  /*56c0*/  LOP3.LUT R0, R5, R0, R6, 0xfe, !PT ;  /* 0x0000000005007212 */ /* 0x000fce00078efe06 */
.L_x_6998:
[----:B------:R-:W-:Y:S05]  /*56d0*/  BSYNC B0 ;  /* 0x0000000000007941 */ /* 0x000fea0003800000 */
.L_x_6997:
[----:B------:R-:W0:Y:S02]  /*56e0*/  F2I.FTZ.TRUNC.NTZ R0, R0 ;  /* 0x0000000000007305 */ /* 0x000e24000021f100 */
[----:B0-----:R-:W-:Y:S01]  /*56f0*/  PRMT R26, R0, 0x7610, R26 ;  /* 0x00007610001a7816 */ /* 0x001fe2000000001a */
[----:B------:R-:W-:Y:S06]  /*5700*/  BRA `(.L_x_6978) ;  /* 0x00000000009c7947 */ /* 0x000fec0003800000 */
.L_x_6990:
        /* <DEDUP_REMOVED lines=14> */
.L_x_7004:
[----:B------:R-:W-:Y:S05]  /*57f0*/  BSYNC B0 ;  /* 0x0000000000007941 */ /* 0x000fea0003800000 */
.L_x_7003:
[----:B------:R-:W0:Y:S02]  /*5800*/  F2I.FTZ.TRUNC.NTZ R0, R0 ;  /* 0x0000000000007305 */ /* 0x000e24000021f100 */
[----:B0-----:R-:W-:Y:S01]  /*5810*/  PRMT R26, R0, 0x7610, R26 ;  /* 0x00007610001a7816 */ /* 0x001fe2000000001a */
[----:B------:R-:W-:Y:S06]  /*5820*/  BRA `(.L_x_6978) ;  /* 0x0000000000547947 */ /* 0x000fec0003800000 */
.L_x_6977:
        /* <DEDUP_REMOVED lines=16> */
.L_x_7005:
[----:B------:R-:W-:Y:S01]  /*5930*/  PRMT R26, RZ, 0x7610, R26 ;  /* 0x00007610ff1a7816 */ /* 0x000fe2000000001a */
[----:B------:R-:W-:Y:S06]  /*5940*/  BRA `(.L_x_6978) ;  /* 0x00000000000c7947 */ /* 0x000fec0003800000 */
.L_x_7002:
[----:B------:R1:W5:Y:S01]  /*5950*/  LDG.E.U8 R26, desc[UR36][R4.64] ;  /* 0x00000024041a7981 */ /* 0x000362000c1e1100 */
[----:B------:R-:W-:Y:S05]  /*5960*/  BRA `(.L_x_6978) ;  /* 0x0000000000047947 */ /* 0x000fea0003800000 */
.L_x_7001:
[----:B------:R2:W5:Y:S02]  /*5970*/  LDG.E.U8 R26, desc[UR36][R4.64] ;  /* 0x00000024041a7981 */ /* 0x000564000c1e1100 */
.L_x_6978:
[----:B------:R-:W-:-:S07]  /*5980*/  VIADD R29, R29, 0x80 ;  /* 0x000000801d1d7836 */ /* 0x000fce0000000000 */
.L_x_6939:
[----:B------:R-:W-:Y:S05]  /*5990*/  BSYNC B6 ;  /* 0x0000000000067941 */ /* 0x000fea0003800000 */
.L_x_6938:
        /* <DEDUP_REMOVED lines=23> */
.L_x_7011:
[----:B------:R0:W5:Y:S01]  /*5b10*/  LDG.E.U8 R24, desc[UR36][R4.64] ;  /* 0x0000002404187981 */ /* 0x000162000c1e1100 */
[----:B------:R-:W-:Y:S05]  /*5b20*/  BRA `(.L_x_7013) ;  /* 0x0000000c00547947 */ /* 0x000fea0003800000 */
.L_x_7010:
        /* <DEDUP_REMOVED lines=8> */
.L_x_7015:
[----:B------:R3:W5:Y:S01]  /*5bb0*/  LDG.E.U8 R24, desc[UR36][R4.64] ;  /* 0x0000002404187981 */ /* 0x000762000c1e1100 */
[----:B------:R-:W-:Y:S05]  /*5bc0*/  BRA `(.L_x_7013) ;  /* 0x0000000c002c7947 */ /* 0x000fea0003800000 */
.L_x_7014:
[----:B------:R2:W5:Y:S01]  /*5bd0*/  LDG.E.U16 R24, desc[UR36][R4.64] ;  /* 0x0000002404187981 */ /* 0x000562000c1e1500 */
[----:B------:R-:W-:Y:S05]  /*5be0*/  BRA `(.L_x_7013) ;  /* 0x0000000c00247947 */ /* 0x000fea0003800000 */
.L_x_7009:
        /* <DEDUP_REMOVED lines=9> */
.L_x_7017:
[----:B------:R-:W2:Y:S02]  /*5c80*/  LDG.E.U16 R0, desc[UR36][R4.64] ;  /* 0x0000002404007981 */ /* 0x000ea4000c1e1500 */
[----:B--2---:R-:W-:-:S06]  /*5c90*/  HADD2.F32 R0, -RZ, R0.H0_H0 ;  /* 0x20000000ff007230 */ /* 0x004fcc0000004100 */
[----:B------:R-:W0:Y:S02]  /*5ca0*/  F2I.FTZ.TRUNC.NTZ R0, R0 ;  /* 0x0000000000007305 */ /* 0x000e24000021f100 */
[----:B0-----:R-:W-:Y:S01]  /*5cb0*/  PRMT R24, R0, 0x7610, R24 ;  /* 0x0000761000187816 */ /* 0x001fe20000000018 */
[----:B------:R-:W-:Y:S06]  /*5cc0*/  BRA `(.L_x_7013) ;  /* 0x0000000800ec7947 */ /* 0x000fec0003800000 */
.L_x_7016:
        /* <DEDUP_REMOVED lines=9> */
.L_x_7019:
[----:B------:R-:W2:Y:S02]  /*5d60*/  LDG.E.U16 R4, desc[UR36][R4.64] ;  /* 0x0000002404047981 */ /* 0x000ea4000c1e1500 */
[----:B--2---:R-:W-:-:S06]  /*5d70*/  HADD2.F32 R0, -RZ, R4.H0_H0 ;  /* 0x20000004ff007230 */ /* 0x004fcc0000004100 */
[----:B------:R-:W0:Y:S02]  /*5d80*/  F2I.FTZ.TRUNC.NTZ R0, R0 ;  /* 0x0000000000007305 */ /* 0x000e24000021f100 */
[----:B0-----:R-:W-:Y:S01]  /*5d90*/  PRMT R24, R0, 0x7610, R24 ;  /* 0x0000761000187816 */ /* 0x001fe20000000018 */
[----:B------:R-:W-:Y:S06]  /*5da0*/  BRA `(.L_x_7013) ;  /* 0x0000000800b47947 */ /* 0x000fec0003800000 */
.L_x_7018:
[----:B------:R-:W2:Y:S02]  /*5db0*/  LDG.E.64 R4, desc[UR36][R4.64] ;  /* 0x0000002404047981 */ /* 0x000ea4000c1e1b00 */
[----:B--2---:R0:W1:Y:S01]  /*5dc0*/  F2I.F64.TRUNC R24, R4 ;  /* 0x0000000400187311 */ /* 0x004062000030d100 */
[----:B------:R-:W-:Y:S05]  /*5dd0*/  BRA `(.L_x_7013) ;  /* 0x0000000800a87947 */ /* 0x000fea0003800000 */
.L_x_7008:
        /* <DEDUP_REMOVED lines=12> */
.L_x_7022:
[----:B------:R-:W2:Y:S02]  /*5ea0*/  LDG.E.64 R4, desc[UR36][R4.64] ;  /* 0x0000002404047981 */ /* 0x000ea4000c1e1b00 */
[----:B--2---:R0:W1:Y:S01]  /*5eb0*/  F2I.F64.TRUNC R24, R4 ;  /* 0x0000000400187311 */ /* 0x004062000030d100 */
[----:B------:R-:W-:Y:S05]  /*5ec0*/  BRA `(.L_x_7013) ;  /* 0x00000008006c7947 */ /* 0x000fea0003800000 */
.L_x_7021:
        /* <DEDUP_REMOVED lines=28> */
.L_x_7024:
        /* <DEDUP_REMOVED lines=15> */
.L_x_7023:
[----:B------:R-:W2:Y:S02]  /*6180*/  LDG.E.U16 R0, desc[UR36][R4.64] ;  /* 0x0000002404007981 */ /* 0x000ea4000c1e1500 */
[----:B--2---:R-:W-:-:S06]  /*6190*/  IMAD.U32 R0, R0, 0x10000, RZ ;  /* 0x0001000000007824 */ /* 0x004fcc00078e00ff */
[----:B------:R-:W0:Y:S02]  /*61a0*/  F2I.FTZ.TRUNC.NTZ R0, R0 ;  /* 0x0000000000007305 */ /* 0x000e24000021f100 */
[----:B0-----:R-:W-:Y:S01]  /*61b0*/  PRMT R24, R0, 0x7610, R24 ;  /* 0x0000761000187816 */ /* 0x001fe20000000018 */
[----:B------:R-:W-:Y:S06]  /*61c0*/  BRA `(.L_x_7013) ;  /* 0x0000000400ac7947 */ /* 0x000fec0003800000 */
.L_x_7020:
        /* <DEDUP_REMOVED lines=10> */
.L_x_7027:
        /* <DEDUP_REMOVED lines=21> */
.L_x_7031:
[----:B------:R-:W-:Y:S05]  /*63c0*/  BSYNC B1 ;  /* 0x0000000000017941 */ /* 0x000fea0003800000 */
.L_x_7030:
[----:B------:R-:W-:Y:S01]  /*63d0*/  LEA R5, R0, 0x3b800000, 0x17 ;  /* 0x3b80000000057811 */ /* 0x000fe200078eb8ff */
[----:B------:R-:W-:-:S05]  /*63e0*/  IMAD.SHL.U32 R0, R3, 0x100000, RZ ;  /* 0x0010000003007824 */ /* 0x000fca00078e00ff */
[----:B------:R-:W-:-:S07]  /*63f0*/  LOP3.LUT R0, R5, R0, R6, 0xfe, !PT ;  /* 0x0000000005007212 */ /* 0x000fce00078efe06 */
.L_x_7029:
[----:B------:R-:W-:Y:S05]  /*6400*/  BSYNC B0 ;  /* 0x0000000000007941 */ /* 0x000fea0003800000 */
.L_x_7028:
[----:B------:R-:W0:Y:S02]  /*6410*/  F2I.FTZ.TRUNC.NTZ R0, R0 ;  /* 0x0000000000007305 */ /* 0x000e24000021f100 */
[----:B0-----:R-:W-:Y:S01]  /*6420*/  PRMT R24, R0, 0x7610, R24 ;  /* 0x0000761000187816 */ /* 0x001fe20000000018 */
[----:B------:R-:W-:Y:S06]  /*6430*/  BRA `(.L_x_7013) ;  /* 0x0000000400107947 */ /* 0x000fec0003800000 */
.L_x_7026:
        /* <DEDUP_REMOVED lines=21> */
.L_x_7035:
[----:B------:R-:W-:Y:S05]  /*6590*/  BSYNC B1 ;  /* 0x0000000000017941 */ /* 0x000fea0003800000 */
.L_x_7034:
[----:B------:R-:W-:Y:S01]  /*65a0*/  LEA R5, R0, 0x37800000, 0x17 ;  /* 0x3780000000057811 */ /* 0x000fe200078eb8ff */
[----:B------:R-:W-:-:S05]  /*65b0*/  IMAD.SHL.U32 R0, R3, 0x200000, RZ ;  /* 0x0020000003007824 */ /* 0x000fca00078e00ff */
[----:B------:R-:W-:-:S07]  /*65c0*/  LOP3.LUT R0, R5, R0, R6, 0xfe, !PT ;  /* 0x0000000005007212 */ /* 0x000fce00078efe06 */
.L_x_7033:
[----:B------:R-:W-:Y:S05]  /*65d0*/  BSYNC B0 ;  /* 0x0000000000007941 */ /* 0x000fea0003800000 */
.L_x_7032:
[----:B------:R-:W0:Y:S02]  /*65e0*/  F2I.FTZ.TRUNC.NTZ R0, R0 ;  /* 0x0000000000007305 */ /* 0x000e24000021f100 */
[----:B0-----:R-:W-:Y:S01]  /*65f0*/  PRMT R24, R0, 0x7610, R24 ;  /* 0x0000761000187816 */ /* 0x001fe20000000018 */
[----:B------:R-:W-:Y:S06]  /*6600*/  BRA `(.L_x_7013) ;  /* 0x00000000009c7947 */ /* 0x000fec0003800000 */
.L_x_7025:
        /* <DEDUP_REMOVED lines=14> */
.L_x_7039:
[----:B------:R-:W-:Y:S05]  /*66f0*/  BSYNC B0 ;  /* 0x0000000000007941 */ /* 0x000fea0003800000 */
.L_x_7038:
[----:B------:R-:W0:Y:S02]  /*6700*/  F2I.FTZ.TRUNC.NTZ R0, R0 ;  /* 0x0000000000007305 */ /* 0x000e24000021f100 */
[----:B0-----:R-:W-:Y:S01]  /*6710*/  PRMT R24, R0, 0x7610, R24 ;  /* 0x0000761000187816 */ /* 0x001fe20000000018 */
[----:B------:R-:W-:Y:S06]  /*6720*/  BRA `(.L_x_7013) ;  /* 0x0000000000547947 */ /* 0x000fec0003800000 */
.L_x_7012:
        /* <DEDUP_REMOVED lines=16> */
.L_x_7040:
[----:B------:R-:W-:Y:S01]  /*6830*/  PRMT R24, RZ, 0x7610, R24 ;  /* 0x00007610ff187816 */ /* 0x000fe20000000018 */
[----:B------:R-:W-:Y:S06]  /*6840*/  BRA `(.L_x_7013) ;  /* 0x00000000000c7947 */ /* 0x000fec0003800000 */
.L_x_7037:
[----:B------:R0:W5:Y:S01]  /*6850*/  LDG.E.U8 R24, desc[UR36][R4.64] ;  /* 0x0000002404187981 */ /* 0x000162000c1e1100 */
[----:B------:R-:W-:Y:S05]  /*6860*/  BRA `(.L_x_7013) ;  /* 0x0000000000047947 */ /* 0x000fea0003800000 */
.L_x_7036:
[----:B------:R0:W5:Y:S02]  /*6870*/  LDG.E.U8 R24, desc[UR36][R4.64] ;  /* 0x0000002404187981 */ /* 0x000164000c1e1100 */
.L_x_7013:
        /* <DEDUP_REMOVED lines=19> */
.L_x_7044:
[----:B------:R0:W5:Y:S01]  /*69b0*/  LDG.E.U8 R17, desc[UR36][R4.64] ;  /* 0x0000002404117981 */ /* 0x000162000c1e1100 */
[----:B------:R-:W-:Y:S05]  /*69c0*/  BRA `(.L_x_7007) ;  /* 0x0000000c00507947 */ /* 0x000fea0003800000 */
.L_x_7043:
        /* <DEDUP_REMOVED lines=8> */
.L_x_7047:
[----:B------:R0:W5:Y:S01]  /*6a50*/  LDG.E.U8 R17, desc[UR36][R4.64] ;  /* 0x0000002404117981 */ /* 0x000162000c1e1100 */
[----:B------:R-:W-:Y:S05]  /*6a60*/  BRA `(.L_x_7007) ;  /* 0x0000000c00287947 */ /* 0x000fea0003800000 */
.L_x_7046:
[----:B------:R0:W5:Y:S01]  /*6a70*/  LDG.E.U16 R17, desc[UR36][R4.64] ;  /* 0x0000002404117981 */ /* 0x000162000c1e1500 */
[----:B------:R-:W-:Y:S05]  /*6a80*/  BRA `(.L_x_7007) ;  /* 0x0000000c00207947 */ /* 0x000fea0003800000 */
.L_x_7042:
        /* <DEDUP_REMOVED lines=9> */
.L_x_7049:
[----:B------:R-:W2:Y:S02]  /*6b20*/  LDG.E.U16 R0, desc[UR36][R4.64] ;  /* 0x0000002404007981 */ /* 0x000ea4000c1e1500 */
[----:B--2---:R-:W-:-:S06]  /*6b30*/  HADD2.F32 R0, -RZ, R0.H0_H0 ;  /* 0x20000000ff007230 */ /* 0x004fcc0000004100 */
[----:B------:R-:W0:Y:S02]  /*6b40*/  F2I.FTZ.TRUNC.NTZ R0, R0 ;  /* 0x0000000000007305 */ /* 0x000e24000021f100 */
[----:B0-----:R-:W-:Y:S01]  /*6b50*/  PRMT R17, R0, 0x7610, R17 ;  /* 0x0000761000117816 */ /* 0x001fe20000000011 */
[----:B------:R-:W-:Y:S06]  /*6b60*/  BRA `(.L_x_7007) ;  /* 0x0000000800e87947 */ /* 0x000fec0003800000 */
.L_x_7048:
        /* <DEDUP_REMOVED lines=9> */
.L_x_7051:
[----:B------:R-:W2:Y:S02]  /*6c00*/  LDG.E.U16 R4, desc[UR36][R4.64] ;  /* 0x0000002404047981 */ /* 0x000ea4000c1e1500 */
[----:B--2---:R-:W-:-:S06]  /*6c10*/  HADD2.F32 R0, -RZ, R4.H0_H0 ;  /* 0x20000004ff007230 */ /* 0x004fcc0000004100 */
[----:B------:R-:W0:Y:S02]  /*6c20*/  F2I.FTZ.TRUNC.NTZ R0, R0 ;  /* 0x0000000000007305 */ /* 0x000e24000021f100 */
[----:B0-----:R-:W-:Y:S01]  /*6c30*/  PRMT R17, R0, 0x7610, R17 ;  /* 0x0000761000117816 */ /* 0x001fe20000000011 */
[----:B------:R-:W-:Y:S06]  /*6c40*/  BRA `(.L_x_7007) ;  /* 0x0000000800b07947 */ /* 0x000fec0003800000 */
.L_x_7050:
[----:B------:R-:W2:Y:S02]  /*6c50*/  LDG.E.64 R4, desc[UR36][R4.64] ;  /* 0x0000002404047981 */ /* 0x000ea4000c1e1b00 */
[----:B--2---:R0:W1:Y:S01]  /*6c60*/  F2I.F64.TRUNC R17, R4 ;  /* 0x0000000400117311 */ /* 0x004062000030d100 */
[----:B------:R-:W-:Y:S05]  /*6c70*/  BRA `(.L_x_7007) ;  /* 0x0000000800a47947 */ /* 0x000fea0003800000 */
.L_x_7041:
        /* <DEDUP_REMOVED lines=12> */
.L_x_7054:
[----:B------:R-:W2:Y:S02]  /*6d40*/  LDG.E.64 R4, desc[UR36][R4.64] ;  /* 0x0000002404047981 */ /* 0x000ea4000c1e1b00 */
[----:B--2---:R0:W1:Y:S01]  /*6d50*/  F2I.F64.TRUNC R17, R4 ;  /* 0x0000000400117311 */ /* 0x004062000030d100 */
[----:B------:R-:W-:Y:S05]  /*6d60*/  BRA `(.L_x_7007) ;  /* 0x0000000800687947 */ /* 0x000fea0003800000 */
.L_x_7053:
        /* <DEDUP_REMOVED lines=28> */
.L_x_7056:
        /* <DEDUP_REMOVED lines=15> */
.L_x_7055:
[----:B------:R-:W2:Y:S02]  /*7020*/  LDG.E.U16 R0, desc[UR36][R4.64] ;  /* 0x0000002404007981 */ /* 0x000ea4000c1e1500 */
[----:B--2---:R-:W-:-:S06]  /*7030*/  IMAD.U32 R0, R0, 0x10000, RZ ;  /* 0x0001000000007824 */ /* 0x004fcc00078e00ff */
[----:B------:R-:W0:Y:S02]  /*7040*/  F2I.FTZ.TRUNC.NTZ R0, R0 ;  /* 0x0000000000007305 */ /* 0x000e24000021f100 */
[----:B0-----:R-:W-:Y:S01]  /*7050*/  PRMT R17, R0, 0x7610, R17 ;  /* 0x0000761000117816 */ /* 0x001fe20000000011 */
[----:B------:R-:W-:Y:S06]  /*7060*/  BRA `(.L_x_7007) ;  /* 0x0000000400a87947 */ /* 0x000fec0003800000 */
.L_x_7052:
        /* <DEDUP_REMOVED lines=10> */
.L_x_7059:
        /* <DEDUP_REMOVED lines=21> */
.L_x_7063:
[----:B------:R-:W-:Y:S05]  /*7260*/  BSYNC B1 ;  /* 0x0000000000017941 */ /* 0x000fea0003800000 */
.L_x_7062:
[----:B------:R-:W-:Y:S01]  /*7270*/  LEA R5, R0, 0x3b800000, 0x17 ;  /* 0x3b80000000057811 */ /* 0x000fe200078eb8ff */
[----:B------:R-:W-:-:S05]  /*7280*/  IMAD.SHL.U32 R0, R3, 0x100000, RZ ;  /* 0x0010000003007824 */ /* 0x000fca00078e00ff */
[----:B------:R-:W-:-:S07]  /*7290*/  LOP3.LUT R0, R5, R0, R6, 0xfe, !PT ;  /* 0x0000000005007212 */ /* 0x000fce00078efe06 */
.L_x_7061:
[----:B------:R-:W-:Y:S05]  /*72a0*/  BSYNC B0 ;  /* 0x0000000000007941 */ /* 0x000fea0003800000 */
.L_x_7060:
[----:B------:R-:W0:Y:S02]  /*72b0*/  F2I.FTZ.TRUNC.NTZ R0, R0 ;  /* 0x0000000000007305 */ /* 0x000e24000021f100 */
[----:B0-----:R-:W-:Y:S01]  /*72c0*/  PRMT R17, R0, 0x7610, R17 ;  /* 0x0000761000117816 */ /* 0x001fe20000000011 */
[----:B------:R-:W-:Y:S06]  /*72d0*/  BRA `(.L_x_7007) ;  /* 0x00000004000c7947 */ /* 0x000fec0003800000 */
.L_x_7058:
        /* <DEDUP_REMOVED lines=21> */
.L_x_7067:
[----:B------:R-:W-:Y:S05]  /*7430*/  BSYNC B1 ;  /* 0x0000000000017941 */ /* 0x000fea0003800000 */
.L_x_7066:
[----:B------:R-:W-:Y:S01]  /*7440*/  LEA R5, R0, 0x37800000, 0x17 ;  /* 0x3780000000057811 */ /* 0x000fe200078eb8ff */
[----:B------:R-:W-:-:S05]  /*7450*/  IMAD.SHL.U32 R0, R3, 0x200000, RZ ;  /* 0x0020000003007824 */ /* 0x000fca00078e00ff */
[----:B------:R-:W-:-:S07]  /*7460*/  LOP3.LUT R0, R5, R0, R6, 0xfe, !PT ;  /* 0x0000000005007212 */ /* 0x000fce00078efe06 */
.L_x_7065:
[----:B------:R-:W-:Y:S05]  /*7470*/  BSYNC B0 ;  /* 0x0000000000007941 */ /* 0x000fea0003800000 */
.L_x_7064:
[----:B------:R-:W0:Y:S02]  /*7480*/  F2I.FTZ.TRUNC.NTZ R0, R0 ;  /* 0x0000000000007305 */ /* 0x000e24000021f100 */
[----:B0-----:R-:W-:Y:S01]  /*7490*/  PRMT R17, R0, 0x7610, R17 ;  /* 0x0000761000117816 */ /* 0x001fe20000000011 */
[----:B------:R-:W-:Y:S06]  /*74a0*/  BRA `(.L_x_7007) ;  /* 0x0000000000987947 */ /* 0x000fec0003800000 */
.L_x_7057:
        /* <DEDUP_REMOVED lines=14> */
.L_x_7071:
[----:B------:R-:W-:Y:S05]  /*7590*/  BSYNC B0 ;  /* 0x0000000000007941 */ /* 0x000fea0003800000 */
.L_x_7070:
[----:B------:R-:W0:Y:S02]  /*75a0*/  F2I.FTZ.TRUNC.NTZ R0, R0 ;  /* 0x0000000000007305 */ /* 0x000e24000021f100 */
[----:B0-----:R-:W-:Y:S01]  /*75b0*/  PRMT R17, R0, 0x7610, R17 ;  /* 0x0000761000117816 */ /* 0x001fe20000000011 */
[----:B------:R-:W-:Y:S06]  /*75c0*/  BRA `(.L_x_7007) ;  /* 0x0000000000507947 */ /* 0x000fec0003800000 */
.L_x_7045:
        /* <DEDUP_REMOVED lines=16> */
.L_x_7072:
[----:B------:R-:W-:Y:S05]  /*76d0*/  BRA `(.L_x_7007) ;  /* 0x00000000000c7947 */ /* 0x000fea0003800000 */
.L_x_7069:
[----:B------:R0:W5:Y:S01]  /*76e0*/  LDG.E.U8 R17, desc[UR36][R4.64] ;  /* 0x0000002404117981 */ /* 0x000162000c1e1100 */
[----:B------:R-:W-:Y:S05]  /*76f0*/  BRA `(.L_x_7007) ;  /* 0x0000000000047947 */ /* 0x000fea0003800000 */
.L_x_7068:
[----:B------:R0:W5:Y:S02]  /*7700*/  LDG.E.U8 R17, desc[UR36][R4.64] ;  /* 0x0000002404117981 */ /* 0x000164000c1e1100 */
.L_x_7007:
[----:B------:R-:W-:Y:S05]  /*7710*/  BSYNC B6 ;  /* 0x0000000000067941 */ /* 0x000fea0003800000 */
.L_x_7006:
        /* <DEDUP_REMOVED lines=30> */
.L_x_7078:
[----:B------:R0:W-:Y:S01]  /*7900*/  STG.E.U8 desc[UR36][R8.64], R25 ;  /* 0x0000001908007986 */ /* 0x0001e2000c101124 */
[----:B------:R-:W-:Y:S05]  /*7910*/  BRA `(.L_x_7074) ;  /* 0x0000000c00987947 */ /* 0x000fea0003800000 */
.L_x_7077:
        /* <DEDUP_REMOVED lines=12> */
.L_x_7081:
[----:B------:R-:W-:-:S04]  /*79e0*/  LOP3.LUT R25, R25, 0xffff, RZ, 0xc0, !PT ;  /* 0x0000ffff19197812 */ /* 0x000fc800078ec0ff */
[----:B------:R-:W-:-:S05]  /*79f0*/  PRMT R3, R25, 0x8880, RZ ;  /* 0x0000888019037816 */ /* 0x000fca00000000ff */
[----:B------:R0:W-:Y:S01]  /*7a00*/  STG.E desc[UR36][R8.64], R3 ;  /* 0x0000000308007986 */ /* 0x0001e2000c101924 */
[----:B------:R-:W-:Y:S05]  /*7a10*/  BRA `(.L_x_7074) ;  /* 0x0000000c00587947 */ /* 0x000fea0003800000 */
.L_x_7080:
[----:B------:R-:W-:-:S04]  /*7a20*/  PRMT R3, R25, 0x8880, RZ ;  /* 0x0000888019037816 */ /* 0x000fc800000000ff */
[----:B------:R-:W-:-:S05]  /*7a30*/  PRMT R3, R3, 0x7710, RZ ;  /* 0x0000771003037816 */ /* 0x000fca00000000ff */
[----:B------:R0:W-:Y:S01]  /*7a40*/  STG.E.U16 desc[UR36][R8.64], R3 ;  /* 0x0000000308007986 */ /* 0x0001e2000c101524 */
[----:B------:R-:W-:Y:S05]  /*7a50*/  BRA `(.L_x_7074) ;  /* 0x0000000c00487947 */ /* 0x000fea0003800000 */
.L_x_7076:
        /* <DEDUP_REMOVED lines=9> */
.L_x_7083:
[----:B------:R-:W0:Y:S02]  /*7af0*/  I2F.S8 R0, R25 ;  /* 0x0000001900007306 */ /* 0x000e240000001400 */
[----:B0-----:R-:W-:-:S05]  /*7b00*/  F2FP.F16.F32.PACK_AB R0, RZ, R0 ;  /* 0x00000000ff00723e */ /* 0x001fca00000000ff */
[----:B------:R0:W-:Y:S01]  /*7b10*/  STG.E.U16 desc[UR36][R8.64], R0 ;  /* 0x0000000008007986 */ /* 0x0001e2000c101524 */
[----:B------:R-:W-:Y:S05]  /*7b20*/  BRA `(.L_x_7074) ;  /* 0x0000000c00147947 */ /* 0x000fea0003800000 */
.L_x_7082:
        /* <DEDUP_REMOVED lines=10> */
.L_x_7085:
[----:B------:R-:W0:Y:S02]  /*7bd0*/  I2F.S8 R25, R25 ;  /* 0x0000001900197306 */ /* 0x000e240000001400 */
[----:B0-----:R-:W-:-:S04]  /*7be0*/  F2FP.F16.F32.PACK_AB R3, RZ, R25 ;  /* 0x00000019ff03723e */ /* 0x001fc800000000ff */
[----:B------:R-:W-:-:S05]  /*7bf0*/  PRMT R3, R3, 0x5410, RZ ;  /* 0x0000541003037816 */ /* 0x000fca00000000ff */
[----:B------:R3:W-:Y:S01]  /*7c00*/  STG.E desc[UR36][R8.64], R3 ;  /* 0x0000000308007986 */ /* 0x0007e2000c101924 */
[----:B------:R-:W-:Y:S05]  /*7c10*/  BRA `(.L_x_7074) ;  /* 0x0000000800d87947 */ /* 0x000fea0003800000 */
.L_x_7084:
[----:B------:R-:W-:-:S04]  /*7c20*/  PRMT R4, R25, 0x8880, RZ ;  /* 0x0000888019047816 */ /* 0x000fc800000000ff */
[----:B------:R-:W-:-:S06]  /*7c30*/  PRMT R4, R4, 0x7710, RZ ;  /* 0x0000771004047816 */ /* 0x000fcc00000000ff */
[----:B------:R-:W0:Y:S02]  /*7c40*/  I2F.F64.S16 R4, R4 ;  /* 0x0000000400047312 */ /* 0x000e240000101c00 */
[----:B0-----:R4:W-:Y:S01]  /*7c50*/  STG.E.64 desc[UR36][R8.64], R4 ;  /* 0x0000000408007986 */ /* 0x0019e2000c101b24 */
[----:B------:R-:W-:Y:S05]  /*7c60*/  BRA `(.L_x_7074) ;  /* 0x0000000800c47947 */ /* 0x000fea0003800000 */
.L_x_7075:
        /* <DEDUP_REMOVED lines=12> */
.L_x_7088:
[----:B------:R-:W-:Y:S02]  /*7d30*/  PRMT R4, R25, 0x8880, RZ ;  /* 0x0000888019047816 */ /* 0x000fe400000000ff */
[----:B------:R-:W-:Y:S02]  /*7d40*/  CS2R R6, SRZ ;  /* 0x0000000000067805 */ /* 0x000fe4000001ff00 */
[----:B------:R-:W-:-:S06]  /*7d50*/  PRMT R4, R4, 0x7710, RZ ;  /* 0x0000771004047816 */ /* 0x000fcc00000000ff */
[----:B------:R-:W0:Y:S02]  /*7d60*/  I2F.F64.S16 R4, R4 ;  /* 0x0000000400047312 */ /* 0x000e240000101c00 */
[----:B0-----:R0:W-:Y:S01]  /*7d70*/  STG.E.128 desc[UR36][R8.64], R4 ;  /* 0x0000000408007986 */ /* 0x0011e2000c101d24 */
[----:B------:R-:W-:Y:S05]  /*7d80*/  BRA `(.L_x_7074) ;  /* 0x00000008007c7947 */ /* 0x000fea0003800000 */
.L_x_7087:
        /* <DEDUP_REMOVED lines=21> */
.L_x_7092:
[----:B------:R-:W-:Y:S05]  /*7ee0*/  BSYNC B0 ;  /* 0x0000000000007941 */ /* 0x000fea0003800000 */
.L_x_7091:
[----:B------:R-:W-:-:S05]  /*7ef0*/  LOP3.LUT R5, R0, R5, RZ, 0xfc, !PT ;  /* 0x0000000500057212 */ /* 0x000fca00078efcff */
[----:B------:R0:W-:Y:S01]  /*7f00*/  STG.E.U8 desc[UR36][R8.64], R5 ;  /* 0x0000000508007986 */ /* 0x0001e2000c101124 */
[----:B------:R-:W-:Y:S05]  /*7f10*/  BRA `(.L_x_7074) ;  /* 0x0000000800187947 */ /* 0x000fea0003800000 */
.L_x_7090:
        /* <DEDUP_REMOVED lines=13> */
.L_x_7094:
[----:B------:R-:W-:Y:S01]  /*7ff0*/  IMAD.MOV.U32 R0, RZ, RZ, 0x7f ;  /* 0x0000007fff007424 */ /* 0x000fe200078e00ff */
[----:B------:R-:W-:-:S04]  /*8000*/  ISETP.GT.U32.AND P0, PT, R3, 0x7f800000, PT ;  /* 0x7f8000000300780c */ /* 0x000fc80003f04070 */
[----:B------:R-:W-:-:S09]  /*8010*/  SEL R0, R0, 0x7c, P0 ;  /* 0x0000007c00007807 */ /* 0x000fd20000000000 */
.L_x_7095:
[----:B------:R-:W-:Y:S05]  /*8020*/  BSYNC B0 ;  /* 0x0000000000007941 */ /* 0x000fea0003800000 */
.L_x_7093:
[----:B------:R-:W-:-:S04]  /*8030*/  LOP3.LUT R3, R25, 0x80000000, RZ, 0xc0, !PT ;  /* 0x8000000019037812 */ /* 0x000fc800078ec0ff */
[----:B------:R-:W-:-:S04]  /*8040*/  SHF.R.U32.HI R3, RZ, 0x18, R3 ;  /* 0x00000018ff037819 */ /* 0x000fc80000011603 */
[----:B------:R-:W-:-:S05]  /*8050*/  LOP3.LUT R3, R0, R3, RZ, 0xfc, !PT ;  /* 0x0000000300037212 */ /* 0x000fca00078efcff */
[----:B------:R0:W-:Y:S01]  /*8060*/  STG.E.U8 desc[UR36][R8.64], R3 ;  /* 0x0000000308007986 */ /* 0x0001e2000c101124 */
[----:B------:R-:W-:Y:S05]  /*8070*/  BRA `(.L_x_7074) ;  /* 0x0000000400c07947 */ /* 0x000fea0003800000 */
.L_x_7089:
[----:B------:R-:W0:Y:S02]  /*8080*/  I2F.S8 R0, R25 ;  /* 0x0000001900007306 */ /* 0x000e240000001400 */
[----:B0-----:R-:W-:-:S05]  /*8090*/  F2FP.BF16.F32.PACK_AB R0, RZ, R0 ;  /* 0x00000000ff00723e */ /* 0x001fca00000010ff */
[----:B------:R0:W-:Y:S01]  /*80a0*/  STG.E.U16 desc[UR36][R8.64], R0 ;  /* 0x0000000008007986 */ /* 0x0001e2000c101524 */
[----:B------:R-:W-:Y:S05]  /*80b0*/  BRA `(.L_x_7074) ;  /* 0x0000000400b07947 */ /* 0x000fea0003800000 */
.L_x_7086:
        /* <DEDUP_REMOVED lines=12> */
.L_x_7098:
        /* <DEDUP_REMOVED lines=17> */
.L_x_7101:
[----:B------:R-:W-:-:S04]  /*8290*/  LOP3.LUT R3, R25, 0x80000000, RZ, 0xc0, !PT ;  /* 0x8000000019037812 */ /* 0x000fc800078ec0ff */
[----:B------:R-:W-:-:S04]  /*82a0*/  SHF.R.U32.HI R3, RZ, 0x18, R3 ;  /* 0x00000018ff037819 */ /* 0x000fc80000011603 */
[----:B------:R-:W-:-:S04]  /*82b0*/  LOP3.LUT R0, R0, R3, RZ, 0xfc, !PT ;  /* 0x0000000300007212 */ /* 0x000fc800078efcff */
[----:B------:R-:W-:-:S07]  /*82c0*/  PRMT R4, R0, 0x7610, R4 ;  /* 0x0000761000047816 */ /* 0x000fce0000000004 */
.L_x_7100:
[----:B------:R-:W-:Y:S05]  /*82d0*/  BSYNC B0 ;  /* 0x0000000000007941 */ /* 0x000fea0003800000 */
.L_x_7099:
[----:B------:R0:W-:Y:S01]  /*82e0*/  STG.E.U8 desc[UR36][R8.64], R4 ;  /* 0x0000000408007986 */ /* 0x0001e2000c101124 */
[----:B------:R-:W-:Y:S05]  /*82f0*/  BRA `(.L_x_7074) ;  /* 0x0000000400207947 */ /* 0x000fea0003800000 */
.L_x_7097:
        /* <DEDUP_REMOVED lines=17> */
.L_x_7104:
[----:B------:R-:W-:-:S04]  /*8410*/  LOP3.LUT R3, R25, 0x80000000, RZ, 0xc0, !PT ;  /* 0x8000000019037812 */ /* 0x000fc800078ec0ff */
[----:B------:R-:W-:-:S04]  /*8420*/  SHF.R.U32.HI R3, RZ, 0x18, R3 ;  /* 0x00000018ff037819 */ /* 0x000fc80000011603 */
[----:B------:R-:W-:-:S04]  /*8430*/  LOP3.LUT R0, R0, R3, RZ, 0xfc, !PT ;  /* 0x0000000300007212 */ /* 0x000fc800078efcff */
[----:B------:R-:W-:-:S07]  /*8440*/  PRMT R4, R0, 0x7610, R4 ;  /* 0x0000761000047816 */ /* 0x000fce0000000004 */
.L_x_7103:
[----:B------:R-:W-:Y:S05]  /*8450*/  BSYNC B0 ;  /* 0x0000000000007941 */ /* 0x000fea0003800000 */
.L_x_7102:
[----:B------:R0:W-:Y:S01]  /*8460*/  STG.E.U8 desc[UR36][R8.64], R4 ;  /* 0x0000000408007986 */ /* 0x0001e2000c101124 */
[----:B------:R-:W-:Y:S05]  /*8470*/  BRA `(.L_x_7074) ;  /* 0x0000000000c07947 */ /* 0x000fea0003800000 */
.L_x_7096:
        /* <DEDUP_REMOVED lines=22> */
.L_x_7079:
        /* <DEDUP_REMOVED lines=16> */
.L_x_7107:
[----:B------:R-:W-:Y:S05]  /*86e0*/  BRA `(.L_x_7074) ;  /* 0x0000000000247947 */ /* 0x000fea0003800000 */
.L_x_7106:
[----:B------:R-:W-:-:S04]  /*86f0*/  LOP3.LUT R25, R25, 0xffff, RZ, 0xc0, !PT ;  /* 0x0000ffff19197812 */ /* 0x000fc800078ec0ff */
[----:B------:R-:W-:-:S05]  /*8700*/  PRMT R25, R25, 0x8880, RZ ;  /* 0x0000888019197816 */ /* 0x000fca00000000ff */
[----:B------:R-:W-:-:S05]  /*8710*/  IMAD.MOV.U32 R4, RZ, RZ, R25 ;  /* 0x000000ffff047224 */ /* 0x000fca00078e0019 */
[----:B------:R-:W-:-:S05]  /*8720*/  SHF.R.S32.HI R5, RZ, 0x1f, R4 ;  /* 0x0000001fff057819 */ /* 0x000fca0000011404 */
[----:B------:R0:W-:Y:S01]  /*8730*/  STG.E.64 desc[UR36][R8.64], R4 ;  /* 0x0000000408007986 */ /* 0x0001e2000c101b24 */
[----:B------:R-:W-:Y:S05]  /*8740*/  BRA `(.L_x_7074) ;  /* 0x00000000000c7947 */ /* 0x000fea0003800000 */
.L_x_7105:
[----:B------:R-:W-:-:S04]  /*8750*/  LOP3.LUT R25, R25, 0xffff, RZ, 0xc0, !PT ;  /* 0x0000ffff19197812 */ /* 0x000fc800078ec0ff */
[----:B------:R-:W-:-:S05]  /*8760*/  PRMT R3, R25, 0x8880, RZ ;  /* 0x0000888019037816 */ /* 0x000fca00000000ff */
[----:B------:R0:W-:Y:S02]  /*8770*/  STG.E desc[UR36][R8.64], R3 ;  /* 0x0000000308007986 */ /* 0x0001e4000c101924 */
.L_x_7074:
[----:B------:R-:W-:Y:S05]  /*8780*/  BSYNC B6 ;  /* 0x0000000000067941 */ /* 0x000fea0003800000 */
.L_x_7073:
        /* <DEDUP_REMOVED lines=23> */
.L_x_7113:
[----:B------:R0:W-:Y:S01]  /*8900*/  STG.E.U8 desc[UR36][R8.64], R22 ;  /* 0x0000001608007986 */ /* 0x0001e2000c101124 */
[----:B------:R-:W-:Y:S05]  /*8910*/  BRA `(.L_x_7115) ;  /* 0x0000000c00987947 */ /* 0x000fea0003800000 */
.L_x_7112:
        /* <DEDUP_REMOVED lines=12> */
.L_x_7117:
[----:B------:R-:W-:-:S04]  /*89e0*/  LOP3.LUT R22, R22, 0xffff, RZ, 0xc0, !PT ;  /* 0x0000ffff16167812 */ /* 0x000fc800078ec0ff */
[----:B------:R-:W-:-:S05]  /*89f0*/  PRMT R3, R22, 0x8880, RZ ;  /* 0x0000888016037816 */ /* 0x000fca00000000ff */
[----:B------:R0:W-:Y:S01]  /*8a00*/  STG.E desc[UR36][R8.64], R3 ;  /* 0x0000000308007986 */ /* 0x0001e2000c101924 */
[----:B------:R-:W-:Y:S05]  /*8a10*/  BRA `(.L_x_7115) ;  /* 0x0000000c00587947 */ /* 0x000fea0003800000 */
.L_x_7116:
[----:B------:R-:W-:-:S04]  /*8a20*/  PRMT R3, R22, 0x8880, RZ ;  /* 0x0000888016037816 */ /* 0x000fc800000000ff */
[----:B------:R-:W-:-:S05]  /*8a30*/  PRMT R3, R3, 0x7710, RZ ;  /* 0x0000771003037816 */ /* 0x000fca00000000ff */
[----:B------:R0:W-:Y:S01]  /*8a40*/  STG.E.U16 desc[UR36][R8.64], R3 ;  /* 0x0000000308007986 */ /* 0x0001e2000c101524 */
[----:B------:R-:W-:Y:S05]  /*8a50*/  BRA `(.L_x_7115) ;  /* 0x0000000c00487947 */ /* 0x000fea0003800000 */
.L_x_7111:
        /* <DEDUP_REMOVED lines=9> */
.L_x_7119:
[----:B------:R-:W0:Y:S02]  /*8af0*/  I2F.S8 R0, R22 ;  /* 0x0000001600007306 */ /* 0x000e240000001400 */
[----:B0-----:R-:W-:-:S05]  /*8b00*/  F2FP.F16.F32.PACK_AB R0, RZ, R0 ;  /* 0x00000000ff00723e */ /* 0x001fca00000000ff */
[----:B------:R0:W-:Y:S01]  /*8b10*/  STG.E.U16 desc[UR36][R8.64], R0 ;  /* 0x0000000008007986 */ /* 0x0001e2000c101524 */
[----:B------:R-:W-:Y:S05]  /*8b20*/  BRA `(.L_x_7115) ;  /* 0x0000000c00147947 */ /* 0x000fea0003800000 */
.L_x_7118:
        /* <DEDUP_REMOVED lines=10> */
.L_x_7121:
[----:B------:R-:W0:Y:S02]  /*8bd0*/  I2F.S8 R22, R22 ;  /* 0x0000001600167306 */ /* 0x000e240000001400 */
[----:B0-----:R-:W-:-:S04]  /*8be0*/  F2FP.F16.F32.PACK_AB R3, RZ, R22 ;  /* 0x00000016ff03723e */ /* 0x001fc800000000ff */
[----:B------:R-:W-:-:S05]  /*8bf0*/  PRMT R3, R3, 0x5410, RZ ;  /* 0x0000541003037816 */ /* 0x000fca00000000ff */
[----:B------:R3:W-:Y:S01]  /*8c00*/  STG.E desc[UR36][R8.64], R3 ;  /* 0x0000000308007986 */ /* 0x0007e2000c101924 */
[----:B------:R-:W-:Y:S05]  /*8c10*/  BRA `(.L_x_7115) ;  /* 0x0000000800d87947 */ /* 0x000fea0003800000 */
.L_x_7120:
[----:B------:R-:W-:-:S04]  /*8c20*/  PRMT R4, R22, 0x8880, RZ ;  /* 0x0000888016047816 */ /* 0x000fc800000000ff */
[----:B------:R-:W-:-:S06]  /*8c30*/  PRMT R4, R4, 0x7710, RZ ;  /* 0x0000771004047816 */ /* 0x000fcc00000000ff */
[----:B------:R-:W0:Y:S02]  /*8c40*/  I2F.F64.S16 R4, R4 ;  /* 0x0000000400047312 */ /* 0x000e240000101c00 */
[----:B0-----:R4:W-:Y:S01]  /*8c50*/  STG.E.64 desc[UR36][R8.64], R4 ;  /* 0x0000000408007986 */ /* 0x0019e2000c101b24 */
[----:B------:R-:W-:Y:S05]  /*8c60*/  BRA `(.L_x_7115) ;  /* 0x0000000800c47947 */ /* 0x000fea0003800000 */
.L_x_7110:
        /* <DEDUP_REMOVED lines=12> */
.L_x_7124:
[----:B------:R-:W-:Y:S02]  /*8d30*/  PRMT R4, R22, 0x8880, RZ ;  /* 0x0000888016047816 */ /* 0x000fe400000000ff */
[----:B------:R-:W-:Y:S02]  /*8d40*/  CS2R R6, SRZ ;  /* 0x0000000000067805 */ /* 0x000fe4000001ff00 */
[----:B------:R-:W-:-:S06]  /*8d50*/  PRMT R4, R4, 0x7710, RZ ;  /* 0x0000771004047816 */ /* 0x000fcc00000000ff */
[----:B------:R-:W0:Y:S02]  /*8d60*/  I2F.F64.S16 R4, R4 ;  /* 0x0000000400047312 */ /* 0x000e240000101c00 */
[----:B0-----:R0:W-:Y:S01]  /*8d70*/  STG.E.128 desc[UR36][R8.64], R4 ;  /* 0x0000000408007986 */ /* 0x0011e2000c101d24 */
[----:B------:R-:W-:Y:S05]  /*8d80*/  BRA `(.L_x_7115) ;  /* 0x00000008007c7947 */ /* 0x000fea0003800000 */
.L_x_7123:
        /* <DEDUP_REMOVED lines=21> */
.L_x_7128:
[----:B------:R-:W-:Y:S05]  /*8ee0*/  BSYNC B0 ;  /* 0x0000000000007941 */ /* 0x000fea0003800000 */
.L_x_7127:
[----:B------:R-:W-:-:S05]  /*8ef0*/  LOP3.LUT R5, R0, R5, RZ, 0xfc, !PT ;  /* 0x0000000500057212 */ /* 0x000fca00078efcff */
[----:B------:R0:W-:Y:S01]  /*8f00*/  STG.E.U8 desc[UR36][R8.64], R5 ;  /* 0x0000000508007986 */ /* 0x0001e2000c101124 */
[----:B------:R-:W-:Y:S05]  /*8f10*/  BRA `(.L_x_7115) ;  /* 0x0000000800187947 */ /* 0x000fea0003800000 */
.L_x_7126:
        /* <DEDUP_REMOVED lines=13> */
.L_x_7130:
[----:B------:R-:W-:Y:S01]  /*8ff0*/  IMAD.MOV.U32 R0, RZ, RZ, 0x7f ;  /* 0x0000007fff007424 */ /* 0x000fe200078e00ff */
[----:B------:R-:W-:-:S04]  /*9000*/  ISETP.GT.U32.AND P0, PT, R3, 0x7f800000, PT ;  /* 0x7f8000000300780c */ /* 0x000fc80003f04070 */
[----:B------:R-:W-:-:S09]  /*9010*/  SEL R0, R0, 0x7c, P0 ;  /* 0x0000007c00007807 */ /* 0x000fd20000000000 */
.L_x_7131:
[----:B------:R-:W-:Y:S05]  /*9020*/  BSYNC B0 ;  /* 0x0000000000007941 */ /* 0x000fea0003800000 */
.L_x_7129:
[----:B------:R-:W-:-:S04]  /*9030*/  LOP3.LUT R3, R5, 0x80000000, RZ, 0xc0, !PT ;  /* 0x8000000005037812 */ /* 0x000fc800078ec0ff */
[----:B------:R-:W-:-:S04]  /*9040*/  SHF.R.U32.HI R3, RZ, 0x18, R3 ;  /* 0x00000018ff037819 */ /* 0x000fc80000011603 */
[----:B------:R-:W-:-:S05]  /*9050*/  LOP3.LUT R3, R0, R3, RZ, 0xfc, !PT ;  /* 0x0000000300037212 */ /* 0x000fca00078efcff */
[----:B------:R0:W-:Y:S01]  /*9060*/  STG.E.U8 desc[UR36][R8.64], R3 ;  /* 0x0000000308007986 */ /* 0x0001e2000c101124 */
[----:B------:R-:W-:Y:S05]  /*9070*/  BRA `(.L_x_7115) ;  /* 0x0000000400c07947 */ /* 0x000fea0003800000 */
.L_x_7125:
[----:B------:R-:W0:Y:S02]  /*9080*/  I2F.S8 R0, R22 ;  /* 0x0000001600007306 */ /* 0x000e240000001400 */
[----:B0-----:R-:W-:-:S05]  /*9090*/  F2FP.BF16.F32.PACK_AB R0, RZ, R0 ;  /* 0x00000000ff00723e */ /* 0x001fca00000010ff */
[----:B------:R0:W-:Y:S01]  /*90a0*/  STG.E.U16 desc[UR36][R8.64], R0 ;  /* 0x0000000008007986 */ /* 0x0001e2000c101524 */
[----:B------:R-:W-:Y:S05]  /*90b0*/  BRA `(.L_x_7115) ;  /* 0x0000000400b07947 */ /* 0x000fea0003800000 */
.L_x_7122:
        /* <DEDUP_REMOVED lines=12> */
.L_x_7134:
        /* <DEDUP_REMOVED lines=17> */
.L_x_7137:
[----:B------:R-:W-:-:S04]  /*9290*/  LOP3.LUT R3, R5, 0x80000000, RZ, 0xc0, !PT ;  /* 0x8000000005037812 */ /* 0x000fc800078ec0ff */
[----:B------:R-:W-:-:S04]  /*92a0*/  SHF.R.U32.HI R3, RZ, 0x18, R3 ;  /* 0x00000018ff037819 */ /* 0x000fc80000011603 */
[----:B------:R-:W-:-:S04]  /*92b0*/  LOP3.LUT R0, R0, R3, RZ, 0xfc, !PT ;  /* 0x0000000300007212 */ /* 0x000fc800078efcff */
[----:B------:R-:W-:-:S07]  /*92c0*/  PRMT R4, R0, 0x7610, R4 ;  /* 0x0000761000047816 */ /* 0x000fce0000000004 */
.L_x_7136:
[----:B------:R-:W-:Y:S05]  /*92d0*/  BSYNC B0 ;  /* 0x0000000000007941 */ /* 0x000fea0003800000 */
.L_x_7135:
[----:B------:R0:W-:Y:S01]  /*92e0*/  STG.E.U8 desc[UR36][R8.64], R4 ;  /* 0x0000000408007986 */ /* 0x0001e2000c101124 */
[----:B------:R-:W-:Y:S05]  /*92f0*/  BRA `(.L_x_7115) ;  /* 0x0000000400207947 */ /* 0x000fea0003800000 */
.L_x_7133:
        /* <DEDUP_REMOVED lines=17> */
.L_x_7140:
[----:B------:R-:W-:-:S04]  /*9410*/  LOP3.LUT R3, R5, 0x80000000, RZ, 0xc0, !PT ;  /* 0x8000000005037812 */ /* 0x000fc800078ec0ff */
[----:B------:R-:W-:-:S04]  /*9420*/  SHF.R.U32.HI R3, RZ, 0x18, R3 ;  /* 0x00000018ff037819 */ /* 0x000fc80000011603 */
[----:B------:R-:W-:-:S04]  /*9430*/  LOP3.LUT R0, R0, R3, RZ, 0xfc, !PT ;  /* 0x0000000300007212 */ /* 0x000fc800078efcff */
[----:B------:R-:W-:-:S07]  /*9440*/  PRMT R4, R0, 0x7610, R4 ;  /* 0x0000761000047816 */ /* 0x000fce0000000004 */
.L_x_7139:
[----:B------:R-:W-:Y:S05]  /*9450*/  BSYNC B0 ;  /* 0x0000000000007941 */ /* 0x000fea0003800000 */
.L_x_7138:
[----:B------:R0:W-:Y:S01]  /*9460*/  STG.E.U8 desc[UR36][R8.64], R4 ;  /* 0x0000000408007986 */ /* 0x0001e2000c101124 */
[----:B------:R-:W-:Y:S05]  /*9470*/  BRA `(.L_x_7115) ;  /* 0x0000000000c07947 */ /* 0x000fea0003800000 */
.L_x_7132:
        /* <DEDUP_REMOVED lines=22> */
.L_x_7114:
        /* <DEDUP_REMOVED lines=16> */
.L_x_7143:
[----:B------:R-:W-:Y:S05]  /*96e0*/  BRA `(.L_x_7115) ;  /* 0x0000000000247947 */ /* 0x000fea0003800000 */
.L_x_7142:
[----:B------:R-:W-:-:S04]  /*96f0*/  LOP3.LUT R22, R22, 0xffff, RZ, 0xc0, !PT ;  /* 0x0000ffff16167812 */ /* 0x000fc800078ec0ff */
[----:B------:R-:W-:-:S05]  /*9700*/  PRMT R22, R22, 0x8880, RZ ;  /* 0x0000888016167816 */ /* 0x000fca00000000ff */
[----:B------:R-:W-:-:S05]  /*9710*/  IMAD.MOV.U32 R4, RZ, RZ, R22 ;  /* 0x000000ffff047224 */ /* 0x000fca00078e0016 */
[----:B------:R-:W-:-:S05]  /*9720*/  SHF.R.S32.HI R5, RZ, 0x1f, R4 ;  /* 0x0000001fff057819 */ /* 0x000fca0000011404 */
[----:B------:R0:W-:Y:S01]  /*9730*/  STG.E.64 desc[UR36][R8.64], R4 ;  /* 0x0000000408007986 */ /* 0x0001e2000c101b24 */
[----:B------:R-:W-:Y:S05]  /*9740*/  BRA `(.L_x_7115) ;  /* 0x00000000000c7947 */ /* 0x000fea0003800000 */
.L_x_7141:
[----:B------:R-:W-:-:S04]  /*9750*/  LOP3.LUT R22, R22, 0xffff, RZ, 0xc0, !PT ;  /* 0x0000ffff16167812 */ /* 0x000fc800078ec0ff */
[----:B------:R-:W-:-:S05]  /*9760*/  PRMT R3, R22, 0x8880, RZ ;  /* 0x0000888016037816 */ /* 0x000fca00000000ff */
[----:B------:R0:W-:Y:S02]  /*9770*/  STG.E desc[UR36][R8.64], R3 ;  /* 0x0000000308007986 */ /* 0x0001e4000c101924 */
.L_x_7115:
        /* <DEDUP_REMOVED lines=23> */
.L_x_7147:
[----:B------:R0:W-:Y:S01]  /*98f0*/  STG.E.U8 desc[UR36][R8.64], R19 ;  /* 0x0000001308007986 */ /* 0x0001e2000c101124 */
[----:B------:R-:W-:Y:S05]  /*9900*/  BRA `(.L_x_7149) ;  /* 0x0000000c00987947 */ /* 0x000fea0003800000 */
.L_x_7146:
        /* <DEDUP_REMOVED lines=12> */
.L_x_7151:
[----:B------:R-:W-:-:S04]  /*99d0*/  LOP3.LUT R19, R19, 0xffff, RZ, 0xc0, !PT ;  /* 0x0000ffff13137812 */ /* 0x000fc800078ec0ff */
[----:B------:R-:W-:-:S05]  /*99e0*/  PRMT R3, R19, 0x8880, RZ ;  /* 0x0000888013037816 */ /* 0x000fca00000000ff */
[----:B------:R0:W-:Y:S01]  /*99f0*/  STG.E desc[UR36][R8.64], R3 ;  /* 0x0000000308007986 */ /* 0x0001e2000c101924 */
[----:B------:R-:W-:Y:S05]  /*9a00*/  BRA `(.L_x_7149) ;  /* 0x0000000c00587947 */ /* 0x000fea0003800000 */
.L_x_7150:
[----:B------:R-:W-:-:S04]  /*9a10*/  PRMT R3, R19, 0x8880, RZ ;  /* 0x0000888013037816 */ /* 0x000fc800000000ff */
[----:B------:R-:W-:-:S05]  /*9a20*/  PRMT R3, R3, 0x7710, RZ ;  /* 0x0000771003037816 */ /* 0x000fca00000000ff */
[----:B------:R0:W-:Y:S01]  /*9a30*/  STG.E.U16 desc[UR36][R8.64], R3 ;  /* 0x0000000308007986 */ /* 0x0001e2000c101524 */
[----:B------:R-:W-:Y:S05]  /*9a40*/  BRA `(.L_x_7149) ;  /* 0x0000000c00487947 */ /* 0x000fea0003800000 */
.L_x_7145:
        /* <DEDUP_REMOVED lines=9> */
.L_x_7153:
[----:B------:R-:W0:Y:S02]  /*9ae0*/  I2F.S8 R0, R19 ;  /* 0x0000001300007306 */ /* 0x000e240000001400 */
[----:B0-----:R-:W-:-:S05]  /*9af0*/  F2FP.F16.F32.PACK_AB R0, RZ, R0 ;  /* 0x00000000ff00723e */ /* 0x001fca00000000ff */
[----:B------:R4:W-:Y:S01]  /*9b00*/  STG.E.U16 desc[UR36][R8.64], R0 ;  /* 0x0000000008007986 */ /* 0x0009e2000c101524 */
[----:B------:R-:W-:Y:S05]  /*9b10*/  BRA `(.L_x_7149) ;  /* 0x0000000c00147947 */ /* 0x000fea0003800000 */
.L_x_7152:
        /* <DEDUP_REMOVED lines=10> */
.L_x_7155:
[----:B------:R-:W0:Y:S02]  /*9bc0*/  I2F.S8 R19, R19 ;  /* 0x0000001300137306 */ /* 0x000e240000001400 */
[----:B0-----:R-:W-:-:S04]  /*9bd0*/  F2FP.F16.F32.PACK_AB R3, RZ, R19 ;  /* 0x00000013ff03723e */ /* 0x001fc800000000ff */
[----:B------:R-:W-:-:S05]  /*9be0*/  PRMT R3, R3, 0x5410, RZ ;  /* 0x0000541003037816 */ /* 0x000fca00000000ff */
[----:B------:R2:W-:Y:S01]  /*9bf0*/  STG.E desc[UR36][R8.64], R3 ;  /* 0x0000000308007986 */ /* 0x0005e2000c101924 */
[----:B------:R-:W-:Y:S05]  /*9c00*/  BRA `(.L_x_7149) ;  /* 0x0000000800d87947 */ /* 0x000fea0003800000 */
.L_x_7154:
[----:B------:R-:W-:-:S04]  /*9c10*/  PRMT R4, R19, 0x8880, RZ ;  /* 0x0000888013047816 */ /* 0x000fc800000000ff */
[----:B------:R-:W-:-:S06]  /*9c20*/  PRMT R4, R4, 0x7710, RZ ;  /* 0x0000771004047816 */ /* 0x000fcc00000000ff */
[----:B------:R-:W0:Y:S02]  /*9c30*/  I2F.F64.S16 R4, R4 ;  /* 0x0000000400047312 */ /* 0x000e240000101c00 */
[----:B0-----:R0:W-:Y:S01]  /*9c40*/  STG.E.64 desc[UR36][R8.64], R4 ;  /* 0x0000000408007986 */ /* 0x0011e2000c101b24 */
[----:B------:R-:W-:Y:S05]  /*9c50*/  BRA `(.L_x_7149) ;  /* 0x0000000800c47947 */ /* 0x000fea0003800000 */
.L_x_7144:
        /* <DEDUP_REMOVED lines=12> */
.L_x_7158:
[----:B------:R-:W-:Y:S02]  /*9d20*/  PRMT R4, R19, 0x8880, RZ ;  /* 0x0000888013047816 */ /* 0x000fe400000000ff */
[----:B------:R-:W-:Y:S02]  /*9d30*/  CS2R R6, SRZ ;  /* 0x0000000000067805 */ /* 0x000fe4000001ff00 */
[----:B------:R-:W-:-:S06]  /*9d40*/  PRMT R4, R4, 0x7710, RZ ;  /* 0x0000771004047816 */ /* 0x000fcc00000000ff */
[----:B------:R-:W0:Y:S02]  /*9d50*/  I2F.F64.S16 R4, R4 ;  /* 0x0000000400047312 */ /* 0x000e240000101c00 */
[----:B0-----:R0:W-:Y:S01]  /*9d60*/  STG.E.128 desc[UR36][R8.64], R4 ;  /* 0x0000000408007986 */ /* 0x0011e2000c101d24 */
[----:B------:R-:W-:Y:S05]  /*9d70*/  BRA `(.L_x_7149) ;  /* 0x00000008007c7947 */ /* 0x000fea0003800000 */
.L_x_7157:
        /* <DEDUP_REMOVED lines=21> */
.L_x_7162:
[----:B------:R-:W-:Y:S05]  /*9ed0*/  BSYNC B0 ;  /* 0x0000000000007941 */ /* 0x000fea0003800000 */
.L_x_7161:
[----:B------:R-:W-:-:S05]  /*9ee0*/  LOP3.LUT R5, R0, R5, RZ, 0xfc, !PT ;  /* 0x0000000500057212 */ /* 0x000fca00078efcff */
[----:B------:R0:W-:Y:S01]  /*9ef0*/  STG.E.U8 desc[UR36][R8.64], R5 ;  /* 0x0000000508007986 */ /* 0x0001e2000c101124 */
[----:B------:R-:W-:Y:S05]  /*9f00*/  BRA `(.L_x_7149) ;  /* 0x0000000800187947 */ /* 0x000fea0003800000 */
.L_x_7160:
        /* <DEDUP_REMOVED lines=13> */
.L_x_7164:
[----:B------:R-:W-:Y:S01]  /*9fe0*/  IMAD.MOV.U32 R0, RZ, RZ, 0x7f ;  /* 0x0000007fff007424 */ /* 0x000fe200078e00ff */
[----:B------:R-:W-:-:S04]  /*9ff0*/  ISETP.GT.U32.AND P0, PT, R3, 0x7f800000, PT ;  /* 0x7f8000000300780c */ /* 0x000fc80003f04070 */
[----:B------:R-:W-:-:S09]  /*a000*/  SEL R0, R0, 0x7c, P0 ;  /* 0x0000007c00007807 */ /* 0x000fd20000000000 */
.L_x_7165:
[----:B------:R-:W-:Y:S05]  /*a010*/  BSYNC B0 ;  /* 0x0000000000007941 */ /* 0x000fea0003800000 */
.L_x_7163:
[----:B------:R-:W-:-:S04]  /*a020*/  LOP3.LUT R3, R19, 0x80000000, RZ, 0xc0, !PT ;  /* 0x8000000013037812 */ /* 0x000fc800078ec0ff */
[----:B------:R-:W-:-:S04]  /*a030*/  SHF.R.U32.HI R3, RZ, 0x18, R3 ;  /* 0x00000018ff037819 */ /* 0x000fc80000011603 */
[----:B------:R-:W-:-:S05]  /*a040*/  LOP3.LUT R3, R0, R3, RZ, 0xfc, !PT ;  /* 0x0000000300037212 */ /* 0x000fca00078efcff */
[----:B------:R0:W-:Y:S01]  /*a050*/  STG.E.U8 desc[UR36][R8.64], R3 ;  /* 0x0000000308007986 */ /* 0x0001e2000c101124 */
[----:B------:R-:W-:Y:S05]  /*a060*/  BRA `(.L_x_7149) ;  /* 0x0000000400c07947 */ /* 0x000fea0003800000 */
.L_x_7159:
[----:B------:R-:W0:Y:S02]  /*a070*/  I2F.S8 R0, R19 ;  /* 0x0000001300007306 */ /* 0x000e240000001400 */
[----:B0-----:R-:W-:-:S05]  /*a080*/  F2FP.BF16.F32.PACK_AB R0, RZ, R0 ;  /* 0x00000000ff00723e */ /* 0x001fca00000010ff */
[----:B------:R0:W-:Y:S01]  /*a090*/  STG.E.U16 desc[UR36][R8.64], R0 ;  /* 0x0000000008007986 */ /* 0x0001e2000c101524 */
[----:B------:R-:W-:Y:S05]  /*a0a0*/  BRA `(.L_x_7149) ;  /* 0x0000000400b07947 */ /* 0x000fea0003800000 */
.L_x_7156:
        /* <DEDUP_REMOVED lines=12> */
.L_x_7168:
        /* <DEDUP_REMOVED lines=17> */
.L_x_7171:
[----:B------:R-:W-:-:S04]  /*a280*/  LOP3.LUT R3, R19, 0x80000000, RZ, 0xc0, !PT ;  /* 0x8000000013037812 */ /* 0x000fc800078ec0ff */
[----:B------:R-:W-:-:S04]  /*a290*/  SHF.R.U32.HI R3, RZ, 0x18, R3 ;  /* 0x00000018ff037819 */ /* 0x000fc80000011603 */
[----:B------:R-:W-:-:S04]  /*a2a0*/  LOP3.LUT R0, R0, R3, RZ, 0xfc, !PT ;  /* 0x0000000300007212 */ /* 0x000fc800078efcff */
[----:B------:R-:W-:-:S07]  /*a2b0*/  PRMT R4, R0, 0x7610, R4 ;  /* 0x0000761000047816 */ /* 0x000fce0000000004 */
.L_x_7170:
[----:B------:R-:W-:Y:S05]  /*a2c0*/  BSYNC B0 ;  /* 0x0000000000007941 */ /* 0x000fea0003800000 */
.L_x_7169:
[----:B------:R0:W-:Y:S01]  /*a2d0*/  STG.E.U8 desc[UR36][R8.64], R4 ;  /* 0x0000000408007986 */ /* 0x0001e2000c101124 */
[----:B------:R-:W-:Y:S05]  /*a2e0*/  BRA `(.L_x_7149) ;  /* 0x0000000400207947 */ /* 0x000fea0003800000 */
.L_x_7167:
        /* <DEDUP_REMOVED lines=17> */
.L_x_7174:
[----:B------:R-:W-:-:S04]  /*a400*/  LOP3.LUT R3, R19, 0x80000000, RZ, 0xc0, !PT ;  /* 0x8000000013037812 */ /* 0x000fc800078ec0ff */
[----:B------:R-:W-:-:S04]  /*a410*/  SHF.R.U32.HI R3, RZ, 0x18, R3 ;  /* 0x00000018ff037819 */ /* 0x000fc80000011603 */
[----:B------:R-:W-:-:S04]  /*a420*/  LOP3.LUT R0, R0, R3, RZ, 0xfc, !PT ;  /* 0x0000000300007212 */ /* 0x000fc800078efcff */
[----:B------:R-:W-:-:S07]  /*a430*/  PRMT R4, R0, 0x7610, R4 ;  /* 0x0000761000047816 */ /* 0x000fce0000000004 */
.L_x_7173:
[----:B------:R-:W-:Y:S05]  /*a440*/  BSYNC B0 ;  /* 0x0000000000007941 */ /* 0x000fea0003800000 */
.L_x_7172:
[----:B------:R0:W-:Y:S01]  /*a450*/  STG.E.U8 desc[UR36][R8.64], R4 ;  /* 0x0000000408007986 */ /* 0x0001e2000c101124 */
[----:B------:R-:W-:Y:S05]  /*a460*/  BRA `(.L_x_7149) ;  /* 0x0000000000c07947 */ /* 0x000fea0003800000 */
.L_x_7166:
        /* <DEDUP_REMOVED lines=22> */
.L_x_7148:
        /* <DEDUP_REMOVED lines=16> */
.L_x_7177:
[----:B------:R-:W-:Y:S05]  /*a6d0*/  BRA `(.L_x_7149) ;  /* 0x0000000000247947 */ /* 0x000fea0003800000 */
.L_x_7176:
[----:B------:R-:W-:-:S04]  /*a6e0*/  LOP3.LUT R19, R19, 0xffff, RZ, 0xc0, !PT ;  /* 0x0000ffff13137812 */ /* 0x000fc800078ec0ff */
[----:B------:R-:W-:-:S05]  /*a6f0*/  PRMT R19, R19, 0x8880, RZ ;  /* 0x0000888013137816 */ /* 0x000fca00000000ff */
[----:B------:R-:W-:-:S05]  /*a700*/  IMAD.MOV.U32 R4, RZ, RZ, R19 ;  /* 0x000000ffff047224 */ /* 0x000fca00078e0013 */
[----:B------:R-:W-:-:S05]  /*a710*/  SHF.R.S32.HI R5, RZ, 0x1f, R4 ;  /* 0x0000001fff057819 */ /* 0x000fca0000011404 */
[----:B------:R0:W-:Y:S01]  /*a720*/  STG.E.64 desc[UR36][R8.64], R4 ;  /* 0x0000000408007986 */ /* 0x0001e2000c101b24 */
[----:B------:R-:W-:Y:S05]  /*a730*/  BRA `(.L_x_7149) ;  /* 0x00000000000c7947 */ /* 0x000fea0003800000 */
.L_x_7175:
[----:B------:R-:W-:-:S04]  /*a740*/  LOP3.LUT R19, R19, 0xffff, RZ, 0xc0, !PT ;  /* 0x0000ffff13137812 */ /* 0x000fc800078ec0ff */
[----:B------:R-:W-:-:S05]  /*a750*/  PRMT R3, R19, 0x8880, RZ ;  /* 0x0000888013037816 */ /* 0x000fca00000000ff */
[----:B------:R0:W-:Y:S02]  /*a760*/  STG.E desc[UR36][R8.64], R3 ;  /* 0x0000000308007986 */ /* 0x0001e4000c101924 */
.L_x_7149:
[----:B------:R-:W-:-:S07]  /*a770*/  VIADD R23, R23, 0x80 ;  /* 0x0000008017177836 */ /* 0x000fce0000000000 */
.L_x_7109:
[----:B------:R-:W-:Y:S05]  /*a780*/  BSYNC B6 ;  /* 0x0000000000067941 */ /* 0x000fea0003800000 */
.L_x_7108:
        /* <DEDUP_REMOVED lines=21> */
.L_x_7181:
[----:B------:R-:W-:Y:S01]  /*a8e0*/  STG.E.U8 desc[UR36][R2.64], R17 ;  /* 0x0000001102007986 */ /* 0x000fe2000c101124 */
[----:B------:R-:W-:Y:S05]  /*a8f0*/  EXIT ;  /* 0x000000000000794d */ /* 0x000fea0003800000 */
.L_x_7180:
        /* <DEDUP_REMOVED lines=12> */
.L_x_7184:
[----:B------:R-:W-:-:S04]  /*a9c0*/  LOP3.LUT R17, R17, 0xffff, RZ, 0xc0, !PT ;  /* 0x0000ffff11117812 */ /* 0x000fc800078ec0ff */
[----:B------:R-:W-:-:S05]  /*a9d0*/  PRMT R5, R17, 0x8880, RZ ;  /* 0x0000888011057816 */ /* 0x000fca00000000ff */
[----:B------:R-:W-:Y:S01]  /*a9e0*/  STG.E desc[UR36][R2.64], R5 ;  /* 0x0000000502007986 */ /* 0x000fe2000c101924 */
[----:B------:R-:W-:Y:S05]  /*a9f0*/  EXIT ;  /* 0x000000000000794d */ /* 0x000fea0003800000 */
.L_x_7183:
[----:B------:R-:W-:-:S04]  /*aa00*/  PRMT R5, R17, 0x8880, RZ ;  /* 0x0000888011057816 */ /* 0x000fc800000000ff */
[----:B------:R-:W-:-:S05]  /*aa10*/  PRMT R5, R5, 0x7710, RZ ;  /* 0x0000771005057816 */ /* 0x000fca00000000ff */
[----:B------:R-:W-:Y:S01]  /*aa20*/  STG.E.U16 desc[UR36][R2.64], R5 ;  /* 0x0000000502007986 */ /* 0x000fe2000c101524 */
[----:B------:R-:W-:Y:S05]  /*aa30*/  EXIT ;  /* 0x000000000000794d */ /* 0x000fea0003800000 */
.L_x_7179:
        /* <DEDUP_REMOVED lines=9> */
.L_x_7186:
[----:B------:R-:W0:Y:S02]  /*aad0*/  I2F.S8 R0, R17 ;  /* 0x0000001100007306 */ /* 0x000e240000001400 */
[----:B0-----:R-:W-:-:S05]  /*aae0*/  F2FP.F16.F32.PACK_AB R0, RZ, R0 ;  /* 0x00000000ff00723e */ /* 0x001fca00000000ff */
[----:B------:R-:W-:Y:S01]  /*aaf0*/  STG.E.U16 desc[UR36][R2.64], R0 ;  /* 0x0000000002007986 */ /* 0x000fe2000c101524 */
[----:B------:R-:W-:Y:S05]  /*ab00*/  EXIT ;  /* 0x000000000000794d */ /* 0x000fea0003800000 */
.L_x_7185:
        /* <DEDUP_REMOVED lines=10> */
.L_x_7188:
[----:B------:R-:W0:Y:S02]  /*abb0*/  I2F.S8 R17, R17 ;  /* 0x0000001100117306 */ /* 0x000e240000001400 */
[----:B0-----:R-:W-:-:S04]  /*abc0*/  F2FP.F16.F32.PACK_AB R5, RZ, R17 ;  /* 0x00000011ff05723e */ /* 0x001fc800000000ff */
[----:B------:R-:W-:-:S05]  /*abd0*/  PRMT R5, R5, 0x5410, RZ ;  /* 0x0000541005057816 */ /* 0x000fca00000000ff */
[----:B------:R-:W-:Y:S01]  /*abe0*/  STG.E desc[UR36][R2.64], R5 ;  /* 0x0000000502007986 */ /* 0x000fe2000c101924 */
[----:B------:R-:W-:Y:S05]  /*abf0*/  EXIT ;  /* 0x000000000000794d */ /* 0x000fea0003800000 */
.L_x_7187:
[----:B------:R-:W-:-:S04]  /*ac00*/  PRMT R4, R17, 0x8880, RZ ;  /* 0x0000888011047816 */ /* 0x000fc800000000ff */
[----:B------:R-:W-:-:S06]  /*ac10*/  PRMT R4, R4, 0x7710, RZ ;  /* 0x0000771004047816 */ /* 0x000fcc00000000ff */
[----:B------:R-:W0:Y:S02]  /*ac20*/  I2F.F64.S16 R4, R4 ;  /* 0x0000000400047312 */ /* 0x000e240000101c00 */
[----:B0-----:R-:W-:Y:S01]  /*ac30*/  STG.E.64 desc[UR36][R2.64], R4 ;  /* 0x0000000402007986 */ /* 0x001fe2000c101b24 */
[----:B------:R-:W-:Y:S05]  /*ac40*/  EXIT ;  /* 0x000000000000794d */ /* 0x000fea0003800000 */
.L_x_7178:
        /* <DEDUP_REMOVED lines=12> */
.L_x_7191:
[----:B------:R-:W-:Y:S02]  /*ad10*/  PRMT R4, R17, 0x8880, RZ ;  /* 0x0000888011047816 */ /* 0x000fe400000000ff */
[----:B------:R-:W-:Y:S02]  /*ad20*/  CS2R R6, SRZ ;  /* 0x0000000000067805 */ /* 0x000fe4000001ff00 */
[----:B------:R-:W-:-:S06]  /*ad30*/  PRMT R4, R4, 0x7710, RZ ;  /* 0x0000771004047816 */ /* 0x000fcc00000000ff */
[----:B------:R-:W0:Y:S02]  /*ad40*/  I2F.F64.S16 R4, R4 ;  /* 0x0000000400047312 */ /* 0x000e240000101c00 */
[----:B0-----:R-:W-:Y:S01]  /*ad50*/  STG.E.128 desc[UR36][R2.64], R4 ;  /* 0x0000000402007986 */ /* 0x001fe2000c101d24 */
[----:B------:R-:W-:Y:S05]  /*ad60*/  EXIT ;  /* 0x000000000000794d */ /* 0x000fea0003800000 */
.L_x_7190:
        /* <DEDUP_REMOVED lines=21> */
.L_x_7195:
[----:B------:R-:W-:Y:S05]  /*aec0*/  BSYNC B0 ;  /* 0x0000000000007941 */ /* 0x000fea0003800000 */
.L_x_7194:
[----:B------:R-:W-:-:S05]  /*aed0*/  LOP3.LUT R5, R0, R5, RZ, 0xfc, !PT ;  /* 0x0000000500057212 */ /* 0x000fca00078efcff */
[----:B------:R-:W-:Y:S01]  /*aee0*/  STG.E.U8 desc[UR36][R2.64], R5 ;  /* 0x0000000502007986 */ /* 0x000fe2000c101124 */
[----:B------:R-:W-:Y:S05]  /*aef0*/  EXIT ;  /* 0x000000000000794d */ /* 0x000fea0003800000 */
.L_x_7193:
        /* <DEDUP_REMOVED lines=13> */
.L_x_7197:
[----:B------:R-:W-:Y:S01]  /*afd0*/  IMAD.MOV.U32 R0, RZ, RZ, 0x7f ;  /* 0x0000007fff007424 */ /* 0x000fe200078e00ff */
[----:B------:R-:W-:-:S04]  /*afe0*/  ISETP.GT.U32.AND P0, PT, R4, 0x7f800000, PT ;  /* 0x7f8000000400780c */ /* 0x000fc80003f04070 */
[----:B------:R-:W-:-:S09]  /*aff0*/  SEL R0, R0, 0x7c, P0 ;  /* 0x0000007c00007807 */ /* 0x000fd20000000000 */
.L_x_7198:
[----:B------:R-:W-:Y:S05]  /*b000*/  BSYNC B0 ;  /* 0x0000000000007941 */ /* 0x000fea0003800000 */
.L_x_7196:
[----:B------:R-:W-:-:S04]  /*b010*/  LOP3.LUT R4, R17, 0x80000000, RZ, 0xc0, !PT ;  /* 0x8000000011047812 */ /* 0x000fc800078ec0ff */
[----:B------:R-:W-:-:S04]  /*b020*/  SHF.R.U32.HI R5, RZ, 0x18, R4 ;  /* 0x00000018ff057819 */ /* 0x000fc80000011604 */
[----:B------:R-:W-:-:S05]  /*b030*/  LOP3.LUT R5, R0, R5, RZ, 0xfc, !PT ;  /* 0x0000000500057212 */ /* 0x000fca00078efcff */
[----:B------:R-:W-:Y:S01]  /*b040*/  STG.E.U8 desc[UR36][R2.64], R5 ;  /* 0x0000000502007986 */ /* 0x000fe2000c101124 */
[----:B------:R-:W-:Y:S05]  /*b050*/  EXIT ;  /* 0x000000000000794d */ /* 0x000fea0003800000 */
.L_x_7192:
[----:B------:R-:W0:Y:S02]  /*b060*/  I2F.S8 R0, R17 ;  /* 0x0000001100007306 */ /* 0x000e240000001400 */
[----:B0-----:R-:W-:-:S05]  /*b070*/  F2FP.BF16.F32.PACK_AB R0, RZ, R0 ;  /* 0x00000000ff00723e */ /* 0x001fca00000010ff */
[----:B------:R-:W-:Y:S01]  /*b080*/  STG.E.U16 desc[UR36][R2.64], R0 ;  /* 0x0000000002007986 */ /* 0x000fe2000c101524 */
[----:B------:R-:W-:Y:S05]  /*b090*/  EXIT ;  /* 0x000000000000794d */ /* 0x000fea0003800000 */
.L_x_7189:
        /* <DEDUP_REMOVED lines=12> */
.L_x_7201:
        /* <DEDUP_REMOVED lines=17> */
.L_x_7204:
[----:B------:R-:W-:-:S04]  /*b270*/  LOP3.LUT R0, R17, 0x80000000, RZ, 0xc0, !PT ;  /* 0x8000000011007812 */ /* 0x000fc800078ec0ff */
[----:B------:R-:W-:-:S04]  /*b280*/  SHF.R.U32.HI R5, RZ, 0x18, R0 ;  /* 0x00000018ff057819 */ /* 0x000fc80000011600 */
[----:B------:R-:W-:-:S04]  /*b290*/  LOP3.LUT R4, R4, R5, RZ, 0xfc, !PT ;  /* 0x0000000504047212 */ /* 0x000fc800078efcff */
[----:B------:R-:W-:-:S07]  /*b2a0*/  PRMT R0, R4, 0x7610, R0 ;  /* 0x0000761004007816 */ /* 0x000fce0000000000 */
.L_x_7203:
[----:B------:R-:W-:Y:S05]  /*b2b0*/  BSYNC B0 ;  /* 0x0000000000007941 */ /* 0x000fea0003800000 */
.L_x_7202:
[----:B------:R-:W-:Y:S01]  /*b2c0*/  STG.E.U8 desc[UR36][R2.64], R0 ;  /* 0x0000000002007986 */ /* 0x000fe2000c101124 */
[----:B------:R-:W-:Y:S05]  /*b2d0*/  EXIT ;  /* 0x000000000000794d */ /* 0x000fea0003800000 */
.L_x_7200:
        /* <DEDUP_REMOVED lines=17> */
.L_x_7207:
[----:B------:R-:W-:-:S04]  /*b3f0*/  LOP3.LUT R0, R17, 0x80000000, RZ, 0xc0, !PT ;  /* 0x8000000011007812 */ /* 0x000fc800078ec0ff */
[----:B------:R-:W-:-:S04]  /*b400*/  SHF.R.U32.HI R5, RZ, 0x18, R0 ;  /* 0x00000018ff057819 */ /* 0x000fc80000011600 */
[----:B------:R-:W-:-:S04]  /*b410*/  LOP3.LUT R4, R4, R5, RZ, 0xfc, !PT ;  /* 0x0000000504047212 */ /* 0x000fc800078efcff */
[----:B------:R-:W-:-:S07]  /*b420*/  PRMT R0, R4, 0x7610, R0 ;  /* 0x0000761004007816 */ /* 0x000fce0000000000 */
.L_x_7206:
[----:B------:R-:W-:Y:S05]  /*b430*/  BSYNC B0 ;  /* 0x0000000000007941 */ /* 0x000fea0003800000 */
.L_x_7205:
[----:B------:R-:W-:Y:S01]  /*b440*/  STG.E.U8 desc[UR36][R2.64], R0 ;  /* 0x0000000002007986 */ /* 0x000fe2000c101124 */
[----:B------:R-:W-:Y:S05]  /*b450*/  EXIT ;  /* 0x000000000000794d */ /* 0x000fea0003800000 */
.L_x_7199:
        /* <DEDUP_REMOVED lines=22> */
.L_x_7182:
        /* <DEDUP_REMOVED lines=16> */
.L_x_7210:
[----:B------:R-:W-:Y:S05]  /*b6c0*/  EXIT ;  /* 0x000000000000794d */ /* 0x000fea0003800000 */
.L_x_7209:
[----:B------:R-:W-:-:S04]  /*b6d0*/  LOP3.LUT R17, R17, 0xffff, RZ, 0xc0, !PT ;  /* 0x0000ffff11117812 */ /* 0x000fc800078ec0ff */
[----:B------:R-:W-:-:S05]  /*b6e0*/  PRMT R17, R17, 0x8880, RZ ;  /* 0x0000888011117816 */ /* 0x000fca00000000ff */
[----:B------:R-:W-:-:S05]  /*b6f0*/  IMAD.MOV.U32 R4, RZ, RZ, R17 ;  /* 0x000000ffff047224 */ /* 0x000fca00078e0011 */
[----:B------:R-:W-:-:S05]  /*b700*/  SHF.R.S32.HI R5, RZ, 0x1f, R4 ;  /* 0x0000001fff057819 */ /* 0x000fca0000011404 */
[----:B------:R-:W-:Y:S01]  /*b710*/  STG.E.64 desc[UR36][R2.64], R4 ;  /* 0x0000000402007986 */ /* 0x000fe2000c101b24 */
[----:B------:R-:W-:Y:S05]  /*b720*/  EXIT ;  /* 0x000000000000794d */ /* 0x000fea0003800000 */
.L_x_7208:
[----:B------:R-:W-:-:S04]  /*b730*/  LOP3.LUT R17, R17, 0xffff, RZ, 0xc0, !PT ;  /* 0x0000ffff11117812 */ /* 0x000fc800078ec0ff */
[----:B------:R-:W-:-:S05]  /*b740*/  PRMT R5, R17, 0x8880, RZ ;  /* 0x0000888011057816 */ /* 0x000fca00000000ff */
[----:B------:R-:W-:Y:S01]  /*b750*/  STG.E desc[UR36][R2.64], R5 ;  /* 0x0000000502007986 */ /* 0x000fe2000c101924 */
[----:B------:R-:W-:Y:S05]  /*b760*/  EXIT ;  /* 0x000000000000794d */ /* 0x000fea0003800000 */
.L_x_7211:
        /* <DEDUP_REMOVED lines=9> */
.L_x_26184:


//--------------------- .text._ZN2at6native18elementwise_kernelILi128ELi4EZNS0_22gpu_kernel_impl_nocastINS0_13BinaryFunctorIaaaNS0_17BitwiseXorFunctorIaEEEEEEvRNS_18TensorIteratorBaseERKT_EUliE_EEviT1_ --------------------------
	.section	.text._ZN2at6native18elementwise_kernelILi128ELi4EZNS0_22gpu_kernel_impl_nocastINS0_13BinaryFunctorIaaaNS0_17BitwiseXorFunctorIaEEEEEEvRNS_18TensorIteratorBaseERKT_EUliE_EEviT1_,"ax",@progbits
	.align	128
        .global         _ZN2at6native18elementwise_kernelILi128ELi4EZNS0_22gpu_kernel_impl_nocastINS0_13BinaryFunctorIaaaNS0_17BitwiseXorFunctorIaEEEEEEvRNS_18TensorIteratorBaseERKT_EUliE_EEviT1_
        .type           _ZN2at6native18elementwise_kernelILi128ELi4EZNS0_22gpu_kernel_impl_nocastINS0_13BinaryFunctorIaaaNS0_17BitwiseXorFunctorIaEEEEEEvRNS_18TensorIteratorBaseERKT_EUliE_EEviT1_,@function
        .size           _ZN2at6native18elementwise_kernelILi128ELi4EZNS0_22gpu_kernel_impl_nocastINS0_13BinaryFunctorIaaaNS0_17BitwiseXorFunctorIaEEEEEEvRNS_18TensorIteratorBaseERKT_EUliE_EEviT1_,(.L_x_26185 - _ZN2at6native18elementwise_kernelILi128ELi4EZNS0_22gpu_kernel_impl_nocastINS0_13BinaryFunctorIaaaNS0_17BitwiseXorFunctorIaEEEEEEvRNS_18TensorIteratorBaseERKT_EUliE_EEviT1_)
        .other          _ZN2at6native18elementwise_kernelILi128ELi4EZNS0_22gpu_kernel_impl_nocastINS0_13BinaryFunctorIaaaNS0_17BitwiseXorFunctorIaEEEEEEvRNS_18TensorIteratorBaseERKT_EUliE_EEviT1_,@"STO_CUDA_ENTRY STV_DEFAULT"
_ZN2at6native18elementwise_kernelILi128ELi4EZNS0_22gpu_kernel_impl_nocastINS0_13BinaryFunctorIaaaNS0_17BitwiseXorFunctorIaEEEEEEvRNS_18TensorIteratorBaseERKT_EUliE_EEviT1_:
.text._ZN2at6native18elementwise_kernelILi128ELi4EZNS0_22gpu_kernel_impl_nocastINS0_13BinaryFunctorIaaaNS0_17BitwiseXorFunctorIaEEEEEEvRNS_18TensorIteratorBaseERKT_EUliE_EEviT1_:
        /* <DEDUP_REMOVED lines=363> */
.L_x_7214:
[----:B------:R-:W-:Y:S01]  /*16b0*/  ULDC.64 UR8, c[0x0][0x480] ;  /* 0x0001200000087ab9 */ /* 0x000fe20000000a00 */
[----:B------:R-:W-:Y:S01]  /*16c0*/  ULDC.64 UR10, c[0x0][0x488] ;  /* 0x00012200000a7ab9 */ /* 0x000fe20000000a00 */
[----:B------:R-:W-:Y:S02]  /*16d0*/  IADD3 R8, P0, R0, UR8, RZ ;  /* 0x0000000800087c10 */ /* 0x000fe4000ff1e0ff */
[----:B------:R-:W-:Y:S02]  /*16e0*/  IADD3 R6, P1, R2, UR10, RZ ;  /* 0x0000000a02067c10 */ /* 0x000fe4000ff3e0ff */
[----:B------:R-:W-:Y:S01]  /*16f0*/  IADD3.X R9, RZ, UR9, RZ, P0, !PT ;  /* 0x00000009ff097c10 */ /* 0x000fe200087fe4ff */
[----:B------:R-:W-:Y:S01]  /*1700*/  ULDC.64 UR8, c[0x0][0x478] ;  /* 0x00011e0000087ab9 */ /* 0x000fe20000000a00 */
[----:B------:R-:W-:-:S04]  /*1710*/  IADD3.X R7, RZ, UR11, RZ, P1, !PT ;  /* 0x0000000bff077c10 */ /* 0x000fc80008ffe4ff */
[----:B------:R-:W2:Y:S04]  /*1720*/  LDG.E.U8 R9, desc[UR4][R8.64] ;  /* 0x0000000408097981 */ /* 0x000ea8000c1e1100 */
[----:B------:R-:W2:Y:S01]  /*1730*/  LDG.E.U8 R6, desc[UR4][R6.64] ;  /* 0x0000000406067981 */ /* 0x000ea2000c1e1100 */
[----:B------:R-:W-:-:S04]  /*1740*/  IADD3 R4, P0, R5, UR8, RZ ;  /* 0x0000000805047c10 */ /* 0x000fc8000ff1e0ff */
[----:B------:R-:W-:Y:S02]  /*1750*/  IADD3.X R5, RZ, UR9, RZ, P0, !PT ;  /* 0x00000009ff057c10 */ /* 0x000fe400087fe4ff */
[----:B------:R-:W-:Y:S02]  /*1760*/  IADD3 R3, R3, 0x80, RZ ;  /* 0x0000008003037810 */ /* 0x000fe40007ffe0ff */
[----:B--2---:R-:W-:-:S05]  /*1770*/  LOP3.LUT R11, R6, R9, RZ, 0x3c, !PT ;  /* 0x00000009060b7212 */ /* 0x004fca00078e3cff */
[----:B------:R0:W-:Y:S02]  /*1780*/  STG.E.U8 desc[UR4][R4.64], R11 ;  /* 0x0000000b04007986 */ /* 0x0001e4000c101104 */
.L_x_7213:
[----:B------:R-:W-:Y:S05]  /*1790*/  BSYNC B0 ;  /* 0x0000000000007941 */ /* 0x000fea0003800000 */
.L_x_7212:
        /* <DEDUP_REMOVED lines=356> */
.L_x_7217:
        /* <DEDUP_REMOVED lines=11> */
[----:B------:R-:W-:-:S04]  /*2e90*/  IADD3 R3, R3, 0x80, RZ ;  /* 0x0000008003037810 */ /* 0x000fc80007ffe0ff */
[----:B------:R-:W-:Y:S02]  /*2ea0*/  ISETP.GE.AND P0, PT, R3, UR6, PT ;  /* 0x0000000603007c0c */ /* 0x000fe4000bf06270 */
[----:B--2---:R-:W-:-:S05]  /*2eb0*/  LOP3.LUT R11, R6, R9, RZ, 0x3c, !PT ;  /* 0x00000009060b7212 */ /* 0x004fca00078e3cff */
[----:B------:R1:W-:Y:S06]  /*2ec0*/  STG.E.U8 desc[UR4][R4.64], R11 ;  /* 0x0000000b04007986 */ /* 0x0003ec000c101104 */
        /* <DEDUP_REMOVED lines=354> */
.L_x_7218:
        /* <DEDUP_REMOVED lines=14> */
.L_x_7216:
[----:B------:R-:W-:Y:S05]  /*45d0*/  BSYNC B0 ;  /* 0x0000000000007941 */ /* 0x000fea0003800000 */
.L_x_7215:
        /* <DEDUP_REMOVED lines=355> */
.L_x_7219:
        /* <DEDUP_REMOVED lines=11> */
[----:B--2---:R-:W-:-:S05]  /*5cc0*/  LOP3.LUT R9, R2, R7, RZ, 0x3c, !PT ;  /* 0x0000000702097212 */ /* 0x004fca00078e3cff */
[----:B------:R-:W-:Y:S01]  /*5cd0*/  STG.E.U8 desc[UR4][R4.64], R9 ;  /* 0x0000000904007986 */ /* 0x000fe2000c101104 */
[----:B------:R-:W-:Y:S05]  /*5ce0*/  EXIT ;  /* 0x000000000000794d */ /* 0x000fea0003800000 */
.L_x_7220:
        /* <DEDUP_REMOVED lines=9> */
.L_x_26185:


//--------------------- .text._ZN2at6native27unrolled_elementwise_kernelINS0_13BinaryFunctorIaaaNS0_17BitwiseXorFunctorIaEEEESt5arrayIPcLm3EELi4E23TrivialOffsetCalculatorILi2EjES9_ILi1EjENS0_6memory15LoadWithoutCastENSC_16StoreWithoutCastEEEviT_T0_T2_T3_T4_T5_ --------------------------
	.section	.text._ZN2at6native27unrolled_elementwise_kernelINS0_13BinaryFunctorIaaaNS0_17BitwiseXorFunctorIaEEEESt5arrayIPcLm3EELi4E23TrivialOffsetCalculatorILi2EjES9_ILi1EjENS0_6memory15LoadWithoutCastENSC_16StoreWithoutCastEEEviT_T0_T2_T3_T4_T5_,"ax",@progbits
	.align	128
        .global         _ZN2at6native27unrolled_elementwise_kernelINS0_13BinaryFunctorIaaaNS0_17BitwiseXorFunctorIaEEEESt5arrayIPcLm3EELi4E23TrivialOffsetCalculatorILi2EjES9_ILi1EjENS0_6memory15LoadWithoutCastENSC_16StoreWithoutCastEEEviT_T0_T2_T3_T4_T5_
        .type           _ZN2at6native27unrolled_elementwise_kernelINS0_13BinaryFunctorIaaaNS0_17BitwiseXorFunctorIaEEEESt5arrayIPcLm3EELi4E23TrivialOffsetCalculatorILi2EjES9_ILi1EjENS0_6memory15LoadWithoutCastENSC_16StoreWithoutCastEEEviT_T0_T2_T3_T4_T5_,@function
        .size           _ZN2at6native27unrolled_elementwise_kernelINS0_13BinaryFunctorIaaaNS0_17BitwiseXorFunctorIaEEEESt5arrayIPcLm3EELi4E23TrivialOffsetCalculatorILi2EjES9_ILi1EjENS0_6memory15LoadWithoutCastENSC_16StoreWithoutCastEEEviT_T0_T2_T3_T4_T5_,(.L_x_26186 - _ZN2at6native27unrolled_elementwise_kernelINS0_13BinaryFunctorIaaaNS0_17BitwiseXorFunctorIaEEEESt5arrayIPcLm3EELi4E23TrivialOffsetCalculatorILi2EjES9_ILi1EjENS0_6memory15LoadWithoutCastENSC_16StoreWithoutCastEEEviT_T0_T2_T3_T4_T5_)
        .other          _ZN2at6native27unrolled_elementwise_kernelINS0_13BinaryFunctorIaaaNS0_17BitwiseXorFunctorIaEEEESt5arrayIPcLm3EELi4E23TrivialOffsetCalculatorILi2EjES9_ILi1EjENS0_6memory15LoadWithoutCastENSC_16StoreWithoutCastEEEviT_T0_T2_T3_T4_T5_,@"STO_CUDA_ENTRY STV_DEFAULT"
_ZN2at6native27unrolled_elementwise_kernelINS0_13BinaryFunctorIaaaNS0_17BitwiseXorFunctorIaEEEESt5arrayIPcLm3EELi4E23TrivialOffsetCalculatorILi2EjES9_ILi1EjENS0_6memory15LoadWithoutCastENSC_16StoreWithoutCastEEEviT_T0_T2_T3_T4_T5_:
.text._ZN2at6native27unrolled_elementwise_kernelINS0_13BinaryFunctorIaaaNS0_17BitwiseXorFunctorIaEEEESt5arrayIPcLm3EELi4E23TrivialOffsetCalculatorILi2EjES9_ILi1EjENS0_6memory15LoadWithoutCastENSC_16StoreWithoutCastEEEviT_T0_T2_T3_T4_T5_:
        /* <DEDUP_REMOVED lines=19> */
[----:B------:R-:W-:Y:S02]  /*0130*/  PRMT R6, RZ, 0x7610, R6 ;  /* 0x00007610ff067816 */ /* 0x000fe40000000006 */
[----:B-1----:R-:W-:Y:S01]  /*0140*/  @!P0 IADD3 R16, P3, R21, R16, RZ ;  /* 0x0000001015108210 */ /* 0x002fe20007f7e0ff */
[--C-:B------:R-:W-:Y:S01]  /*0150*/  @!P0 IMAD.X R21, RZ, RZ, R7.reuse, P4 ;  /* 0x000000ffff158224 */ /* 0x100fe200020e0607 */
[----:B------:R-:W-:-:S03]  /*0160*/  PRMT R7, RZ, 0x7610, R7 ;  /* 0x00007610ff077816 */ /* 0x000fc60000000007 */
[----:B------:R-:W-:-:S03]  /*0170*/  @!P0 IMAD.X R17, RZ, RZ, R17, P3 ;  /* 0x000000ffff118224 */ /* 0x000fc600018e0611 */
[----:B------:R-:W1:Y:S01]  /*0180*/  @!P2 LDC.64 R8, c[0x0][0x220] ;  /* 0x00008800ff08ab82 */ /* 0x000e620000000a00 */
[----:B------:R3:W4:Y:S04]  /*0190*/  @!P0 LDG.E.U8 R7, desc[UR4][R20.64] ;  /* 0x0000000414078981 */ /* 0x000728000c1e1100 */
[----:B------:R-:W4:Y:S03]  /*01a0*/  @!P0 LDG.E.U8 R6, desc[UR4][R16.64] ;  /* 0x0000000410068981 */ /* 0x000f26000c1e1100 */
[----:B------:R-:W1:Y:S01]  /*01b0*/  @!P2 LDC.64 R2, c[0x0][0x228] ;  /* 0x00008a00ff02ab82 */ /* 0x000e620000000a00 */
[C---:B--2---:R-:W-:Y:S01]  /*01c0*/  @!P1 IADD3 R12, P5, R11.reuse, R12, RZ ;  /* 0x0000000c0b0c9210 */ /* 0x044fe20007fbe0ff */
[----:B------:R-:W-:Y:S01]  /*01d0*/  @!P2 IMAD R23, R0, 0x200, R19 ;  /* 0x000002000017a824 */ /* 0x000fe200078e0213 */
[----:B0-----:R-:W-:-:S03]  /*01e0*/  @!P1 IADD3 R14, P3, R11, R14, RZ ;  /* 0x0000000e0b0e9210 */ /* 0x001fc60007f7e0ff */
[----:B------:R-:W-:Y:S01]  /*01f0*/  @!P1 IMAD.X R13, RZ, RZ, R13, P5 ;  /* 0x000000ffff0d9224 */ /* 0x000fe200028e060d */
[----:B------:R-:W-:Y:S02]  /*0200*/  PRMT R10, RZ, 0x7610, R10 ;  /* 0x00007610ff0a7816 */ /* 0x000fe4000000000a */
[----:B------:R-:W-:Y:S01]  /*0210*/  PRMT R11, RZ, 0x7610, R11 ;  /* 0x00007610ff0b7816 */ /* 0x000fe2000000000b */
[----:B------:R-:W-:Y:S01]  /*0220*/  @!P1 IMAD.X R15, RZ, RZ, R15, P3 ;  /* 0x000000ffff0f9224 */ /* 0x000fe200018e060f */
[----:B------:R-:W-:Y:S02]  /*0230*/  PRMT R18, RZ, 0x7610, R18 ;  /* 0x00007610ff127816 */ /* 0x000fe40000000012 */
[----:B---3--:R-:W-:Y:S02]  /*0240*/  PRMT R21, RZ, 0x7610, R21 ;  /* 0x00007610ff157816 */ /* 0x008fe40000000015 */
[----:B------:R-:W2:Y:S01]  /*0250*/  @!P1 LDG.E.U8 R10, desc[UR4][R14.64] ;  /* 0x000000040e0a9981 */ /* 0x000ea2000c1e1100 */
[----:B-1----:R-:W-:-:S03]  /*0260*/  @!P2 IADD3 R8, P4, R23, R8, RZ ;  /* 0x000000081708a210 */ /* 0x002fc60007f9e0ff */
[----:B------:R-:W2:Y:S01]  /*0270*/  @!P1 LDG.E.U8 R11, desc[UR4][R12.64] ;  /* 0x000000040c0b9981 */ /* 0x000ea2000c1e1100 */
[----:B------:R-:W-:Y:S01]  /*0280*/  @!P2 IADD3 R2, P5, R23, R2, RZ ;  /* 0x000000021702a210 */ /* 0x000fe20007fbe0ff */
[----:B------:R-:W-:-:S04]  /*0290*/  @!P2 IMAD.X R9, RZ, RZ, R9, P4 ;  /* 0x000000ffff09a224 */ /* 0x000fc800020e0609 */
[----:B------:R-:W-:Y:S01]  /*02a0*/  @!P2 IMAD.X R3, RZ, RZ, R3, P5 ;  /* 0x000000ffff03a224 */ /* 0x000fe200028e0603 */
[----:B------:R0:W3:Y:S04]  /*02b0*/  @!P2 LDG.E.U8 R18, desc[UR4][R8.64] ;  /* 0x000000040812a981 */ /* 0x0000e8000c1e1100 */
[----:B------:R1:W3:Y:S01]  /*02c0*/  @!P2 LDG.E.U8 R21, desc[UR4][R2.64] ;  /* 0x000000040215a981 */ /* 0x0002e2000c1e1100 */
[----:B------:R-:W-:-:S05]  /*02d0*/  @!P2 VIADD R19, R19, 0x80 ;  /* 0x000000801313a836 */ /* 0x000fca0000000000 */
[----:B------:R-:W-:Y:S01]  /*02e0*/  ISETP.GE.AND P3, PT, R19, R4, PT ;  /* 0x000000041300720c */ /* 0x000fe20003f66270 */
[----:B0-----:R-:W0:-:S12]  /*02f0*/  @!P0 LDC.64 R8, c[0x0][0x218] ;  /* 0x00008600ff088b82 */ /* 0x001e180000000a00 */
[----:B------:R-:W0:Y:S08]  /*0300*/  @!P3 LDC.64 R16, c[0x0][0x228] ;  /* 0x00008a00ff10bb82 */ /* 0x000e300000000a00 */
[----:B------:R-:W0:Y:S01]  /*0310*/  @!P3 LDC.64 R14, c[0x0][0x220] ;  /* 0x00008800ff0ebb82 */ /* 0x000e220000000a00 */
[C---:B------:R-:W-:Y:S02]  /*0320*/  @!P3 IMAD R19, R0.reuse, 0x200, R19 ;  /* 0x000002000013b824 */ /* 0x040fe400078e0213 */
[----:B-1----:R-:W-:Y:S01]  /*0330*/  @!P0 IMAD R3, R0, 0x200, R5 ;  /* 0x0000020000038824 */ /* 0x002fe200078e0205 */
[----:B------:R-:W-:-:S02]  /*0340*/  PRMT R12, RZ, 0x7610, R12 ;  /* 0x00007610ff0c7816 */ /* 0x000fc4000000000c */
[----:B------:R-:W-:Y:S02]  /*0350*/  PRMT R13, RZ, 0x7610, R13 ;  /* 0x00007610ff0d7816 */ /* 0x000fe4000000000d */
[----:B0-----:R-:W-:-:S05]  /*0360*/  @!P3 IADD3 R16, P2, R19, R16, RZ ;  /* 0x000000101310b210 */ /* 0x001fca0007f5e0ff */
[----:B------:R-:W-:Y:S01]  /*0370*/  @!P3 IMAD.X R17, RZ, RZ, R17, P2 ;  /* 0x000000ffff11b224 */ /* 0x000fe200010e0611 */
[----:B------:R-:W-:Y:S02]  /*0380*/  @!P0 IADD3 R8, P2, R3, R8, RZ ;  /* 0x0000000803088210 */ /* 0x000fe40007f5e0ff */
[----:B------:R-:W-:Y:S01]  /*0390*/  @!P3 IADD3 R14, P1, R19, R14, RZ ;  /* 0x0000000e130eb210 */ /* 0x000fe20007f3e0ff */
[----:B------:R-:W-:Y:S01]  /*03a0*/  VIADD R2, R5, 0x80 ;  /* 0x0000008005027836 */ /* 0x000fe20000000000 */
[----:B------:R0:W5:Y:S01]  /*03b0*/  @!P3 LDG.E.U8 R13, desc[UR4][R16.64] ;  /* 0x00000004100db981 */ /* 0x000162000c1e1100 */
[----:B------:R-:W-:Y:S02]  /*03c0*/  @!P0 IMAD.X R9, RZ, RZ, R9, P2 ;  /* 0x000000ffff098224 */ /* 0x000fe400010e0609 */
[----:B------:R-:W-:Y:S02]  /*03d0*/  @!P3 IMAD.X R15, RZ, RZ, R15, P1 ;  /* 0x000000ffff0fb224 */ /* 0x000fe400008e060f */
[----:B------:R-:W-:-:S03]  /*03e0*/  @!P0 IMAD.MOV.U32 R5, RZ, RZ, R2 ;  /* 0x000000ffff058224 */ /* 0x000fc600078e0002 */
[----:B------:R0:W5:Y:S02]  /*03f0*/  @!P3 LDG.E.U8 R12, desc[UR4][R14.64] ;  /* 0x000000040e0cb981 */ /* 0x000164000c1e1100 */
[----:B------:R-:W-:Y:S01]  /*0400*/  ISETP.GE.AND P1, PT, R5, R4, PT ;  /* 0x000000040500720c */ /* 0x000fe20003f26270 */
[----:B------:R-:W-:Y:S01]  /*0410*/  BSSY B0, `(.L_x_7221) ;  /* 0x0000012000007945 */ /* 0x000fe20003800000 */
[----:B----4-:R-:W-:-:S05]  /*0420*/  LOP3.LUT R7, R7, R6, RZ, 0x3c, !PT ;  /* 0x0000000607077212 */ /* 0x010fca00078e3cff */
[----:B------:R0:W-:Y:S01]  /*0430*/  @!P0 STG.E.U8 desc[UR4][R8.64], R7 ;  /* 0x0000000708008986 */ /* 0x0001e2000c101104 */
[----:B--2---:R-:W-:Y:S02]  /*0440*/  LOP3.LUT R11, R11, R10, RZ, 0x3c, !PT ;  /* 0x0000000a0b0b7212 */ /* 0x004fe400078e3cff */
[----:B---3--:R-:W-:-:S03]  /*0450*/  LOP3.LUT R21, R21, R18, RZ, 0x3c, !PT ;  /* 0x0000001215157212 */ /* 0x008fc600078e3cff */
[----:B0-----:R-:W-:Y:S05]  /*0460*/  @P1 BRA `(.L_x_7222) ;  /* 0x0000000000301947 */ /* 0x001fea0003800000 */
        /* <DEDUP_REMOVED lines=12> */
.L_x_7222:
[----:B------:R-:W-:Y:S05]  /*0530*/  BSYNC B0 ;  /* 0x0000000000007941 */ /* 0x000fea0003800000 */
.L_x_7221:
[----:B------:R-:W-:-:S13]  /*0540*/  ISETP.GE.AND P0, PT, R5, R4, PT ;  /* 0x000000040500720c */ /* 0x000fda0003f06270 */
[----:B------:R-:W-:Y:S05]  /*0550*/  @P0 EXIT ;  /* 0x000000000000094d */ /* 0x000fea0003800000 */
[----:B------:R-:W-:Y:S01]  /*0560*/  IMAD R0, R0, 0x200, R5 ;  /* 0x0000020000007824 */ /* 0x000fe200078e0205 */
[----:B------:R-:W-:Y:S01]  /*0570*/  ULDC.64 UR6, c[0x0][0x218] ;  /* 0x0000860000067ab9 */ /* 0x000fe20000000a00 */
[----:B-----5:R-:W-:-:S03]  /*0580*/  LOP3.LUT R13, R13, R12, RZ, 0x3c, !PT ;  /* 0x0000000c0d0d7212 */ /* 0x020fc600078e3cff */
[----:B0-----:R-:W-:-:S05]  /*0590*/  IADD3 R2, P0, R0, UR6, RZ ;  /* 0x0000000600027c10 */ /* 0x001fca000ff1e0ff */
[----:B------:R-:W-:-:S05]  /*05a0*/  IMAD.X R3, RZ, RZ, UR7, P0 ;  /* 0x00000007ff037e24 */ /* 0x000fca00080e06ff */
[----:B------:R-:W-:Y:S01]  /*05b0*/  STG.E.U8 desc[UR4][R2.64], R13 ;  /* 0x0000000d02007986 */ /* 0x000fe2000c101104 */
[----:B------:R-:W-:Y:S05]  /*05c0*/  EXIT ;  /* 0x000000000000794d */ /* 0x000fea0003800000 */
.L_x_7223:
        /* <DEDUP_REMOVED lines=11> */
.L_x_26186:


//--------------------- .text._ZN2at6native29vectorized_elementwise_kernelILi2ENS0_13BinaryFunctorIaaaNS0_17BitwiseXorFunctorIaEEEESt5arrayIPcLm3EEEEviT0_T1_ --------------------------
	.section	.text._ZN2at6native29vectorized_elementwise_kernelILi2ENS0_13BinaryFunctorIaaaNS0_17BitwiseXorFunctorIaEEEESt5arrayIPcLm3EEEEviT0_T1_,"ax",@progbits
	.align	128
        .global         _ZN2at6native29vectorized_elementwise_kernelILi2ENS0_13BinaryFunctorIaaaNS0_17BitwiseXorFunctorIaEEEESt5arrayIPcLm3EEEEviT0_T1_
        .type           _ZN2at6native29vectorized_elementwise_kernelILi2ENS0_13BinaryFunctorIaaaNS0_17BitwiseXorFunctorIaEEEESt5arrayIPcLm3EEEEviT0_T1_,@function
        .size           _ZN2at6native29vectorized_elementwise_kernelILi2ENS0_13BinaryFunctorIaaaNS0_17BitwiseXorFunctorIaEEEESt5arrayIPcLm3EEEEviT0_T1_,(.L_x_26187 - _ZN2at6native29vectorized_elementwise_kernelILi2ENS0_13BinaryFunctorIaaaNS0_17BitwiseXorFunctorIaEEEESt5arrayIPcLm3EEEEviT0_T1_)
        .other          _ZN2at6native29vectorized_elementwise_kernelILi2ENS0_13BinaryFunctorIaaaNS0_17BitwiseXorFunctorIaEEEESt5arrayIPcLm3EEEEviT0_T1_,@"STO_CUDA_ENTRY STV_DEFAULT"
_ZN2at6native29vectorized_elementwise_kernelILi2ENS0_13BinaryFunctorIaaaNS0_17BitwiseXorFunctorIaEEEESt5arrayIPcLm3EEEEviT0_T1_:
.text._ZN2at6native29vectorized_elementwise_kernelILi2ENS0_13BinaryFunctorIaaaNS0_17BitwiseXorFunctorIaEEEESt5arrayIPcLm3EEEEviT0_T1_:
        /* <DEDUP_REMOVED lines=17> */
[----:B------:R-:W-:Y:S01]  /*0110*/  IMAD.U32 R10, RZ, RZ, UR6 ;  /* 0x00000006ff0a7e24 */ /* 0x000fe2000f8e00ff */
[----:B------:R-:W-:Y:S01]  /*0120*/  ULDC.64 UR6, c[0x0][0x218] ;  /* 0x0000860000067ab9 */ /* 0x000fe20000000a00 */
[----:B------:R-:W-:Y:S02]  /*0130*/  IMAD.U32 R9, RZ, RZ, UR8 ;  /* 0x00000008ff097e24 */ /* 0x000fe4000f8e00ff */
        /* <DEDUP_REMOVED lines=24> */
[----:B------:R-:W-:Y:S02]  /*02c0*/  LOP3.LUT R12, R13, R12, RZ, 0x3c, !PT ;  /* 0x0000000c0d0c7212 */ /* 0x000fe400078e3cff */
[----:B------:R-:W-:Y:S02]  /*02d0*/  LOP3.LUT R13, R14, R7, RZ, 0x3c, !PT ;  /* 0x000000070e0d7212 */ /* 0x000fe400078e3cff */
[----:B------:R-:W-:-:S02]  /*02e0*/  LOP3.LUT R14, R10, R9, RZ, 0x3c, !PT ;  /* 0x000000090a0e7212 */ /* 0x000fc400078e3cff */
[----:B------:R-:W-:Y:S02]  /*02f0*/  LOP3.LUT R15, R11, R8, RZ, 0x3c, !PT ;  /* 0x000000080b0f7212 */ /* 0x000fe400078e3cff */
[C---:B------:R-:W-:Y:S02]  /*0300*/  PRMT R7, R5.reuse, 0x7770, RZ ;  /* 0x0000777005077816 */ /* 0x040fe400000000ff */
[----:B------:R-:W-:Y:S02]  /*0310*/  PRMT R8, R6, 0x7770, RZ ;  /* 0x0000777006087816 */ /* 0x000fe400000000ff */
[----:B------:R-:W-:Y:S02]  /*0320*/  PRMT R10, R0, 0x7771, RZ ;  /* 0x00007771000a7816 */ /* 0x000fe400000000ff */
[----:B------:R-:W-:Y:S02]  /*0330*/  PRMT R5, R5, 0x7771, RZ ;  /* 0x0000777105057816 */ /* 0x000fe400000000ff */
[----:B------:R-:W-:-:S02]  /*0340*/  PRMT R6, R6, 0x7771, RZ ;  /* 0x0000777106067816 */ /* 0x000fc400000000ff */
[----:B------:R-:W-:Y:S02]  /*0350*/  PRMT R0, R0, 0x7770, RZ ;  /* 0x0000777000007816 */ /* 0x000fe400000000ff */
[C---:B------:R-:W-:Y:S02]  /*0360*/  PRMT R11, R4.reuse, 0x7771, RZ ;  /* 0x00007771040b7816 */ /* 0x040fe400000000ff */
[----:B------:R-:W-:Y:S02]  /*0370*/  PRMT R9, R4, 0x7770, RZ ;  /* 0x0000777004097816 */ /* 0x000fe400000000ff */
[----:B------:R-:W-:Y:S02]  /*0380*/  LOP3.LUT R5, R10, R5, RZ, 0x3c, !PT ;  /* 0x000000050a057212 */ /* 0x000fe400078e3cff */
[----:B------:R-:W-:Y:S02]  /*0390*/  LOP3.LUT R0, R0, R7, RZ, 0x3c, !PT ;  /* 0x0000000700007212 */ /* 0x000fe400078e3cff */
[----:B------:R-:W-:-:S02]  /*03a0*/  LOP3.LUT R6, R11, R6, RZ, 0x3c, !PT ;  /* 0x000000060b067212 */ /* 0x000fc400078e3cff */
[----:B------:R-:W-:Y:S02]  /*03b0*/  LOP3.LUT R9, R9, R8, RZ, 0x3c, !PT ;  /* 0x0000000809097212 */ /* 0x000fe400078e3cff */
[----:B------:R-:W-:Y:S02]  /*03c0*/  PRMT R13, R12, 0x7604, R13 ;  /* 0x000076040c0d7816 */ /* 0x000fe4000000000d */
        /* <DEDUP_REMOVED lines=8> */
.L_x_7224:
[----:B------:R-:W0:Y:S01]  /*0450*/  S2R R4, SR_TID.X ;  /* 0x0000000000047919 */ /* 0x000e220000002100 */
[----:B------:R-:W-:Y:S02]  /*0460*/  PRMT R5, RZ, 0x7610, R5 ;  /* 0x00007610ff057816 */ /* 0x000fe40000000005 */
[----:B0-----:R-:W-:Y:S01]  /*0470*/  ISETP.GE.AND P0, PT, R4, R3, PT ;  /* 0x000000030400720c */ /* 0x001fe20003f06270 */
[----:B------:R-:W-:-:S12]  /*0480*/  IMAD.MOV.U32 R0, RZ, RZ, R4 ;  /* 0x000000ffff007224 */ /* 0x000fd800078e0004 */
[C---:B------:R-:W-:Y:S01]  /*0490*/  @!P0 VIADD R25, R0.reuse, UR4 ;  /* 0x0000000400198c36 */ /* 0x040fe20008000000 */
[----:B------:R-:W0:Y:S01]  /*04a0*/  @!P0 LDC.64 R6, c[0x0][0x220] ;  /* 0x00008800ff068b82 */ /* 0x000e220000000a00 */
[----:B------:R-:W-:-:S05]  /*04b0*/  @!P0 VIADD R0, R0, 0x80 ;  /* 0x0000008000008836 */ /* 0x000fca0000000000 */
[C---:B------:R-:W-:Y:S02]  /*04c0*/  ISETP.GE.AND P3, PT, R0.reuse, R3, PT ;  /* 0x000000030000720c */ /* 0x040fe40003f66270 */
[----:B------:R-:W1:Y:S11]  /*04d0*/  @!P0 LDC.64 R22, c[0x0][0x228] ;  /* 0x00008a00ff168b82 */ /* 0x000e760000000a00 */
[C---:B------:R-:W-:Y:S01]  /*04e0*/  @!P3 VIADD R11, R0.reuse, UR4 ;  /* 0x00000004000bbc36 */ /* 0x040fe20008000000 */
[----:B------:R-:W2:Y:S01]  /*04f0*/  @!P3 LDC.64 R12, c[0x0][0x220] ;  /* 0x00008800ff0cbb82 */ /* 0x000ea20000000a00 */
[----:B------:R-:W-:Y:S01]  /*0500*/  @!P3 VIADD R0, R0, 0x80 ;  /* 0x000000800000b836 */ /* 0x000fe20000000000 */
[----:B0-----:R-:W-:-:S04]  /*0510*/  @!P0 IADD3 R6, P1, R25, R6, RZ ;  /* 0x0000000619068210 */ /* 0x001fc80007f3e0ff */
[----:B------:R-:W-:Y:S02]  /*0520*/  ISETP.GE.AND P4, PT, R0, R3, PT ;  /* 0x000000030000720c */ /* 0x000fe40003f86270 */
[----:B------:R-:W0:Y:S01]  /*0530*/  @!P3 LDC.64 R16, c[0x0][0x228] ;  /* 0x00008a00ff10bb82 */ /* 0x000e220000000a00 */
[----:B------:R-:W-:Y:S01]  /*0540*/  @!P0 IMAD.X R7, RZ, RZ, R7, P1 ;  /* 0x000000ffff078224 */ /* 0x000fe200008e0607 */
[----:B------:R-:W-:-:S04]  /*0550*/  PRMT R2, RZ, 0x7610, R2 ;  /* 0x00007610ff027816 */ /* 0x000fc80000000002 */
[----:B------:R3:W4:Y:S05]  /*0560*/  @!P0 LDG.E.U8 R5, desc[UR12][R6.64] ;  /* 0x0000000c06058981 */ /* 0x00072a000c1e1100 */
[C---:B------:R-:W-:Y:S01]  /*0570*/  @!P4 VIADD R21, R0.reuse, UR4 ;  /* 0x000000040015cc36 */ /* 0x040fe20008000000 */
[----:B------:R-:W5:Y:S01]  /*0580*/  @!P4 LDC.64 R8, c[0x0][0x220] ;  /* 0x00008800ff08cb82 */ /* 0x000f620000000a00 */
[----:B------:R-:W-:Y:S01]  /*0590*/  @!P4 VIADD R0, R0, 0x80 ;  /* 0x000000800000c836 */ /* 0x000fe20000000000 */
[----:B--2---:R-:W-:-:S04]  /*05a0*/  @!P3 IADD3 R12, P5, R11, R12, RZ ;  /* 0x0000000c0b0cb210 */ /* 0x004fc80007fbe0ff */
[----:B------:R-:W-:Y:S02]  /*05b0*/  ISETP.GE.AND P2, PT, R0, R3, PT ;  /* 0x000000030000720c */ /* 0x000fe40003f46270 */
[----:B------:R-:W2:Y:S01]  /*05c0*/  @!P4 LDC.64 R28, c[0x0][0x228] ;  /* 0x00008a00ff1ccb82 */ /* 0x000ea20000000a00 */
[----:B0-----:R-:W-:-:S10]  /*05d0*/  @!P3 IADD3 R16, P6, R11, R16, RZ ;  /* 0x000000100b10b210 */ /* 0x001fd40007fde0ff */
[C---:B------:R-:W-:Y:S01]  /*05e0*/  @!P2 VIADD R15, R0.reuse, UR4 ;  /* 0x00000004000fac36 */ /* 0x040fe20008000000 */
[----:B------:R-:W0:Y:S01]  /*05f0*/  @!P2 LDC.64 R18, c[0x0][0x220] ;  /* 0x00008800ff12ab82 */ /* 0x000e220000000a00 */
[----:B------:R-:W-:-:S05]  /*0600*/  @!P2 VIADD R0, R0, 0x80 ;  /* 0x000000800000a836 */ /* 0x000fca0000000000 */
[CC--:B------:R-:W-:Y:S01]  /*0610*/  ISETP.GE.AND P1, PT, R0.reuse, R3.reuse, PT ;  /* 0x000000030000720c */ /* 0x0c0fe20003f26270 */
[----:B------:R-:W-:Y:S01]  /*0620*/  @!P3 IMAD.X R13, RZ, RZ, R13, P5 ;  /* 0x000000ffff0db224 */ /* 0x000fe200028e060d */
[----:B---3--:R-:W-:Y:S01]  /*0630*/  PRMT R7, RZ, 0x7610, R7 ;  /* 0x00007610ff077816 */ /* 0x008fe20000000007 */
[----:B------:R-:W-:Y:S01]  /*0640*/  @!P3 IMAD.X R17, RZ, RZ, R17, P6 ;  /* 0x000000ffff11b224 */ /* 0x000fe200030e0611 */
[----:B------:R-:W3:Y:S01]  /*0650*/  @!P2 LDC.64 R10, c[0x0][0x228] ;  /* 0x00008a00ff0aab82 */ /* 0x000ee20000000a00 */
[C---:B-----5:R-:W-:Y:S01]  /*0660*/  @!P4 IADD3 R20, P5, R21.reuse, R8, RZ ;  /* 0x000000081514c210 */ /* 0x060fe20007fbe0ff */
[----:B------:R5:W4:Y:S07]  /*0670*/  @!P3 LDG.E.U8 R2, desc[UR12][R12.64] ;  /* 0x0000000c0c02b981 */ /* 0x000b2e000c1e1100 */
[C---:B------:R-:W-:Y:S01]  /*0680*/  @!P1 VIADD R27, R0.reuse, UR4 ;  /* 0x00000004001b9c36 */ /* 0x040fe20008000000 */
[----:B------:R1:W4:Y:S01]  /*0690*/  @!P3 LDG.E.U8 R7, desc[UR12][R16.64] ;  /* 0x0000000c1007b981 */ /* 0x000322000c1e1100 */
[----:B------:R-:W-:Y:S01]  /*06a0*/  @!P1 VIADD R0, R0, 0x80 ;  /* 0x0000008000009836 */ /* 0x000fe20000000000 */
[----:B--2---:R-:W-:Y:S01]  /*06b0*/  @!P4 IADD3 R28, P6, R21, R28, RZ ;  /* 0x0000001c151cc210 */ /* 0x004fe20007fde0ff */
[----:B-----5:R-:W2:Y:S03]  /*06c0*/  @!P1 LDC.64 R12, c[0x0][0x220] ;  /* 0x00008800ff0c9b82 */ /* 0x020ea60000000a00 */
[----:B------:R-:W-:Y:S01]  /*06d0*/  ISETP.GE.AND P3, PT, R0, R3, PT ;  /* 0x000000030000720c */ /* 0x000fe20003f66270 */
[----:B------:R-:W-:Y:S01]  /*06e0*/  @!P4 IMAD.X R21, RZ, RZ, R9, P5 ;  /* 0x000000ffff15c224 */ /* 0x000fe200028e0609 */
[----:B------:R-:W-:Y:S01]  /*06f0*/  PRMT R6, RZ, 0x7610, R6 ;  /* 0x00007610ff067816 */ /* 0x000fe20000000006 */
[----:B------:R-:W-:Y:S01]  /*0700*/  @!P4 IMAD.X R29, RZ, RZ, R29, P6 ;  /* 0x000000ffff1dc224 */ /* 0x000fe200030e061d */
[----:B------:R-:W-:Y:S01]  /*0710*/  PRMT R9, RZ, 0x7610, R9 ;  /* 0x00007610ff097816 */ /* 0x000fe20000000009 */
[----:B-1----:R-:W1:Y:S01]  /*0720*/  @!P1 LDC.64 R16, c[0x0][0x228] ;  /* 0x00008a00ff109b82 */ /* 0x002e620000000a00 */
[----:B------:R-:W-:-:S02]  /*0730*/  @!P0 IADD3 R22, P5, R25, R22, RZ ;  /* 0x0000001619168210 */ /* 0x000fc40007fbe0ff */
[----:B------:R5:W4:Y:S04]  /*0740*/  @!P4 LDG.E.U8 R6, desc[UR12][R20.64] ;  /* 0x0000000c1406c981 */ /* 0x000b28000c1e1100 */
[----:B------:R3:W4:Y:S01]  /*0750*/  @!P4 LDG.E.U8 R9, desc[UR12][R28.64] ;  /* 0x0000000c1c09c981 */ /* 0x000722000c1e1100 */
[----:B0-----:R-:W-:Y:S01]  /*0760*/  @!P2 IADD3 R24, P4, R15, R18, RZ ;  /* 0x000000120f18a210 */ /* 0x001fe20007f9e0ff */
[C---:B-----5:R-:W-:Y:S02]  /*0770*/  @!P3 VIADD R21, R0.reuse, UR4 ;  /* 0x000000040015bc36 */ /* 0x060fe40008000000 */
[----:B------:R-:W-:Y:S02]  /*0780*/  @!P3 VIADD R0, R0, 0x80 ;  /* 0x000000800000b836 */ /* 0x000fe40000000000 */
[----:B------:R-:W-:-:S02]  /*0790*/  @!P2 IMAD.X R25, RZ, RZ, R19, P4 ;  /* 0x000000ffff19a224 */ /* 0x000fc400020e0613 */
[----:B------:R-:W-:Y:S01]  /*07a0*/  @!P0 IMAD.X R23, RZ, RZ, R23, P5 ;  /* 0x000000ffff178224 */ /* 0x000fe200028e0617 */
[----:B------:R-:W-:Y:S02]  /*07b0*/  ISETP.GE.AND P4, PT, R0, R3, PT ;  /* 0x000000030000720c */ /* 0x000fe40003f86270 */
[----:B---3--:R-:W-:Y:S02]  /*07c0*/  @!P2 IADD3 R28, P5, R15, R10, RZ ;  /* 0x0000000a0f1ca210 */ /* 0x008fe40007fbe0ff */
[----:B------:R-:W0:Y:S01]  /*07d0*/  @!P3 LDC.64 R14, c[0x0][0x220] ;  /* 0x00008800ff0ebb82 */ /* 0x000e220000000a00 */
[----:B------:R-:W-:Y:S02]  /*07e0*/  PRMT R8, RZ, 0x7610, R8 ;  /* 0x00007610ff087816 */ /* 0x000fe40000000008 */
[----:B------:R-:W-:Y:S01]  /*07f0*/  PRMT R20, RZ, 0x7610, R20 ;  /* 0x00007610ff147816 */ /* 0x000fe20000000014 */
[----:B------:R-:W-:-:S03]  /*0800*/  @!P2 IMAD.X R29, RZ, RZ, R11, P5 ;  /* 0x000000ffff1da224 */ /* 0x000fc600028e060b */
[----:B------:R3:W4:Y:S01]  /*0810*/  @!P0 LDG.E.U8 R8, desc[UR12][R22.64] ;  /* 0x0000000c16088981 */ /* 0x000722000c1e1100 */
[----:B--2---:R-:W-:Y:S01]  /*0820*/  @!P1 IADD3 R18, P5, R27, R12, RZ ;  /* 0x0000000c1b129210 */ /* 0x004fe20007fbe0ff */
[----:B------:R-:W2:Y:S02]  /*0830*/  @!P3 LDC.64 R10, c[0x0][0x228] ;  /* 0x00008a00ff0abb82 */ /* 0x000ea40000000a00 */
[----:B------:R5:W4:Y:S01]  /*0840*/  @!P2 LDG.E.U8 R20, desc[UR12][R24.64] ;  /* 0x0000000c1814a981 */ /* 0x000b22000c1e1100 */
[----:B---3--:R-:W-:Y:S01]  /*0850*/  PRMT R23, RZ, 0x7610, R23 ;  /* 0x00007610ff177816 */ /* 0x008fe20000000017 */
[C---:B-----5:R-:W-:Y:S02]  /*0860*/  @!P4 VIADD R25, R0.reuse, UR4 ;  /* 0x000000040019cc36 */ /* 0x060fe40008000000 */
[----:B------:R-:W-:-:S03]  /*0870*/  @!P4 VIADD R0, R0, 0x80 ;  /* 0x000000800000c836 */ /* 0x000fc60000000000 */
[----:B------:R3:W5:Y:S01]  /*0880*/  @!P2 LDG.E.U8 R23, desc[UR12][R28.64] ;  /* 0x0000000c1c17a981 */ /* 0x000762000c1e1100 */
[----:B------:R-:W-:Y:S01]  /*0890*/  @!P1 IMAD.X R19, RZ, RZ, R13, P5 ;  /* 0x000000ffff139224 */ /* 0x000fe200028e060d */
[----:B-1----:R-:W-:Y:S01]  /*08a0*/  @!P1 IADD3 R16, P5, R27, R16, RZ ;  /* 0x000000101b109210 */ /* 0x002fe20007fbe0ff */
[----:B------:R-:W1:Y:S01]  /*08b0*/  @!P4 LDC.64 R12, c[0x0][0x220] ;  /* 0x00008800ff0ccb82 */ /* 0x000e620000000a00 */
[----:B------:R-:W-:Y:S02]  /*08c0*/  ISETP.GE.AND P2, PT, R0, R3, PT ;  /* 0x000000030000720c */ /* 0x000fe40003f46270 */
[----:B------:R-:W-:Y:S01]  /*08d0*/  PRMT R22, RZ, 0x7610, R22 ;  /* 0x00007610ff167816 */ /* 0x000fe20000000016 */
[----:B------:R-:W-:Y:S01]  /*08e0*/  @!P1 IMAD.X R17, RZ, RZ, R17, P5 ;  /* 0x000000ffff119224 */ /* 0x000fe200028e0611 */
[----:B0-----:R-:W-:Y:S02]  /*08f0*/  @!P3 IADD3 R26, P6, R21, R14, RZ ;  /* 0x0000000e151ab210 */ /* 0x001fe40007fde0ff */
[----:B---3--:R-:W-:-:S02]  /*0900*/  PRMT R29, RZ, 0x7610, R29 ;  /* 0x00007610ff1d7816 */ /* 0x008fc4000000001d */
[----:B------:R0:W3:Y:S01]  /*0910*/  @!P1 LDG.E.U8 R22, desc[UR12][R18.64] ;  /* 0x0000000c12169981 */ /* 0x0000e2000c1e1100 */
[----:B------:R-:W-:Y:S02]  /*0920*/  @!P3 IMAD.X R27, RZ, RZ, R15, P6 ;  /* 0x000000ffff1bb224 */ /* 0x000fe400030e060f */
[----:B------:R-:W1:Y:S01]  /*0930*/  @!P4 LDC.64 R14, c[0x0][0x228] ;  /* 0x00008a00ff0ecb82 */ /* 0x000e620000000a00 */
[----:B------:R2:W3:Y:S07]  /*0940*/  @!P1 LDG.E.U8 R29, desc[UR12][R16.64] ;  /* 0x0000000c101d9981 */ /* 0x0004ee000c1e1100 */
[----:B0-----:R-:W0:Y:S08]  /*0950*/  @!P2 LDC.64 R18, c[0x0][0x228] ;  /* 0x00008a00ff12ab82 */ /* 0x001e300000000a00 */
[----:B--2---:R-:W2:Y:S01]  /*0960*/  @!P2 LDC.64 R16, c[0x0][0x220] ;  /* 0x00008800ff10ab82 */ /* 0x004ea20000000a00 */
[----:B------:R-:W-:-:S02]  /*0970*/  @!P3 IADD3 R10, P1, R21, R10, RZ ;  /* 0x0000000a150ab210 */ /* 0x000fc40007f3e0ff */
[----:B------:R-:W-:Y:S02]  /*0980*/  PRMT R24, RZ, 0x7610, R24 ;  /* 0x00007610ff187816 */ /* 0x000fe40000000018 */
[----:B------:R-:W-:Y:S01]  /*0990*/  PRMT R21, RZ, 0x7610, R21 ;  /* 0x00007610ff157816 */ /* 0x000fe20000000015 */
[----:B------:R-:W-:Y:S01]  /*09a0*/  @!P3 IMAD.X R11, RZ, RZ, R11, P1 ;  /* 0x000000ffff0bb224 */ /* 0x000fe200008e060b */
[C---:B-1----:R-:W-:Y:S01]  /*09b0*/  @!P4 IADD3 R12, P1, R25.reuse, R12, RZ ;  /* 0x0000000c190cc210 */ /* 0x042fe20007f3e0ff */
[----:B------:R-:W-:Y:S01]  /*09c0*/  @!P2 VIADD R28, R0, UR4 ;  /* 0x00000004001cac36 */ /* 0x000fe20008000000 */
[----:B------:R1:W3:Y:S01]  /*09d0*/  @!P3 LDG.E.U8 R24, desc[UR12][R26.64] ;  /* 0x0000000c1a18b981 */ /* 0x0002e2000c1e1100 */
[----:B------:R-:W-:Y:S02]  /*09e0*/  @!P4 IADD3 R14, P5, R25, R14, RZ ;  /* 0x0000000e190ec210 */ /* 0x000fe40007fbe0ff */
[----:B------:R-:W-:Y:S01]  /*09f0*/  @!P4 IMAD.X R13, RZ, RZ, R13, P1 ;  /* 0x000000ffff0dc224 */ /* 0x000fe200008e060d */
[----:B------:R1:W3:Y:S01]  /*0a00*/  @!P3 LDG.E.U8 R21, desc[UR12][R10.64] ;  /* 0x0000000c0a15b981 */ /* 0x0002e2000c1e1100 */
[----:B0-----:R-:W-:Y:S01]  /*0a10*/  @!P2 IADD3 R18, P3, R28, R18, RZ ;  /* 0x000000121c12a210 */ /* 0x001fe20007f7e0ff */
[----:B------:R-:W-:Y:S01]  /*0a20*/  @!P4 IMAD.X R15, RZ, RZ, R15, P5 ;  /* 0x000000ffff0fc224 */ /* 0x000fe200028e060f */
[----:B------:R-:W-:-:S02]  /*0a30*/  PRMT R0, RZ, 0x7610, R0 ;  /* 0x00007610ff007816 */ /* 0x000fc40000000000 */
[----:B------:R-:W-:Y:S02]  /*0a40*/  PRMT R25, RZ, 0x7610, R25 ;  /* 0x00007610ff197816 */ /* 0x000fe40000000019 */
[----:B--2---:R-:W-:Y:S01]  /*0a50*/  @!P2 IADD3 R16, P1, R28, R16, RZ ;  /* 0x000000101c10a210 */ /* 0x004fe20007f3e0ff */
[----:B------:R-:W-:Y:S01]  /*0a60*/  @!P2 IMAD.X R19, RZ, RZ, R19, P3 ;  /* 0x000000ffff13a224 */ /* 0x000fe200018e0613 */
[----:B-1----:R-:W-:Y:S01]  /*0a70*/  PRMT R26, RZ, 0x7610, R26 ;  /* 0x00007610ff1a7816 */ /* 0x002fe2000000001a */
[----:B------:R0:W2:Y:S01]  /*0a80*/  @!P4 LDG.E.U8 R0, desc[UR12][R12.64] ;  /* 0x0000000c0c00c981 */ /* 0x0000a2000c1e1100 */
[----:B------:R-:W-:Y:S01]  /*0a90*/  PRMT R27, RZ, 0x7610, R27 ;  /* 0x00007610ff1b7816 */ /* 0x000fe2000000001b */
[----:B------:R-:W-:Y:S01]  /*0aa0*/  @!P2 IMAD.X R17, RZ, RZ, R17, P1 ;  /* 0x000000ffff11a224 */ /* 0x000fe200008e0611 */
[----:B------:R-:W1:Y:S01]  /*0ab0*/  @!P0 LDC.64 R10, c[0x0][0x218] ;  /* 0x00008600ff0a8b82 */ /* 0x000e620000000a00 */
[----:B------:R-:W2:Y:S04]  /*0ac0*/  @!P4 LDG.E.U8 R25, desc[UR12][R14.64] ;  /* 0x0000000c0e19c981 */ /* 0x000ea8000c1e1100 */
[----:B------:R-:W2:Y:S04]  /*0ad0*/  @!P2 LDG.E.U8 R26, desc[UR12][R16.64] ;  /* 0x0000000c101aa981 */ /* 0x000ea8000c1e1100 */
[----:B------:R-:W2:Y:S01]  /*0ae0*/  @!P2 LDG.E.U8 R27, desc[UR12][R18.64] ;  /* 0x0000000c121ba981 */ /* 0x000ea2000c1e1100 */
[----:B0-----:R-:W-:-:S05]  /*0af0*/  @!P0 VIADD R13, R4, UR4 ;  /* 0x00000004040d8c36 */ /* 0x001fca0008000000 */
[----:B-1----:R-:W-:-:S05]  /*0b00*/  @!P0 IADD3 R10, P1, R13, R10, RZ ;  /* 0x0000000a0d0a8210 */ /* 0x002fca0007f3e0ff */
[----:B------:R-:W-:Y:S01]  /*0b10*/  @!P0 IMAD.X R11, RZ, RZ, R11, P1 ;  /* 0x000000ffff0b8224 */ /* 0x000fe200008e060b */
[----:B------:R-:W-:Y:S04]  /*0b20*/  BSSY B0, `(.L_x_7225) ;  /* 0x000003e000007945 */ /* 0x000fe80003800000 */
[----:B------:R-:W-:Y:S01]  /*0b30*/  BSSY B1, `(.L_x_7226) ;  /* 0x0000035000017945 */ /* 0x000fe20003800000 */
[----:B----4-:R-:W-:Y:S01]  /*0b40*/  LOP3.LUT R13, R8, R5, RZ, 0x3c, !PT ;  /* 0x00000005080d7212 */ /* 0x010fe200078e3cff */
[----:B------:R-:W-:-:S04]  /*0b50*/  VIADD R5, R4, 0x80 ;  /* 0x0000008004057836 */ /* 0x000fc80000000000 */
[----:B------:R-:W-:Y:S01]  /*0b60*/  @!P0 IMAD.MOV.U32 R4, RZ, RZ, R5 ;  /* 0x000000ffff048224 */ /* 0x000fe200078e0005 */
[----:B------:R0:W-:Y:S04]  /*0b70*/  @!P0 STG.E.U8 desc[UR12][R10.64], R13 ;  /* 0x0000000d0a008986 */ /* 0x0001e8000c10110c */
[----:B------:R-:W-:Y:S02]  /*0b80*/  ISETP.GE.AND P0, PT, R4, R3, PT ;  /* 0x000000030400720c */ /* 0x000fe40003f06270 */
[----:B------:R-:W-:Y:S02]  /*0b90*/  LOP3.LUT R5, R7, R2, RZ, 0x3c, !PT ;  /* 0x0000000207057212 */ /* 0x000fe400078e3cff */
[----:B------:R-:W-:Y:S02]  /*0ba0*/  LOP3.LUT R9, R9, R6, RZ, 0x3c, !PT ;  /* 0x0000000609097212 */ /* 0x000fe400078e3cff */
[----:B-----5:R-:W-:-:S02]  /*0bb0*/  LOP3.LUT R23, R23, R20, RZ, 0x3c, !PT ;  /* 0x0000001417177212 */ /* 0x020fc400078e3cff */
[----:B---3--:R-:W-:Y:S02]  /*0bc0*/  LOP3.LUT R29, R29, R22, RZ, 0x3c, !PT ;  /* 0x000000161d1d7212 */ /* 0x008fe400078e3cff */
[----:B------:R-:W-:Y:S02]  /*0bd0*/  LOP3.LUT R21, R21, R24, RZ, 0x3c, !PT ;  /* 0x0000001815157212 */ /* 0x000fe400078e3cff */
[----:B--2---:R-:W-:Y:S02]  /*0be0*/  LOP3.LUT R0, R25, R0, RZ, 0x3c, !PT ;  /* 0x0000000019007212 */ /* 0x004fe400078e3cff */
[----:B------:R-:W-:Y:S01]  /*0bf0*/  LOP3.LUT R26, R27, R26, RZ, 0x3c, !PT ;  /* 0x0000001a1b1a7212 */ /* 0x000fe200078e3cff */
[----:B0-----:R-:W-:Y:S06]  /*0c00*/  @P0 BRA `(.L_x_7227) ;  /* 0x0000000000380947 */ /* 0x001fec0003800000 */
        /* <DEDUP_REMOVED lines=14> */
.L_x_7227:
        /* <DEDUP_REMOVED lines=8> */
.L_x_7228:
        /* <DEDUP_REMOVED lines=8> */
.L_x_7229:
        /* <DEDUP_REMOVED lines=9> */
.L_x_7230:
[----:B------:R-:W-:Y:S05]  /*0e80*/  BSYNC B1 ;  /* 0x0000000000017941 */ /* 0x000fea0003800000 */
.L_x_7226:
[----:B------:R-:W-:-:S13]  /*0e90*/  ISETP.GE.AND P0, PT, R4, R3, PT ;  /* 0x000000030400720c */ /* 0x000fda0003f06270 */
[----:B------:R-:W3:Y:S01]  /*0ea0*/  @!P0 LDC.64 R8, c[0x0][0x218] ;  /* 0x00008600ff088b82 */ /* 0x000ee20000000a00 */
[C---:B012---:R-:W-:Y:S02]  /*0eb0*/  @!P0 VIADD R7, R4.reuse, UR4 ;  /* 0x0000000404078c36 */ /* 0x047fe40008000000 */
[----:B------:R-:W-:-:S03]  /*0ec0*/  @!P0 VIADD R4, R4, 0x80 ;  /* 0x0000008004048836 */ /* 0x000fc60000000000 */
[----:B---3--:R-:W-:-:S05]  /*0ed0*/  @!P0 IADD3 R6, P1, R7, R8, RZ ;  /* 0x0000000807068210 */ /* 0x008fca0007f3e0ff */
[----:B------:R-:W-:-:S05]  /*0ee0*/  @!P0 IMAD.X R7, RZ, RZ, R9, P1 ;  /* 0x000000ffff078224 */ /* 0x000fca00008e0609 */
[----:B------:R2:W-:Y:S03]  /*0ef0*/  @!P0 STG.E.U8 desc[UR12][R6.64], R0 ;  /* 0x0000000006008986 */ /* 0x0005e6000c10110c */
.L_x_7231:
[----:B------:R-:W-:Y:S05]  /*0f00*/  BSYNC B0 ;  /* 0x0000000000007941 */ /* 0x000fea0003800000 */
.L_x_7225:
[----:B------:R-:W-:Y:S05]  /*0f10*/  WARPSYNC.ALL ;  /* 0x0000000000007948 */ /* 0x000fea0003800000 */
[----:B------:R-:W-:-:S13]  /*0f20*/  ISETP.GE.AND P0, PT, R4, R3, PT ;  /* 0x000000030400720c */ /* 0x000fda0003f06270 */
[----:B------:R-:W-:Y:S05]  /*0f30*/  @P0 EXIT ;  /* 0x000000000000094d */ /* 0x000fea0003800000 */
[----:B------:R-:W-:Y:S01]  /*0f40*/  VIADD R2, R4, UR4 ;  /* 0x0000000404027c36 */ /* 0x000fe20008000000 */
[----:B------:R-:W-:-:S04]  /*0f50*/  ULDC.64 UR6, c[0x0][0x218] ;  /* 0x0000860000067ab9 */ /* 0x000fc80000000a00 */
[----:B------:R-:W-:-:S05]  /*0f60*/  IADD3 R2, P0, R2, UR6, RZ ;  /* 0x0000000602027c10 */ /* 0x000fca000ff1e0ff */
[----:B------:R-:W-:-:S05]  /*0f70*/  IMAD.X R3, RZ, RZ, UR7, P0 ;  /* 0x00000007ff037e24 */ /* 0x000fca00080e06ff */
[----:B------:R-:W-:Y:S01]  /*0f80*/  STG.E.U8 desc[UR12][R2.64], R26 ;  /* 0x0000001a02007986 */ /* 0x000fe2000c10110c */
[----:B------:R-:W-:Y:S05]  /*0f90*/  EXIT ;  /* 0x000000000000794d */ /* 0x000fea0003800000 */
.L_x_7232:
        /* <DEDUP_REMOVED lines=14> */
.L_x_26187:


//--------------------- .text._ZN2at6native29vectorized_elementwise_kernelILi4ENS0_13BinaryFunctorIaaaNS0_17BitwiseXorFunctorIaEEEESt5arrayIPcLm3EEEEviT0_T1_ --------------------------
	.section	.text._ZN2at6native29vectorized_elementwise_kernelILi4ENS0_13BinaryFunctorIaaaNS0_17BitwiseXorFunctorIaEEEESt5arrayIPcLm3EEEEviT0_T1_,"ax",@progbits
	.align	128
        .global         _ZN2at6native29vectorized_elementwise_kernelILi4ENS0_13BinaryFunctorIaaaNS0_17BitwiseXorFunctorIaEEEESt5arrayIPcLm3EEEEviT0_T1_
        .type           _ZN2at6native29vectorized_elementwise_kernelILi4ENS0_13BinaryFunctorIaaaNS0_17BitwiseXorFunctorIaEEEESt5arrayIPcLm3EEEEviT0_T1_,@function
        .size           _ZN2at6native29vectorized_elementwise_kernelILi4ENS0_13BinaryFunctorIaaaNS0_17BitwiseXorFunctorIaEEEESt5arrayIPcLm3EEEEviT0_T1_,(.L_x_26188 - _ZN2at6native29vectorized_elementwise_kernelILi4ENS0_13BinaryFunctorIaaaNS0_17BitwiseXorFunctorIaEEEESt5arrayIPcLm3EEEEviT0_T1_)
        .other          _ZN2at6native29vectorized_elementwise_kernelILi4ENS0_13BinaryFunctorIaaaNS0_17BitwiseXorFunctorIaEEEESt5arrayIPcLm3EEEEviT0_T1_,@"STO_CUDA_ENTRY STV_DEFAULT"
_ZN2at6native29vectorized_elementwise_kernelILi4ENS0_13BinaryFunctorIaaaNS0_17BitwiseXorFunctorIaEEEESt5arrayIPcLm3EEEEviT0_T1_:
.text._ZN2at6native29vectorized_elementwise_kernelILi4ENS0_13BinaryFunctorIaaaNS0_17BitwiseXorFunctorIaEEEESt5arrayIPcLm3EEEEviT0_T1_:
        /* <DEDUP_REMOVED lines=23> */
[----:B------:R-:W2:Y:S04]  /*0170*/  LDG.E R2, desc[UR12][R8.64] ;  /* 0x0000000c08027981 */ /* 0x000ea8000c1e1900 */
[----:B------:R-:W3:Y:S04]  /*0180*/  LDG.E R6, desc[UR12][R10.64] ;  /* 0x0000000c0a067981 */ /* 0x000ee8000c1e1900 */
[----:B------:R-:W4:Y:S04]  /*0190*/  LDG.E R3, desc[UR12][R8.64+0x200] ;  /* 0x0002000c08037981 */ /* 0x000f28000c1e1900 */
[----:B------:R-:W5:Y:S01]  /*01a0*/  LDG.E R5, desc[UR12][R10.64+0x200] ;  /* 0x0002000c0a057981 */ /* 0x000f62000c1e1900 */
[----:B------:R-:W-:-:S04]  /*01b0*/  UIADD3 UR5, UP0, UR4, UR6, URZ ;  /* 0x0000000604057290 */ /* 0x000fc8000ff1e03f */
[----:B------:R-:W-:Y:S01]  /*01c0*/  UIADD3.X UR6, URZ, UR7, URZ, UP0, !UPT ;  /* 0x000000073f067290 */ /* 0x000fe200087fe43f */
[C---:B--2---:R-:W-:Y:S02]  /*01d0*/  PRMT R7, R2.reuse, 0x7771, RZ ;  /* 0x0000777102077816 */ /* 0x044fe400000000ff */
[----:B------:R-:W-:Y:S02]  /*01e0*/  PRMT R4, R2, 0x7770, RZ ;  /* 0x0000777002047816 */ /* 0x000fe400000000ff */
[C---:B---3--:R-:W-:Y:S02]  /*01f0*/  PRMT R14, R6.reuse, 0x7771, RZ ;  /* 0x00007771060e7816 */ /* 0x048fe400000000ff */
[----:B------:R-:W-:Y:S02]  /*0200*/  PRMT R15, R6, 0x7770, RZ ;  /* 0x00007770060f7816 */ /* 0x000fe400000000ff */
[C---:B----4-:R-:W-:Y:S02]  /*0210*/  PRMT R12, R3.reuse, 0x7770, RZ ;  /* 0x00007770030c7816 */ /* 0x050fe400000000ff */
[----:B------:R-:W-:-:S02]  /*0220*/  PRMT R13, R3, 0x7771, RZ ;  /* 0x00007771030d7816 */ /* 0x000fc400000000ff */
[C---:B-----5:R-:W-:Y:S02]  /*0230*/  PRMT R17, R5.reuse, 0x7770, RZ ;  /* 0x0000777005117816 */ /* 0x060fe400000000ff */
[----:B------:R-:W-:Y:S02]  /*0240*/  PRMT R16, R5, 0x7771, RZ ;  /* 0x0000777105107816 */ /* 0x000fe400000000ff */
[----:B------:R-:W-:Y:S02]  /*0250*/  LOP3.LUT R14, R14, R7, RZ, 0x3c, !PT ;  /* 0x000000070e0e7212 */ /* 0x000fe400078e3cff */
[----:B------:R-:W-:Y:S02]  /*0260*/  PRMT R7, R3, 0x7772, RZ ;  /* 0x0000777203077816 */ /* 0x000fe400000000ff */
[----:B------:R-:W-:Y:S02]  /*0270*/  PRMT R8, R5, 0x7772, RZ ;  /* 0x0000777205087816 */ /* 0x000fe400000000ff */
[----:B------:R-:W-:-:S02]  /*0280*/  LOP3.LUT R15, R15, R4, RZ, 0x3c, !PT ;  /* 0x000000040f0f7212 */ /* 0x000fc400078e3cff */
[----:B------:R-:W-:Y:S02]  /*0290*/  LOP3.LUT R12, R17, R12, RZ, 0x3c, !PT ;  /* 0x0000000c110c7212 */ /* 0x000fe400078e3cff */
[----:B------:R-:W-:Y:S02]  /*02a0*/  LOP3.LUT R13, R16, R13, RZ, 0x3c, !PT ;  /* 0x0000000d100d7212 */ /* 0x000fe400078e3cff */
[----:B------:R-:W-:Y:S02]  /*02b0*/  PRMT R4, R2, 0x7772, RZ ;  /* 0x0000777202047816 */ /* 0x000fe400000000ff */
[----:B------:R-:W-:Y:S02]  /*02c0*/  PRMT R9, R6, 0x7772, RZ ;  /* 0x0000777206097816 */ /* 0x000fe400000000ff */
[----:B------:R-:W-:Y:S02]  /*02d0*/  LOP3.LUT R8, R8, R7, RZ, 0x3c, !PT ;  /* 0x0000000708087212 */ /* 0x000fe400078e3cff */
[----:B------:R-:W-:-:S02]  /*02e0*/  PRMT R7, R6, 0x7773, RZ ;  /* 0x0000777306077816 */ /* 0x000fc400000000ff */
[----:B------:R-:W-:Y:S02]  /*02f0*/  LOP3.LUT R9, R9, R4, RZ, 0x3c, !PT ;  /* 0x0000000409097212 */ /* 0x000fe400078e3cff */
[----:B------:R-:W-:Y:S02]  /*0300*/  PRMT R14, R14, 0x7604, R15 ;  /* 0x000076040e0e7816 */ /* 0x000fe4000000000f */
[----:B------:R-:W-:Y:S02]  /*0310*/  PRMT R13, R13, 0x7604, R12 ;  /* 0x000076040d0d7816 */ /* 0x000fe4000000000c */
[----:B------:R-:W-:Y:S02]  /*0320*/  PRMT R2, R2, 0x7773, RZ ;  /* 0x0000777302027816 */ /* 0x000fe400000000ff */
[----:B------:R-:W-:Y:S02]  /*0330*/  PRMT R3, R3, 0x7773, RZ ;  /* 0x0000777303037816 */ /* 0x000fe400000000ff */
[----:B------:R-:W-:Y:S01]  /*0340*/  PRMT R6, R5, 0x7773, RZ ;  /* 0x0000777305067816 */ /* 0x000fe200000000ff */
[----:B------:R-:W-:Y:S01]  /*0350*/  IMAD.U32 R4, RZ, RZ, UR5 ;  /* 0x00000005ff047e24 */ /* 0x000fe2000f8e00ff */
[----:B------:R-:W-:Y:S01]  /*0360*/  LOP3.LUT R2, R7, R2, RZ, 0x3c, !PT ;  /* 0x0000000207027212 */ /* 0x000fe200078e3cff */
[----:B------:R-:W-:Y:S01]  /*0370*/  IMAD.U32 R5, RZ, RZ, UR6 ;  /* 0x00000006ff057e24 */ /* 0x000fe2000f8e00ff */
[----:B------:R-:W-:-:S02]  /*0380*/  PRMT R9, R9, 0x7054, R14 ;  /* 0x0000705409097816 */ /* 0x000fc4000000000e */
[----:B------:R-:W-:Y:S02]  /*0390*/  LOP3.LUT R3, R6, R3, RZ, 0x3c, !PT ;  /* 0x0000000306037212 */ /* 0x000fe400078e3cff */
[----:B------:R-:W-:Y:S01]  /*03a0*/  PRMT R8, R8, 0x7054, R13 ;  /* 0x0000705408087816 */ /* 0x000fe2000000000d */
[----:B------:R-:W-:Y:S01]  /*03b0*/  IMAD.WIDE R4, R0, 0x4, R4 ;  /* 0x0000000400047825 */ /* 0x000fe200078e0204 */
[----:B------:R-:W-:Y:S02]  /*03c0*/  PRMT R9, R2, 0x654, R9 ;  /* 0x0000065402097816 */ /* 0x000fe40000000009 */
[----:B------:R-:W-:-:S03]  /*03d0*/  PRMT R3, R3, 0x654, R8 ;  /* 0x0000065403037816 */ /* 0x000fc60000000008 */
[----:B------:R-:W-:Y:S04]  /*03e0*/  STG.E desc[UR12][R4.64], R9 ;  /* 0x0000000904007986 */ /* 0x000fe8000c10190c */
[----:B------:R-:W-:Y:S01]  /*03f0*/  STG.E desc[UR12][R4.64+0x200], R3 ;  /* 0x0002000304007986 */ /* 0x000fe2000c10190c */
[----:B------:R-:W-:Y:S05]  /*0400*/  EXIT ;  /* 0x000000000000794d */ /* 0x000fea0003800000 */
.L_x_7233:
        /* <DEDUP_REMOVED lines=138> */
.L_x_7236:
        /* <DEDUP_REMOVED lines=8> */
.L_x_7237:
        /* <DEDUP_REMOVED lines=8> */
.L_x_7238:
        /* <DEDUP_REMOVED lines=9> */
.L_x_7239:
[----:B------:R-:W-:Y:S05]  /*0e40*/  BSYNC B1 ;  /* 0x0000000000017941 */ /* 0x000fea0003800000 */
.L_x_7235:
[----:B------:R-:W-:-:S13]  /*0e50*/  ISETP.GE.AND P0, PT, R4, R3, PT ;  /* 0x000000030400720c */ /* 0x000fda0003f06270 */
[----:B------:R-:W3:Y:S01]  /*0e60*/  @!P0 LDC.64 R8, c[0x0][0x218] ;  /* 0x00008600ff088b82 */ /* 0x000ee20000000a00 */
[C---:B012---:R-:W-:Y:S02]  /*0e70*/  @!P0 VIADD R7, R4.reuse, UR4 ;  /* 0x0000000404078c36 */ /* 0x047fe40008000000 */
[----:B------:R-:W-:-:S03]  /*0e80*/  @!P0 VIADD R4, R4, 0x80 ;  /* 0x0000008004048836 */ /* 0x000fc60000000000 */
[----:B---3--:R-:W-:-:S05]  /*0e90*/  @!P0 IADD3 R6, P1, R7, R8, RZ ;  /* 0x0000000807068210 */ /* 0x008fca0007f3e0ff */
[----:B------:R-:W-:-:S05]  /*0ea0*/  @!P0 IMAD.X R7, RZ, RZ, R9, P1 ;  /* 0x000000ffff078224 */ /* 0x000fca00008e0609 */
[----:B------:R2:W-:Y:S03]  /*0eb0*/  @!P0 STG.E.U8 desc[UR12][R6.64], R0 ;  /* 0x0000000006008986 */ /* 0x0005e6000c10110c */
.L_x_7240:
[----:B------:R-:W-:Y:S05]  /*0ec0*/  BSYNC B0 ;  /* 0x0000000000007941 */ /* 0x000fea0003800000 */
.L_x_7234:
        /* <DEDUP_REMOVED lines=9> */
.L_x_7241:
        /* <DEDUP_REMOVED lines=10> */
.L_x_26188:


//--------------------- .text._ZN2at6native29vectorized_elementwise_kernelILi8ENS0_13BinaryFunctorIaaaNS0_17BitwiseXorFunctorIaEEEESt5arrayIPcLm3EEEEviT0_T1_ --------------------------
	.section	.text._ZN2at6native29vectorized_elementwise_kernelILi8ENS0_13BinaryFunctorIaaaNS0_17BitwiseXorFunctorIaEEEESt5arrayIPcLm3EEEEviT0_T1_,"ax",@progbits
	.align	128
        .global         _ZN2at6native29vectorized_elementwise_kernelILi8ENS0_13BinaryFunctorIaaaNS0_17BitwiseXorFunctorIaEEEESt5arrayIPcLm3EEEEviT0_T1_
        .type           _ZN2at6native29vectorized_elementwise_kernelILi8ENS0_13BinaryFunctorIaaaNS0_17BitwiseXorFunctorIaEEEESt5arrayIPcLm3EEEEviT0_T1_,@function
        .size           _ZN2at6native29vectorized_elementwise_kernelILi8ENS0_13BinaryFunctorIaaaNS0_17BitwiseXorFunctorIaEEEESt5arrayIPcLm3EEEEviT0_T1_,(.L_x_26189 - _ZN2at6native29vectorized_elementwise_kernelILi8ENS0_13BinaryFunctorIaaaNS0_17BitwiseXorFunctorIaEEEESt5arrayIPcLm3EEEEviT0_T1_)
        .other          _ZN2at6native29vectorized_elementwise_kernelILi8ENS0_13BinaryFunctorIaaaNS0_17BitwiseXorFunctorIaEEEESt5arrayIPcLm3EEEEviT0_T1_,@"STO_CUDA_ENTRY STV_DEFAULT"
_ZN2at6native29vectorized_elementwise_kernelILi8ENS0_13BinaryFunctorIaaaNS0_17BitwiseXorFunctorIaEEEESt5arrayIPcLm3EEEEviT0_T1_:
.text._ZN2at6native29vectorized_elementwise_kernelILi8ENS0_13BinaryFunctorIaaaNS0_17BitwiseXorFunctorIaEEEESt5arrayIPcLm3EEEEviT0_T1_:
        /* <DEDUP_REMOVED lines=29> */
[C---:B---3--:R-:W-:Y:S02]  /*01d0*/  PRMT R11, R7.reuse, 0x7632, R11 ;  /* 0x00007632070b7816 */ /* 0x048fe4000000000b */
[C---:B------:R-:W-:Y:S02]  /*01e0*/  PRMT R9, R6.reuse, 0x7632, R9 ;  /* 0x0000763206097816 */ /* 0x040fe40000000009 */
[----:B------:R-:W-:Y:S02]  /*01f0*/  LOP3.LUT R12, R7, 0xffff, R3, 0x48, !PT ;  /* 0x0000ffff070c7812 */ /* 0x000fe400078e4803 */
[----:B------:R-:W-:-:S02]  /*0200*/  LOP3.LUT R10, R6, 0xffff, R2, 0x48, !PT ;  /* 0x0000ffff060a7812 */ /* 0x000fc400078e4802 */
[----:B------:R-:W-:Y:S02]  /*0210*/  LOP3.LUT R11, R11, R4, RZ, 0x3c, !PT ;  /* 0x000000040b0b7212 */ /* 0x000fe400078e3cff */
[----:B------:R-:W-:Y:S02]  /*0220*/  LOP3.LUT R9, R9, R0, RZ, 0x3c, !PT ;  /* 0x0000000009097212 */ /* 0x000fe400078e3cff */
[----:B------:R-:W-:Y:S01]  /*0230*/  LOP3.LUT R8, R7, 0xff, R3, 0x48, !PT ;  /* 0x000000ff07087812 */ /* 0x000fe200078e4803 */
[----:B------:R-:W-:Y:S01]  /*0240*/  IMAD.U32 R3, RZ, RZ, UR6 ;  /* 0x00000006ff037e24 */ /* 0x000fe2000f8e00ff */
[----:B------:R-:W-:Y:S02]  /*0250*/  SHF.R.U32.HI R4, RZ, 0x8, R12 ;  /* 0x00000008ff047819 */ /* 0x000fe4000001160c */
[----:B------:R-:W-:Y:S02]  /*0260*/  SHF.R.U32.HI R0, RZ, 0x8, R10 ;  /* 0x00000008ff007819 */ /* 0x000fe4000001160a */
[----:B------:R-:W-:-:S02]  /*0270*/  LOP3.LUT R7, R11, 0xffff, RZ, 0xc0, !PT ;  /* 0x0000ffff0b077812 */ /* 0x000fc400078ec0ff */
[----:B------:R-:W-:Y:S02]  /*0280*/  LOP3.LUT R10, R9, 0xffff, RZ, 0xc0, !PT ;  /* 0x0000ffff090a7812 */ /* 0x000fe400078ec0ff */
[----:B------:R-:W-:Y:S02]  /*0290*/  LOP3.LUT R13, R4, 0xffff, RZ, 0xc0, !PT ;  /* 0x0000ffff040d7812 */ /* 0x000fe400078ec0ff */
[----:B------:R-:W-:Y:S02]  /*02a0*/  SHF.R.U32.HI R7, RZ, 0x8, R7 ;  /* 0x00000008ff077819 */ /* 0x000fe40000011607 */
[----:B------:R-:W-:Y:S02]  /*02b0*/  SHF.R.U32.HI R4, RZ, 0x8, R10 ;  /* 0x00000008ff047819 */ /* 0x000fe4000001160a */
[----:B------:R-:W-:Y:S02]  /*02c0*/  LOP3.LUT R15, R0, 0xffff, RZ, 0xc0, !PT ;  /* 0x0000ffff000f7812 */ /* 0x000fe400078ec0ff */
[----:B------:R-:W-:Y:S01]  /*02d0*/  LOP3.LUT R6, R6, 0xff, R2, 0x48, !PT ;  /* 0x000000ff06067812 */ /* 0x000fe200078e4802 */
[----:B------:R-:W-:Y:S01]  /*02e0*/  IMAD.U32 R2, RZ, RZ, UR5 ;  /* 0x00000005ff027e24 */ /* 0x000fe2000f8e00ff */
[----:B------:R-:W-:-:S02]  /*02f0*/  LOP3.LUT R11, R11, 0xff, RZ, 0xc0, !PT ;  /* 0x000000ff0b0b7812 */ /* 0x000fc400078ec0ff */
[----:B------:R-:W-:Y:S01]  /*0300*/  LOP3.LUT R9, R9, 0xff, RZ, 0xc0, !PT ;  /* 0x000000ff09097812 */ /* 0x000fe200078ec0ff */
[----:B------:R-:W-:Y:S01]  /*0310*/  IMAD.WIDE R2, R5, 0x8, R2 ;  /* 0x0000000805027825 */ /* 0x000fe200078e0202 */
[----:B------:R-:W-:Y:S02]  /*0320*/  LOP3.LUT R0, R7, 0xffff, RZ, 0xc0, !PT ;  /* 0x0000ffff07007812 */ /* 0x000fe400078ec0ff */
[----:B------:R-:W-:Y:S02]  /*0330*/  LOP3.LUT R4, R4, 0xffff, RZ, 0xc0, !PT ;  /* 0x0000ffff04047812 */ /* 0x000fe400078ec0ff */
[----:B------:R-:W-:Y:S02]  /*0340*/  PRMT R13, R13, 0x7604, R8 ;  /* 0x000076040d0d7816 */ /* 0x000fe40000000008 */
[----:B------:R-:W-:Y:S02]  /*0350*/  PRMT R15, R15, 0x7604, R6 ;  /* 0x000076040f0f7816 */ /* 0x000fe40000000006 */
[----:B------:R-:W-:-:S02]  /*0360*/  PRMT R0, R0, 0x7604, R11 ;  /* 0x0000760400007816 */ /* 0x000fc4000000000b */
[----:B------:R-:W-:Y:S02]  /*0370*/  PRMT R4, R4, 0x7604, R9 ;  /* 0x0000760404047816 */ /* 0x000fe40000000009 */
[----:B------:R-:W-:Y:S02]  /*0380*/  PRMT R5, R13, 0x5410, R0 ;  /* 0x000054100d057816 */ /* 0x000fe40000000000 */
[----:B------:R-:W-:-:S05]  /*0390*/  PRMT R4, R15, 0x5410, R4 ;  /* 0x000054100f047816 */ /* 0x000fca0000000004 */
[----:B------:R-:W-:Y:S01]  /*03a0*/  STG.E.64 desc[UR12][R2.64], R4 ;  /* 0x0000000402007986 */ /* 0x000fe2000c101b0c */
[----:B------:R-:W-:Y:S05]  /*03b0*/  EXIT ;  /* 0x000000000000794d */ /* 0x000fea0003800000 */
.L_x_7242:
        /* <DEDUP_REMOVED lines=138> */
.L_x_7245:
        /* <DEDUP_REMOVED lines=8> */
.L_x_7246:
        /* <DEDUP_REMOVED lines=8> */
.L_x_7247:
        /* <DEDUP_REMOVED lines=9> */
.L_x_7248:
[----:B------:R-:W-:Y:S05]  /*0df0*/  BSYNC B1 ;  /* 0x0000000000017941 */ /* 0x000fea0003800000 */
.L_x_7244:
[----:B------:R-:W-:-:S13]  /*0e00*/  ISETP.GE.AND P0, PT, R4, R3, PT ;  /* 0x000000030400720c */ /* 0x000fda0003f06270 */
[----:B------:R-:W3:Y:S01]  /*0e10*/  @!P0 LDC.64 R8, c[0x0][0x218] ;  /* 0x00008600ff088b82 */ /* 0x000ee20000000a00 */
[C---:B012---:R-:W-:Y:S02]  /*0e20*/  @!P0 VIADD R7, R4.reuse, UR4 ;  /* 0x0000000404078c36 */ /* 0x047fe40008000000 */
[----:B------:R-:W-:-:S03]  /*0e30*/  @!P0 VIADD R4, R4, 0x80 ;  /* 0x0000008004048836 */ /* 0x000fc60000000000 */
[----:B---3--:R-:W-:-:S05]  /*0e40*/  @!P0 IADD3 R6, P1, R7, R8, RZ ;  /* 0x0000000807068210 */ /* 0x008fca0007f3e0ff */
[----:B------:R-:W-:-:S05]  /*0e50*/  @!P0 IMAD.X R7, RZ, RZ, R9, P1 ;  /* 0x000000ffff078224 */ /* 0x000fca00008e0609 */
[----:B------:R2:W-:Y:S03]  /*0e60*/  @!P0 STG.E.U8 desc[UR12][R6.64], R0 ;  /* 0x0000000006008986 */ /* 0x0005e6000c10110c */
.L_x_7249:
[----:B------:R-:W-:Y:S05]  /*0e70*/  BSYNC B0 ;  /* 0x0000000000007941 */ /* 0x000fea0003800000 */
.L_x_7243:
        /* <DEDUP_REMOVED lines=9> */
.L_x_7250:
        /* <DEDUP_REMOVED lines=15> */
.L_x_26189:


//--------------------- .text._ZN2at6native18elementwise_kernelILi128ELi4EZNS0_15gpu_kernel_implINS0_13AUnaryFunctorIhhhNS0_17BitwiseXorFunctorIhEEEEEEvRNS_18TensorIteratorBaseERKT_EUliE_EEviT1_ --------------------------
	.section	.text._ZN2at6native18elementwise_kernelILi128ELi4EZNS0_15gpu_kernel_implINS0_13AUnaryFunctorIhhhNS0_17BitwiseXorFunctorIhEEEEEEvRNS_18TensorIteratorBaseERKT_EUliE_EEviT1_,"ax",@progbits
	.align	128
        .global         _ZN2at6native18elementwise_kernelILi128ELi4EZNS0_15gpu_kernel_implINS0_13AUnaryFunctorIhhhNS0_17BitwiseXorFunctorIhEEEEEEvRNS_18TensorIteratorBaseERKT_EUliE_EEviT1_
        .type           _ZN2at6native18elementwise_kernelILi128ELi4EZNS0_15gpu_kernel_implINS0_13AUnaryFunctorIhhhNS0_17BitwiseXorFunctorIhEEEEEEvRNS_18TensorIteratorBaseERKT_EUliE_EEviT1_,@function
        .size           _ZN2at6native18elementwise_kernelILi128ELi4EZNS0_15gpu_kernel_implINS0_13AUnaryFunctorIhhhNS0_17BitwiseXorFunctorIhEEEEEEvRNS_18TensorIteratorBaseERKT_EUliE_EEviT1_,(.L_x_26190 - _ZN2at6native18elementwise_kernelILi128ELi4EZNS0_15gpu_kernel_implINS0_13AUnaryFunctorIhhhNS0_17BitwiseXorFunctorIhEEEEEEvRNS_18TensorIteratorBaseERKT_EUliE_EEviT1_)
        .other          _ZN2at6native18elementwise_kernelILi128ELi4EZNS0_15gpu_kernel_implINS0_13AUnaryFunctorIhhhNS0_17BitwiseXorFunctorIhEEEEEEvRNS_18TensorIteratorBaseERKT_EUliE_EEviT1_,@"STO_CUDA_ENTRY STV_DEFAULT"
_ZN2at6native18elementwise_kernelILi128ELi4EZNS0_15gpu_kernel_implINS0_13AUnaryFunctorIhhhNS0_17BitwiseXorFunctorIhEEEEEEvRNS_18TensorIteratorBaseERKT_EUliE_EEviT1_:
.text._ZN2at6native18elementwise_kernelILi128ELi4EZNS0_15gpu_kernel_implINS0_13AUnaryFunctorIhhhNS0_17BitwiseXorFunctorIhEEEEEEvRNS_18TensorIteratorBaseERKT_EUliE_EEviT1_:
        /* <DEDUP_REMOVED lines=314> */
.L_x_7253:
        /* <DEDUP_REMOVED lines=20> */
.L_x_7257:
[----:B------:R0:W5:Y:S01]  /*14e0*/  LDG.E.U8 R0, desc[UR36][R4.64] ;  /* 0x0000002404007981 */ /* 0x000162000c1e1100 */
[----:B------:R-:W-:Y:S05]  /*14f0*/  BRA `(.L_x_7259) ;  /* 0x0000000c00647947 */ /* 0x000fea0003800000 */
.L_x_7256:
        /* <DEDUP_REMOVED lines=8> */
.L_x_7261:
[----:B------:R3:W5:Y:S01]  /*1580*/  LDG.E.U8 R0, desc[UR36][R4.64] ;  /* 0x0000002404007981 */ /* 0x000762000c1e1100 */
[----:B------:R-:W-:Y:S05]  /*1590*/  BRA `(.L_x_7259) ;  /* 0x0000000c003c7947 */ /* 0x000fea0003800000 */
.L_x_7260:
[----:B------:R0:W5:Y:S01]  /*15a0*/  LDG.E.U16 R0, desc[UR36][R4.64] ;  /* 0x0000002404007981 */ /* 0x000162000c1e1500 */
[----:B------:R-:W-:Y:S05]  /*15b0*/  BRA `(.L_x_7259) ;  /* 0x0000000c00347947 */ /* 0x000fea0003800000 */
.L_x_7255:
[----:B------:R-:W-:-:S13]  /*15c0*/  ISETP.GT.AND P0, PT, R2, 0x6, PT ;  /* 0x000000060200780c */ /* 0x000fda0003f04270 */
[----:B------:R-:W-:Y:S05]  /*15d0*/  @P0 BRA `(.L_x_7262) ;  /* 0x0000000000340947 */ /* 0x000fea0003800000 */
[----:B------:R-:W-:-:S13]  /*15e0*/  ISETP.NE.AND P0, PT, R2, 0x5, PT ;  /* 0x000000050200780c */ /* 0x000fda0003f05270 */
[----:B------:R-:W-:Y:S05]  /*15f0*/  @!P0 BRA `(.L_x_7263) ;  /* 0x0000000000188947 */ /* 0x000fea0003800000 */
[----:B------:R-:W-:-:S13]  /*1600*/  ISETP.NE.AND P0, PT, R2, 0x6, PT ;  /* 0x000000060200780c */ /* 0x000fda0003f05270 */
[----:B------:R-:W-:Y:S05]  /*1610*/  @P0 BRA `(.L_x_7258) ;  /* 0x0000000800c80947 */ /* 0x000fea0003800000 */
[----:B------:R-:W2:Y:S02]  /*1620*/  LDG.E R2, desc[UR36][R4.64] ;  /* 0x0000002404027981 */ /* 0x000ea4000c1e1900 */
[----:B--2---:R-:W0:Y:S02]  /*1630*/  F2I.S64.TRUNC R2, R2 ;  /* 0x0000000200027311 */ /* 0x004e24000020d900 */
[----:B0-----:R-:W-:Y:S01]  /*1640*/  PRMT R0, R2, 0x7610, R0 ;  /* 0x0000761002007816 */ /* 0x001fe20000000000 */
[----:B------:R-:W-:Y:S06]  /*1650*/  BRA `(.L_x_7259) ;  /* 0x0000000c000c7947 */ /* 0x000fec0003800000 */
.L_x_7263:
[----:B------:R-:W2:Y:S02]  /*1660*/  LDG.E.U16 R2, desc[UR36][R4.64] ;  /* 0x0000002404027981 */ /* 0x000ea4000c1e1500 */
[----:B--2---:R-:W-:-:S06]  /*1670*/  HADD2.F32 R2, -RZ, R2.H0_H0 ;  /* 0x20000002ff027230 */ /* 0x004fcc0000004100 */
[----:B------:R-:W0:Y:S02]  /*1680*/  F2I.S64.TRUNC R2, R2 ;  /* 0x0000000200027311 */ /* 0x000e24000020d900 */
[----:B0-----:R-:W-:Y:S01]  /*1690*/  PRMT R0, R2, 0x7610, R0 ;  /* 0x0000761002007816 */ /* 0x001fe20000000000 */
[----:B------:R-:W-:Y:S06]  /*16a0*/  BRA `(.L_x_7259) ;  /* 0x0000000800f87947 */ /* 0x000fec0003800000 */
.L_x_7262:
[----:B------:R-:W-:-:S13]  /*16b0*/  ISETP.NE.AND P0, PT, R2, 0x7, PT ;  /* 0x000000070200780c */ /* 0x000fda0003f05270 */
[----:B------:R-:W-:Y:S05]  /*16c0*/  @!P0 BRA `(.L_x_7264) ;  /* 0x0000000000348947 */ /* 0x000fea0003800000 */
        /* <DEDUP_REMOVED lines=8> */
.L_x_7265:
[----:B------:R-:W2:Y:S02]  /*1750*/  LDG.E.U16 R4, desc[UR36][R4.64] ;  /* 0x0000002404047981 */ /* 0x000ea4000c1e1500 */
[----:B--2---:R-:W-:-:S06]  /*1760*/  HADD2.F32 R2, -RZ, R4.H0_H0 ;  /* 0x20000004ff027230 */ /* 0x004fcc0000004100 */
[----:B------:R-:W0:Y:S02]  /*1770*/  F2I.S64.TRUNC R2, R2 ;  /* 0x0000000200027311 */ /* 0x000e24000020d900 */
[----:B0-----:R-:W-:Y:S01]  /*1780*/  PRMT R0, R2, 0x7610, R0 ;  /* 0x0000761002007816 */ /* 0x001fe20000000000 */
[----:B------:R-:W-:Y:S06]  /*1790*/  BRA `(.L_x_7259) ;  /* 0x0000000800bc7947 */ /* 0x000fec0003800000 */
.L_x_7264:
[----:B------:R-:W2:Y:S02]  /*17a0*/  LDG.E.64 R2, desc[UR36][R4.64] ;  /* 0x0000002404027981 */ /* 0x000ea4000c1e1b00 */
[----:B--2---:R-:W0:Y:S02]  /*17b0*/  F2I.S64.F64.TRUNC R2, R2 ;  /* 0x0000000200027311 */ /* 0x004e24000030d900 */
[----:B0-----:R-:W-:Y:S01]  /*17c0*/  PRMT R0, R2, 0x7610, R0 ;  /* 0x0000761002007816 */ /* 0x001fe20000000000 */
[----:B------:R-:W-:Y:S06]  /*17d0*/  BRA `(.L_x_7259) ;  /* 0x0000000800ac7947 */ /* 0x000fec0003800000 */
.L_x_7254:
        /* <DEDUP_REMOVED lines=12> */
.L_x_7268:
[----:B------:R-:W2:Y:S02]  /*18a0*/  LDG.E.64 R4, desc[UR36][R4.64] ;  /* 0x0000002404047981 */ /* 0x000ea4000c1e1b00 */
[----:B--2---:R-:W0:Y:S02]  /*18b0*/  F2I.S64.F64.TRUNC R2, R4 ;  /* 0x0000000400027311 */ /* 0x004e24000030d900 */
[----:B0-----:R-:W-:Y:S01]  /*18c0*/  PRMT R0, R2, 0x7610, R0 ;  /* 0x0000761002007816 */ /* 0x001fe20000000000 */
[----:B------:R-:W-:Y:S06]  /*18d0*/  BRA `(.L_x_7259) ;  /* 0x00000008006c7947 */ /* 0x000fec0003800000 */
.L_x_7267:
        /* <DEDUP_REMOVED lines=25> */
[----:B------:R-:W0:Y:S02]  /*1a70*/  F2I.S64.TRUNC R2, R3 ;  /* 0x0000000300027311 */ /* 0x000e24000020d900 */
[----:B0-----:R-:W-:Y:S01]  /*1a80*/  PRMT R0, R2, 0x7610, R0 ;  /* 0x0000761002007816 */ /* 0x001fe20000000000 */
[----:B------:R-:W-:Y:S06]  /*1a90*/  BRA `(.L_x_7259) ;  /* 0x0000000400fc7947 */ /* 0x000fec0003800000 */
.L_x_7270:
        /* <DEDUP_REMOVED lines=12> */
[----:B------:R-:W0:Y:S02]  /*1b60*/  F2I.S64.TRUNC R2, R2 ;  /* 0x0000000200027311 */ /* 0x000e24000020d900 */
[----:B0-----:R-:W-:Y:S01]  /*1b70*/  PRMT R0, R2, 0x7610, R0 ;  /* 0x0000761002007816 */ /* 0x001fe20000000000 */
[----:B------:R-:W-:Y:S06]  /*1b80*/  BRA `(.L_x_7259) ;  /* 0x0000000400c07947 */ /* 0x000fec0003800000 */
.L_x_7269:
[----:B------:R-:W2:Y:S02]  /*1b90*/  LDG.E.U16 R2, desc[UR36][R4.64] ;  /* 0x0000002404027981 */ /* 0x000ea4000c1e1500 */
[----:B--2---:R-:W-:-:S06]  /*1ba0*/  IMAD.U32 R2, R2, 0x10000, RZ ;  /* 0x0001000002027824 */ /* 0x004fcc00078e00ff */
[----:B------:R-:W0:Y:S02]  /*1bb0*/  F2I.S64.TRUNC R2, R2 ;  /* 0x0000000200027311 */ /* 0x000e24000020d900 */
[----:B0-----:R-:W-:Y:S01]  /*1bc0*/  PRMT R0, R2, 0x7610, R0 ;  /* 0x0000761002007816 */ /* 0x001fe20000000000 */
[----:B------:R-:W-:Y:S06]  /*1bd0*/  BRA `(.L_x_7259) ;  /* 0x0000000400ac7947 */ /* 0x000fec0003800000 */
.L_x_7266:
        /* <DEDUP_REMOVED lines=10> */
.L_x_7273:
        /* <DEDUP_REMOVED lines=21> */
.L_x_7277:
[----:B------:R-:W-:Y:S05]  /*1dd0*/  BSYNC B1 ;  /* 0x0000000000017941 */ /* 0x000fea0003800000 */
.L_x_7276:
[----:B------:R-:W-:Y:S01]  /*1de0*/  IMAD.SHL.U32 R2, R2, 0x100000, RZ ;  /* 0x0010000002027824 */ /* 0x000fe200078e00ff */
[----:B------:R-:W-:-:S04]  /*1df0*/  LEA R3, R0, 0x3b800000, 0x17 ;  /* 0x3b80000000037811 */ /* 0x000fc800078eb8ff */
[----:B------:R-:W-:-:S07]  /*1e00*/  LOP3.LUT R2, R3, R2, R4, 0xfe, !PT ;  /* 0x0000000203027212 */ /* 0x000fce00078efe04 */
.L_x_7275:
[----:B------:R-:W-:Y:S05]  /*1e10*/  BSYNC B0 ;  /* 0x0000000000007941 */ /* 0x000fea0003800000 */
.L_x_7274:
[----:B------:R-:W0:Y:S02]  /*1e20*/  F2I.S64.TRUNC R2, R2 ;  /* 0x0000000200027311 */ /* 0x000e24000020d900 */
[----:B0-----:R-:W-:Y:S01]  /*1e30*/  PRMT R0, R2, 0x7610, R0 ;  /* 0x0000761002007816 */ /* 0x001fe20000000000 */
[----:B------:R-:W-:Y:S06]  /*1e40*/  BRA `(.L_x_7259) ;  /* 0x0000000400107947 */ /* 0x000fec0003800000 */
.L_x_7272:
        /* <DEDUP_REMOVED lines=21> */
.L_x_7281:
[----:B------:R-:W-:Y:S05]  /*1fa0*/  BSYNC B1 ;  /* 0x0000000000017941 */ /* 0x000fea0003800000 */
.L_x_7280:
[----:B------:R-:W-:Y:S01]  /*1fb0*/  IMAD.SHL.U32 R2, R2, 0x200000, RZ ;  /* 0x0020000002027824 */ /* 0x000fe200078e00ff */
[----:B------:R-:W-:-:S04]  /*1fc0*/  LEA R3, R0, 0x37800000, 0x17 ;  /* 0x3780000000037811 */ /* 0x000fc800078eb8ff */
[----:B------:R-:W-:-:S07]  /*1fd0*/  LOP3.LUT R2, R3, R2, R4, 0xfe, !PT ;  /* 0x0000000203027212 */ /* 0x000fce00078efe04 */
.L_x_7279:
[----:B------:R-:W-:Y:S05]  /*1fe0*/  BSYNC B0 ;  /* 0x0000000000007941 */ /* 0x000fea0003800000 */
.L_x_7278:
[----:B------:R-:W0:Y:S02]  /*1ff0*/  F2I.S64.TRUNC R2, R2 ;  /* 0x0000000200027311 */ /* 0x000e24000020d900 */
[----:B0-----:R-:W-:Y:S01]  /*2000*/  PRMT R0, R2, 0x7610, R0 ;  /* 0x0000761002007816 */ /* 0x001fe20000000000 */
[----:B------:R-:W-:Y:S06]  /*2010*/  BRA `(.L_x_7259) ;  /* 0x00000000009c7947 */ /* 0x000fec0003800000 */
.L_x_7271:
        /* <DEDUP_REMOVED lines=14> */
.L_x_7285:
[----:B------:R-:W-:Y:S05]  /*2100*/  BSYNC B0 ;  /* 0x0000000000007941 */ /* 0x000fea0003800000 */
.L_x_7284:
[----:B------:R-:W0:Y:S02]  /*2110*/  F2I.S64.TRUNC R2, R2 ;  /* 0x0000000200027311 */ /* 0x000e24000020d900 */
[----:B0-----:R-:W-:Y:S01]  /*2120*/  PRMT R0, R2, 0x7610, R0 ;  /* 0x0000761002007816 */ /* 0x001fe20000000000 */
[----:B------:R-:W-:Y:S06]  /*2130*/  BRA `(.L_x_7259) ;  /* 0x0000000000547947 */ /* 0x000fec0003800000 */
.L_x_7258:
        /* <DEDUP_REMOVED lines=16> */
.L_x_7286:
[----:B------:R-:W-:Y:S01]  /*2240*/  PRMT R0, RZ, 0x7610, R0 ;  /* 0x00007610ff007816 */ /* 0x000fe20000000000 */
[----:B------:R-:W-:Y:S06]  /*2250*/  BRA `(.L_x_7259) ;  /* 0x00000000000c7947 */ /* 0x000fec0003800000 */
.L_x_7283:
[----:B------:R2:W5:Y:S01]  /*2260*/  LDG.E.U8 R0, desc[UR36][R4.64] ;  /* 0x0000002404007981 */ /* 0x000562000c1e1100 */
[----:B------:R-:W-:Y:S05]  /*2270*/  BRA `(.L_x_7259) ;  /* 0x0000000000047947 */ /* 0x000fea0003800000 */
.L_x_7282:
[----:B------:R1:W5:Y:S02]  /*2280*/  LDG.E.U8 R0, desc[UR36][R4.64] ;  /* 0x0000002404007981 */ /* 0x000364000c1e1100 */
.L_x_7259:
        /* <DEDUP_REMOVED lines=16> */
.L_x_7290:
[----:B------:R3:W-:Y:S01]  /*2390*/  STG.E.U8 desc[UR36][R16.64], R3 ;  /* 0x0000000310007986 */ /* 0x0007e2000c101124 */
[----:B------:R-:W-:Y:S05]  /*23a0*/  BRA `(.L_x_7292) ;  /* 0x0000000c00987947 */ /* 0x000fea0003800000 */
.L_x_7289:
        /* <DEDUP_REMOVED lines=10> */
.L_x_7294:
[----:B------:R-:W-:-:S05]  /*2450*/  LOP3.LUT R3, R3, 0xff, RZ, 0xc0, !PT ;  /* 0x000000ff03037812 */ /* 0x000fca00078ec0ff */
[----:B------:R1:W-:Y:S01]  /*2460*/  STG.E desc[UR36][R16.64], R3 ;  /* 0x0000000310007986 */ /* 0x0003e2000c101924 */
[----:B------:R-:W-:Y:S05]  /*2470*/  BRA `(.L_x_7292) ;  /* 0x0000000c00647947 */ /* 0x000fea0003800000 */
.L_x_7293:
[----:B------:R-:W-:-:S05]  /*2480*/  LOP3.LUT R3, R3, 0xff, RZ, 0xc0, !PT ;  /* 0x000000ff03037812 */ /* 0x000fca00078ec0ff */
[----:B------:R2:W-:Y:S01]  /*2490*/  STG.E.U16 desc[UR36][R16.64], R3 ;  /* 0x0000000310007986 */ /* 0x0005e2000c101524 */
[----:B------:R-:W-:Y:S05]  /*24a0*/  BRA `(.L_x_7292) ;  /* 0x0000000c00587947 */ /* 0x000fea0003800000 */
.L_x_7288:
[----:B------:R-:W-:-:S13]  /*24b0*/  ISETP.GT.AND P0, PT, R2, 0x6, PT ;  /* 0x000000060200780c */ /* 0x000fda0003f04270 */
[----:B------:R-:W-:Y:S05]  /*24c0*/  @P0 BRA `(.L_x_7295) ;  /* 0x0000000000340947 */ /* 0x000fea0003800000 */
[----:B------:R-:W-:-:S13]  /*24d0*/  ISETP.NE.AND P0, PT, R2, 0x5, PT ;  /* 0x000000050200780c */ /* 0x000fda0003f05270 */
[----:B------:R-:W-:Y:S05]  /*24e0*/  @!P0 BRA `(.L_x_7296) ;  /* 0x0000000000188947 */ /* 0x000fea0003800000 */
[----:B------:R-:W-:-:S13]  /*24f0*/  ISETP.NE.AND P0, PT, R2, 0x6, PT ;  /* 0x000000060200780c */ /* 0x000fda0003f05270 */
[----:B------:R-:W-:Y:S05]  /*2500*/  @P0 BRA `(.L_x_7291) ;  /* 0x0000000800e40947 */ /* 0x000fea0003800000 */
[----:B------:R-:W-:-:S06]  /*2510*/  LOP3.LUT R3, R3, 0xff, RZ, 0xc0, !PT ;  /* 0x000000ff03037812 */ /* 0x000fcc00078ec0ff */
[----:B------:R-:W0:Y:S02]  /*2520*/  I2F.U16 R3, R3 ;  /* 0x0000000300037306 */ /* 0x000e240000101000 */
[----:B0-----:R0:W-:Y:S01]  /*2530*/  STG.E desc[UR36][R16.64], R3 ;  /* 0x0000000310007986 */ /* 0x0011e2000c101924 */
[----:B------:R-:W-:Y:S05]  /*2540*/  BRA `(.L_x_7292) ;  /* 0x0000000c00307947 */ /* 0x000fea0003800000 */
.L_x_7296:
[----:B------:R-:W-:-:S04]  /*2550*/  LOP3.LUT R3, R3, 0xff, RZ, 0xc0, !PT ;  /* 0x000000ff03037812 */ /* 0x000fc800078ec0ff */
[----:B------:R-:W0:Y:S02]  /*2560*/  I2F.U16 R0, R3 ;  /* 0x0000000300007306 */ /* 0x000e240000101000 */
[----:B0-----:R-:W-:-:S05]  /*2570*/  F2FP.F16.F32.PACK_AB R0, RZ, R0 ;  /* 0x00000000ff00723e */ /* 0x001fca00000000ff */
[----:B------:R0:W-:Y:S01]  /*2580*/  STG.E.U16 desc[UR36][R16.64], R0 ;  /* 0x0000000010007986 */ /* 0x0001e2000c101524 */
[----:B------:R-:W-:Y:S05]  /*2590*/  BRA `(.L_x_7292) ;  /* 0x0000000c001c7947 */ /* 0x000fea0003800000 */
.L_x_7295:
[----:B------:R-:W-:-:S13]  /*25a0*/  ISETP.NE.AND P0, PT, R2, 0x7, PT ;  /* 0x000000070200780c */ /* 0x000fda0003f05270 */
[----:B------:R-:W-:Y:S05]  /*25b0*/  @!P0 BRA `(.L_x_7297) ;  /* 0x00000000003c8947 */ /* 0x000fea0003800000 */
[----:B------:R-:W-:-:S13]  /*25c0*/  ISETP.NE.AND P0, PT, R2, 0x8, PT ;  /* 0x000000080200780c */ /* 0x000fda0003f05270 */
[----:B------:R-:W-:Y:S05]  /*25d0*/  @!P0 BRA `(.L_x_7298) ;  /* 0x00000000001c8947 */ /* 0x000fea0003800000 */
[----:B------:R-:W-:-:S13]  /*25e0*/  ISETP.NE.AND P0, PT, R2, 0x9, PT ;  /* 0x000000090200780c */ /* 0x000fda0003f05270 */
[----:B------:R-:W-:Y:S05]  /*25f0*/  @P0 BRA `(.L_x_7291) ;  /* 0x0000000800a80947 */ /* 0x000fea0003800000 */
[----:B------:R-:W-:Y:S01]  /*2600*/  LOP3.LUT R3, R3, 0xff, RZ, 0xc0, !PT ;  /* 0x000000ff03037812 */ /* 0x000fe200078ec0ff */
[----:B------:R-:W-:-:S03]  /*2610*/  IMAD.MOV.U32 R5, RZ, RZ, RZ ;  /* 0x000000ffff057224 */ /* 0x000fc600078e00ff */
[----:B------:R-:W0:Y:S02]  /*2620*/  I2F.U16 R4, R3 ;  /* 0x0000000300047306 */ /* 0x000e240000101000 */
[----:B0-----:R0:W-:Y:S01]  /*2630*/  STG.E.64 desc[UR36][R16.64], R4 ;  /* 0x0000000410007986 */ /* 0x0011e2000c101b24 */
[----:B------:R-:W-:Y:S05]  /*2640*/  BRA `(.L_x_7292) ;  /* 0x0000000800f07947 */ /* 0x000fea0003800000 */
.L_x_7298:
[----:B------:R-:W-:-:S06]  /*2650*/  LOP3.LUT R3, R3, 0xff, RZ, 0xc0, !PT ;  /* 0x000000ff03037812 */ /* 0x000fcc00078ec0ff */
[----:B------:R-:W0:Y:S02]  /*2660*/  I2F.U16 R3, R3 ;  /* 0x0000000300037306 */ /* 0x000e240000101000 */
[----:B0-----:R-:W-:-:S04]  /*2670*/  F2FP.F16.F32.PACK_AB R3, RZ, R3 ;  /* 0x00000003ff03723e */ /* 0x001fc800000000ff */
[----:B------:R-:W-:-:S05]  /*2680*/  PRMT R3, R3, 0x5410, RZ ;  /* 0x0000541003037816 */ /* 0x000fca00000000ff */
[----:B------:R0:W-:Y:S01]  /*2690*/  STG.E desc[UR36][R16.64], R3 ;  /* 0x0000000310007986 */ /* 0x0001e2000c101924 */
[----:B------:R-:W-:Y:S05]  /*26a0*/  BRA `(.L_x_7292) ;  /* 0x0000000800d87947 */ /* 0x000fea0003800000 */
.L_x_7297:
[----:B------:R-:W-:-:S06]  /*26b0*/  LOP3.LUT R3, R3, 0xff, RZ, 0xc0, !PT ;  /* 0x000000ff03037812 */ /* 0x000fcc00078ec0ff */
[----:B------:R-:W0:Y:S02]  /*26c0*/  I2F.F64.U16 R2, R3 ;  /* 0x0000000300027312 */ /* 0x000e240000101800 */
[----:B0-----:R0:W-:Y:S01]  /*26d0*/  STG.E.64 desc[UR36][R16.64], R2 ;  /* 0x0000000210007986 */ /* 0x0011e2000c101b24 */
[----:B------:R-:W-:Y:S05]  /*26e0*/  BRA `(.L_x_7292) ;  /* 0x0000000800c87947 */ /* 0x000fea0003800000 */
.L_x_7287:
        /* <DEDUP_REMOVED lines=12> */
.L_x_7301:
[----:B------:R-:W-:Y:S02]  /*27b0*/  LOP3.LUT R4, R3, 0xff, RZ, 0xc0, !PT ;  /* 0x000000ff03047812 */ /* 0x000fe400078ec0ff */
[----:B------:R-:W-:-:S04]  /*27c0*/  CS2R R6, SRZ ;  /* 0x0000000000067805 */ /* 0x000fc8000001ff00 */
[----:B------:R-:W0:Y:S02]  /*27d0*/  I2F.F64.U16 R4, R4 ;  /* 0x0000000400047312 */ /* 0x000e240000101800 */
[----:B0-----:R0:W-:Y:S01]  /*27e0*/  STG.E.128 desc[UR36][R16.64], R4 ;  /* 0x0000000410007986 */ /* 0x0011e2000c101d24 */
[----:B------:R-:W-:Y:S05]  /*27f0*/  BRA `(.L_x_7292) ;  /* 0x0000000800847947 */ /* 0x000fea0003800000 */
.L_x_7300:
[----:B------:R-:W-:-:S13]  /*2800*/  ISETP.NE.AND P0, PT, R2, 0xf, PT ;  /* 0x0000000f0200780c */ /* 0x000fda0003f05270 */
[----:B------:R-:W-:Y:S05]  /*2810*/  @!P0 BRA `(.L_x_7302) ;  /* 0x0000000000bc8947 */ /* 0x000fea0003800000 */
[----:B------:R-:W-:-:S13]  /*2820*/  ISETP.NE.AND P0, PT, R2, 0x17, PT ;  /* 0x000000170200780c */ /* 0x000fda0003f05270 */
[----:B------:R-:W-:Y:S05]  /*2830*/  @!P0 BRA `(.L_x_7303) ;  /* 0x0000000000588947 */ /* 0x000fea0003800000 */
[----:B------:R-:W-:-:S13]  /*2840*/  ISETP.NE.AND P0, PT, R2, 0x18, PT ;  /* 0x000000180200780c */ /* 0x000fda0003f05270 */
[----:B------:R-:W-:Y:S05]  /*2850*/  @P0 BRA `(.L_x_7291) ;  /* 0x0000000800100947 */ /* 0x000fea0003800000 */
[----:B------:R-:W-:Y:S01]  /*2860*/  LOP3.LUT R4, R3, 0xff, RZ, 0xc0, !PT ;  /* 0x000000ff03047812 */ /* 0x000fe200078ec0ff */
[----:B------:R-:W-:Y:S03]  /*2870*/  BSSY B0, `(.L_x_7304) ;  /* 0x000000f000007945 */ /* 0x000fe60003800000 */
[----:B------:R-:W0:Y:S02]  /*2880*/  I2F.U16 R5, R4 ;  /* 0x0000000400057306 */ /* 0x000e240000101000 */
[C---:B0-----:R-:W-:Y:S02]  /*2890*/  LOP3.LUT R2, R5.reuse, 0x7fffffff, RZ, 0xc0, !PT ;  /* 0x7fffffff05027812 */ /* 0x041fe400078ec0ff */
[----:B------:R-:W-:Y:S02]  /*28a0*/  LOP3.LUT R0, R5, 0x80000000, RZ, 0xc0, !PT ;  /* 0x8000000005007812 */ /* 0x000fe400078ec0ff */
[----:B------:R-:W-:-:S02]  /*28b0*/  ISETP.GT.U32.AND P0, PT, R2, 0x43efffff, PT ;  /* 0x43efffff0200780c */ /* 0x000fc40003f04070 */
        /* <DEDUP_REMOVED lines=10> */
.L_x_7305:
[----:B------:R-:W-:Y:S05]  /*2960*/  BSYNC B0 ;  /* 0x0000000000007941 */ /* 0x000fea0003800000 */
.L_x_7304:
[----:B------:R-:W-:-:S05]  /*2970*/  LOP3.LUT R3, R0, R3, RZ, 0xfc, !PT ;  /* 0x0000000300037212 */ /* 0x000fca00078efcff */
[----:B------:R0:W-:Y:S01]  /*2980*/  STG.E.U8 desc[UR36][R16.64], R3 ;  /* 0x0000000310007986 */ /* 0x0001e2000c101124 */
[----:B------:R-:W-:Y:S05]  /*2990*/  BRA `(.L_x_7292) ;  /* 0x00000008001c7947 */ /* 0x000fea0003800000 */
.L_x_7303:
[----:B------:R-:W-:Y:S01]  /*29a0*/  LOP3.LUT R3, R3, 0xff, RZ, 0xc0, !PT ;  /* 0x000000ff03037812 */ /* 0x000fe200078ec0ff */
[----:B------:R-:W-:Y:S05]  /*29b0*/  BSSY B0, `(.L_x_7306) ;  /* 0x0000010000007945 */ /* 0x000fea0003800000 */
[----:B------:R-:W0:Y:S02]  /*29c0*/  I2F.U16 R3, R3 ;  /* 0x0000000300037306 */ /* 0x000e240000101000 */
        /* <DEDUP_REMOVED lines=11> */
.L_x_7307:
[----:B------:R-:W-:Y:S01]  /*2a80*/  IMAD.MOV.U32 R0, RZ, RZ, 0x7f ;  /* 0x0000007fff007424 */ /* 0x000fe200078e00ff */
[----:B------:R-:W-:-:S04]  /*2a90*/  ISETP.GT.U32.AND P0, PT, R2, 0x7f800000, PT ;  /* 0x7f8000000200780c */ /* 0x000fc80003f04070 */
[----:B------:R-:W-:-:S09]  /*2aa0*/  SEL R0, R0, 0x7c, P0 ;  /* 0x0000007c00007807 */ /* 0x000fd20000000000 */
.L_x_7308:
[----:B------:R-:W-:Y:S05]  /*2ab0*/  BSYNC B0 ;  /* 0x0000000000007941 */ /* 0x000fea0003800000 */
.L_x_7306:
[----:B------:R-:W-:-:S04]  /*2ac0*/  LOP3.LUT R2, R3, 0x80000000, RZ, 0xc0, !PT ;  /* 0x8000000003027812 */ /* 0x000fc800078ec0ff */
[----:B------:R-:W-:-:S04]  /*2ad0*/  SHF.R.U32.HI R3, RZ, 0x18, R2 ;  /* 0x00000018ff037819 */ /* 0x000fc80000011602 */
[----:B------:R-:W-:-:S05]  /*2ae0*/  LOP3.LUT R3, R0, R3, RZ, 0xfc, !PT ;  /* 0x0000000300037212 */ /* 0x000fca00078efcff */
[----:B------:R0:W-:Y:S01]  /*2af0*/  STG.E.U8 desc[UR36][R16.64], R3 ;  /* 0x0000000310007986 */ /* 0x0001e2000c101124 */
[----:B------:R-:W-:Y:S05]  /*2b00*/  BRA `(.L_x_7292) ;  /* 0x0000000400c07947 */ /* 0x000fea0003800000 */
.L_x_7302:
[----:B------:R-:W-:-:S04]  /*2b10*/  LOP3.LUT R3, R3, 0xff, RZ, 0xc0, !PT ;  /* 0x000000ff03037812 */ /* 0x000fc800078ec0ff */
[----:B------:R-:W0:Y:S02]  /*2b20*/  I2F.U16 R0, R3 ;  /* 0x0000000300007306 */ /* 0x000e240000101000 */
[----:B0-----:R-:W-:-:S05]  /*2b30*/  F2FP.BF16.F32.PACK_AB R0, RZ, R0 ;  /* 0x00000000ff00723e */ /* 0x001fca00000010ff */
[----:B------:R0:W-:Y:S01]  /*2b40*/  STG.E.U16 desc[UR36][R16.64], R0 ;  /* 0x0000000010007986 */ /* 0x0001e2000c101524 */
[----:B------:R-:W-:Y:S05]  /*2b50*/  BRA `(.L_x_7292) ;  /* 0x0000000400ac7947 */ /* 0x000fea0003800000 */
.L_x_7299:
        /* <DEDUP_REMOVED lines=8> */
[----:B------:R-:W-:-:S05]  /*2be0*/  LOP3.LUT R3, R3, 0xff, RZ, 0xc0, !PT ;  /* 0x000000ff03037812 */ /* 0x000fca00078ec0ff */
[----:B------:R0:W-:Y:S01]  /*2bf0*/  STG.E.U16 desc[UR36][R16.64], R3 ;  /* 0x0000000310007986 */ /* 0x0001e2000c101524 */
[----:B------:R-:W-:Y:S05]  /*2c00*/  BRA `(.L_x_7292) ;  /* 0x0000000400807947 */ /* 0x000fea0003800000 */
.L_x_7311:
[----:B------:R-:W-:Y:S01]  /*2c10*/  LOP3.LUT R3, R3, 0xff, RZ, 0xc0, !PT ;  /* 0x000000ff03037812 */ /* 0x000fe200078ec0ff */
[----:B------:R-:W-:Y:S01]  /*2c20*/  BSSY B0, `(.L_x_7312) ;  /* 0x0000015000007945 */ /* 0x000fe20003800000 */
[----:B------:R-:W-:-:S04]  /*2c30*/  IMAD.MOV.U32 R8, RZ, RZ, 0x80 ;  /* 0x00000080ff087424 */ /* 0x000fc800078e00ff */
[----:B------:R-:W0:Y:S02]  /*2c40*/  I2F.U16 R3, R3 ;  /* 0x0000000300037306 */ /* 0x000e240000101000 */
        /* <DEDUP_REMOVED lines=14> */
.L_x_7314:
[----:B------:R-:W-:-:S04]  /*2d30*/  LOP3.LUT R2, R3, 0x80000000, RZ, 0xc0, !PT ;  /* 0x8000000003027812 */ /* 0x000fc800078ec0ff */
[----:B------:R-:W-:-:S04]  /*2d40*/  SHF.R.U32.HI R3, RZ, 0x18, R2 ;  /* 0x00000018ff037819 */ /* 0x000fc80000011602 */
[----:B------:R-:W-:-:S04]  /*2d50*/  LOP3.LUT R0, R0, R3, RZ, 0xfc, !PT ;  /* 0x0000000300007212 */ /* 0x000fc800078efcff */
[----:B------:R-:W-:-:S07]  /*2d60*/  PRMT R8, R0, 0x7610, R8 ;  /* 0x0000761000087816 */ /* 0x000fce0000000008 */
.L_x_7313:
[----:B------:R-:W-:Y:S05]  /*2d70*/  BSYNC B0 ;  /* 0x0000000000007941 */ /* 0x000fea0003800000 */
.L_x_7312:
[----:B------:R0:W-:Y:S01]  /*2d80*/  STG.E.U8 desc[UR36][R16.64], R8 ;  /* 0x0000000810007986 */ /* 0x0001e2000c101124 */
[----:B------:R-:W-:Y:S05]  /*2d90*/  BRA `(.L_x_7292) ;  /* 0x00000004001c7947 */ /* 0x000fea0003800000 */
.L_x_7310:
        /* <DEDUP_REMOVED lines=18> */
.L_x_7317:
[----:B------:R-:W-:-:S04]  /*2ec0*/  LOP3.LUT R2, R3, 0x80000000, RZ, 0xc0, !PT ;  /* 0x8000000003027812 */ /* 0x000fc800078ec0ff */
[----:B------:R-:W-:-:S04]  /*2ed0*/  SHF.R.U32.HI R3, RZ, 0x18, R2 ;  /* 0x00000018ff037819 */ /* 0x000fc80000011602 */
[----:B------:R-:W-:-:S04]  /*2ee0*/  LOP3.LUT R0, R0, R3, RZ, 0xfc, !PT ;  /* 0x0000000300007212 */ /* 0x000fc800078efcff */
[----:B------:R-:W-:-:S07]  /*2ef0*/  PRMT R8, R0, 0x7610, R8 ;  /* 0x0000761000087816 */ /* 0x000fce0000000008 */
.L_x_7316:
[----:B------:R-:W-:Y:S05]  /*2f00*/  BSYNC B0 ;  /* 0x0000000000007941 */ /* 0x000fea0003800000 */
.L_x_7315:
[----:B------:R0:W-:Y:S01]  /*2f10*/  STG.E.U8 desc[UR36][R16.64], R8 ;  /* 0x0000000810007986 */ /* 0x0001e2000c101124 */
[----:B------:R-:W-:Y:S05]  /*2f20*/  BRA `(.L_x_7292) ;  /* 0x0000000000b87947 */ /* 0x000fea0003800000 */
.L_x_7309:
[----:B------:R-:W-:-:S13]  /*2f30*/  ISETP.NE.AND P0, PT, R2, 0x1c, PT ;  /* 0x0000001c0200780c */ /* 0x000fda0003f05270 */
[----:B------:R-:W-:Y:S05]  /*2f40*/  @!P0 BRA `(.L_x_7318) ;  /* 0x0000000000a88947 */ /* 0x000fea0003800000 */
[----:B------:R-:W-:-:S13]  /*2f50*/  ISETP.NE.AND P0, PT, R2, 0x1d, PT ;  /* 0x0000001d0200780c */ /* 0x000fda0003f05270 */
[----:B------:R-:W-:Y:S05]  /*2f60*/  @!P0 BRA `(.L_x_7319) ;  /* 0x0000000000908947 */ /* 0x000fea0003800000 */
[----:B------:R-:W-:-:S13]  /*2f70*/  ISETP.NE.AND P0, PT, R2, 0x2c, PT ;  /* 0x0000002c0200780c */ /* 0x000fda0003f05270 */
[----:B------:R-:W-:Y:S05]  /*2f80*/  @P0 BRA `(.L_x_7291) ;  /* 0x0000000000440947 */ /* 0x000fea0003800000 */
[----:B------:R-:W-:-:S06]  /*2f90*/  LOP3.LUT R4, R3, 0xff, RZ, 0xc0, !PT ;  /* 0x000000ff03047812 */ /* 0x000fcc00078ec0ff */
[----:B------:R-:W0:Y:S02]  /*2fa0*/  I2F.U16 R4, R4 ;  /* 0x0000000400047306 */ /* 0x000e240000101000 */
        /* <DEDUP_REMOVED lines=15> */
.L_x_7291:
        /* <DEDUP_REMOVED lines=16> */
.L_x_7320:
[----:B------:R-:W-:Y:S05]  /*31a0*/  BRA `(.L_x_7292) ;  /* 0x0000000000187947 */ /* 0x000fea0003800000 */
.L_x_7319:
[----:B------:R-:W-:Y:S01]  /*31b0*/  LOP3.LUT R2, R3, 0xff, RZ, 0xc0, !PT ;  /* 0x000000ff03027812 */ /* 0x000fe200078ec0ff */
[----:B------:R-:W-:-:S05]  /*31c0*/  IMAD.MOV.U32 R3, RZ, RZ, RZ ;  /* 0x000000ffff037224 */ /* 0x000fca00078e00ff */
[----:B------:R0:W-:Y:S01]  /*31d0*/  STG.E.64 desc[UR36][R16.64], R2 ;  /* 0x0000000210007986 */ /* 0x0001e2000c101b24 */
[----:B------:R-:W-:Y:S05]  /*31e0*/  BRA `(.L_x_7292) ;  /* 0x0000000000087947 */ /* 0x000fea0003800000 */
.L_x_7318:
[----:B------:R-:W-:-:S05]  /*31f0*/  LOP3.LUT R3, R3, 0xff, RZ, 0xc0, !PT ;  /* 0x000000ff03037812 */ /* 0x000fca00078ec0ff */
[----:B------:R0:W-:Y:S02]  /*3200*/  STG.E desc[UR36][R16.64], R3 ;  /* 0x0000000310007986 */ /* 0x0001e4000c101924 */
.L_x_7292:
[----:B------:R-:W-:-:S04]  /*3210*/  IMAD R18, R23, 0x200, R18 ;  /* 0x0000020017127824 */ /* 0x000fc800078e0212 */
[----:B------:R-:W-:-:S07]  /*3220*/  VIADD R19, R18, 0x80 ;  /* 0x0000008012137836 */ /* 0x000fce0000000000 */
.L_x_7252:
[----:B------:R-:W-:Y:S05]  /*3230*/  BSYNC B6 ;  /* 0x0000000000067941 */ /* 0x000fea0003800000 */
.L_x_7251:
        /* <DEDUP_REMOVED lines=307> */
.L_x_7323:
        /* <DEDUP_REMOVED lines=20> */
.L_x_7327:
[----:B------:R0:W5:Y:S01]  /*46b0*/  LDG.E.U8 R0, desc[UR36][R4.64] ;  /* 0x0000002404007981 */ /* 0x000162000c1e1100 */
[----:B------:R-:W-:Y:S05]  /*46c0*/  BRA `(.L_x_7329) ;  /* 0x0000000c00647947 */ /* 0x000fea0003800000 */
.L_x_7326:
        /* <DEDUP_REMOVED lines=8> */
.L_x_7331:
[----:B------:R4:W5:Y:S01]  /*4750*/  LDG.E.U8 R0, desc[UR36][R4.64] ;  /* 0x0000002404007981 */ /* 0x000962000c1e1100 */
[----:B------:R-:W-:Y:S05]  /*4760*/  BRA `(.L_x_7329) ;  /* 0x0000000c003c7947 */ /* 0x000fea0003800000 */
.L_x_7330:
[----:B------:R3:W5:Y:S01]  /*4770*/  LDG.E.U16 R0, desc[UR36][R4.64] ;  /* 0x0000002404007981 */ /* 0x000762000c1e1500 */
[----:B------:R-:W-:Y:S05]  /*4780*/  BRA `(.L_x_7329) ;  /* 0x0000000c00347947 */ /* 0x000fea0003800000 */
.L_x_7325:
        /* <DEDUP_REMOVED lines=10> */
.L_x_7333:
[----:B------:R-:W2:Y:S02]  /*4830*/  LDG.E.U16 R2, desc[UR36][R4.64] ;  /* 0x0000002404027981 */ /* 0x000ea4000c1e1500 */
[----:B--2---:R-:W-:-:S06]  /*4840*/  HADD2.F32 R2, -RZ, R2.H0_H0 ;  /* 0x20000002ff027230 */ /* 0x004fcc0000004100 */
[----:B------:R-:W0:Y:S02]  /*4850*/  F2I.S64.TRUNC R2, R2 ;  /* 0x0000000200027311 */ /* 0x000e24000020d900 */
[----:B0-----:R-:W-:Y:S01]  /*4860*/  PRMT R0, R2, 0x7610, R0 ;  /* 0x0000761002007816 */ /* 0x001fe20000000000 */
[----:B------:R-:W-:Y:S06]  /*4870*/  BRA `(.L_x_7329) ;  /* 0x0000000800f87947 */ /* 0x000fec0003800000 */
.L_x_7332:
        /* <DEDUP_REMOVED lines=10> */
.L_x_7335:
[----:B------:R-:W2:Y:S02]  /*4920*/  LDG.E.U16 R4, desc[UR36][R4.64] ;  /* 0x0000002404047981 */ /* 0x000ea4000c1e1500 */
[----:B--2---:R-:W-:-:S06]  /*4930*/  HADD2.F32 R2, -RZ, R4.H0_H0 ;  /* 0x20000004ff027230 */ /* 0x004fcc0000004100 */
[----:B------:R-:W0:Y:S02]  /*4940*/  F2I.S64.TRUNC R2, R2 ;  /* 0x0000000200027311 */ /* 0x000e24000020d900 */
[----:B0-----:R-:W-:Y:S01]  /*4950*/  PRMT R0, R2, 0x7610, R0 ;  /* 0x0000761002007816 */ /* 0x001fe20000000000 */
[----:B------:R-:W-:Y:S06]  /*4960*/  BRA `(.L_x_7329) ;  /* 0x0000000800bc7947 */ /* 0x000fec0003800000 */
.L_x_7334:
[----:B------:R-:W2:Y:S02]  /*4970*/  LDG.E.64 R2, desc[UR36][R4.64] ;  /* 0x0000002404027981 */ /* 0x000ea4000c1e1b00 */
[----:B--2---:R-:W0:Y:S02]  /*4980*/  F2I.S64.F64.TRUNC R2, R2 ;  /* 0x0000000200027311 */ /* 0x004e24000030d900 */
[----:B0-----:R-:W-:Y:S01]  /*4990*/  PRMT R0, R2, 0x7610, R0 ;  /* 0x0000761002007816 */ /* 0x001fe20000000000 */
[----:B------:R-:W-:Y:S06]  /*49a0*/  BRA `(.L_x_7329) ;  /* 0x0000000800ac7947 */ /* 0x000fec0003800000 */
.L_x_7324:
        /* <DEDUP_REMOVED lines=12> */
.L_x_7338:
[----:B------:R-:W2:Y:S02]  /*4a70*/  LDG.E.64 R4, desc[UR36][R4.64] ;  /* 0x0000002404047981 */ /* 0x000ea4000c1e1b00 */
[----:B--2---:R-:W0:Y:S02]  /*4a80*/  F2I.S64.F64.TRUNC R2, R4 ;  /* 0x0000000400027311 */ /* 0x004e24000030d900 */
[----:B0-----:R-:W-:Y:S01]  /*4a90*/  PRMT R0, R2, 0x7610, R0 ;  /* 0x0000761002007816 */ /* 0x001fe20000000000 */
[----:B------:R-:W-:Y:S06]  /*4aa0*/  BRA `(.L_x_7329) ;  /* 0x00000008006c7947 */ /* 0x000fec0003800000 */
.L_x_7337:
        /* <DEDUP_REMOVED lines=28> */
.L_x_7340:
        /* <DEDUP_REMOVED lines=15> */
.L_x_7339:
[----:B------:R-:W2:Y:S02]  /*4d60*/  LDG.E.U16 R2, desc[UR36][R4.64] ;  /* 0x0000002404027981 */ /* 0x000ea4000c1e1500 */
[----:B--2---:R-:W-:-:S06]  /*4d70*/  IMAD.U32 R2, R2, 0x10000, RZ ;  /* 0x0001000002027824 */ /* 0x004fcc00078e00ff */
[----:B------:R-:W0:Y:S02]  /*4d80*/  F2I.S64.TRUNC R2, R2 ;  /* 0x0000000200027311 */ /* 0x000e24000020d900 */
[----:B0-----:R-:W-:Y:S01]  /*4d90*/  PRMT R0, R2, 0x7610, R0 ;  /* 0x0000761002007816 */ /* 0x001fe20000000000 */
[----:B------:R-:W-:Y:S06]  /*4da0*/  BRA `(.L_x_7329) ;  /* 0x0000000400ac7947 */ /* 0x000fec0003800000 */
.L_x_7336:
        /* <DEDUP_REMOVED lines=10> */
.L_x_7343:
        /* <DEDUP_REMOVED lines=21> */
.L_x_7347:
[----:B------:R-:W-:Y:S05]  /*4fa0*/  BSYNC B1 ;  /* 0x0000000000017941 */ /* 0x000fea0003800000 */
.L_x_7346:
[----:B------:R-:W-:Y:S01]  /*4fb0*/  IMAD.SHL.U32 R2, R2, 0x100000, RZ ;  /* 0x0010000002027824 */ /* 0x000fe200078e00ff */
[----:B------:R-:W-:-:S04]  /*4fc0*/  LEA R3, R0, 0x3b800000, 0x17 ;  /* 0x3b80000000037811 */ /* 0x000fc800078eb8ff */
[----:B------:R-:W-:-:S07]  /*4fd0*/  LOP3.LUT R2, R3, R2, R4, 0xfe, !PT ;  /* 0x0000000203027212 */ /* 0x000fce00078efe04 */
.L_x_7345:
[----:B------:R-:W-:Y:S05]  /*4fe0*/  BSYNC B0 ;  /* 0x0000000000007941 */ /* 0x000fea0003800000 */
.L_x_7344:
[----:B------:R-:W0:Y:S02]  /*4ff0*/  F2I.S64.TRUNC R2, R2 ;  /* 0x0000000200027311 */ /* 0x000e24000020d900 */
[----:B0-----:R-:W-:Y:S01]  /*5000*/  PRMT R0, R2, 0x7610, R0 ;  /* 0x0000761002007816 */ /* 0x001fe20000000000 */
[----:B------:R-:W-:Y:S06]  /*5010*/  BRA `(.L_x_7329) ;  /* 0x0000000400107947 */ /* 0x000fec0003800000 */
.L_x_7342:
        /* <DEDUP_REMOVED lines=21> */
.L_x_7351:
[----:B------:R-:W-:Y:S05]  /*5170*/  BSYNC B1 ;  /* 0x0000000000017941 */ /* 0x000fea0003800000 */
.L_x_7350:
[----:B------:R-:W-:Y:S01]  /*5180*/  IMAD.SHL.U32 R2, R2, 0x200000, RZ ;  /* 0x0020000002027824 */ /* 0x000fe200078e00ff */
[----:B------:R-:W-:-:S04]  /*5190*/  LEA R3, R0, 0x37800000, 0x17 ;  /* 0x3780000000037811 */ /* 0x000fc800078eb8ff */
[----:B------:R-:W-:-:S07]  /*51a0*/  LOP3.LUT R2, R3, R2, R4, 0xfe, !PT ;  /* 0x0000000203027212 */ /* 0x000fce00078efe04 */
.L_x_7349:
[----:B------:R-:W-:Y:S05]  /*51b0*/  BSYNC B0 ;  /* 0x0000000000007941 */ /* 0x000fea0003800000 */
.L_x_7348:
[----:B------:R-:W0:Y:S02]  /*51c0*/  F2I.S64.TRUNC R2, R2 ;  /* 0x0000000200027311 */ /* 0x000e24000020d900 */
[----:B0-----:R-:W-:Y:S01]  /*51d0*/  PRMT R0, R2, 0x7610, R0 ;  /* 0x0000761002007816 */ /* 0x001fe20000000000 */
[----:B------:R-:W-:Y:S06]  /*51e0*/  BRA `(.L_x_7329) ;  /* 0x00000000009c7947 */ /* 0x000fec0003800000 */
.L_x_7341:
        /* <DEDUP_REMOVED lines=14> */
.L_x_7355:
[----:B------:R-:W-:Y:S05]  /*52d0*/  BSYNC B0 ;  /* 0x0000000000007941 */ /* 0x000fea0003800000 */
.L_x_7354:
[----:B------:R-:W0:Y:S02]  /*52e0*/  F2I.S64.TRUNC R2, R2 ;  /* 0x0000000200027311 */ /* 0x000e24000020d900 */
[----:B0-----:R-:W-:Y:S01]  /*52f0*/  PRMT R0, R2, 0x7610, R0 ;  /* 0x0000761002007816 */ /* 0x001fe20000000000 */
[----:B------:R-:W-:Y:S06]  /*5300*/  BRA `(.L_x_7329) ;  /* 0x0000000000547947 */ /* 0x000fec0003800000 */
.L_x_7328:
        /* <DEDUP_REMOVED lines=16> */
.L_x_7356:
[----:B------:R-:W-:Y:S01]  /*5410*/  PRMT R0, RZ, 0x7610, R0 ;  /* 0x00007610ff007816 */ /* 0x000fe20000000000 */
[----:B------:R-:W-:Y:S06]  /*5420*/  BRA `(.L_x_7329) ;  /* 0x00000000000c7947 */ /* 0x000fec0003800000 */
.L_x_7353:
[----:B------:R2:W5:Y:S01]  /*5430*/  LDG.E.U8 R0, desc[UR36][R4.64] ;  /* 0x0000002404007981 */ /* 0x000562000c1e1100 */
[----:B------:R-:W-:Y:S05]  /*5440*/  BRA `(.L_x_7329) ;  /* 0x0000000000047947 */ /* 0x000fea0003800000 */
.L_x_7352:
[----:B------:R1:W5:Y:S02]  /*5450*/  LDG.E.U8 R0, desc[UR36][R4.64] ;  /* 0x0000002404007981 */ /* 0x000364000c1e1100 */
.L_x_7329:
        /* <DEDUP_REMOVED lines=16> */
.L_x_7360:
[----:B------:R0:W-:Y:S01]  /*5560*/  STG.E.U8 desc[UR36][R16.64], R3 ;  /* 0x0000000310007986 */ /* 0x0001e2000c101124 */
[----:B------:R-:W-:Y:S05]  /*5570*/  BRA `(.L_x_7362) ;  /* 0x0000000c00987947 */ /* 0x000fea0003800000 */
.L_x_7359:
        /* <DEDUP_REMOVED lines=10> */
.L_x_7364:
[----:B------:R-:W-:-:S05]  /*5620*/  LOP3.LUT R3, R3, 0xff, RZ, 0xc0, !PT ;  /* 0x000000ff03037812 */ /* 0x000fca00078ec0ff */
[----:B------:R0:W-:Y:S01]  /*5630*/  STG.E desc[UR36][R16.64], R3 ;  /* 0x0000000310007986 */ /* 0x0001e2000c101924 */
[----:B------:R-:W-:Y:S05]  /*5640*/  BRA `(.L_x_7362) ;  /* 0x0000000c00647947 */ /* 0x000fea0003800000 */
.L_x_7363:
[----:B------:R-:W-:-:S05]  /*5650*/  LOP3.LUT R3, R3, 0xff, RZ, 0xc0, !PT ;  /* 0x000000ff03037812 */ /* 0x000fca00078ec0ff */
[----:B------:R0:W-:Y:S01]  /*5660*/  STG.E.U16 desc[UR36][R16.64], R3 ;  /* 0x0000000310007986 */ /* 0x0001e2000c101524 */
[----:B------:R-:W-:Y:S05]  /*5670*/  BRA `(.L_x_7362) ;  /* 0x0000000c00587947 */ /* 0x000fea0003800000 */
.L_x_7358:
        /* <DEDUP_REMOVED lines=10> */
.L_x_7366:
[----:B------:R-:W-:-:S04]  /*5720*/  LOP3.LUT R3, R3, 0xff, RZ, 0xc0, !PT ;  /* 0x000000ff03037812 */ /* 0x000fc800078ec0ff */
[----:B------:R-:W0:Y:S02]  /*5730*/  I2F.U16 R0, R3 ;  /* 0x0000000300007306 */ /* 0x000e240000101000 */
[----:B0-----:R-:W-:-:S05]  /*5740*/  F2FP.F16.F32.PACK_AB R0, RZ, R0 ;  /* 0x00000000ff00723e */ /* 0x001fca00000000ff */
[----:B------:R0:W-:Y:S01]  /*5750*/  STG.E.U16 desc[UR36][R16.64], R0 ;  /* 0x0000000010007986 */ /* 0x0001e2000c101524 */
[----:B------:R-:W-:Y:S05]  /*5760*/  BRA `(.L_x_7362) ;  /* 0x0000000c001c7947 */ /* 0x000fea0003800000 */
.L_x_7365:
        /* <DEDUP_REMOVED lines=11> */
.L_x_7368:
[----:B------:R-:W-:-:S06]  /*5820*/  LOP3.LUT R3, R3, 0xff, RZ, 0xc0, !PT ;  /* 0x000000ff03037812 */ /* 0x000fcc00078ec0ff */
[----:B------:R-:W0:Y:S02]  /*5830*/  I2F.U16 R3, R3 ;  /* 0x0000000300037306 */ /* 0x000e240000101000 */
[----:B0-----:R-:W-:-:S04]  /*5840*/  F2FP.F16.F32.PACK_AB R3, RZ, R3 ;  /* 0x00000003ff03723e */ /* 0x001fc800000000ff */
[----:B------:R-:W-:-:S05]  /*5850*/  PRMT R3, R3, 0x5410, RZ ;  /* 0x0000541003037816 */ /* 0x000fca00000000ff */
[----:B------:R0:W-:Y:S01]  /*5860*/  STG.E desc[UR36][R16.64], R3 ;  /* 0x0000000310007986 */ /* 0x0001e2000c101924 */
[----:B------:R-:W-:Y:S05]  /*5870*/  BRA `(.L_x_7362) ;  /* 0x0000000800d87947 */ /* 0x000fea0003800000 */
.L_x_7367:
[----:B------:R-:W-:-:S06]  /*5880*/  LOP3.LUT R3, R3, 0xff, RZ, 0xc0, !PT ;  /* 0x000000ff03037812 */ /* 0x000fcc00078ec0ff */
[----:B------:R-:W0:Y:S02]  /*5890*/  I2F.F64.U16 R2, R3 ;  /* 0x0000000300027312 */ /* 0x000e240000101800 */
[----:B0-----:R0:W-:Y:S01]  /*58a0*/  STG.E.64 desc[UR36][R16.64], R2 ;  /* 0x0000000210007986 */ /* 0x0011e2000c101b24 */
[----:B------:R-:W-:Y:S05]  /*58b0*/  BRA `(.L_x_7362) ;  /* 0x0000000800c87947 */ /* 0x000fea0003800000 */
.L_x_7357:
        /* <DEDUP_REMOVED lines=12> */
.L_x_7371:
[----:B------:R-:W-:Y:S02]  /*5980*/  LOP3.LUT R4, R3, 0xff, RZ, 0xc0, !PT ;  /* 0x000000ff03047812 */ /* 0x000fe400078ec0ff */
[----:B------:R-:W-:-:S04]  /*5990*/  CS2R R6, SRZ ;  /* 0x0000000000067805 */ /* 0x000fc8000001ff00 */
[----:B------:R-:W0:Y:S02]  /*59a0*/  I2F.F64.U16 R4, R4 ;  /* 0x0000000400047312 */ /* 0x000e240000101800 */
[----:B0-----:R0:W-:Y:S01]  /*59b0*/  STG.E.128 desc[UR36][R16.64], R4 ;  /* 0x0000000410007986 */ /* 0x0011e2000c101d24 */
[----:B------:R-:W-:Y:S05]  /*59c0*/  BRA `(.L_x_7362) ;  /* 0x0000000800847947 */ /* 0x000fea0003800000 */
.L_x_7370:
        /* <DEDUP_REMOVED lines=22> */
.L_x_7375:
[----:B------:R-:W-:Y:S05]  /*5b30*/  BSYNC B0 ;  /* 0x0000000000007941 */ /* 0x000fea0003800000 */
.L_x_7374:
[----:B------:R-:W-:-:S05]  /*5b40*/  LOP3.LUT R3, R0, R3, RZ, 0xfc, !PT ;  /* 0x0000000300037212 */ /* 0x000fca00078efcff */
[----:B------:R0:W-:Y:S01]  /*5b50*/  STG.E.U8 desc[UR36][R16.64], R3 ;  /* 0x0000000310007986 */ /* 0x0001e2000c101124 */
[----:B------:R-:W-:Y:S05]  /*5b60*/  BRA `(.L_x_7362) ;  /* 0x00000008001c7947 */ /* 0x000fea0003800000 */
.L_x_7373:
        /* <DEDUP_REMOVED lines=14> */
.L_x_7377:
[----:B------:R-:W-:Y:S01]  /*5c50*/  IMAD.MOV.U32 R0, RZ, RZ, 0x7f ;  /* 0x0000007fff007424 */ /* 0x000fe200078e00ff */
[----:B------:R-:W-:-:S04]  /*5c60*/  ISETP.GT.U32.AND P0, PT, R2, 0x7f800000, PT ;  /* 0x7f8000000200780c */ /* 0x000fc80003f04070 */
[----:B------:R-:W-:-:S09]  /*5c70*/  SEL R0, R0, 0x7c, P0 ;  /* 0x0000007c00007807 */ /* 0x000fd20000000000 */
.L_x_7378:
[----:B------:R-:W-:Y:S05]  /*5c80*/  BSYNC B0 ;  /* 0x0000000000007941 */ /* 0x000fea0003800000 */
.L_x_7376:
[----:B------:R-:W-:-:S04]  /*5c90*/  LOP3.LUT R2, R3, 0x80000000, RZ, 0xc0, !PT ;  /* 0x8000000003027812 */ /* 0x000fc800078ec0ff */
[----:B------:R-:W-:-:S04]  /*5ca0*/  SHF.R.U32.HI R3, RZ, 0x18, R2 ;  /* 0x00000018ff037819 */ /* 0x000fc80000011602 */
[----:B------:R-:W-:-:S05]  /*5cb0*/  LOP3.LUT R3, R0, R3, RZ, 0xfc, !PT ;  /* 0x0000000300037212 */ /* 0x000fca00078efcff */
[----:B------:R0:W-:Y:S01]  /*5cc0*/  STG.E.U8 desc[UR36][R16.64], R3 ;  /* 0x0000000310007986 */ /* 0x0001e2000c101124 */
[----:B------:R-:W-:Y:S05]  /*5cd0*/  BRA `(.L_x_7362) ;  /* 0x0000000400c07947 */ /* 0x000fea0003800000 */
.L_x_7372:
[----:B------:R-:W-:-:S04]  /*5ce0*/  LOP3.LUT R3, R3, 0xff, RZ, 0xc0, !PT ;  /* 0x000000ff03037812 */ /* 0x000fc800078ec0ff */
[----:B------:R-:W0:Y:S02]  /*5cf0*/  I2F.U16 R0, R3 ;  /* 0x0000000300007306 */ /* 0x000e240000101000 */
[----:B0-----:R-:W-:-:S05]  /*5d00*/  F2FP.BF16.F32.PACK_AB R0, RZ, R0 ;  /* 0x00000000ff00723e */ /* 0x001fca00000010ff */
[----:B------:R0:W-:Y:S01]  /*5d10*/  STG.E.U16 desc[UR36][R16.64], R0 ;  /* 0x0000000010007986 */ /* 0x0001e2000c101524 */
[----:B------:R-:W-:Y:S05]  /*5d20*/  BRA `(.L_x_7362) ;  /* 0x0000000400ac7947 */ /* 0x000fea0003800000 */
.L_x_7369:
        /* <DEDUP_REMOVED lines=11> */
.L_x_7381:
        /* <DEDUP_REMOVED lines=18> */
.L_x_7384:
[----:B------:R-:W-:-:S04]  /*5f00*/  LOP3.LUT R2, R3, 0x80000000, RZ, 0xc0, !PT ;  /* 0x8000000003027812 */ /* 0x000fc800078ec0ff */
[----:B------:R-:W-:-:S04]  /*5f10*/  SHF.R.U32.HI R3, RZ, 0x18, R2 ;  /* 0x00000018ff037819 */ /* 0x000fc80000011602 */
[----:B------:R-:W-:-:S04]  /*5f20*/  LOP3.LUT R0, R0, R3, RZ, 0xfc, !PT ;  /* 0x0000000300007212 */ /* 0x000fc800078efcff */
[----:B------:R-:W-:-:S07]  /*5f30*/  PRMT R8, R0, 0x7610, R8 ;  /* 0x0000761000087816 */ /* 0x000fce0000000008 */
.L_x_7383:
[----:B------:R-:W-:Y:S05]  /*5f40*/  BSYNC B0 ;  /* 0x0000000000007941 */ /* 0x000fea0003800000 */
.L_x_7382:
[----:B------:R3:W-:Y:S01]  /*5f50*/  STG.E.U8 desc[UR36][R16.64], R8 ;  /* 0x0000000810007986 */ /* 0x0007e2000c101124 */
[----:B------:R-:W-:Y:S05]  /*5f60*/  BRA `(.L_x_7362) ;  /* 0x00000004001c7947 */ /* 0x000fea0003800000 */
.L_x_7380:
        /* <DEDUP_REMOVED lines=18> */
.L_x_7387:
[----:B------:R-:W-:-:S04]  /*6090*/  LOP3.LUT R2, R3, 0x80000000, RZ, 0xc0, !PT ;  /* 0x8000000003027812 */ /* 0x000fc800078ec0ff */
[----:B------:R-:W-:-:S04]  /*60a0*/  SHF.R.U32.HI R3, RZ, 0x18, R2 ;  /* 0x00000018ff037819 */ /* 0x000fc80000011602 */
[----:B------:R-:W-:-:S04]  /*60b0*/  LOP3.LUT R0, R0, R3, RZ, 0xfc, !PT ;  /* 0x0000000300007212 */ /* 0x000fc800078efcff */
[----:B------:R-:W-:-:S07]  /*60c0*/  PRMT R8, R0, 0x7610, R8 ;  /* 0x0000761000087816 */ /* 0x000fce0000000008 */
.L_x_7386:
[----:B------:R-:W-:Y:S05]  /*60d0*/  BSYNC B0 ;  /* 0x0000000000007941 */ /* 0x000fea0003800000 */
.L_x_7385:
[----:B------:R0:W-:Y:S01]  /*60e0*/  STG.E.U8 desc[UR36][R16.64], R8 ;  /* 0x0000000810007986 */ /* 0x0001e2000c101124 */
[----:B------:R-:W-:Y:S05]  /*60f0*/  BRA `(.L_x_7362) ;  /* 0x0000000000b87947 */ /* 0x000fea0003800000 */
.L_x_7379:
        /* <DEDUP_REMOVED lines=23> */
.L_x_7361:
        /* <DEDUP_REMOVED lines=16> */
.L_x_7390:
[----:B------:R-:W-:Y:S05]  /*6370*/  BRA `(.L_x_7362) ;  /* 0x0000000000187947 */ /* 0x000fea0003800000 */
.L_x_7389:
[----:B------:R-:W-:Y:S01]  /*6380*/  LOP3.LUT R2, R3, 0xff, RZ, 0xc0, !PT ;  /* 0x000000ff03027812 */ /* 0x000fe200078ec0ff */
[----:B------:R-:W-:-:S05]  /*6390*/  IMAD.MOV.U32 R3, RZ, RZ, RZ ;  /* 0x000000ffff037224 */ /* 0x000fca00078e00ff */
[----:B------:R2:W-:Y:S01]  /*63a0*/  STG.E.64 desc[UR36][R16.64], R2 ;  /* 0x0000000210007986 */ /* 0x0005e2000c101b24 */
[----:B------:R-:W-:Y:S05]  /*63b0*/  BRA `(.L_x_7362) ;  /* 0x0000000000087947 */ /* 0x000fea0003800000 */
.L_x_7388:
[----:B------:R-:W-:-:S05]  /*63c0*/  LOP3.LUT R3, R3, 0xff, RZ, 0xc0, !PT ;  /* 0x000000ff03037812 */ /* 0x000fca00078ec0ff */
[----:B------:R0:W-:Y:S02]  /*63d0*/  STG.E desc[UR36][R16.64], R3 ;  /* 0x0000000310007986 */ /* 0x0001e4000c101924 */
.L_x_7362:
[----:B------:R-:W-:-:S07]  /*63e0*/  VIADD R19, R19, 0x80 ;  /* 0x0000008013137836 */ /* 0x000fce0000000000 */
.L_x_7322:
[----:B------:R-:W-:Y:S05]  /*63f0*/  BSYNC B6 ;  /* 0x0000000000067941 */ /* 0x000fea0003800000 */
.L_x_7321:
        /* <DEDUP_REMOVED lines=307> */
.L_x_7393:
        /* <DEDUP_REMOVED lines=20> */
.L_x_7397:
[----:B------:R0:W5:Y:S01]  /*7870*/  LDG.E.U8 R0, desc[UR36][R4.64] ;  /* 0x0000002404007981 */ /* 0x000162000c1e1100 */
[----:B------:R-:W-:Y:S05]  /*7880*/  BRA `(.L_x_7399) ;  /* 0x0000000c00647947 */ /* 0x000fea0003800000 */
.L_x_7396:
        /* <DEDUP_REMOVED lines=8> */
.L_x_7401:
[----:B------:R4:W5:Y:S01]  /*7910*/  LDG.E.U8 R0, desc[UR36][R4.64] ;  /* 0x0000002404007981 */ /* 0x000962000c1e1100 */
[----:B------:R-:W-:Y:S05]  /*7920*/  BRA `(.L_x_7399) ;  /* 0x0000000c003c7947 */ /* 0x000fea0003800000 */
.L_x_7400:
[----:B------:R3:W5:Y:S01]  /*7930*/  LDG.E.U16 R0, desc[UR36][R4.64] ;  /* 0x0000002404007981 */ /* 0x000762000c1e1500 */
[----:B------:R-:W-:Y:S05]  /*7940*/  BRA `(.L_x_7399) ;  /* 0x0000000c00347947 */ /* 0x000fea0003800000 */
.L_x_7395:
        /* <DEDUP_REMOVED lines=10> */
.L_x_7403:
[----:B------:R-:W2:Y:S02]  /*79f0*/  LDG.E.U16 R2, desc[UR36][R4.64] ;  /* 0x0000002404027981 */ /* 0x000ea4000c1e1500 */
[----:B--2---:R-:W-:-:S06]  /*7a00*/  HADD2.F32 R2, -RZ, R2.H0_H0 ;  /* 0x20000002ff027230 */ /* 0x004fcc0000004100 */
[----:B------:R-:W0:Y:S02]  /*7a10*/  F2I.S64.TRUNC R2, R2 ;  /* 0x0000000200027311 */ /* 0x000e24000020d900 */
[----:B0-----:R-:W-:Y:S01]  /*7a20*/  PRMT R0, R2, 0x7610, R0 ;  /* 0x0000761002007816 */ /* 0x001fe20000000000 */
[----:B------:R-:W-:Y:S06]  /*7a30*/  BRA `(.L_x_7399) ;  /* 0x0000000800f87947 */ /* 0x000fec0003800000 */
.L_x_7402:
        /* <DEDUP_REMOVED lines=10> */
.L_x_7405:
[----:B------:R-:W2:Y:S02]  /*7ae0*/  LDG.E.U16 R4, desc[UR36][R4.64] ;  /* 0x0000002404047981 */ /* 0x000ea4000c1e1500 */
[----:B--2---:R-:W-:-:S06]  /*7af0*/  HADD2.F32 R2, -RZ, R4.H0_H0 ;  /* 0x20000004ff027230 */ /* 0x004fcc0000004100 */
[----:B------:R-:W0:Y:S02]  /*7b00*/  F2I.S64.TRUNC R2, R2 ;  /* 0x0000000200027311 */ /* 0x000e24000020d900 */
[----:B0-----:R-:W-:Y:S01]  /*7b10*/  PRMT R0, R2, 0x7610, R0 ;  /* 0x0000761002007816 */ /* 0x001fe20000000000 */
[----:B------:R-:W-:Y:S06]  /*7b20*/  BRA `(.L_x_7399) ;  /* 0x0000000800bc7947 */ /* 0x000fec0003800000 */
.L_x_7404:
[----:B------:R-:W2:Y:S02]  /*7b30*/  LDG.E.64 R2, desc[UR36][R4.64] ;  /* 0x0000002404027981 */ /* 0x000ea4000c1e1b00 */
[----:B--2---:R-:W0:Y:S02]  /*7b40*/  F2I.S64.F64.TRUNC R2, R2 ;  /* 0x0000000200027311 */ /* 0x004e24000030d900 */
[----:B0-----:R-:W-:Y:S01]  /*7b50*/  PRMT R0, R2, 0x7610, R0 ;  /* 0x0000761002007816 */ /* 0x001fe20000000000 */
[----:B------:R-:W-:Y:S06]  /*7b60*/  BRA `(.L_x_7399) ;  /* 0x0000000800ac7947 */ /* 0x000fec0003800000 */
.L_x_7394:
        /* <DEDUP_REMOVED lines=12> */
.L_x_7408:
[----:B------:R-:W2:Y:S02]  /*7c30*/  LDG.E.64 R4, desc[UR36][R4.64] ;  /* 0x0000002404047981 */ /* 0x000ea4000c1e1b00 */
[----:B--2---:R-:W0:Y:S02]  /*7c40*/  F2I.S64.F64.TRUNC R2, R4 ;  /* 0x0000000400027311 */ /* 0x004e24000030d900 */
[----:B0-----:R-:W-:Y:S01]  /*7c50*/  PRMT R0, R2, 0x7610, R0 ;  /* 0x0000761002007816 */ /* 0x001fe20000000000 */
[----:B------:R-:W-:Y:S06]  /*7c60*/  BRA `(.L_x_7399) ;  /* 0x00000008006c7947 */ /* 0x000fec0003800000 */
.L_x_7407:
        /* <DEDUP_REMOVED lines=28> */
.L_x_7410:
        /* <DEDUP_REMOVED lines=15> */
.L_x_7409:
[----:B------:R-:W2:Y:S02]  /*7f20*/  LDG.E.U16 R2, desc[UR36][R4.64] ;  /* 0x0000002404027981 */ /* 0x000ea4000c1e1500 */
[----:B--2---:R-:W-:-:S06]  /*7f30*/  IMAD.U32 R2, R2, 0x10000, RZ ;  /* 0x0001000002027824 */ /* 0x004fcc00078e00ff */
[----:B------:R-:W0:Y:S02]  /*7f40*/  F2I.S64.TRUNC R2, R2 ;  /* 0x0000000200027311 */ /* 0x000e24000020d900 */
[----:B0-----:R-:W-:Y:S01]  /*7f50*/  PRMT R0, R2, 0x7610, R0 ;  /* 0x0000761002007816 */ /* 0x001fe20000000000 */
[----:B------:R-:W-:Y:S06]  /*7f60*/  BRA `(.L_x_7399) ;  /* 0x0000000400ac7947 */ /* 0x000fec0003800000 */
.L_x_7406:
        /* <DEDUP_REMOVED lines=10> */
.L_x_7413:
        /* <DEDUP_REMOVED lines=21> */
.L_x_7417:
[----:B------:R-:W-:Y:S05]  /*8160*/  BSYNC B1 ;  /* 0x0000000000017941 */ /* 0x000fea0003800000 */
.L_x_7416:
[----:B------:R-:W-:Y:S01]  /*8170*/  IMAD.SHL.U32 R2, R2, 0x100000, RZ ;  /* 0x0010000002027824 */ /* 0x000fe200078e00ff */
[----:B------:R-:W-:-:S04]  /*8180*/  LEA R3, R0, 0x3b800000, 0x17 ;  /* 0x3b80000000037811 */ /* 0x000fc800078eb8ff */
[----:B------:R-:W-:-:S07]  /*8190*/  LOP3.LUT R2, R3, R2, R4, 0xfe, !PT ;  /* 0x0000000203027212 */ /* 0x000fce00078efe04 */
.L_x_7415:
[----:B------:R-:W-:Y:S05]  /*81a0*/  BSYNC B0 ;  /* 0x0000000000007941 */ /* 0x000fea0003800000 */
.L_x_7414:
[----:B------:R-:W0:Y:S02]  /*81b0*/  F2I.S64.TRUNC R2, R2 ;  /* 0x0000000200027311 */ /* 0x000e24000020d900 */
[----:B0-----:R-:W-:Y:S01]  /*81c0*/  PRMT R0, R2, 0x7610, R0 ;  /* 0x0000761002007816 */ /* 0x001fe20000000000 */
[----:B------:R-:W-:Y:S06]  /*81d0*/  BRA `(.L_x_7399) ;  /* 0x0000000400107947 */ /* 0x000fec0003800000 */
.L_x_7412:
        /* <DEDUP_REMOVED lines=21> */
.L_x_7421:
[----:B------:R-:W-:Y:S05]  /*8330*/  BSYNC B1 ;  /* 0x0000000000017941 */ /* 0x000fea0003800000 */
.L_x_7420:
[----:B------:R-:W-:Y:S01]  /*8340*/  IMAD.SHL.U32 R2, R2, 0x200000, RZ ;  /* 0x0020000002027824 */ /* 0x000fe200078e00ff */
[----:B------:R-:W-:-:S04]  /*8350*/  LEA R3, R0, 0x37800000, 0x17 ;  /* 0x3780000000037811 */ /* 0x000fc800078eb8ff */
[----:B------:R-:W-:-:S07]  /*8360*/  LOP3.LUT R2, R3, R2, R4, 0xfe, !PT ;  /* 0x0000000203027212 */ /* 0x000fce00078efe04 */
.L_x_7419:
[----:B------:R-:W-:Y:S05]  /*8370*/  BSYNC B0 ;  /* 0x0000000000007941 */ /* 0x000fea0003800000 */
.L_x_7418:
[----:B------:R-:W0:Y:S02]  /*8380*/  F2I.S64.TRUNC R2, R2 ;  /* 0x0000000200027311 */ /* 0x000e24000020d900 */
[----:B0-----:R-:W-:Y:S01]  /*8390*/  PRMT R0, R2, 0x7610, R0 ;  /* 0x0000761002007816 */ /* 0x001fe20000000000 */
[----:B------:R-:W-:Y:S06]  /*83a0*/  BRA `(.L_x_7399) ;  /* 0x00000000009c7947 */ /* 0x000fec0003800000 */
.L_x_7411:
        /* <DEDUP_REMOVED lines=14> */
.L_x_7425:
[----:B------:R-:W-:Y:S05]  /*8490*/  BSYNC B0 ;  /* 0x0000000000007941 */ /* 0x000fea0003800000 */
.L_x_7424:
[----:B------:R-:W0:Y:S02]  /*84a0*/  F2I.S64.TRUNC R2, R2 ;  /* 0x0000000200027311 */ /* 0x000e24000020d900 */
[----:B0-----:R-:W-:Y:S01]  /*84b0*/  PRMT R0, R2, 0x7610, R0 ;  /* 0x0000761002007816 */ /* 0x001fe20000000000 */
[----:B------:R-:W-:Y:S06]  /*84c0*/  BRA `(.L_x_7399) ;  /* 0x0000000000547947 */ /* 0x000fec0003800000 */
.L_x_7398:
        /* <DEDUP_REMOVED lines=16> */
.L_x_7426:
[----:B------:R-:W-:Y:S01]  /*85d0*/  PRMT R0, RZ, 0x7610, R0 ;  /* 0x00007610ff007816 */ /* 0x000fe20000000000 */
[----:B------:R-:W-:Y:S06]  /*85e0*/  BRA `(.L_x_7399) ;  /* 0x00000000000c7947 */ /* 0x000fec0003800000 */
.L_x_7423:
[----:B------:R1:W5:Y:S01]  /*85f0*/  LDG.E.U8 R0, desc[UR36][R4.64] ;  /* 0x0000002404007981 */ /* 0x000362000c1e1100 */
[----:B------:R-:W-:Y:S05]  /*8600*/  BRA `(.L_x_7399) ;  /* 0x0000000000047947 */ /* 0x000fea0003800000 */
.L_x_7422:
[----:B------:R2:W5:Y:S02]  /*8610*/  LDG.E.U8 R0, desc[UR36][R4.64] ;  /* 0x0000002404007981 */ /* 0x000564000c1e1100 */
.L_x_7399:
        /* <DEDUP_REMOVED lines=16> */
.L_x_7430:
[----:B------:R3:W-:Y:S01]  /*8720*/  STG.E.U8 desc[UR36][R16.64], R3 ;  /* 0x0000000310007986 */ /* 0x0007e2000c101124 */
[----:B------:R-:W-:Y:S05]  /*8730*/  BRA `(.L_x_7432) ;  /* 0x0000000c00987947 */ /* 0x000fea0003800000 */
.L_x_7429:
        /* <DEDUP_REMOVED lines=10> */
.L_x_7434:
[----:B------:R-:W-:-:S05]  /*87e0*/  LOP3.LUT R3, R3, 0xff, RZ, 0xc0, !PT ;  /* 0x000000ff03037812 */ /* 0x000fca00078ec0ff */
[----:B------:R2:W-:Y:S01]  /*87f0*/  STG.E desc[UR36][R16.64], R3 ;  /* 0x0000000310007986 */ /* 0x0005e2000c101924 */
[----:B------:R-:W-:Y:S05]  /*8800*/  BRA `(.L_x_7432) ;  /* 0x0000000c00647947 */ /* 0x000fea0003800000 */
.L_x_7433:
[----:B------:R-:W-:-:S05]  /*8810*/  LOP3.LUT R3, R3, 0xff, RZ, 0xc0, !PT ;  /* 0x000000ff03037812 */ /* 0x000fca00078ec0ff */
[----:B------:R0:W-:Y:S01]  /*8820*/  STG.E.U16 desc[UR36][R16.64], R3 ;  /* 0x0000000310007986 */ /* 0x0001e2000c101524 */
[----:B------:R-:W-:Y:S05]  /*8830*/  BRA `(.L_x_7432) ;  /* 0x0000000c00587947 */ /* 0x000fea0003800000 */
.L_x_7428:
        /* <DEDUP_REMOVED lines=10> */
.L_x_7436:
[----:B------:R-:W-:-:S04]  /*88e0*/  LOP3.LUT R3, R3, 0xff, RZ, 0xc0, !PT ;  /* 0x000000ff03037812 */ /* 0x000fc800078ec0ff */
[----:B------:R-:W0:Y:S02]  /*88f0*/  I2F.U16 R0, R3 ;  /* 0x0000000300007306 */ /* 0x000e240000101000 */
[----:B0-----:R-:W-:-:S05]  /*8900*/  F2FP.F16.F32.PACK_AB R0, RZ, R0 ;  /* 0x00000000ff00723e */ /* 0x001fca00000000ff */
[----:B------:R0:W-:Y:S01]  /*8910*/  STG.E.U16 desc[UR36][R16.64], R0 ;  /* 0x0000000010007986 */ /* 0x0001e2000c101524 */
[----:B------:R-:W-:Y:S05]  /*8920*/  BRA `(.L_x_7432) ;  /* 0x0000000c001c7947 */ /* 0x000fea0003800000 */
.L_x_7435:
        /* <DEDUP_REMOVED lines=11> */
.L_x_7438:
[----:B------:R-:W-:-:S06]  /*89e0*/  LOP3.LUT R3, R3, 0xff, RZ, 0xc0, !PT ;  /* 0x000000ff03037812 */ /* 0x000fcc00078ec0ff */
[----:B------:R-:W0:Y:S02]  /*89f0*/  I2F.U16 R3, R3 ;  /* 0x0000000300037306 */ /* 0x000e240000101000 */
[----:B0-----:R-:W-:-:S04]  /*8a00*/  F2FP.F16.F32.PACK_AB R3, RZ, R3 ;  /* 0x00000003ff03723e */ /* 0x001fc800000000ff */
[----:B------:R-:W-:-:S05]  /*8a10*/  PRMT R3, R3, 0x5410, RZ ;  /* 0x0000541003037816 */ /* 0x000fca00000000ff */
[----:B------:R0:W-:Y:S01]  /*8a20*/  STG.E desc[UR36][R16.64], R3 ;  /* 0x0000000310007986 */ /* 0x0001e2000c101924 */
[----:B------:R-:W-:Y:S05]  /*8a30*/  BRA `(.L_x_7432) ;  /* 0x0000000800d87947 */ /* 0x000fea0003800000 */
.L_x_7437:
[----:B------:R-:W-:-:S06]  /*8a40*/  LOP3.LUT R3, R3, 0xff, RZ, 0xc0, !PT ;  /* 0x000000ff03037812 */ /* 0x000fcc00078ec0ff */
[----:B------:R-:W0:Y:S02]  /*8a50*/  I2F.F64.U16 R2, R3 ;  /* 0x0000000300027312 */ /* 0x000e240000101800 */
[----:B0-----:R0:W-:Y:S01]  /*8a60*/  STG.E.64 desc[UR36][R16.64], R2 ;  /* 0x0000000210007986 */ /* 0x0011e2000c101b24 */
[----:B------:R-:W-:Y:S05]  /*8a70*/  BRA `(.L_x_7432) ;  /* 0x0000000800c87947 */ /* 0x000fea0003800000 */
.L_x_7427:
        /* <DEDUP_REMOVED lines=12> */
.L_x_7441:
[----:B------:R-:W-:Y:S02]  /*8b40*/  LOP3.LUT R4, R3, 0xff, RZ, 0xc0, !PT ;  /* 0x000000ff03047812 */ /* 0x000fe400078ec0ff */
[----:B------:R-:W-:-:S04]  /*8b50*/  CS2R R6, SRZ ;  /* 0x0000000000067805 */ /* 0x000fc8000001ff00 */
[----:B------:R-:W0:Y:S02]  /*8b60*/  I2F.F64.U16 R4, R4 ;  /* 0x0000000400047312 */ /* 0x000e240000101800 */
[----:B0-----:R0:W-:Y:S01]  /*8b70*/  STG.E.128 desc[UR36][R16.64], R4 ;  /* 0x0000000410007986 */ /* 0x0011e2000c101d24 */
[----:B------:R-:W-:Y:S05]  /*8b80*/  BRA `(.L_x_7432) ;  /* 0x0000000800847947 */ /* 0x000fea0003800000 */
.L_x_7440:
        /* <DEDUP_REMOVED lines=22> */
.L_x_7445:
[----:B------:R-:W-:Y:S05]  /*8cf0*/  BSYNC B0 ;  /* 0x0000000000007941 */ /* 0x000fea0003800000 */
.L_x_7444:
[----:B------:R-:W-:-:S05]  /*8d00*/  LOP3.LUT R3, R0, R3, RZ, 0xfc, !PT ;  /* 0x0000000300037212 */ /* 0x000fca00078efcff */
[----:B------:R0:W-:Y:S01]  /*8d10*/  STG.E.U8 desc[UR36][R16.64], R3 ;  /* 0x0000000310007986 */ /* 0x0001e2000c101124 */
[----:B------:R-:W-:Y:S05]  /*8d20*/  BRA `(.L_x_7432) ;  /* 0x00000008001c7947 */ /* 0x000fea0003800000 */
.L_x_7443:
        /* <DEDUP_REMOVED lines=14> */
.L_x_7447:
[----:B------:R-:W-:Y:S01]  /*8e10*/  IMAD.MOV.U32 R0, RZ, RZ, 0x7f ;  /* 0x0000007fff007424 */ /* 0x000fe200078e00ff */
[----:B------:R-:W-:-:S04]  /*8e20*/  ISETP.GT.U32.AND P0, PT, R2, 0x7f800000, PT ;  /* 0x7f8000000200780c */ /* 0x000fc80003f04070 */
[----:B------:R-:W-:-:S09]  /*8e30*/  SEL R0, R0, 0x7c, P0 ;  /* 0x0000007c00007807 */ /* 0x000fd20000000000 */
.L_x_7448:
[----:B------:R-:W-:Y:S05]  /*8e40*/  BSYNC B0 ;  /* 0x0000000000007941 */ /* 0x000fea0003800000 */
.L_x_7446:
[----:B------:R-:W-:-:S04]  /*8e50*/  LOP3.LUT R2, R3, 0x80000000, RZ, 0xc0, !PT ;  /* 0x8000000003027812 */ /* 0x000fc800078ec0ff */
[----:B------:R-:W-:-:S04]  /*8e60*/  SHF.R.U32.HI R3, RZ, 0x18, R2 ;  /* 0x00000018ff037819 */ /* 0x000fc80000011602 */
[----:B------:R-:W-:-:S05]  /*8e70*/  LOP3.LUT R3, R0, R3, RZ, 0xfc, !PT ;  /* 0x0000000300037212 */ /* 0x000fca00078efcff */
[----:B------:R0:W-:Y:S01]  /*8e80*/  STG.E.U8 desc[UR36][R16.64], R3 ;  /* 0x0000000310007986 */ /* 0x0001e2000c101124 */
[----:B------:R-:W-:Y:S05]  /*8e90*/  BRA `(.L_x_7432) ;  /* 0x0000000400c07947 */ /* 0x000fea0003800000 */
.L_x_7442:
[----:B------:R-:W-:-:S04]  /*8ea0*/  LOP3.LUT R3, R3, 0xff, RZ, 0xc0, !PT ;  /* 0x000000ff03037812 */ /* 0x000fc800078ec0ff */
[----:B------:R-:W0:Y:S02]  /*8eb0*/  I2F.U16 R0, R3 ;  /* 0x0000000300007306 */ /* 0x000e240000101000 */
[----:B0-----:R-:W-:-:S05]  /*8ec0*/  F2FP.BF16.F32.PACK_AB R0, RZ, R0 ;  /* 0x00000000ff00723e */ /* 0x001fca00000010ff */
[----:B------:R0:W-:Y:S01]  /*8ed0*/  STG.E.U16 desc[UR36][R16.64], R0 ;  /* 0x0000000010007986 */ /* 0x0001e2000c101524 */
[----:B------:R-:W-:Y:S05]  /*8ee0*/  BRA `(.L_x_7432) ;  /* 0x0000000400ac7947 */ /* 0x000fea0003800000 */
.L_x_7439:
        /* <DEDUP_REMOVED lines=11> */
.L_x_7451:
        /* <DEDUP_REMOVED lines=18> */
.L_x_7454:
[----:B------:R-:W-:-:S04]  /*90c0*/  LOP3.LUT R2, R3, 0x80000000, RZ, 0xc0, !PT ;  /* 0x8000000003027812 */ /* 0x000fc800078ec0ff */
[----:B------:R-:W-:-:S04]  /*90d0*/  SHF.R.U32.HI R3, RZ, 0x18, R2 ;  /* 0x00000018ff037819 */ /* 0x000fc80000011602 */
[----:B------:R-:W-:-:S04]  /*90e0*/  LOP3.LUT R0, R0, R3, RZ, 0xfc, !PT ;  /* 0x0000000300007212 */ /* 0x000fc800078efcff */
[----:B------:R-:W-:-:S07]  /*90f0*/  PRMT R8, R0, 0x7610, R8 ;  /* 0x0000761000087816 */ /* 0x000fce0000000008 */
.L_x_7453:
[----:B------:R-:W-:Y:S05]  /*9100*/  BSYNC B0 ;  /* 0x0000000000007941 */ /* 0x000fea0003800000 */
.L_x_7452:
[----:B------:R0:W-:Y:S01]  /*9110*/  STG.E.U8 desc[UR36][R16.64], R8 ;  /* 0x0000000810007986 */ /* 0x0001e2000c101124 */
[----:B------:R-:W-:Y:S05]  /*9120*/  BRA `(.L_x_7432) ;  /* 0x00000004001c7947 */ /* 0x000fea0003800000 */
.L_x_7450:
        /* <DEDUP_REMOVED lines=18> */
.L_x_7457:
[----:B------:R-:W-:-:S04]  /*9250*/  LOP3.LUT R2, R3, 0x80000000, RZ, 0xc0, !PT ;  /* 0x8000000003027812 */ /* 0x000fc800078ec0ff */
[----:B------:R-:W-:-:S04]  /*9260*/  SHF.R.U32.HI R3, RZ, 0x18, R2 ;  /* 0x00000018ff037819 */ /* 0x000fc80000011602 */
[----:B------:R-:W-:-:S04]  /*9270*/  LOP3.LUT R0, R0, R3, RZ, 0xfc, !PT ;  /* 0x0000000300007212 */ /* 0x000fc800078efcff */
[----:B------:R-:W-:-:S07]  /*9280*/  PRMT R8, R0, 0x7610, R8 ;  /* 0x0000761000087816 */ /* 0x000fce0000000008 */
.L_x_7456:
[----:B------:R-:W-:Y:S05]  /*9290*/  BSYNC B0 ;  /* 0x0000000000007941 */ /* 0x000fea0003800000 */
.L_x_7455:
[----:B------:R0:W-:Y:S01]  /*92a0*/  STG.E.U8 desc[UR36][R16.64], R8 ;  /* 0x0000000810007986 */ /* 0x0001e2000c101124 */
[----:B------:R-:W-:Y:S05]  /*92b0*/  BRA `(.L_x_7432) ;  /* 0x0000000000b87947 */ /* 0x000fea0003800000 */
.L_x_7449:
        /* <DEDUP_REMOVED lines=23> */
.L_x_7431:
        /* <DEDUP_REMOVED lines=16> */
.L_x_7460:
[----:B------:R-:W-:Y:S05]  /*9530*/  BRA `(.L_x_7432) ;  /* 0x0000000000187947 */ /* 0x000fea0003800000 */
.L_x_7459:
[----:B------:R-:W-:Y:S01]  /*9540*/  LOP3.LUT R2, R3, 0xff, RZ, 0xc0, !PT ;  /* 0x000000ff03027812 */ /* 0x000fe200078ec0ff */
[----:B------:R-:W-:-:S05]  /*9550*/  IMAD.MOV.U32 R3, RZ, RZ, RZ ;  /* 0x000000ffff037224 */ /* 0x000fca00078e00ff */
[----:B------:R0:W-:Y:S01]  /*9560*/  STG.E.64 desc[UR36][R16.64], R2 ;  /* 0x0000000210007986 */ /* 0x0001e2000c101b24 */
[----:B------:R-:W-:Y:S05]  /*9570*/  BRA `(.L_x_7432) ;  /* 0x0000000000087947 */ /* 0x000fea0003800000 */
.L_x_7458:
[----:B------:R-:W-:-:S05]  /*9580*/  LOP3.LUT R3, R3, 0xff, RZ, 0xc0, !PT ;  /* 0x000000ff03037812 */ /* 0x000fca00078ec0ff */
[----:B------:R0:W-:Y:S02]  /*9590*/  STG.E desc[UR36][R16.64], R3 ;  /* 0x0000000310007986 */ /* 0x0001e4000c101924 */
.L_x_7432:
[----:B------:R-:W-:-:S07]  /*95a0*/  VIADD R19, R19, 0x80 ;  /* 0x0000008013137836 */ /* 0x000fce0000000000 */
.L_x_7392:
[----:B------:R-:W-:Y:S05]  /*95b0*/  BSYNC B6 ;  /* 0x0000000000067941 */ /* 0x000fea0003800000 */
.L_x_7391:
        /* <DEDUP_REMOVED lines=306> */
.L_x_7461:
        /* <DEDUP_REMOVED lines=20> */
.L_x_7465:
[----:B------:R4:W5:Y:S01]  /*aa20*/  LDG.E.U8 R0, desc[UR36][R4.64] ;  /* 0x0000002404007981 */ /* 0x000962000c1e1100 */
[----:B------:R-:W-:Y:S05]  /*aa30*/  BRA `(.L_x_7467) ;  /* 0x0000000c00647947 */ /* 0x000fea0003800000 */
.L_x_7464:
        /* <DEDUP_REMOVED lines=8> */
.L_x_7469:
[----:B------:R2:W5:Y:S01]  /*aac0*/  LDG.E.U8 R0, desc[UR36][R4.64] ;  /* 0x0000002404007981 */ /* 0x000562000c1e1100 */
[----:B------:R-:W-:Y:S05]  /*aad0*/  BRA `(.L_x_7467) ;  /* 0x0000000c003c7947 */ /* 0x000fea0003800000 */
.L_x_7468:
[----:B------:R0:W5:Y:S01]  /*aae0*/  LDG.E.U16 R0, desc[UR36][R4.64] ;  /* 0x0000002404007981 */ /* 0x000162000c1e1500 */
[----:B------:R-:W-:Y:S05]  /*aaf0*/  BRA `(.L_x_7467) ;  /* 0x0000000c00347947 */ /* 0x000fea0003800000 */
.L_x_7463:
        /* <DEDUP_REMOVED lines=10> */
.L_x_7471:
[----:B------:R-:W2:Y:S02]  /*aba0*/  LDG.E.U16 R2, desc[UR36][R4.64] ;  /* 0x0000002404027981 */ /* 0x000ea4000c1e1500 */
[----:B--2---:R-:W-:-:S06]  /*abb0*/  HADD2.F32 R2, -RZ, R2.H0_H0 ;  /* 0x20000002ff027230 */ /* 0x004fcc0000004100 */
[----:B------:R-:W0:Y:S02]  /*abc0*/  F2I.S64.TRUNC R2, R2 ;  /* 0x0000000200027311 */ /* 0x000e24000020d900 */
[----:B0-----:R-:W-:Y:S01]  /*abd0*/  PRMT R0, R2, 0x7610, R0 ;  /* 0x0000761002007816 */ /* 0x001fe20000000000 */
[----:B------:R-:W-:Y:S06]  /*abe0*/  BRA `(.L_x_7467) ;  /* 0x0000000800f87947 */ /* 0x000fec0003800000 */
.L_x_7470:
        /* <DEDUP_REMOVED lines=10> */
.L_x_7473:
[----:B------:R-:W2:Y:S02]  /*ac90*/  LDG.E.U16 R4, desc[UR36][R4.64] ;  /* 0x0000002404047981 */ /* 0x000ea4000c1e1500 */
[----:B--2---:R-:W-:-:S06]  /*aca0*/  HADD2.F32 R2, -RZ, R4.H0_H0 ;  /* 0x20000004ff027230 */ /* 0x004fcc0000004100 */
[----:B------:R-:W0:Y:S02]  /*acb0*/  F2I.S64.TRUNC R2, R2 ;  /* 0x0000000200027311 */ /* 0x000e24000020d900 */
[----:B0-----:R-:W-:Y:S01]  /*acc0*/  PRMT R0, R2, 0x7610, R0 ;  /* 0x0000761002007816 */ /* 0x001fe20000000000 */
[----:B------:R-:W-:Y:S06]  /*acd0*/  BRA `(.L_x_7467) ;  /* 0x0000000800bc7947 */ /* 0x000fec0003800000 */
.L_x_7472:
[----:B------:R-:W2:Y:S02]  /*ace0*/  LDG.E.64 R2, desc[UR36][R4.64] ;  /* 0x0000002404027981 */ /* 0x000ea4000c1e1b00 */
[----:B--2---:R-:W0:Y:S02]  /*acf0*/  F2I.S64.F64.TRUNC R2, R2 ;  /* 0x0000000200027311 */ /* 0x004e24000030d900 */
[----:B0-----:R-:W-:Y:S01]  /*ad00*/  PRMT R0, R2, 0x7610, R0 ;  /* 0x0000761002007816 */ /* 0x001fe20000000000 */
[----:B------:R-:W-:Y:S06]  /*ad10*/  BRA `(.L_x_7467) ;  /* 0x0000000800ac7947 */ /* 0x000fec0003800000 */
.L_x_7462:
        /* <DEDUP_REMOVED lines=12> */
.L_x_7476:
[----:B------:R-:W2:Y:S02]  /*ade0*/  LDG.E.64 R4, desc[UR36][R4.64] ;  /* 0x0000002404047981 */ /* 0x000ea4000c1e1b00 */
[----:B--2---:R-:W0:Y:S02]  /*adf0*/  F2I.S64.F64.TRUNC R2, R4 ;  /* 0x0000000400027311 */ /* 0x004e24000030d900 */
[----:B0-----:R-:W-:Y:S01]  /*ae00*/  PRMT R0, R2, 0x7610, R0 ;  /* 0x0000761002007816 */ /* 0x001fe20000000000 */
[----:B------:R-:W-:Y:S06]  /*ae10*/  BRA `(.L_x_7467) ;  /* 0x00000008006c7947 */ /* 0x000fec0003800000 */
.L_x_7475:
        /* <DEDUP_REMOVED lines=28> */
.L_x_7478:
        /* <DEDUP_REMOVED lines=15> */
.L_x_7477:
[----:B------:R-:W2:Y:S02]  /*b0d0*/  LDG.E.U16 R2, desc[UR36][R4.64] ;  /* 0x0000002404027981 */ /* 0x000ea4000c1e1500 */
[----:B--2---:R-:W-:-:S06]  /*b0e0*/  IMAD.U32 R2, R2, 0x10000, RZ ;  /* 0x0001000002027824 */ /* 0x004fcc00078e00ff */
[----:B------:R-:W0:Y:S02]  /*b0f0*/  F2I.S64.TRUNC R2, R2 ;  /* 0x0000000200027311 */ /* 0x000e24000020d900 */
[----:B0-----:R-:W-:Y:S01]  /*b100*/  PRMT R0, R2, 0x7610, R0 ;  /* 0x0000761002007816 */ /* 0x001fe20000000000 */
[----:B------:R-:W-:Y:S06]  /*b110*/  BRA `(.L_x_7467) ;  /* 0x0000000400ac7947 */ /* 0x000fec0003800000 */
.L_x_7474:
        /* <DEDUP_REMOVED lines=10> */
.L_x_7481:
        /* <DEDUP_REMOVED lines=21> */
.L_x_7485:
[----:B------:R-:W-:Y:S05]  /*b310*/  BSYNC B1 ;  /* 0x0000000000017941 */ /* 0x000fea0003800000 */
.L_x_7484:
[----:B------:R-:W-:Y:S01]  /*b320*/  IMAD.SHL.U32 R2, R2, 0x100000, RZ ;  /* 0x0010000002027824 */ /* 0x000fe200078e00ff */
[----:B------:R-:W-:-:S04]  /*b330*/  LEA R3, R0, 0x3b800000, 0x17 ;  /* 0x3b80000000037811 */ /* 0x000fc800078eb8ff */
[----:B------:R-:W-:-:S07]  /*b340*/  LOP3.LUT R2, R3, R2, R4, 0xfe, !PT ;  /* 0x0000000203027212 */ /* 0x000fce00078efe04 */
.L_x_7483:
[----:B------:R-:W-:Y:S05]  /*b350*/  BSYNC B0 ;  /* 0x0000000000007941 */ /* 0x000fea0003800000 */
.L_x_7482:
[----:B------:R-:W0:Y:S02]  /*b360*/  F2I.S64.TRUNC R2, R2 ;  /* 0x0000000200027311 */ /* 0x000e24000020d900 */
[----:B0-----:R-:W-:Y:S01]  /*b370*/  PRMT R0, R2, 0x7610, R0 ;  /* 0x0000761002007816 */ /* 0x001fe20000000000 */
[----:B------:R-:W-:Y:S06]  /*b380*/  BRA `(.L_x_7467) ;  /* 0x0000000400107947 */ /* 0x000fec0003800000 */
.L_x_7480:
        /* <DEDUP_REMOVED lines=21> */
.L_x_7489:
[----:B------:R-:W-:Y:S05]  /*b4e0*/  BSYNC B1 ;  /* 0x0000000000017941 */ /* 0x000fea0003800000 */
.L_x_7488:
[----:B------:R-:W-:Y:S01]  /*b4f0*/  IMAD.SHL.U32 R2, R2, 0x200000, RZ ;  /* 0x0020000002027824 */ /* 0x000fe200078e00ff */
[----:B------:R-:W-:-:S04]  /*b500*/  LEA R3, R0, 0x37800000, 0x17 ;  /* 0x3780000000037811 */ /* 0x000fc800078eb8ff */
[----:B------:R-:W-:-:S07]  /*b510*/  LOP3.LUT R2, R3, R2, R4, 0xfe, !PT ;  /* 0x0000000203027212 */ /* 0x000fce00078efe04 */
.L_x_7487:
[----:B------:R-:W-:Y:S05]  /*b520*/  BSYNC B0 ;  /* 0x0000000000007941 */ /* 0x000fea0003800000 */
.L_x_7486:
[----:B------:R-:W0:Y:S02]  /*b530*/  F2I.S64.TRUNC R2, R2 ;  /* 0x0000000200027311 */ /* 0x000e24000020d900 */
[----:B0-----:R-:W-:Y:S01]  /*b540*/  PRMT R0, R2, 0x7610, R0 ;  /* 0x0000761002007816 */ /* 0x001fe20000000000 */
[----:B------:R-:W-:Y:S06]  /*b550*/  BRA `(.L_x_7467) ;  /* 0x00000000009c7947 */ /* 0x000fec0003800000 */
.L_x_7479:
        /* <DEDUP_REMOVED lines=14> */
.L_x_7493:
[----:B------:R-:W-:Y:S05]  /*b640*/  BSYNC B0 ;  /* 0x0000000000007941 */ /* 0x000fea0003800000 */
.L_x_7492:
[----:B------:R-:W0:Y:S02]  /*b650*/  F2I.S64.TRUNC R2, R2 ;  /* 0x0000000200027311 */ /* 0x000e24000020d900 */
[----:B0-----:R-:W-:Y:S01]  /*b660*/  PRMT R0, R2, 0x7610, R0 ;  /* 0x0000761002007816 */ /* 0x001fe20000000000 */
[----:B------:R-:W-:Y:S06]  /*b670*/  BRA `(.L_x_7467) ;  /* 0x0000000000547947 */ /* 0x000fec0003800000 */
.L_x_7466:
        /* <DEDUP_REMOVED lines=16> */
.L_x_7494:
[----:B------:R-:W-:Y:S01]  /*b780*/  PRMT R0, RZ, 0x7610, R0 ;  /* 0x00007610ff007816 */ /* 0x000fe20000000000 */
[----:B------:R-:W-:Y:S06]  /*b790*/  BRA `(.L_x_7467) ;  /* 0x00000000000c7947 */ /* 0x000fec0003800000 */
.L_x_7491:
[----:B------:R0:W5:Y:S01]  /*b7a0*/  LDG.E.U8 R0, desc[UR36][R4.64] ;  /* 0x0000002404007981 */ /* 0x000162000c1e1100 */
[----:B------:R-:W-:Y:S05]  /*b7b0*/  BRA `(.L_x_7467) ;  /* 0x0000000000047947 */ /* 0x000fea0003800000 */
.L_x_7490:
[----:B------:R0:W5:Y:S02]  /*b7c0*/  LDG.E.U8 R0, desc[UR36][R4.64] ;  /* 0x0000002404007981 */ /* 0x000164000c1e1100 */
.L_x_7467:
        /* <DEDUP_REMOVED lines=16> */
.L_x_7498:
[----:B------:R-:W-:Y:S01]  /*b8d0*/  STG.E.U8 desc[UR36][R16.64], R3 ;  /* 0x0000000310007986 */ /* 0x000fe2000c101124 */
[----:B------:R-:W-:Y:S05]  /*b8e0*/  EXIT ;  /* 0x000000000000794d */ /* 0x000fea0003800000 */
.L_x_7497:
        /* <DEDUP_REMOVED lines=10> */
.L_x_7501:
[----:B------:R-:W-:-:S05]  /*b990*/  LOP3.LUT R3, R3, 0xff, RZ, 0xc0, !PT ;  /* 0x000000ff03037812 */ /* 0x000fca00078ec0ff */
[----:B------:R-:W-:Y:S01]  /*b9a0*/  STG.E desc[UR36][R16.64], R3 ;  /* 0x0000000310007986 */ /* 0x000fe2000c101924 */
[----:B------:R-:W-:Y:S05]  /*b9b0*/  EXIT ;  /* 0x000000000000794d */ /* 0x000fea0003800000 */
.L_x_7500:
[----:B------:R-:W-:-:S05]  /*b9c0*/  LOP3.LUT R3, R3, 0xff, RZ, 0xc0, !PT ;  /* 0x000000ff03037812 */ /* 0x000fca00078ec0ff */
[----:B------:R-:W-:Y:S01]  /*b9d0*/  STG.E.U16 desc[UR36][R16.64], R3 ;  /* 0x0000000310007986 */ /* 0x000fe2000c101524 */
[----:B------:R-:W-:Y:S05]  /*b9e0*/  EXIT ;  /* 0x000000000000794d */ /* 0x000fea0003800000 */
.L_x_7496:
        /* <DEDUP_REMOVED lines=8> */
[----:B0-----:R-:W-:Y:S01]  /*ba70*/  STG.E desc[UR36][R16.64], R3 ;  /* 0x0000000310007986 */ /* 0x001fe2000c101924 */
[----:B------:R-:W-:Y:S05]  /*ba80*/  EXIT ;  /* 0x000000000000794d */ /* 0x000fea0003800000 */
.L_x_7503:
[----:B------:R-:W-:-:S04]  /*ba90*/  LOP3.LUT R3, R3, 0xff, RZ, 0xc0, !PT ;  /* 0x000000ff03037812 */ /* 0x000fc800078ec0ff */
[----:B------:R-:W0:Y:S02]  /*baa0*/  I2F.U16 R0, R3 ;  /* 0x0000000300007306 */ /* 0x000e240000101000 */
[----:B0-----:R-:W-:-:S05]  /*bab0*/  F2FP.F16.F32.PACK_AB R0, RZ, R0 ;  /* 0x00000000ff00723e */ /* 0x001fca00000000ff */
[----:B------:R-:W-:Y:S01]  /*bac0*/  STG.E.U16 desc[UR36][R16.64], R0 ;  /* 0x0000000010007986 */ /* 0x000fe2000c101524 */
[----:B------:R-:W-:Y:S05]  /*bad0*/  EXIT ;  /* 0x000000000000794d */ /* 0x000fea0003800000 */
.L_x_7502:
        /* <DEDUP_REMOVED lines=9> */
[----:B0-----:R-:W-:Y:S01]  /*bb70*/  STG.E.64 desc[UR36][R16.64], R4 ;  /* 0x0000000410007986 */ /* 0x001fe2000c101b24 */
[----:B------:R-:W-:Y:S05]  /*bb80*/  EXIT ;  /* 0x000000000000794d */ /* 0x000fea0003800000 */
.L_x_7505:
[----:B------:R-:W-:-:S06]  /*bb90*/  LOP3.LUT R3, R3, 0xff, RZ, 0xc0, !PT ;  /* 0x000000ff03037812 */ /* 0x000fcc00078ec0ff */
[----:B------:R-:W0:Y:S02]  /*bba0*/  I2F.U16 R3, R3 ;  /* 0x0000000300037306 */ /* 0x000e240000101000 */
[----:B0-----:R-:W-:-:S04]  /*bbb0*/  F2FP.F16.F32.PACK_AB R3, RZ, R3 ;  /* 0x00000003ff03723e */ /* 0x001fc800000000ff */
[----:B------:R-:W-:-:S05]  /*bbc0*/  PRMT R3, R3, 0x5410, RZ ;  /* 0x0000541003037816 */ /* 0x000fca00000000ff */
[----:B------:R-:W-:Y:S01]  /*bbd0*/  STG.E desc[UR36][R16.64], R3 ;  /* 0x0000000310007986 */ /* 0x000fe2000c101924 */
[----:B------:R-:W-:Y:S05]  /*bbe0*/  EXIT ;  /* 0x000000000000794d */ /* 0x000fea0003800000 */
.L_x_7504:
[----:B------:R-:W-:-:S06]  /*bbf0*/  LOP3.LUT R3, R3, 0xff, RZ, 0xc0, !PT ;  /* 0x000000ff03037812 */ /* 0x000fcc00078ec0ff */
[----:B------:R-:W0:Y:S02]  /*bc00*/  I2F.F64.U16 R2, R3 ;  /* 0x0000000300027312 */ /* 0x000e240000101800 */
[----:B0-----:R-:W-:Y:S01]  /*bc10*/  STG.E.64 desc[UR36][R16.64], R2 ;  /* 0x0000000210007986 */ /* 0x001fe2000c101b24 */
[----:B------:R-:W-:Y:S05]  /*bc20*/  EXIT ;  /* 0x000000000000794d */ /* 0x000fea0003800000 */
.L_x_7495:
        /* <DEDUP_REMOVED lines=12> */
.L_x_7508:
[----:B------:R-:W-:Y:S02]  /*bcf0*/  LOP3.LUT R4, R3, 0xff, RZ, 0xc0, !PT ;  /* 0x000000ff03047812 */ /* 0x000fe400078ec0ff */
[----:B------:R-:W-:-:S04]  /*bd00*/  CS2R R6, SRZ ;  /* 0x0000000000067805 */ /* 0x000fc8000001ff00 */
[----:B------:R-:W0:Y:S02]  /*bd10*/  I2F.F64.U16 R4, R4 ;  /* 0x0000000400047312 */ /* 0x000e240000101800 */
[----:B0-----:R-:W-:Y:S01]  /*bd20*/  STG.E.128 desc[UR36][R16.64], R4 ;  /* 0x0000000410007986 */ /* 0x001fe2000c101d24 */
[----:B------:R-:W-:Y:S05]  /*bd30*/  EXIT ;  /* 0x000000000000794d */ /* 0x000fea0003800000 */
.L_x_7507:
        /* <DEDUP_REMOVED lines=22> */
.L_x_7512:
[----:B------:R-:W-:Y:S05]  /*bea0*/  BSYNC B0 ;  /* 0x0000000000007941 */ /* 0x000fea0003800000 */
.L_x_7511:
[----:B------:R-:W-:-:S05]  /*beb0*/  LOP3.LUT R3, R0, R3, RZ, 0xfc, !PT ;  /* 0x0000000300037212 */ /* 0x000fca00078efcff */
[----:B------:R-:W-:Y:S01]  /*bec0*/  STG.E.U8 desc[UR36][R16.64], R3 ;  /* 0x0000000310007986 */ /* 0x000fe2000c101124 */
[----:B------:R-:W-:Y:S05]  /*bed0*/  EXIT ;  /* 0x000000000000794d */ /* 0x000fea0003800000 */
.L_x_7510:
        /* <DEDUP_REMOVED lines=14> */
.L_x_7514:
[----:B------:R-:W-:Y:S01]  /*bfc0*/  IMAD.MOV.U32 R0, RZ, RZ, 0x7f ;  /* 0x0000007fff007424 */ /* 0x000fe200078e00ff */
[----:B------:R-:W-:-:S04]  /*bfd0*/  ISETP.GT.U32.AND P0, PT, R2, 0x7f800000, PT ;  /* 0x7f8000000200780c */ /* 0x000fc80003f04070 */
[----:B------:R-:W-:-:S09]  /*bfe0*/  SEL R0, R0, 0x7c, P0 ;  /* 0x0000007c00007807 */ /* 0x000fd20000000000 */
.L_x_7515:
[----:B------:R-:W-:Y:S05]  /*bff0*/  BSYNC B0 ;  /* 0x0000000000007941 */ /* 0x000fea0003800000 */
.L_x_7513:
[----:B------:R-:W-:-:S04]  /*c000*/  LOP3.LUT R2, R3, 0x80000000, RZ, 0xc0, !PT ;  /* 0x8000000003027812 */ /* 0x000fc800078ec0ff */
[----:B------:R-:W-:-:S04]  /*c010*/  SHF.R.U32.HI R3, RZ, 0x18, R2 ;  /* 0x00000018ff037819 */ /* 0x000fc80000011602 */
[----:B------:R-:W-:-:S05]  /*c020*/  LOP3.LUT R3, R0, R3, RZ, 0xfc, !PT ;  /* 0x0000000300037212 */ /* 0x000fca00078efcff */
[----:B------:R-:W-:Y:S01]  /*c030*/  STG.E.U8 desc[UR36][R16.64], R3 ;  /* 0x0000000310007986 */ /* 0x000fe2000c101124 */
[----:B------:R-:W-:Y:S05]  /*c040*/  EXIT ;  /* 0x000000000000794d */ /* 0x000fea0003800000 */
.L_x_7509:
[----:B------:R-:W-:-:S04]  /*c050*/  LOP3.LUT R3, R3, 0xff, RZ, 0xc0, !PT ;  /* 0x000000ff03037812 */ /* 0x000fc800078ec0ff */
[----:B------:R-:W0:Y:S02]  /*c060*/  I2F.U16 R0, R3 ;  /* 0x0000000300007306 */ /* 0x000e240000101000 */
[----:B0-----:R-:W-:-:S05]  /*c070*/  F2FP.BF16.F32.PACK_AB R0, RZ, R0 ;  /* 0x00000000ff00723e */ /* 0x001fca00000010ff */
[----:B------:R-:W-:Y:S01]  /*c080*/  STG.E.U16 desc[UR36][R16.64], R0 ;  /* 0x0000000010007986 */ /* 0x000fe2000c101524 */
[----:B------:R-:W-:Y:S05]  /*c090*/  EXIT ;  /* 0x000000000000794d */ /* 0x000fea0003800000 */
.L_x_7506:
        /* <DEDUP_REMOVED lines=9> */
[----:B------:R-:W-:Y:S01]  /*c130*/  STG.E.U16 desc[UR36][R16.64], R3 ;  /* 0x0000000310007986 */ /* 0x000fe2000c101524 */
[----:B------:R-:W-:Y:S05]  /*c140*/  EXIT ;  /* 0x000000000000794d */ /* 0x000fea0003800000 */
.L_x_7518:
        /* <DEDUP_REMOVED lines=18> */
.L_x_7521:
[----:B------:R-:W-:-:S04]  /*c270*/  LOP3.LUT R2, R3, 0x80000000, RZ, 0xc0, !PT ;  /* 0x8000000003027812 */ /* 0x000fc800078ec0ff */
[----:B------:R-:W-:-:S04]  /*c280*/  SHF.R.U32.HI R3, RZ, 0x18, R2 ;  /* 0x00000018ff037819 */ /* 0x000fc80000011602 */
[----:B------:R-:W-:-:S04]  /*c290*/  LOP3.LUT R0, R0, R3, RZ, 0xfc, !PT ;  /* 0x0000000300007212 */ /* 0x000fc800078efcff */
[----:B------:R-:W-:-:S07]  /*c2a0*/  PRMT R8, R0, 0x7610, R8 ;  /* 0x0000761000087816 */ /* 0x000fce0000000008 */
.L_x_7520:
[----:B------:R-:W-:Y:S05]  /*c2b0*/  BSYNC B0 ;  /* 0x0000000000007941 */ /* 0x000fea0003800000 */
.L_x_7519:
[----:B------:R-:W-:Y:S01]  /*c2c0*/  STG.E.U8 desc[UR36][R16.64], R8 ;  /* 0x0000000810007986 */ /* 0x000fe2000c101124 */
[----:B------:R-:W-:Y:S05]  /*c2d0*/  EXIT ;  /* 0x000000000000794d */ /* 0x000fea0003800000 */
.L_x_7517:
        /* <DEDUP_REMOVED lines=18> */
.L_x_7524:
[----:B------:R-:W-:-:S04]  /*c400*/  LOP3.LUT R2, R3, 0x80000000, RZ, 0xc0, !PT ;  /* 0x8000000003027812 */ /* 0x000fc800078ec0ff */
[----:B------:R-:W-:-:S04]  /*c410*/  SHF.R.U32.HI R3, RZ, 0x18, R2 ;  /* 0x00000018ff037819 */ /* 0x000fc80000011602 */
[----:B------:R-:W-:-:S04]  /*c420*/  LOP3.LUT R0, R0, R3, RZ, 0xfc, !PT ;  /* 0x0000000300007212 */ /* 0x000fc800078efcff */
[----:B------:R-:W-:-:S07]  /*c430*/  PRMT R8, R0, 0x7610, R8 ;  /* 0x0000761000087816 */ /* 0x000fce0000000008 */
.L_x_7523:
[----:B------:R-:W-:Y:S05]  /*c440*/  BSYNC B0 ;  /* 0x0000000000007941 */ /* 0x000fea0003800000 */
.L_x_7522:
[----:B------:R-:W-:Y:S01]  /*c450*/  STG.E.U8 desc[UR36][R16.64], R8 ;  /* 0x0000000810007986 */ /* 0x000fe2000c101124 */
[----:B------:R-:W-:Y:S05]  /*c460*/  EXIT ;  /* 0x000000000000794d */ /* 0x000fea0003800000 */
.L_x_7516:
        /* <DEDUP_REMOVED lines=23> */
.L_x_7499:
        /* <DEDUP_REMOVED lines=16> */
.L_x_7527:
[----:B------:R-:W-:Y:S05]  /*c6e0*/  EXIT ;  /* 0x000000000000794d */ /* 0x000fea0003800000 */
.L_x_7526:
[----:B------:R-:W-:Y:S01]  /*c6f0*/  LOP3.LUT R2, R3, 0xff, RZ, 0xc0, !PT ;  /* 0x000000ff03027812 */ /* 0x000fe200078ec0ff */
[----:B------:R-:W-:-:S05]  /*c700*/  IMAD.MOV.U32 R3, RZ, RZ, RZ ;  /* 0x000000ffff037224 */ /* 0x000fca00078e00ff */
[----:B------:R-:W-:Y:S01]  /*c710*/  STG.E.64 desc[UR36][R16.64], R2 ;  /* 0x0000000210007986 */ /* 0x000fe2000c101b24 */
[----:B------:R-:W-:Y:S05]  /*c720*/  EXIT ;  /* 0x000000000000794d */ /* 0x000fea0003800000 */
.L_x_7525:
[----:B------:R-:W-:-:S05]  /*c730*/  LOP3.LUT R3, R3, 0xff, RZ, 0xc0, !PT ;  /* 0x000000ff03037812 */ /* 0x000fca00078ec0ff */
[----:B------:R-:W-:Y:S01]  /*c740*/  STG.E desc[UR36][R16.64], R3 ;  /* 0x0000000310007986 */ /* 0x000fe2000c101924 */
[----:B------:R-:W-:Y:S05]  /*c750*/  EXIT ;  /* 0x000000000000794d */ /* 0x000fea0003800000 */
.L_x_7528:
        /* <DEDUP_REMOVED lines=10> */
.L_x_26190:


//--------------------- .text._ZN2at6native27unrolled_elementwise_kernelINS0_13AUnaryFunctorIhhhNS0_17BitwiseXorFunctorIhEEEESt5arrayIPcLm2EELi4E23TrivialOffsetCalculatorILi1EjESA_NS0_6memory12LoadWithCastILi1EEENSB_13StoreWithCastILi1EEEEEviT_T0_T2_T3_T4_T5_ --------------------------
	.section	.text._ZN2at6native27unrolled_elementwise_kernelINS0_13AUnaryFunctorIhhhNS0_17BitwiseXorFunctorIhEEEESt5arrayIPcLm2EELi4E23TrivialOffsetCalculatorILi1EjESA_NS0_6memory12LoadWithCastILi1EEENSB_13StoreWithCastILi1EEEEEviT_T0_T2_T3_T4_T5_,"ax",@progbits
	.align	128
        .global         _ZN2at6native27unrolled_elementwise_kernelINS0_13AUnaryFunctorIhhhNS0_17BitwiseXorFunctorIhEEEESt5arrayIPcLm2EELi4E23TrivialOffsetCalculatorILi1EjESA_NS0_6memory12LoadWithCastILi1EEENSB_13StoreWithCastILi1EEEEEviT_T0_T2_T3_T4_T5_
        .type           _ZN2at6native27unrolled_elementwise_kernelINS0_13AUnaryFunctorIhhhNS0_17BitwiseXorFunctorIhEEEESt5arrayIPcLm2EELi4E23TrivialOffsetCalculatorILi1EjESA_NS0_6memory12LoadWithCastILi1EEENSB_13StoreWithCastILi1EEEEEviT_T0_T2_T3_T4_T5_,@function
        .size           _ZN2at6native27unrolled_elementwise_kernelINS0_13AUnaryFunctorIhhhNS0_17BitwiseXorFunctorIhEEEESt5arrayIPcLm2EELi4E23TrivialOffsetCalculatorILi1EjESA_NS0_6memory12LoadWithCastILi1EEENSB_13StoreWithCastILi1EEEEEviT_T0_T2_T3_T4_T5_,(.L_x_26191 - _ZN2at6native27unrolled_elementwise_kernelINS0_13AUnaryFunctorIhhhNS0_17BitwiseXorFunctorIhEEEESt5arrayIPcLm2EELi4E23TrivialOffsetCalculatorILi1EjESA_NS0_6memory12LoadWithCastILi1EEENSB_13StoreWithCastILi1EEEEEviT_T0_T2_T3_T4_T5_)
        .other          _ZN2at6native27unrolled_elementwise_kernelINS0_13AUnaryFunctorIhhhNS0_17BitwiseXorFunctorIhEEEESt5arrayIPcLm2EELi4E23TrivialOffsetCalculatorILi1EjESA_NS0_6memory12LoadWithCastILi1EEENSB_13StoreWithCastILi1EEEEEviT_T0_T2_T3_T4_T5_,@"STO_CUDA_ENTRY STV_DEFAULT"
_ZN2at6native27unrolled_elementwise_kernelINS0_13AUnaryFunctorIhhhNS0_17BitwiseXorFunctorIhEEEESt5arrayIPcLm2EELi4E23TrivialOffsetCalculatorILi1EjESA_NS0_6memory12LoadWithCastILi1EEENSB_13StoreWithCastILi1EEEEEviT_T0_T2_T3_T4_T5_:
.text._ZN2at6native27unrolled_elementwise_kernelINS0_13AUnaryFunctorIhhhNS0_17BitwiseXorFunctorIhEEEESt5arrayIPcLm2EELi4E23TrivialOffsetCalculatorILi1EjESA_NS0_6memory12LoadWithCastILi1EEENSB_13StoreWithCastILi1EEEEEviT_T0_T2_T3_T4_T5_:
        /* <DEDUP_REMOVED lines=31> */
.L_x_7534:
[----:B------:R3:W5:Y:S01]  /*01f0*/  LDG.E.U8 R26, desc[UR36][R4.64] ;  /* 0x00000024041a7981 */ /* 0x000762000c1e1100 */
[----:B------:R-:W-:Y:S05]  /*0200*/  BRA `(.L_x_7536) ;  /* 0x0000000c00687947 */ /* 0x000fea0003800000 */
.L_x_7533:
        /* <DEDUP_REMOVED lines=8> */
.L_x_7538:
[----:B------:R1:W5:Y:S01]  /*0290*/  LDG.E.U8 R26, desc[UR36][R4.64] ;  /* 0x00000024041a7981 */ /* 0x000362000c1e1100 */
[----:B------:R-:W-:Y:S05]  /*02a0*/  BRA `(.L_x_7536) ;  /* 0x0000000c00407947 */ /* 0x000fea0003800000 */
.L_x_7537:
[----:B------:R2:W5:Y:S01]  /*02b0*/  LDG.E.U16 R26, desc[UR36][R4.64] ;  /* 0x00000024041a7981 */ /* 0x000562000c1e1500 */
[----:B------:R-:W-:Y:S05]  /*02c0*/  BRA `(.L_x_7536) ;  /* 0x0000000c00387947 */ /* 0x000fea0003800000 */
.L_x_7532:
        /* <DEDUP_REMOVED lines=10> */
.L_x_7540:
[----:B------:R-:W2:Y:S02]  /*0370*/  LDG.E.U16 R2, desc[UR36][R4.64] ;  /* 0x0000002404027981 */ /* 0x000ea4000c1e1500 */
[----:B--2---:R-:W-:-:S06]  /*0380*/  HADD2.F32 R2, -RZ, R2.H0_H0 ;  /* 0x20000002ff027230 */ /* 0x004fcc0000004100 */
[----:B------:R-:W0:Y:S02]  /*0390*/  F2I.S64.TRUNC R2, R2 ;  /* 0x0000000200027311 */ /* 0x000e24000020d900 */
[----:B0-----:R-:W-:Y:S01]  /*03a0*/  PRMT R26, R2, 0x7610, R26 ;  /* 0x00007610021a7816 */ /* 0x001fe2000000001a */
[----:B------:R-:W-:Y:S06]  /*03b0*/  BRA `(.L_x_7536) ;  /* 0x0000000800fc7947 */ /* 0x000fec0003800000 */
.L_x_7539:
        /* <DEDUP_REMOVED lines=10> */
.L_x_7542:
[----:B------:R-:W2:Y:S02]  /*0460*/  LDG.E.U16 R4, desc[UR36][R4.64] ;  /* 0x0000002404047981 */ /* 0x000ea4000c1e1500 */
[----:B--2---:R-:W-:-:S06]  /*0470*/  HADD2.F32 R2, -RZ, R4.H0_H0 ;  /* 0x20000004ff027230 */ /* 0x004fcc0000004100 */
[----:B------:R-:W0:Y:S02]  /*0480*/  F2I.S64.TRUNC R2, R2 ;  /* 0x0000000200027311 */ /* 0x000e24000020d900 */
[----:B0-----:R-:W-:Y:S01]  /*0490*/  PRMT R26, R2, 0x7610, R26 ;  /* 0x00007610021a7816 */ /* 0x001fe2000000001a */
[----:B------:R-:W-:Y:S06]  /*04a0*/  BRA `(.L_x_7536) ;  /* 0x0000000800c07947 */ /* 0x000fec0003800000 */
.L_x_7541:
[----:B------:R-:W2:Y:S02]  /*04b0*/  LDG.E.64 R2, desc[UR36][R4.64] ;  /* 0x0000002404027981 */ /* 0x000ea4000c1e1b00 */
[----:B--2---:R-:W0:Y:S02]  /*04c0*/  F2I.S64.F64.TRUNC R2, R2 ;  /* 0x0000000200027311 */ /* 0x004e24000030d900 */
[----:B0-----:R-:W-:Y:S01]  /*04d0*/  PRMT R26, R2, 0x7610, R26 ;  /* 0x00007610021a7816 */ /* 0x001fe2000000001a */
[----:B------:R-:W-:Y:S06]  /*04e0*/  BRA `(.L_x_7536) ;  /* 0x0000000800b07947 */ /* 0x000fec0003800000 */
.L_x_7531:
        /* <DEDUP_REMOVED lines=12> */
.L_x_7545:
[----:B------:R-:W2:Y:S02]  /*05b0*/  LDG.E.64 R4, desc[UR36][R4.64] ;  /* 0x0000002404047981 */ /* 0x000ea4000c1e1b00 */
[----:B--2---:R-:W0:Y:S02]  /*05c0*/  F2I.S64.F64.TRUNC R2, R4 ;  /* 0x0000000400027311 */ /* 0x004e24000030d900 */
[----:B0-----:R-:W-:Y:S01]  /*05d0*/  PRMT R26, R2, 0x7610, R26 ;  /* 0x00007610021a7816 */ /* 0x001fe2000000001a */
[----:B------:R-:W-:Y:S06]  /*05e0*/  BRA `(.L_x_7536) ;  /* 0x0000000800707947 */ /* 0x000fec0003800000 */
.L_x_7544:
        /* <DEDUP_REMOVED lines=28> */
.L_x_7547:
        /* <DEDUP_REMOVED lines=16> */
.L_x_7546:
[----:B------:R-:W2:Y:S02]  /*08b0*/  LDG.E.U16 R2, desc[UR36][R4.64] ;  /* 0x0000002404027981 */ /* 0x000ea4000c1e1500 */
[----:B--2---:R-:W-:-:S06]  /*08c0*/  IMAD.U32 R2, R2, 0x10000, RZ ;  /* 0x0001000002027824 */ /* 0x004fcc00078e00ff */
[----:B------:R-:W0:Y:S02]  /*08d0*/  F2I.S64.TRUNC R2, R2 ;  /* 0x0000000200027311 */ /* 0x000e24000020d900 */
[----:B0-----:R-:W-:Y:S01]  /*08e0*/  PRMT R26, R2, 0x7610, R26 ;  /* 0x00007610021a7816 */ /* 0x001fe2000000001a */
[----:B------:R-:W-:Y:S06]  /*08f0*/  BRA `(.L_x_7536) ;  /* 0x0000000400ac7947 */ /* 0x000fec0003800000 */
.L_x_7543:
        /* <DEDUP_REMOVED lines=10> */
.L_x_7550:
        /* <DEDUP_REMOVED lines=21> */
.L_x_7554:
[----:B------:R-:W-:Y:S05]  /*0af0*/  BSYNC B1 ;  /* 0x0000000000017941 */ /* 0x000fea0003800000 */
.L_x_7553:
[----:B------:R-:W-:Y:S01]  /*0b00*/  IMAD.SHL.U32 R2, R2, 0x100000, RZ ;  /* 0x0010000002027824 */ /* 0x000fe200078e00ff */
[----:B------:R-:W-:-:S04]  /*0b10*/  LEA R3, R0, 0x3b800000, 0x17 ;  /* 0x3b80000000037811 */ /* 0x000fc800078eb8ff */
[----:B------:R-:W-:-:S07]  /*0b20*/  LOP3.LUT R2, R3, R2, R4, 0xfe, !PT ;  /* 0x0000000203027212 */ /* 0x000fce00078efe04 */
.L_x_7552:
[----:B------:R-:W-:Y:S05]  /*0b30*/  BSYNC B0 ;  /* 0x0000000000007941 */ /* 0x000fea0003800000 */
.L_x_7551:
[----:B------:R-:W0:Y:S02]  /*0b40*/  F2I.S64.TRUNC R2, R2 ;  /* 0x0000000200027311 */ /* 0x000e24000020d900 */
[----:B0-----:R-:W-:Y:S01]  /*0b50*/  PRMT R26, R2, 0x7610, R26 ;  /* 0x00007610021a7816 */ /* 0x001fe2000000001a */
[----:B------:R-:W-:Y:S06]  /*0b60*/  BRA `(.L_x_7536) ;  /* 0x0000000400107947 */ /* 0x000fec0003800000 */
.L_x_7549:
        /* <DEDUP_REMOVED lines=21> */
.L_x_7558:
[----:B------:R-:W-:Y:S05]  /*0cc0*/  BSYNC B1 ;  /* 0x0000000000017941 */ /* 0x000fea0003800000 */
.L_x_7557:
[----:B------:R-:W-:Y:S01]  /*0cd0*/  IMAD.SHL.U32 R2, R2, 0x200000, RZ ;  /* 0x0020000002027824 */ /* 0x000fe200078e00ff */
[----:B------:R-:W-:-:S04]  /*0ce0*/  LEA R3, R0, 0x37800000, 0x17 ;  /* 0x3780000000037811 */ /* 0x000fc800078eb8ff */
[----:B------:R-:W-:-:S07]  /*0cf0*/  LOP3.LUT R2, R3, R2, R4, 0xfe, !PT ;  /* 0x0000000203027212 */ /* 0x000fce00078efe04 */
.L_x_7556:
[----:B------:R-:W-:Y:S05]  /*0d00*/  BSYNC B0 ;  /* 0x0000000000007941 */ /* 0x000fea0003800000 */
.L_x_7555:
[----:B------:R-:W0:Y:S02]  /*0d10*/  F2I.S64.TRUNC R2, R2 ;  /* 0x0000000200027311 */ /* 0x000e24000020d900 */
[----:B0-----:R-:W-:Y:S01]  /*0d20*/  PRMT R26, R2, 0x7610, R26 ;  /* 0x00007610021a7816 */ /* 0x001fe2000000001a */
[----:B------:R-:W-:Y:S06]  /*0d30*/  BRA `(.L_x_7536) ;  /* 0x00000000009c7947 */ /* 0x000fec0003800000 */
.L_x_7548:
        /* <DEDUP_REMOVED lines=14> */
.L_x_7562:
[----:B------:R-:W-:Y:S05]  /*0e20*/  BSYNC B0 ;  /* 0x0000000000007941 */ /* 0x000fea0003800000 */
.L_x_7561:
[----:B------:R-:W0:Y:S02]  /*0e30*/  F2I.S64.TRUNC R2, R2 ;  /* 0x0000000200027311 */ /* 0x000e24000020d900 */
[----:B0-----:R-:W-:Y:S01]  /*0e40*/  PRMT R26, R2, 0x7610, R26 ;  /* 0x00007610021a7816 */ /* 0x001fe2000000001a */
[----:B------:R-:W-:Y:S06]  /*0e50*/  BRA `(.L_x_7536) ;  /* 0x0000000000547947 */ /* 0x000fec0003800000 */
.L_x_7535:
        /* <DEDUP_REMOVED lines=16> */
.L_x_7563:
[----:B------:R-:W-:Y:S01]  /*0f60*/  PRMT R26, RZ, 0x7610, R26 ;  /* 0x00007610ff1a7816 */ /* 0x000fe2000000001a */
[----:B------:R-:W-:Y:S06]  /*0f70*/  BRA `(.L_x_7536) ;  /* 0x00000000000c7947 */ /* 0x000fec0003800000 */
.L_x_7560:
[----:B------:R0:W5:Y:S01]  /*0f80*/  LDG.E.U8 R26, desc[UR36][R4.64] ;  /* 0x00000024041a7981 */ /* 0x000162000c1e1100 */
[----:B------:R-:W-:Y:S05]  /*0f90*/  BRA `(.L_x_7536) ;  /* 0x0000000000047947 */ /* 0x000fea0003800000 */
.L_x_7559:
[----:B------:R0:W5:Y:S02]  /*0fa0*/  LDG.E.U8 R26, desc[UR36][R4.64] ;  /* 0x00000024041a7981 */ /* 0x000164000c1e1100 */
.L_x_7536:
[----:B------:R-:W1:Y:S02]  /*0fb0*/  S2R R17, SR_TID.X ;  /* 0x0000000000117919 */ /* 0x000e640000002100 */
[----:B-1----:R-:W-:-:S07]  /*0fc0*/  VIADD R17, R17, 0x80 ;  /* 0x0000008011117836 */ /* 0x002fce0000000000 */
.L_x_7530:
[----:B------:R-:W-:Y:S05]  /*0fd0*/  BSYNC B6 ;  /* 0x0000000000067941 */ /* 0x000fea0003800000 */
.L_x_7529:
        /* <DEDUP_REMOVED lines=23> */
.L_x_7569:
[----:B------:R0:W5:Y:S01]  /*1150*/  LDG.E.U8 R18, desc[UR36][R4.64] ;  /* 0x0000002404127981 */ /* 0x000162000c1e1100 */
[----:B------:R-:W-:Y:S05]  /*1160*/  BRA `(.L_x_7571) ;  /* 0x0000000c00647947 */ /* 0x000fea0003800000 */
.L_x_7568:
        /* <DEDUP_REMOVED lines=8> */
.L_x_7573:
[----:B------:R4:W5:Y:S01]  /*11f0*/  LDG.E.U8 R18, desc[UR36][R4.64] ;  /* 0x0000002404127981 */ /* 0x000962000c1e1100 */
[----:B------:R-:W-:Y:S05]  /*1200*/  BRA `(.L_x_7571) ;  /* 0x0000000c003c7947 */ /* 0x000fea0003800000 */
.L_x_7572:
[----:B------:R0:W5:Y:S01]  /*1210*/  LDG.E.U16 R18, desc[UR36][R4.64] ;  /* 0x0000002404127981 */ /* 0x000162000c1e1500 */
[----:B------:R-:W-:Y:S05]  /*1220*/  BRA `(.L_x_7571) ;  /* 0x0000000c00347947 */ /* 0x000fea0003800000 */
.L_x_7567:
        /* <DEDUP_REMOVED lines=10> */
.L_x_7575:
[----:B------:R-:W2:Y:S02]  /*12d0*/  LDG.E.U16 R2, desc[UR36][R4.64] ;  /* 0x0000002404027981 */ /* 0x000ea4000c1e1500 */
[----:B--2---:R-:W-:-:S06]  /*12e0*/  HADD2.F32 R2, -RZ, R2.H0_H0 ;  /* 0x20000002ff027230 */ /* 0x004fcc0000004100 */
[----:B------:R-:W0:Y:S02]  /*12f0*/  F2I.S64.TRUNC R2, R2 ;  /* 0x0000000200027311 */ /* 0x000e24000020d900 */
[----:B0-----:R-:W-:Y:S01]  /*1300*/  PRMT R18, R2, 0x7610, R18 ;  /* 0x0000761002127816 */ /* 0x001fe20000000012 */
[----:B------:R-:W-:Y:S06]  /*1310*/  BRA `(.L_x_7571) ;  /* 0x0000000800f87947 */ /* 0x000fec0003800000 */
.L_x_7574:
        /* <DEDUP_REMOVED lines=10> */
.L_x_7577:
[----:B------:R-:W2:Y:S02]  /*13c0*/  LDG.E.U16 R4, desc[UR36][R4.64] ;  /* 0x0000002404047981 */ /* 0x000ea4000c1e1500 */
[----:B--2---:R-:W-:-:S06]  /*13d0*/  HADD2.F32 R2, -RZ, R4.H0_H0 ;  /* 0x20000004ff027230 */ /* 0x004fcc0000004100 */
[----:B------:R-:W0:Y:S02]  /*13e0*/  F2I.S64.TRUNC R2, R2 ;  /* 0x0000000200027311 */ /* 0x000e24000020d900 */
[----:B0-----:R-:W-:Y:S01]  /*13f0*/  PRMT R18, R2, 0x7610, R18 ;  /* 0x0000761002127816 */ /* 0x001fe20000000012 */
[----:B------:R-:W-:Y:S06]  /*1400*/  BRA `(.L_x_7571) ;  /* 0x0000000800bc7947 */ /* 0x000fec0003800000 */
.L_x_7576:
[----:B------:R-:W2:Y:S02]  /*1410*/  LDG.E.64 R2, desc[UR36][R4.64] ;  /* 0x0000002404027981 */ /* 0x000ea4000c1e1b00 */
[----:B--2---:R-:W0:Y:S02]  /*1420*/  F2I.S64.F64.TRUNC R2, R2 ;  /* 0x0000000200027311 */ /* 0x004e24000030d900 */
[----:B0-----:R-:W-:Y:S01]  /*1430*/  PRMT R18, R2, 0x7610, R18 ;  /* 0x0000761002127816 */ /* 0x001fe20000000012 */
[----:B------:R-:W-:Y:S06]  /*1440*/  BRA `(.L_x_7571) ;  /* 0x0000000800ac7947 */ /* 0x000fec0003800000 */
.L_x_7566:
        /* <DEDUP_REMOVED lines=12> */
.L_x_7580:
[----:B------:R-:W2:Y:S02]  /*1510*/  LDG.E.64 R4, desc[UR36][R4.64] ;  /* 0x0000002404047981 */ /* 0x000ea4000c1e1b00 */
[----:B--2---:R-:W0:Y:S02]  /*1520*/  F2I.S64.F64.TRUNC R2, R4 ;  /* 0x0000000400027311 */ /* 0x004e24000030d900 */
[----:B0-----:R-:W-:Y:S01]  /*1530*/  PRMT R18, R2, 0x7610, R18 ;  /* 0x0000761002127816 */ /* 0x001fe20000000012 */
[----:B------:R-:W-:Y:S06]  /*1540*/  BRA `(.L_x_7571) ;  /* 0x00000008006c7947 */ /* 0x000fec0003800000 */
.L_x_7579:
        /* <DEDUP_REMOVED lines=28> */
.L_x_7582:
        /* <DEDUP_REMOVED lines=15> */
.L_x_7581:
[----:B------:R-:W2:Y:S02]  /*1800*/  LDG.E.U16 R2, desc[UR36][R4.64] ;  /* 0x0000002404027981 */ /* 0x000ea4000c1e1500 */
[----:B--2---:R-:W-:-:S06]  /*1810*/  IMAD.U32 R2, R2, 0x10000, RZ ;  /* 0x0001000002027824 */ /* 0x004fcc00078e00ff */
[----:B------:R-:W0:Y:S02]  /*1820*/  F2I.S64.TRUNC R2, R2 ;  /* 0x0000000200027311 */ /* 0x000e24000020d900 */
[----:B0-----:R-:W-:Y:S01]  /*1830*/  PRMT R18, R2, 0x7610, R18 ;  /* 0x0000761002127816 */ /* 0x001fe20000000012 */
[----:B------:R-:W-:Y:S06]  /*1840*/  BRA `(.L_x_7571) ;  /* 0x0000000400ac7947 */ /* 0x000fec0003800000 */
.L_x_7578:
        /* <DEDUP_REMOVED lines=10> */
.L_x_7585:
        /* <DEDUP_REMOVED lines=21> */
.L_x_7589:
[----:B------:R-:W-:Y:S05]  /*1a40*/  BSYNC B1 ;  /* 0x0000000000017941 */ /* 0x000fea0003800000 */
.L_x_7588:
[----:B------:R-:W-:Y:S01]  /*1a50*/  IMAD.SHL.U32 R2, R2, 0x100000, RZ ;  /* 0x0010000002027824 */ /* 0x000fe200078e00ff */
[----:B------:R-:W-:-:S04]  /*1a60*/  LEA R3, R0, 0x3b800000, 0x17 ;  /* 0x3b80000000037811 */ /* 0x000fc800078eb8ff */
[----:B------:R-:W-:-:S07]  /*1a70*/  LOP3.LUT R2, R3, R2, R4, 0xfe, !PT ;  /* 0x0000000203027212 */ /* 0x000fce00078efe04 */
.L_x_7587:
[----:B------:R-:W-:Y:S05]  /*1a80*/  BSYNC B0 ;  /* 0x0000000000007941 */ /* 0x000fea0003800000 */
.L_x_7586:
[----:B------:R-:W0:Y:S02]  /*1a90*/  F2I.S64.TRUNC R2, R2 ;  /* 0x0000000200027311 */ /* 0x000e24000020d900 */
[----:B0-----:R-:W-:Y:S01]  /*1aa0*/  PRMT R18, R2, 0x7610, R18 ;  /* 0x0000761002127816 */ /* 0x001fe20000000012 */
[----:B------:R-:W-:Y:S06]  /*1ab0*/  BRA `(.L_x_7571) ;  /* 0x0000000400107947 */ /* 0x000fec0003800000 */
.L_x_7584:
        /* <DEDUP_REMOVED lines=21> */
.L_x_7593:
[----:B------:R-:W-:Y:S05]  /*1c10*/  BSYNC B1 ;  /* 0x0000000000017941 */ /* 0x000fea0003800000 */
.L_x_7592:
[----:B------:R-:W-:Y:S01]  /*1c20*/  IMAD.SHL.U32 R2, R2, 0x200000, RZ ;  /* 0x0020000002027824 */ /* 0x000fe200078e00ff */
[----:B------:R-:W-:-:S04]  /*1c30*/  LEA R3, R0, 0x37800000, 0x17 ;  /* 0x3780000000037811 */ /* 0x000fc800078eb8ff */
[----:B------:R-:W-:-:S07]  /*1c40*/  LOP3.LUT R2, R3, R2, R4, 0xfe, !PT ;  /* 0x0000000203027212 */ /* 0x000fce00078efe04 */
.L_x_7591:
[----:B------:R-:W-:Y:S05]  /*1c50*/  BSYNC B0 ;  /* 0x0000000000007941 */ /* 0x000fea0003800000 */
.L_x_7590:
[----:B------:R-:W0:Y:S02]  /*1c60*/  F2I.S64.TRUNC R2, R2 ;  /* 0x0000000200027311 */ /* 0x000e24000020d900 */
[----:B0-----:R-:W-:Y:S01]  /*1c70*/  PRMT R18, R2, 0x7610, R18 ;  /* 0x0000761002127816 */ /* 0x001fe20000000012 */
[----:B------:R-:W-:Y:S06]  /*1c80*/  BRA `(.L_x_7571) ;  /* 0x00000000009c7947 */ /* 0x000fec0003800000 */
.L_x_7583:
        /* <DEDUP_REMOVED lines=14> */
.L_x_7597:
[----:B------:R-:W-:Y:S05]  /*1d70*/  BSYNC B0 ;  /* 0x0000000000007941 */ /* 0x000fea0003800000 */
.L_x_7596:
[----:B------:R-:W0:Y:S02]  /*1d80*/  F2I.S64.TRUNC R2, R2 ;  /* 0x0000000200027311 */ /* 0x000e24000020d900 */
[----:B0-----:R-:W-:Y:S01]  /*1d90*/  PRMT R18, R2, 0x7610, R18 ;  /* 0x0000761002127816 */ /* 0x001fe20000000012 */
[----:B------:R-:W-:Y:S06]  /*1da0*/  BRA `(.L_x_7571) ;  /* 0x0000000000547947 */ /* 0x000fec0003800000 */
.L_x_7570:
        /* <DEDUP_REMOVED lines=16> */
.L_x_7598:
[----:B------:R-:W-:Y:S01]  /*1eb0*/  PRMT R18, RZ, 0x7610, R18 ;  /* 0x00007610ff127816 */ /* 0x000fe20000000012 */
[----:B------:R-:W-:Y:S06]  /*1ec0*/  BRA `(.L_x_7571) ;  /* 0x00000000000c7947 */ /* 0x000fec0003800000 */
.L_x_7595:
[----:B------:R1:W5:Y:S01]  /*1ed0*/  LDG.E.U8 R18, desc[UR36][R4.64] ;  /* 0x0000002404127981 */ /* 0x000362000c1e1100 */
[----:B------:R-:W-:Y:S05]  /*1ee0*/  BRA `(.L_x_7571) ;  /* 0x0000000000047947 */ /* 0x000fea0003800000 */
.L_x_7594:
[----:B------:R0:W5:Y:S02]  /*1ef0*/  LDG.E.U8 R18, desc[UR36][R4.64] ;  /* 0x0000002404127981 */ /* 0x000164000c1e1100 */
.L_x_7571:
[----:B------:R-:W-:-:S07]  /*1f00*/  VIADD R17, R17, 0x80 ;  /* 0x0000008011117836 */ /* 0x000fce0000000000 */
.L_x_7565:
[----:B------:R-:W-:Y:S05]  /*1f10*/  BSYNC B6 ;  /* 0x0000000000067941 */ /* 0x000fea0003800000 */
.L_x_7564:
        /* <DEDUP_REMOVED lines=25> */
.L_x_7604:
[----:B------:R0:W5:Y:S01]  /*20b0*/  LDG.E.U8 R24, desc[UR36][R4.64] ;  /* 0x0000002404187981 */ /* 0x000162000c1e1100 */
[----:B------:R-:W-:Y:S05]  /*20c0*/  BRA `(.L_x_7606) ;  /* 0x0000000c00647947 */ /* 0x000fea0003800000 */
.L_x_7603:
        /* <DEDUP_REMOVED lines=8> */
.L_x_7608:
[----:B------:R3:W5:Y:S01]  /*2150*/  LDG.E.U8 R24, desc[UR36][R4.64] ;  /* 0x0000002404187981 */ /* 0x000762000c1e1100 */
[----:B------:R-:W-:Y:S05]  /*2160*/  BRA `(.L_x_7606) ;  /* 0x0000000c003c7947 */ /* 0x000fea0003800000 */
.L_x_7607:
[----:B------:R0:W5:Y:S01]  /*2170*/  LDG.E.U16 R24, desc[UR36][R4.64] ;  /* 0x0000002404187981 */ /* 0x000162000c1e1500 */
[----:B------:R-:W-:Y:S05]  /*2180*/  BRA `(.L_x_7606) ;  /* 0x0000000c00347947 */ /* 0x000fea0003800000 */
.L_x_7602:
        /* <DEDUP_REMOVED lines=10> */
.L_x_7610:
[----:B------:R-:W2:Y:S02]  /*2230*/  LDG.E.U16 R2, desc[UR36][R4.64] ;  /* 0x0000002404027981 */ /* 0x000ea4000c1e1500 */
[----:B--2---:R-:W-:-:S06]  /*2240*/  HADD2.F32 R2, -RZ, R2.H0_H0 ;  /* 0x20000002ff027230 */ /* 0x004fcc0000004100 */
[----:B------:R-:W0:Y:S02]  /*2250*/  F2I.S64.TRUNC R2, R2 ;  /* 0x0000000200027311 */ /* 0x000e24000020d900 */
[----:B0-----:R-:W-:Y:S01]  /*2260*/  PRMT R24, R2, 0x7610, R24 ;  /* 0x0000761002187816 */ /* 0x001fe20000000018 */
[----:B------:R-:W-:Y:S06]  /*2270*/  BRA `(.L_x_7606) ;  /* 0x0000000800f87947 */ /* 0x000fec0003800000 */
.L_x_7609:
        /* <DEDUP_REMOVED lines=10> */
.L_x_7612:
[----:B------:R-:W2:Y:S02]  /*2320*/  LDG.E.U16 R4, desc[UR36][R4.64] ;  /* 0x0000002404047981 */ /* 0x000ea4000c1e1500 */
[----:B--2---:R-:W-:-:S06]  /*2330*/  HADD2.F32 R2, -RZ, R4.H0_H0 ;  /* 0x20000004ff027230 */ /* 0x004fcc0000004100 */
[----:B------:R-:W0:Y:S02]  /*2340*/  F2I.S64.TRUNC R2, R2 ;  /* 0x0000000200027311 */ /* 0x000e24000020d900 */
[----:B0-----:R-:W-:Y:S01]  /*2350*/  PRMT R24, R2, 0x7610, R24 ;  /* 0x0000761002187816 */ /* 0x001fe20000000018 */
[----:B------:R-:W-:Y:S06]  /*2360*/  BRA `(.L_x_7606) ;  /* 0x0000000800bc7947 */ /* 0x000fec0003800000 */
.L_x_7611:
[----:B------:R-:W2:Y:S02]  /*2370*/  LDG.E.64 R2, desc[UR36][R4.64] ;  /* 0x0000002404027981 */ /* 0x000ea4000c1e1b00 */
[----:B--2---:R-:W0:Y:S02]  /*2380*/  F2I.S64.F64.TRUNC R2, R2 ;  /* 0x0000000200027311 */ /* 0x004e24000030d900 */
[----:B0-----:R-:W-:Y:S01]  /*2390*/  PRMT R24, R2, 0x7610, R24 ;  /* 0x0000761002187816 */ /* 0x001fe20000000018 */
[----:B------:R-:W-:Y:S06]  /*23a0*/  BRA `(.L_x_7606) ;  /* 0x0000000800ac7947 */ /* 0x000fec0003800000 */
.L_x_7601:
        /* <DEDUP_REMOVED lines=12> */
.L_x_7615:
[----:B------:R-:W2:Y:S02]  /*2470*/  LDG.E.64 R4, desc[UR36][R4.64] ;  /* 0x0000002404047981 */ /* 0x000ea4000c1e1b00 */
[----:B--2---:R-:W0:Y:S02]  /*2480*/  F2I.S64.F64.TRUNC R2, R4 ;  /* 0x0000000400027311 */ /* 0x004e24000030d900 */
[----:B0-----:R-:W-:Y:S01]  /*2490*/  PRMT R24, R2, 0x7610, R24 ;  /* 0x0000761002187816 */ /* 0x001fe20000000018 */
[----:B------:R-:W-:Y:S06]  /*24a0*/  BRA `(.L_x_7606) ;  /* 0x00000008006c7947 */ /* 0x000fec0003800000 */
.L_x_7614:
        /* <DEDUP_REMOVED lines=28> */
.L_x_7617:
        /* <DEDUP_REMOVED lines=15> */
.L_x_7616:
[----:B------:R-:W2:Y:S02]  /*2760*/  LDG.E.U16 R2, desc[UR36][R4.64] ;  /* 0x0000002404027981 */ /* 0x000ea4000c1e1500 */
[----:B--2---:R-:W-:-:S06]  /*2770*/  IMAD.U32 R2, R2, 0x10000, RZ ;  /* 0x0001000002027824 */ /* 0x004fcc00078e00ff */
[----:B------:R-:W0:Y:S02]  /*2780*/  F2I.S64.TRUNC R2, R2 ;  /* 0x0000000200027311 */ /* 0x000e24000020d900 */
[----:B0-----:R-:W-:Y:S01]  /*2790*/  PRMT R24, R2, 0x7610, R24 ;  /* 0x0000761002187816 */ /* 0x001fe20000000018 */
[----:B------:R-:W-:Y:S06]  /*27a0*/  BRA `(.L_x_7606) ;  /* 0x0000000400ac7947 */ /* 0x000fec0003800000 */
.L_x_7613:
        /* <DEDUP_REMOVED lines=10> */
.L_x_7620:
        /* <DEDUP_REMOVED lines=21> */
.L_x_7624:
[----:B------:R-:W-:Y:S05]  /*29a0*/  BSYNC B1 ;  /* 0x0000000000017941 */ /* 0x000fea0003800000 */
.L_x_7623:
[----:B------:R-:W-:Y:S01]  /*29b0*/  IMAD.SHL.U32 R2, R2, 0x100000, RZ ;  /* 0x0010000002027824 */ /* 0x000fe200078e00ff */
[----:B------:R-:W-:-:S04]  /*29c0*/  LEA R3, R0, 0x3b800000, 0x17 ;  /* 0x3b80000000037811 */ /* 0x000fc800078eb8ff */
[----:B------:R-:W-:-:S07]  /*29d0*/  LOP3.LUT R2, R3, R2, R4, 0xfe, !PT ;  /* 0x0000000203027212 */ /* 0x000fce00078efe04 */
.L_x_7622:
[----:B------:R-:W-:Y:S05]  /*29e0*/  BSYNC B0 ;  /* 0x0000000000007941 */ /* 0x000fea0003800000 */
.L_x_7621:
[----:B------:R-:W0:Y:S02]  /*29f0*/  F2I.S64.TRUNC R2, R2 ;  /* 0x0000000200027311 */ /* 0x000e24000020d900 */
[----:B0-----:R-:W-:Y:S01]  /*2a00*/  PRMT R24, R2, 0x7610, R24 ;  /* 0x0000761002187816 */ /* 0x001fe20000000018 */
[----:B------:R-:W-:Y:S06]  /*2a10*/  BRA `(.L_x_7606) ;  /* 0x0000000400107947 */ /* 0x000fec0003800000 */
.L_x_7619:
        /* <DEDUP_REMOVED lines=21> */
.L_x_7628:
[----:B------:R-:W-:Y:S05]  /*2b70*/  BSYNC B1 ;  /* 0x0000000000017941 */ /* 0x000fea0003800000 */
.L_x_7627:
[----:B------:R-:W-:Y:S01]  /*2b80*/  IMAD.SHL.U32 R2, R2, 0x200000, RZ ;  /* 0x0020000002027824 */ /* 0x000fe200078e00ff */
[----:B------:R-:W-:-:S04]  /*2b90*/  LEA R3, R0, 0x37800000, 0x17 ;  /* 0x3780000000037811 */ /* 0x000fc800078eb8ff */
[----:B------:R-:W-:-:S07]  /*2ba0*/  LOP3.LUT R2, R3, R2, R4, 0xfe, !PT ;  /* 0x0000000203027212 */ /* 0x000fce00078efe04 */
.L_x_7626:
[----:B------:R-:W-:Y:S05]  /*2bb0*/  BSYNC B0 ;  /* 0x0000000000007941 */ /* 0x000fea0003800000 */
.L_x_7625:
[----:B------:R-:W0:Y:S02]  /*2bc0*/  F2I.S64.TRUNC R2, R2 ;  /* 0x0000000200027311 */ /* 0x000e24000020d900 */
[----:B0-----:R-:W-:Y:S01]  /*2bd0*/  PRMT R24, R2, 0x7610, R24 ;  /* 0x0000761002187816 */ /* 0x001fe20000000018 */
[----:B------:R-:W-:Y:S06]  /*2be0*/  BRA `(.L_x_7606) ;  /* 0x00000000009c7947 */ /* 0x000fec0003800000 */
.L_x_7618:
        /* <DEDUP_REMOVED lines=14> */
.L_x_7632:
[----:B------:R-:W-:Y:S05]  /*2cd0*/  BSYNC B0 ;  /* 0x0000000000007941 */ /* 0x000fea0003800000 */
.L_x_7631:
[----:B------:R-:W0:Y:S02]  /*2ce0*/  F2I.S64.TRUNC R2, R2 ;  /* 0x0000000200027311 */ /* 0x000e24000020d900 */
[----:B0-----:R-:W-:Y:S01]  /*2cf0*/  PRMT R24, R2, 0x7610, R24 ;  /* 0x0000761002187816 */ /* 0x001fe20000000018 */
[----:B------:R-:W-:Y:S06]  /*2d00*/  BRA `(.L_x_7606) ;  /* 0x0000000000547947 */ /* 0x000fec0003800000 */
.L_x_7605:
        /* <DEDUP_REMOVED lines=16> */
.L_x_7633:
[----:B------:R-:W-:Y:S01]  /*2e10*/  PRMT R24, RZ, 0x7610, R24 ;  /* 0x00007610ff187816 */ /* 0x000fe20000000018 */
[----:B------:R-:W-:Y:S06]  /*2e20*/  BRA `(.L_x_7606) ;  /* 0x00000000000c7947 */ /* 0x000fec0003800000 */
.L_x_7630:
[----:B------:R2:W5:Y:S01]  /*2e30*/  LDG.E.U8 R24, desc[UR36][R4.64] ;  /* 0x0000002404187981 */ /* 0x000562000c1e1100 */
[----:B------:R-:W-:Y:S05]  /*2e40*/  BRA `(.L_x_7606) ;  /* 0x0000000000047947 */ /* 0x000fea0003800000 */
.L_x_7629:
[----:B------:R1:W5:Y:S02]  /*2e50*/  LDG.E.U8 R24, desc[UR36][R4.64] ;  /* 0x0000002404187981 */ /* 0x000364000c1e1100 */
.L_x_7606:
[----:B------:R-:W-:-:S07]  /*2e60*/  VIADD R17, R17, 0x80 ;  /* 0x0000008011117836 */ /* 0x000fce0000000000 */
.L_x_7600:
[----:B------:R-:W-:Y:S05]  /*2e70*/  BSYNC B6 ;  /* 0x0000000000067941 */ /* 0x000fea0003800000 */
.L_x_7599:
[----:B------:R-:W0:Y:S01]  /*2e80*/  LDC.U8 R25, c[0x0][0x215] ;  /* 0x00008540ff197b82 */ /* 0x000e220000000000 */
[----:B------:R-:W-:Y:S01]  /*2e90*/  ISETP.GE.AND P0, PT, R17, R22, PT ;  /* 0x000000161100720c */ /* 0x000fe20003f06270 */
[----:B------:R-:W-:-:S12]  /*2ea0*/  BSSY B6, `(.L_x_7634) ;  /* 0x00000ef000067945 */ /* 0x000fd80003800000 */
[----:B------:R-:W-:Y:S05]  /*2eb0*/  @P0 BRA `(.L_x_7635) ;  /* 0x0000000c00b40947 */ /* 0x000fea0003800000 */
[----:B------:R-:W0:Y:S01]  /*2ec0*/  LDC.64 R2, c[0x0][0x220] ;  /* 0x00008800ff027b82 */ /* 0x000e220000000a00 */
[----:B------:R-:W-:Y:S01]  /*2ed0*/  PRMT R0, R19, 0x9910, RZ ;  /* 0x0000991013007816 */ /* 0x000fe200000000ff */
[----:B------:R-:W-:Y:S01]  /*2ee0*/  IMAD R17, R23, 0x200, R17 ;  /* 0x0000020017117824 */ /* 0x000fe200078e0211 */
[----:B------:R-:W-:Y:S02]  /*2ef0*/  ULDC UR4, c[0x0][0x230] ;  /* 0x00008c0000047ab9 */ /* 0x000fe40000000800 */
[----:B------:R-:W-:Y:S01]  /*2f00*/  ISETP.GT.AND P1, PT, R0, 0x9, PT ;  /* 0x000000090000780c */ /* 0x000fe20003f24270 */
[----:B------:R-:W-:-:S05]  /*2f10*/  IMAD R17, R17, UR4, RZ ;  /* 0x0000000411117c24 */ /* 0x000fca000f8e02ff */
[----:B01234-:R-:W-:-:S05]  /*2f20*/  IADD3 R4, P0, R17, R2, RZ ;  /* 0x0000000211047210 */ /* 0x01ffca0007f1e0ff */
        /* <DEDUP_REMOVED lines=12> */
.L_x_7639:
[----:B------:R0:W5:Y:S01]  /*2ff0*/  LDG.E.U8 R16, desc[UR36][R4.64] ;  /* 0x0000002404107981 */ /* 0x000162000c1e1100 */
[----:B------:R-:W-:Y:S05]  /*3000*/  BRA `(.L_x_7635) ;  /* 0x0000000c00607947 */ /* 0x000fea0003800000 */
.L_x_7638:
        /* <DEDUP_REMOVED lines=8> */
.L_x_7642:
[----:B------:R0:W5:Y:S01]  /*3090*/  LDG.E.U8 R16, desc[UR36][R4.64] ;  /* 0x0000002404107981 */ /* 0x000162000c1e1100 */
[----:B------:R-:W-:Y:S05]  /*30a0*/  BRA `(.L_x_7635) ;  /* 0x0000000c00387947 */ /* 0x000fea0003800000 */
.L_x_7641:
[----:B------:R0:W5:Y:S01]  /*30b0*/  LDG.E.U16 R16, desc[UR36][R4.64] ;  /* 0x0000002404107981 */ /* 0x000162000c1e1500 */
[----:B------:R-:W-:Y:S05]  /*30c0*/  BRA `(.L_x_7635) ;  /* 0x0000000c00307947 */ /* 0x000fea0003800000 */
.L_x_7637:
        /* <DEDUP_REMOVED lines=10> */
.L_x_7644:
[----:B------:R-:W2:Y:S02]  /*3170*/  LDG.E.U16 R2, desc[UR36][R4.64] ;  /* 0x0000002404027981 */ /* 0x000ea4000c1e1500 */
[----:B--2---:R-:W-:-:S06]  /*3180*/  HADD2.F32 R2, -RZ, R2.H0_H0 ;  /* 0x20000002ff027230 */ /* 0x004fcc0000004100 */
[----:B------:R-:W0:Y:S02]  /*3190*/  F2I.S64.TRUNC R2, R2 ;  /* 0x0000000200027311 */ /* 0x000e24000020d900 */
[----:B0-----:R-:W-:Y:S01]  /*31a0*/  PRMT R16, R2, 0x7610, R16 ;  /* 0x0000761002107816 */ /* 0x001fe20000000010 */
[----:B------:R-:W-:Y:S06]  /*31b0*/  BRA `(.L_x_7635) ;  /* 0x0000000800f47947 */ /* 0x000fec0003800000 */
.L_x_7643:
        /* <DEDUP_REMOVED lines=10> */
.L_x_7646:
[----:B------:R-:W2:Y:S02]  /*3260*/  LDG.E.U16 R4, desc[UR36][R4.64] ;  /* 0x0000002404047981 */ /* 0x000ea4000c1e1500 */
[----:B--2---:R-:W-:-:S06]  /*3270*/  HADD2.F32 R2, -RZ, R4.H0_H0 ;  /* 0x20000004ff027230 */ /* 0x004fcc0000004100 */
[----:B------:R-:W0:Y:S02]  /*3280*/  F2I.S64.TRUNC R2, R2 ;  /* 0x0000000200027311 */ /* 0x000e24000020d900 */
[----:B0-----:R-:W-:Y:S01]  /*3290*/  PRMT R16, R2, 0x7610, R16 ;  /* 0x0000761002107816 */ /* 0x001fe20000000010 */
[----:B------:R-:W-:Y:S06]  /*32a0*/  BRA `(.L_x_7635) ;  /* 0x0000000800b87947 */ /* 0x000fec0003800000 */
.L_x_7645:
[----:B------:R-:W2:Y:S02]  /*32b0*/  LDG.E.64 R2, desc[UR36][R4.64] ;  /* 0x0000002404027981 */ /* 0x000ea4000c1e1b00 */
[----:B--2---:R-:W0:Y:S02]  /*32c0*/  F2I.S64.F64.TRUNC R2, R2 ;  /* 0x0000000200027311 */ /* 0x004e24000030d900 */
[----:B0-----:R-:W-:Y:S01]  /*32d0*/  PRMT R16, R2, 0x7610, R16 ;  /* 0x0000761002107816 */ /* 0x001fe20000000010 */
[----:B------:R-:W-:Y:S06]  /*32e0*/  BRA `(.L_x_7635) ;  /* 0x0000000800a87947 */ /* 0x000fec0003800000 */
.L_x_7636:
        /* <DEDUP_REMOVED lines=12> */
.L_x_7649:
[----:B------:R-:W2:Y:S02]  /*33b0*/  LDG.E.64 R4, desc[UR36][R4.64] ;  /* 0x0000002404047981 */ /* 0x000ea4000c1e1b00 */
[----:B--2---:R-:W0:Y:S02]  /*33c0*/  F2I.S64.F64.TRUNC R2, R4 ;  /* 0x0000000400027311 */ /* 0x004e24000030d900 */
[----:B0-----:R-:W-:Y:S01]  /*33d0*/  PRMT R16, R2, 0x7610, R16 ;  /* 0x0000761002107816 */ /* 0x001fe20000000010 */
[----:B------:R-:W-:Y:S06]  /*33e0*/  BRA `(.L_x_7635) ;  /* 0x0000000800687947 */ /* 0x000fec0003800000 */
.L_x_7648:
        /* <DEDUP_REMOVED lines=28> */
.L_x_7651:
        /* <DEDUP_REMOVED lines=15> */
.L_x_7650:
[----:B------:R-:W2:Y:S02]  /*36a0*/  LDG.E.U16 R2, desc[UR36][R4.64] ;  /* 0x0000002404027981 */ /* 0x000ea4000c1e1500 */
[----:B--2---:R-:W-:-:S06]  /*36b0*/  IMAD.U32 R2, R2, 0x10000, RZ ;  /* 0x0001000002027824 */ /* 0x004fcc00078e00ff */
[----:B------:R-:W0:Y:S02]  /*36c0*/  F2I.S64.TRUNC R2, R2 ;  /* 0x0000000200027311 */ /* 0x000e24000020d900 */
[----:B0-----:R-:W-:Y:S01]  /*36d0*/  PRMT R16, R2, 0x7610, R16 ;  /* 0x0000761002107816 */ /* 0x001fe20000000010 */
[----:B------:R-:W-:Y:S06]  /*36e0*/  BRA `(.L_x_7635) ;  /* 0x0000000400a87947 */ /* 0x000fec0003800000 */
.L_x_7647:
        /* <DEDUP_REMOVED lines=10> */
.L_x_7654:
        /* <DEDUP_REMOVED lines=21> */
.L_x_7658:
[----:B------:R-:W-:Y:S05]  /*38e0*/  BSYNC B1 ;  /* 0x0000000000017941 */ /* 0x000fea0003800000 */
.L_x_7657:
[----:B------:R-:W-:Y:S01]  /*38f0*/  IMAD.SHL.U32 R2, R2, 0x100000, RZ ;  /* 0x0010000002027824 */ /* 0x000fe200078e00ff */
[----:B------:R-:W-:-:S04]  /*3900*/  LEA R3, R0, 0x3b800000, 0x17 ;  /* 0x3b80000000037811 */ /* 0x000fc800078eb8ff */
[----:B------:R-:W-:-:S07]  /*3910*/  LOP3.LUT R2, R3, R2, R4, 0xfe, !PT ;  /* 0x0000000203027212 */ /* 0x000fce00078efe04 */
.L_x_7656:
[----:B------:R-:W-:Y:S05]  /*3920*/  BSYNC B0 ;  /* 0x0000000000007941 */ /* 0x000fea0003800000 */
.L_x_7655:
[----:B------:R-:W0:Y:S02]  /*3930*/  F2I.S64.TRUNC R2, R2 ;  /* 0x0000000200027311 */ /* 0x000e24000020d900 */
[----:B0-----:R-:W-:Y:S01]  /*3940*/  PRMT R16, R2, 0x7610, R16 ;  /* 0x0000761002107816 */ /* 0x001fe20000000010 */
[----:B------:R-:W-:Y:S06]  /*3950*/  BRA `(.L_x_7635) ;  /* 0x00000004000c7947 */ /* 0x000fec0003800000 */
.L_x_7653:
        /* <DEDUP_REMOVED lines=21> */
.L_x_7662:
[----:B------:R-:W-:Y:S05]  /*3ab0*/  BSYNC B1 ;  /* 0x0000000000017941 */ /* 0x000fea0003800000 */
.L_x_7661:
[----:B------:R-:W-:Y:S01]  /*3ac0*/  IMAD.SHL.U32 R2, R2, 0x200000, RZ ;  /* 0x0020000002027824 */ /* 0x000fe200078e00ff */
[----:B------:R-:W-:-:S04]  /*3ad0*/  LEA R3, R0, 0x37800000, 0x17 ;  /* 0x3780000000037811 */ /* 0x000fc800078eb8ff */
[----:B------:R-:W-:-:S07]  /*3ae0*/  LOP3.LUT R2, R3, R2, R4, 0xfe, !PT ;  /* 0x0000000203027212 */ /* 0x000fce00078efe04 */
.L_x_7660:
[----:B------:R-:W-:Y:S05]  /*3af0*/  BSYNC B0 ;  /* 0x0000000000007941 */ /* 0x000fea0003800000 */
.L_x_7659:
[----:B------:R-:W0:Y:S02]  /*3b00*/  F2I.S64.TRUNC R2, R2 ;  /* 0x0000000200027311 */ /* 0x000e24000020d900 */
[----:B0-----:R-:W-:Y:S01]  /*3b10*/  PRMT R16, R2, 0x7610, R16 ;  /* 0x0000761002107816 */ /* 0x001fe20000000010 */
[----:B------:R-:W-:Y:S06]  /*3b20*/  BRA `(.L_x_7635) ;  /* 0x0000000000987947 */ /* 0x000fec0003800000 */
.L_x_7652:
        /* <DEDUP_REMOVED lines=14> */
.L_x_7666:
[----:B------:R-:W-:Y:S05]  /*3c10*/  BSYNC B0 ;  /* 0x0000000000007941 */ /* 0x000fea0003800000 */
.L_x_7665:
[----:B------:R-:W0:Y:S02]  /*3c20*/  F2I.S64.TRUNC R2, R2 ;  /* 0x0000000200027311 */ /* 0x000e24000020d900 */
[----:B0-----:R-:W-:Y:S01]  /*3c30*/  PRMT R16, R2, 0x7610, R16 ;  /* 0x0000761002107816 */ /* 0x001fe20000000010 */
[----:B------:R-:W-:Y:S06]  /*3c40*/  BRA `(.L_x_7635) ;  /* 0x0000000000507947 */ /* 0x000fec0003800000 */
.L_x_7640:
        /* <DEDUP_REMOVED lines=16> */
.L_x_7667:
[----:B------:R-:W-:Y:S05]  /*3d50*/  BRA `(.L_x_7635) ;  /* 0x00000000000c7947 */ /* 0x000fea0003800000 */
.L_x_7664:
[----:B------:R0:W5:Y:S01]  /*3d60*/  LDG.E.U8 R16, desc[UR36][R4.64] ;  /* 0x0000002404107981 */ /* 0x000162000c1e1100 */
[----:B------:R-:W-:Y:S05]  /*3d70*/  BRA `(.L_x_7635) ;  /* 0x0000000000047947 */ /* 0x000fea0003800000 */
.L_x_7663:
[----:B------:R0:W5:Y:S02]  /*3d80*/  LDG.E.U8 R16, desc[UR36][R4.64] ;  /* 0x0000002404107981 */ /* 0x000164000c1e1100 */
.L_x_7635:
[----:B------:R-:W-:Y:S05]  /*3d90*/  BSYNC B6 ;  /* 0x0000000000067941 */ /* 0x000fea0003800000 */
.L_x_7634:
[----:B------:R-:W0:Y:S01]  /*3da0*/  S2R R2, SR_TID.X ;  /* 0x0000000000027919 */ /* 0x000e220000002100 */
[----:B------:R-:W0:Y:S01]  /*3db0*/  LDC.U8 R19, c[0x0][0x234] ;  /* 0x00008d00ff137b82 */ /* 0x000e220000000000 */
[----:B------:R-:W-:Y:S01]  /*3dc0*/  BSSY B6, `(.L_x_7668) ;  /* 0x0000104000067945 */ /* 0x000fe20003800000 */
[-C--:B012345:R-:W-:Y:S02]  /*3dd0*/  LOP3.LUT R5, R26, R25.reuse, RZ, 0x3c, !PT ;  /* 0x000000191a057212 */ /* 0x0bffe400078e3cff */
[-C--:B------:R-:W-:Y:S02]  /*3de0*/  LOP3.LUT R18, R18, R25.reuse, RZ, 0x3c, !PT ;  /* 0x0000001912127212 */ /* 0x080fe400078e3cff */
[-C--:B------:R-:W-:Y:S02]  /*3df0*/  LOP3.LUT R17, R24, R25.reuse, RZ, 0x3c, !PT ;  /* 0x0000001918117212 */ /* 0x080fe400078e3cff */
        /* <DEDUP_REMOVED lines=24> */
.L_x_7673:
[----:B------:R0:W-:Y:S01]  /*3f80*/  STG.E.U8 desc[UR36][R8.64], R5 ;  /* 0x0000000508007986 */ /* 0x0001e2000c101124 */
[----:B------:R-:W-:Y:S05]  /*3f90*/  BRA `(.L_x_7669) ;  /* 0x0000000c00987947 */ /* 0x000fea0003800000 */
.L_x_7672:
        /* <DEDUP_REMOVED lines=10> */
.L_x_7676:
[----:B------:R-:W-:-:S05]  /*4040*/  LOP3.LUT R5, R5, 0xff, RZ, 0xc0, !PT ;  /* 0x000000ff05057812 */ /* 0x000fca00078ec0ff */
[----:B------:R0:W-:Y:S01]  /*4050*/  STG.E desc[UR36][R8.64], R5 ;  /* 0x0000000508007986 */ /* 0x0001e2000c101924 */
[----:B------:R-:W-:Y:S05]  /*4060*/  BRA `(.L_x_7669) ;  /* 0x0000000c00647947 */ /* 0x000fea0003800000 */
.L_x_7675:
[----:B------:R-:W-:-:S05]  /*4070*/  LOP3.LUT R3, R5, 0xff, RZ, 0xc0, !PT ;  /* 0x000000ff05037812 */ /* 0x000fca00078ec0ff */
[----:B------:R0:W-:Y:S01]  /*4080*/  STG.E.U16 desc[UR36][R8.64], R3 ;  /* 0x0000000308007986 */ /* 0x0001e2000c101524 */
[----:B------:R-:W-:Y:S05]  /*4090*/  BRA `(.L_x_7669) ;  /* 0x0000000c00587947 */ /* 0x000fea0003800000 */
.L_x_7671:
        /* <DEDUP_REMOVED lines=10> */
.L_x_7678:
[----:B------:R-:W-:-:S04]  /*4140*/  LOP3.LUT R5, R5, 0xff, RZ, 0xc0, !PT ;  /* 0x000000ff05057812 */ /* 0x000fc800078ec0ff */
[----:B------:R-:W0:Y:S02]  /*4150*/  I2F.U16 R0, R5 ;  /* 0x0000000500007306 */ /* 0x000e240000101000 */
[----:B0-----:R-:W-:-:S05]  /*4160*/  F2FP.F16.F32.PACK_AB R0, RZ, R0 ;  /* 0x00000000ff00723e */ /* 0x001fca00000000ff */
[----:B------:R0:W-:Y:S01]  /*4170*/  STG.E.U16 desc[UR36][R8.64], R0 ;  /* 0x0000000008007986 */ /* 0x0001e2000c101524 */
[----:B------:R-:W-:Y:S05]  /*4180*/  BRA `(.L_x_7669) ;  /* 0x0000000c001c7947 */ /* 0x000fea0003800000 */
.L_x_7677:
        /* <DEDUP_REMOVED lines=11> */
.L_x_7680:
[----:B------:R-:W-:-:S06]  /*4240*/  LOP3.LUT R5, R5, 0xff, RZ, 0xc0, !PT ;  /* 0x000000ff05057812 */ /* 0x000fcc00078ec0ff */
[----:B------:R-:W0:Y:S02]  /*4250*/  I2F.U16 R5, R5 ;  /* 0x0000000500057306 */ /* 0x000e240000101000 */
[----:B0-----:R-:W-:-:S04]  /*4260*/  F2FP.F16.F32.PACK_AB R3, RZ, R5 ;  /* 0x00000005ff03723e */ /* 0x001fc800000000ff */
[----:B------:R-:W-:-:S05]  /*4270*/  PRMT R3, R3, 0x5410, RZ ;  /* 0x0000541003037816 */ /* 0x000fca00000000ff */
[----:B------:R0:W-:Y:S01]  /*4280*/  STG.E desc[UR36][R8.64], R3 ;  /* 0x0000000308007986 */ /* 0x0001e2000c101924 */
[----:B------:R-:W-:Y:S05]  /*4290*/  BRA `(.L_x_7669) ;  /* 0x0000000800d87947 */ /* 0x000fea0003800000 */
.L_x_7679:
[----:B------:R-:W-:-:S06]  /*42a0*/  LOP3.LUT R5, R5, 0xff, RZ, 0xc0, !PT ;  /* 0x000000ff05057812 */ /* 0x000fcc00078ec0ff */
[----:B------:R-:W0:Y:S02]  /*42b0*/  I2F.F64.U16 R4, R5 ;  /* 0x0000000500047312 */ /* 0x000e240000101800 */
[----:B0-----:R0:W-:Y:S01]  /*42c0*/  STG.E.64 desc[UR36][R8.64], R4 ;  /* 0x0000000408007986 */ /* 0x0011e2000c101b24 */
[----:B------:R-:W-:Y:S05]  /*42d0*/  BRA `(.L_x_7669) ;  /* 0x0000000800c87947 */ /* 0x000fea0003800000 */
.L_x_7670:
        /* <DEDUP_REMOVED lines=12> */
.L_x_7683:
[----:B------:R-:W-:Y:S02]  /*43a0*/  LOP3.LUT R5, R5, 0xff, RZ, 0xc0, !PT ;  /* 0x000000ff05057812 */ /* 0x000fe400078ec0ff */
[----:B------:R-:W-:-:S04]  /*43b0*/  CS2R R6, SRZ ;  /* 0x0000000000067805 */ /* 0x000fc8000001ff00 */
[----:B------:R-:W0:Y:S02]  /*43c0*/  I2F.F64.U16 R4, R5 ;  /* 0x0000000500047312 */ /* 0x000e240000101800 */
[----:B0-----:R0:W-:Y:S01]  /*43d0*/  STG.E.128 desc[UR36][R8.64], R4 ;  /* 0x0000000408007986 */ /* 0x0011e2000c101d24 */
[----:B------:R-:W-:Y:S05]  /*43e0*/  BRA `(.L_x_7669) ;  /* 0x0000000800847947 */ /* 0x000fea0003800000 */
.L_x_7682:
        /* <DEDUP_REMOVED lines=22> */
.L_x_7687:
[----:B------:R-:W-:Y:S05]  /*4550*/  BSYNC B0 ;  /* 0x0000000000007941 */ /* 0x000fea0003800000 */
.L_x_7686:
[----:B------:R-:W-:-:S05]  /*4560*/  LOP3.LUT R5, R0, R5, RZ, 0xfc, !PT ;  /* 0x0000000500057212 */ /* 0x000fca00078efcff */
[----:B------:R0:W-:Y:S01]  /*4570*/  STG.E.U8 desc[UR36][R8.64], R5 ;  /* 0x0000000508007986 */ /* 0x0001e2000c101124 */
[----:B------:R-:W-:Y:S05]  /*4580*/  BRA `(.L_x_7669) ;  /* 0x00000008001c7947 */ /* 0x000fea0003800000 */
.L_x_7685:
        /* <DEDUP_REMOVED lines=14> */
.L_x_7689:
[----:B------:R-:W-:Y:S01]  /*4670*/  IMAD.MOV.U32 R0, RZ, RZ, 0x7f ;  /* 0x0000007fff007424 */ /* 0x000fe200078e00ff */
[----:B------:R-:W-:-:S04]  /*4680*/  ISETP.GT.U32.AND P0, PT, R3, 0x7f800000, PT ;  /* 0x7f8000000300780c */ /* 0x000fc80003f04070 */
[----:B------:R-:W-:-:S09]  /*4690*/  SEL R0, R0, 0x7c, P0 ;  /* 0x0000007c00007807 */ /* 0x000fd20000000000 */
.L_x_7690:
[----:B------:R-:W-:Y:S05]  /*46a0*/  BSYNC B0 ;  /* 0x0000000000007941 */ /* 0x000fea0003800000 */
.L_x_7688:
[----:B------:R-:W-:-:S04]  /*46b0*/  LOP3.LUT R3, R5, 0x80000000, RZ, 0xc0, !PT ;  /* 0x8000000005037812 */ /* 0x000fc800078ec0ff */
[----:B------:R-:W-:-:S04]  /*46c0*/  SHF.R.U32.HI R3, RZ, 0x18, R3 ;  /* 0x00000018ff037819 */ /* 0x000fc80000011603 */
[----:B------:R-:W-:-:S05]  /*46d0*/  LOP3.LUT R3, R0, R3, RZ, 0xfc, !PT ;  /* 0x0000000300037212 */ /* 0x000fca00078efcff */
[----:B------:R0:W-:Y:S01]  /*46e0*/  STG.E.U8 desc[UR36][R8.64], R3 ;  /* 0x0000000308007986 */ /* 0x0001e2000c101124 */
[----:B------:R-:W-:Y:S05]  /*46f0*/  BRA `(.L_x_7669) ;  /* 0x0000000400c07947 */ /* 0x000fea0003800000 */
.L_x_7684:
[----:B------:R-:W-:-:S04]  /*4700*/  LOP3.LUT R5, R5, 0xff, RZ, 0xc0, !PT ;  /* 0x000000ff05057812 */ /* 0x000fc800078ec0ff */
[----:B------:R-:W0:Y:S02]  /*4710*/  I2F.U16 R0, R5 ;  /* 0x0000000500007306 */ /* 0x000e240000101000 */
[----:B0-----:R-:W-:-:S05]  /*4720*/  F2FP.BF16.F32.PACK_AB R0, RZ, R0 ;  /* 0x00000000ff00723e */ /* 0x001fca00000010ff */
[----:B------:R0:W-:Y:S01]  /*4730*/  STG.E.U16 desc[UR36][R8.64], R0 ;  /* 0x0000000008007986 */ /* 0x0001e2000c101524 */
[----:B------:R-:W-:Y:S05]  /*4740*/  BRA `(.L_x_7669) ;  /* 0x0000000400ac7947 */ /* 0x000fea0003800000 */
.L_x_7681:
        /* <DEDUP_REMOVED lines=11> */
.L_x_7693:
        /* <DEDUP_REMOVED lines=18> */
.L_x_7696:
[----:B------:R-:W-:-:S04]  /*4920*/  LOP3.LUT R3, R5, 0x80000000, RZ, 0xc0, !PT ;  /* 0x8000000005037812 */ /* 0x000fc800078ec0ff */
[----:B------:R-:W-:-:S04]  /*4930*/  SHF.R.U32.HI R3, RZ, 0x18, R3 ;  /* 0x00000018ff037819 */ /* 0x000fc80000011603 */
[----:B------:R-:W-:-:S04]  /*4940*/  LOP3.LUT R0, R0, R3, RZ, 0xfc, !PT ;  /* 0x0000000300007212 */ /* 0x000fc800078efcff */
[----:B------:R-:W-:-:S07]  /*4950*/  PRMT R4, R0, 0x7610, R4 ;  /* 0x0000761000047816 */ /* 0x000fce0000000004 */
.L_x_7695:
[----:B------:R-:W-:Y:S05]  /*4960*/  BSYNC B0 ;  /* 0x0000000000007941 */ /* 0x000fea0003800000 */
.L_x_7694:
[----:B------:R3:W-:Y:S01]  /*4970*/  STG.E.U8 desc[UR36][R8.64], R4 ;  /* 0x0000000408007986 */ /* 0x0007e2000c101124 */
[----:B------:R-:W-:Y:S05]  /*4980*/  BRA `(.L_x_7669) ;  /* 0x00000004001c7947 */ /* 0x000fea0003800000 */
.L_x_7692:
        /* <DEDUP_REMOVED lines=18> */
.L_x_7699:
[----:B------:R-:W-:-:S04]  /*4ab0*/  LOP3.LUT R3, R5, 0x80000000, RZ, 0xc0, !PT ;  /* 0x8000000005037812 */ /* 0x000fc800078ec0ff */
[----:B------:R-:W-:-:S04]  /*4ac0*/  SHF.R.U32.HI R3, RZ, 0x18, R3 ;  /* 0x00000018ff037819 */ /* 0x000fc80000011603 */
[----:B------:R-:W-:-:S04]  /*4ad0*/  LOP3.LUT R0, R0, R3, RZ, 0xfc, !PT ;  /* 0x0000000300007212 */ /* 0x000fc800078efcff */
[----:B------:R-:W-:-:S07]  /*4ae0*/  PRMT R4, R0, 0x7610, R4 ;  /* 0x0000761000047816 */ /* 0x000fce0000000004 */
.L_x_7698:
[----:B------:R-:W-:Y:S05]  /*4af0*/  BSYNC B0 ;  /* 0x0000000000007941 */ /* 0x000fea0003800000 */
.L_x_7697:
[----:B------:R0:W-:Y:S01]  /*4b00*/  STG.E.U8 desc[UR36][R8.64], R4 ;  /* 0x0000000408007986 */ /* 0x0001e2000c101124 */
[----:B------:R-:W-:Y:S05]  /*4b10*/  BRA `(.L_x_7669) ;  /* 0x0000000000b87947 */ /* 0x000fea0003800000 */
.L_x_7691:
[----:B------:R-:W-:-:S13]  /*4b20*/  ISETP.NE.AND P0, PT, R0, 0x1c, PT ;  /* 0x0000001c0000780c */ /* 0x000fda0003f05270 */
[----:B------:R-:W-:Y:S05]  /*4b30*/  @!P0 BRA `(.L_x_7700) ;  /* 0x0000000000a88947 */ /* 0x000fea0003800000 */
[----:B------:R-:W-:-:S13]  /*4b40*/  ISETP.NE.AND P0, PT, R0, 0x1d, PT ;  /* 0x0000001d0000780c */ /* 0x000fda0003f05270 */
[----:B------:R-:W-:Y:S05]  /*4b50*/  @!P0 BRA `(.L_x_7701) ;  /* 0x0000000000908947 */ /* 0x000fea0003800000 */
[----:B------:R-:W-:-:S13]  /*4b60*/  ISETP.NE.AND P0, PT, R0, 0x2c, PT ;  /* 0x0000002c0000780c */ /* 0x000fda0003f05270 */
[----:B------:R-:W-:Y:S05]  /*4b70*/  @P0 BRA `(.L_x_7674) ;  /* 0x0000000000440947 */ /* 0x000fea0003800000 */
[----:B------:R-:W-:-:S04]  /*4b80*/  LOP3.LUT R5, R5, 0xff, RZ, 0xc0, !PT ;  /* 0x000000ff05057812 */ /* 0x000fc800078ec0ff */
        /* <DEDUP_REMOVED lines=16> */
.L_x_7674:
        /* <DEDUP_REMOVED lines=16> */
.L_x_7702:
[----:B------:R-:W-:Y:S05]  /*4d90*/  BRA `(.L_x_7669) ;  /* 0x0000000000187947 */ /* 0x000fea0003800000 */
.L_x_7701:
[----:B------:R-:W-:Y:S01]  /*4da0*/  LOP3.LUT R4, R5, 0xff, RZ, 0xc0, !PT ;  /* 0x000000ff05047812 */ /* 0x000fe200078ec0ff */
[----:B------:R-:W-:-:S05]  /*4db0*/  IMAD.MOV.U32 R5, RZ, RZ, RZ ;  /* 0x000000ffff057224 */ /* 0x000fca00078e00ff */
[----:B------:R2:W-:Y:S01]  /*4dc0*/  STG.E.64 desc[UR36][R8.64], R4 ;  /* 0x0000000408007986 */ /* 0x0005e2000c101b24 */
[----:B------:R-:W-:Y:S05]  /*4dd0*/  BRA `(.L_x_7669) ;  /* 0x0000000000087947 */ /* 0x000fea0003800000 */
.L_x_7700:
[----:B------:R-:W-:-:S05]  /*4de0*/  LOP3.LUT R5, R5, 0xff, RZ, 0xc0, !PT ;  /* 0x000000ff05057812 */ /* 0x000fca00078ec0ff */
[----:B------:R0:W-:Y:S02]  /*4df0*/  STG.E desc[UR36][R8.64], R5 ;  /* 0x0000000508007986 */ /* 0x0001e4000c101924 */
.L_x_7669:
[----:B------:R-:W-:Y:S05]  /*4e00*/  BSYNC B6 ;  /* 0x0000000000067941 */ /* 0x000fea0003800000 */
.L_x_7668:
        /* <DEDUP_REMOVED lines=23> */
.L_x_7708:
[----:B------:R0:W-:Y:S01]  /*4f80*/  STG.E.U8 desc[UR36][R8.64], R18 ;  /* 0x0000001208007986 */ /* 0x0001e2000c101124 */
[----:B------:R-:W-:Y:S05]  /*4f90*/  BRA `(.L_x_7710) ;  /* 0x0000000c00987947 */ /* 0x000fea0003800000 */
.L_x_7707:
        /* <DEDUP_REMOVED lines=10> */
.L_x_7712:
[----:B------:R-:W-:-:S05]  /*5040*/  LOP3.LUT R3, R18, 0xff, RZ, 0xc0, !PT ;  /* 0x000000ff12037812 */ /* 0x000fca00078ec0ff */
[----:B------:R0:W-:Y:S01]  /*5050*/  STG.E desc[UR36][R8.64], R3 ;  /* 0x0000000308007986 */ /* 0x0001e2000c101924 */
[----:B------:R-:W-:Y:S05]  /*5060*/  BRA `(.L_x_7710) ;  /* 0x0000000c00647947 */ /* 0x000fea0003800000 */
.L_x_7711:
[----:B------:R-:W-:-:S05]  /*5070*/  LOP3.LUT R3, R18, 0xff, RZ, 0xc0, !PT ;  /* 0x000000ff12037812 */ /* 0x000fca00078ec0ff */
[----:B------:R0:W-:Y:S01]  /*5080*/  STG.E.U16 desc[UR36][R8.64], R3 ;  /* 0x0000000308007986 */ /* 0x0001e2000c101524 */
[----:B------:R-:W-:Y:S05]  /*5090*/  BRA `(.L_x_7710) ;  /* 0x0000000c00587947 */ /* 0x000fea0003800000 */
.L_x_7706:
        /* <DEDUP_REMOVED lines=10> */
.L_x_7714:
[----:B------:R-:W-:-:S04]  /*5140*/  LOP3.LUT R18, R18, 0xff, RZ, 0xc0, !PT ;  /* 0x000000ff12127812 */ /* 0x000fc800078ec0ff */
[----:B------:R-:W0:Y:S02]  /*5150*/  I2F.U16 R0, R18 ;  /* 0x0000001200007306 */ /* 0x000e240000101000 */
[----:B0-----:R-:W-:-:S05]  /*5160*/  F2FP.F16.F32.PACK_AB R0, RZ, R0 ;  /* 0x00000000ff00723e */ /* 0x001fca00000000ff */
[----:B------:R0:W-:Y:S01]  /*5170*/  STG.E.U16 desc[UR36][R8.64], R0 ;  /* 0x0000000008007986 */ /* 0x0001e2000c101524 */
[----:B------:R-:W-:Y:S05]  /*5180*/  BRA `(.L_x_7710) ;  /* 0x0000000c001c7947 */ /* 0x000fea0003800000 */
.L_x_7713:
        /* <DEDUP_REMOVED lines=11> */
.L_x_7716:
[----:B------:R-:W-:-:S06]  /*5240*/  LOP3.LUT R18, R18, 0xff, RZ, 0xc0, !PT ;  /* 0x000000ff12127812 */ /* 0x000fcc00078ec0ff */
[----:B------:R-:W0:Y:S02]  /*5250*/  I2F.U16 R18, R18 ;  /* 0x0000001200127306 */ /* 0x000e240000101000 */
[----:B0-----:R-:W-:-:S04]  /*5260*/  F2FP.F16.F32.PACK_AB R3, RZ, R18 ;  /* 0x00000012ff03723e */ /* 0x001fc800000000ff */
[----:B------:R-:W-:-:S05]  /*5270*/  PRMT R3, R3, 0x5410, RZ ;  /* 0x0000541003037816 */ /* 0x000fca00000000ff */
[----:B------:R0:W-:Y:S01]  /*5280*/  STG.E desc[UR36][R8.64], R3 ;  /* 0x0000000308007986 */ /* 0x0001e2000c101924 */
[----:B------:R-:W-:Y:S05]  /*5290*/  BRA `(.L_x_7710) ;  /* 0x0000000800d87947 */ /* 0x000fea0003800000 */
.L_x_7715:
[----:B------:R-:W-:-:S06]  /*52a0*/  LOP3.LUT R4, R18, 0xff, RZ, 0xc0, !PT ;  /* 0x000000ff12047812 */ /* 0x000fcc00078ec0ff */
[----:B------:R-:W0:Y:S02]  /*52b0*/  I2F.F64.U16 R4, R4 ;  /* 0x0000000400047312 */ /* 0x000e240000101800 */
[----:B0-----:R0:W-:Y:S01]  /*52c0*/  STG.E.64 desc[UR36][R8.64], R4 ;  /* 0x0000000408007986 */ /* 0x0011e2000c101b24 */
[----:B------:R-:W-:Y:S05]  /*52d0*/  BRA `(.L_x_7710) ;  /* 0x0000000800c87947 */ /* 0x000fea0003800000 */
.L_x_7705:
        /* <DEDUP_REMOVED lines=12> */
.L_x_7719:
[----:B------:R-:W-:Y:S02]  /*53a0*/  LOP3.LUT R4, R18, 0xff, RZ, 0xc0, !PT ;  /* 0x000000ff12047812 */ /* 0x000fe400078ec0ff */
[----:B------:R-:W-:-:S04]  /*53b0*/  CS2R R6, SRZ ;  /* 0x0000000000067805 */ /* 0x000fc8000001ff00 */
[----:B------:R-:W0:Y:S02]  /*53c0*/  I2F.F64.U16 R4, R4 ;  /* 0x0000000400047312 */ /* 0x000e240000101800 */
[----:B0-----:R0:W-:Y:S01]  /*53d0*/  STG.E.128 desc[UR36][R8.64], R4 ;  /* 0x0000000408007986 */ /* 0x0011e2000c101d24 */
[----:B------:R-:W-:Y:S05]  /*53e0*/  BRA `(.L_x_7710) ;  /* 0x0000000800847947 */ /* 0x000fea0003800000 */
.L_x_7718:
        /* <DEDUP_REMOVED lines=22> */
.L_x_7723:
[----:B------:R-:W-:Y:S05]  /*5550*/  BSYNC B0 ;  /* 0x0000000000007941 */ /* 0x000fea0003800000 */
.L_x_7722:
[----:B------:R-:W-:-:S05]  /*5560*/  LOP3.LUT R5, R0, R5, RZ, 0xfc, !PT ;  /* 0x0000000500057212 */ /* 0x000fca00078efcff */
[----:B------:R0:W-:Y:S01]  /*5570*/  STG.E.U8 desc[UR36][R8.64], R5 ;  /* 0x0000000508007986 */ /* 0x0001e2000c101124 */
[----:B------:R-:W-:Y:S05]  /*5580*/  BRA `(.L_x_7710) ;  /* 0x00000008001c7947 */ /* 0x000fea0003800000 */
.L_x_7721:
[----:B------:R-:W-:Y:S01]  /*5590*/  LOP3.LUT R18, R18, 0xff, RZ, 0xc0, !PT ;  /* 0x000000ff12127812 */ /* 0x000fe200078ec0ff */
[----:B------:R-:W-:Y:S03]  /*55a0*/  BSSY B0, `(.L_x_7724) ;  /* 0x0000010000007945 */ /* 0x000fe60003800000 */
        /* <DEDUP_REMOVED lines=12> */
.L_x_7725:
[----:B------:R-:W-:Y:S01]  /*5670*/  IMAD.MOV.U32 R0, RZ, RZ, 0x7f ;  /* 0x0000007fff007424 */ /* 0x000fe200078e00ff */
[----:B------:R-:W-:-:S04]  /*5680*/  ISETP.GT.U32.AND P0, PT, R3, 0x7f800000, PT ;  /* 0x7f8000000300780c */ /* 0x000fc80003f04070 */
[----:B------:R-:W-:-:S09]  /*5690*/  SEL R0, R0, 0x7c, P0 ;  /* 0x0000007c00007807 */ /* 0x000fd20000000000 */
.L_x_7726:
[----:B------:R-:W-:Y:S05]  /*56a0*/  BSYNC B0 ;  /* 0x0000000000007941 */ /* 0x000fea0003800000 */
.L_x_7724:
[----:B------:R-:W-:-:S04]  /*56b0*/  LOP3.LUT R3, R5, 0x80000000, RZ, 0xc0, !PT ;  /* 0x8000000005037812 */ /* 0x000fc800078ec0ff */
[----:B------:R-:W-:-:S04]  /*56c0*/  SHF.R.U32.HI R3, RZ, 0x18, R3 ;  /* 0x00000018ff037819 */ /* 0x000fc80000011603 */
[----:B------:R-:W-:-:S05]  /*56d0*/  LOP3.LUT R3, R0, R3, RZ, 0xfc, !PT ;  /* 0x0000000300037212 */ /* 0x000fca00078efcff */
[----:B------:R0:W-:Y:S01]  /*56e0*/  STG.E.U8 desc[UR36][R8.64], R3 ;  /* 0x0000000308007986 */ /* 0x0001e2000c101124 */
[----:B------:R-:W-:Y:S05]  /*56f0*/  BRA `(.L_x_7710) ;  /* 0x0000000400c07947 */ /* 0x000fea0003800000 */
.L_x_7720:
[----:B------:R-:W-:-:S04]  /*5700*/  LOP3.LUT R18, R18, 0xff, RZ, 0xc0, !PT ;  /* 0x000000ff12127812 */ /* 0x000fc800078ec0ff */
[----:B------:R-:W0:Y:S02]  /*5710*/  I2F.U16 R0, R18 ;  /* 0x0000001200007306 */ /* 0x000e240000101000 */
[----:B0-----:R-:W-:-:S05]  /*5720*/  F2FP.BF16.F32.PACK_AB R0, RZ, R0 ;  /* 0x00000000ff00723e */ /* 0x001fca00000010ff */
[----:B------:R0:W-:Y:S01]  /*5730*/  STG.E.U16 desc[UR36][R8.64], R0 ;  /* 0x0000000008007986 */ /* 0x0001e2000c101524 */
[----:B------:R-:W-:Y:S05]  /*5740*/  BRA `(.L_x_7710) ;  /* 0x0000000400ac7947 */ /* 0x000fea0003800000 */
.L_x_7717:
        /* <DEDUP_REMOVED lines=11> */
.L_x_7729:
[----:B------:R-:W-:Y:S01]  /*5800*/  LOP3.LUT R18, R18, 0xff, RZ, 0xc0, !PT ;  /* 0x000000ff12127812 */ /* 0x000fe200078ec0ff */
[----:B------:R-:W-:Y:S01]  /*5810*/  BSSY B0, `(.L_x_7730) ;  /* 0x0000015000007945 */ /* 0x000fe20003800000 */
[----:B------:R-:W-:Y:S02]  /*5820*/  IMAD.MOV.U32 R4, RZ, RZ, 0x80 ;  /* 0x00000080ff047424 */ /* 0x000fe400078e00ff */
        /* <DEDUP_REMOVED lines=15> */
.L_x_7732:
[----:B------:R-:W-:-:S04]  /*5920*/  LOP3.LUT R3, R5, 0x80000000, RZ, 0xc0, !PT ;  /* 0x8000000005037812 */ /* 0x000fc800078ec0ff */
[----:B------:R-:W-:-:S04]  /*5930*/  SHF.R.U32.HI R3, RZ, 0x18, R3 ;  /* 0x00000018ff037819 */ /* 0x000fc80000011603 */
[----:B------:R-:W-:-:S04]  /*5940*/  LOP3.LUT R0, R0, R3, RZ, 0xfc, !PT ;  /* 0x0000000300007212 */ /* 0x000fc800078efcff */
[----:B------:R-:W-:-:S07]  /*5950*/  PRMT R4, R0, 0x7610, R4 ;  /* 0x0000761000047816 */ /* 0x000fce0000000004 */
.L_x_7731:
[----:B------:R-:W-:Y:S05]  /*5960*/  BSYNC B0 ;  /* 0x0000000000007941 */ /* 0x000fea0003800000 */
.L_x_7730:
[----:B------:R3:W-:Y:S01]  /*5970*/  STG.E.U8 desc[UR36][R8.64], R4 ;  /* 0x0000000408007986 */ /* 0x0007e2000c101124 */
[----:B------:R-:W-:Y:S05]  /*5980*/  BRA `(.L_x_7710) ;  /* 0x00000004001c7947 */ /* 0x000fea0003800000 */
.L_x_7728:
        /* <DEDUP_REMOVED lines=18> */
.L_x_7735:
[----:B------:R-:W-:-:S04]  /*5ab0*/  LOP3.LUT R3, R5, 0x80000000, RZ, 0xc0, !PT ;  /* 0x8000000005037812 */ /* 0x000fc800078ec0ff */
[----:B------:R-:W-:-:S04]  /*5ac0*/  SHF.R.U32.HI R3, RZ, 0x18, R3 ;  /* 0x00000018ff037819 */ /* 0x000fc80000011603 */
[----:B------:R-:W-:-:S04]  /*5ad0*/  LOP3.LUT R0, R0, R3, RZ, 0xfc, !PT ;  /* 0x0000000300007212 */ /* 0x000fc800078efcff */
[----:B------:R-:W-:-:S07]  /*5ae0*/  PRMT R4, R0, 0x7610, R4 ;  /* 0x0000761000047816 */ /* 0x000fce0000000004 */
.L_x_7734:
[----:B------:R-:W-:Y:S05]  /*5af0*/  BSYNC B0 ;  /* 0x0000000000007941 */ /* 0x000fea0003800000 */
.L_x_7733:
[----:B------:R0:W-:Y:S01]  /*5b00*/  STG.E.U8 desc[UR36][R8.64], R4 ;  /* 0x0000000408007986 */ /* 0x0001e2000c101124 */
[----:B------:R-:W-:Y:S05]  /*5b10*/  BRA `(.L_x_7710) ;  /* 0x0000000000b87947 */ /* 0x000fea0003800000 */
.L_x_7727:
        /* <DEDUP_REMOVED lines=23> */
.L_x_7709:
        /* <DEDUP_REMOVED lines=16> */
.L_x_7738:
[----:B------:R-:W-:Y:S05]  /*5d90*/  BRA `(.L_x_7710) ;  /* 0x0000000000187947 */ /* 0x000fea0003800000 */
.L_x_7737:
[----:B------:R-:W-:Y:S01]  /*5da0*/  LOP3.LUT R4, R18, 0xff, RZ, 0xc0, !PT ;  /* 0x000000ff12047812 */ /* 0x000fe200078ec0ff */
[----:B------:R-:W-:-:S05]  /*5db0*/  IMAD.MOV.U32 R5, RZ, RZ, RZ ;  /* 0x000000ffff057224 */ /* 0x000fca00078e00ff */
[----:B------:R2:W-:Y:S01]  /*5dc0*/  STG.E.64 desc[UR36][R8.64], R4 ;  /* 0x0000000408007986 */ /* 0x0005e2000c101b24 */
[----:B------:R-:W-:Y:S05]  /*5dd0*/  BRA `(.L_x_7710) ;  /* 0x0000000000087947 */ /* 0x000fea0003800000 */
.L_x_7736:
[----:B------:R-:W-:-:S05]  /*5de0*/  LOP3.LUT R3, R18, 0xff, RZ, 0xc0, !PT ;  /* 0x000000ff12037812 */ /* 0x000fca00078ec0ff */
[----:B------:R0:W-:Y:S02]  /*5df0*/  STG.E desc[UR36][R8.64], R3 ;  /* 0x0000000308007986 */ /* 0x0001e4000c101924 */
.L_x_7710:
        /* <DEDUP_REMOVED lines=23> */
.L_x_7742:
[----:B------:R3:W-:Y:S01]  /*5f70*/  STG.E.U8 desc[UR36][R8.64], R17 ;  /* 0x0000001108007986 */ /* 0x0007e2000c101124 */
[----:B------:R-:W-:Y:S05]  /*5f80*/  BRA `(.L_x_7744) ;  /* 0x0000000c00987947 */ /* 0x000fea0003800000 */
.L_x_7741:
        /* <DEDUP_REMOVED lines=10> */
.L_x_7746:
[----:B------:R-:W-:-:S05]  /*6030*/  LOP3.LUT R17, R17, 0xff, RZ, 0xc0, !PT ;  /* 0x000000ff11117812 */ /* 0x000fca00078ec0ff */
[----:B------:R2:W-:Y:S01]  /*6040*/  STG.E desc[UR36][R8.64], R17 ;  /* 0x0000001108007986 */ /* 0x0005e2000c101924 */
[----:B------:R-:W-:Y:S05]  /*6050*/  BRA `(.L_x_7744) ;  /* 0x0000000c00647947 */ /* 0x000fea0003800000 */
.L_x_7745:
[----:B------:R-:W-:-:S05]  /*6060*/  LOP3.LUT R17, R17, 0xff, RZ, 0xc0, !PT ;  /* 0x000000ff11117812 */ /* 0x000fca00078ec0ff */
[----:B------:R0:W-:Y:S01]  /*6070*/  STG.E.U16 desc[UR36][R8.64], R17 ;  /* 0x0000001108007986 */ /* 0x0001e2000c101524 */
[----:B------:R-:W-:Y:S05]  /*6080*/  BRA `(.L_x_7744) ;  /* 0x0000000c00587947 */ /* 0x000fea0003800000 */
.L_x_7740:
        /* <DEDUP_REMOVED lines=10> */
.L_x_7748:
[----:B------:R-:W-:-:S04]  /*6130*/  LOP3.LUT R17, R17, 0xff, RZ, 0xc0, !PT ;  /* 0x000000ff11117812 */ /* 0x000fc800078ec0ff */
[----:B------:R-:W0:Y:S02]  /*6140*/  I2F.U16 R0, R17 ;  /* 0x0000001100007306 */ /* 0x000e240000101000 */
[----:B0-----:R-:W-:-:S05]  /*6150*/  F2FP.F16.F32.PACK_AB R0, RZ, R0 ;  /* 0x00000000ff00723e */ /* 0x001fca00000000ff */
[----:B------:R0:W-:Y:S01]  /*6160*/  STG.E.U16 desc[UR36][R8.64], R0 ;  /* 0x0000000008007986 */ /* 0x0001e2000c101524 */
[----:B------:R-:W-:Y:S05]  /*6170*/  BRA `(.L_x_7744) ;  /* 0x0000000c001c7947 */ /* 0x000fea0003800000 */
.L_x_7747:
        /* <DEDUP_REMOVED lines=11> */
.L_x_7750:
[----:B------:R-:W-:-:S06]  /*6230*/  LOP3.LUT R17, R17, 0xff, RZ, 0xc0, !PT ;  /* 0x000000ff11117812 */ /* 0x000fcc00078ec0ff */
[----:B------:R-:W0:Y:S02]  /*6240*/  I2F.U16 R17, R17 ;  /* 0x0000001100117306 */ /* 0x000e240000101000 */
[----:B0-----:R-:W-:-:S04]  /*6250*/  F2FP.F16.F32.PACK_AB R3, RZ, R17 ;  /* 0x00000011ff03723e */ /* 0x001fc800000000ff */
[----:B------:R-:W-:-:S05]  /*6260*/  PRMT R3, R3, 0x5410, RZ ;  /* 0x0000541003037816 */ /* 0x000fca00000000ff */
[----:B------:R0:W-:Y:S01]  /*6270*/  STG.E desc[UR36][R8.64], R3 ;  /* 0x0000000308007986 */ /* 0x0001e2000c101924 */
[----:B------:R-:W-:Y:S05]  /*6280*/  BRA `(.L_x_7744) ;  /* 0x0000000800d87947 */ /* 0x000fea0003800000 */
.L_x_7749:
[----:B------:R-:W-:-:S06]  /*6290*/  LOP3.LUT R4, R17, 0xff, RZ, 0xc0, !PT ;  /* 0x000000ff11047812 */ /* 0x000fcc00078ec0ff */
[----:B------:R-:W0:Y:S02]  /*62a0*/  I2F.F64.U16 R4, R4 ;  /* 0x0000000400047312 */ /* 0x000e240000101800 */
[----:B0-----:R0:W-:Y:S01]  /*62b0*/  STG.E.64 desc[UR36][R8.64], R4 ;  /* 0x0000000408007986 */ /* 0x0011e2000c101b24 */
[----:B------:R-:W-:Y:S05]  /*62c0*/  BRA `(.L_x_7744) ;  /* 0x0000000800c87947 */ /* 0x000fea0003800000 */
.L_x_7739:
        /* <DEDUP_REMOVED lines=12> */
.L_x_7753:
[----:B------:R-:W-:Y:S02]  /*6390*/  LOP3.LUT R4, R17, 0xff, RZ, 0xc0, !PT ;  /* 0x000000ff11047812 */ /* 0x000fe400078ec0ff */
[----:B------:R-:W-:-:S04]  /*63a0*/  CS2R R6, SRZ ;  /* 0x0000000000067805 */ /* 0x000fc8000001ff00 */
[----:B------:R-:W0:Y:S02]  /*63b0*/  I2F.F64.U16 R4, R4 ;  /* 0x0000000400047312 */ /* 0x000e240000101800 */
[----:B0-----:R0:W-:Y:S01]  /*63c0*/  STG.E.128 desc[UR36][R8.64], R4 ;  /* 0x0000000408007986 */ /* 0x0011e2000c101d24 */
[----:B------:R-:W-:Y:S05]  /*63d0*/  BRA `(.L_x_7744) ;  /* 0x0000000800847947 */ /* 0x000fea0003800000 */
.L_x_7752:
[----:B------:R-:W-:-:S13]  /*63e0*/  ISETP.NE.AND P0, PT, R0, 0xf, PT ;  /* 0x0000000f0000780c */ /* 0x000fda0003f05270 */
[----:B------:R-:W-:Y:S05]  /*63f0*/  @!P0 BRA `(.L_x_7754) ;  /* 0x0000000000bc8947 */ /* 0x000fea0003800000 */
[----:B------:R-:W-:-:S13]  /*6400*/  ISETP.NE.AND P0, PT, R0, 0x17, PT ;  /* 0x000000170000780c */ /* 0x000fda0003f05270 */
[----:B------:R-:W-:Y:S05]  /*6410*/  @!P0 BRA `(.L_x_7755) ;  /* 0x0000000000588947 */ /* 0x000fea0003800000 */
[----:B------:R-:W-:-:S13]  /*6420*/  ISETP.NE.AND P0, PT, R0, 0x18, PT ;  /* 0x000000180000780c */ /* 0x000fda0003f05270 */
[----:B------:R-:W-:Y:S05]  /*6430*/  @P0 BRA `(.L_x_7743) ;  /* 0x0000000800100947 */ /* 0x000fea0003800000 */
[----:B------:R-:W-:Y:S01]  /*6440*/  LOP3.LUT R17, R17, 0xff, RZ, 0xc0, !PT ;  /* 0x000000ff11117812 */ /* 0x000fe200078ec0ff */
[----:B------:R-:W-:Y:S05]  /*6450*/  BSSY B0, `(.L_x_7756) ;  /* 0x000000f000007945 */ /* 0x000fea0003800000 */
[----:B------:R-:W0:Y:S02]  /*6460*/  I2F.U16 R17, R17 ;  /* 0x0000001100117306 */ /* 0x000e240000101000 */
[C---:B0-----:R-:W-:Y:S02]  /*6470*/  LOP3.LUT R3, R17.reuse, 0x7fffffff, RZ, 0xc0, !PT ;  /* 0x7fffffff11037812 */ /* 0x041fe400078ec0ff */
[----:B------:R-:W-:-:S02]  /*6480*/  LOP3.LUT R0, R17, 0x80000000, RZ, 0xc0, !PT ;  /* 0x8000000011007812 */ /* 0x000fc400078ec0ff */
        /* <DEDUP_REMOVED lines=11> */
.L_x_7757:
[----:B------:R-:W-:Y:S05]  /*6540*/  BSYNC B0 ;  /* 0x0000000000007941 */ /* 0x000fea0003800000 */
.L_x_7756:
[----:B------:R-:W-:-:S05]  /*6550*/  LOP3.LUT R5, R0, R5, RZ, 0xfc, !PT ;  /* 0x0000000500057212 */ /* 0x000fca00078efcff */
[----:B------:R0:W-:Y:S01]  /*6560*/  STG.E.U8 desc[UR36][R8.64], R5 ;  /* 0x0000000508007986 */ /* 0x0001e2000c101124 */
[----:B------:R-:W-:Y:S05]  /*6570*/  BRA `(.L_x_7744) ;  /* 0x00000008001c7947 */ /* 0x000fea0003800000 */
.L_x_7755:
        /* <DEDUP_REMOVED lines=14> */
.L_x_7759:
[----:B------:R-:W-:Y:S01]  /*6660*/  IMAD.MOV.U32 R0, RZ, RZ, 0x7f ;  /* 0x0000007fff007424 */ /* 0x000fe200078e00ff */
[----:B------:R-:W-:-:S04]  /*6670*/  ISETP.GT.U32.AND P0, PT, R3, 0x7f800000, PT ;  /* 0x7f8000000300780c */ /* 0x000fc80003f04070 */
[----:B------:R-:W-:-:S09]  /*6680*/  SEL R0, R0, 0x7c, P0 ;  /* 0x0000007c00007807 */ /* 0x000fd20000000000 */
.L_x_7760:
[----:B------:R-:W-:Y:S05]  /*6690*/  BSYNC B0 ;  /* 0x0000000000007941 */ /* 0x000fea0003800000 */
.L_x_7758:
[----:B------:R-:W-:-:S04]  /*66a0*/  LOP3.LUT R3, R17, 0x80000000, RZ, 0xc0, !PT ;  /* 0x8000000011037812 */ /* 0x000fc800078ec0ff */
[----:B------:R-:W-:-:S04]  /*66b0*/  SHF.R.U32.HI R3, RZ, 0x18, R3 ;  /* 0x00000018ff037819 */ /* 0x000fc80000011603 */
[----:B------:R-:W-:-:S05]  /*66c0*/  LOP3.LUT R3, R0, R3, RZ, 0xfc, !PT ;  /* 0x0000000300037212 */ /* 0x000fca00078efcff */
[----:B------:R0:W-:Y:S01]  /*66d0*/  STG.E.U8 desc[UR36][R8.64], R3 ;  /* 0x0000000308007986 */ /* 0x0001e2000c101124 */
[----:B------:R-:W-:Y:S05]  /*66e0*/  BRA `(.L_x_7744) ;  /* 0x0000000400c07947 */ /* 0x000fea0003800000 */
.L_x_7754:
[----:B------:R-:W-:-:S04]  /*66f0*/  LOP3.LUT R17, R17, 0xff, RZ, 0xc0, !PT ;  /* 0x000000ff11117812 */ /* 0x000fc800078ec0ff */
[----:B------:R-:W0:Y:S02]  /*6700*/  I2F.U16 R0, R17 ;  /* 0x0000001100007306 */ /* 0x000e240000101000 */
[----:B0-----:R-:W-:-:S05]  /*6710*/  F2FP.BF16.F32.PACK_AB R0, RZ, R0 ;  /* 0x00000000ff00723e */ /* 0x001fca00000010ff */
[----:B------:R0:W-:Y:S01]  /*6720*/  STG.E.U16 desc[UR36][R8.64], R0 ;  /* 0x0000000008007986 */ /* 0x0001e2000c101524 */
[----:B------:R-:W-:Y:S05]  /*6730*/  BRA `(.L_x_7744) ;  /* 0x0000000400ac7947 */ /* 0x000fea0003800000 */
.L_x_7751:
        /* <DEDUP_REMOVED lines=11> */
.L_x_7763:
        /* <DEDUP_REMOVED lines=18> */
.L_x_7766:
[----:B------:R-:W-:-:S04]  /*6910*/  LOP3.LUT R3, R17, 0x80000000, RZ, 0xc0, !PT ;  /* 0x8000000011037812 */ /* 0x000fc800078ec0ff */
[----:B------:R-:W-:-:S04]  /*6920*/  SHF.R.U32.HI R3, RZ, 0x18, R3 ;  /* 0x00000018ff037819 */ /* 0x000fc80000011603 */
[----:B------:R-:W-:-:S04]  /*6930*/  LOP3.LUT R0, R0, R3, RZ, 0xfc, !PT ;  /* 0x0000000300007212 */ /* 0x000fc800078efcff */
[----:B------:R-:W-:-:S07]  /*6940*/  PRMT R4, R0, 0x7610, R4 ;  /* 0x0000761000047816 */ /* 0x000fce0000000004 */
.L_x_7765:
[----:B------:R-:W-:Y:S05]  /*6950*/  BSYNC B0 ;  /* 0x0000000000007941 */ /* 0x000fea0003800000 */
.L_x_7764:
[----:B------:R0:W-:Y:S01]  /*6960*/  STG.E.U8 desc[UR36][R8.64], R4 ;  /* 0x0000000408007986 */ /* 0x0001e2000c101124 */
[----:B------:R-:W-:Y:S05]  /*6970*/  BRA `(.L_x_7744) ;  /* 0x00000004001c7947 */ /* 0x000fea0003800000 */
.L_x_7762:
        /* <DEDUP_REMOVED lines=18> */
.L_x_7769:
[----:B------:R-:W-:-:S04]  /*6aa0*/  LOP3.LUT R3, R17, 0x80000000, RZ, 0xc0, !PT ;  /* 0x8000000011037812 */ /* 0x000fc800078ec0ff */
[----:B------:R-:W-:-:S04]  /*6ab0*/  SHF.R.U32.HI R3, RZ, 0x18, R3 ;  /* 0x00000018ff037819 */ /* 0x000fc80000011603 */
[----:B------:R-:W-:-:S04]  /*6ac0*/  LOP3.LUT R0, R0, R3, RZ, 0xfc, !PT ;  /* 0x0000000300007212 */ /* 0x000fc800078efcff */
[----:B------:R-:W-:-:S07]  /*6ad0*/  PRMT R4, R0, 0x7610, R4 ;  /* 0x0000761000047816 */ /* 0x000fce0000000004 */
.L_x_7768:
[----:B------:R-:W-:Y:S05]  /*6ae0*/  BSYNC B0 ;  /* 0x0000000000007941 */ /* 0x000fea0003800000 */
.L_x_7767:
[----:B------:R0:W-:Y:S01]  /*6af0*/  STG.E.U8 desc[UR36][R8.64], R4 ;  /* 0x0000000408007986 */ /* 0x0001e2000c101124 */
[----:B------:R-:W-:Y:S05]  /*6b00*/  BRA `(.L_x_7744) ;  /* 0x0000000000b87947 */ /* 0x000fea0003800000 */
.L_x_7761:
        /* <DEDUP_REMOVED lines=23> */
.L_x_7743:
        /* <DEDUP_REMOVED lines=16> */
.L_x_7772:
[----:B------:R-:W-:Y:S05]  /*6d80*/  BRA `(.L_x_7744) ;  /* 0x0000000000187947 */ /* 0x000fea0003800000 */
.L_x_7771:
[----:B------:R-:W-:Y:S01]  /*6d90*/  LOP3.LUT R4, R17, 0xff, RZ, 0xc0, !PT ;  /* 0x000000ff11047812 */ /* 0x000fe200078ec0ff */
[----:B------:R-:W-:-:S05]  /*6da0*/  IMAD.MOV.U32 R5, RZ, RZ, RZ ;  /* 0x000000ffff057224 */ /* 0x000fca00078e00ff */
[----:B------:R0:W-:Y:S01]  /*6db0*/  STG.E.64 desc[UR36][R8.64], R4 ;  /* 0x0000000408007986 */ /* 0x0001e2000c101b24 */
[----:B------:R-:W-:Y:S05]  /*6dc0*/  BRA `(.L_x_7744) ;  /* 0x0000000000087947 */ /* 0x000fea0003800000 */
.L_x_7770:
[----:B------:R-:W-:-:S05]  /*6dd0*/  LOP3.LUT R17, R17, 0xff, RZ, 0xc0, !PT ;  /* 0x000000ff11117812 */ /* 0x000fca00078ec0ff */
[----:B------:R0:W-:Y:S02]  /*6de0*/  STG.E desc[UR36][R8.64], R17 ;  /* 0x0000001108007986 */ /* 0x0001e4000c101924 */
.L_x_7744:
[----:B------:R-:W-:-:S07]  /*6df0*/  VIADD R2, R2, 0x80 ;  /* 0x0000008002027836 */ /* 0x000fce0000000000 */
.L_x_7704:
[----:B------:R-:W-:Y:S05]  /*6e00*/  BSYNC B6 ;  /* 0x0000000000067941 */ /* 0x000fea0003800000 */
.L_x_7703:
        /* <DEDUP_REMOVED lines=21> */
.L_x_7776:
[----:B------:R-:W-:Y:S01]  /*6f60*/  STG.E.U8 desc[UR36][R2.64], R16 ;  /* 0x0000001002007986 */ /* 0x000fe2000c101124 */
[----:B------:R-:W-:Y:S05]  /*6f70*/  EXIT ;  /* 0x000000000000794d */ /* 0x000fea0003800000 */
.L_x_7775:
        /* <DEDUP_REMOVED lines=10> */
.L_x_7779:
[----:B------:R-:W-:-:S05]  /*7020*/  LOP3.LUT R5, R16, 0xff, RZ, 0xc0, !PT ;  /* 0x000000ff10057812 */ /* 0x000fca00078ec0ff */
[----:B------:R-:W-:Y:S01]  /*7030*/  STG.E desc[UR36][R2.64], R5 ;  /* 0x0000000502007986 */ /* 0x000fe2000c101924 */
[----:B------:R-:W-:Y:S05]  /*7040*/  EXIT ;  /* 0x000000000000794d */ /* 0x000fea0003800000 */
.L_x_7778:
[----:B------:R-:W-:-:S05]  /*7050*/  LOP3.LUT R5, R16, 0xff, RZ, 0xc0, !PT ;  /* 0x000000ff10057812 */ /* 0x000fca00078ec0ff */
[----:B------:R-:W-:Y:S01]  /*7060*/  STG.E.U16 desc[UR36][R2.64], R5 ;  /* 0x0000000502007986 */ /* 0x000fe2000c101524 */
[----:B------:R-:W-:Y:S05]  /*7070*/  EXIT ;  /* 0x000000000000794d */ /* 0x000fea0003800000 */
.L_x_7774:
        /* <DEDUP_REMOVED lines=10> */
.L_x_7781:
[----:B------:R-:W-:-:S04]  /*7120*/  LOP3.LUT R16, R16, 0xff, RZ, 0xc0, !PT ;  /* 0x000000ff10107812 */ /* 0x000fc800078ec0ff */
[----:B------:R-:W0:Y:S02]  /*7130*/  I2F.U16 R0, R16 ;  /* 0x0000001000007306 */ /* 0x000e240000101000 */
[----:B0-----:R-:W-:-:S05]  /*7140*/  F2FP.F16.F32.PACK_AB R0, RZ, R0 ;  /* 0x00000000ff00723e */ /* 0x001fca00000000ff */
[----:B------:R-:W-:Y:S01]  /*7150*/  STG.E.U16 desc[UR36][R2.64], R0 ;  /* 0x0000000002007986 */ /* 0x000fe2000c101524 */
[----:B------:R-:W-:Y:S05]  /*7160*/  EXIT ;  /* 0x000000000000794d */ /* 0x000fea0003800000 */
.L_x_7780:
        /* <DEDUP_REMOVED lines=8> */
[----:B------:R-:W0:Y:S02]  /*71f0*/  I2F.U16 R16, R16 ;  /* 0x0000001000107306 */ /* 0x000e240000101000 */
[----:B0-----:R-:W-:Y:S01]  /*7200*/  STG.E.64 desc[UR36][R2.64], R16 ;  /* 0x0000001002007986 */ /* 0x001fe2000c101b24 */
[----:B------:R-:W-:Y:S05]  /*7210*/  EXIT ;  /* 0x000000000000794d */ /* 0x000fea0003800000 */
.L_x_7783:
[----:B------:R-:W-:-:S06]  /*7220*/  LOP3.LUT R16, R16, 0xff, RZ, 0xc0, !PT ;  /* 0x000000ff10107812 */ /* 0x000fcc00078ec0ff */
[----:B------:R-:W0:Y:S02]  /*7230*/  I2F.U16 R16, R16 ;  /* 0x0000001000107306 */ /* 0x000e240000101000 */
[----:B0-----:R-:W-:-:S04]  /*7240*/  F2FP.F16.F32.PACK_AB R5, RZ, R16 ;  /* 0x00000010ff05723e */ /* 0x001fc800000000ff */
[----:B------:R-:W-:-:S05]  /*7250*/  PRMT R5, R5, 0x5410, RZ ;  /* 0x0000541005057816 */ /* 0x000fca00000000ff */
[----:B------:R-:W-:Y:S01]  /*7260*/  STG.E desc[UR36][R2.64], R5 ;  /* 0x0000000502007986 */ /* 0x000fe2000c101924 */
[----:B------:R-:W-:Y:S05]  /*7270*/  EXIT ;  /* 0x000000000000794d */ /* 0x000fea0003800000 */
.L_x_7782:
[----:B------:R-:W-:-:S06]  /*7280*/  LOP3.LUT R4, R16, 0xff, RZ, 0xc0, !PT ;  /* 0x000000ff10047812 */ /* 0x000fcc00078ec0ff */
[----:B------:R-:W0:Y:S02]  /*7290*/  I2F.F64.U16 R4, R4 ;  /* 0x0000000400047312 */ /* 0x000e240000101800 */
[----:B0-----:R-:W-:Y:S01]  /*72a0*/  STG.E.64 desc[UR36][R2.64], R4 ;  /* 0x0000000402007986 */ /* 0x001fe2000c101b24 */
[----:B------:R-:W-:Y:S05]  /*72b0*/  EXIT ;  /* 0x000000000000794d */ /* 0x000fea0003800000 */
.L_x_7773:
        /* <DEDUP_REMOVED lines=12> */
.L_x_7786:
[----:B------:R-:W-:Y:S02]  /*7380*/  LOP3.LUT R4, R16, 0xff, RZ, 0xc0, !PT ;  /* 0x000000ff10047812 */ /* 0x000fe400078ec0ff */
[----:B------:R-:W-:-:S04]  /*7390*/  CS2R R6, SRZ ;  /* 0x0000000000067805 */ /* 0x000fc8000001ff00 */
[----:B------:R-:W0:Y:S02]  /*73a0*/  I2F.F64.U16 R4, R4 ;  /* 0x0000000400047312 */ /* 0x000e240000101800 */
[----:B0-----:R-:W-:Y:S01]  /*73b0*/  STG.E.128 desc[UR36][R2.64], R4 ;  /* 0x0000000402007986 */ /* 0x001fe2000c101d24 */
[----:B------:R-:W-:Y:S05]  /*73c0*/  EXIT ;  /* 0x000000000000794d */ /* 0x000fea0003800000 */
.L_x_7785:
        /* <DEDUP_REMOVED lines=22> */
.L_x_7790:
[----:B------:R-:W-:Y:S05]  /*7530*/  BSYNC B0 ;  /* 0x0000000000007941 */ /* 0x000fea0003800000 */
.L_x_7789:
[----:B------:R-:W-:-:S05]  /*7540*/  LOP3.LUT R5, R0, R5, RZ, 0xfc, !PT ;  /* 0x0000000500057212 */ /* 0x000fca00078efcff */
[----:B------:R-:W-:Y:S01]  /*7550*/  STG.E.U8 desc[UR36][R2.64], R5 ;  /* 0x0000000502007986 */ /* 0x000fe2000c101124 */
[----:B------:R-:W-:Y:S05]  /*7560*/  EXIT ;  /* 0x000000000000794d */ /* 0x000fea0003800000 */
.L_x_7788:
        /* <DEDUP_REMOVED lines=14> */
.L_x_7792:
[----:B------:R-:W-:Y:S01]  /*7650*/  IMAD.MOV.U32 R0, RZ, RZ, 0x7f ;  /* 0x0000007fff007424 */ /* 0x000fe200078e00ff */
[----:B------:R-:W-:-:S04]  /*7660*/  ISETP.GT.U32.AND P0, PT, R4, 0x7f800000, PT ;  /* 0x7f8000000400780c */ /* 0x000fc80003f04070 */
[----:B------:R-:W-:-:S09]  /*7670*/  SEL R0, R0, 0x7c, P0 ;  /* 0x0000007c00007807 */ /* 0x000fd20000000000 */
.L_x_7793:
[----:B------:R-:W-:Y:S05]  /*7680*/  BSYNC B0 ;  /* 0x0000000000007941 */ /* 0x000fea0003800000 */
.L_x_7791:
[----:B------:R-:W-:-:S04]  /*7690*/  LOP3.LUT R4, R5, 0x80000000, RZ, 0xc0, !PT ;  /* 0x8000000005047812 */ /* 0x000fc800078ec0ff */
[----:B------:R-:W-:-:S04]  /*76a0*/  SHF.R.U32.HI R5, RZ, 0x18, R4 ;  /* 0x00000018ff057819 */ /* 0x000fc80000011604 */
[----:B------:R-:W-:-:S05]  /*76b0*/  LOP3.LUT R5, R0, R5, RZ, 0xfc, !PT ;  /* 0x0000000500057212 */ /* 0x000fca00078efcff */
[----:B------:R-:W-:Y:S01]  /*76c0*/  STG.E.U8 desc[UR36][R2.64], R5 ;  /* 0x0000000502007986 */ /* 0x000fe2000c101124 */
[----:B------:R-:W-:Y:S05]  /*76d0*/  EXIT ;  /* 0x000000000000794d */ /* 0x000fea0003800000 */
.L_x_7787:
[----:B------:R-:W-:-:S04]  /*76e0*/  LOP3.LUT R16, R16, 0xff, RZ, 0xc0, !PT ;  /* 0x000000ff10107812 */ /* 0x000fc800078ec0ff */
[----:B------:R-:W0:Y:S02]  /*76f0*/  I2F.U16 R0, R16 ;  /* 0x0000001000007306 */ /* 0x000e240000101000 */
[----:B0-----:R-:W-:-:S05]  /*7700*/  F2FP.BF16.F32.PACK_AB R0, RZ, R0 ;  /* 0x00000000ff00723e */ /* 0x001fca00000010ff */
[----:B------:R-:W-:Y:S01]  /*7710*/  STG.E.U16 desc[UR36][R2.64], R0 ;  /* 0x0000000002007986 */ /* 0x000fe2000c101524 */
[----:B------:R-:W-:Y:S05]  /*7720*/  EXIT ;  /* 0x000000000000794d */ /* 0x000fea0003800000 */
.L_x_7784:
        /* <DEDUP_REMOVED lines=11> */
.L_x_7796:
        /* <DEDUP_REMOVED lines=18> */
.L_x_7799:
[----:B------:R-:W-:-:S04]  /*7900*/  LOP3.LUT R0, R7, 0x80000000, RZ, 0xc0, !PT ;  /* 0x8000000007007812 */ /* 0x000fc800078ec0ff */
[----:B------:R-:W-:-:S04]  /*7910*/  SHF.R.U32.HI R5, RZ, 0x18, R0 ;  /* 0x00000018ff057819 */ /* 0x000fc80000011600 */
[----:B------:R-:W-:-:S04]  /*7920*/  LOP3.LUT R4, R4, R5, RZ, 0xfc, !PT ;  /* 0x0000000504047212 */ /* 0x000fc800078efcff */
[----:B------:R-:W-:-:S07]  /*7930*/  PRMT R0, R4, 0x7610, R0 ;  /* 0x0000761004007816 */ /* 0x000fce0000000000 */
.L_x_7798:
[----:B------:R-:W-:Y:S05]  /*7940*/  BSYNC B0 ;  /* 0x0000000000007941 */ /* 0x000fea0003800000 */
.L_x_7797:
[----:B------:R-:W-:Y:S01]  /*7950*/  STG.E.U8 desc[UR36][R2.64], R0 ;  /* 0x0000000002007986 */ /* 0x000fe2000c101124 */
[----:B------:R-:W-:Y:S05]  /*7960*/  EXIT ;  /* 0x000000000000794d */ /* 0x000fea0003800000 */
.L_x_7795:
        /* <DEDUP_REMOVED lines=18> */
.L_x_7802:
[----:B------:R-:W-:-:S04]  /*7a90*/  LOP3.LUT R0, R7, 0x80000000, RZ, 0xc0, !PT ;  /* 0x8000000007007812 */ /* 0x000fc800078ec0ff */
[----:B------:R-:W-:-:S04]  /*7aa0*/  SHF.R.U32.HI R5, RZ, 0x18, R0 ;  /* 0x00000018ff057819 */ /* 0x000fc80000011600 */
[----:B------:R-:W-:-:S04]  /*7ab0*/  LOP3.LUT R4, R4, R5, RZ, 0xfc, !PT ;  /* 0x0000000504047212 */ /* 0x000fc800078efcff */
[----:B------:R-:W-:-:S07]  /*7ac0*/  PRMT R0, R4, 0x7610, R0 ;  /* 0x0000761004007816 */ /* 0x000fce0000000000 */
.L_x_7801:
[----:B------:R-:W-:Y:S05]  /*7ad0*/  BSYNC B0 ;  /* 0x0000000000007941 */ /* 0x000fea0003800000 */
.L_x_7800:
[----:B------:R-:W-:Y:S01]  /*7ae0*/  STG.E.U8 desc[UR36][R2.64], R0 ;  /* 0x0000000002007986 */ /* 0x000fe2000c101124 */
[----:B------:R-:W-:Y:S05]  /*7af0*/  EXIT ;  /* 0x000000000000794d */ /* 0x000fea0003800000 */
.L_x_7794:
        /* <DEDUP_REMOVED lines=23> */
.L_x_7777:
        /* <DEDUP_REMOVED lines=16> */
.L_x_7805:
[----:B------:R-:W-:Y:S05]  /*7d70*/  EXIT ;  /* 0x000000000000794d */ /* 0x000fea0003800000 */
.L_x_7804:
[----:B------:R-:W-:Y:S01]  /*7d80*/  LOP3.LUT R16, R16, 0xff, RZ, 0xc0, !PT ;  /* 0x000000ff10107812 */ /* 0x000fe200078ec0ff */
[----:B------:R-:W-:-:S05]  /*7d90*/  IMAD.MOV.U32 R17, RZ, RZ, RZ ;  /* 0x000000ffff117224 */ /* 0x000fca00078e00ff */
[----:B------:R-:W-:Y:S01]  /*7da0*/  STG.E.64 desc[UR36][R2.64], R16 ;  /* 0x0000001002007986 */ /* 0x000fe2000c101b24 */
[----:B------:R-:W-:Y:S05]  /*7db0*/  EXIT ;  /* 0x000000000000794d */ /* 0x000fea0003800000 */
.L_x_7803:
[----:B------:R-:W-:-:S05]  /*7dc0*/  LOP3.LUT R5, R16, 0xff, RZ, 0xc0, !PT ;  /* 0x000000ff10057812 */ /* 0x000fca00078ec0ff */
[----:B------:R-:W-:Y:S01]  /*7dd0*/  STG.E desc[UR36][R2.64], R5 ;  /* 0x0000000502007986 */ /* 0x000fe2000c101924 */
[----:B------:R-:W-:Y:S05]  /*7de0*/  EXIT ;  /* 0x000000000000794d */ /* 0x000fea0003800000 */
.L_x_7806:
        /* <DEDUP_REMOVED lines=9> */
.L_x_26191:


//--------------------- .text._ZN2at6native18elementwise_kernelILi128ELi4EZNS0_22gpu_kernel_impl_nocastINS0_13AUnaryFunctorIhhhNS0_17BitwiseXorFunctorIhEEEEEEvRNS_18TensorIteratorBaseERKT_EUliE_EEviT1_ --------------------------
	.section	.text._ZN2at6native18elementwise_kernelILi128ELi4EZNS0_22gpu_kernel_impl_nocastINS0_13AUnaryFunctorIhhhNS0_17BitwiseXorFunctorIhEEEEEEvRNS_18TensorIteratorBaseERKT_EUliE_EEviT1_,"ax",@progbits
	.align	128
        .global         _ZN2at6native18elementwise_kernelILi128ELi4EZNS0_22gpu_kernel_impl_nocastINS0_13AUnaryFunctorIhhhNS0_17BitwiseXorFunctorIhEEEEEEvRNS_18TensorIteratorBaseERKT_EUliE_EEviT1_
        .type           _ZN2at6native18elementwise_kernelILi128ELi4EZNS0_22gpu_kernel_impl_nocastINS0_13AUnaryFunctorIhhhNS0_17BitwiseXorFunctorIhEEEEEEvRNS_18TensorIteratorBaseERKT_EUliE_EEviT1_,@function
        .size           _ZN2at6native18elementwise_kernelILi128ELi4EZNS0_22gpu_kernel_impl_nocastINS0_13AUnaryFunctorIhhhNS0_17BitwiseXorFunctorIhEEEEEEvRNS_18TensorIteratorBaseERKT_EUliE_EEviT1_,(.L_x_26192 - _ZN2at6native18elementwise_kernelILi128ELi4EZNS0_22gpu_kernel_impl_nocastINS0_13AUnaryFunctorIhhhNS0_17BitwiseXorFunctorIhEEEEEEvRNS_18TensorIteratorBaseERKT_EUliE_EEviT1_)
        .other          _ZN2at6native18elementwise_kernelILi128ELi4EZNS0_22gpu_kernel_impl_nocastINS0_13AUnaryFunctorIhhhNS0_17BitwiseXorFunctorIhEEEEEEvRNS_18TensorIteratorBaseERKT_EUliE_EEviT1_,@"STO_CUDA_ENTRY STV_DEFAULT"
_ZN2at6native18elementwise_kernelILi128ELi4EZNS0_22gpu_kernel_impl_nocastINS0_13AUnaryFunctorIhhhNS0_17BitwiseXorFunctorIhEEEEEEvRNS_18TensorIteratorBaseERKT_EUliE_EEviT1_:
.text._ZN2at6native18elementwise_kernelILi128ELi4EZNS0_22gpu_kernel_impl_nocastINS0_13AUnaryFunctorIhhhNS0_17BitwiseXorFunctorIhEEEEEEvRNS_18TensorIteratorBaseERKT_EUliE_EEviT1_:
        /* <DEDUP_REMOVED lines=312> */
.L_x_7809:
        /* <DEDUP_REMOVED lines=10> */
.L_x_7808:
[----:B------:R-:W-:Y:S05]  /*1420*/  BSYNC B0 ;  /* 0x0000000000007941 */ /* 0x000fea0003800000 */
.L_x_7807:
        /* <DEDUP_REMOVED lines=305> */
.L_x_7812:
        /* <DEDUP_REMOVED lines=314> */
.L_x_7813:
        /* <DEDUP_REMOVED lines=10> */
.L_x_7811:
[----:B------:R-:W-:Y:S05]  /*3b80*/  BSYNC B0 ;  /* 0x0000000000007941 */ /* 0x000fea0003800000 */
.L_x_7810:
        /* <DEDUP_REMOVED lines=304> */
.L_x_7814:
        /* <DEDUP_REMOVED lines=10> */
.L_x_7815:
        /* <DEDUP_REMOVED lines=13> */
.L_x_26192:


//--------------------- .text._ZN2at6native27unrolled_elementwise_kernelINS0_13AUnaryFunctorIhhhNS0_17BitwiseXorFunctorIhEEEESt5arrayIPcLm2EELi4E23TrivialOffsetCalculatorILi1EjESA_NS0_6memory15LoadWithoutCastENSB_16StoreWithoutCastEEEviT_T0_T2_T3_T4_T5_ --------------------------
	.section	.text._ZN2at6native27unrolled_elementwise_kernelINS0_13AUnaryFunctorIhhhNS0_17BitwiseXorFunctorIhEEEESt5arrayIPcLm2EELi4E23TrivialOffsetCalculatorILi1EjESA_NS0_6memory15LoadWithoutCastENSB_16StoreWithoutCastEEEviT_T0_T2_T3_T4_T5_,"ax",@progbits
	.align	128
        .global         _ZN2at6native27unrolled_elementwise_kernelINS0_13AUnaryFunctorIhhhNS0_17BitwiseXorFunctorIhEEEESt5arrayIPcLm2EELi4E23TrivialOffsetCalculatorILi1EjESA_NS0_6memory15LoadWithoutCastENSB_16StoreWithoutCastEEEviT_T0_T2_T3_T4_T5_
        .type           _ZN2at6native27unrolled_elementwise_kernelINS0_13AUnaryFunctorIhhhNS0_17BitwiseXorFunctorIhEEEESt5arrayIPcLm2EELi4E23TrivialOffsetCalculatorILi1EjESA_NS0_6memory15LoadWithoutCastENSB_16StoreWithoutCastEEEviT_T0_T2_T3_T4_T5_,@function
        .size           _ZN2at6native27unrolled_elementwise_kernelINS0_13AUnaryFunctorIhhhNS0_17BitwiseXorFunctorIhEEEESt5arrayIPcLm2EELi4E23TrivialOffsetCalculatorILi1EjESA_NS0_6memory15LoadWithoutCastENSB_16StoreWithoutCastEEEviT_T0_T2_T3_T4_T5_,(.L_x_26193 - _ZN2at6native27unrolled_elementwise_kernelINS0_13AUnaryFunctorIhhhNS0_17BitwiseXorFunctorIhEEEESt5arrayIPcLm2EELi4E23TrivialOffsetCalculatorILi1EjESA_NS0_6memory15LoadWithoutCastENSB_16StoreWithoutCastEEEviT_T0_T2_T3_T4_T5_)
        .other          _ZN2at6native27unrolled_elementwise_kernelINS0_13AUnaryFunctorIhhhNS0_17BitwiseXorFunctorIhEEEESt5arrayIPcLm2EELi4E23TrivialOffsetCalculatorILi1EjESA_NS0_6memory15LoadWithoutCastENSB_16StoreWithoutCastEEEviT_T0_T2_T3_T4_T5_,@"STO_CUDA_ENTRY STV_DEFAULT"
_ZN2at6native27unrolled_elementwise_kernelINS0_13AUnaryFunctorIhhhNS0_17BitwiseXorFunctorIhEEEESt5arrayIPcLm2EELi4E23TrivialOffsetCalculatorILi1EjESA_NS0_6memory15LoadWithoutCastENSB_16StoreWithoutCastEEEviT_T0_T2_T3_T4_T5_:
.text._ZN2at6native27unrolled_elementwise_kernelINS0_13AUnaryFunctorIhhhNS0_17BitwiseXorFunctorIhEEEESt5arrayIPcLm2EELi4E23TrivialOffsetCalculatorILi1EjESA_NS0_6memory15LoadWithoutCastENSB_16StoreWithoutCastEEEviT_T0_T2_T3_T4_T5_:
        /* <DEDUP_REMOVED lines=65> */
.L_x_7817:
[----:B------:R-:W-:Y:S05]  /*0410*/  BSYNC B0 ;  /* 0x0000000000007941 */ /* 0x000fea0003800000 */
.L_x_7816:
        /* <DEDUP_REMOVED lines=8> */
.L_x_7818:
        /* <DEDUP_REMOVED lines=14> */
.L_x_26193:


//--------------------- .text._ZN2at6native29vectorized_elementwise_kernelILi2ENS0_13AUnaryFunctorIhhhNS0_17BitwiseXorFunctorIhEEEESt5arrayIPcLm2EEEEviT0_T1_ --------------------------
	.section	.text._ZN2at6native29vectorized_elementwise_kernelILi2ENS0_13AUnaryFunctorIhhhNS0_17BitwiseXorFunctorIhEEEESt5arrayIPcLm2EEEEviT0_T1_,"ax",@progbits
	.align	128
        .global         _ZN2at6native29vectorized_elementwise_kernelILi2ENS0_13AUnaryFunctorIhhhNS0_17BitwiseXorFunctorIhEEEESt5arrayIPcLm2EEEEviT0_T1_
        .type           _ZN2at6native29vectorized_elementwise_kernelILi2ENS0_13AUnaryFunctorIhhhNS0_17BitwiseXorFunctorIhEEEESt5arrayIPcLm2EEEEviT0_T1_,@function
        .size           _ZN2at6native29vectorized_elementwise_kernelILi2ENS0_13AUnaryFunctorIhhhNS0_17BitwiseXorFunctorIhEEEESt5arrayIPcLm2EEEEviT0_T1_,(.L_x_26194 - _ZN2at6native29vectorized_elementwise_kernelILi2ENS0_13AUnaryFunctorIhhhNS0_17BitwiseXorFunctorIhEEEESt5arrayIPcLm2EEEEviT0_T1_)
        .other          _ZN2at6native29vectorized_elementwise_kernelILi2ENS0_13AUnaryFunctorIhhhNS0_17BitwiseXorFunctorIhEEEESt5arrayIPcLm2EEEEviT0_T1_,@"STO_CUDA_ENTRY STV_DEFAULT"
_ZN2at6native29vectorized_elementwise_kernelILi2ENS0_13AUnaryFunctorIhhhNS0_17BitwiseXorFunctorIhEEEESt5arrayIPcLm2EEEEviT0_T1_:
.text._ZN2at6native29vectorized_elementwise_kernelILi2ENS0_13AUnaryFunctorIhhhNS0_17BitwiseXorFunctorIhEEEESt5arrayIPcLm2EEEEviT0_T1_:
        /* <DEDUP_REMOVED lines=51> */
.L_x_7819:
        /* <DEDUP_REMOVED lines=98> */
.L_x_7822:
        /* <DEDUP_REMOVED lines=8> */
.L_x_7823:
        /* <DEDUP_REMOVED lines=8> */
.L_x_7824:
        /* <DEDUP_REMOVED lines=9> */
.L_x_7825:
[----:B------:R-:W-:Y:S05]  /*0ae0*/  BSYNC B1 ;  /* 0x0000000000017941 */ /* 0x000fea0003800000 */
.L_x_7821:
[----:B------:R-:W-:-:S13]  /*0af0*/  ISETP.GE.AND P0, PT, R14, R15, PT ;  /* 0x0000000f0e00720c */ /* 0x000fda0003f06270 */
[----:B0-----:R-:W0:Y:S01]  /*0b00*/  @!P0 LDC.64 R6, c[0x0][0x218] ;  /* 0x00008600ff068b82 */ /* 0x001e220000000a00 */
[C---:B-12---:R-:W-:Y:S02]  /*0b10*/  @!P0 VIADD R5, R14.reuse, UR4 ;  /* 0x000000040e058c36 */ /* 0x046fe40008000000 */
[----:B------:R-:W-:-:S03]  /*0b20*/  @!P0 VIADD R14, R14, 0x80 ;  /* 0x000000800e0e8836 */ /* 0x000fc60000000000 */
[----:B0-----:R-:W-:-:S05]  /*0b30*/  @!P0 IADD3 R4, P1, R5, R6, RZ ;  /* 0x0000000605048210 */ /* 0x001fca0007f3e0ff */
[----:B------:R-:W-:-:S05]  /*0b40*/  @!P0 IMAD.X R5, RZ, RZ, R7, P1 ;  /* 0x000000ffff058224 */ /* 0x000fca00008e0607 */
[----:B------:R2:W-:Y:S03]  /*0b50*/  @!P0 STG.E.U8 desc[UR8][R4.64], R2 ;  /* 0x0000000204008986 */ /* 0x0005e6000c101108 */
.L_x_7826:
[----:B------:R-:W-:Y:S05]  /*0b60*/  BSYNC B0 ;  /* 0x0000000000007941 */ /* 0x000fea0003800000 */
.L_x_7820:
        /* <DEDUP_REMOVED lines=9> */
.L_x_7827:
        /* <DEDUP_REMOVED lines=16> */
.L_x_26194:


//--------------------- .text._ZN2at6native29vectorized_elementwise_kernelILi4ENS0_13AUnaryFunctorIhhhNS0_17BitwiseXorFunctorIhEEEESt5arrayIPcLm2EEEEviT0_T1_ --------------------------
	.section	.text._ZN2at6native29vectorized_elementwise_kernelILi4ENS0_13AUnaryFunctorIhhhNS0_17BitwiseXorFunctorIhEEEESt5arrayIPcLm2EEEEviT0_T1_,"ax",@progbits
	.align	128
        .global         _ZN2at6native29vectorized_elementwise_kernelILi4ENS0_13AUnaryFunctorIhhhNS0_17BitwiseXorFunctorIhEEEESt5arrayIPcLm2EEEEviT0_T1_
        .type           _ZN2at6native29vectorized_elementwise_kernelILi4ENS0_13AUnaryFunctorIhhhNS0_17BitwiseXorFunctorIhEEEESt5arrayIPcLm2EEEEviT0_T1_,@function
        .size           _ZN2at6native29vectorized_elementwise_kernelILi4ENS0_13AUnaryFunctorIhhhNS0_17BitwiseXorFunctorIhEEEESt5arrayIPcLm2EEEEviT0_T1_,(.L_x_26195 - _ZN2at6native29vectorized_elementwise_kernelILi4ENS0_13AUnaryFunctorIhhhNS0_17BitwiseXorFunctorIhEEEESt5arrayIPcLm2EEEEviT0_T1_)
        .other          _ZN2at6native29vectorized_elementwise_kernelILi4ENS0_13AUnaryFunctorIhhhNS0_17BitwiseXorFunctorIhEEEESt5arrayIPcLm2EEEEviT0_T1_,@"STO_CUDA_ENTRY STV_DEFAULT"
_ZN2at6native29vectorized_elementwise_kernelILi4ENS0_13AUnaryFunctorIhhhNS0_17BitwiseXorFunctorIhEEEESt5arrayIPcLm2EEEEviT0_T1_:
.text._ZN2at6native29vectorized_elementwise_kernelILi4ENS0_13AUnaryFunctorIhhhNS0_17BitwiseXorFunctorIhEEEESt5arrayIPcLm2EEEEviT0_T1_:
        /* <DEDUP_REMOVED lines=49> */
.L_x_7828:
        /* <DEDUP_REMOVED lines=98> */
.L_x_7831:
        /* <DEDUP_REMOVED lines=8> */
.L_x_7832:
        /* <DEDUP_REMOVED lines=8> */
.L_x_7833:
        /* <DEDUP_REMOVED lines=9> */
.L_x_7834:
[----:B------:R-:W-:Y:S05]  /*0ac0*/  BSYNC B1 ;  /* 0x0000000000017941 */ /* 0x000fea0003800000 */
.L_x_7830:
[----:B------:R-:W-:-:S13]  /*0ad0*/  ISETP.GE.AND P0, PT, R14, R15, PT ;  /* 0x0000000f0e00720c */ /* 0x000fda0003f06270 */
[----:B0-----:R-:W0:Y:S01]  /*0ae0*/  @!P0 LDC.64 R6, c[0x0][0x218] ;  /* 0x00008600ff068b82 */ /* 0x001e220000000a00 */
[C---:B-12---:R-:W-:Y:S02]  /*0af0*/  @!P0 VIADD R5, R14.reuse, UR4 ;  /* 0x000000040e058c36 */ /* 0x046fe40008000000 */
[----:B------:R-:W-:-:S03]  /*0b00*/  @!P0 VIADD R14, R14, 0x80 ;  /* 0x000000800e0e8836 */ /* 0x000fc60000000000 */
[----:B0-----:R-:W-:-:S05]  /*0b10*/  @!P0 IADD3 R4, P1, R5, R6, RZ ;  /* 0x0000000605048210 */ /* 0x001fca0007f3e0ff */
[----:B------:R-:W-:-:S05]  /*0b20*/  @!P0 IMAD.X R5, RZ, RZ, R7, P1 ;  /* 0x000000ffff058224 */ /* 0x000fca00008e0607 */
[----:B------:R2:W-:Y:S03]  /*0b30*/  @!P0 STG.E.U8 desc[UR8][R4.64], R2 ;  /* 0x0000000204008986 */ /* 0x0005e6000c101108 */
.L_x_7835:
[----:B------:R-:W-:Y:S05]  /*0b40*/  BSYNC B0 ;  /* 0x0000000000007941 */ /* 0x000fea0003800000 */
.L_x_7829:
        /* <DEDUP_REMOVED lines=9> */
.L_x_7836:
        /* <DEDUP_REMOVED lines=10> */
.L_x_26195:


//--------------------- .text._ZN2at6native29vectorized_elementwise_kernelILi8ENS0_13AUnaryFunctorIhhhNS0_17BitwiseXorFunctorIhEEEESt5arrayIPcLm2EEEEviT0_T1_ --------------------------
	.section	.text._ZN2at6native29vectorized_elementwise_kernelILi8ENS0_13AUnaryFunctorIhhhNS0_17BitwiseXorFunctorIhEEEESt5arrayIPcLm2EEEEviT0_T1_,"ax",@progbits
	.align	128
        .global         _ZN2at6native29vectorized_elementwise_kernelILi8ENS0_13AUnaryFunctorIhhhNS0_17BitwiseXorFunctorIhEEEESt5arrayIPcLm2EEEEviT0_T1_
        .type           _ZN2at6native29vectorized_elementwise_kernelILi8ENS0_13AUnaryFunctorIhhhNS0_17BitwiseXorFunctorIhEEEESt5arrayIPcLm2EEEEviT0_T1_,@function
        .size           _ZN2at6native29vectorized_elementwise_kernelILi8ENS0_13AUnaryFunctorIhhhNS0_17BitwiseXorFunctorIhEEEESt5arrayIPcLm2EEEEviT0_T1_,(.L_x_26196 - _ZN2at6native29vectorized_elementwise_kernelILi8ENS0_13AUnaryFunctorIhhhNS0_17BitwiseXorFunctorIhEEEESt5arrayIPcLm2EEEEviT0_T1_)
        .other          _ZN2at6native29vectorized_elementwise_kernelILi8ENS0_13AUnaryFunctorIhhhNS0_17BitwiseXorFunctorIhEEEESt5arrayIPcLm2EEEEviT0_T1_,@"STO_CUDA_ENTRY STV_DEFAULT"
_ZN2at6native29vectorized_elementwise_kernelILi8ENS0_13AUnaryFunctorIhhhNS0_17BitwiseXorFunctorIhEEEESt5arrayIPcLm2EEEEviT0_T1_:
.text._ZN2at6native29vectorized_elementwise_kernelILi8ENS0_13AUnaryFunctorIhhhNS0_17BitwiseXorFunctorIhEEEESt5arrayIPcLm2EEEEviT0_T1_:
        /* <DEDUP_REMOVED lines=49> */
.L_x_7837:
        /* <DEDUP_REMOVED lines=98> */
.L_x_7840:
        /* <DEDUP_REMOVED lines=8> */
.L_x_7841:
        /* <DEDUP_REMOVED lines=8> */
.L_x_7842:
        /* <DEDUP_REMOVED lines=9> */
.L_x_7843:
[----:B------:R-:W-:Y:S05]  /*0ac0*/  BSYNC B1 ;  /* 0x0000000000017941 */ /* 0x000fea0003800000 */
.L_x_7839:
[----:B------:R-:W-:-:S13]  /*0ad0*/  ISETP.GE.AND P0, PT, R21, R0, PT ;  /* 0x000000001500720c */ /* 0x000fda0003f06270 */
[----:B------:R-:W3:Y:S01]  /*0ae0*/  @!P0 LDC.64 R4, c[0x0][0x218] ;  /* 0x00008600ff048b82 */ /* 0x000ee20000000a00 */
[C---:B012---:R-:W-:Y:S02]  /*0af0*/  @!P0 VIADD R3, R21.reuse, UR4 ;  /* 0x0000000415038c36 */ /* 0x047fe40008000000 */
[----:B------:R-:W-:-:S03]  /*0b00*/  @!P0 VIADD R21, R21, 0x80 ;  /* 0x0000008015158836 */ /* 0x000fc60000000000 */
[----:B---3--:R-:W-:-:S05]  /*0b10*/  @!P0 IADD3 R2, P1, R3, R4, RZ ;  /* 0x0000000403028210 */ /* 0x008fca0007f3e0ff */
[----:B------:R-:W-:-:S05]  /*0b20*/  @!P0 IMAD.X R3, RZ, RZ, R5, P1 ;  /* 0x000000ffff038224 */ /* 0x000fca00008e0605 */
[----:B------:R2:W-:Y:S03]  /*0b30*/  @!P0 STG.E.U8 desc[UR8][R2.64], R28 ;  /* 0x0000001c02008986 */ /* 0x0005e6000c101108 */
.L_x_7844:
[----:B------:R-:W-:Y:S05]  /*0b40*/  BSYNC B0 ;  /* 0x0000000000007941 */ /* 0x000fea0003800000 */
.L_x_7838:
        /* <DEDUP_REMOVED lines=9> */
.L_x_7845:
        /* <DEDUP_REMOVED lines=10> */
.L_x_26196:


//--------------------- .text._ZN2at6native18elementwise_kernelILi128ELi4EZNS0_15gpu_kernel_implINS0_13BinaryFunctorIhhhNS0_17BitwiseXorFunctorIhEEEEEEvRNS_18TensorIteratorBaseERKT_EUliE_EEviT1_ --------------------------
	.section	.text._ZN2at6native18elementwise_kernelILi128ELi4EZNS0_15gpu_kernel_implINS0_13BinaryFunctorIhhhNS0_17BitwiseXorFunctorIhEEEEEEvRNS_18TensorIteratorBaseERKT_EUliE_EEviT1_,"ax",@progbits
	.align	128
        .global         _ZN2at6native18elementwise_kernelILi128ELi4EZNS0_15gpu_kernel_implINS0_13BinaryFunctorIhhhNS0_17BitwiseXorFunctorIhEEEEEEvRNS_18TensorIteratorBaseERKT_EUliE_EEviT1_
        .type           _ZN2at6native18elementwise_kernelILi128ELi4EZNS0_15gpu_kernel_implINS0_13BinaryFunctorIhhhNS0_17BitwiseXorFunctorIhEEEEEEvRNS_18TensorIteratorBaseERKT_EUliE_EEviT1_,@function
        .size           _ZN2at6native18elementwise_kernelILi128ELi4EZNS0_15gpu_kernel_implINS0_13BinaryFunctorIhhhNS0_17BitwiseXorFunctorIhEEEEEEvRNS_18TensorIteratorBaseERKT_EUliE_EEviT1_,(.L_x_26197 - _ZN2at6native18elementwise_kernelILi128ELi4EZNS0_15gpu_kernel_implINS0_13BinaryFunctorIhhhNS0_17BitwiseXorFunctorIhEEEEEEvRNS_18TensorIteratorBaseERKT_EUliE_EEviT1_)
        .other          _ZN2at6native18elementwise_kernelILi128ELi4EZNS0_15gpu_kernel_implINS0_13BinaryFunctorIhhhNS0_17BitwiseXorFunctorIhEEEEEEvRNS_18TensorIteratorBaseERKT_EUliE_EEviT1_,@"STO_CUDA_ENTRY STV_DEFAULT"
_ZN2at6native18elementwise_kernelILi128ELi4EZNS0_15gpu_kernel_implINS0_13BinaryFunctorIhhhNS0_17BitwiseXorFunctorIhEEEEEEvRNS_18TensorIteratorBaseERKT_EUliE_EEviT1_:
.text._ZN2at6native18elementwise_kernelILi128ELi4EZNS0_15gpu_kernel_implINS0_13BinaryFunctorIhhhNS0_17BitwiseXorFunctorIhEEEEEEvRNS_18TensorIteratorBaseERKT_EUliE_EEviT1_:
        /* <DEDUP_REMOVED lines=365> */
.L_x_7848:
        /* <DEDUP_REMOVED lines=20> */
.L_x_7852:
[----:B------:R0:W5:Y:S01]  /*1810*/  LDG.E.U8 R19, desc[UR36][R4.64] ;  /* 0x0000002404137981 */ /* 0x000162000c1e1100 */
[----:B------:R-:W-:Y:S05]  /*1820*/  BRA `(.L_x_7854) ;  /* 0x0000000c00647947 */ /* 0x000fea0003800000 */
.L_x_7851:
        /* <DEDUP_REMOVED lines=8> */
.L_x_7856:
[----:B------:R3:W5:Y:S01]  /*18b0*/  LDG.E.U8 R19, desc[UR36][R4.64] ;  /* 0x0000002404137981 */ /* 0x000762000c1e1100 */
[----:B------:R-:W-:Y:S05]  /*18c0*/  BRA `(.L_x_7854) ;  /* 0x0000000c003c7947 */ /* 0x000fea0003800000 */
.L_x_7855:
[----:B------:R0:W5:Y:S01]  /*18d0*/  LDG.E.U16 R19, desc[UR36][R4.64] ;  /* 0x0000002404137981 */ /* 0x000162000c1e1500 */
[----:B------:R-:W-:Y:S05]  /*18e0*/  BRA `(.L_x_7854) ;  /* 0x0000000c00347947 */ /* 0x000fea0003800000 */
.L_x_7850:
        /* <DEDUP_REMOVED lines=10> */
.L_x_7858:
[----:B------:R-:W2:Y:S02]  /*1990*/  LDG.E.U16 R2, desc[UR36][R4.64] ;  /* 0x0000002404027981 */ /* 0x000ea4000c1e1500 */
[----:B--2---:R-:W-:-:S06]  /*19a0*/  HADD2.F32 R2, -RZ, R2.H0_H0 ;  /* 0x20000002ff027230 */ /* 0x004fcc0000004100 */
[----:B------:R-:W0:Y:S02]  /*19b0*/  F2I.S64.TRUNC R2, R2 ;  /* 0x0000000200027311 */ /* 0x000e24000020d900 */
[----:B0-----:R-:W-:Y:S01]  /*19c0*/  PRMT R19, R2, 0x7610, R19 ;  /* 0x0000761002137816 */ /* 0x001fe20000000013 */
[----:B------:R-:W-:Y:S06]  /*19d0*/  BRA `(.L_x_7854) ;  /* 0x0000000800f87947 */ /* 0x000fec0003800000 */
.L_x_7857:
        /* <DEDUP_REMOVED lines=10> */
.L_x_7860:
[----:B------:R-:W2:Y:S02]  /*1a80*/  LDG.E.U16 R4, desc[UR36][R4.64] ;  /* 0x0000002404047981 */ /* 0x000ea4000c1e1500 */
[----:B--2---:R-:W-:-:S06]  /*1a90*/  HADD2.F32 R2, -RZ, R4.H0_H0 ;  /* 0x20000004ff027230 */ /* 0x004fcc0000004100 */
[----:B------:R-:W0:Y:S02]  /*1aa0*/  F2I.S64.TRUNC R2, R2 ;  /* 0x0000000200027311 */ /* 0x000e24000020d900 */
[----:B0-----:R-:W-:Y:S01]  /*1ab0*/  PRMT R19, R2, 0x7610, R19 ;  /* 0x0000761002137816 */ /* 0x001fe20000000013 */
[----:B------:R-:W-:Y:S06]  /*1ac0*/  BRA `(.L_x_7854) ;  /* 0x0000000800bc7947 */ /* 0x000fec0003800000 */
.L_x_7859:
[----:B------:R-:W2:Y:S02]  /*1ad0*/  LDG.E.64 R2, desc[UR36][R4.64] ;  /* 0x0000002404027981 */ /* 0x000ea4000c1e1b00 */
[----:B--2---:R-:W0:Y:S02]  /*1ae0*/  F2I.S64.F64.TRUNC R2, R2 ;  /* 0x0000000200027311 */ /* 0x004e24000030d900 */
[----:B0-----:R-:W-:Y:S01]  /*1af0*/  PRMT R19, R2, 0x7610, R19 ;  /* 0x0000761002137816 */ /* 0x001fe20000000013 */
[----:B------:R-:W-:Y:S06]  /*1b00*/  BRA `(.L_x_7854) ;  /* 0x0000000800ac7947 */ /* 0x000fec0003800000 */
.L_x_7849:
        /* <DEDUP_REMOVED lines=12> */
.L_x_7863:
[----:B------:R-:W2:Y:S02]  /*1bd0*/  LDG.E.64 R4, desc[UR36][R4.64] ;  /* 0x0000002404047981 */ /* 0x000ea4000c1e1b00 */
[----:B--2---:R-:W0:Y:S02]  /*1be0*/  F2I.S64.F64.TRUNC R2, R4 ;  /* 0x0000000400027311 */ /* 0x004e24000030d900 */
[----:B0-----:R-:W-:Y:S01]  /*1bf0*/  PRMT R19, R2, 0x7610, R19 ;  /* 0x0000761002137816 */ /* 0x001fe20000000013 */
[----:B------:R-:W-:Y:S06]  /*1c00*/  BRA `(.L_x_7854) ;  /* 0x00000008006c7947 */ /* 0x000fec0003800000 */
.L_x_7862:
        /* <DEDUP_REMOVED lines=28> */
.L_x_7865:
        /* <DEDUP_REMOVED lines=15> */
.L_x_7864:
[----:B------:R-:W2:Y:S02]  /*1ec0*/  LDG.E.U16 R2, desc[UR36][R4.64] ;  /* 0x0000002404027981 */ /* 0x000ea4000c1e1500 */
[----:B--2---:R-:W-:-:S06]  /*1ed0*/  IMAD.U32 R2, R2, 0x10000, RZ ;  /* 0x0001000002027824 */ /* 0x004fcc00078e00ff */
[----:B------:R-:W0:Y:S02]  /*1ee0*/  F2I.S64.TRUNC R2, R2 ;  /* 0x0000000200027311 */ /* 0x000e24000020d900 */
[----:B0-----:R-:W-:Y:S01]  /*1ef0*/  PRMT R19, R2, 0x7610, R19 ;  /* 0x0000761002137816 */ /* 0x001fe20000000013 */
[----:B------:R-:W-:Y:S06]  /*1f00*/  BRA `(.L_x_7854) ;  /* 0x0000000400ac7947 */ /* 0x000fec0003800000 */
.L_x_7861:
        /* <DEDUP_REMOVED lines=10> */
.L_x_7868:
        /* <DEDUP_REMOVED lines=21> */
.L_x_7872:
[----:B------:R-:W-:Y:S05]  /*2100*/  BSYNC B1 ;  /* 0x0000000000017941 */ /* 0x000fea0003800000 */
.L_x_7871:
[----:B------:R-:W-:Y:S01]  /*2110*/  IMAD.SHL.U32 R2, R2, 0x100000, RZ ;  /* 0x0010000002027824 */ /* 0x000fe200078e00ff */
[----:B------:R-:W-:-:S04]  /*2120*/  LEA R3, R0, 0x3b800000, 0x17 ;  /* 0x3b80000000037811 */ /* 0x000fc800078eb8ff */
[----:B------:R-:W-:-:S07]  /*2130*/  LOP3.LUT R2, R3, R2, R4, 0xfe, !PT ;  /* 0x0000000203027212 */ /* 0x000fce00078efe04 */
.L_x_7870:
[----:B------:R-:W-:Y:S05]  /*2140*/  BSYNC B0 ;  /* 0x0000000000007941 */ /* 0x000fea0003800000 */
.L_x_7869:
[----:B------:R-:W0:Y:S02]  /*2150*/  F2I.S64.TRUNC R2, R2 ;  /* 0x0000000200027311 */ /* 0x000e24000020d900 */
[----:B0-----:R-:W-:Y:S01]  /*2160*/  PRMT R19, R2, 0x7610, R19 ;  /* 0x0000761002137816 */ /* 0x001fe20000000013 */
[----:B------:R-:W-:Y:S06]  /*2170*/  BRA `(.L_x_7854) ;  /* 0x0000000400107947 */ /* 0x000fec0003800000 */
.L_x_7867:
        /* <DEDUP_REMOVED lines=21> */
.L_x_7876:
[----:B------:R-:W-:Y:S05]  /*22d0*/  BSYNC B1 ;  /* 0x0000000000017941 */ /* 0x000fea0003800000 */
.L_x_7875:
[----:B------:R-:W-:Y:S01]  /*22e0*/  IMAD.SHL.U32 R2, R2, 0x200000, RZ ;  /* 0x0020000002027824 */ /* 0x000fe200078e00ff */
[----:B------:R-:W-:-:S04]  /*22f0*/  LEA R3, R0, 0x37800000, 0x17 ;  /* 0x3780000000037811 */ /* 0x000fc800078eb8ff */
[----:B------:R-:W-:-:S07]  /*2300*/  LOP3.LUT R2, R3, R2, R4, 0xfe, !PT ;  /* 0x0000000203027212 */ /* 0x000fce00078efe04 */
.L_x_7874:
[----:B------:R-:W-:Y:S05]  /*2310*/  BSYNC B0 ;  /* 0x0000000000007941 */ /* 0x000fea0003800000 */
.L_x_7873:
[----:B------:R-:W0:Y:S02]  /*2320*/  F2I.S64.TRUNC R2, R2 ;  /* 0x0000000200027311 */ /* 0x000e24000020d900 */
[----:B0-----:R-:W-:Y:S01]  /*2330*/  PRMT R19, R2, 0x7610, R19 ;  /* 0x0000761002137816 */ /* 0x001fe20000000013 */
[----:B------:R-:W-:Y:S06]  /*2340*/  BRA `(.L_x_7854) ;  /* 0x00000000009c7947 */ /* 0x000fec0003800000 */
.L_x_7866:
        /* <DEDUP_REMOVED lines=14> */
.L_x_7880:
[----:B------:R-:W-:Y:S05]  /*2430*/  BSYNC B0 ;  /* 0x0000000000007941 */ /* 0x000fea0003800000 */
.L_x_7879:
[----:B------:R-:W0:Y:S02]  /*2440*/  F2I.S64.TRUNC R2, R2 ;  /* 0x0000000200027311 */ /* 0x000e24000020d900 */
[----:B0-----:R-:W-:Y:S01]  /*2450*/  PRMT R19, R2, 0x7610, R19 ;  /* 0x0000761002137816 */ /* 0x001fe20000000013 */
[----:B------:R-:W-:Y:S06]  /*2460*/  BRA `(.L_x_7854) ;  /* 0x0000000000547947 */ /* 0x000fec0003800000 */
.L_x_7853:
        /* <DEDUP_REMOVED lines=16> */
.L_x_7881:
[----:B------:R-:W-:Y:S01]  /*2570*/  PRMT R19, RZ, 0x7610, R19 ;  /* 0x00007610ff137816 */ /* 0x000fe20000000013 */
[----:B------:R-:W-:Y:S06]  /*2580*/  BRA `(.L_x_7854) ;  /* 0x00000000000c7947 */ /* 0x000fec0003800000 */
.L_x_7878:
[----:B------:R2:W5:Y:S01]  /*2590*/  LDG.E.U8 R19, desc[UR36][R4.64] ;  /* 0x0000002404137981 */ /* 0x000562000c1e1100 */
[----:B------:R-:W-:Y:S05]  /*25a0*/  BRA `(.L_x_7854) ;  /* 0x0000000000047947 */ /* 0x000fea0003800000 */
.L_x_7877:
[----:B------:R1:W5:Y:S02]  /*25b0*/  LDG.E.U8 R19, desc[UR36][R4.64] ;  /* 0x0000002404137981 */ /* 0x000364000c1e1100 */
.L_x_7854:
[----:B------:R-:W0:Y:S01]  /*25c0*/  LDC.U8 R2, c[0x0][0x493] ;  /* 0x000124c0ff027b82 */ /* 0x000e220000000000 */
[----:B------:R-:W-:Y:S02]  /*25d0*/  ULDC.64 UR4, c[0x0][0x488] ;  /* 0x0001220000047ab9 */ /* 0x000fe40000000a00 */
[----:B01234-:R-:W-:-:S05]  /*25e0*/  IADD3 R4, P1, R22, UR4, RZ ;  /* 0x0000000416047c10 */ /* 0x01ffca000ff3e0ff */
[----:B------:R-:W-:Y:S01]  /*25f0*/  IMAD.X R5, RZ, RZ, UR5, P1 ;  /* 0x00000005ff057e24 */ /* 0x000fe200088e06ff */
[----:B------:R-:W-:-:S04]  /*2600*/  PRMT R0, R2, 0x9910, RZ ;  /* 0x0000991002007816 */ /* 0x000fc800000000ff */
        /* <DEDUP_REMOVED lines=12> */
.L_x_7885:
[----:B------:R3:W5:Y:S01]  /*26d0*/  LDG.E.U8 R0, desc[UR36][R4.64] ;  /* 0x0000002404007981 */ /* 0x000762000c1e1100 */
[----:B------:R-:W-:Y:S05]  /*26e0*/  BRA `(.L_x_7887) ;  /* 0x0000000c00647947 */ /* 0x000fea0003800000 */
.L_x_7884:
        /* <DEDUP_REMOVED lines=8> */
.L_x_7889:
[----:B------:R1:W5:Y:S01]  /*2770*/  LDG.E.U8 R0, desc[UR36][R4.64] ;  /* 0x0000002404007981 */ /* 0x000362000c1e1100 */
[----:B------:R-:W-:Y:S05]  /*2780*/  BRA `(.L_x_7887) ;  /* 0x0000000c003c7947 */ /* 0x000fea0003800000 */
.L_x_7888:
[----:B------:R2:W5:Y:S01]  /*2790*/  LDG.E.U16 R0, desc[UR36][R4.64] ;  /* 0x0000002404007981 */ /* 0x000562000c1e1500 */
[----:B------:R-:W-:Y:S05]  /*27a0*/  BRA `(.L_x_7887) ;  /* 0x0000000c00347947 */ /* 0x000fea0003800000 */
.L_x_7883:
        /* <DEDUP_REMOVED lines=10> */
.L_x_7891:
[----:B------:R-:W2:Y:S02]  /*2850*/  LDG.E.U16 R2, desc[UR36][R4.64] ;  /* 0x0000002404027981 */ /* 0x000ea4000c1e1500 */
[----:B--2---:R-:W-:-:S06]  /*2860*/  HADD2.F32 R2, -RZ, R2.H0_H0 ;  /* 0x20000002ff027230 */ /* 0x004fcc0000004100 */
[----:B------:R-:W0:Y:S02]  /*2870*/  F2I.S64.TRUNC R2, R2 ;  /* 0x0000000200027311 */ /* 0x000e24000020d900 */
[----:B0-----:R-:W-:Y:S01]  /*2880*/  PRMT R0, R2, 0x7610, R0 ;  /* 0x0000761002007816 */ /* 0x001fe20000000000 */
[----:B------:R-:W-:Y:S06]  /*2890*/  BRA `(.L_x_7887) ;  /* 0x0000000800f87947 */ /* 0x000fec0003800000 */
.L_x_7890:
        /* <DEDUP_REMOVED lines=10> */
.L_x_7893:
[----:B------:R-:W2:Y:S02]  /*2940*/  LDG.E.U16 R4, desc[UR36][R4.64] ;  /* 0x0000002404047981 */ /* 0x000ea4000c1e1500 */
[----:B--2---:R-:W-:-:S06]  /*2950*/  HADD2.F32 R2, -RZ, R4.H0_H0 ;  /* 0x20000004ff027230 */ /* 0x004fcc0000004100 */
[----:B------:R-:W0:Y:S02]  /*2960*/  F2I.S64.TRUNC R2, R2 ;  /* 0x0000000200027311 */ /* 0x000e24000020d900 */
[----:B0-----:R-:W-:Y:S01]  /*2970*/  PRMT R0, R2, 0x7610, R0 ;  /* 0x0000761002007816 */ /* 0x001fe20000000000 */
[----:B------:R-:W-:Y:S06]  /*2980*/  BRA `(.L_x_7887) ;  /* 0x0000000800bc7947 */ /* 0x000fec0003800000 */
.L_x_7892:
[----:B------:R-:W2:Y:S02]  /*2990*/  LDG.E.64 R2, desc[UR36][R4.64] ;  /* 0x0000002404027981 */ /* 0x000ea4000c1e1b00 */
[----:B--2---:R-:W0:Y:S02]  /*29a0*/  F2I.S64.F64.TRUNC R2, R2 ;  /* 0x0000000200027311 */ /* 0x004e24000030d900 */
[----:B0-----:R-:W-:Y:S01]  /*29b0*/  PRMT R0, R2, 0x7610, R0 ;  /* 0x0000761002007816 */ /* 0x001fe20000000000 */
[----:B------:R-:W-:Y:S06]  /*29c0*/  BRA `(.L_x_7887) ;  /* 0x0000000800ac7947 */ /* 0x000fec0003800000 */
.L_x_7882:
        /* <DEDUP_REMOVED lines=12> */
.L_x_7896:
[----:B------:R-:W2:Y:S02]  /*2a90*/  LDG.E.64 R4, desc[UR36][R4.64] ;  /* 0x0000002404047981 */ /* 0x000ea4000c1e1b00 */
[----:B--2---:R-:W0:Y:S02]  /*2aa0*/  F2I.S64.F64.TRUNC R2, R4 ;  /* 0x0000000400027311 */ /* 0x004e24000030d900 */
[----:B0-----:R-:W-:Y:S01]  /*2ab0*/  PRMT R0, R2, 0x7610, R0 ;  /* 0x0000761002007816 */ /* 0x001fe20000000000 */
[----:B------:R-:W-:Y:S06]  /*2ac0*/  BRA `(.L_x_7887) ;  /* 0x00000008006c7947 */ /* 0x000fec0003800000 */
.L_x_7895:
        /* <DEDUP_REMOVED lines=28> */
.L_x_7898:
        /* <DEDUP_REMOVED lines=15> */
.L_x_7897:
[----:B------:R-:W2:Y:S02]  /*2d80*/  LDG.E.U16 R2, desc[UR36][R4.64] ;  /* 0x0000002404027981 */ /* 0x000ea4000c1e1500 */
[----:B--2---:R-:W-:-:S06]  /*2d90*/  IMAD.U32 R2, R2, 0x10000, RZ ;  /* 0x0001000002027824 */ /* 0x004fcc00078e00ff */
[----:B------:R-:W0:Y:S02]  /*2da0*/  F2I.S64.TRUNC R2, R2 ;  /* 0x0000000200027311 */ /* 0x000e24000020d900 */
[----:B0-----:R-:W-:Y:S01]  /*2db0*/  PRMT R0, R2, 0x7610, R0 ;  /* 0x0000761002007816 */ /* 0x001fe20000000000 */
[----:B------:R-:W-:Y:S06]  /*2dc0*/  BRA `(.L_x_7887) ;  /* 0x0000000400ac7947 */ /* 0x000fec0003800000 */
.L_x_7894:
        /* <DEDUP_REMOVED lines=10> */
.L_x_7901:
        /* <DEDUP_REMOVED lines=21> */
.L_x_7905:
[----:B------:R-:W-:Y:S05]  /*2fc0*/  BSYNC B1 ;  /* 0x0000000000017941 */ /* 0x000fea0003800000 */
.L_x_7904:
[----:B------:R-:W-:Y:S01]  /*2fd0*/  IMAD.SHL.U32 R2, R2, 0x100000, RZ ;  /* 0x0010000002027824 */ /* 0x000fe200078e00ff */
[----:B------:R-:W-:-:S04]  /*2fe0*/  LEA R3, R0, 0x3b800000, 0x17 ;  /* 0x3b80000000037811 */ /* 0x000fc800078eb8ff */
[----:B------:R-:W-:-:S07]  /*2ff0*/  LOP3.LUT R2, R3, R2, R4, 0xfe, !PT ;  /* 0x0000000203027212 */ /* 0x000fce00078efe04 */
.L_x_7903:
[----:B------:R-:W-:Y:S05]  /*3000*/  BSYNC B0 ;  /* 0x0000000000007941 */ /* 0x000fea0003800000 */
.L_x_7902:
[----:B------:R-:W0:Y:S02]  /*3010*/  F2I.S64.TRUNC R2, R2 ;  /* 0x0000000200027311 */ /* 0x000e24000020d900 */
[----:B0-----:R-:W-:Y:S01]  /*3020*/  PRMT R0, R2, 0x7610, R0 ;  /* 0x0000761002007816 */ /* 0x001fe20000000000 */
[----:B------:R-:W-:Y:S06]  /*3030*/  BRA `(.L_x_7887) ;  /* 0x0000000400107947 */ /* 0x000fec0003800000 */
.L_x_7900:
        /* <DEDUP_REMOVED lines=21> */
.L_x_7909:
[----:B------:R-:W-:Y:S05]  /*3190*/  BSYNC B1 ;  /* 0x0000000000017941 */ /* 0x000fea0003800000 */
.L_x_7908:
[----:B------:R-:W-:Y:S01]  /*31a0*/  IMAD.SHL.U32 R2, R2, 0x200000, RZ ;  /* 0x0020000002027824 */ /* 0x000fe200078e00ff */
[----:B------:R-:W-:-:S04]  /*31b0*/  LEA R3, R0, 0x37800000, 0x17 ;  /* 0x3780000000037811 */ /* 0x000fc800078eb8ff */
[----:B------:R-:W-:-:S07]  /*31c0*/  LOP3.LUT R2, R3, R2, R4, 0xfe, !PT ;  /* 0x0000000203027212 */ /* 0x000fce00078efe04 */
.L_x_7907:
[----:B------:R-:W-:Y:S05]  /*31d0*/  BSYNC B0 ;  /* 0x0000000000007941 */ /* 0x000fea0003800000 */
.L_x_7906:
[----:B------:R-:W0:Y:S02]  /*31e0*/  F2I.S64.TRUNC R2, R2 ;  /* 0x0000000200027311 */ /* 0x000e24000020d900 */
[----:B0-----:R-:W-:Y:S01]  /*31f0*/  PRMT R0, R2, 0x7610, R0 ;  /* 0x0000761002007816 */ /* 0x001fe20000000000 */
[----:B------:R-:W-:Y:S06]  /*3200*/  BRA `(.L_x_7887) ;  /* 0x00000000009c7947 */ /* 0x000fec0003800000 */
.L_x_7899:
        /* <DEDUP_REMOVED lines=14> */
.L_x_7913:
[----:B------:R-:W-:Y:S05]  /*32f0*/  BSYNC B0 ;  /* 0x0000000000007941 */ /* 0x000fea0003800000 */
.L_x_7912:
[----:B------:R-:W0:Y:S02]  /*3300*/  F2I.S64.TRUNC R2, R2 ;  /* 0x0000000200027311 */ /* 0x000e24000020d900 */
[----:B0-----:R-:W-:Y:S01]  /*3310*/  PRMT R0, R2, 0x7610, R0 ;  /* 0x0000761002007816 */ /* 0x001fe20000000000 */
[----:B------:R-:W-:Y:S06]  /*3320*/  BRA `(.L_x_7887) ;  /* 0x0000000000547947 */ /* 0x000fec0003800000 */
.L_x_7886:
        /* <DEDUP_REMOVED lines=16> */
.L_x_7914:
[----:B------:R-:W-:Y:S01]  /*3430*/  PRMT R0, RZ, 0x7610, R0 ;  /* 0x00007610ff007816 */ /* 0x000fe20000000000 */
[----:B------:R-:W-:Y:S06]  /*3440*/  BRA `(.L_x_7887) ;  /* 0x00000000000c7947 */ /* 0x000fec0003800000 */
.L_x_7911:
[----:B------:R0:W5:Y:S01]  /*3450*/  LDG.E.U8 R0, desc[UR36][R4.64] ;  /* 0x0000002404007981 */ /* 0x000162000c1e1100 */
[----:B------:R-:W-:Y:S05]  /*3460*/  BRA `(.L_x_7887) ;  /* 0x0000000000047947 */ /* 0x000fea0003800000 */
.L_x_7910:
[----:B------:R0:W5:Y:S02]  /*3470*/  LDG.E.U8 R0, desc[UR36][R4.64] ;  /* 0x0000002404007981 */ /* 0x000164000c1e1100 */
.L_x_7887:
        /* <DEDUP_REMOVED lines=15> */
.L_x_7918:
[----:B------:R1:W-:Y:S01]  /*3570*/  STG.E.U8 desc[UR36][R16.64], R3 ;  /* 0x0000000310007986 */ /* 0x0003e2000c101124 */
[----:B------:R-:W-:Y:S05]  /*3580*/  BRA `(.L_x_7920) ;  /* 0x0000000c00987947 */ /* 0x000fea0003800000 */
.L_x_7917:
        /* <DEDUP_REMOVED lines=10> */
.L_x_7922:
[----:B------:R-:W-:-:S05]  /*3630*/  LOP3.LUT R3, R3, 0xff, RZ, 0xc0, !PT ;  /* 0x000000ff03037812 */ /* 0x000fca00078ec0ff */
[----:B------:R3:W-:Y:S01]  /*3640*/  STG.E desc[UR36][R16.64], R3 ;  /* 0x0000000310007986 */ /* 0x0007e2000c101924 */
[----:B------:R-:W-:Y:S05]  /*3650*/  BRA `(.L_x_7920) ;  /* 0x0000000c00647947 */ /* 0x000fea0003800000 */
.L_x_7921:
[----:B------:R-:W-:-:S05]  /*3660*/  LOP3.LUT R3, R3, 0xff, RZ, 0xc0, !PT ;  /* 0x000000ff03037812 */ /* 0x000fca00078ec0ff */
[----:B------:R2:W-:Y:S01]  /*3670*/  STG.E.U16 desc[UR36][R16.64], R3 ;  /* 0x0000000310007986 */ /* 0x0005e2000c101524 */
[----:B------:R-:W-:Y:S05]  /*3680*/  BRA `(.L_x_7920) ;  /* 0x0000000c00587947 */ /* 0x000fea0003800000 */
.L_x_7916:
        /* <DEDUP_REMOVED lines=10> */
.L_x_7924:
[----:B------:R-:W-:-:S04]  /*3730*/  LOP3.LUT R3, R3, 0xff, RZ, 0xc0, !PT ;  /* 0x000000ff03037812 */ /* 0x000fc800078ec0ff */
[----:B------:R-:W0:Y:S02]  /*3740*/  I2F.U16 R0, R3 ;  /* 0x0000000300007306 */ /* 0x000e240000101000 */
[----:B0-----:R-:W-:-:S05]  /*3750*/  F2FP.F16.F32.PACK_AB R0, RZ, R0 ;  /* 0x00000000ff00723e */ /* 0x001fca00000000ff */
[----:B------:R0:W-:Y:S01]  /*3760*/  STG.E.U16 desc[UR36][R16.64], R0 ;  /* 0x0000000010007986 */ /* 0x0001e2000c101524 */
[----:B------:R-:W-:Y:S05]  /*3770*/  BRA `(.L_x_7920) ;  /* 0x0000000c001c7947 */ /* 0x000fea0003800000 */
.L_x_7923:
        /* <DEDUP_REMOVED lines=11> */
.L_x_7926:
[----:B------:R-:W-:-:S06]  /*3830*/  LOP3.LUT R3, R3, 0xff, RZ, 0xc0, !PT ;  /* 0x000000ff03037812 */ /* 0x000fcc00078ec0ff */
[----:B------:R-:W0:Y:S02]  /*3840*/  I2F.U16 R3, R3 ;  /* 0x0000000300037306 */ /* 0x000e240000101000 */
[----:B0-----:R-:W-:-:S04]  /*3850*/  F2FP.F16.F32.PACK_AB R3, RZ, R3 ;  /* 0x00000003ff03723e */ /* 0x001fc800000000ff */
[----:B------:R-:W-:-:S05]  /*3860*/  PRMT R3, R3, 0x5410, RZ ;  /* 0x0000541003037816 */ /* 0x000fca00000000ff */
[----:B------:R0:W-:Y:S01]  /*3870*/  STG.E desc[UR36][R16.64], R3 ;  /* 0x0000000310007986 */ /* 0x0001e2000c101924 */
[----:B------:R-:W-:Y:S05]  /*3880*/  BRA `(.L_x_7920) ;  /* 0x0000000800d87947 */ /* 0x000fea0003800000 */
.L_x_7925:
[----:B------:R-:W-:-:S06]  /*3890*/  LOP3.LUT R3, R3, 0xff, RZ, 0xc0, !PT ;  /* 0x000000ff03037812 */ /* 0x000fcc00078ec0ff */
[----:B------:R-:W0:Y:S02]  /*38a0*/  I2F.F64.U16 R2, R3 ;  /* 0x0000000300027312 */ /* 0x000e240000101800 */
[----:B0-----:R0:W-:Y:S01]  /*38b0*/  STG.E.64 desc[UR36][R16.64], R2 ;  /* 0x0000000210007986 */ /* 0x0011e2000c101b24 */
[----:B------:R-:W-:Y:S05]  /*38c0*/  BRA `(.L_x_7920) ;  /* 0x0000000800c87947 */ /* 0x000fea0003800000 */
.L_x_7915:
        /* <DEDUP_REMOVED lines=12> */
.L_x_7929:
[----:B------:R-:W-:Y:S02]  /*3990*/  LOP3.LUT R4, R3, 0xff, RZ, 0xc0, !PT ;  /* 0x000000ff03047812 */ /* 0x000fe400078ec0ff */
[----:B------:R-:W-:-:S04]  /*39a0*/  CS2R R6, SRZ ;  /* 0x0000000000067805 */ /* 0x000fc8000001ff00 */
[----:B------:R-:W0:Y:S02]  /*39b0*/  I2F.F64.U16 R4, R4 ;  /* 0x0000000400047312 */ /* 0x000e240000101800 */
[----:B0-----:R0:W-:Y:S01]  /*39c0*/  STG.E.128 desc[UR36][R16.64], R4 ;  /* 0x0000000410007986 */ /* 0x0011e2000c101d24 */
[----:B------:R-:W-:Y:S05]  /*39d0*/  BRA `(.L_x_7920) ;  /* 0x0000000800847947 */ /* 0x000fea0003800000 */
.L_x_7928:
        /* <DEDUP_REMOVED lines=22> */
.L_x_7933:
[----:B------:R-:W-:Y:S05]  /*3b40*/  BSYNC B0 ;  /* 0x0000000000007941 */ /* 0x000fea0003800000 */
.L_x_7932:
[----:B------:R-:W-:-:S05]  /*3b50*/  LOP3.LUT R3, R0, R3, RZ, 0xfc, !PT ;  /* 0x0000000300037212 */ /* 0x000fca00078efcff */
[----:B------:R0:W-:Y:S01]  /*3b60*/  STG.E.U8 desc[UR36][R16.64], R3 ;  /* 0x0000000310007986 */ /* 0x0001e2000c101124 */
[----:B------:R-:W-:Y:S05]  /*3b70*/  BRA `(.L_x_7920) ;  /* 0x00000008001c7947 */ /* 0x000fea0003800000 */
.L_x_7931:
        /* <DEDUP_REMOVED lines=14> */
.L_x_7935:
[----:B------:R-:W-:Y:S01]  /*3c60*/  IMAD.MOV.U32 R0, RZ, RZ, 0x7f ;  /* 0x0000007fff007424 */ /* 0x000fe200078e00ff */
[----:B------:R-:W-:-:S04]  /*3c70*/  ISETP.GT.U32.AND P0, PT, R2, 0x7f800000, PT ;  /* 0x7f8000000200780c */ /* 0x000fc80003f04070 */
[----:B------:R-:W-:-:S09]  /*3c80*/  SEL R0, R0, 0x7c, P0 ;  /* 0x0000007c00007807 */ /* 0x000fd20000000000 */
.L_x_7936:
[----:B------:R-:W-:Y:S05]  /*3c90*/  BSYNC B0 ;  /* 0x0000000000007941 */ /* 0x000fea0003800000 */
.L_x_7934:
[----:B------:R-:W-:-:S04]  /*3ca0*/  LOP3.LUT R2, R3, 0x80000000, RZ, 0xc0, !PT ;  /* 0x8000000003027812 */ /* 0x000fc800078ec0ff */
[----:B------:R-:W-:-:S04]  /*3cb0*/  SHF.R.U32.HI R3, RZ, 0x18, R2 ;  /* 0x00000018ff037819 */ /* 0x000fc80000011602 */
[----:B------:R-:W-:-:S05]  /*3cc0*/  LOP3.LUT R3, R0, R3, RZ, 0xfc, !PT ;  /* 0x0000000300037212 */ /* 0x000fca00078efcff */
[----:B------:R0:W-:Y:S01]  /*3cd0*/  STG.E.U8 desc[UR36][R16.64], R3 ;  /* 0x0000000310007986 */ /* 0x0001e2000c101124 */
[----:B------:R-:W-:Y:S05]  /*3ce0*/  BRA `(.L_x_7920) ;  /* 0x0000000400c07947 */ /* 0x000fea0003800000 */
.L_x_7930:
[----:B------:R-:W-:-:S04]  /*3cf0*/  LOP3.LUT R3, R3, 0xff, RZ, 0xc0, !PT ;  /* 0x000000ff03037812 */ /* 0x000fc800078ec0ff */
[----:B------:R-:W0:Y:S02]  /*3d00*/  I2F.U16 R0, R3 ;  /* 0x0000000300007306 */ /* 0x000e240000101000 */
[----:B0-----:R-:W-:-:S05]  /*3d10*/  F2FP.BF16.F32.PACK_AB R0, RZ, R0 ;  /* 0x00000000ff00723e */ /* 0x001fca00000010ff */
[----:B------:R0:W-:Y:S01]  /*3d20*/  STG.E.U16 desc[UR36][R16.64], R0 ;  /* 0x0000000010007986 */ /* 0x0001e2000c101524 */
[----:B------:R-:W-:Y:S05]  /*3d30*/  BRA `(.L_x_7920) ;  /* 0x0000000400ac7947 */ /* 0x000fea0003800000 */
.L_x_7927:
        /* <DEDUP_REMOVED lines=11> */
.L_x_7939:
        /* <DEDUP_REMOVED lines=18> */
.L_x_7942:
[----:B------:R-:W-:-:S04]  /*3f10*/  LOP3.LUT R2, R3, 0x80000000, RZ, 0xc0, !PT ;  /* 0x8000000003027812 */ /* 0x000fc800078ec0ff */
[----:B------:R-:W-:-:S04]  /*3f20*/  SHF.R.U32.HI R3, RZ, 0x18, R2 ;  /* 0x00000018ff037819 */ /* 0x000fc80000011602 */
[----:B------:R-:W-:-:S04]  /*3f30*/  LOP3.LUT R0, R0, R3, RZ, 0xfc, !PT ;  /* 0x0000000300007212 */ /* 0x000fc800078efcff */
[----:B------:R-:W-:-:S07]  /*3f40*/  PRMT R8, R0, 0x7610, R8 ;  /* 0x0000761000087816 */ /* 0x000fce0000000008 */
.L_x_7941:
[----:B------:R-:W-:Y:S05]  /*3f50*/  BSYNC B0 ;  /* 0x0000000000007941 */ /* 0x000fea0003800000 */
.L_x_7940:
[----:B------:R0:W-:Y:S01]  /*3f60*/  STG.E.U8 desc[UR36][R16.64], R8 ;  /* 0x0000000810007986 */ /* 0x0001e2000c101124 */
[----:B------:R-:W-:Y:S05]  /*3f70*/  BRA `(.L_x_7920) ;  /* 0x00000004001c7947 */ /* 0x000fea0003800000 */
.L_x_7938:
        /* <DEDUP_REMOVED lines=18> */
.L_x_7945:
[----:B------:R-:W-:-:S04]  /*40a0*/  LOP3.LUT R2, R3, 0x80000000, RZ, 0xc0, !PT ;  /* 0x8000000003027812 */ /* 0x000fc800078ec0ff */
[----:B------:R-:W-:-:S04]  /*40b0*/  SHF.R.U32.HI R3, RZ, 0x18, R2 ;  /* 0x00000018ff037819 */ /* 0x000fc80000011602 */
[----:B------:R-:W-:-:S04]  /*40c0*/  LOP3.LUT R0, R0, R3, RZ, 0xfc, !PT ;  /* 0x0000000300007212 */ /* 0x000fc800078efcff */
[----:B------:R-:W-:-:S07]  /*40d0*/  PRMT R8, R0, 0x7610, R8 ;  /* 0x0000761000087816 */ /* 0x000fce0000000008 */
.L_x_7944:
[----:B------:R-:W-:Y:S05]  /*40e0*/  BSYNC B0 ;  /* 0x0000000000007941 */ /* 0x000fea0003800000 */
.L_x_7943:
[----:B------:R0:W-:Y:S01]  /*40f0*/  STG.E.U8 desc[UR36][R16.64], R8 ;  /* 0x0000000810007986 */ /* 0x0001e2000c101124 */
[----:B------:R-:W-:Y:S05]  /*4100*/  BRA `(.L_x_7920) ;  /* 0x0000000000b87947 */ /* 0x000fea0003800000 */
.L_x_7937:
        /* <DEDUP_REMOVED lines=23> */
.L_x_7919:
        /* <DEDUP_REMOVED lines=16> */
.L_x_7948:
[----:B------:R-:W-:Y:S05]  /*4380*/  BRA `(.L_x_7920) ;  /* 0x0000000000187947 */ /* 0x000fea0003800000 */
.L_x_7947:
[----:B------:R-:W-:Y:S01]  /*4390*/  LOP3.LUT R2, R3, 0xff, RZ, 0xc0, !PT ;  /* 0x000000ff03027812 */ /* 0x000fe200078ec0ff */
[----:B------:R-:W-:-:S05]  /*43a0*/  IMAD.MOV.U32 R3, RZ, RZ, RZ ;  /* 0x000000ffff037224 */ /* 0x000fca00078e00ff */
[----:B------:R0:W-:Y:S01]  /*43b0*/  STG.E.64 desc[UR36][R16.64], R2 ;  /* 0x0000000210007986 */ /* 0x0001e2000c101b24 */
[----:B------:R-:W-:Y:S05]  /*43c0*/  BRA `(.L_x_7920) ;  /* 0x0000000000087947 */ /* 0x000fea0003800000 */
.L_x_7946:
[----:B------:R-:W-:-:S05]  /*43d0*/  LOP3.LUT R3, R3, 0xff, RZ, 0xc0, !PT ;  /* 0x000000ff03037812 */ /* 0x000fca00078ec0ff */
[----:B------:R0:W-:Y:S02]  /*43e0*/  STG.E desc[UR36][R16.64], R3 ;  /* 0x0000000310007986 */ /* 0x0001e4000c101924 */
.L_x_7920:
[----:B------:R-:W-:-:S04]  /*43f0*/  IMAD R18, R18, 0x200, R23 ;  /* 0x0000020012127824 */ /* 0x000fc800078e0217 */
[----:B------:R-:W-:-:S07]  /*4400*/  VIADD R19, R18, 0x80 ;  /* 0x0000008012137836 */ /* 0x000fce0000000000 */
.L_x_7847:
[----:B------:R-:W-:Y:S05]  /*4410*/  BSYNC B6 ;  /* 0x0000000000067941 */ /* 0x000fea0003800000 */
.L_x_7846:
        /* <DEDUP_REMOVED lines=358> */
.L_x_7951:
        /* <DEDUP_REMOVED lines=20> */
.L_x_7955:
[----:B------:R0:W5:Y:S01]  /*5bc0*/  LDG.E.U8 R22, desc[UR36][R4.64] ;  /* 0x0000002404167981 */ /* 0x000162000c1e1100 */
[----:B------:R-:W-:Y:S05]  /*5bd0*/  BRA `(.L_x_7957) ;  /* 0x0000000c00647947 */ /* 0x000fea0003800000 */
.L_x_7954:
        /* <DEDUP_REMOVED lines=8> */
.L_x_7959:
[----:B------:R3:W5:Y:S01]  /*5c60*/  LDG.E.U8 R22, desc[UR36][R4.64] ;  /* 0x0000002404167981 */ /* 0x000762000c1e1100 */
[----:B------:R-:W-:Y:S05]  /*5c70*/  BRA `(.L_x_7957) ;  /* 0x0000000c003c7947 */ /* 0x000fea0003800000 */
.L_x_7958:
[----:B------:R0:W5:Y:S01]  /*5c80*/  LDG.E.U16 R22, desc[UR36][R4.64] ;  /* 0x0000002404167981 */ /* 0x000162000c1e1500 */
[----:B------:R-:W-:Y:S05]  /*5c90*/  BRA `(.L_x_7957) ;  /* 0x0000000c00347947 */ /* 0x000fea0003800000 */
.L_x_7953:
        /* <DEDUP_REMOVED lines=10> */
.L_x_7961:
[----:B------:R-:W2:Y:S02]  /*5d40*/  LDG.E.U16 R2, desc[UR36][R4.64] ;  /* 0x0000002404027981 */ /* 0x000ea4000c1e1500 */
[----:B--2---:R-:W-:-:S06]  /*5d50*/  HADD2.F32 R2, -RZ, R2.H0_H0 ;  /* 0x20000002ff027230 */ /* 0x004fcc0000004100 */
[----:B------:R-:W0:Y:S02]  /*5d60*/  F2I.S64.TRUNC R2, R2 ;  /* 0x0000000200027311 */ /* 0x000e24000020d900 */
[----:B0-----:R-:W-:Y:S01]  /*5d70*/  PRMT R22, R2, 0x7610, R22 ;  /* 0x0000761002167816 */ /* 0x001fe20000000016 */
[----:B------:R-:W-:Y:S06]  /*5d80*/  BRA `(.L_x_7957) ;  /* 0x0000000800f87947 */ /* 0x000fec0003800000 */
.L_x_7960:
        /* <DEDUP_REMOVED lines=10> */
.L_x_7963:
[----:B------:R-:W2:Y:S02]  /*5e30*/  LDG.E.U16 R4, desc[UR36][R4.64] ;  /* 0x0000002404047981 */ /* 0x000ea4000c1e1500 */
[----:B--2---:R-:W-:-:S06]  /*5e40*/  HADD2.F32 R2, -RZ, R4.H0_H0 ;  /* 0x20000004ff027230 */ /* 0x004fcc0000004100 */
[----:B------:R-:W0:Y:S02]  /*5e50*/  F2I.S64.TRUNC R2, R2 ;  /* 0x0000000200027311 */ /* 0x000e24000020d900 */
[----:B0-----:R-:W-:Y:S01]  /*5e60*/  PRMT R22, R2, 0x7610, R22 ;  /* 0x0000761002167816 */ /* 0x001fe20000000016 */
[----:B------:R-:W-:Y:S06]  /*5e70*/  BRA `(.L_x_7957) ;  /* 0x0000000800bc7947 */ /* 0x000fec0003800000 */
.L_x_7962:
[----:B------:R-:W2:Y:S02]  /*5e80*/  LDG.E.64 R2, desc[UR36][R4.64] ;  /* 0x0000002404027981 */ /* 0x000ea4000c1e1b00 */
[----:B--2---:R-:W0:Y:S02]  /*5e90*/  F2I.S64.F64.TRUNC R2, R2 ;  /* 0x0000000200027311 */ /* 0x004e24000030d900 */
[----:B0-----:R-:W-:Y:S01]  /*5ea0*/  PRMT R22, R2, 0x7610, R22 ;  /* 0x0000761002167816 */ /* 0x001fe20000000016 */
[----:B------:R-:W-:Y:S06]  /*5eb0*/  BRA `(.L_x_7957) ;  /* 0x0000000800ac7947 */ /* 0x000fec0003800000 */
.L_x_7952:
        /* <DEDUP_REMOVED lines=12> */
.L_x_7966:
[----:B------:R-:W2:Y:S02]  /*5f80*/  LDG.E.64 R4, desc[UR36][R4.64] ;  /* 0x0000002404047981 */ /* 0x000ea4000c1e1b00 */
[----:B--2---:R-:W0:Y:S02]  /*5f90*/  F2I.S64.F64.TRUNC R2, R4 ;  /* 0x0000000400027311 */ /* 0x004e24000030d900 */
[----:B0-----:R-:W-:Y:S01]  /*5fa0*/  PRMT R22, R2, 0x7610, R22 ;  /* 0x0000761002167816 */ /* 0x001fe20000000016 */
[----:B------:R-:W-:Y:S06]  /*5fb0*/  BRA `(.L_x_7957) ;  /* 0x00000008006c7947 */ /* 0x000fec0003800000 */
.L_x_7965:
        /* <DEDUP_REMOVED lines=28> */
.L_x_7968:
        /* <DEDUP_REMOVED lines=15> */
.L_x_7967:
[----:B------:R-:W2:Y:S02]  /*6270*/  LDG.E.U16 R2, desc[UR36][R4.64] ;  /* 0x0000002404027981 */ /* 0x000ea4000c1e1500 */
[----:B--2---:R-:W-:-:S06]  /*6280*/  IMAD.U32 R2, R2, 0x10000, RZ ;  /* 0x0001000002027824 */ /* 0x004fcc00078e00ff */
[----:B------:R-:W0:Y:S02]  /*6290*/  F2I.S64.TRUNC R2, R2 ;  /* 0x0000000200027311 */ /* 0x000e24000020d900 */
[----:B0-----:R-:W-:Y:S01]  /*62a0*/  PRMT R22, R2, 0x7610, R22 ;  /* 0x0000761002167816 */ /* 0x001fe20000000016 */
[----:B------:R-:W-:Y:S06]  /*62b0*/  BRA `(.L_x_7957) ;  /* 0x0000000400ac7947 */ /* 0x000fec0003800000 */
.L_x_7964:
        /* <DEDUP_REMOVED lines=10> */
.L_x_7971:
        /* <DEDUP_REMOVED lines=21> */
.L_x_7975:
[----:B------:R-:W-:Y:S05]  /*64b0*/  BSYNC B1 ;  /* 0x0000000000017941 */ /* 0x000fea0003800000 */
.L_x_7974:
[----:B------:R-:W-:Y:S01]  /*64c0*/  IMAD.SHL.U32 R2, R2, 0x100000, RZ ;  /* 0x0010000002027824 */ /* 0x000fe200078e00ff */
[----:B------:R-:W-:-:S04]  /*64d0*/  LEA R3, R0, 0x3b800000, 0x17 ;  /* 0x3b80000000037811 */ /* 0x000fc800078eb8ff */
[----:B------:R-:W-:-:S07]  /*64e0*/  LOP3.LUT R2, R3, R2, R4, 0xfe, !PT ;  /* 0x0000000203027212 */ /* 0x000fce00078efe04 */
.L_x_7973:
[----:B------:R-:W-:Y:S05]  /*64f0*/  BSYNC B0 ;  /* 0x0000000000007941 */ /* 0x000fea0003800000 */
.L_x_7972:
[----:B------:R-:W0:Y:S02]  /*6500*/  F2I.S64.TRUNC R2, R2 ;  /* 0x0000000200027311 */ /* 0x000e24000020d900 */
[----:B0-----:R-:W-:Y:S01]  /*6510*/  PRMT R22, R2, 0x7610, R22 ;  /* 0x0000761002167816 */ /* 0x001fe20000000016 */
[----:B------:R-:W-:Y:S06]  /*6520*/  BRA `(.L_x_7957) ;  /* 0x0000000400107947 */ /* 0x000fec0003800000 */
.L_x_7970:
        /* <DEDUP_REMOVED lines=21> */
.L_x_7979:
[----:B------:R-:W-:Y:S05]  /*6680*/  BSYNC B1 ;  /* 0x0000000000017941 */ /* 0x000fea0003800000 */
.L_x_7978:
[----:B------:R-:W-:Y:S01]  /*6690*/  IMAD.SHL.U32 R2, R2, 0x200000, RZ ;  /* 0x0020000002027824 */ /* 0x000fe200078e00ff */
[----:B------:R-:W-:-:S04]  /*66a0*/  LEA R3, R0, 0x37800000, 0x17 ;  /* 0x3780000000037811 */ /* 0x000fc800078eb8ff */
[----:B------:R-:W-:-:S07]  /*66b0*/  LOP3.LUT R2, R3, R2, R4, 0xfe, !PT ;  /* 0x0000000203027212 */ /* 0x000fce00078efe04 */
.L_x_7977:
[----:B------:R-:W-:Y:S05]  /*66c0*/  BSYNC B0 ;  /* 0x0000000000007941 */ /* 0x000fea0003800000 */
.L_x_7976:
[----:B------:R-:W0:Y:S02]  /*66d0*/  F2I.S64.TRUNC R2, R2 ;  /* 0x0000000200027311 */ /* 0x000e24000020d900 */
[----:B0-----:R-:W-:Y:S01]  /*66e0*/  PRMT R22, R2, 0x7610, R22 ;  /* 0x0000761002167816 */ /* 0x001fe20000000016 */
[----:B------:R-:W-:Y:S06]  /*66f0*/  BRA `(.L_x_7957) ;  /* 0x00000000009c7947 */ /* 0x000fec0003800000 */
.L_x_7969:
        /* <DEDUP_REMOVED lines=14> */
.L_x_7983:
[----:B------:R-:W-:Y:S05]  /*67e0*/  BSYNC B0 ;  /* 0x0000000000007941 */ /* 0x000fea0003800000 */
.L_x_7982:
[----:B------:R-:W0:Y:S02]  /*67f0*/  F2I.S64.TRUNC R2, R2 ;  /* 0x0000000200027311 */ /* 0x000e24000020d900 */
[----:B0-----:R-:W-:Y:S01]  /*6800*/  PRMT R22, R2, 0x7610, R22 ;  /* 0x0000761002167816 */ /* 0x001fe20000000016 */
[----:B------:R-:W-:Y:S06]  /*6810*/  BRA `(.L_x_7957) ;  /* 0x0000000000547947 */ /* 0x000fec0003800000 */
.L_x_7956:
        /* <DEDUP_REMOVED lines=16> */
.L_x_7984:
[----:B------:R-:W-:Y:S01]  /*6920*/  PRMT R22, RZ, 0x7610, R22 ;  /* 0x00007610ff167816 */ /* 0x000fe20000000016 */
[----:B------:R-:W-:Y:S06]  /*6930*/  BRA `(.L_x_7957) ;  /* 0x00000000000c7947 */ /* 0x000fec0003800000 */
.L_x_7981:
[----:B------:R1:W5:Y:S01]  /*6940*/  LDG.E.U8 R22, desc[UR36][R4.64] ;  /* 0x0000002404167981 */ /* 0x000362000c1e1100 */
[----:B------:R-:W-:Y:S05]  /*6950*/  BRA `(.L_x_7957) ;  /* 0x0000000000047947 */ /* 0x000fea0003800000 */
.L_x_7980:
[----:B------:R2:W5:Y:S02]  /*6960*/  LDG.E.U8 R22, desc[UR36][R4.64] ;  /* 0x0000002404167981 */ /* 0x000564000c1e1100 */
.L_x_7957:
        /* <DEDUP_REMOVED lines=17> */
.L_x_7988:
[----:B------:R4:W5:Y:S01]  /*6a80*/  LDG.E.U8 R7, desc[UR36][R4.64] ;  /* 0x0000002404077981 */ /* 0x000962000c1e1100 */
[----:B------:R-:W-:Y:S05]  /*6a90*/  BRA `(.L_x_7990) ;  /* 0x0000000c00647947 */ /* 0x000fea0003800000 */
.L_x_7987:
        /* <DEDUP_REMOVED lines=8> */
.L_x_7992:
[----:B------:R2:W5:Y:S01]  /*6b20*/  LDG.E.U8 R7, desc[UR36][R4.64] ;  /* 0x0000002404077981 */ /* 0x000562000c1e1100 */
[----:B------:R-:W-:Y:S05]  /*6b30*/  BRA `(.L_x_7990) ;  /* 0x0000000c003c7947 */ /* 0x000fea0003800000 */
.L_x_7991:
[----:B------:R0:W5:Y:S01]  /*6b40*/  LDG.E.U16 R7, desc[UR36][R4.64] ;  /* 0x0000002404077981 */ /* 0x000162000c1e1500 */
[----:B------:R-:W-:Y:S05]  /*6b50*/  BRA `(.L_x_7990) ;  /* 0x0000000c00347947 */ /* 0x000fea0003800000 */
.L_x_7986:
        /* <DEDUP_REMOVED lines=10> */
.L_x_7994:
[----:B------:R-:W2:Y:S02]  /*6c00*/  LDG.E.U16 R2, desc[UR36][R4.64] ;  /* 0x0000002404027981 */ /* 0x000ea4000c1e1500 */
[----:B--2---:R-:W-:-:S06]  /*6c10*/  HADD2.F32 R2, -RZ, R2.H0_H0 ;  /* 0x20000002ff027230 */ /* 0x004fcc0000004100 */
[----:B------:R-:W0:Y:S02]  /*6c20*/  F2I.S64.TRUNC R2, R2 ;  /* 0x0000000200027311 */ /* 0x000e24000020d900 */
[----:B0-----:R-:W-:Y:S01]  /*6c30*/  PRMT R7, R2, 0x7610, R7 ;  /* 0x0000761002077816 */ /* 0x001fe20000000007 */
[----:B------:R-:W-:Y:S06]  /*6c40*/  BRA `(.L_x_7990) ;  /* 0x0000000800f87947 */ /* 0x000fec0003800000 */
.L_x_7993:
        /* <DEDUP_REMOVED lines=10> */
.L_x_7996:
[----:B------:R-:W2:Y:S02]  /*6cf0*/  LDG.E.U16 R4, desc[UR36][R4.64] ;  /* 0x0000002404047981 */ /* 0x000ea4000c1e1500 */
[----:B--2---:R-:W-:-:S06]  /*6d00*/  HADD2.F32 R2, -RZ, R4.H0_H0 ;  /* 0x20000004ff027230 */ /* 0x004fcc0000004100 */
[----:B------:R-:W0:Y:S02]  /*6d10*/  F2I.S64.TRUNC R2, R2 ;  /* 0x0000000200027311 */ /* 0x000e24000020d900 */
[----:B0-----:R-:W-:Y:S01]  /*6d20*/  PRMT R7, R2, 0x7610, R7 ;  /* 0x0000761002077816 */ /* 0x001fe20000000007 */
[----:B------:R-:W-:Y:S06]  /*6d30*/  BRA `(.L_x_7990) ;  /* 0x0000000800bc7947 */ /* 0x000fec0003800000 */
.L_x_7995:
[----:B------:R-:W2:Y:S02]  /*6d40*/  LDG.E.64 R2, desc[UR36][R4.64] ;  /* 0x0000002404027981 */ /* 0x000ea4000c1e1b00 */
[----:B--2---:R-:W0:Y:S02]  /*6d50*/  F2I.S64.F64.TRUNC R2, R2 ;  /* 0x0000000200027311 */ /* 0x004e24000030d900 */
[----:B0-----:R-:W-:Y:S01]  /*6d60*/  PRMT R7, R2, 0x7610, R7 ;  /* 0x0000761002077816 */ /* 0x001fe20000000007 */
[----:B------:R-:W-:Y:S06]  /*6d70*/  BRA `(.L_x_7990) ;  /* 0x0000000800ac7947 */ /* 0x000fec0003800000 */
.L_x_7985:
        /* <DEDUP_REMOVED lines=12> */
.L_x_7999:
[----:B------:R-:W2:Y:S02]  /*6e40*/  LDG.E.64 R4, desc[UR36][R4.64] ;  /* 0x0000002404047981 */ /* 0x000ea4000c1e1b00 */
[----:B--2---:R-:W0:Y:S02]  /*6e50*/  F2I.S64.F64.TRUNC R2, R4 ;  /* 0x0000000400027311 */ /* 0x004e24000030d900 */
[----:B0-----:R-:W-:Y:S01]  /*6e60*/  PRMT R7, R2, 0x7610, R7 ;  /* 0x0000761002077816 */ /* 0x001fe20000000007 */
[----:B------:R-:W-:Y:S06]  /*6e70*/  BRA `(.L_x_7990) ;  /* 0x00000008006c7947 */ /* 0x000fec0003800000 */
.L_x_7998:
        /* <DEDUP_REMOVED lines=28> */
.L_x_8001:
        /* <DEDUP_REMOVED lines=15> */
.L_x_8000:
[----:B------:R-:W2:Y:S02]  /*7130*/  LDG.E.U16 R2, desc[UR36][R4.64] ;  /* 0x0000002404027981 */ /* 0x000ea4000c1e1500 */
[----:B--2---:R-:W-:-:S06]  /*7140*/  IMAD.U32 R2, R2, 0x10000, RZ ;  /* 0x0001000002027824 */ /* 0x004fcc00078e00ff */
[----:B------:R-:W0:Y:S02]  /*7150*/  F2I.S64.TRUNC R2, R2 ;  /* 0x0000000200027311 */ /* 0x000e24000020d900 */
[----:B0-----:R-:W-:Y:S01]  /*7160*/  PRMT R7, R2, 0x7610, R7 ;  /* 0x0000761002077816 */ /* 0x001fe20000000007 */
[----:B------:R-:W-:Y:S06]  /*7170*/  BRA `(.L_x_7990) ;  /* 0x0000000400ac7947 */ /* 0x000fec0003800000 */
.L_x_7997:
        /* <DEDUP_REMOVED lines=10> */
.L_x_8004:
        /* <DEDUP_REMOVED lines=21> */
.L_x_8008:
[----:B------:R-:W-:Y:S05]  /*7370*/  BSYNC B1 ;  /* 0x0000000000017941 */ /* 0x000fea0003800000 */
.L_x_8007:
[----:B------:R-:W-:Y:S01]  /*7380*/  IMAD.SHL.U32 R2, R2, 0x100000, RZ ;  /* 0x0010000002027824 */ /* 0x000fe200078e00ff */
[----:B------:R-:W-:-:S04]  /*7390*/  LEA R3, R0, 0x3b800000, 0x17 ;  /* 0x3b80000000037811 */ /* 0x000fc800078eb8ff */
[----:B------:R-:W-:-:S07]  /*73a0*/  LOP3.LUT R2, R3, R2, R4, 0xfe, !PT ;  /* 0x0000000203027212 */ /* 0x000fce00078efe04 */
.L_x_8006:
[----:B------:R-:W-:Y:S05]  /*73b0*/  BSYNC B0 ;  /* 0x0000000000007941 */ /* 0x000fea0003800000 */
.L_x_8005:
[----:B------:R-:W0:Y:S02]  /*73c0*/  F2I.S64.TRUNC R2, R2 ;  /* 0x0000000200027311 */ /* 0x000e24000020d900 */
[----:B0-----:R-:W-:Y:S01]  /*73d0*/  PRMT R7, R2, 0x7610, R7 ;  /* 0x0000761002077816 */ /* 0x001fe20000000007 */
[----:B------:R-:W-:Y:S06]  /*73e0*/  BRA `(.L_x_7990) ;  /* 0x0000000400107947 */ /* 0x000fec0003800000 */
.L_x_8003:
        /* <DEDUP_REMOVED lines=21> */
.L_x_8012:
[----:B------:R-:W-:Y:S05]  /*7540*/  BSYNC B1 ;  /* 0x0000000000017941 */ /* 0x000fea0003800000 */
.L_x_8011:
[----:B------:R-:W-:Y:S01]  /*7550*/  IMAD.SHL.U32 R2, R2, 0x200000, RZ ;  /* 0x0020000002027824 */ /* 0x000fe200078e00ff */
[----:B------:R-:W-:-:S04]  /*7560*/  LEA R3, R0, 0x37800000, 0x17 ;  /* 0x3780000000037811 */ /* 0x000fc800078eb8ff */
[----:B------:R-:W-:-:S07]  /*7570*/  LOP3.LUT R2, R3, R2, R4, 0xfe, !PT ;  /* 0x0000000203027212 */ /* 0x000fce00078efe04 */
.L_x_8010:
[----:B------:R-:W-:Y:S05]  /*7580*/  BSYNC B0 ;  /* 0x0000000000007941 */ /* 0x000fea0003800000 */
.L_x_8009:
[----:B------:R-:W0:Y:S02]  /*7590*/  F2I.S64.TRUNC R2, R2 ;  /* 0x0000000200027311 */ /* 0x000e24000020d900 */
[----:B0-----:R-:W-:Y:S01]  /*75a0*/  PRMT R7, R2, 0x7610, R7 ;  /* 0x0000761002077816 */ /* 0x001fe20000000007 */
[----:B------:R-:W-:Y:S06]  /*75b0*/  BRA `(.L_x_7990) ;  /* 0x00000000009c7947 */ /* 0x000fec0003800000 */
.L_x_8002:
        /* <DEDUP_REMOVED lines=14> */
.L_x_8016:
[----:B------:R-:W-:Y:S05]  /*76a0*/  BSYNC B0 ;  /* 0x0000000000007941 */ /* 0x000fea0003800000 */
.L_x_8015:
[----:B------:R-:W0:Y:S02]  /*76b0*/  F2I.S64.TRUNC R2, R2 ;  /* 0x0000000200027311 */ /* 0x000e24000020d900 */
[----:B0-----:R-:W-:Y:S01]  /*76c0*/  PRMT R7, R2, 0x7610, R7 ;  /* 0x0000761002077816 */ /* 0x001fe20000000007 */
[----:B------:R-:W-:Y:S06]  /*76d0*/  BRA `(.L_x_7990) ;  /* 0x0000000000547947 */ /* 0x000fec0003800000 */
.L_x_7989:
        /* <DEDUP_REMOVED lines=16> */
.L_x_8017:
[----:B------:R-:W-:Y:S01]  /*77e0*/  PRMT R7, RZ, 0x7610, R7 ;  /* 0x00007610ff077816 */ /* 0x000fe20000000007 */
[----:B------:R-:W-:Y:S06]  /*77f0*/  BRA `(.L_x_7990) ;  /* 0x00000000000c7947 */ /* 0x000fec0003800000 */
.L_x_8014:
[----:B------:R0:W5:Y:S01]  /*7800*/  LDG.E.U8 R7, desc[UR36][R4.64] ;  /* 0x0000002404077981 */ /* 0x000162000c1e1100 */
[----:B------:R-:W-:Y:S05]  /*7810*/  BRA `(.L_x_7990) ;  /* 0x0000000000047947 */ /* 0x000fea0003800000 */
.L_x_8013:
[----:B------:R0:W5:Y:S02]  /*7820*/  LDG.E.U8 R7, desc[UR36][R4.64] ;  /* 0x0000002404077981 */ /* 0x000164000c1e1100 */
.L_x_7990:
[----:B------:R-:W1:Y:S01]  /*7830*/  LDC.U8 R2, c[0x0][0x491] ;  /* 0x00012440ff027b82 */ /* 0x000e620000000000 */
[----:B-----5:R-:W-:Y:S02]  /*7840*/  LOP3.LUT R3, R7, R22, RZ, 0x3c, !PT ;  /* 0x0000001607037212 */ /* 0x020fe400078e3cff */
        /* <DEDUP_REMOVED lines=13> */
.L_x_8021:
[----:B------:R1:W-:Y:S01]  /*7920*/  STG.E.U8 desc[UR36][R16.64], R3 ;  /* 0x0000000310007986 */ /* 0x0003e2000c101124 */
[----:B------:R-:W-:Y:S05]  /*7930*/  BRA `(.L_x_8023) ;  /* 0x0000000c00987947 */ /* 0x000fea0003800000 */
.L_x_8020:
        /* <DEDUP_REMOVED lines=10> */
.L_x_8025:
[----:B------:R-:W-:-:S05]  /*79e0*/  LOP3.LUT R3, R3, 0xff, RZ, 0xc0, !PT ;  /* 0x000000ff03037812 */ /* 0x000fca00078ec0ff */
[----:B------:R1:W-:Y:S01]  /*79f0*/  STG.E desc[UR36][R16.64], R3 ;  /* 0x0000000310007986 */ /* 0x0003e2000c101924 */
[----:B------:R-:W-:Y:S05]  /*7a00*/  BRA `(.L_x_8023) ;  /* 0x0000000c00647947 */ /* 0x000fea0003800000 */
.L_x_8024:
[----:B------:R-:W-:-:S05]  /*7a10*/  LOP3.LUT R3, R3, 0xff, RZ, 0xc0, !PT ;  /* 0x000000ff03037812 */ /* 0x000fca00078ec0ff */
[----:B------:R1:W-:Y:S01]  /*7a20*/  STG.E.U16 desc[UR36][R16.64], R3 ;  /* 0x0000000310007986 */ /* 0x0003e2000c101524 */
[----:B------:R-:W-:Y:S05]  /*7a30*/  BRA `(.L_x_8023) ;  /* 0x0000000c00587947 */ /* 0x000fea0003800000 */
.L_x_8019:
[----:B------:R-:W-:-:S13]  /*7a40*/  ISETP.GT.AND P0, PT, R0, 0x6, PT ;  /* 0x000000060000780c */ /* 0x000fda0003f04270 */
[----:B------:R-:W-:Y:S05]  /*7a50*/  @P0 BRA `(.L_x_8026) ;  /* 0x0000000000340947 */ /* 0x000fea0003800000 */
[----:B------:R-:W-:-:S13]  /*7a60*/  ISETP.NE.AND P0, PT, R0, 0x5, PT ;  /* 0x000000050000780c */ /* 0x000fda0003f05270 */
[----:B------:R-:W-:Y:S05]  /*7a70*/  @!P0 BRA `(.L_x_8027) ;  /* 0x0000000000188947 */ /* 0x000fea0003800000 */
[----:B------:R-:W-:-:S13]  /*7a80*/  ISETP.NE.AND P0, PT, R0, 0x6, PT ;  /* 0x000000060000780c */ /* 0x000fda0003f05270 */
[----:B------:R-:W-:Y:S05]  /*7a90*/  @P0 BRA `(.L_x_8022) ;  /* 0x0000000800e40947 */ /* 0x000fea0003800000 */
[----:B------:R-:W-:-:S06]  /*7aa0*/  LOP3.LUT R3, R3, 0xff, RZ, 0xc0, !PT ;  /* 0x000000ff03037812 */ /* 0x000fcc00078ec0ff */
[----:B------:R-:W1:Y:S02]  /*7ab0*/  I2F.U16 R3, R3 ;  /* 0x0000000300037306 */ /* 0x000e640000101000 */
[----:B-1----:R1:W-:Y:S01]  /*7ac0*/  STG.E desc[UR36][R16.64], R3 ;  /* 0x0000000310007986 */ /* 0x0023e2000c101924 */
[----:B------:R-:W-:Y:S05]  /*7ad0*/  BRA `(.L_x_8023) ;  /* 0x0000000c00307947 */ /* 0x000fea0003800000 */
.L_x_8027:
[----:B------:R-:W-:-:S04]  /*7ae0*/  LOP3.LUT R3, R3, 0xff, RZ, 0xc0, !PT ;  /* 0x000000ff03037812 */ /* 0x000fc800078ec0ff */
[----:B------:R-:W1:Y:S02]  /*7af0*/  I2F.U16 R0, R3 ;  /* 0x0000000300007306 */ /* 0x000e640000101000 */
[----:B-1----:R-:W-:-:S05]  /*7b00*/  F2FP.F16.F32.PACK_AB R0, RZ, R0 ;  /* 0x00000000ff00723e */ /* 0x002fca00000000ff */
[----:B------:R1:W-:Y:S01]  /*7b10*/  STG.E.U16 desc[UR36][R16.64], R0 ;  /* 0x0000000010007986 */ /* 0x0003e2000c101524 */
[----:B------:R-:W-:Y:S05]  /*7b20*/  BRA `(.L_x_8023) ;  /* 0x0000000c001c7947 */ /* 0x000fea0003800000 */
.L_x_8026:
[----:B------:R-:W-:-:S13]  /*7b30*/  ISETP.NE.AND P0, PT, R0, 0x7, PT ;  /* 0x000000070000780c */ /* 0x000fda0003f05270 */
[----:B------:R-:W-:Y:S05]  /*7b40*/  @!P0 BRA `(.L_x_8028) ;  /* 0x00000000003c8947 */ /* 0x000fea0003800000 */
[----:B------:R-:W-:-:S13]  /*7b50*/  ISETP.NE.AND P0, PT, R0, 0x8, PT ;  /* 0x000000080000780c */ /* 0x000fda0003f05270 */
[----:B------:R-:W-:Y:S05]  /*7b60*/  @!P0 BRA `(.L_x_8029) ;  /* 0x00000000001c8947 */ /* 0x000fea0003800000 */
[----:B------:R-:W-:-:S13]  /*7b70*/  ISETP.NE.AND P0, PT, R0, 0x9, PT ;  /* 0x000000090000780c */ /* 0x000fda0003f05270 */
[----:B------:R-:W-:Y:S05]  /*7b80*/  @P0 BRA `(.L_x_8022) ;  /* 0x0000000800a80947 */ /* 0x000fea0003800000 */
[----:B------:R-:W-:Y:S01]  /*7b90*/  LOP3.LUT R3, R3, 0xff, RZ, 0xc0, !PT ;  /* 0x000000ff03037812 */ /* 0x000fe200078ec0ff */
[----:B0-234-:R-:W-:-:S03]  /*7ba0*/  IMAD.MOV.U32 R5, RZ, RZ, RZ ;  /* 0x000000ffff057224 */ /* 0x01dfc600078e00ff */
[----:B------:R-:W0:Y:S02]  /*7bb0*/  I2F.U16 R4, R3 ;  /* 0x0000000300047306 */ /* 0x000e240000101000 */
[----:B0-----:R0:W-:Y:S01]  /*7bc0*/  STG.E.64 desc[UR36][R16.64], R4 ;  /* 0x0000000410007986 */ /* 0x0011e2000c101b24 */
[----:B------:R-:W-:Y:S05]  /*7bd0*/  BRA `(.L_x_8023) ;  /* 0x0000000800f07947 */ /* 0x000fea0003800000 */
.L_x_8029:
[----:B------:R-:W-:-:S06]  /*7be0*/  LOP3.LUT R3, R3, 0xff, RZ, 0xc0, !PT ;  /* 0x000000ff03037812 */ /* 0x000fcc00078ec0ff */
[----:B------:R-:W1:Y:S02]  /*7bf0*/  I2F.U16 R3, R3 ;  /* 0x0000000300037306 */ /* 0x000e640000101000 */
[----:B-1----:R-:W-:-:S04]  /*7c00*/  F2FP.F16.F32.PACK_AB R3, RZ, R3 ;  /* 0x00000003ff03723e */ /* 0x002fc800000000ff */
[----:B------:R-:W-:-:S05]  /*7c10*/  PRMT R3, R3, 0x5410, RZ ;  /* 0x0000541003037816 */ /* 0x000fca00000000ff */
[----:B------:R1:W-:Y:S01]  /*7c20*/  STG.E desc[UR36][R16.64], R3 ;  /* 0x0000000310007986 */ /* 0x0003e2000c101924 */
[----:B------:R-:W-:Y:S05]  /*7c30*/  BRA `(.L_x_8023) ;  /* 0x0000000800d87947 */ /* 0x000fea0003800000 */
.L_x_8028:
[----:B------:R-:W-:-:S06]  /*7c40*/  LOP3.LUT R3, R3, 0xff, RZ, 0xc0, !PT ;  /* 0x000000ff03037812 */ /* 0x000fcc00078ec0ff */
[----:B------:R-:W1:Y:S02]  /*7c50*/  I2F.F64.U16 R2, R3 ;  /* 0x0000000300027312 */ /* 0x000e640000101800 */
[----:B-1----:R1:W-:Y:S01]  /*7c60*/  STG.E.64 desc[UR36][R16.64], R2 ;  /* 0x0000000210007986 */ /* 0x0023e2000c101b24 */
[----:B------:R-:W-:Y:S05]  /*7c70*/  BRA `(.L_x_8023) ;  /* 0x0000000800c87947 */ /* 0x000fea0003800000 */
.L_x_8018:
        /* <DEDUP_REMOVED lines=12> */
.L_x_8032:
[----:B0-234-:R-:W-:Y:S02]  /*7d40*/  LOP3.LUT R4, R3, 0xff, RZ, 0xc0, !PT ;  /* 0x000000ff03047812 */ /* 0x01dfe400078ec0ff */
[----:B------:R-:W-:-:S04]  /*7d50*/  CS2R R6, SRZ ;  /* 0x0000000000067805 */ /* 0x000fc8000001ff00 */
[----:B------:R-:W0:Y:S02]  /*7d60*/  I2F.F64.U16 R4, R4 ;  /* 0x0000000400047312 */ /* 0x000e240000101800 */
[----:B0-----:R0:W-:Y:S01]  /*7d70*/  STG.E.128 desc[UR36][R16.64], R4 ;  /* 0x0000000410007986 */ /* 0x0011e2000c101d24 */
[----:B------:R-:W-:Y:S05]  /*7d80*/  BRA `(.L_x_8023) ;  /* 0x0000000800847947 */ /* 0x000fea0003800000 */
.L_x_8031:
[----:B------:R-:W-:-:S13]  /*7d90*/  ISETP.NE.AND P0, PT, R0, 0xf, PT ;  /* 0x0000000f0000780c */ /* 0x000fda0003f05270 */
[----:B------:R-:W-:Y:S05]  /*7da0*/  @!P0 BRA `(.L_x_8033) ;  /* 0x0000000000bc8947 */ /* 0x000fea0003800000 */
[----:B------:R-:W-:-:S13]  /*7db0*/  ISETP.NE.AND P0, PT, R0, 0x17, PT ;  /* 0x000000170000780c */ /* 0x000fda0003f05270 */
[----:B------:R-:W-:Y:S05]  /*7dc0*/  @!P0 BRA `(.L_x_8034) ;  /* 0x0000000000588947 */ /* 0x000fea0003800000 */
[----:B------:R-:W-:-:S13]  /*7dd0*/  ISETP.NE.AND P0, PT, R0, 0x18, PT ;  /* 0x000000180000780c */ /* 0x000fda0003f05270 */
[----:B------:R-:W-:Y:S05]  /*7de0*/  @P0 BRA `(.L_x_8022) ;  /* 0x0000000800100947 */ /* 0x000fea0003800000 */
[----:B0-234-:R-:W-:Y:S01]  /*7df0*/  LOP3.LUT R4, R3, 0xff, RZ, 0xc0, !PT ;  /* 0x000000ff03047812 */ /* 0x01dfe200078ec0ff */
        /* <DEDUP_REMOVED lines=15> */
.L_x_8036:
[----:B------:R-:W-:Y:S05]  /*7ef0*/  BSYNC B0 ;  /* 0x0000000000007941 */ /* 0x000fea0003800000 */
.L_x_8035:
[----:B------:R-:W-:-:S05]  /*7f00*/  LOP3.LUT R3, R0, R3, RZ, 0xfc, !PT ;  /* 0x0000000300037212 */ /* 0x000fca00078efcff */
[----:B------:R0:W-:Y:S01]  /*7f10*/  STG.E.U8 desc[UR36][R16.64], R3 ;  /* 0x0000000310007986 */ /* 0x0001e2000c101124 */
[----:B------:R-:W-:Y:S05]  /*7f20*/  BRA `(.L_x_8023) ;  /* 0x00000008001c7947 */ /* 0x000fea0003800000 */
.L_x_8034:
[----:B------:R-:W-:Y:S01]  /*7f30*/  LOP3.LUT R3, R3, 0xff, RZ, 0xc0, !PT ;  /* 0x000000ff03037812 */ /* 0x000fe200078ec0ff */
[----:B------:R-:W-:Y:S05]  /*7f40*/  BSSY B0, `(.L_x_8037) ;  /* 0x0000010000007945 */ /* 0x000fea0003800000 */
[----:B------:R-:W1:Y:S02]  /*7f50*/  I2F.U16 R3, R3 ;  /* 0x0000000300037306 */ /* 0x000e640000101000 */
[----:B-1----:R-:W-:-:S04]  /*7f60*/  LOP3.LUT R2, R3, 0x7fffffff, RZ, 0xc0, !PT ;  /* 0x7fffffff03027812 */ /* 0x002fc800078ec0ff */
        /* <DEDUP_REMOVED lines=10> */
.L_x_8038:
[----:B------:R-:W-:Y:S01]  /*8010*/  IMAD.MOV.U32 R0, RZ, RZ, 0x7f ;  /* 0x0000007fff007424 */ /* 0x000fe200078e00ff */
[----:B------:R-:W-:-:S04]  /*8020*/  ISETP.GT.U32.AND P0, PT, R2, 0x7f800000, PT ;  /* 0x7f8000000200780c */ /* 0x000fc80003f04070 */
[----:B------:R-:W-:-:S09]  /*8030*/  SEL R0, R0, 0x7c, P0 ;  /* 0x0000007c00007807 */ /* 0x000fd20000000000 */
.L_x_8039:
[----:B------:R-:W-:Y:S05]  /*8040*/  BSYNC B0 ;  /* 0x0000000000007941 */ /* 0x000fea0003800000 */
.L_x_8037:
[----:B------:R-:W-:-:S04]  /*8050*/  LOP3.LUT R2, R3, 0x80000000, RZ, 0xc0, !PT ;  /* 0x8000000003027812 */ /* 0x000fc800078ec0ff */
[----:B------:R-:W-:-:S04]  /*8060*/  SHF.R.U32.HI R3, RZ, 0x18, R2 ;  /* 0x00000018ff037819 */ /* 0x000fc80000011602 */
[----:B------:R-:W-:-:S05]  /*8070*/  LOP3.LUT R3, R0, R3, RZ, 0xfc, !PT ;  /* 0x0000000300037212 */ /* 0x000fca00078efcff */
[----:B------:R1:W-:Y:S01]  /*8080*/  STG.E.U8 desc[UR36][R16.64], R3 ;  /* 0x0000000310007986 */ /* 0x0003e2000c101124 */
[----:B------:R-:W-:Y:S05]  /*8090*/  BRA `(.L_x_8023) ;  /* 0x0000000400c07947 */ /* 0x000fea0003800000 */
.L_x_8033:
[----:B------:R-:W-:-:S04]  /*80a0*/  LOP3.LUT R3, R3, 0xff, RZ, 0xc0, !PT ;  /* 0x000000ff03037812 */ /* 0x000fc800078ec0ff */
[----:B------:R-:W1:Y:S02]  /*80b0*/  I2F.U16 R0, R3 ;  /* 0x0000000300007306 */ /* 0x000e640000101000 */
[----:B-1----:R-:W-:-:S05]  /*80c0*/  F2FP.BF16.F32.PACK_AB R0, RZ, R0 ;  /* 0x00000000ff00723e */ /* 0x002fca00000010ff */
[----:B------:R1:W-:Y:S01]  /*80d0*/  STG.E.U16 desc[UR36][R16.64], R0 ;  /* 0x0000000010007986 */ /* 0x0003e2000c101524 */
[----:B------:R-:W-:Y:S05]  /*80e0*/  BRA `(.L_x_8023) ;  /* 0x0000000400ac7947 */ /* 0x000fea0003800000 */
.L_x_8030:
        /* <DEDUP_REMOVED lines=11> */
.L_x_8042:
[----:B------:R-:W-:Y:S01]  /*81a0*/  LOP3.LUT R3, R3, 0xff, RZ, 0xc0, !PT ;  /* 0x000000ff03037812 */ /* 0x000fe200078ec0ff */
[----:B------:R-:W-:Y:S01]  /*81b0*/  BSSY B0, `(.L_x_8043) ;  /* 0x0000015000007945 */ /* 0x000fe20003800000 */
[----:B------:R-:W-:-:S04]  /*81c0*/  IMAD.MOV.U32 R8, RZ, RZ, 0x80 ;  /* 0x00000080ff087424 */ /* 0x000fc800078e00ff */
[----:B------:R-:W1:Y:S02]  /*81d0*/  I2F.U16 R3, R3 ;  /* 0x0000000300037306 */ /* 0x000e640000101000 */
[----:B-1----:R-:W-:-:S04]  /*81e0*/  LOP3.LUT R2, R3, 0x7fffffff, RZ, 0xc0, !PT ;  /* 0x7fffffff03027812 */ /* 0x002fc800078ec0ff */
        /* <DEDUP_REMOVED lines=13> */
.L_x_8045:
[----:B------:R-:W-:-:S04]  /*82c0*/  LOP3.LUT R2, R3, 0x80000000, RZ, 0xc0, !PT ;  /* 0x8000000003027812 */ /* 0x000fc800078ec0ff */
[----:B------:R-:W-:-:S04]  /*82d0*/  SHF.R.U32.HI R3, RZ, 0x18, R2 ;  /* 0x00000018ff037819 */ /* 0x000fc80000011602 */
[----:B------:R-:W-:-:S04]  /*82e0*/  LOP3.LUT R0, R0, R3, RZ, 0xfc, !PT ;  /* 0x0000000300007212 */ /* 0x000fc800078efcff */
[----:B------:R-:W-:-:S07]  /*82f0*/  PRMT R8, R0, 0x7610, R8 ;  /* 0x0000761000087816 */ /* 0x000fce0000000008 */
.L_x_8044:
[----:B------:R-:W-:Y:S05]  /*8300*/  BSYNC B0 ;  /* 0x0000000000007941 */ /* 0x000fea0003800000 */
.L_x_8043:
[----:B------:R1:W-:Y:S01]  /*8310*/  STG.E.U8 desc[UR36][R16.64], R8 ;  /* 0x0000000810007986 */ /* 0x0003e2000c101124 */
[----:B------:R-:W-:Y:S05]  /*8320*/  BRA `(.L_x_8023) ;  /* 0x00000004001c7947 */ /* 0x000fea0003800000 */
.L_x_8041:
        /* <DEDUP_REMOVED lines=18> */
.L_x_8048:
[----:B------:R-:W-:-:S04]  /*8450*/  LOP3.LUT R2, R3, 0x80000000, RZ, 0xc0, !PT ;  /* 0x8000000003027812 */ /* 0x000fc800078ec0ff */
[----:B------:R-:W-:-:S04]  /*8460*/  SHF.R.U32.HI R3, RZ, 0x18, R2 ;  /* 0x00000018ff037819 */ /* 0x000fc80000011602 */
[----:B------:R-:W-:-:S04]  /*8470*/  LOP3.LUT R0, R0, R3, RZ, 0xfc, !PT ;  /* 0x0000000300007212 */ /* 0x000fc800078efcff */
[----:B------:R-:W-:-:S07]  /*8480*/  PRMT R8, R0, 0x7610, R8 ;  /* 0x0000761000087816 */ /* 0x000fce0000000008 */
.L_x_8047:
[----:B------:R-:W-:Y:S05]  /*8490*/  BSYNC B0 ;  /* 0x0000000000007941 */ /* 0x000fea0003800000 */
.L_x_8046:
[----:B------:R1:W-:Y:S01]  /*84a0*/  STG.E.U8 desc[UR36][R16.64], R8 ;  /* 0x0000000810007986 */ /* 0x0003e2000c101124 */
[----:B------:R-:W-:Y:S05]  /*84b0*/  BRA `(.L_x_8023) ;  /* 0x0000000000b87947 */ /* 0x000fea0003800000 */
.L_x_8040:
[----:B------:R-:W-:-:S13]  /*84c0*/  ISETP.NE.AND P0, PT, R0, 0x1c, PT ;  /* 0x0000001c0000780c */ /* 0x000fda0003f05270 */
[----:B------:R-:W-:Y:S05]  /*84d0*/  @!P0 BRA `(.L_x_8049) ;  /* 0x0000000000a88947 */ /* 0x000fea0003800000 */
[----:B------:R-:W-:-:S13]  /*84e0*/  ISETP.NE.AND P0, PT, R0, 0x1d, PT ;  /* 0x0000001d0000780c */ /* 0x000fda0003f05270 */
[----:B------:R-:W-:Y:S05]  /*84f0*/  @!P0 BRA `(.L_x_8050) ;  /* 0x0000000000908947 */ /* 0x000fea0003800000 */
[----:B------:R-:W-:-:S13]  /*8500*/  ISETP.NE.AND P0, PT, R0, 0x2c, PT ;  /* 0x0000002c0000780c */ /* 0x000fda0003f05270 */
[----:B------:R-:W-:Y:S05]  /*8510*/  @P0 BRA `(.L_x_8022) ;  /* 0x0000000000440947 */ /* 0x000fea0003800000 */
[----:B0-234-:R-:W-:-:S06]  /*8520*/  LOP3.LUT R4, R3, 0xff, RZ, 0xc0, !PT ;  /* 0x000000ff03047812 */ /* 0x01dfcc00078ec0ff */
        /* <DEDUP_REMOVED lines=16> */
.L_x_8022:
[----:B------:R-:W-:Y:S01]  /*8630*/  MOV R0, 0x0 ;  /* 0x0000000000007802 */ /* 0x000fe20000000f00 */
[----:B------:R-:W-:Y:S01]  /*8640*/  ULDC.64 UR4, c[0x4][0x148] ;  /* 0x0100520000047ab9 */ /* 0x000fe20000000a00 */
[----:B------:R-:W-:Y:S01]  /*8650*/  ULDC.64 UR6, c[0x4][0x10] ;  /* 0x0100040000067ab9 */ /* 0x000fe20000000a00 */
[----:B0-234-:R-:W-:Y:S01]  /*8660*/  IMAD.U32 R4, RZ, RZ, UR4 ;  /* 0x00000004ff047e24 */ /* 0x01dfe2000f8e00ff */
        /* <DEDUP_REMOVED lines=12> */
.L_x_8051:
[----:B------:R-:W-:Y:S05]  /*8730*/  BRA `(.L_x_8023) ;  /* 0x0000000000187947 */ /* 0x000fea0003800000 */
.L_x_8050:
[----:B------:R-:W-:Y:S01]  /*8740*/  LOP3.LUT R2, R3, 0xff, RZ, 0xc0, !PT ;  /* 0x000000ff03027812 */ /* 0x000fe200078ec0ff */
[----:B------:R-:W-:-:S05]  /*8750*/  IMAD.MOV.U32 R3, RZ, RZ, RZ ;  /* 0x000000ffff037224 */ /* 0x000fca00078e00ff */
[----:B------:R1:W-:Y:S01]  /*8760*/  STG.E.64 desc[UR36][R16.64], R2 ;  /* 0x0000000210007986 */ /* 0x0003e2000c101b24 */
[----:B------:R-:W-:Y:S05]  /*8770*/  BRA `(.L_x_8023) ;  /* 0x0000000000087947 */ /* 0x000fea0003800000 */
.L_x_8049:
[----:B------:R-:W-:-:S05]  /*8780*/  LOP3.LUT R3, R3, 0xff, RZ, 0xc0, !PT ;  /* 0x000000ff03037812 */ /* 0x000fca00078ec0ff */
[----:B------:R1:W-:Y:S02]  /*8790*/  STG.E desc[UR36][R16.64], R3 ;  /* 0x0000000310007986 */ /* 0x0003e4000c101924 */
.L_x_8023:
[----:B------:R-:W-:-:S07]  /*87a0*/  VIADD R19, R19, 0x80 ;  /* 0x0000008013137836 */ /* 0x000fce0000000000 */
.L_x_7950:
[----:B------:R-:W-:Y:S05]  /*87b0*/  BSYNC B6 ;  /* 0x0000000000067941 */ /* 0x000fea0003800000 */
.L_x_7949:
[----:B------:R-:W-:Y:S01]  /*87c0*/  ULDC UR4, c[0x0][0x210] ;  /* 0x0000840000047ab9 */ /* 0x000fe20000000800 */
[----:B------:R-:W-:Y:S01]  /*87d0*/  BSSY B6, `(.L_x_8052) ;  /* 0x0000438000067945 */ /* 0x000fe20003800000 */
[----:B------:R-:W-:-:S13]  /*87e0*/  ISETP.GE.AND P0, PT, R19, UR4, PT ;  /* 0x0000000413007c0c */ /* 0x000fda000bf06270 */
[----:B------:R-:W-:Y:S05]  /*87f0*/  @P0 BRA `(.L_x_8053) ;  /* 0x0000004000d40947 */ /* 0x000fea0003800000 */
[----:B0-----:R-:W0:Y:S01]  /*8800*/  LDC R6, c[0x0][0x218] ;  /* 0x00008600ff067b82 */ /* 0x001e220000000800 */
[----:B------:R-:W-:Y:S02]  /*8810*/  IMAD.MOV.U32 R18, RZ, RZ, RZ ;  /* 0x000000ffff127224 */ /* 0x000fe400078e00ff */
[----:B-1----:R-:W-:Y:S02]  /*8820*/  IMAD.MOV.U32 R0, RZ, RZ, RZ ;  /* 0x000000ffff007224 */ /* 0x002fe400078e00ff */
        /* <DEDUP_REMOVED lines=351> */
.L_x_8054:
        /* <DEDUP_REMOVED lines=20> */
.L_x_8058:
[----:B------:R3:W5:Y:S01]  /*9f60*/  LDG.E.U8 R22, desc[UR36][R4.64] ;  /* 0x0000002404167981 */ /* 0x000762000c1e1100 */
[----:B------:R-:W-:Y:S05]  /*9f70*/  BRA `(.L_x_8060) ;  /* 0x0000000c00647947 */ /* 0x000fea0003800000 */
.L_x_8057:
        /* <DEDUP_REMOVED lines=8> */
.L_x_8062:
[----:B------:R2:W5:Y:S01]  /*a000*/  LDG.E.U8 R22, desc[UR36][R4.64] ;  /* 0x0000002404167981 */ /* 0x000562000c1e1100 */
[----:B------:R-:W-:Y:S05]  /*a010*/  BRA `(.L_x_8060) ;  /* 0x0000000c003c7947 */ /* 0x000fea0003800000 */
.L_x_8061:
[----:B------:R0:W5:Y:S01]  /*a020*/  LDG.E.U16 R22, desc[UR36][R4.64] ;  /* 0x0000002404167981 */ /* 0x000162000c1e1500 */
[----:B------:R-:W-:Y:S05]  /*a030*/  BRA `(.L_x_8060) ;  /* 0x0000000c00347947 */ /* 0x000fea0003800000 */
.L_x_8056:
        /* <DEDUP_REMOVED lines=10> */
.L_x_8064:
[----:B------:R-:W2:Y:S02]  /*a0e0*/  LDG.E.U16 R2, desc[UR36][R4.64] ;  /* 0x0000002404027981 */ /* 0x000ea4000c1e1500 */
[----:B--2---:R-:W-:-:S06]  /*a0f0*/  HADD2.F32 R2, -RZ, R2.H0_H0 ;  /* 0x20000002ff027230 */ /* 0x004fcc0000004100 */
[----:B------:R-:W0:Y:S02]  /*a100*/  F2I.S64.TRUNC R2, R2 ;  /* 0x0000000200027311 */ /* 0x000e24000020d900 */
[----:B0-----:R-:W-:Y:S01]  /*a110*/  PRMT R22, R2, 0x7610, R22 ;  /* 0x0000761002167816 */ /* 0x001fe20000000016 */
[----:B------:R-:W-:Y:S06]  /*a120*/  BRA `(.L_x_8060) ;  /* 0x0000000800f87947 */ /* 0x000fec0003800000 */
.L_x_8063:
        /* <DEDUP_REMOVED lines=10> */
.L_x_8066:
[----:B------:R-:W2:Y:S02]  /*a1d0*/  LDG.E.U16 R4, desc[UR36][R4.64] ;  /* 0x0000002404047981 */ /* 0x000ea4000c1e1500 */
[----:B--2---:R-:W-:-:S06]  /*a1e0*/  HADD2.F32 R2, -RZ, R4.H0_H0 ;  /* 0x20000004ff027230 */ /* 0x004fcc0000004100 */
[----:B------:R-:W0:Y:S02]  /*a1f0*/  F2I.S64.TRUNC R2, R2 ;  /* 0x0000000200027311 */ /* 0x000e24000020d900 */
[----:B0-----:R-:W-:Y:S01]  /*a200*/  PRMT R22, R2, 0x7610, R22 ;  /* 0x0000761002167816 */ /* 0x001fe20000000016 */
[----:B------:R-:W-:Y:S06]  /*a210*/  BRA `(.L_x_8060) ;  /* 0x0000000800bc7947 */ /* 0x000fec0003800000 */
.L_x_8065:
[----:B------:R-:W2:Y:S02]  /*a220*/  LDG.E.64 R2, desc[UR36][R4.64] ;  /* 0x0000002404027981 */ /* 0x000ea4000c1e1b00 */
[----:B--2---:R-:W0:Y:S02]  /*a230*/  F2I.S64.F64.TRUNC R2, R2 ;  /* 0x0000000200027311 */ /* 0x004e24000030d900 */
[----:B0-----:R-:W-:Y:S01]  /*a240*/  PRMT R22, R2, 0x7610, R22 ;  /* 0x0000761002167816 */ /* 0x001fe20000000016 */
[----:B------:R-:W-:Y:S06]  /*a250*/  BRA `(.L_x_8060) ;  /* 0x0000000800ac7947 */ /* 0x000fec0003800000 */
.L_x_8055:
        /* <DEDUP_REMOVED lines=12> */
.L_x_8069:
[----:B------:R-:W2:Y:S02]  /*a320*/  LDG.E.64 R4, desc[UR36][R4.64] ;  /* 0x0000002404047981 */ /* 0x000ea4000c1e1b00 */
[----:B--2---:R-:W0:Y:S02]  /*a330*/  F2I.S64.F64.TRUNC R2, R4 ;  /* 0x0000000400027311 */ /* 0x004e24000030d900 */
[----:B0-----:R-:W-:Y:S01]  /*a340*/  PRMT R22, R2, 0x7610, R22 ;  /* 0x0000761002167816 */ /* 0x001fe20000000016 */
[----:B------:R-:W-:Y:S06]  /*a350*/  BRA `(.L_x_8060) ;  /* 0x00000008006c7947 */ /* 0x000fec0003800000 */
.L_x_8068:
        /* <DEDUP_REMOVED lines=28> */
.L_x_8071:
        /* <DEDUP_REMOVED lines=15> */
.L_x_8070:
[----:B------:R-:W2:Y:S02]  /*a610*/  LDG.E.U16 R2, desc[UR36][R4.64] ;  /* 0x0000002404027981 */ /* 0x000ea4000c1e1500 */
[----:B--2---:R-:W-:-:S06]  /*a620*/  IMAD.U32 R2, R2, 0x10000, RZ ;  /* 0x0001000002027824 */ /* 0x004fcc00078e00ff */
[----:B------:R-:W0:Y:S02]  /*a630*/  F2I.S64.TRUNC R2, R2 ;  /* 0x0000000200027311 */ /* 0x000e24000020d900 */
[----:B0-----:R-:W-:Y:S01]  /*a640*/  PRMT R22, R2, 0x7610, R22 ;  /* 0x0000761002167816 */ /* 0x001fe20000000016 */
[----:B------:R-:W-:Y:S06]  /*a650*/  BRA `(.L_x_8060) ;  /* 0x0000000400ac7947 */ /* 0x000fec0003800000 */
.L_x_8067:
        /* <DEDUP_REMOVED lines=10> */
.L_x_8074:
        /* <DEDUP_REMOVED lines=21> */
.L_x_8078:
[----:B------:R-:W-:Y:S05]  /*a850*/  BSYNC B1 ;  /* 0x0000000000017941 */ /* 0x000fea0003800000 */
.L_x_8077:
[----:B------:R-:W-:Y:S01]  /*a860*/  IMAD.SHL.U32 R2, R2, 0x100000, RZ ;  /* 0x0010000002027824 */ /* 0x000fe200078e00ff */
[----:B------:R-:W-:-:S04]  /*a870*/  LEA R3, R0, 0x3b800000, 0x17 ;  /* 0x3b80000000037811 */ /* 0x000fc800078eb8ff */
[----:B------:R-:W-:-:S07]  /*a880*/  LOP3.LUT R2, R3, R2, R4, 0xfe, !PT ;  /* 0x0000000203027212 */ /* 0x000fce00078efe04 */
.L_x_8076:
[----:B------:R-:W-:Y:S05]  /*a890*/  BSYNC B0 ;  /* 0x0000000000007941 */ /* 0x000fea0003800000 */
.L_x_8075:
[----:B------:R-:W0:Y:S02]  /*a8a0*/  F2I.S64.TRUNC R2, R2 ;  /* 0x0000000200027311 */ /* 0x000e24000020d900 */
[----:B0-----:R-:W-:Y:S01]  /*a8b0*/  PRMT R22, R2, 0x7610, R22 ;  /* 0x0000761002167816 */ /* 0x001fe20000000016 */
[----:B------:R-:W-:Y:S06]  /*a8c0*/  BRA `(.L_x_8060) ;  /* 0x0000000400107947 */ /* 0x000fec0003800000 */
.L_x_8073:
        /* <DEDUP_REMOVED lines=21> */
.L_x_8082:
[----:B------:R-:W-:Y:S05]  /*aa20*/  BSYNC B1 ;  /* 0x0000000000017941 */ /* 0x000fea0003800000 */
.L_x_8081:
[----:B------:R-:W-:Y:S01]  /*aa30*/  IMAD.SHL.U32 R2, R2, 0x200000, RZ ;  /* 0x0020000002027824 */ /* 0x000fe200078e00ff */
[----:B------:R-:W-:-:S04]  /*aa40*/  LEA R3, R0, 0x37800000, 0x17 ;  /* 0x3780000000037811 */ /* 0x000fc800078eb8ff */
[----:B------:R-:W-:-:S07]  /*aa50*/  LOP3.LUT R2, R3, R2, R4, 0xfe, !PT ;  /* 0x0000000203027212 */ /* 0x000fce00078efe04 */
.L_x_8080:
[----:B------:R-:W-:Y:S05]  /*aa60*/  BSYNC B0 ;  /* 0x0000000000007941 */ /* 0x000fea0003800000 */
.L_x_8079:
[----:B------:R-:W0:Y:S02]  /*aa70*/  F2I.S64.TRUNC R2, R2 ;  /* 0x0000000200027311 */ /* 0x000e24000020d900 */
[----:B0-----:R-:W-:Y:S01]  /*aa80*/  PRMT R22, R2, 0x7610, R22 ;  /* 0x0000761002167816 */ /* 0x001fe20000000016 */
[----:B------:R-:W-:Y:S06]  /*aa90*/  BRA `(.L_x_8060) ;  /* 0x00000000009c7947 */ /* 0x000fec0003800000 */
.L_x_8072:
        /* <DEDUP_REMOVED lines=14> */
.L_x_8086:
[----:B------:R-:W-:Y:S05]  /*ab80*/  BSYNC B0 ;  /* 0x0000000000007941 */ /* 0x000fea0003800000 */
.L_x_8085:
[----:B------:R-:W0:Y:S02]  /*ab90*/  F2I.S64.TRUNC R2, R2 ;  /* 0x0000000200027311 */ /* 0x000e24000020d900 */
[----:B0-----:R-:W-:Y:S01]  /*aba0*/  PRMT R22, R2, 0x7610, R22 ;  /* 0x0000761002167816 */ /* 0x001fe20000000016 */
[----:B------:R-:W-:Y:S06]  /*abb0*/  BRA `(.L_x_8060) ;  /* 0x0000000000547947 */ /* 0x000fec0003800000 */
.L_x_8059:
        /* <DEDUP_REMOVED lines=16> */
.L_x_8087:
[----:B------:R-:W-:Y:S01]  /*acc0*/  PRMT R22, RZ, 0x7610, R22 ;  /* 0x00007610ff167816 */ /* 0x000fe20000000016 */
[----:B------:R-:W-:Y:S06]  /*acd0*/  BRA `(.L_x_8060) ;  /* 0x00000000000c7947 */ /* 0x000fec0003800000 */
.L_x_8084:
[----:B------:R0:W5:Y:S01]  /*ace0*/  LDG.E.U8 R22, desc[UR36][R4.64] ;  /* 0x0000002404167981 */ /* 0x000162000c1e1100 */
[----:B------:R-:W-:Y:S05]  /*acf0*/  BRA `(.L_x_8060) ;  /* 0x0000000000047947 */ /* 0x000fea0003800000 */
.L_x_8083:
[----:B------:R0:W5:Y:S02]  /*ad00*/  LDG.E.U8 R22, desc[UR36][R4.64] ;  /* 0x0000002404167981 */ /* 0x000164000c1e1100 */
.L_x_8060:
        /* <DEDUP_REMOVED lines=17> */
.L_x_8091:
[----:B------:R0:W5:Y:S01]  /*ae20*/  LDG.E.U8 R7, desc[UR36][R4.64] ;  /* 0x0000002404077981 */ /* 0x000162000c1e1100 */
[----:B------:R-:W-:Y:S05]  /*ae30*/  BRA `(.L_x_8093) ;  /* 0x0000000c00647947 */ /* 0x000fea0003800000 */
.L_x_8090:
        /* <DEDUP_REMOVED lines=8> */
.L_x_8095:
[----:B------:R3:W5:Y:S01]  /*aec0*/  LDG.E.U8 R7, desc[UR36][R4.64] ;  /* 0x0000002404077981 */ /* 0x000762000c1e1100 */
[----:B------:R-:W-:Y:S05]  /*aed0*/  BRA `(.L_x_8093) ;  /* 0x0000000c003c7947 */ /* 0x000fea0003800000 */
.L_x_8094:
[----:B------:R4:W5:Y:S01]  /*aee0*/  LDG.E.U16 R7, desc[UR36][R4.64] ;  /* 0x0000002404077981 */ /* 0x000962000c1e1500 */
[----:B------:R-:W-:Y:S05]  /*aef0*/  BRA `(.L_x_8093) ;  /* 0x0000000c00347947 */ /* 0x000fea0003800000 */
.L_x_8089:
        /* <DEDUP_REMOVED lines=10> */
.L_x_8097:
[----:B------:R-:W2:Y:S02]  /*afa0*/  LDG.E.U16 R2, desc[UR36][R4.64] ;  /* 0x0000002404027981 */ /* 0x000ea4000c1e1500 */
[----:B--2---:R-:W-:-:S06]  /*afb0*/  HADD2.F32 R2, -RZ, R2.H0_H0 ;  /* 0x20000002ff027230 */ /* 0x004fcc0000004100 */
[----:B------:R-:W0:Y:S02]  /*afc0*/  F2I.S64.TRUNC R2, R2 ;  /* 0x0000000200027311 */ /* 0x000e24000020d900 */
[----:B0-----:R-:W-:Y:S01]  /*afd0*/  PRMT R7, R2, 0x7610, R7 ;  /* 0x0000761002077816 */ /* 0x001fe20000000007 */
[----:B------:R-:W-:Y:S06]  /*afe0*/  BRA `(.L_x_8093) ;  /* 0x0000000800f87947 */ /* 0x000fec0003800000 */
.L_x_8096:
        /* <DEDUP_REMOVED lines=10> */
.L_x_8099:
[----:B------:R-:W2:Y:S02]  /*b090*/  LDG.E.U16 R4, desc[UR36][R4.64] ;  /* 0x0000002404047981 */ /* 0x000ea4000c1e1500 */
[----:B--2---:R-:W-:-:S06]  /*b0a0*/  HADD2.F32 R2, -RZ, R4.H0_H0 ;  /* 0x20000004ff027230 */ /* 0x004fcc0000004100 */
[----:B------:R-:W0:Y:S02]  /*b0b0*/  F2I.S64.TRUNC R2, R2 ;  /* 0x0000000200027311 */ /* 0x000e24000020d900 */
[----:B0-----:R-:W-:Y:S01]  /*b0c0*/  PRMT R7, R2, 0x7610, R7 ;  /* 0x0000761002077816 */ /* 0x001fe20000000007 */
[----:B------:R-:W-:Y:S06]  /*b0d0*/  BRA `(.L_x_8093) ;  /* 0x0000000800bc7947 */ /* 0x000fec0003800000 */
.L_x_8098:
[----:B------:R-:W2:Y:S02]  /*b0e0*/  LDG.E.64 R2, desc[UR36][R4.64] ;  /* 0x0000002404027981 */ /* 0x000ea4000c1e1b00 */
[----:B--2---:R-:W0:Y:S02]  /*b0f0*/  F2I.S64.F64.TRUNC R2, R2 ;  /* 0x0000000200027311 */ /* 0x004e24000030d900 */
[----:B0-----:R-:W-:Y:S01]  /*b100*/  PRMT R7, R2, 0x7610, R7 ;  /* 0x0000761002077816 */ /* 0x001fe20000000007 */
[----:B------:R-:W-:Y:S06]  /*b110*/  BRA `(.L_x_8093) ;  /* 0x0000000800ac7947 */ /* 0x000fec0003800000 */
.L_x_8088:
        /* <DEDUP_REMOVED lines=12> */
.L_x_8102:
[----:B------:R-:W2:Y:S02]  /*b1e0*/  LDG.E.64 R4, desc[UR36][R4.64] ;  /* 0x0000002404047981 */ /* 0x000ea4000c1e1b00 */
[----:B--2---:R-:W0:Y:S02]  /*b1f0*/  F2I.S64.F64.TRUNC R2, R4 ;  /* 0x0000000400027311 */ /* 0x004e24000030d900 */
[----:B0-----:R-:W-:Y:S01]  /*b200*/  PRMT R7, R2, 0x7610, R7 ;  /* 0x0000761002077816 */ /* 0x001fe20000000007 */
[----:B------:R-:W-:Y:S06]  /*b210*/  BRA `(.L_x_8093) ;  /* 0x00000008006c7947 */ /* 0x000fec0003800000 */
.L_x_8101:
        /* <DEDUP_REMOVED lines=28> */
.L_x_8104:
        /* <DEDUP_REMOVED lines=15> */
.L_x_8103:
[----:B------:R-:W2:Y:S02]  /*b4d0*/  LDG.E.U16 R2, desc[UR36][R4.64] ;  /* 0x0000002404027981 */ /* 0x000ea4000c1e1500 */
[----:B--2---:R-:W-:-:S06]  /*b4e0*/  IMAD.U32 R2, R2, 0x10000, RZ ;  /* 0x0001000002027824 */ /* 0x004fcc00078e00ff */
[----:B------:R-:W0:Y:S02]  /*b4f0*/  F2I.S64.TRUNC R2, R2 ;  /* 0x0000000200027311 */ /* 0x000e24000020d900 */
[----:B0-----:R-:W-:Y:S01]  /*b500*/  PRMT R7, R2, 0x7610, R7 ;  /* 0x0000761002077816 */ /* 0x001fe20000000007 */
[----:B------:R-:W-:Y:S06]  /*b510*/  BRA `(.L_x_8093) ;  /* 0x0000000400ac7947 */ /* 0x000fec0003800000 */
.L_x_8100:
        /* <DEDUP_REMOVED lines=10> */
.L_x_8107:
        /* <DEDUP_REMOVED lines=21> */
.L_x_8111:
[----:B------:R-:W-:Y:S05]  /*b710*/  BSYNC B1 ;  /* 0x0000000000017941 */ /* 0x000fea0003800000 */
.L_x_8110:
[----:B------:R-:W-:Y:S01]  /*b720*/  IMAD.SHL.U32 R2, R2, 0x100000, RZ ;  /* 0x0010000002027824 */ /* 0x000fe200078e00ff */
[----:B------:R-:W-:-:S04]  /*b730*/  LEA R3, R0, 0x3b800000, 0x17 ;  /* 0x3b80000000037811 */ /* 0x000fc800078eb8ff */
[----:B------:R-:W-:-:S07]  /*b740*/  LOP3.LUT R2, R3, R2, R4, 0xfe, !PT ;  /* 0x0000000203027212 */ /* 0x000fce00078efe04 */
.L_x_8109:
[----:B------:R-:W-:Y:S05]  /*b750*/  BSYNC B0 ;  /* 0x0000000000007941 */ /* 0x000fea0003800000 */
.L_x_8108:
[----:B------:R-:W0:Y:S02]  /*b760*/  F2I.S64.TRUNC R2, R2 ;  /* 0x0000000200027311 */ /* 0x000e24000020d900 */
[----:B0-----:R-:W-:Y:S01]  /*b770*/  PRMT R7, R2, 0x7610, R7 ;  /* 0x0000761002077816 */ /* 0x001fe20000000007 */
[----:B------:R-:W-:Y:S06]  /*b780*/  BRA `(.L_x_8093) ;  /* 0x0000000400107947 */ /* 0x000fec0003800000 */
.L_x_8106:
        /* <DEDUP_REMOVED lines=21> */
.L_x_8115:
[----:B------:R-:W-:Y:S05]  /*b8e0*/  BSYNC B1 ;  /* 0x0000000000017941 */ /* 0x000fea0003800000 */
.L_x_8114:
[----:B------:R-:W-:Y:S01]  /*b8f0*/  IMAD.SHL.U32 R2, R2, 0x200000, RZ ;  /* 0x0020000002027824 */ /* 0x000fe200078e00ff */
[----:B------:R-:W-:-:S04]  /*b900*/  LEA R3, R0, 0x37800000, 0x17 ;  /* 0x3780000000037811 */ /* 0x000fc800078eb8ff */
[----:B------:R-:W-:-:S07]  /*b910*/  LOP3.LUT R2, R3, R2, R4, 0xfe, !PT ;  /* 0x0000000203027212 */ /* 0x000fce00078efe04 */
.L_x_8113:
[----:B------:R-:W-:Y:S05]  /*b920*/  BSYNC B0 ;  /* 0x0000000000007941 */ /* 0x000fea0003800000 */
.L_x_8112:
[----:B------:R-:W0:Y:S02]  /*b930*/  F2I.S64.TRUNC R2, R2 ;  /* 0x0000000200027311 */ /* 0x000e24000020d900 */
[----:B0-----:R-:W-:Y:S01]  /*b940*/  PRMT R7, R2, 0x7610, R7 ;  /* 0x0000761002077816 */ /* 0x001fe20000000007 */
[----:B------:R-:W-:Y:S06]  /*b950*/  BRA `(.L_x_8093) ;  /* 0x00000000009c7947 */ /* 0x000fec0003800000 */
.L_x_8105:
        /* <DEDUP_REMOVED lines=14> */
.L_x_8119:
[----:B------:R-:W-:Y:S05]  /*ba40*/  BSYNC B0 ;  /* 0x0000000000007941 */ /* 0x000fea0003800000 */
.L_x_8118:
[----:B------:R-:W0:Y:S02]  /*ba50*/  F2I.S64.TRUNC R2, R2 ;  /* 0x0000000200027311 */ /* 0x000e24000020d900 */
[----:B0-----:R-:W-:Y:S01]  /*ba60*/  PRMT R7, R2, 0x7610, R7 ;  /* 0x0000761002077816 */ /* 0x001fe20000000007 */
[----:B------:R-:W-:Y:S06]  /*ba70*/  BRA `(.L_x_8093) ;  /* 0x0000000000547947 */ /* 0x000fec0003800000 */
.L_x_8092:
        /* <DEDUP_REMOVED lines=16> */
.L_x_8120:
[----:B------:R-:W-:Y:S01]  /*bb80*/  PRMT R7, RZ, 0x7610, R7 ;  /* 0x00007610ff077816 */ /* 0x000fe20000000007 */
[----:B------:R-:W-:Y:S06]  /*bb90*/  BRA `(.L_x_8093) ;  /* 0x00000000000c7947 */ /* 0x000fec0003800000 */
.L_x_8117:
[----:B------:R0:W5:Y:S01]  /*bba0*/  LDG.E.U8 R7, desc[UR36][R4.64] ;  /* 0x0000002404077981 */ /* 0x000162000c1e1100 */
[----:B------:R-:W-:Y:S05]  /*bbb0*/  BRA `(.L_x_8093) ;  /* 0x0000000000047947 */ /* 0x000fea0003800000 */
.L_x_8116:
[----:B------:R0:W5:Y:S02]  /*bbc0*/  LDG.E.U8 R7, desc[UR36][R4.64] ;  /* 0x0000002404077981 */ /* 0x000164000c1e1100 */
.L_x_8093:
        /* <DEDUP_REMOVED lines=15> */
.L_x_8124:
[----:B------:R1:W-:Y:S01]  /*bcc0*/  STG.E.U8 desc[UR36][R16.64], R3 ;  /* 0x0000000310007986 */ /* 0x0003e2000c101124 */
[----:B------:R-:W-:Y:S05]  /*bcd0*/  BRA `(.L_x_8126) ;  /* 0x0000000c00987947 */ /* 0x000fea0003800000 */
.L_x_8123:
        /* <DEDUP_REMOVED lines=10> */
.L_x_8128:
[----:B------:R-:W-:-:S05]  /*bd80*/  LOP3.LUT R3, R3, 0xff, RZ, 0xc0, !PT ;  /* 0x000000ff03037812 */ /* 0x000fca00078ec0ff */
[----:B------:R1:W-:Y:S01]  /*bd90*/  STG.E desc[UR36][R16.64], R3 ;  /* 0x0000000310007986 */ /* 0x0003e2000c101924 */
[----:B------:R-:W-:Y:S05]  /*bda0*/  BRA `(.L_x_8126) ;  /* 0x0000000c00647947 */ /* 0x000fea0003800000 */
.L_x_8127:
[----:B------:R-:W-:-:S05]  /*bdb0*/  LOP3.LUT R3, R3, 0xff, RZ, 0xc0, !PT ;  /* 0x000000ff03037812 */ /* 0x000fca00078ec0ff */
[----:B------:R1:W-:Y:S01]  /*bdc0*/  STG.E.U16 desc[UR36][R16.64], R3 ;  /* 0x0000000310007986 */ /* 0x0003e2000c101524 */
[----:B------:R-:W-:Y:S05]  /*bdd0*/  BRA `(.L_x_8126) ;  /* 0x0000000c00587947 */ /* 0x000fea0003800000 */
.L_x_8122:
        /* <DEDUP_REMOVED lines=10> */
.L_x_8130:
[----:B------:R-:W-:-:S04]  /*be80*/  LOP3.LUT R3, R3, 0xff, RZ, 0xc0, !PT ;  /* 0x000000ff03037812 */ /* 0x000fc800078ec0ff */
[----:B------:R-:W1:Y:S02]  /*be90*/  I2F.U16 R0, R3 ;  /* 0x0000000300007306 */ /* 0x000e640000101000 */
[----:B-1----:R-:W-:-:S05]  /*bea0*/  F2FP.F16.F32.PACK_AB R0, RZ, R0 ;  /* 0x00000000ff00723e */ /* 0x002fca00000000ff */
[----:B------:R1:W-:Y:S01]  /*beb0*/  STG.E.U16 desc[UR36][R16.64], R0 ;  /* 0x0000000010007986 */ /* 0x0003e2000c101524 */
[----:B------:R-:W-:Y:S05]  /*bec0*/  BRA `(.L_x_8126) ;  /* 0x0000000c001c7947 */ /* 0x000fea0003800000 */
.L_x_8129:
        /* <DEDUP_REMOVED lines=11> */
.L_x_8132:
[----:B------:R-:W-:-:S06]  /*bf80*/  LOP3.LUT R3, R3, 0xff, RZ, 0xc0, !PT ;  /* 0x000000ff03037812 */ /* 0x000fcc00078ec0ff */
[----:B------:R-:W1:Y:S02]  /*bf90*/  I2F.U16 R3, R3 ;  /* 0x0000000300037306 */ /* 0x000e640000101000 */
[----:B-1----:R-:W-:-:S04]  /*bfa0*/  F2FP.F16.F32.PACK_AB R3, RZ, R3 ;  /* 0x00000003ff03723e */ /* 0x002fc800000000ff */
[----:B------:R-:W-:-:S05]  /*bfb0*/  PRMT R3, R3, 0x5410, RZ ;  /* 0x0000541003037816 */ /* 0x000fca00000000ff */
[----:B------:R1:W-:Y:S01]  /*bfc0*/  STG.E desc[UR36][R16.64], R3 ;  /* 0x0000000310007986 */ /* 0x0003e2000c101924 */
[----:B------:R-:W-:Y:S05]  /*bfd0*/  BRA `(.L_x_8126) ;  /* 0x0000000800d87947 */ /* 0x000fea0003800000 */
.L_x_8131:
[----:B------:R-:W-:-:S06]  /*bfe0*/  LOP3.LUT R3, R3, 0xff, RZ, 0xc0, !PT ;  /* 0x000000ff03037812 */ /* 0x000fcc00078ec0ff */
[----:B------:R-:W1:Y:S02]  /*bff0*/  I2F.F64.U16 R2, R3 ;  /* 0x0000000300027312 */ /* 0x000e640000101800 */
[----:B-1----:R1:W-:Y:S01]  /*c000*/  STG.E.64 desc[UR36][R16.64], R2 ;  /* 0x0000000210007986 */ /* 0x0023e2000c101b24 */
[----:B------:R-:W-:Y:S05]  /*c010*/  BRA `(.L_x_8126) ;  /* 0x0000000800c87947 */ /* 0x000fea0003800000 */
.L_x_8121:
        /* <DEDUP_REMOVED lines=12> */
.L_x_8135:
[----:B0-234-:R-:W-:Y:S02]  /*c0e0*/  LOP3.LUT R4, R3, 0xff, RZ, 0xc0, !PT ;  /* 0x000000ff03047812 */ /* 0x01dfe400078ec0ff */
[----:B------:R-:W-:-:S04]  /*c0f0*/  CS2R R6, SRZ ;  /* 0x0000000000067805 */ /* 0x000fc8000001ff00 */
[----:B------:R-:W0:Y:S02]  /*c100*/  I2F.F64.U16 R4, R4 ;  /* 0x0000000400047312 */ /* 0x000e240000101800 */
[----:B0-----:R0:W-:Y:S01]  /*c110*/  STG.E.128 desc[UR36][R16.64], R4 ;  /* 0x0000000410007986 */ /* 0x0011e2000c101d24 */
[----:B------:R-:W-:Y:S05]  /*c120*/  BRA `(.L_x_8126) ;  /* 0x0000000800847947 */ /* 0x000fea0003800000 */
.L_x_8134:
        /* <DEDUP_REMOVED lines=22> */
.L_x_8139:
[----:B------:R-:W-:Y:S05]  /*c290*/  BSYNC B0 ;  /* 0x0000000000007941 */ /* 0x000fea0003800000 */
.L_x_8138:
[----:B------:R-:W-:-:S05]  /*c2a0*/  LOP3.LUT R3, R0, R3, RZ, 0xfc, !PT ;  /* 0x0000000300037212 */ /* 0x000fca00078efcff */
[----:B------:R0:W-:Y:S01]  /*c2b0*/  STG.E.U8 desc[UR36][R16.64], R3 ;  /* 0x0000000310007986 */ /* 0x0001e2000c101124 */
[----:B------:R-:W-:Y:S05]  /*c2c0*/  BRA `(.L_x_8126) ;  /* 0x00000008001c7947 */ /* 0x000fea0003800000 */
.L_x_8137:
        /* <DEDUP_REMOVED lines=14> */
.L_x_8141:
[----:B------:R-:W-:Y:S01]  /*c3b0*/  IMAD.MOV.U32 R0, RZ, RZ, 0x7f ;  /* 0x0000007fff007424 */ /* 0x000fe200078e00ff */
[----:B------:R-:W-:-:S04]  /*c3c0*/  ISETP.GT.U32.AND P0, PT, R2, 0x7f800000, PT ;  /* 0x7f8000000200780c */ /* 0x000fc80003f04070 */
[----:B------:R-:W-:-:S09]  /*c3d0*/  SEL R0, R0, 0x7c, P0 ;  /* 0x0000007c00007807 */ /* 0x000fd20000000000 */
.L_x_8142:
[----:B------:R-:W-:Y:S05]  /*c3e0*/  BSYNC B0 ;  /* 0x0000000000007941 */ /* 0x000fea0003800000 */
.L_x_8140:
[----:B------:R-:W-:-:S04]  /*c3f0*/  LOP3.LUT R2, R3, 0x80000000, RZ, 0xc0, !PT ;  /* 0x8000000003027812 */ /* 0x000fc800078ec0ff */
[----:B------:R-:W-:-:S04]  /*c400*/  SHF.R.U32.HI R3, RZ, 0x18, R2 ;  /* 0x00000018ff037819 */ /* 0x000fc80000011602 */
[----:B------:R-:W-:-:S05]  /*c410*/  LOP3.LUT R3, R0, R3, RZ, 0xfc, !PT ;  /* 0x0000000300037212 */ /* 0x000fca00078efcff */
[----:B------:R1:W-:Y:S01]  /*c420*/  STG.E.U8 desc[UR36][R16.64], R3 ;  /* 0x0000000310007986 */ /* 0x0003e2000c101124 */
[----:B------:R-:W-:Y:S05]  /*c430*/  BRA `(.L_x_8126) ;  /* 0x0000000400c07947 */ /* 0x000fea0003800000 */
.L_x_8136:
[----:B------:R-:W-:-:S04]  /*c440*/  LOP3.LUT R3, R3, 0xff, RZ, 0xc0, !PT ;  /* 0x000000ff03037812 */ /* 0x000fc800078ec0ff */
[----:B------:R-:W1:Y:S02]  /*c450*/  I2F.U16 R0, R3 ;  /* 0x0000000300007306 */ /* 0x000e640000101000 */
[----:B-1----:R-:W-:-:S05]  /*c460*/  F2FP.BF16.F32.PACK_AB R0, RZ, R0 ;  /* 0x00000000ff00723e */ /* 0x002fca00000010ff */
[----:B------:R1:W-:Y:S01]  /*c470*/  STG.E.U16 desc[UR36][R16.64], R0 ;  /* 0x0000000010007986 */ /* 0x0003e2000c101524 */
[----:B------:R-:W-:Y:S05]  /*c480*/  BRA `(.L_x_8126) ;  /* 0x0000000400ac7947 */ /* 0x000fea0003800000 */
.L_x_8133:
        /* <DEDUP_REMOVED lines=11> */
.L_x_8145:
        /* <DEDUP_REMOVED lines=18> */
.L_x_8148:
[----:B------:R-:W-:-:S04]  /*c660*/  LOP3.LUT R2, R3, 0x80000000, RZ, 0xc0, !PT ;  /* 0x8000000003027812 */ /* 0x000fc800078ec0ff */
[----:B------:R-:W-:-:S04]  /*c670*/  SHF.R.U32.HI R3, RZ, 0x18, R2 ;  /* 0x00000018ff037819 */ /* 0x000fc80000011602 */
[----:B------:R-:W-:-:S04]  /*c680*/  LOP3.LUT R0, R0, R3, RZ, 0xfc, !PT ;  /* 0x0000000300007212 */ /* 0x000fc800078efcff */
[----:B------:R-:W-:-:S07]  /*c690*/  PRMT R8, R0, 0x7610, R8 ;  /* 0x0000761000087816 */ /* 0x000fce0000000008 */
.L_x_8147:
[----:B------:R-:W-:Y:S05]  /*c6a0*/  BSYNC B0 ;  /* 0x0000000000007941 */ /* 0x000fea0003800000 */
.L_x_8146:
[----:B------:R1:W-:Y:S01]  /*c6b0*/  STG.E.U8 desc[UR36][R16.64], R8 ;  /* 0x0000000810007986 */ /* 0x0003e2000c101124 */
[----:B------:R-:W-:Y:S05]  /*c6c0*/  BRA `(.L_x_8126) ;  /* 0x00000004001c7947 */ /* 0x000fea0003800000 */
.L_x_8144:
        /* <DEDUP_REMOVED lines=18> */
.L_x_8151:
[----:B------:R-:W-:-:S04]  /*c7f0*/  LOP3.LUT R2, R3, 0x80000000, RZ, 0xc0, !PT ;  /* 0x8000000003027812 */ /* 0x000fc800078ec0ff */
[----:B------:R-:W-:-:S04]  /*c800*/  SHF.R.U32.HI R3, RZ, 0x18, R2 ;  /* 0x00000018ff037819 */ /* 0x000fc80000011602 */
[----:B------:R-:W-:-:S04]  /*c810*/  LOP3.LUT R0, R0, R3, RZ, 0xfc, !PT ;  /* 0x0000000300007212 */ /* 0x000fc800078efcff */
[----:B------:R-:W-:-:S07]  /*c820*/  PRMT R8, R0, 0x7610, R8 ;  /* 0x0000761000087816 */ /* 0x000fce0000000008 */
.L_x_8150:
[----:B------:R-:W-:Y:S05]  /*c830*/  BSYNC B0 ;  /* 0x0000000000007941 */ /* 0x000fea0003800000 */
.L_x_8149:
[----:B------:R1:W-:Y:S01]  /*c840*/  STG.E.U8 desc[UR36][R16.64], R8 ;  /* 0x0000000810007986 */ /* 0x0003e2000c101124 */
[----:B------:R-:W-:Y:S05]  /*c850*/  BRA `(.L_x_8126) ;  /* 0x0000000000b87947 */ /* 0x000fea0003800000 */
.L_x_8143:
        /* <DEDUP_REMOVED lines=23> */
.L_x_8125:
        /* <DEDUP_REMOVED lines=16> */
.L_x_8154:
[----:B------:R-:W-:Y:S05]  /*cad0*/  BRA `(.L_x_8126) ;  /* 0x0000000000187947 */ /* 0x000fea0003800000 */
.L_x_8153:
[----:B------:R-:W-:Y:S01]  /*cae0*/  LOP3.LUT R2, R3, 0xff, RZ, 0xc0, !PT ;  /* 0x000000ff03027812 */ /* 0x000fe200078ec0ff */
[----:B------:R-:W-:-:S05]  /*caf0*/  IMAD.MOV.U32 R3, RZ, RZ, RZ ;  /* 0x000000ffff037224 */ /* 0x000fca00078e00ff */
[----:B------:R1:W-:Y:S01]  /*cb00*/  STG.E.64 desc[UR36][R16.64], R2 ;  /* 0x0000000210007986 */ /* 0x0003e2000c101b24 */
[----:B------:R-:W-:Y:S05]  /*cb10*/  BRA `(.L_x_8126) ;  /* 0x0000000000087947 */ /* 0x000fea0003800000 */
.L_x_8152:
[----:B------:R-:W-:-:S05]  /*cb20*/  LOP3.LUT R3, R3, 0xff, RZ, 0xc0, !PT ;  /* 0x000000ff03037812 */ /* 0x000fca00078ec0ff */
[----:B------:R1:W-:Y:S02]  /*cb30*/  STG.E desc[UR36][R16.64], R3 ;  /* 0x0000000310007986 */ /* 0x0003e4000c101924 */
.L_x_8126:
[----:B------:R-:W-:-:S07]  /*cb40*/  VIADD R19, R19, 0x80 ;  /* 0x0000008013137836 */ /* 0x000fce0000000000 */
.L_x_8053:
[----:B------:R-:W-:Y:S05]  /*cb50*/  BSYNC B6 ;  /* 0x0000000000067941 */ /* 0x000fea0003800000 */
.L_x_8052:
[----:B------:R-:W-:Y:S02]  /*cb60*/  ULDC UR4, c[0x0][0x210] ;  /* 0x0000840000047ab9 */ /* 0x000fe40000000800 */
[----:B------:R-:W-:-:S13]  /*cb70*/  ISETP.GE.AND P0, PT, R19, UR4, PT ;  /* 0x0000000413007c0c */ /* 0x000fda000bf06270 */
[----:B------:R-:W-:Y:S05]  /*cb80*/  @P0 EXIT ;  /* 0x000000000000094d */ /* 0x000fea0003800000 */
        /* <DEDUP_REMOVED lines=354> */
.L_x_8155:
        /* <DEDUP_REMOVED lines=20> */
.L_x_8159:
[----:B------:R0:W5:Y:S01]  /*e2f0*/  LDG.E.U8 R19, desc[UR36][R4.64] ;  /* 0x0000002404137981 */ /* 0x000162000c1e1100 */
[----:B------:R-:W-:Y:S05]  /*e300*/  BRA `(.L_x_8161) ;  /* 0x0000000c00647947 */ /* 0x000fea0003800000 */
.L_x_8158:
        /* <DEDUP_REMOVED lines=8> */
.L_x_8163:
[----:B------:R4:W5:Y:S01]  /*e390*/  LDG.E.U8 R19, desc[UR36][R4.64] ;  /* 0x0000002404137981 */ /* 0x000962000c1e1100 */
[----:B------:R-:W-:Y:S05]  /*e3a0*/  BRA `(.L_x_8161) ;  /* 0x0000000c003c7947 */ /* 0x000fea0003800000 */
.L_x_8162:
[----:B------:R0:W5:Y:S01]  /*e3b0*/  LDG.E.U16 R19, desc[UR36][R4.64] ;  /* 0x0000002404137981 */ /* 0x000162000c1e1500 */
[----:B------:R-:W-:Y:S05]  /*e3c0*/  BRA `(.L_x_8161) ;  /* 0x0000000c00347947 */ /* 0x000fea0003800000 */
.L_x_8157:
        /* <DEDUP_REMOVED lines=10> */
.L_x_8165:
[----:B------:R-:W2:Y:S02]  /*e470*/  LDG.E.U16 R2, desc[UR36][R4.64] ;  /* 0x0000002404027981 */ /* 0x000ea4000c1e1500 */
[----:B--2---:R-:W-:-:S06]  /*e480*/  HADD2.F32 R2, -RZ, R2.H0_H0 ;  /* 0x20000002ff027230 */ /* 0x004fcc0000004100 */
[----:B------:R-:W0:Y:S02]  /*e490*/  F2I.S64.TRUNC R2, R2 ;  /* 0x0000000200027311 */ /* 0x000e24000020d900 */
[----:B0-----:R-:W-:Y:S01]  /*e4a0*/  PRMT R19, R2, 0x7610, R19 ;  /* 0x0000761002137816 */ /* 0x001fe20000000013 */
[----:B------:R-:W-:Y:S06]  /*e4b0*/  BRA `(.L_x_8161) ;  /* 0x0000000800f87947 */ /* 0x000fec0003800000 */
.L_x_8164:
        /* <DEDUP_REMOVED lines=10> */
.L_x_8167:
[----:B------:R-:W2:Y:S02]  /*e560*/  LDG.E.U16 R4, desc[UR36][R4.64] ;  /* 0x0000002404047981 */ /* 0x000ea4000c1e1500 */
[----:B--2---:R-:W-:-:S06]  /*e570*/  HADD2.F32 R2, -RZ, R4.H0_H0 ;  /* 0x20000004ff027230 */ /* 0x004fcc0000004100 */
[----:B------:R-:W0:Y:S02]  /*e580*/  F2I.S64.TRUNC R2, R2 ;  /* 0x0000000200027311 */ /* 0x000e24000020d900 */
[----:B0-----:R-:W-:Y:S01]  /*e590*/  PRMT R19, R2, 0x7610, R19 ;  /* 0x0000761002137816 */ /* 0x001fe20000000013 */
[----:B------:R-:W-:Y:S06]  /*e5a0*/  BRA `(.L_x_8161) ;  /* 0x0000000800bc7947 */ /* 0x000fec0003800000 */
.L_x_8166:
[----:B------:R-:W2:Y:S02]  /*e5b0*/  LDG.E.64 R2, desc[UR36][R4.64] ;  /* 0x0000002404027981 */ /* 0x000ea4000c1e1b00 */
[----:B--2---:R-:W0:Y:S02]  /*e5c0*/  F2I.S64.F64.TRUNC R2, R2 ;  /* 0x0000000200027311 */ /* 0x004e24000030d900 */
[----:B0-----:R-:W-:Y:S01]  /*e5d0*/  PRMT R19, R2, 0x7610, R19 ;  /* 0x0000761002137816 */ /* 0x001fe20000000013 */
[----:B------:R-:W-:Y:S06]  /*e5e0*/  BRA `(.L_x_8161) ;  /* 0x0000000800ac7947 */ /* 0x000fec0003800000 */
.L_x_8156:
        /* <DEDUP_REMOVED lines=12> */
.L_x_8170:
[----:B------:R-:W2:Y:S02]  /*e6b0*/  LDG.E.64 R4, desc[UR36][R4.64] ;  /* 0x0000002404047981 */ /* 0x000ea4000c1e1b00 */
[----:B--2---:R-:W0:Y:S02]  /*e6c0*/  F2I.S64.F64.TRUNC R2, R4 ;  /* 0x0000000400027311 */ /* 0x004e24000030d900 */
[----:B0-----:R-:W-:Y:S01]  /*e6d0*/  PRMT R19, R2, 0x7610, R19 ;  /* 0x0000761002137816 */ /* 0x001fe20000000013 */
[----:B------:R-:W-:Y:S06]  /*e6e0*/  BRA `(.L_x_8161) ;  /* 0x00000008006c7947 */ /* 0x000fec0003800000 */
.L_x_8169:
        /* <DEDUP_REMOVED lines=28> */
.L_x_8172:
        /* <DEDUP_REMOVED lines=15> */
.L_x_8171:
[----:B------:R-:W2:Y:S02]  /*e9a0*/  LDG.E.U16 R2, desc[UR36][R4.64] ;  /* 0x0000002404027981 */ /* 0x000ea4000c1e1500 */
[----:B--2---:R-:W-:-:S06]  /*e9b0*/  IMAD.U32 R2, R2, 0x10000, RZ ;  /* 0x0001000002027824 */ /* 0x004fcc00078e00ff */
[----:B------:R-:W0:Y:S02]  /*e9c0*/  F2I.S64.TRUNC R2, R2 ;  /* 0x0000000200027311 */ /* 0x000e24000020d900 */
[----:B0-----:R-:W-:Y:S01]  /*e9d0*/  PRMT R19, R2, 0x7610, R19 ;  /* 0x0000761002137816 */ /* 0x001fe20000000013 */
[----:B------:R-:W-:Y:S06]  /*e9e0*/  BRA `(.L_x_8161) ;  /* 0x0000000400ac7947 */ /* 0x000fec0003800000 */
.L_x_8168:
        /* <DEDUP_REMOVED lines=10> */
.L_x_8175:
        /* <DEDUP_REMOVED lines=21> */
.L_x_8179:
[----:B------:R-:W-:Y:S05]  /*ebe0*/  BSYNC B1 ;  /* 0x0000000000017941 */ /* 0x000fea0003800000 */
.L_x_8178:
[----:B------:R-:W-:Y:S01]  /*ebf0*/  IMAD.SHL.U32 R2, R2, 0x100000, RZ ;  /* 0x0010000002027824 */ /* 0x000fe200078e00ff */
[----:B------:R-:W-:-:S04]  /*ec00*/  LEA R3, R0, 0x3b800000, 0x17 ;  /* 0x3b80000000037811 */ /* 0x000fc800078eb8ff */
[----:B------:R-:W-:-:S07]  /*ec10*/  LOP3.LUT R2, R3, R2, R4, 0xfe, !PT ;  /* 0x0000000203027212 */ /* 0x000fce00078efe04 */
.L_x_8177:
[----:B------:R-:W-:Y:S05]  /*ec20*/  BSYNC B0 ;  /* 0x0000000000007941 */ /* 0x000fea0003800000 */
.L_x_8176:
[----:B------:R-:W0:Y:S02]  /*ec30*/  F2I.S64.TRUNC R2, R2 ;  /* 0x0000000200027311 */ /* 0x000e24000020d900 */
[----:B0-----:R-:W-:Y:S01]  /*ec40*/  PRMT R19, R2, 0x7610, R19 ;  /* 0x0000761002137816 */ /* 0x001fe20000000013 */
[----:B------:R-:W-:Y:S06]  /*ec50*/  BRA `(.L_x_8161) ;  /* 0x0000000400107947 */ /* 0x000fec0003800000 */
.L_x_8174:
        /* <DEDUP_REMOVED lines=21> */
.L_x_8183:
[----:B------:R-:W-:Y:S05]  /*edb0*/  BSYNC B1 ;  /* 0x0000000000017941 */ /* 0x000fea0003800000 */
.L_x_8182:
[----:B------:R-:W-:Y:S01]  /*edc0*/  IMAD.SHL.U32 R2, R2, 0x200000, RZ ;  /* 0x0020000002027824 */ /* 0x000fe200078e00ff */
[----:B------:R-:W-:-:S04]  /*edd0*/  LEA R3, R0, 0x37800000, 0x17 ;  /* 0x3780000000037811 */ /* 0x000fc800078eb8ff */
[----:B------:R-:W-:-:S07]  /*ede0*/  LOP3.LUT R2, R3, R2, R4, 0xfe, !PT ;  /* 0x0000000203027212 */ /* 0x000fce00078efe04 */
.L_x_8181:
[----:B------:R-:W-:Y:S05]  /*edf0*/  BSYNC B0 ;  /* 0x0000000000007941 */ /* 0x000fea0003800000 */
.L_x_8180:
[----:B------:R-:W0:Y:S02]  /*ee00*/  F2I.S64.TRUNC R2, R2 ;  /* 0x0000000200027311 */ /* 0x000e24000020d900 */
[----:B0-----:R-:W-:Y:S01]  /*ee10*/  PRMT R19, R2, 0x7610, R19 ;  /* 0x0000761002137816 */ /* 0x001fe20000000013 */
[----:B------:R-:W-:Y:S06]  /*ee20*/  BRA `(.L_x_8161) ;  /* 0x00000000009c7947 */ /* 0x000fec0003800000 */
.L_x_8173:
        /* <DEDUP_REMOVED lines=14> */
.L_x_8187:
[----:B------:R-:W-:Y:S05]  /*ef10*/  BSYNC B0 ;  /* 0x0000000000007941 */ /* 0x000fea0003800000 */
.L_x_8186:
[----:B------:R-:W0:Y:S02]  /*ef20*/  F2I.S64.TRUNC R2, R2 ;  /* 0x0000000200027311 */ /* 0x000e24000020d900 */
[----:B0-----:R-:W-:Y:S01]  /*ef30*/  PRMT R19, R2, 0x7610, R19 ;  /* 0x0000761002137816 */ /* 0x001fe20000000013 */
[----:B------:R-:W-:Y:S06]  /*ef40*/  BRA `(.L_x_8161) ;  /* 0x0000000000547947 */ /* 0x000fec0003800000 */
.L_x_8160:
        /* <DEDUP_REMOVED lines=16> */
.L_x_8188:
[----:B------:R-:W-:Y:S01]  /*f050*/  PRMT R19, RZ, 0x7610, R19 ;  /* 0x00007610ff137816 */ /* 0x000fe20000000013 */
[----:B------:R-:W-:Y:S06]  /*f060*/  BRA `(.L_x_8161) ;  /* 0x00000000000c7947 */ /* 0x000fec0003800000 */
.L_x_8185:
[----:B------:R0:W5:Y:S01]  /*f070*/  LDG.E.U8 R19, desc[UR36][R4.64] ;  /* 0x0000002404137981 */ /* 0x000162000c1e1100 */
[----:B------:R-:W-:Y:S05]  /*f080*/  BRA `(.L_x_8161) ;  /* 0x0000000000047947 */ /* 0x000fea0003800000 */
.L_x_8184:
[----:B------:R1:W5:Y:S02]  /*f090*/  LDG.E.U8 R19, desc[UR36][R4.64] ;  /* 0x0000002404137981 */ /* 0x000364000c1e1100 */
.L_x_8161:
        /* <DEDUP_REMOVED lines=17> */
.L_x_8192:
[----:B------:R1:W5:Y:S01]  /*f1b0*/  LDG.E.U8 R0, desc[UR36][R4.64] ;  /* 0x0000002404007981 */ /* 0x000362000c1e1100 */
[----:B------:R-:W-:Y:S05]  /*f1c0*/  BRA `(.L_x_8194) ;  /* 0x0000000c00647947 */ /* 0x000fea0003800000 */
.L_x_8191:
        /* <DEDUP_REMOVED lines=8> */
.L_x_8196:
[----:B------:R3:W5:Y:S01]  /*f250*/  LDG.E.U8 R0, desc[UR36][R4.64] ;  /* 0x0000002404007981 */ /* 0x000762000c1e1100 */
[----:B------:R-:W-:Y:S05]  /*f260*/  BRA `(.L_x_8194) ;  /* 0x0000000c003c7947 */ /* 0x000fea0003800000 */
.L_x_8195:
[----:B------:R4:W5:Y:S01]  /*f270*/  LDG.E.U16 R0, desc[UR36][R4.64] ;  /* 0x0000002404007981 */ /* 0x000962000c1e1500 */
[----:B------:R-:W-:Y:S05]  /*f280*/  BRA `(.L_x_8194) ;  /* 0x0000000c00347947 */ /* 0x000fea0003800000 */
.L_x_8190:
        /* <DEDUP_REMOVED lines=10> */
.L_x_8198:
[----:B------:R-:W2:Y:S02]  /*f330*/  LDG.E.U16 R2, desc[UR36][R4.64] ;  /* 0x0000002404027981 */ /* 0x000ea4000c1e1500 */
[----:B--2---:R-:W-:-:S06]  /*f340*/  HADD2.F32 R2, -RZ, R2.H0_H0 ;  /* 0x20000002ff027230 */ /* 0x004fcc0000004100 */
[----:B------:R-:W0:Y:S02]  /*f350*/  F2I.S64.TRUNC R2, R2 ;  /* 0x0000000200027311 */ /* 0x000e24000020d900 */
[----:B0-----:R-:W-:Y:S01]  /*f360*/  PRMT R0, R2, 0x7610, R0 ;  /* 0x0000761002007816 */ /* 0x001fe20000000000 */
[----:B------:R-:W-:Y:S06]  /*f370*/  BRA `(.L_x_8194) ;  /* 0x0000000800f87947 */ /* 0x000fec0003800000 */
.L_x_8197:
        /* <DEDUP_REMOVED lines=10> */
.L_x_8200:
[----:B------:R-:W2:Y:S02]  /*f420*/  LDG.E.U16 R4, desc[UR36][R4.64] ;  /* 0x0000002404047981 */ /* 0x000ea4000c1e1500 */
[----:B--2---:R-:W-:-:S06]  /*f430*/  HADD2.F32 R2, -RZ, R4.H0_H0 ;  /* 0x20000004ff027230 */ /* 0x004fcc0000004100 */
[----:B------:R-:W0:Y:S02]  /*f440*/  F2I.S64.TRUNC R2, R2 ;  /* 0x0000000200027311 */ /* 0x000e24000020d900 */
[----:B0-----:R-:W-:Y:S01]  /*f450*/  PRMT R0, R2, 0x7610, R0 ;  /* 0x0000761002007816 */ /* 0x001fe20000000000 */
[----:B------:R-:W-:Y:S06]  /*f460*/  BRA `(.L_x_8194) ;  /* 0x0000000800bc7947 */ /* 0x000fec0003800000 */
.L_x_8199:
[----:B------:R-:W2:Y:S02]  /*f470*/  LDG.E.64 R2, desc[UR36][R4.64] ;  /* 0x0000002404027981 */ /* 0x000ea4000c1e1b00 */
[----:B--2---:R-:W0:Y:S02]  /*f480*/  F2I.S64.F64.TRUNC R2, R2 ;  /* 0x0000000200027311 */ /* 0x004e24000030d900 */
[----:B0-----:R-:W-:Y:S01]  /*f490*/  PRMT R0, R2, 0x7610, R0 ;  /* 0x0000761002007816 */ /* 0x001fe20000000000 */
[----:B------:R-:W-:Y:S06]  /*f4a0*/  BRA `(.L_x_8194) ;  /* 0x0000000800ac7947 */ /* 0x000fec0003800000 */
.L_x_8189:
        /* <DEDUP_REMOVED lines=12> */
.L_x_8203:
[----:B------:R-:W2:Y:S02]  /*f570*/  LDG.E.64 R4, desc[UR36][R4.64] ;  /* 0x0000002404047981 */ /* 0x000ea4000c1e1b00 */
[----:B--2---:R-:W0:Y:S02]  /*f580*/  F2I.S64.F64.TRUNC R2, R4 ;  /* 0x0000000400027311 */ /* 0x004e24000030d900 */
[----:B0-----:R-:W-:Y:S01]  /*f590*/  PRMT R0, R2, 0x7610, R0 ;  /* 0x0000761002007816 */ /* 0x001fe20000000000 */
[----:B------:R-:W-:Y:S06]  /*f5a0*/  BRA `(.L_x_8194) ;  /* 0x00000008006c7947 */ /* 0x000fec0003800000 */
.L_x_8202:
        /* <DEDUP_REMOVED lines=28> */
.L_x_8205:
        /* <DEDUP_REMOVED lines=15> */
.L_x_8204:
[----:B------:R-:W2:Y:S02]  /*f860*/  LDG.E.U16 R2, desc[UR36][R4.64] ;  /* 0x0000002404027981 */ /* 0x000ea4000c1e1500 */
[----:B--2---:R-:W-:-:S06]  /*f870*/  IMAD.U32 R2, R2, 0x10000, RZ ;  /* 0x0001000002027824 */ /* 0x004fcc00078e00ff */
[----:B------:R-:W0:Y:S02]  /*f880*/  F2I.S64.TRUNC R2, R2 ;  /* 0x0000000200027311 */ /* 0x000e24000020d900 */
[----:B0-----:R-:W-:Y:S01]  /*f890*/  PRMT R0, R2, 0x7610, R0 ;  /* 0x0000761002007816 */ /* 0x001fe20000000000 */
[----:B------:R-:W-:Y:S06]  /*f8a0*/  BRA `(.L_x_8194) ;  /* 0x0000000400ac7947 */ /* 0x000fec0003800000 */
.L_x_8201:
        /* <DEDUP_REMOVED lines=10> */
.L_x_8208:
        /* <DEDUP_REMOVED lines=21> */
.L_x_8212:
[----:B------:R-:W-:Y:S05]  /*faa0*/  BSYNC B1 ;  /* 0x0000000000017941 */ /* 0x000fea0003800000 */
.L_x_8211:
[----:B------:R-:W-:Y:S01]  /*fab0*/  IMAD.SHL.U32 R2, R2, 0x100000, RZ ;  /* 0x0010000002027824 */ /* 0x000fe200078e00ff */
[----:B------:R-:W-:-:S04]  /*fac0*/  LEA R3, R0, 0x3b800000, 0x17 ;  /* 0x3b80000000037811 */ /* 0x000fc800078eb8ff */
[----:B------:R-:W-:-:S07]  /*fad0*/  LOP3.LUT R2, R3, R2, R4, 0xfe, !PT ;  /* 0x0000000203027212 */ /* 0x000fce00078efe04 */
.L_x_8210:
[----:B------:R-:W-:Y:S05]  /*fae0*/  BSYNC B0 ;  /* 0x0000000000007941 */ /* 0x000fea0003800000 */
.L_x_8209:
[----:B------:R-:W0:Y:S02]  /*faf0*/  F2I.S64.TRUNC R2, R2 ;  /* 0x0000000200027311 */ /* 0x000e24000020d900 */
[----:B0-----:R-:W-:Y:S01]  /*fb00*/  PRMT R0, R2, 0x7610, R0 ;  /* 0x0000761002007816 */ /* 0x001fe20000000000 */
[----:B------:R-:W-:Y:S06]  /*fb10*/  BRA `(.L_x_8194) ;  /* 0x0000000400107947 */ /* 0x000fec0003800000 */
.L_x_8207:
        /* <DEDUP_REMOVED lines=21> */
.L_x_8216:
[----:B------:R-:W-:Y:S05]  /*fc70*/  BSYNC B1 ;  /* 0x0000000000017941 */ /* 0x000fea0003800000 */
.L_x_8215:
[----:B------:R-:W-:Y:S01]  /*fc80*/  IMAD.SHL.U32 R2, R2, 0x200000, RZ ;  /* 0x0020000002027824 */ /* 0x000fe200078e00ff */
[----:B------:R-:W-:-:S04]  /*fc90*/  LEA R3, R0, 0x37800000, 0x17 ;  /* 0x3780000000037811 */ /* 0x000fc800078eb8ff */
[----:B------:R-:W-:-:S07]  /*fca0*/  LOP3.LUT R2, R3, R2, R4, 0xfe, !PT ;  /* 0x0000000203027212 */ /* 0x000fce00078efe04 */
.L_x_8214:
[----:B------:R-:W-:Y:S05]  /*fcb0*/  BSYNC B0 ;  /* 0x0000000000007941 */ /* 0x000fea0003800000 */
.L_x_8213:
[----:B------:R-:W0:Y:S02]  /*fcc0*/  F2I.S64.TRUNC R2, R2 ;  /* 0x0000000200027311 */ /* 0x000e24000020d900 */
[----:B0-----:R-:W-:Y:S01]  /*fcd0*/  PRMT R0, R2, 0x7610, R0 ;  /* 0x0000761002007816 */ /* 0x001fe20000000000 */
[----:B------:R-:W-:Y:S06]  /*fce0*/  BRA `(.L_x_8194) ;  /* 0x00000000009c7947 */ /* 0x000fec0003800000 */
.L_x_8206:
        /* <DEDUP_REMOVED lines=14> */
.L_x_8220:
[----:B------:R-:W-:Y:S05]  /*fdd0*/  BSYNC B0 ;  /* 0x0000000000007941 */ /* 0x000fea0003800000 */
.L_x_8219:
[----:B------:R-:W0:Y:S02]  /*fde0*/  F2I.S64.TRUNC R2, R2 ;  /* 0x0000000200027311 */ /* 0x000e24000020d900 */
[----:B0-----:R-:W-:Y:S01]  /*fdf0*/  PRMT R0, R2, 0x7610, R0 ;  /* 0x0000761002007816 */ /* 0x001fe20000000000 */
[----:B------:R-:W-:Y:S06]  /*fe00*/  BRA `(.L_x_8194) ;  /* 0x0000000000547947 */ /* 0x000fec0003800000 */
.L_x_8193:
        /* <DEDUP_REMOVED lines=16> */
.L_x_8221:
[----:B------:R-:W-:Y:S01]  /*ff10*/  PRMT R0, RZ, 0x7610, R0 ;  /* 0x00007610ff007816 */ /* 0x000fe20000000000 */
[----:B------:R-:W-:Y:S06]  /*ff20*/  BRA `(.L_x_8194) ;  /* 0x00000000000c7947 */ /* 0x000fec0003800000 */
.L_x_8218:
[----:B------:R0:W5:Y:S01]  /*ff30*/  LDG.E.U8 R0, desc[UR36][R4.64] ;  /* 0x0000002404007981 */ /* 0x000162000c1e1100 */
[----:B------:R-:W-:Y:S05]  /*ff40*/  BRA `(.L_x_8194) ;  /* 0x0000000000047947 */ /* 0x000fea0003800000 */
.L_x_8217:
[----:B------:R0:W5:Y:S02]  /*ff50*/  LDG.E.U8 R0, desc[UR36][R4.64] ;  /* 0x0000002404007981 */ /* 0x000164000c1e1100 */
.L_x_8194:
        /* <DEDUP_REMOVED lines=15> */
.L_x_8225:
[----:B------:R-:W-:Y:S01]  /*10050*/  STG.E.U8 desc[UR36][R16.64], R3 ;  /* 0x0000000310007986 */ /* 0x000fe2000c101124 */
[----:B------:R-:W-:Y:S05]  /*10060*/  EXIT ;  /* 0x000000000000794d */ /* 0x000fea0003800000 */
.L_x_8224:
        /* <DEDUP_REMOVED lines=10> */
.L_x_8228:
[----:B------:R-:W-:-:S05]  /*10110*/  LOP3.LUT R3, R3, 0xff, RZ, 0xc0, !PT ;  /* 0x000000ff03037812 */ /* 0x000fca00078ec0ff */
[----:B------:R-:W-:Y:S01]  /*10120*/  STG.E desc[UR36][R16.64], R3 ;  /* 0x0000000310007986 */ /* 0x000fe2000c101924 */
[----:B------:R-:W-:Y:S05]  /*10130*/  EXIT ;  /* 0x000000000000794d */ /* 0x000fea0003800000 */
.L_x_8227:
[----:B------:R-:W-:-:S05]  /*10140*/  LOP3.LUT R3, R3, 0xff, RZ, 0xc0, !PT ;  /* 0x000000ff03037812 */ /* 0x000fca00078ec0ff */
[----:B------:R-:W-:Y:S01]  /*10150*/  STG.E.U16 desc[UR36][R16.64], R3 ;  /* 0x0000000310007986 */ /* 0x000fe2000c101524 */
[----:B------:R-:W-:Y:S05]  /*10160*/  EXIT ;  /* 0x000000000000794d */ /* 0x000fea0003800000 */
.L_x_8223:
        /* <DEDUP_REMOVED lines=10> */
.L_x_8230:
[----:B------:R-:W-:-:S04]  /*10210*/  LOP3.LUT R3, R3, 0xff, RZ, 0xc0, !PT ;  /* 0x000000ff03037812 */ /* 0x000fc800078ec0ff */
[----:B------:R-:W0:Y:S02]  /*10220*/  I2F.U16 R0, R3 ;  /* 0x0000000300007306 */ /* 0x000e240000101000 */
[----:B0-----:R-:W-:-:S05]  /*10230*/  F2FP.F16.F32.PACK_AB R0, RZ, R0 ;  /* 0x00000000ff00723e */ /* 0x001fca00000000ff */
[----:B------:R-:W-:Y:S01]  /*10240*/  STG.E.U16 desc[UR36][R16.64], R0 ;  /* 0x0000000010007986 */ /* 0x000fe2000c101524 */
[----:B------:R-:W-:Y:S05]  /*10250*/  EXIT ;  /* 0x000000000000794d */ /* 0x000fea0003800000 */
.L_x_8229:
        /* <DEDUP_REMOVED lines=11> */
.L_x_8232:
[----:B------:R-:W-:-:S06]  /*10310*/  LOP3.LUT R3, R3, 0xff, RZ, 0xc0, !PT ;  /* 0x000000ff03037812 */ /* 0x000fcc00078ec0ff */
[----:B------:R-:W0:Y:S02]  /*10320*/  I2F.U16 R3, R3 ;  /* 0x0000000300037306 */ /* 0x000e240000101000 */
[----:B0-----:R-:W-:-:S04]  /*10330*/  F2FP.F16.F32.PACK_AB R3, RZ, R3 ;  /* 0x00000003ff03723e */ /* 0x001fc800000000ff */
[----:B------:R-:W-:-:S05]  /*10340*/  PRMT R3, R3, 0x5410, RZ ;  /* 0x0000541003037816 */ /* 0x000fca00000000ff */
[----:B------:R-:W-:Y:S01]  /*10350*/  STG.E desc[UR36][R16.64], R3 ;  /* 0x0000000310007986 */ /* 0x000fe2000c101924 */
[----:B------:R-:W-:Y:S05]  /*10360*/  EXIT ;  /* 0x000000000000794d */ /* 0x000fea0003800000 */
.L_x_8231:
[----:B------:R-:W-:-:S06]  /*10370*/  LOP3.LUT R3, R3, 0xff, RZ, 0xc0, !PT ;  /* 0x000000ff03037812 */ /* 0x000fcc00078ec0ff */
[----:B------:R-:W0:Y:S02]  /*10380*/  I2F.F64.U16 R2, R3 ;  /* 0x0000000300027312 */ /* 0x000e240000101800 */
[----:B0-----:R-:W-:Y:S01]  /*10390*/  STG.E.64 desc[UR36][R16.64], R2 ;  /* 0x0000000210007986 */ /* 0x001fe2000c101b24 */
[----:B------:R-:W-:Y:S05]  /*103a0*/  EXIT ;  /* 0x000000000000794d */ /* 0x000fea0003800000 */
.L_x_8222:
        /* <DEDUP_REMOVED lines=12> */
.L_x_8235:
[----:B------:R-:W-:Y:S02]  /*10470*/  LOP3.LUT R4, R3, 0xff, RZ, 0xc0, !PT ;  /* 0x000000ff03047812 */ /* 0x000fe400078ec0ff */
[----:B------:R-:W-:-:S04]  /*10480*/  CS2R R6, SRZ ;  /* 0x0000000000067805 */ /* 0x000fc8000001ff00 */
[----:B------:R-:W0:Y:S02]  /*10490*/  I2F.F64.U16 R4, R4 ;  /* 0x0000000400047312 */ /* 0x000e240000101800 */
[----:B0-----:R-:W-:Y:S01]  /*104a0*/  STG.E.128 desc[UR36][R16.64], R4 ;  /* 0x0000000410007986 */ /* 0x001fe2000c101d24 */
[----:B------:R-:W-:Y:S05]  /*104b0*/  EXIT ;  /* 0x000000000000794d */ /* 0x000fea0003800000 */
.L_x_8234:
        /* <DEDUP_REMOVED lines=22> */
.L_x_8239:
[----:B------:R-:W-:Y:S05]  /*10620*/  BSYNC B0 ;  /* 0x0000000000007941 */ /* 0x000fea0003800000 */
.L_x_8238:
[----:B------:R-:W-:-:S05]  /*10630*/  LOP3.LUT R3, R0, R3, RZ, 0xfc, !PT ;  /* 0x0000000300037212 */ /* 0x000fca00078efcff */
[----:B------:R-:W-:Y:S01]  /*10640*/  STG.E.U8 desc[UR36][R16.64], R3 ;  /* 0x0000000310007986 */ /* 0x000fe2000c101124 */
[----:B------:R-:W-:Y:S05]  /*10650*/  EXIT ;  /* 0x000000000000794d */ /* 0x000fea0003800000 */
.L_x_8237:
        /* <DEDUP_REMOVED lines=14> */
.L_x_8241:
[----:B------:R-:W-:Y:S01]  /*10740*/  IMAD.MOV.U32 R0, RZ, RZ, 0x7f ;  /* 0x0000007fff007424 */ /* 0x000fe200078e00ff */
[----:B------:R-:W-:-:S04]  /*10750*/  ISETP.GT.U32.AND P0, PT, R2, 0x7f800000, PT ;  /* 0x7f8000000200780c */ /* 0x000fc80003f04070 */
[----:B------:R-:W-:-:S09]  /*10760*/  SEL R0, R0, 0x7c, P0 ;  /* 0x0000007c00007807 */ /* 0x000fd20000000000 */
.L_x_8242:
[----:B------:R-:W-:Y:S05]  /*10770*/  BSYNC B0 ;  /* 0x0000000000007941 */ /* 0x000fea0003800000 */
.L_x_8240:
[----:B------:R-:W-:-:S04]  /*10780*/  LOP3.LUT R2, R3, 0x80000000, RZ, 0xc0, !PT ;  /* 0x8000000003027812 */ /* 0x000fc800078ec0ff */
[----:B------:R-:W-:-:S04]  /*10790*/  SHF.R.U32.HI R3, RZ, 0x18, R2 ;  /* 0x00000018ff037819 */ /* 0x000fc80000011602 */
[----:B------:R-:W-:-:S05]  /*107a0*/  LOP3.LUT R3, R0, R3, RZ, 0xfc, !PT ;  /* 0x0000000300037212 */ /* 0x000fca00078efcff */
[----:B------:R-:W-:Y:S01]  /*107b0*/  STG.E.U8 desc[UR36][R16.64], R3 ;  /* 0x0000000310007986 */ /* 0x000fe2000c101124 */
[----:B------:R-:W-:Y:S05]  /*107c0*/  EXIT ;  /* 0x000000000000794d */ /* 0x000fea0003800000 */
.L_x_8236:
[----:B------:R-:W-:-:S04]  /*107d0*/  LOP3.LUT R3, R3, 0xff, RZ, 0xc0, !PT ;  /* 0x000000ff03037812 */ /* 0x000fc800078ec0ff */
[----:B------:R-:W0:Y:S02]  /*107e0*/  I2F.U16 R0, R3 ;  /* 0x0000000300007306 */ /* 0x000e240000101000 */
[----:B0-----:R-:W-:-:S05]  /*107f0*/  F2FP.BF16.F32.PACK_AB R0, RZ, R0 ;  /* 0x00000000ff00723e */ /* 0x001fca00000010ff */
[----:B------:R-:W-:Y:S01]  /*10800*/  STG.E.U16 desc[UR36][R16.64], R0 ;  /* 0x0000000010007986 */ /* 0x000fe2000c101524 */
[----:B------:R-:W-:Y:S05]  /*10810*/  EXIT ;  /* 0x000000000000794d */ /* 0x000fea0003800000 */
.L_x_8233:
        /* <DEDUP_REMOVED lines=11> */
.L_x_8245:
        /* <DEDUP_REMOVED lines=18> */
.L_x_8248:
[----:B------:R-:W-:-:S04]  /*109f0*/  LOP3.LUT R2, R3, 0x80000000, RZ, 0xc0, !PT ;  /* 0x8000000003027812 */ /* 0x000fc800078ec0ff */
[----:B------:R-:W-:-:S04]  /*10a00*/  SHF.R.U32.HI R3, RZ, 0x18, R2 ;  /* 0x00000018ff037819 */ /* 0x000fc80000011602 */
[----:B------:R-:W-:-:S04]  /*10a10*/  LOP3.LUT R0, R0, R3, RZ, 0xfc, !PT ;  /* 0x0000000300007212 */ /* 0x000fc800078efcff */
[----:B------:R-:W-:-:S07]  /*10a20*/  PRMT R8, R0, 0x7610, R8 ;  /* 0x0000761000087816 */ /* 0x000fce0000000008 */
.L_x_8247:
[----:B------:R-:W-:Y:S05]  /*10a30*/  BSYNC B0 ;  /* 0x0000000000007941 */ /* 0x000fea0003800000 */
.L_x_8246:
[----:B------:R-:W-:Y:S01]  /*10a40*/  STG.E.U8 desc[UR36][R16.64], R8 ;  /* 0x0000000810007986 */ /* 0x000fe2000c101124 */
[----:B------:R-:W-:Y:S05]  /*10a50*/  EXIT ;  /* 0x000000000000794d */ /* 0x000fea0003800000 */
.L_x_8244:
        /* <DEDUP_REMOVED lines=18> */
.L_x_8251:
[----:B------:R-:W-:-:S04]  /*10b80*/  LOP3.LUT R2, R3, 0x80000000, RZ, 0xc0, !PT ;  /* 0x8000000003027812 */ /* 0x000fc800078ec0ff */
[----:B------:R-:W-:-:S04]  /*10b90*/  SHF.R.U32.HI R3, RZ, 0x18, R2 ;  /* 0x00000018ff037819 */ /* 0x000fc80000011602 */
[----:B------:R-:W-:-:S04]  /*10ba0*/  LOP3.LUT R0, R0, R3, RZ, 0xfc, !PT ;  /* 0x0000000300007212 */ /* 0x000fc800078efcff */
[----:B------:R-:W-:-:S07]  /*10bb0*/  PRMT R8, R0, 0x7610, R8 ;  /* 0x0000761000087816 */ /* 0x000fce0000000008 */
.L_x_8250:
[----:B------:R-:W-:Y:S05]  /*10bc0*/  BSYNC B0 ;  /* 0x0000000000007941 */ /* 0x000fea0003800000 */
.L_x_8249:
[----:B------:R-:W-:Y:S01]  /*10bd0*/  STG.E.U8 desc[UR36][R16.64], R8 ;  /* 0x0000000810007986 */ /* 0x000fe2000c101124 */
[----:B------:R-:W-:Y:S05]  /*10be0*/  EXIT ;  /* 0x000000000000794d */ /* 0x000fea0003800000 */
.L_x_8243:
        /* <DEDUP_REMOVED lines=23> */
.L_x_8226:
        /* <DEDUP_REMOVED lines=16> */
.L_x_8254:
[----:B------:R-:W-:Y:S05]  /*10e60*/  EXIT ;  /* 0x000000000000794d */ /* 0x000fea0003800000 */
.L_x_8253:
[----:B------:R-:W-:Y:S01]  /*10e70*/  LOP3.LUT R2, R3, 0xff, RZ, 0xc0, !PT ;  /* 0x000000ff03027812 */ /* 0x000fe200078ec0ff */
[----:B------:R-:W-:-:S05]  /*10e80*/  IMAD.MOV.U32 R3, RZ, RZ, RZ ;  /* 0x000000ffff037224 */ /* 0x000fca00078e00ff */
[----:B------:R-:W-:Y:S01]  /*10e90*/  STG.E.64 desc[UR36][R16.64], R2 ;  /* 0x0000000210007986 */ /* 0x000fe2000c101b24 */
[----:B------:R-:W-:Y:S05]  /*10ea0*/  EXIT ;  /* 0x000000000000794d */ /* 0x000fea0003800000 */
.L_x_8252:
[----:B------:R-:W-:-:S05]  /*10eb0*/  LOP3.LUT R3, R3, 0xff, RZ, 0xc0, !PT ;  /* 0x000000ff03037812 */ /* 0x000fca00078ec0ff */
[----:B------:R-:W-:Y:S01]  /*10ec0*/  STG.E desc[UR36][R16.64], R3 ;  /* 0x0000000310007986 */ /* 0x000fe2000c101924 */
[----:B------:R-:W-:Y:S05]  /*10ed0*/  EXIT ;  /* 0x000000000000794d */ /* 0x000fea0003800000 */
.L_x_8255:
        /* <DEDUP_REMOVED lines=10> */
.L_x_26197:


//--------------------- .text._ZN2at6native27unrolled_elementwise_kernelINS0_13BinaryFunctorIhhhNS0_17BitwiseXorFunctorIhEEEESt5arrayIPcLm3EELi4E23TrivialOffsetCalculatorILi2EjES9_ILi1EjENS0_6memory12LoadWithCastILi2EEENSC_13StoreWithCastILi1EEEEEviT_T0_T2_T3_T4_T5_ --------------------------
	.section	.text._ZN2at6native27unrolled_elementwise_kernelINS0_13BinaryFunctorIhhhNS0_17BitwiseXorFunctorIhEEEESt5arrayIPcLm3EELi4E23TrivialOffsetCalculatorILi2EjES9_ILi1EjENS0_6memory12LoadWithCastILi2EEENSC_13StoreWithCastILi1EEEEEviT_T0_T2_T3_T4_T5_,"ax",@progbits
	.align	128
        .global         _ZN2at6native27unrolled_elementwise_kernelINS0_13BinaryFunctorIhhhNS0_17BitwiseXorFunctorIhEEEESt5arrayIPcLm3EELi4E23TrivialOffsetCalculatorILi2EjES9_ILi1EjENS0_6memory12LoadWithCastILi2EEENSC_13StoreWithCastILi1EEEEEviT_T0_T2_T3_T4_T5_
        .type           _ZN2at6native27unrolled_elementwise_kernelINS0_13BinaryFunctorIhhhNS0_17BitwiseXorFunctorIhEEEESt5arrayIPcLm3EELi4E23TrivialOffsetCalculatorILi2EjES9_ILi1EjENS0_6memory12LoadWithCastILi2EEENSC_13StoreWithCastILi1EEEEEviT_T0_T2_T3_T4_T5_,@function
        .size           _ZN2at6native27unrolled_elementwise_kernelINS0_13BinaryFunctorIhhhNS0_17BitwiseXorFunctorIhEEEESt5arrayIPcLm3EELi4E23TrivialOffsetCalculatorILi2EjES9_ILi1EjENS0_6memory12LoadWithCastILi2EEENSC_13StoreWithCastILi1EEEEEviT_T0_T2_T3_T4_T5_,(.L_x_26198 - _ZN2at6native27unrolled_elementwise_kernelINS0_13BinaryFunctorIhhhNS0_17BitwiseXorFunctorIhEEEESt5arrayIPcLm3EELi4E23TrivialOffsetCalculatorILi2EjES9_ILi1EjENS0_6memory12LoadWithCastILi2EEENSC_13StoreWithCastILi1EEEEEviT_T0_T2_T3_T4_T5_)
        .other          _ZN2at6native27unrolled_elementwise_kernelINS0_13BinaryFunctorIhhhNS0_17BitwiseXorFunctorIhEEEESt5arrayIPcLm3EELi4E23TrivialOffsetCalculatorILi2EjES9_ILi1EjENS0_6memory12LoadWithCastILi2EEENSC_13StoreWithCastILi1EEEEEviT_T0_T2_T3_T4_T5_,@"STO_CUDA_ENTRY STV_DEFAULT"
_ZN2at6native27unrolled_elementwise_kernelINS0_13BinaryFunctorIhhhNS0_17BitwiseXorFunctorIhEEEESt5arrayIPcLm3EELi4E23TrivialOffsetCalculatorILi2EjES9_ILi1EjENS0_6memory12LoadWithCastILi2EEENSC_13StoreWithCastILi1EEEEEviT_T0_T2_T3_T4_T5_:
.text._ZN2at6native27unrolled_elementwise_kernelINS0_13BinaryFunctorIhhhNS0_17BitwiseXorFunctorIhEEEESt5arrayIPcLm3EELi4E23TrivialOffsetCalculatorILi2EjES9_ILi1EjENS0_6memory12LoadWithCastILi2EEENSC_13StoreWithCastILi1EEEEEviT_T0_T2_T3_T4_T5_:
        /* <DEDUP_REMOVED lines=33> */
.L_x_8261:
[----:B------:R3:W5:Y:S01]  /*0210*/  LDG.E.U8 R22, desc[UR36][R6.64] ;  /* 0x0000002406167981 */ /* 0x000762000c1e1100 */
[----:B------:R-:W-:Y:S05]  /*0220*/  BRA `(.L_x_8263) ;  /* 0x0000000c00687947 */ /* 0x000fea0003800000 */
.L_x_8260:
        /* <DEDUP_REMOVED lines=8> */
.L_x_8265:
[----:B------:R1:W5:Y:S01]  /*02b0*/  LDG.E.U8 R22, desc[UR36][R6.64] ;  /* 0x0000002406167981 */ /* 0x000362000c1e1100 */
[----:B------:R-:W-:Y:S05]  /*02c0*/  BRA `(.L_x_8263) ;  /* 0x0000000c00407947 */ /* 0x000fea0003800000 */
.L_x_8264:
[----:B------:R2:W5:Y:S01]  /*02d0*/  LDG.E.U16 R22, desc[UR36][R6.64] ;  /* 0x0000002406167981 */ /* 0x000562000c1e1500 */
[----:B------:R-:W-:Y:S05]  /*02e0*/  BRA `(.L_x_8263) ;  /* 0x0000000c00387947 */ /* 0x000fea0003800000 */
.L_x_8259:
        /* <DEDUP_REMOVED lines=10> */
.L_x_8267:
[----:B------:R-:W2:Y:S02]  /*0390*/  LDG.E.U16 R4, desc[UR36][R6.64] ;  /* 0x0000002406047981 */ /* 0x000ea4000c1e1500 */
[----:B--2---:R-:W-:-:S06]  /*03a0*/  HADD2.F32 R4, -RZ, R4.H0_H0 ;  /* 0x20000004ff047230 */ /* 0x004fcc0000004100 */
[----:B------:R-:W0:Y:S02]  /*03b0*/  F2I.S64.TRUNC R4, R4 ;  /* 0x0000000400047311 */ /* 0x000e24000020d900 */
[----:B0-----:R-:W-:Y:S01]  /*03c0*/  PRMT R22, R4, 0x7610, R22 ;  /* 0x0000761004167816 */ /* 0x001fe20000000016 */
[----:B------:R-:W-:Y:S06]  /*03d0*/  BRA `(.L_x_8263) ;  /* 0x0000000800fc7947 */ /* 0x000fec0003800000 */
.L_x_8266:
        /* <DEDUP_REMOVED lines=10> */
.L_x_8269:
[----:B------:R-:W2:Y:S02]  /*0480*/  LDG.E.U16 R6, desc[UR36][R6.64] ;  /* 0x0000002406067981 */ /* 0x000ea4000c1e1500 */
[----:B--2---:R-:W-:-:S06]  /*0490*/  HADD2.F32 R4, -RZ, R6.H0_H0 ;  /* 0x20000006ff047230 */ /* 0x004fcc0000004100 */
[----:B------:R-:W0:Y:S02]  /*04a0*/  F2I.S64.TRUNC R4, R4 ;  /* 0x0000000400047311 */ /* 0x000e24000020d900 */
[----:B0-----:R-:W-:Y:S01]  /*04b0*/  PRMT R22, R4, 0x7610, R22 ;  /* 0x0000761004167816 */ /* 0x001fe20000000016 */
[----:B------:R-:W-:Y:S06]  /*04c0*/  BRA `(.L_x_8263) ;  /* 0x0000000800c07947 */ /* 0x000fec0003800000 */
.L_x_8268:
[----:B------:R-:W2:Y:S02]  /*04d0*/  LDG.E.64 R4, desc[UR36][R6.64] ;  /* 0x0000002406047981 */ /* 0x000ea4000c1e1b00 */
[----:B--2---:R-:W0:Y:S02]  /*04e0*/  F2I.S64.F64.TRUNC R4, R4 ;  /* 0x0000000400047311 */ /* 0x004e24000030d900 */
[----:B0-----:R-:W-:Y:S01]  /*04f0*/  PRMT R22, R4, 0x7610, R22 ;  /* 0x0000761004167816 */ /* 0x001fe20000000016 */
[----:B------:R-:W-:Y:S06]  /*0500*/  BRA `(.L_x_8263) ;  /* 0x0000000800b07947 */ /* 0x000fec0003800000 */
.L_x_8258:
        /* <DEDUP_REMOVED lines=12> */
.L_x_8272:
[----:B------:R-:W2:Y:S02]  /*05d0*/  LDG.E.64 R6, desc[UR36][R6.64] ;  /* 0x0000002406067981 */ /* 0x000ea4000c1e1b00 */
[----:B--2---:R-:W0:Y:S02]  /*05e0*/  F2I.S64.F64.TRUNC R4, R6 ;  /* 0x0000000600047311 */ /* 0x004e24000030d900 */
[----:B0-----:R-:W-:Y:S01]  /*05f0*/  PRMT R22, R4, 0x7610, R22 ;  /* 0x0000761004167816 */ /* 0x001fe20000000016 */
[----:B------:R-:W-:Y:S06]  /*0600*/  BRA `(.L_x_8263) ;  /* 0x0000000800707947 */ /* 0x000fec0003800000 */
.L_x_8271:
        /* <DEDUP_REMOVED lines=28> */
.L_x_8274:
        /* <DEDUP_REMOVED lines=13> */
[----:B------:R-:W0:Y:S02]  /*08a0*/  F2I.S64.TRUNC R4, R0 ;  /* 0x0000000000047311 */ /* 0x000e24000020d900 */
[----:B0-----:R-:W-:Y:S01]  /*08b0*/  PRMT R22, R4, 0x7610, R22 ;  /* 0x0000761004167816 */ /* 0x001fe20000000016 */
[----:B------:R-:W-:Y:S06]  /*08c0*/  BRA `(.L_x_8263) ;  /* 0x0000000400c07947 */ /* 0x000fec0003800000 */
.L_x_8273:
[----:B------:R-:W2:Y:S02]  /*08d0*/  LDG.E.U16 R4, desc[UR36][R6.64] ;  /* 0x0000002406047981 */ /* 0x000ea4000c1e1500 */
[----:B--2---:R-:W-:-:S06]  /*08e0*/  IMAD.U32 R4, R4, 0x10000, RZ ;  /* 0x0001000004047824 */ /* 0x004fcc00078e00ff */
[----:B------:R-:W0:Y:S02]  /*08f0*/  F2I.S64.TRUNC R4, R4 ;  /* 0x0000000400047311 */ /* 0x000e24000020d900 */
[----:B0-----:R-:W-:Y:S01]  /*0900*/  PRMT R22, R4, 0x7610, R22 ;  /* 0x0000761004167816 */ /* 0x001fe20000000016 */
[----:B------:R-:W-:Y:S06]  /*0910*/  BRA `(.L_x_8263) ;  /* 0x0000000400ac7947 */ /* 0x000fec0003800000 */
.L_x_8270:
        /* <DEDUP_REMOVED lines=10> */
.L_x_8277:
        /* <DEDUP_REMOVED lines=21> */
.L_x_8281:
[----:B------:R-:W-:Y:S05]  /*0b10*/  BSYNC B1 ;  /* 0x0000000000017941 */ /* 0x000fea0003800000 */
.L_x_8280:
[----:B------:R-:W-:Y:S01]  /*0b20*/  IMAD.SHL.U32 R3, R3, 0x100000, RZ ;  /* 0x0010000003037824 */ /* 0x000fe200078e00ff */
[----:B------:R-:W-:-:S04]  /*0b30*/  LEA R5, R0, 0x3b800000, 0x17 ;  /* 0x3b80000000057811 */ /* 0x000fc800078eb8ff */
[----:B------:R-:W-:-:S07]  /*0b40*/  LOP3.LUT R4, R5, R3, R6, 0xfe, !PT ;  /* 0x0000000305047212 */ /* 0x000fce00078efe06 */
.L_x_8279:
[----:B------:R-:W-:Y:S05]  /*0b50*/  BSYNC B0 ;  /* 0x0000000000007941 */ /* 0x000fea0003800000 */
.L_x_8278:
[----:B------:R-:W0:Y:S02]  /*0b60*/  F2I.S64.TRUNC R4, R4 ;  /* 0x0000000400047311 */ /* 0x000e24000020d900 */
[----:B0-----:R-:W-:Y:S01]  /*0b70*/  PRMT R22, R4, 0x7610, R22 ;  /* 0x0000761004167816 */ /* 0x001fe20000000016 */
[----:B------:R-:W-:Y:S06]  /*0b80*/  BRA `(.L_x_8263) ;  /* 0x0000000400107947 */ /* 0x000fec0003800000 */
.L_x_8276:
        /* <DEDUP_REMOVED lines=21> */
.L_x_8285:
[----:B------:R-:W-:Y:S05]  /*0ce0*/  BSYNC B1 ;  /* 0x0000000000017941 */ /* 0x000fea0003800000 */
.L_x_8284:
[----:B------:R-:W-:Y:S01]  /*0cf0*/  IMAD.SHL.U32 R3, R3, 0x200000, RZ ;  /* 0x0020000003037824 */ /* 0x000fe200078e00ff */
[----:B------:R-:W-:-:S04]  /*0d00*/  LEA R5, R0, 0x37800000, 0x17 ;  /* 0x3780000000057811 */ /* 0x000fc800078eb8ff */
[----:B------:R-:W-:-:S07]  /*0d10*/  LOP3.LUT R4, R5, R3, R6, 0xfe, !PT ;  /* 0x0000000305047212 */ /* 0x000fce00078efe06 */
.L_x_8283:
[----:B------:R-:W-:Y:S05]  /*0d20*/  BSYNC B0 ;  /* 0x0000000000007941 */ /* 0x000fea0003800000 */
.L_x_8282:
[----:B------:R-:W0:Y:S02]  /*0d30*/  F2I.S64.TRUNC R4, R4 ;  /* 0x0000000400047311 */ /* 0x000e24000020d900 */
[----:B0-----:R-:W-:Y:S01]  /*0d40*/  PRMT R22, R4, 0x7610, R22 ;  /* 0x0000761004167816 */ /* 0x001fe20000000016 */
[----:B------:R-:W-:Y:S06]  /*0d50*/  BRA `(.L_x_8263) ;  /* 0x00000000009c7947 */ /* 0x000fec0003800000 */
.L_x_8275:
        /* <DEDUP_REMOVED lines=14> */
.L_x_8289:
[----:B------:R-:W-:Y:S05]  /*0e40*/  BSYNC B0 ;  /* 0x0000000000007941 */ /* 0x000fea0003800000 */
.L_x_8288:
[----:B------:R-:W0:Y:S02]  /*0e50*/  F2I.S64.TRUNC R4, R4 ;  /* 0x0000000400047311 */ /* 0x000e24000020d900 */
[----:B0-----:R-:W-:Y:S01]  /*0e60*/  PRMT R22, R4, 0x7610, R22 ;  /* 0x0000761004167816 */ /* 0x001fe20000000016 */
[----:B------:R-:W-:Y:S06]  /*0e70*/  BRA `(.L_x_8263) ;  /* 0x0000000000547947 */ /* 0x000fec0003800000 */
.L_x_8262:
        /* <DEDUP_REMOVED lines=16> */
.L_x_8290:
[----:B------:R-:W-:Y:S01]  /*0f80*/  PRMT R22, RZ, 0x7610, R22 ;  /* 0x00007610ff167816 */ /* 0x000fe20000000016 */
[----:B------:R-:W-:Y:S06]  /*0f90*/  BRA `(.L_x_8263) ;  /* 0x00000000000c7947 */ /* 0x000fec0003800000 */
.L_x_8287:
[----:B------:R0:W5:Y:S01]  /*0fa0*/  LDG.E.U8 R22, desc[UR36][R6.64] ;  /* 0x0000002406167981 */ /* 0x000162000c1e1100 */
[----:B------:R-:W-:Y:S05]  /*0fb0*/  BRA `(.L_x_8263) ;  /* 0x0000000000047947 */ /* 0x000fea0003800000 */
.L_x_8286:
[----:B------:R0:W5:Y:S02]  /*0fc0*/  LDG.E.U8 R22, desc[UR36][R6.64] ;  /* 0x0000002406167981 */ /* 0x000164000c1e1100 */
.L_x_8263:
        /* <DEDUP_REMOVED lines=18> */
.L_x_8294:
[----:B------:R1:W5:Y:S01]  /*10f0*/  LDG.E.U8 R25, desc[UR36][R6.64] ;  /* 0x0000002406197981 */ /* 0x000362000c1e1100 */
[----:B------:R-:W-:Y:S05]  /*1100*/  BRA `(.L_x_8296) ;  /* 0x0000000c00647947 */ /* 0x000fea0003800000 */
.L_x_8293:
        /* <DEDUP_REMOVED lines=8> */
.L_x_8298:
[----:B------:R3:W5:Y:S01]  /*1190*/  LDG.E.U8 R25, desc[UR36][R6.64] ;  /* 0x0000002406197981 */ /* 0x000762000c1e1100 */
[----:B------:R-:W-:Y:S05]  /*11a0*/  BRA `(.L_x_8296) ;  /* 0x0000000c003c7947 */ /* 0x000fea0003800000 */
.L_x_8297:
[----:B------:R2:W5:Y:S01]  /*11b0*/  LDG.E.U16 R25, desc[UR36][R6.64] ;  /* 0x0000002406197981 */ /* 0x000562000c1e1500 */
[----:B------:R-:W-:Y:S05]  /*11c0*/  BRA `(.L_x_8296) ;  /* 0x0000000c00347947 */ /* 0x000fea0003800000 */
.L_x_8292:
        /* <DEDUP_REMOVED lines=10> */
.L_x_8300:
[----:B------:R-:W2:Y:S02]  /*1270*/  LDG.E.U16 R4, desc[UR36][R6.64] ;  /* 0x0000002406047981 */ /* 0x000ea4000c1e1500 */
[----:B--2---:R-:W-:-:S06]  /*1280*/  HADD2.F32 R4, -RZ, R4.H0_H0 ;  /* 0x20000004ff047230 */ /* 0x004fcc0000004100 */
[----:B------:R-:W0:Y:S02]  /*1290*/  F2I.S64.TRUNC R4, R4 ;  /* 0x0000000400047311 */ /* 0x000e24000020d900 */
[----:B0-----:R-:W-:Y:S01]  /*12a0*/  PRMT R25, R4, 0x7610, R25 ;  /* 0x0000761004197816 */ /* 0x001fe20000000019 */
[----:B------:R-:W-:Y:S06]  /*12b0*/  BRA `(.L_x_8296) ;  /* 0x0000000800f87947 */ /* 0x000fec0003800000 */
.L_x_8299:
        /* <DEDUP_REMOVED lines=10> */
.L_x_8302:
[----:B------:R-:W2:Y:S02]  /*1360*/  LDG.E.U16 R6, desc[UR36][R6.64] ;  /* 0x0000002406067981 */ /* 0x000ea4000c1e1500 */
[----:B--2---:R-:W-:-:S06]  /*1370*/  HADD2.F32 R4, -RZ, R6.H0_H0 ;  /* 0x20000006ff047230 */ /* 0x004fcc0000004100 */
[----:B------:R-:W0:Y:S02]  /*1380*/  F2I.S64.TRUNC R4, R4 ;  /* 0x0000000400047311 */ /* 0x000e24000020d900 */
[----:B0-----:R-:W-:Y:S01]  /*1390*/  PRMT R25, R4, 0x7610, R25 ;  /* 0x0000761004197816 */ /* 0x001fe20000000019 */
[----:B------:R-:W-:Y:S06]  /*13a0*/  BRA `(.L_x_8296) ;  /* 0x0000000800bc7947 */ /* 0x000fec0003800000 */
.L_x_8301:
[----:B------:R-:W2:Y:S02]  /*13b0*/  LDG.E.64 R4, desc[UR36][R6.64] ;  /* 0x0000002406047981 */ /* 0x000ea4000c1e1b00 */
[----:B--2---:R-:W0:Y:S02]  /*13c0*/  F2I.S64.F64.TRUNC R4, R4 ;  /* 0x0000000400047311 */ /* 0x004e24000030d900 */
[----:B0-----:R-:W-:Y:S01]  /*13d0*/  PRMT R25, R4, 0x7610, R25 ;  /* 0x0000761004197816 */ /* 0x001fe20000000019 */
[----:B------:R-:W-:Y:S06]  /*13e0*/  BRA `(.L_x_8296) ;  /* 0x0000000800ac7947 */ /* 0x000fec0003800000 */
.L_x_8291:
        /* <DEDUP_REMOVED lines=12> */
.L_x_8305:
[----:B------:R-:W2:Y:S02]  /*14b0*/  LDG.E.64 R6, desc[UR36][R6.64] ;  /* 0x0000002406067981 */ /* 0x000ea4000c1e1b00 */
[----:B--2---:R-:W0:Y:S02]  /*14c0*/  F2I.S64.F64.TRUNC R4, R6 ;  /* 0x0000000600047311 */ /* 0x004e24000030d900 */
[----:B0-----:R-:W-:Y:S01]  /*14d0*/  PRMT R25, R4, 0x7610, R25 ;  /* 0x0000761004197816 */ /* 0x001fe20000000019 */
[----:B------:R-:W-:Y:S06]  /*14e0*/  BRA `(.L_x_8296) ;  /* 0x00000008006c7947 */ /* 0x000fec0003800000 */
.L_x_8304:
        /* <DEDUP_REMOVED lines=28> */
.L_x_8307:
        /* <DEDUP_REMOVED lines=15> */
.L_x_8306:
[----:B------:R-:W2:Y:S02]  /*17a0*/  LDG.E.U16 R4, desc[UR36][R6.64] ;  /* 0x0000002406047981 */ /* 0x000ea4000c1e1500 */
[----:B--2---:R-:W-:-:S06]  /*17b0*/  IMAD.U32 R4, R4, 0x10000, RZ ;  /* 0x0001000004047824 */ /* 0x004fcc00078e00ff */
[----:B------:R-:W0:Y:S02]  /*17c0*/  F2I.S64.TRUNC R4, R4 ;  /* 0x0000000400047311 */ /* 0x000e24000020d900 */
[----:B0-----:R-:W-:Y:S01]  /*17d0*/  PRMT R25, R4, 0x7610, R25 ;  /* 0x0000761004197816 */ /* 0x001fe20000000019 */
[----:B------:R-:W-:Y:S06]  /*17e0*/  BRA `(.L_x_8296) ;  /* 0x0000000400ac7947 */ /* 0x000fec0003800000 */
.L_x_8303:
        /* <DEDUP_REMOVED lines=10> */
.L_x_8310:
        /* <DEDUP_REMOVED lines=21> */
.L_x_8314:
[----:B------:R-:W-:Y:S05]  /*19e0*/  BSYNC B1 ;  /* 0x0000000000017941 */ /* 0x000fea0003800000 */
.L_x_8313:
[----:B------:R-:W-:Y:S01]  /*19f0*/  IMAD.SHL.U32 R3, R3, 0x100000, RZ ;  /* 0x0010000003037824 */ /* 0x000fe200078e00ff */
[----:B------:R-:W-:-:S04]  /*1a00*/  LEA R5, R0, 0x3b800000, 0x17 ;  /* 0x3b80000000057811 */ /* 0x000fc800078eb8ff */
[----:B------:R-:W-:-:S07]  /*1a10*/  LOP3.LUT R4, R5, R3, R6, 0xfe, !PT ;  /* 0x0000000305047212 */ /* 0x000fce00078efe06 */
.L_x_8312:
[----:B------:R-:W-:Y:S05]  /*1a20*/  BSYNC B0 ;  /* 0x0000000000007941 */ /* 0x000fea0003800000 */
.L_x_8311:
[----:B------:R-:W0:Y:S02]  /*1a30*/  F2I.S64.TRUNC R4, R4 ;  /* 0x0000000400047311 */ /* 0x000e24000020d900 */
[----:B0-----:R-:W-:Y:S01]  /*1a40*/  PRMT R25, R4, 0x7610, R25 ;  /* 0x0000761004197816 */ /* 0x001fe20000000019 */
[----:B------:R-:W-:Y:S06]  /*1a50*/  BRA `(.L_x_8296) ;  /* 0x0000000400107947 */ /* 0x000fec0003800000 */
.L_x_8309:
        /* <DEDUP_REMOVED lines=21> */
.L_x_8318:
[----:B------:R-:W-:Y:S05]  /*1bb0*/  BSYNC B1 ;  /* 0x0000000000017941 */ /* 0x000fea0003800000 */
.L_x_8317:
[----:B------:R-:W-:Y:S01]  /*1bc0*/  IMAD.SHL.U32 R3, R3, 0x200000, RZ ;  /* 0x0020000003037824 */ /* 0x000fe200078e00ff */
[----:B------:R-:W-:-:S04]  /*1bd0*/  LEA R5, R0, 0x37800000, 0x17 ;  /* 0x3780000000057811 */ /* 0x000fc800078eb8ff */
[----:B------:R-:W-:-:S07]  /*1be0*/  LOP3.LUT R4, R5, R3, R6, 0xfe, !PT ;  /* 0x0000000305047212 */ /* 0x000fce00078efe06 */
.L_x_8316:
[----:B------:R-:W-:Y:S05]  /*1bf0*/  BSYNC B0 ;  /* 0x0000000000007941 */ /* 0x000fea0003800000 */
.L_x_8315:
[----:B------:R-:W0:Y:S02]  /*1c00*/  F2I.S64.TRUNC R4, R4 ;  /* 0x0000000400047311 */ /* 0x000e24000020d900 */
[----:B0-----:R-:W-:Y:S01]  /*1c10*/  PRMT R25, R4, 0x7610, R25 ;  /* 0x0000761004197816 */ /* 0x001fe20000000019 */
[----:B------:R-:W-:Y:S06]  /*1c20*/  BRA `(.L_x_8296) ;  /* 0x00000000009c7947 */ /* 0x000fec0003800000 */
.L_x_8308:
        /* <DEDUP_REMOVED lines=14> */
.L_x_8322:
[----:B------:R-:W-:Y:S05]  /*1d10*/  BSYNC B0 ;  /* 0x0000000000007941 */ /* 0x000fea0003800000 */
.L_x_8321:
[----:B------:R-:W0:Y:S02]  /*1d20*/  F2I.S64.TRUNC R4, R4 ;  /* 0x0000000400047311 */ /* 0x000e24000020d900 */
[----:B0-----:R-:W-:Y:S01]  /*1d30*/  PRMT R25, R4, 0x7610, R25 ;  /* 0x0000761004197816 */ /* 0x001fe20000000019 */
[----:B------:R-:W-:Y:S06]  /*1d40*/  BRA `(.L_x_8296) ;  /* 0x0000000000547947 */ /* 0x000fec0003800000 */
.L_x_8295:
        /* <DEDUP_REMOVED lines=16> */
.L_x_8323:
[----:B------:R-:W-:Y:S01]  /*1e50*/  PRMT R25, RZ, 0x7610, R25 ;  /* 0x00007610ff197816 */ /* 0x000fe20000000019 */
[----:B------:R-:W-:Y:S06]  /*1e60*/  BRA `(.L_x_8296) ;  /* 0x00000000000c7947 */ /* 0x000fec0003800000 */
.L_x_8320:
[----:B------:R0:W5:Y:S01]  /*1e70*/  LDG.E.U8 R25, desc[UR36][R6.64] ;  /* 0x0000002406197981 */ /* 0x000162000c1e1100 */
[----:B------:R-:W-:Y:S05]  /*1e80*/  BRA `(.L_x_8296) ;  /* 0x0000000000047947 */ /* 0x000fea0003800000 */
.L_x_8319:
[----:B------:R0:W5:Y:S02]  /*1e90*/  LDG.E.U8 R25, desc[UR36][R6.64] ;  /* 0x0000002406197981 */ /* 0x000164000c1e1100 */
.L_x_8296:
[----:B------:R-:W1:Y:S02]  /*1ea0*/  S2R R29, SR_TID.X ;  /* 0x00000000001d7919 */ /* 0x000e640000002100 */
[----:B-1----:R-:W-:-:S07]  /*1eb0*/  VIADD R29, R29, 0x80 ;  /* 0x000000801d1d7836 */ /* 0x002fce0000000000 */
.L_x_8257:
[----:B------:R-:W-:Y:S05]  /*1ec0*/  BSYNC B6 ;  /* 0x0000000000067941 */ /* 0x000fea0003800000 */
.L_x_8256:
        /* <DEDUP_REMOVED lines=23> */
.L_x_8329:
[----:B------:R3:W5:Y:S01]  /*2040*/  LDG.E.U8 R28, desc[UR36][R6.64] ;  /* 0x00000024061c7981 */ /* 0x000762000c1e1100 */
[----:B------:R-:W-:Y:S05]  /*2050*/  BRA `(.L_x_8331) ;  /* 0x0000000c00647947 */ /* 0x000fea0003800000 */
.L_x_8328:
        /* <DEDUP_REMOVED lines=8> */
.L_x_8333:
[----:B------:R0:W5:Y:S01]  /*20e0*/  LDG.E.U8 R28, desc[UR36][R6.64] ;  /* 0x00000024061c7981 */ /* 0x000162000c1e1100 */
[----:B------:R-:W-:Y:S05]  /*20f0*/  BRA `(.L_x_8331) ;  /* 0x0000000c003c7947 */ /* 0x000fea0003800000 */
.L_x_8332:
[----:B------:R0:W5:Y:S01]  /*2100*/  LDG.E.U16 R28, desc[UR36][R6.64] ;  /* 0x00000024061c7981 */ /* 0x000162000c1e1500 */
[----:B------:R-:W-:Y:S05]  /*2110*/  BRA `(.L_x_8331) ;  /* 0x0000000c00347947 */ /* 0x000fea0003800000 */
.L_x_8327:
        /* <DEDUP_REMOVED lines=10> */
.L_x_8335:
[----:B------:R-:W2:Y:S02]  /*21c0*/  LDG.E.U16 R4, desc[UR36][R6.64] ;  /* 0x0000002406047981 */ /* 0x000ea4000c1e1500 */
[----:B--2---:R-:W-:-:S06]  /*21d0*/  HADD2.F32 R4, -RZ, R4.H0_H0 ;  /* 0x20000004ff047230 */ /* 0x004fcc0000004100 */
[----:B------:R-:W0:Y:S02]  /*21e0*/  F2I.S64.TRUNC R4, R4 ;  /* 0x0000000400047311 */ /* 0x000e24000020d900 */
[----:B0-----:R-:W-:Y:S01]  /*21f0*/  PRMT R28, R4, 0x7610, R28 ;  /* 0x00007610041c7816 */ /* 0x001fe2000000001c */
[----:B------:R-:W-:Y:S06]  /*2200*/  BRA `(.L_x_8331) ;  /* 0x0000000800f87947 */ /* 0x000fec0003800000 */
.L_x_8334:
        /* <DEDUP_REMOVED lines=10> */
.L_x_8337:
[----:B------:R-:W2:Y:S02]  /*22b0*/  LDG.E.U16 R6, desc[UR36][R6.64] ;  /* 0x0000002406067981 */ /* 0x000ea4000c1e1500 */
[----:B--2---:R-:W-:-:S06]  /*22c0*/  HADD2.F32 R4, -RZ, R6.H0_H0 ;  /* 0x20000006ff047230 */ /* 0x004fcc0000004100 */
[----:B------:R-:W0:Y:S02]  /*22d0*/  F2I.S64.TRUNC R4, R4 ;  /* 0x0000000400047311 */ /* 0x000e24000020d900 */
[----:B0-----:R-:W-:Y:S01]  /*22e0*/  PRMT R28, R4, 0x7610, R28 ;  /* 0x00007610041c7816 */ /* 0x001fe2000000001c */
[----:B------:R-:W-:Y:S06]  /*22f0*/  BRA `(.L_x_8331) ;  /* 0x0000000800bc7947 */ /* 0x000fec0003800000 */
.L_x_8336:
[----:B------:R-:W2:Y:S02]  /*2300*/  LDG.E.64 R4, desc[UR36][R6.64] ;  /* 0x0000002406047981 */ /* 0x000ea4000c1e1b00 */
[----:B--2---:R-:W0:Y:S02]  /*2310*/  F2I.S64.F64.TRUNC R4, R4 ;  /* 0x0000000400047311 */ /* 0x004e24000030d900 */
[----:B0-----:R-:W-:Y:S01]  /*2320*/  PRMT R28, R4, 0x7610, R28 ;  /* 0x00007610041c7816 */ /* 0x001fe2000000001c */
[----:B------:R-:W-:Y:S06]  /*2330*/  BRA `(.L_x_8331) ;  /* 0x0000000800ac7947 */ /* 0x000fec0003800000 */
.L_x_8326:
        /* <DEDUP_REMOVED lines=12> */
.L_x_8340:
[----:B------:R-:W2:Y:S02]  /*2400*/  LDG.E.64 R6, desc[UR36][R6.64] ;  /* 0x0000002406067981 */ /* 0x000ea4000c1e1b00 */
[----:B--2---:R-:W0:Y:S02]  /*2410*/  F2I.S64.F64.TRUNC R4, R6 ;  /* 0x0000000600047311 */ /* 0x004e24000030d900 */
[----:B0-----:R-:W-:Y:S01]  /*2420*/  PRMT R28, R4, 0x7610, R28 ;  /* 0x00007610041c7816 */ /* 0x001fe2000000001c */
[----:B------:R-:W-:Y:S06]  /*2430*/  BRA `(.L_x_8331) ;  /* 0x00000008006c7947 */ /* 0x000fec0003800000 */
.L_x_8339:
        /* <DEDUP_REMOVED lines=28> */
.L_x_8342:
        /* <DEDUP_REMOVED lines=15> */
.L_x_8341:
[----:B------:R-:W2:Y:S02]  /*26f0*/  LDG.E.U16 R4, desc[UR36][R6.64] ;  /* 0x0000002406047981 */ /* 0x000ea4000c1e1500 */
[----:B--2---:R-:W-:-:S06]  /*2700*/  IMAD.U32 R4, R4, 0x10000, RZ ;  /* 0x0001000004047824 */ /* 0x004fcc00078e00ff */
[----:B------:R-:W0:Y:S02]  /*2710*/  F2I.S64.TRUNC R4, R4 ;  /* 0x0000000400047311 */ /* 0x000e24000020d900 */
[----:B0-----:R-:W-:Y:S01]  /*2720*/  PRMT R28, R4, 0x7610, R28 ;  /* 0x00007610041c7816 */ /* 0x001fe2000000001c */
[----:B------:R-:W-:Y:S06]  /*2730*/  BRA `(.L_x_8331) ;  /* 0x0000000400ac7947 */ /* 0x000fec0003800000 */
.L_x_8338:
        /* <DEDUP_REMOVED lines=10> */
.L_x_8345:
        /* <DEDUP_REMOVED lines=21> */
.L_x_8349:
[----:B------:R-:W-:Y:S05]  /*2930*/  BSYNC B1 ;  /* 0x0000000000017941 */ /* 0x000fea0003800000 */
.L_x_8348:
[----:B------:R-:W-:Y:S01]  /*2940*/  IMAD.SHL.U32 R3, R3, 0x100000, RZ ;  /* 0x0010000003037824 */ /* 0x000fe200078e00ff */
[----:B------:R-:W-:-:S04]  /*2950*/  LEA R5, R0, 0x3b800000, 0x17 ;  /* 0x3b80000000057811 */ /* 0x000fc800078eb8ff */
[----:B------:R-:W-:-:S07]  /*2960*/  LOP3.LUT R4, R5, R3, R6, 0xfe, !PT ;  /* 0x0000000305047212 */ /* 0x000fce00078efe06 */
.L_x_8347:
[----:B------:R-:W-:Y:S05]  /*2970*/  BSYNC B0 ;  /* 0x0000000000007941 */ /* 0x000fea0003800000 */
.L_x_8346:
[----:B------:R-:W0:Y:S02]  /*2980*/  F2I.S64.TRUNC R4, R4 ;  /* 0x0000000400047311 */ /* 0x000e24000020d900 */
[----:B0-----:R-:W-:Y:S01]  /*2990*/  PRMT R28, R4, 0x7610, R28 ;  /* 0x00007610041c7816 */ /* 0x001fe2000000001c */
[----:B------:R-:W-:Y:S06]  /*29a0*/  BRA `(.L_x_8331) ;  /* 0x0000000400107947 */ /* 0x000fec0003800000 */
.L_x_8344:
        /* <DEDUP_REMOVED lines=21> */
.L_x_8353:
[----:B------:R-:W-:Y:S05]  /*2b00*/  BSYNC B1 ;  /* 0x0000000000017941 */ /* 0x000fea0003800000 */
.L_x_8352:
[----:B------:R-:W-:Y:S01]  /*2b10*/  IMAD.SHL.U32 R3, R3, 0x200000, RZ ;  /* 0x0020000003037824 */ /* 0x000fe200078e00ff */
[----:B------:R-:W-:-:S04]  /*2b20*/  LEA R5, R0, 0x37800000, 0x17 ;  /* 0x3780000000057811 */ /* 0x000fc800078eb8ff */
[----:B------:R-:W-:-:S07]  /*2b30*/  LOP3.LUT R4, R5, R3, R6, 0xfe, !PT ;  /* 0x0000000305047212 */ /* 0x000fce00078efe06 */
.L_x_8351:
[----:B------:R-:W-:Y:S05]  /*2b40*/  BSYNC B0 ;  /* 0x0000000000007941 */ /* 0x000fea0003800000 */
.L_x_8350:
[----:B------:R-:W0:Y:S02]  /*2b50*/  F2I.S64.TRUNC R4, R4 ;  /* 0x0000000400047311 */ /* 0x000e24000020d900 */
[----:B0-----:R-:W-:Y:S01]  /*2b60*/  PRMT R28, R4, 0x7610, R28 ;  /* 0x00007610041c7816 */ /* 0x001fe2000000001c */
[----:B------:R-:W-:Y:S06]  /*2b70*/  BRA `(.L_x_8331) ;  /* 0x00000000009c7947 */ /* 0x000fec0003800000 */
.L_x_8343:
        /* <DEDUP_REMOVED lines=14> */
.L_x_8357:
[----:B------:R-:W-:Y:S05]  /*2c60*/  BSYNC B0 ;  /* 0x0000000000007941 */ /* 0x000fea0003800000 */
.L_x_8356:
[----:B------:R-:W0:Y:S02]  /*2c70*/  F2I.S64.TRUNC R4, R4 ;  /* 0x0000000400047311 */ /* 0x000e24000020d900 */
[----:B0-----:R-:W-:Y:S01]  /*2c80*/  PRMT R28, R4, 0x7610, R28 ;  /* 0x00007610041c7816 */ /* 0x001fe2000000001c */
[----:B------:R-:W-:Y:S06]  /*2c90*/  BRA `(.L_x_8331) ;  /* 0x0000000000547947 */ /* 0x000fec0003800000 */
.L_x_8330:
        /* <DEDUP_REMOVED lines=16> */
.L_x_8358:
[----:B------:R-:W-:Y:S01]  /*2da0*/  PRMT R28, RZ, 0x7610, R28 ;  /* 0x00007610ff1c7816 */ /* 0x000fe2000000001c */
[----:B------:R-:W-:Y:S06]  /*2db0*/  BRA `(.L_x_8331) ;  /* 0x00000000000c7947 */ /* 0x000fec0003800000 */
.L_x_8355:
[----:B------:R0:W5:Y:S01]  /*2dc0*/  LDG.E.U8 R28, desc[UR36][R6.64] ;  /* 0x00000024061c7981 */ /* 0x000162000c1e1100 */
[----:B------:R-:W-:Y:S05]  /*2dd0*/  BRA `(.L_x_8331) ;  /* 0x0000000000047947 */ /* 0x000fea0003800000 */
.L_x_8354:
[----:B------:R1:W5:Y:S02]  /*2de0*/  LDG.E.U8 R28, desc[UR36][R6.64] ;  /* 0x00000024061c7981 */ /* 0x000364000c1e1100 */
.L_x_8331:
        /* <DEDUP_REMOVED lines=18> */
.L_x_8362:
[----:B------:R4:W5:Y:S01]  /*2f10*/  LDG.E.U8 R27, desc[UR36][R6.64] ;  /* 0x00000024061b7981 */ /* 0x000962000c1e1100 */
[----:B------:R-:W-:Y:S05]  /*2f20*/  BRA `(.L_x_8364) ;  /* 0x0000000c00647947 */ /* 0x000fea0003800000 */
.L_x_8361:
        /* <DEDUP_REMOVED lines=8> */
.L_x_8366:
[----:B------:R0:W5:Y:S01]  /*2fb0*/  LDG.E.U8 R27, desc[UR36][R6.64] ;  /* 0x00000024061b7981 */ /* 0x000162000c1e1100 */
[----:B------:R-:W-:Y:S05]  /*2fc0*/  BRA `(.L_x_8364) ;  /* 0x0000000c003c7947 */ /* 0x000fea0003800000 */
.L_x_8365:
[----:B------:R0:W5:Y:S01]  /*2fd0*/  LDG.E.U16 R27, desc[UR36][R6.64] ;  /* 0x00000024061b7981 */ /* 0x000162000c1e1500 */
[----:B------:R-:W-:Y:S05]  /*2fe0*/  BRA `(.L_x_8364) ;  /* 0x0000000c00347947 */ /* 0x000fea0003800000 */
.L_x_8360:
        /* <DEDUP_REMOVED lines=10> */
.L_x_8368:
[----:B------:R-:W2:Y:S02]  /*3090*/  LDG.E.U16 R4, desc[UR36][R6.64] ;  /* 0x0000002406047981 */ /* 0x000ea4000c1e1500 */
[----:B--2---:R-:W-:-:S06]  /*30a0*/  HADD2.F32 R4, -RZ, R4.H0_H0 ;  /* 0x20000004ff047230 */ /* 0x004fcc0000004100 */
[----:B------:R-:W0:Y:S02]  /*30b0*/  F2I.S64.TRUNC R4, R4 ;  /* 0x0000000400047311 */ /* 0x000e24000020d900 */
[----:B0-----:R-:W-:Y:S01]  /*30c0*/  PRMT R27, R4, 0x7610, R27 ;  /* 0x00007610041b7816 */ /* 0x001fe2000000001b */
[----:B------:R-:W-:Y:S06]  /*30d0*/  BRA `(.L_x_8364) ;  /* 0x0000000800f87947 */ /* 0x000fec0003800000 */
.L_x_8367:
        /* <DEDUP_REMOVED lines=10> */
.L_x_8370:
[----:B------:R-:W2:Y:S02]  /*3180*/  LDG.E.U16 R6, desc[UR36][R6.64] ;  /* 0x0000002406067981 */ /* 0x000ea4000c1e1500 */
[----:B--2---:R-:W-:-:S06]  /*3190*/  HADD2.F32 R4, -RZ, R6.H0_H0 ;  /* 0x20000006ff047230 */ /* 0x004fcc0000004100 */
[----:B------:R-:W0:Y:S02]  /*31a0*/  F2I.S64.TRUNC R4, R4 ;  /* 0x0000000400047311 */ /* 0x000e24000020d900 */
[----:B0-----:R-:W-:Y:S01]  /*31b0*/  PRMT R27, R4, 0x7610, R27 ;  /* 0x00007610041b7816 */ /* 0x001fe2000000001b */
[----:B------:R-:W-:Y:S06]  /*31c0*/  BRA `(.L_x_8364) ;  /* 0x0000000800bc7947 */ /* 0x000fec0003800000 */
.L_x_8369:
[----:B------:R-:W2:Y:S02]  /*31d0*/  LDG.E.64 R4, desc[UR36][R6.64] ;  /* 0x0000002406047981 */ /* 0x000ea4000c1e1b00 */
[----:B--2---:R-:W0:Y:S02]  /*31e0*/  F2I.S64.F64.TRUNC R4, R4 ;  /* 0x0000000400047311 */ /* 0x004e24000030d900 */
[----:B0-----:R-:W-:Y:S01]  /*31f0*/  PRMT R27, R4, 0x7610, R27 ;  /* 0x00007610041b7816 */ /* 0x001fe2000000001b */
[----:B------:R-:W-:Y:S06]  /*3200*/  BRA `(.L_x_8364) ;  /* 0x0000000800ac7947 */ /* 0x000fec0003800000 */
.L_x_8359:
        /* <DEDUP_REMOVED lines=12> */
.L_x_8373:
[----:B------:R-:W2:Y:S02]  /*32d0*/  LDG.E.64 R6, desc[UR36][R6.64] ;  /* 0x0000002406067981 */ /* 0x000ea4000c1e1b00 */
[----:B--2---:R-:W0:Y:S02]  /*32e0*/  F2I.S64.F64.TRUNC R4, R6 ;  /* 0x0000000600047311 */ /* 0x004e24000030d900 */
[----:B0-----:R-:W-:Y:S01]  /*32f0*/  PRMT R27, R4, 0x7610, R27 ;  /* 0x00007610041b7816 */ /* 0x001fe2000000001b */
[----:B------:R-:W-:Y:S06]  /*3300*/  BRA `(.L_x_8364) ;  /* 0x00000008006c7947 */ /* 0x000fec0003800000 */
.L_x_8372:
        /* <DEDUP_REMOVED lines=28> */
.L_x_8375:
        /* <DEDUP_REMOVED lines=15> */
.L_x_8374:
[----:B------:R-:W2:Y:S02]  /*35c0*/  LDG.E.U16 R4, desc[UR36][R6.64] ;  /* 0x0000002406047981 */ /* 0x000ea4000c1e1500 */
[----:B--2---:R-:W-:-:S06]  /*35d0*/  IMAD.U32 R4, R4, 0x10000, RZ ;  /* 0x0001000004047824 */ /* 0x004fcc00078e00ff */
[----:B------:R-:W0:Y:S02]  /*35e0*/  F2I.S64.TRUNC R4, R4 ;  /* 0x0000000400047311 */ /* 0x000e24000020d900 */
[----:B0-----:R-:W-:Y:S01]  /*35f0*/  PRMT R27, R4, 0x7610, R27 ;  /* 0x00007610041b7816 */ /* 0x001fe2000000001b */
[----:B------:R-:W-:Y:S06]  /*3600*/  BRA `(.L_x_8364) ;  /* 0x0000000400ac7947 */ /* 0x000fec0003800000 */
.L_x_8371:
        /* <DEDUP_REMOVED lines=10> */
.L_x_8378:
        /* <DEDUP_REMOVED lines=21> */
.L_x_8382:
[----:B------:R-:W-:Y:S05]  /*3800*/  BSYNC B1 ;  /* 0x0000000000017941 */ /* 0x000fea0003800000 */
.L_x_8381:
[----:B------:R-:W-:Y:S01]  /*3810*/  IMAD.SHL.U32 R3, R3, 0x100000, RZ ;  /* 0x0010000003037824 */ /* 0x000fe200078e00ff */
[----:B------:R-:W-:-:S04]  /*3820*/  LEA R5, R0, 0x3b800000, 0x17 ;  /* 0x3b80000000057811 */ /* 0x000fc800078eb8ff */
[----:B------:R-:W-:-:S07]  /*3830*/  LOP3.LUT R4, R5, R3, R6, 0xfe, !PT ;  /* 0x0000000305047212 */ /* 0x000fce00078efe06 */
.L_x_8380:
[----:B------:R-:W-:Y:S05]  /*3840*/  BSYNC B0 ;  /* 0x0000000000007941 */ /* 0x000fea0003800000 */
.L_x_8379:
[----:B------:R-:W0:Y:S02]  /*3850*/  F2I.S64.TRUNC R4, R4 ;  /* 0x0000000400047311 */ /* 0x000e24000020d900 */
[----:B0-----:R-:W-:Y:S01]  /*3860*/  PRMT R27, R4, 0x7610, R27 ;  /* 0x00007610041b7816 */ /* 0x001fe2000000001b */
[----:B------:R-:W-:Y:S06]  /*3870*/  BRA `(.L_x_8364) ;  /* 0x0000000400107947 */ /* 0x000fec0003800000 */
.L_x_8377:
        /* <DEDUP_REMOVED lines=21> */
.L_x_8386:
[----:B------:R-:W-:Y:S05]  /*39d0*/  BSYNC B1 ;  /* 0x0000000000017941 */ /* 0x000fea0003800000 */
.L_x_8385:
[----:B------:R-:W-:Y:S01]  /*39e0*/  IMAD.SHL.U32 R3, R3, 0x200000, RZ ;  /* 0x0020000003037824 */ /* 0x000fe200078e00ff */
[----:B------:R-:W-:-:S04]  /*39f0*/  LEA R5, R0, 0x37800000, 0x17 ;  /* 0x3780000000057811 */ /* 0x000fc800078eb8ff */
[----:B------:R-:W-:-:S07]  /*3a00*/  LOP3.LUT R4, R5, R3, R6, 0xfe, !PT ;  /* 0x0000000305047212 */ /* 0x000fce00078efe06 */
.L_x_8384:
[----:B------:R-:W-:Y:S05]  /*3a10*/  BSYNC B0 ;  /* 0x0000000000007941 */ /* 0x000fea0003800000 */
.L_x_8383:
[----:B------:R-:W0:Y:S02]  /*3a20*/  F2I.S64.TRUNC R4, R4 ;  /* 0x0000000400047311 */ /* 0x000e24000020d900 */
[----:B0-----:R-:W-:Y:S01]  /*3a30*/  PRMT R27, R4, 0x7610, R27 ;  /* 0x00007610041b7816 */ /* 0x001fe2000000001b */
[----:B------:R-:W-:Y:S06]  /*3a40*/  BRA `(.L_x_8364) ;  /* 0x00000000009c7947 */ /* 0x000fec0003800000 */
.L_x_8376:
        /* <DEDUP_REMOVED lines=14> */
.L_x_8390:
[----:B------:R-:W-:Y:S05]  /*3b30*/  BSYNC B0 ;  /* 0x0000000000007941 */ /* 0x000fea0003800000 */
.L_x_8389:
[----:B------:R-:W0:Y:S02]  /*3b40*/  F2I.S64.TRUNC R4, R4 ;  /* 0x0000000400047311 */ /* 0x000e24000020d900 */
[----:B0-----:R-:W-:Y:S01]  /*3b50*/  PRMT R27, R4, 0x7610, R27 ;  /* 0x00007610041b7816 */ /* 0x001fe2000000001b */
[----:B------:R-:W-:Y:S06]  /*3b60*/  BRA `(.L_x_8364) ;  /* 0x0000000000547947 */ /* 0x000fec0003800000 */
.L_x_8363:
        /* <DEDUP_REMOVED lines=16> */
.L_x_8391:
[----:B------:R-:W-:Y:S01]  /*3c70*/  PRMT R27, RZ, 0x7610, R27 ;  /* 0x00007610ff1b7816 */ /* 0x000fe2000000001b */
[----:B------:R-:W-:Y:S06]  /*3c80*/  BRA `(.L_x_8364) ;  /* 0x00000000000c7947 */ /* 0x000fec0003800000 */
.L_x_8388:
[----:B------:R1:W5:Y:S01]  /*3c90*/  LDG.E.U8 R27, desc[UR36][R6.64] ;  /* 0x00000024061b7981 */ /* 0x000362000c1e1100 */
[----:B------:R-:W-:Y:S05]  /*3ca0*/  BRA `(.L_x_8364) ;  /* 0x0000000000047947 */ /* 0x000fea0003800000 */
.L_x_8387:
[----:B------:R2:W5:Y:S02]  /*3cb0*/  LDG.E.U8 R27, desc[UR36][R6.64] ;  /* 0x00000024061b7981 */ /* 0x000564000c1e1100 */
.L_x_8364:
[----:B------:R-:W-:-:S07]  /*3cc0*/  VIADD R29, R29, 0x80 ;  /* 0x000000801d1d7836 */ /* 0x000fce0000000000 */
.L_x_8325:
[----:B------:R-:W-:Y:S05]  /*3cd0*/  BSYNC B6 ;  /* 0x0000000000067941 */ /* 0x000fea0003800000 */
.L_x_8324:
        /* <DEDUP_REMOVED lines=11> */
[----:B01234-:R-:W-:-:S05]  /*3d90*/  IMAD R7, R18, UR4, RZ ;  /* 0x0000000412077c24 */ /* 0x01ffca000f8e02ff */
[----:B------:R-:W-:-:S05]  /*3da0*/  IADD3 R6, P0, R7, R4, RZ ;  /* 0x0000000407067210 */ /* 0x000fca0007f1e0ff */
        /* <DEDUP_REMOVED lines=12> */
.L_x_8397:
[----:B------:R3:W5:Y:S01]  /*3e70*/  LDG.E.U8 R19, desc[UR36][R6.64] ;  /* 0x0000002406137981 */ /* 0x000762000c1e1100 */
[----:B------:R-:W-:Y:S05]  /*3e80*/  BRA `(.L_x_8399) ;  /* 0x0000000c00647947 */ /* 0x000fea0003800000 */
.L_x_8396:
        /* <DEDUP_REMOVED lines=8> */
.L_x_8401:
[----:B------:R0:W5:Y:S01]  /*3f10*/  LDG.E.U8 R19, desc[UR36][R6.64] ;  /* 0x0000002406137981 */ /* 0x000162000c1e1100 */
[----:B------:R-:W-:Y:S05]  /*3f20*/  BRA `(.L_x_8399) ;  /* 0x0000000c003c7947 */ /* 0x000fea0003800000 */
.L_x_8400:
[----:B------:R0:W5:Y:S01]  /*3f30*/  LDG.E.U16 R19, desc[UR36][R6.64] ;  /* 0x0000002406137981 */ /* 0x000162000c1e1500 */
[----:B------:R-:W-:Y:S05]  /*3f40*/  BRA `(.L_x_8399) ;  /* 0x0000000c00347947 */ /* 0x000fea0003800000 */
.L_x_8395:
        /* <DEDUP_REMOVED lines=10> */
.L_x_8403:
[----:B------:R-:W2:Y:S02]  /*3ff0*/  LDG.E.U16 R4, desc[UR36][R6.64] ;  /* 0x0000002406047981 */ /* 0x000ea4000c1e1500 */
[----:B--2---:R-:W-:-:S06]  /*4000*/  HADD2.F32 R4, -RZ, R4.H0_H0 ;  /* 0x20000004ff047230 */ /* 0x004fcc0000004100 */
[----:B------:R-:W0:Y:S02]  /*4010*/  F2I.S64.TRUNC R4, R4 ;  /* 0x0000000400047311 */ /* 0x000e24000020d900 */
[----:B0-----:R-:W-:Y:S01]  /*4020*/  PRMT R19, R4, 0x7610, R19 ;  /* 0x0000761004137816 */ /* 0x001fe20000000013 */
[----:B------:R-:W-:Y:S06]  /*4030*/  BRA `(.L_x_8399) ;  /* 0x0000000800f87947 */ /* 0x000fec0003800000 */
.L_x_8402:
        /* <DEDUP_REMOVED lines=10> */
.L_x_8405:
[----:B------:R-:W2:Y:S02]  /*40e0*/  LDG.E.U16 R6, desc[UR36][R6.64] ;  /* 0x0000002406067981 */ /* 0x000ea4000c1e1500 */
[----:B--2---:R-:W-:-:S06]  /*40f0*/  HADD2.F32 R4, -RZ, R6.H0_H0 ;  /* 0x20000006ff047230 */ /* 0x004fcc0000004100 */
[----:B------:R-:W0:Y:S02]  /*4100*/  F2I.S64.TRUNC R4, R4 ;  /* 0x0000000400047311 */ /* 0x000e24000020d900 */
[----:B0-----:R-:W-:Y:S01]  /*4110*/  PRMT R19, R4, 0x7610, R19 ;  /* 0x0000761004137816 */ /* 0x001fe20000000013 */
[----:B------:R-:W-:Y:S06]  /*4120*/  BRA `(.L_x_8399) ;  /* 0x0000000800bc7947 */ /* 0x000fec0003800000 */
.L_x_8404:
[----:B------:R-:W2:Y:S02]  /*4130*/  LDG.E.64 R4, desc[UR36][R6.64] ;  /* 0x0000002406047981 */ /* 0x000ea4000c1e1b00 */
[----:B--2---:R-:W0:Y:S02]  /*4140*/  F2I.S64.F64.TRUNC R4, R4 ;  /* 0x0000000400047311 */ /* 0x004e24000030d900 */
[----:B0-----:R-:W-:Y:S01]  /*4150*/  PRMT R19, R4, 0x7610, R19 ;  /* 0x0000761004137816 */ /* 0x001fe20000000013 */
[----:B------:R-:W-:Y:S06]  /*4160*/  BRA `(.L_x_8399) ;  /* 0x0000000800ac7947 */ /* 0x000fec0003800000 */
.L_x_8394:
        /* <DEDUP_REMOVED lines=12> */
.L_x_8408:
[----:B------:R-:W2:Y:S02]  /*4230*/  LDG.E.64 R6, desc[UR36][R6.64] ;  /* 0x0000002406067981 */ /* 0x000ea4000c1e1b00 */
[----:B--2---:R-:W0:Y:S02]  /*4240*/  F2I.S64.F64.TRUNC R4, R6 ;  /* 0x0000000600047311 */ /* 0x004e24000030d900 */
[----:B0-----:R-:W-:Y:S01]  /*4250*/  PRMT R19, R4, 0x7610, R19 ;  /* 0x0000761004137816 */ /* 0x001fe20000000013 */
[----:B------:R-:W-:Y:S06]  /*4260*/  BRA `(.L_x_8399) ;  /* 0x00000008006c7947 */ /* 0x000fec0003800000 */
.L_x_8407:
        /* <DEDUP_REMOVED lines=28> */
.L_x_8410:
        /* <DEDUP_REMOVED lines=15> */
.L_x_8409:
[----:B------:R-:W2:Y:S02]  /*4520*/  LDG.E.U16 R4, desc[UR36][R6.64] ;  /* 0x0000002406047981 */ /* 0x000ea4000c1e1500 */
[----:B--2---:R-:W-:-:S06]  /*4530*/  IMAD.U32 R4, R4, 0x10000, RZ ;  /* 0x0001000004047824 */ /* 0x004fcc00078e00ff */
[----:B------:R-:W0:Y:S02]  /*4540*/  F2I.S64.TRUNC R4, R4 ;  /* 0x0000000400047311 */ /* 0x000e24000020d900 */
[----:B0-----:R-:W-:Y:S01]  /*4550*/  PRMT R19, R4, 0x7610, R19 ;  /* 0x0000761004137816 */ /* 0x001fe20000000013 */
[----:B------:R-:W-:Y:S06]  /*4560*/  BRA `(.L_x_8399) ;  /* 0x0000000400ac7947 */ /* 0x000fec0003800000 */
.L_x_8406:
        /* <DEDUP_REMOVED lines=10> */
.L_x_8413:
        /* <DEDUP_REMOVED lines=21> */
.L_x_8417:
[----:B------:R-:W-:Y:S05]  /*4760*/  BSYNC B1 ;  /* 0x0000000000017941 */ /* 0x000fea0003800000 */
.L_x_8416:
[----:B------:R-:W-:Y:S01]  /*4770*/  IMAD.SHL.U32 R3, R3, 0x100000, RZ ;  /* 0x0010000003037824 */ /* 0x000fe200078e00ff */
[----:B------:R-:W-:-:S04]  /*4780*/  LEA R5, R0, 0x3b800000, 0x17 ;  /* 0x3b80000000057811 */ /* 0x000fc800078eb8ff */
[----:B------:R-:W-:-:S07]  /*4790*/  LOP3.LUT R4, R5, R3, R6, 0xfe, !PT ;  /* 0x0000000305047212 */ /* 0x000fce00078efe06 */
.L_x_8415:
[----:B------:R-:W-:Y:S05]  /*47a0*/  BSYNC B0 ;  /* 0x0000000000007941 */ /* 0x000fea0003800000 */
.L_x_8414:
[----:B------:R-:W0:Y:S02]  /*47b0*/  F2I.S64.TRUNC R4, R4 ;  /* 0x0000000400047311 */ /* 0x000e24000020d900 */
[----:B0-----:R-:W-:Y:S01]  /*47c0*/  PRMT R19, R4, 0x7610, R19 ;  /* 0x0000761004137816 */ /* 0x001fe20000000013 */
[----:B------:R-:W-:Y:S06]  /*47d0*/  BRA `(.L_x_8399) ;  /* 0x0000000400107947 */ /* 0x000fec0003800000 */
.L_x_8412:
        /* <DEDUP_REMOVED lines=21> */
.L_x_8421:
[----:B------:R-:W-:Y:S05]  /*4930*/  BSYNC B1 ;  /* 0x0000000000017941 */ /* 0x000fea0003800000 */
.L_x_8420:
[----:B------:R-:W-:Y:S01]  /*4940*/  IMAD.SHL.U32 R3, R3, 0x200000, RZ ;  /* 0x0020000003037824 */ /* 0x000fe200078e00ff */
[----:B------:R-:W-:-:S04]  /*4950*/  LEA R5, R0, 0x37800000, 0x17 ;  /* 0x3780000000057811 */ /* 0x000fc800078eb8ff */
[----:B------:R-:W-:-:S07]  /*4960*/  LOP3.LUT R4, R5, R3, R6, 0xfe, !PT ;  /* 0x0000000305047212 */ /* 0x000fce00078efe06 */
.L_x_8419:
[----:B------:R-:W-:Y:S05]  /*4970*/  BSYNC B0 ;  /* 0x0000000000007941 */ /* 0x000fea0003800000 */
.L_x_8418:
[----:B------:R-:W0:Y:S02]  /*4980*/  F2I.S64.TRUNC R4, R4 ;  /* 0x0000000400047311 */ /* 0x000e24000020d900 */
[----:B0-----:R-:W-:Y:S01]  /*4990*/  PRMT R19, R4, 0x7610, R19 ;  /* 0x0000761004137816 */ /* 0x001fe20000000013 */
[----:B------:R-:W-:Y:S06]  /*49a0*/  BRA `(.L_x_8399) ;  /* 0x00000000009c7947 */ /* 0x000fec0003800000 */
.L_x_8411:
        /* <DEDUP_REMOVED lines=14> */
.L_x_8425:
[----:B------:R-:W-:Y:S05]  /*4a90*/  BSYNC B0 ;  /* 0x0000000000007941 */ /* 0x000fea0003800000 */
.L_x_8424:
[----:B------:R-:W0:Y:S02]  /*4aa0*/  F2I.S64.TRUNC R4, R4 ;  /* 0x0000000400047311 */ /* 0x000e24000020d900 */
[----:B0-----:R-:W-:Y:S01]  /*4ab0*/  PRMT R19, R4, 0x7610, R19 ;  /* 0x0000761004137816 */ /* 0x001fe20000000013 */
[----:B------:R-:W-:Y:S06]  /*4ac0*/  BRA `(.L_x_8399) ;  /* 0x0000000000547947 */ /* 0x000fec0003800000 */
.L_x_8398:
        /* <DEDUP_REMOVED lines=16> */
.L_x_8426:
[----:B------:R-:W-:Y:S01]  /*4bd0*/  PRMT R19, RZ, 0x7610, R19 ;  /* 0x00007610ff137816 */ /* 0x000fe20000000013 */
[----:B------:R-:W-:Y:S06]  /*4be0*/  BRA `(.L_x_8399) ;  /* 0x00000000000c7947 */ /* 0x000fec0003800000 */
.L_x_8423:
[----:B------:R1:W5:Y:S01]  /*4bf0*/  LDG.E.U8 R19, desc[UR36][R6.64] ;  /* 0x0000002406137981 */ /* 0x000362000c1e1100 */
[----:B------:R-:W-:Y:S05]  /*4c00*/  BRA `(.L_x_8399) ;  /* 0x0000000000047947 */ /* 0x000fea0003800000 */
.L_x_8422:
[----:B------:R2:W5:Y:S02]  /*4c10*/  LDG.E.U8 R19, desc[UR36][R6.64] ;  /* 0x0000002406137981 */ /* 0x000564000c1e1100 */
.L_x_8399:
[----:B------:R-:W0:Y:S01]  /*4c20*/  LDC.U8 R3, c[0x0][0x235] ;  /* 0x00008d40ff037b82 */ /* 0x000e220000000000 */
[----:B------:R-:W-:Y:S02]  /*4c30*/  ULDC UR4, c[0x0][0x23c] ;  /* 0x00008f0000047ab9 */ /* 0x000fe40000000800 */
[----:B01234-:R-:W-:-:S05]  /*4c40*/  IMAD R7, R18, UR4, RZ ;  /* 0x0000000412077c24 */ /* 0x01ffca000f8e02ff */
[----:B------:R-:W0:Y:S01]  /*4c50*/  LDC.64 R4, c[0x0][0x228] ;  /* 0x00008a00ff047b82 */ /* 0x000e220000000a00 */
        /* <DEDUP_REMOVED lines=15> */
.L_x_8430:
[----:B------:R0:W5:Y:S01]  /*4d50*/  LDG.E.U8 R26, desc[UR36][R6.64] ;  /* 0x00000024061a7981 */ /* 0x000162000c1e1100 */
[----:B------:R-:W-:Y:S05]  /*4d60*/  BRA `(.L_x_8432) ;  /* 0x0000000c00647947 */ /* 0x000fea0003800000 */
.L_x_8429:
        /* <DEDUP_REMOVED lines=8> */
.L_x_8434:
[----:B------:R4:W5:Y:S01]  /*4df0*/  LDG.E.U8 R26, desc[UR36][R6.64] ;  /* 0x00000024061a7981 */ /* 0x000962000c1e1100 */
[----:B------:R-:W-:Y:S05]  /*4e00*/  BRA `(.L_x_8432) ;  /* 0x0000000c003c7947 */ /* 0x000fea0003800000 */
.L_x_8433:
[----:B------:R3:W5:Y:S01]  /*4e10*/  LDG.E.U16 R26, desc[UR36][R6.64] ;  /* 0x00000024061a7981 */ /* 0x000762000c1e1500 */
[----:B------:R-:W-:Y:S05]  /*4e20*/  BRA `(.L_x_8432) ;  /* 0x0000000c00347947 */ /* 0x000fea0003800000 */
.L_x_8428:
        /* <DEDUP_REMOVED lines=10> */
.L_x_8436:
[----:B------:R-:W2:Y:S02]  /*4ed0*/  LDG.E.U16 R4, desc[UR36][R6.64] ;  /* 0x0000002406047981 */ /* 0x000ea4000c1e1500 */
[----:B--2---:R-:W-:-:S06]  /*4ee0*/  HADD2.F32 R4, -RZ, R4.H0_H0 ;  /* 0x20000004ff047230 */ /* 0x004fcc0000004100 */
[----:B------:R-:W0:Y:S02]  /*4ef0*/  F2I.S64.TRUNC R4, R4 ;  /* 0x0000000400047311 */ /* 0x000e24000020d900 */
[----:B0-----:R-:W-:Y:S01]  /*4f00*/  PRMT R26, R4, 0x7610, R26 ;  /* 0x00007610041a7816 */ /* 0x001fe2000000001a */
[----:B------:R-:W-:Y:S06]  /*4f10*/  BRA `(.L_x_8432) ;  /* 0x0000000800f87947 */ /* 0x000fec0003800000 */
.L_x_8435:
        /* <DEDUP_REMOVED lines=10> */
.L_x_8438:
[----:B------:R-:W2:Y:S02]  /*4fc0*/  LDG.E.U16 R6, desc[UR36][R6.64] ;  /* 0x0000002406067981 */ /* 0x000ea4000c1e1500 */
[----:B--2---:R-:W-:-:S06]  /*4fd0*/  HADD2.F32 R4, -RZ, R6.H0_H0 ;  /* 0x20000006ff047230 */ /* 0x004fcc0000004100 */
[----:B------:R-:W0:Y:S02]  /*4fe0*/  F2I.S64.TRUNC R4, R4 ;  /* 0x0000000400047311 */ /* 0x000e24000020d900 */
[----:B0-----:R-:W-:Y:S01]  /*4ff0*/  PRMT R26, R4, 0x7610, R26 ;  /* 0x00007610041a7816 */ /* 0x001fe2000000001a */
[----:B------:R-:W-:Y:S06]  /*5000*/  BRA `(.L_x_8432) ;  /* 0x0000000800bc7947 */ /* 0x000fec0003800000 */
.L_x_8437:
[----:B------:R-:W2:Y:S02]  /*5010*/  LDG.E.64 R4, desc[UR36][R6.64] ;  /* 0x0000002406047981 */ /* 0x000ea4000c1e1b00 */
[----:B--2---:R-:W0:Y:S02]  /*5020*/  F2I.S64.F64.TRUNC R4, R4 ;  /* 0x0000000400047311 */ /* 0x004e24000030d900 */
[----:B0-----:R-:W-:Y:S01]  /*5030*/  PRMT R26, R4, 0x7610, R26 ;  /* 0x00007610041a7816 */ /* 0x001fe2000000001a */
[----:B------:R-:W-:Y:S06]  /*5040*/  BRA `(.L_x_8432) ;  /* 0x0000000800ac7947 */ /* 0x000fec0003800000 */
.L_x_8427:
        /* <DEDUP_REMOVED lines=12> */
.L_x_8441:
[----:B------:R-:W2:Y:S02]  /*5110*/  LDG.E.64 R6, desc[UR36][R6.64] ;  /* 0x0000002406067981 */ /* 0x000ea4000c1e1b00 */
[----:B--2---:R-:W0:Y:S02]  /*5120*/  F2I.S64.F64.TRUNC R4, R6 ;  /* 0x0000000600047311 */ /* 0x004e24000030d900 */
[----:B0-----:R-:W-:Y:S01]  /*5130*/  PRMT R26, R4, 0x7610, R26 ;  /* 0x00007610041a7816 */ /* 0x001fe2000000001a */
[----:B------:R-:W-:Y:S06]  /*5140*/  BRA `(.L_x_8432) ;  /* 0x00000008006c7947 */ /* 0x000fec0003800000 */
.L_x_8440:
        /* <DEDUP_REMOVED lines=28> */
.L_x_8443:
        /* <DEDUP_REMOVED lines=15> */
.L_x_8442:
[----:B------:R-:W2:Y:S02]  /*5400*/  LDG.E.U16 R4, desc[UR36][R6.64] ;  /* 0x0000002406047981 */ /* 0x000ea4000c1e1500 */
[----:B--2---:R-:W-:-:S06]  /*5410*/  IMAD.U32 R4, R4, 0x10000, RZ ;  /* 0x0001000004047824 */ /* 0x004fcc00078e00ff */
[----:B------:R-:W0:Y:S02]  /*5420*/  F2I.S64.TRUNC R4, R4 ;  /* 0x0000000400047311 */ /* 0x000e24000020d900 */
[----:B0-----:R-:W-:Y:S01]  /*5430*/  PRMT R26, R4, 0x7610, R26 ;  /* 0x00007610041a7816 */ /* 0x001fe2000000001a */
[----:B------:R-:W-:Y:S06]  /*5440*/  BRA `(.L_x_8432) ;  /* 0x0000000400ac7947 */ /* 0x000fec0003800000 */
.L_x_8439:
        /* <DEDUP_REMOVED lines=10> */
.L_x_8446:
        /* <DEDUP_REMOVED lines=21> */
.L_x_8450:
[----:B------:R-:W-:Y:S05]  /*5640*/  BSYNC B1 ;  /* 0x0000000000017941 */ /* 0x000fea0003800000 */
.L_x_8449:
[----:B------:R-:W-:Y:S01]  /*5650*/  IMAD.SHL.U32 R3, R3, 0x100000, RZ ;  /* 0x0010000003037824 */ /* 0x000fe200078e00ff */
[----:B------:R-:W-:-:S04]  /*5660*/  LEA R5, R0, 0x3b800000, 0x17 ;  /* 0x3b80000000057811 */ /* 0x000fc800078eb8ff */
[----:B------:R-:W-:-:S07]  /*5670*/  LOP3.LUT R4, R5, R3, R6, 0xfe, !PT ;  /* 0x0000000305047212 */ /* 0x000fce00078efe06 */
.L_x_8448:
[----:B------:R-:W-:Y:S05]  /*5680*/  BSYNC B0 ;  /* 0x0000000000007941 */ /* 0x000fea0003800000 */
.L_x_8447:
[----:B------:R-:W0:Y:S02]  /*5690*/  F2I.S64.TRUNC R4, R4 ;  /* 0x0000000400047311 */ /* 0x000e24000020d900 */
[----:B0-----:R-:W-:Y:S01]  /*56a0*/  PRMT R26, R4, 0x7610, R26 ;  /* 0x00007610041a7816 */ /* 0x001fe2000000001a */
[----:B------:R-:W-:Y:S06]  /*56b0*/  BRA `(.L_x_8432) ;  /* 0x0000000400107947 */ /* 0x000fec0003800000 */
.L_x_8445:
        /* <DEDUP_REMOVED lines=21> */
.L_x_8454:
[----:B------:R-:W-:Y:S05]  /*5810*/  BSYNC B1 ;  /* 0x0000000000017941 */ /* 0x000fea0003800000 */
.L_x_8453:
[----:B------:R-:W-:Y:S01]  /*5820*/  IMAD.SHL.U32 R3, R3, 0x200000, RZ ;  /* 0x0020000003037824 */ /* 0x000fe200078e00ff */
[----:B------:R-:W-:-:S04]  /*5830*/  LEA R5, R0, 0x37800000, 0x17 ;  /* 0x3780000000057811 */ /* 0x000fc800078eb8ff */
[----:B------:R-:W-:-:S07]  /*5840*/  LOP3.LUT R4, R5, R3, R6, 0xfe, !PT ;  /* 0x0000000305047212 */ /* 0x000fce00078efe06 */
.L_x_8452:
[----:B------:R-:W-:Y:S05]  /*5850*/  BSYNC B0 ;  /* 0x0000000000007941 */ /* 0x000fea0003800000 */
.L_x_8451:
[----:B------:R-:W0:Y:S02]  /*5860*/  F2I.S64.TRUNC R4, R4 ;  /* 0x0000000400047311 */ /* 0x000e24000020d900 */
[----:B0-----:R-:W-:Y:S01]  /*5870*/  PRMT R26, R4, 0x7610, R26 ;  /* 0x00007610041a7816 */ /* 0x001fe2000000001a */
[----:B------:R-:W-:Y:S06]  /*5880*/  BRA `(.L_x_8432) ;  /* 0x00000000009c7947 */ /* 0x000fec0003800000 */
.L_x_8444:
        /* <DEDUP_REMOVED lines=14> */
.L_x_8458:
[----:B------:R-:W-:Y:S05]  /*5970*/  BSYNC B0 ;  /* 0x0000000000007941 */ /* 0x000fea0003800000 */
.L_x_8457:
[----:B------:R-:W0:Y:S02]  /*5980*/  F2I.S64.TRUNC R4, R4 ;  /* 0x0000000400047311 */ /* 0x000e24000020d900 */
[----:B0-----:R-:W-:Y:S01]  /*5990*/  PRMT R26, R4, 0x7610, R26 ;  /* 0x00007610041a7816 */ /* 0x001fe2000000001a */
[----:B------:R-:W-:Y:S06]  /*59a0*/  BRA `(.L_x_8432) ;  /* 0x0000000000547947 */ /* 0x000fec0003800000 */
.L_x_8431:
        /* <DEDUP_REMOVED lines=16> */
.L_x_8459:
[----:B------:R-:W-:Y:S01]  /*5ab0*/  PRMT R26, RZ, 0x7610, R26 ;  /* 0x00007610ff1a7816 */ /* 0x000fe2000000001a */
[----:B------:R-:W-:Y:S06]  /*5ac0*/  BRA `(.L_x_8432) ;  /* 0x00000000000c7947 */ /* 0x000fec0003800000 */
.L_x_8456:
[----:B------:R1:W5:Y:S01]  /*5ad0*/  LDG.E.U8 R26, desc[UR36][R6.64] ;  /* 0x00000024061a7981 */ /* 0x000362000c1e1100 */
[----:B------:R-:W-:Y:S05]  /*5ae0*/  BRA `(.L_x_8432) ;  /* 0x0000000000047947 */ /* 0x000fea0003800000 */
.L_x_8455:
[----:B------:R2:W5:Y:S02]  /*5af0*/  LDG.E.U8 R26, desc[UR36][R6.64] ;  /* 0x00000024061a7981 */ /* 0x000564000c1e1100 */
.L_x_8432:
[----:B------:R-:W-:-:S07]  /*5b00*/  VIADD R29, R29, 0x80 ;  /* 0x000000801d1d7836 */ /* 0x000fce0000000000 */
.L_x_8393:
[----:B------:R-:W-:Y:S05]  /*5b10*/  BSYNC B6 ;  /* 0x0000000000067941 */ /* 0x000fea0003800000 */
.L_x_8392:
        /* <DEDUP_REMOVED lines=23> */
.L_x_8465:
[----:B------:R0:W5:Y:S01]  /*5c90*/  LDG.E.U8 R24, desc[UR36][R6.64] ;  /* 0x0000002406187981 */ /* 0x000162000c1e1100 */
[----:B------:R-:W-:Y:S05]  /*5ca0*/  BRA `(.L_x_8467) ;  /* 0x0000000c00647947 */ /* 0x000fea0003800000 */
.L_x_8464:
        /* <DEDUP_REMOVED lines=8> */
.L_x_8469:
[----:B------:R3:W5:Y:S01]  /*5d30*/  LDG.E.U8 R24, desc[UR36][R6.64] ;  /* 0x0000002406187981 */ /* 0x000762000c1e1100 */
[----:B------:R-:W-:Y:S05]  /*5d40*/  BRA `(.L_x_8467) ;  /* 0x0000000c003c7947 */ /* 0x000fea0003800000 */
.L_x_8468:
[----:B------:R2:W5:Y:S01]  /*5d50*/  LDG.E.U16 R24, desc[UR36][R6.64] ;  /* 0x0000002406187981 */ /* 0x000562000c1e1500 */
[----:B------:R-:W-:Y:S05]  /*5d60*/  BRA `(.L_x_8467) ;  /* 0x0000000c00347947 */ /* 0x000fea0003800000 */
.L_x_8463:
        /* <DEDUP_REMOVED lines=10> */
.L_x_8471:
[----:B------:R-:W2:Y:S02]  /*5e10*/  LDG.E.U16 R4, desc[UR36][R6.64] ;  /* 0x0000002406047981 */ /* 0x000ea4000c1e1500 */
[----:B--2---:R-:W-:-:S06]  /*5e20*/  HADD2.F32 R4, -RZ, R4.H0_H0 ;  /* 0x20000004ff047230 */ /* 0x004fcc0000004100 */
[----:B------:R-:W0:Y:S02]  /*5e30*/  F2I.S64.TRUNC R4, R4 ;  /* 0x0000000400047311 */ /* 0x000e24000020d900 */
[----:B0-----:R-:W-:Y:S01]  /*5e40*/  PRMT R24, R4, 0x7610, R24 ;  /* 0x0000761004187816 */ /* 0x001fe20000000018 */
[----:B------:R-:W-:Y:S06]  /*5e50*/  BRA `(.L_x_8467) ;  /* 0x0000000800f87947 */ /* 0x000fec0003800000 */
.L_x_8470:
        /* <DEDUP_REMOVED lines=10> */
.L_x_8473:
[----:B------:R-:W2:Y:S02]  /*5f00*/  LDG.E.U16 R6, desc[UR36][R6.64] ;  /* 0x0000002406067981 */ /* 0x000ea4000c1e1500 */
[----:B--2---:R-:W-:-:S06]  /*5f10*/  HADD2.F32 R4, -RZ, R6.H0_H0 ;  /* 0x20000006ff047230 */ /* 0x004fcc0000004100 */
[----:B------:R-:W0:Y:S02]  /*5f20*/  F2I.S64.TRUNC R4, R4 ;  /* 0x0000000400047311 */ /* 0x000e24000020d900 */
[----:B0-----:R-:W-:Y:S01]  /*5f30*/  PRMT R24, R4, 0x7610, R24 ;  /* 0x0000761004187816 */ /* 0x001fe20000000018 */
[----:B------:R-:W-:Y:S06]  /*5f40*/  BRA `(.L_x_8467) ;  /* 0x0000000800bc7947 */ /* 0x000fec0003800000 */
.L_x_8472:
[----:B------:R-:W2:Y:S02]  /*5f50*/  LDG.E.64 R4, desc[UR36][R6.64] ;  /* 0x0000002406047981 */ /* 0x000ea4000c1e1b00 */
[----:B--2---:R-:W0:Y:S02]  /*5f60*/  F2I.S64.F64.TRUNC R4, R4 ;  /* 0x0000000400047311 */ /* 0x004e24000030d900 */
[----:B0-----:R-:W-:Y:S01]  /*5f70*/  PRMT R24, R4, 0x7610, R24 ;  /* 0x0000761004187816 */ /* 0x001fe20000000018 */
[----:B------:R-:W-:Y:S06]  /*5f80*/  BRA `(.L_x_8467) ;  /* 0x0000000800ac7947 */ /* 0x000fec0003800000 */
.L_x_8462:
        /* <DEDUP_REMOVED lines=12> */
.L_x_8476:
[----:B------:R-:W2:Y:S02]  /*6050*/  LDG.E.64 R6, desc[UR36][R6.64] ;  /* 0x0000002406067981 */ /* 0x000ea4000c1e1b00 */
[----:B--2---:R-:W0:Y:S02]  /*6060*/  F2I.S64.F64.TRUNC R4, R6 ;  /* 0x0000000600047311 */ /* 0x004e24000030d900 */
[----:B0-----:R-:W-:Y:S01]  /*6070*/  PRMT R24, R4, 0x7610, R24 ;  /* 0x0000761004187816 */ /* 0x001fe20000000018 */
[----:B------:R-:W-:Y:S06]  /*6080*/  BRA `(.L_x_8467) ;  /* 0x00000008006c7947 */ /* 0x000fec0003800000 */
.L_x_8475:
        /* <DEDUP_REMOVED lines=28> */
.L_x_8478:
        /* <DEDUP_REMOVED lines=15> */
.L_x_8477:
[----:B------:R-:W2:Y:S02]  /*6340*/  LDG.E.U16 R4, desc[UR36][R6.64] ;  /* 0x0000002406047981 */ /* 0x000ea4000c1e1500 */
[----:B--2---:R-:W-:-:S06]  /*6350*/  IMAD.U32 R4, R4, 0x10000, RZ ;  /* 0x0001000004047824 */ /* 0x004fcc00078e00ff */
[----:B------:R-:W0:Y:S02]  /*6360*/  F2I.S64.TRUNC R4, R4 ;  /* 0x0000000400047311 */ /* 0x000e24000020d900 */
[----:B0-----:R-:W-:Y:S01]  /*6370*/  PRMT R24, R4, 0x7610, R24 ;  /* 0x0000761004187816 */ /* 0x001fe20000000018 */
[----:B------:R-:W-:Y:S06]  /*6380*/  BRA `(.L_x_8467) ;  /* 0x0000000400ac7947 */ /* 0x000fec0003800000 */
.L_x_8474:
        /* <DEDUP_REMOVED lines=10> */
.L_x_8481:
        /* <DEDUP_REMOVED lines=21> */
.L_x_8485:
[----:B------:R-:W-:Y:S05]  /*6580*/  BSYNC B1 ;  /* 0x0000000000017941 */ /* 0x000fea0003800000 */
.L_x_8484:
[----:B------:R-:W-:Y:S01]  /*6590*/  IMAD.SHL.U32 R3, R3, 0x100000, RZ ;  /* 0x0010000003037824 */ /* 0x000fe200078e00ff */
[----:B------:R-:W-:-:S04]  /*65a0*/  LEA R5, R0, 0x3b800000, 0x17 ;  /* 0x3b80000000057811 */ /* 0x000fc800078eb8ff */
[----:B------:R-:W-:-:S07]  /*65b0*/  LOP3.LUT R4, R5, R3, R6, 0xfe, !PT ;  /* 0x0000000305047212 */ /* 0x000fce00078efe06 */
.L_x_8483:
[----:B------:R-:W-:Y:S05]  /*65c0*/  BSYNC B0 ;  /* 0x0000000000007941 */ /* 0x000fea0003800000 */
.L_x_8482:
[----:B------:R-:W0:Y:S02]  /*65d0*/  F2I.S64.TRUNC R4, R4 ;  /* 0x0000000400047311 */ /* 0x000e24000020d900 */
[----:B0-----:R-:W-:Y:S01]  /*65e0*/  PRMT R24, R4, 0x7610, R24 ;  /* 0x0000761004187816 */ /* 0x001fe20000000018 */
[----:B------:R-:W-:Y:S06]  /*65f0*/  BRA `(.L_x_8467) ;  /* 0x0000000400107947 */ /* 0x000fec0003800000 */
.L_x_8480:
        /* <DEDUP_REMOVED lines=21> */
.L_x_8489:
[----:B------:R-:W-:Y:S05]  /*6750*/  BSYNC B1 ;  /* 0x0000000000017941 */ /* 0x000fea0003800000 */
.L_x_8488:
[----:B------:R-:W-:Y:S01]  /*6760*/  IMAD.SHL.U32 R3, R3, 0x200000, RZ ;  /* 0x0020000003037824 */ /* 0x000fe200078e00ff */
[----:B------:R-:W-:-:S04]  /*6770*/  LEA R5, R0, 0x37800000, 0x17 ;  /* 0x3780000000057811 */ /* 0x000fc800078eb8ff */
[----:B------:R-:W-:-:S07]  /*6780*/  LOP3.LUT R4, R5, R3, R6, 0xfe, !PT ;  /* 0x0000000305047212 */ /* 0x000fce00078efe06 */
.L_x_8487:
[----:B------:R-:W-:Y:S05]  /*6790*/  BSYNC B0 ;  /* 0x0000000000007941 */ /* 0x000fea0003800000 */
.L_x_8486:
[----:B------:R-:W0:Y:S02]  /*67a0*/  F2I.S64.TRUNC R4, R4 ;  /* 0x0000000400047311 */ /* 0x000e24000020d900 */
[----:B0-----:R-:W-:Y:S01]  /*67b0*/  PRMT R24, R4, 0x7610, R24 ;  /* 0x0000761004187816 */ /* 0x001fe20000000018 */
[----:B------:R-:W-:Y:S06]  /*67c0*/  BRA `(.L_x_8467) ;  /* 0x00000000009c7947 */ /* 0x000fec0003800000 */
.L_x_8479:
        /* <DEDUP_REMOVED lines=14> */
.L_x_8493:
[----:B------:R-:W-:Y:S05]  /*68b0*/  BSYNC B0 ;  /* 0x0000000000007941 */ /* 0x000fea0003800000 */
.L_x_8492:
[----:B------:R-:W0:Y:S02]  /*68c0*/  F2I.S64.TRUNC R4, R4 ;  /* 0x0000000400047311 */ /* 0x000e24000020d900 */
[----:B0-----:R-:W-:Y:S01]  /*68d0*/  PRMT R24, R4, 0x7610, R24 ;  /* 0x0000761004187816 */ /* 0x001fe20000000018 */
[----:B------:R-:W-:Y:S06]  /*68e0*/  BRA `(.L_x_8467) ;  /* 0x0000000000547947 */ /* 0x000fec0003800000 */
.L_x_8466:
        /* <DEDUP_REMOVED lines=16> */
.L_x_8494:
[----:B------:R-:W-:Y:S01]  /*69f0*/  PRMT R24, RZ, 0x7610, R24 ;  /* 0x00007610ff187816 */ /* 0x000fe20000000018 */
[----:B------:R-:W-:Y:S06]  /*6a00*/  BRA `(.L_x_8467) ;  /* 0x00000000000c7947 */ /* 0x000fec0003800000 */
.L_x_8491:
[----:B------:R0:W5:Y:S01]  /*6a10*/  LDG.E.U8 R24, desc[UR36][R6.64] ;  /* 0x0000002406187981 */ /* 0x000162000c1e1100 */
[----:B------:R-:W-:Y:S05]  /*6a20*/  BRA `(.L_x_8467) ;  /* 0x0000000000047947 */ /* 0x000fea0003800000 */
.L_x_8490:
[----:B------:R0:W5:Y:S02]  /*6a30*/  LDG.E.U8 R24, desc[UR36][R6.64] ;  /* 0x0000002406187981 */ /* 0x000164000c1e1100 */
.L_x_8467:
        /* <DEDUP_REMOVED lines=19> */
.L_x_8498:
[----:B------:R0:W5:Y:S01]  /*6b70*/  LDG.E.U8 R17, desc[UR36][R6.64] ;  /* 0x0000002406117981 */ /* 0x000162000c1e1100 */
[----:B------:R-:W-:Y:S05]  /*6b80*/  BRA `(.L_x_8461) ;  /* 0x0000000c00607947 */ /* 0x000fea0003800000 */
.L_x_8497:
        /* <DEDUP_REMOVED lines=8> */
.L_x_8501:
[----:B------:R0:W5:Y:S01]  /*6c10*/  LDG.E.U8 R17, desc[UR36][R6.64] ;  /* 0x0000002406117981 */ /* 0x000162000c1e1100 */
[----:B------:R-:W-:Y:S05]  /*6c20*/  BRA `(.L_x_8461) ;  /* 0x0000000c00387947 */ /* 0x000fea0003800000 */
.L_x_8500:
[----:B------:R0:W5:Y:S01]  /*6c30*/  LDG.E.U16 R17, desc[UR36][R6.64] ;  /* 0x0000002406117981 */ /* 0x000162000c1e1500 */
[----:B------:R-:W-:Y:S05]  /*6c40*/  BRA `(.L_x_8461) ;  /* 0x0000000c00307947 */ /* 0x000fea0003800000 */
.L_x_8496:
        /* <DEDUP_REMOVED lines=10> */
.L_x_8503:
[----:B------:R-:W2:Y:S02]  /*6cf0*/  LDG.E.U16 R4, desc[UR36][R6.64] ;  /* 0x0000002406047981 */ /* 0x000ea4000c1e1500 */
[----:B--2---:R-:W-:-:S06]  /*6d00*/  HADD2.F32 R4, -RZ, R4.H0_H0 ;  /* 0x20000004ff047230 */ /* 0x004fcc0000004100 */
[----:B------:R-:W0:Y:S02]  /*6d10*/  F2I.S64.TRUNC R4, R4 ;  /* 0x0000000400047311 */ /* 0x000e24000020d900 */
[----:B0-----:R-:W-:Y:S01]  /*6d20*/  PRMT R17, R4, 0x7610, R17 ;  /* 0x0000761004117816 */ /* 0x001fe20000000011 */
[----:B------:R-:W-:Y:S06]  /*6d30*/  BRA `(.L_x_8461) ;  /* 0x0000000800f47947 */ /* 0x000fec0003800000 */
.L_x_8502:
        /* <DEDUP_REMOVED lines=10> */
.L_x_8505:
[----:B------:R-:W2:Y:S02]  /*6de0*/  LDG.E.U16 R6, desc[UR36][R6.64] ;  /* 0x0000002406067981 */ /* 0x000ea4000c1e1500 */
[----:B--2---:R-:W-:-:S06]  /*6df0*/  HADD2.F32 R4, -RZ, R6.H0_H0 ;  /* 0x20000006ff047230 */ /* 0x004fcc0000004100 */
[----:B------:R-:W0:Y:S02]  /*6e00*/  F2I.S64.TRUNC R4, R4 ;  /* 0x0000000400047311 */ /* 0x000e24000020d900 */
[----:B0-----:R-:W-:Y:S01]  /*6e10*/  PRMT R17, R4, 0x7610, R17 ;  /* 0x0000761004117816 */ /* 0x001fe20000000011 */
[----:B------:R-:W-:Y:S06]  /*6e20*/  BRA `(.L_x_8461) ;  /* 0x0000000800b87947 */ /* 0x000fec0003800000 */
.L_x_8504:
[----:B------:R-:W2:Y:S02]  /*6e30*/  LDG.E.64 R4, desc[UR36][R6.64] ;  /* 0x0000002406047981 */ /* 0x000ea4000c1e1b00 */
[----:B--2---:R-:W0:Y:S02]  /*6e40*/  F2I.S64.F64.TRUNC R4, R4 ;  /* 0x0000000400047311 */ /* 0x004e24000030d900 */
[----:B0-----:R-:W-:Y:S01]  /*6e50*/  PRMT R17, R4, 0x7610, R17 ;  /* 0x0000761004117816 */ /* 0x001fe20000000011 */
[----:B------:R-:W-:Y:S06]  /*6e60*/  BRA `(.L_x_8461) ;  /* 0x0000000800a87947 */ /* 0x000fec0003800000 */
.L_x_8495:
        /* <DEDUP_REMOVED lines=12> */
.L_x_8508:
[----:B------:R-:W2:Y:S02]  /*6f30*/  LDG.E.64 R6, desc[UR36][R6.64] ;  /* 0x0000002406067981 */ /* 0x000ea4000c1e1b00 */
[----:B--2---:R-:W0:Y:S02]  /*6f40*/  F2I.S64.F64.TRUNC R4, R6 ;  /* 0x0000000600047311 */ /* 0x004e24000030d900 */
[----:B0-----:R-:W-:Y:S01]  /*6f50*/  PRMT R17, R4, 0x7610, R17 ;  /* 0x0000761004117816 */ /* 0x001fe20000000011 */
[----:B------:R-:W-:Y:S06]  /*6f60*/  BRA `(.L_x_8461) ;  /* 0x0000000800687947 */ /* 0x000fec0003800000 */
.L_x_8507:
        /* <DEDUP_REMOVED lines=28> */
.L_x_8510:
        /* <DEDUP_REMOVED lines=15> */
.L_x_8509:
[----:B------:R-:W2:Y:S02]  /*7220*/  LDG.E.U16 R4, desc[UR36][R6.64] ;  /* 0x0000002406047981 */ /* 0x000ea4000c1e1500 */
[----:B--2---:R-:W-:-:S06]  /*7230*/  IMAD.U32 R4, R4, 0x10000, RZ ;  /* 0x0001000004047824 */ /* 0x004fcc00078e00ff */
[----:B------:R-:W0:Y:S02]  /*7240*/  F2I.S64.TRUNC R4, R4 ;  /* 0x0000000400047311 */ /* 0x000e24000020d900 */
[----:B0-----:R-:W-:Y:S01]  /*7250*/  PRMT R17, R4, 0x7610, R17 ;  /* 0x0000761004117816 */ /* 0x001fe20000000011 */
[----:B------:R-:W-:Y:S06]  /*7260*/  BRA `(.L_x_8461) ;  /* 0x0000000400a87947 */ /* 0x000fec0003800000 */
.L_x_8506:
        /* <DEDUP_REMOVED lines=10> */
.L_x_8513:
        /* <DEDUP_REMOVED lines=21> */
.L_x_8517:
[----:B------:R-:W-:Y:S05]  /*7460*/  BSYNC B1 ;  /* 0x0000000000017941 */ /* 0x000fea0003800000 */
.L_x_8516:
[----:B------:R-:W-:Y:S01]  /*7470*/  IMAD.SHL.U32 R3, R3, 0x100000, RZ ;  /* 0x0010000003037824 */ /* 0x000fe200078e00ff */
[----:B------:R-:W-:-:S04]  /*7480*/  LEA R5, R0, 0x3b800000, 0x17 ;  /* 0x3b80000000057811 */ /* 0x000fc800078eb8ff */
[----:B------:R-:W-:-:S07]  /*7490*/  LOP3.LUT R4, R5, R3, R6, 0xfe, !PT ;  /* 0x0000000305047212 */ /* 0x000fce00078efe06 */
.L_x_8515:
[----:B------:R-:W-:Y:S05]  /*74a0*/  BSYNC B0 ;  /* 0x0000000000007941 */ /* 0x000fea0003800000 */
.L_x_8514:
[----:B------:R-:W0:Y:S02]  /*74b0*/  F2I.S64.TRUNC R4, R4 ;  /* 0x0000000400047311 */ /* 0x000e24000020d900 */
[----:B0-----:R-:W-:Y:S01]  /*74c0*/  PRMT R17, R4, 0x7610, R17 ;  /* 0x0000761004117816 */ /* 0x001fe20000000011 */
[----:B------:R-:W-:Y:S06]  /*74d0*/  BRA `(.L_x_8461) ;  /* 0x00000004000c7947 */ /* 0x000fec0003800000 */
.L_x_8512:
        /* <DEDUP_REMOVED lines=21> */
.L_x_8521:
[----:B------:R-:W-:Y:S05]  /*7630*/  BSYNC B1 ;  /* 0x0000000000017941 */ /* 0x000fea0003800000 */
.L_x_8520:
[----:B------:R-:W-:Y:S01]  /*7640*/  IMAD.SHL.U32 R3, R3, 0x200000, RZ ;  /* 0x0020000003037824 */ /* 0x000fe200078e00ff */
[----:B------:R-:W-:-:S04]  /*7650*/  LEA R5, R0, 0x37800000, 0x17 ;  /* 0x3780000000057811 */ /* 0x000fc800078eb8ff */
[----:B------:R-:W-:-:S07]  /*7660*/  LOP3.LUT R4, R5, R3, R6, 0xfe, !PT ;  /* 0x0000000305047212 */ /* 0x000fce00078efe06 */
.L_x_8519:
[----:B------:R-:W-:Y:S05]  /*7670*/  BSYNC B0 ;  /* 0x0000000000007941 */ /* 0x000fea0003800000 */
.L_x_8518:
[----:B------:R-:W0:Y:S02]  /*7680*/  F2I.S64.TRUNC R4, R4 ;  /* 0x0000000400047311 */ /* 0x000e24000020d900 */
[----:B0-----:R-:W-:Y:S01]  /*7690*/  PRMT R17, R4, 0x7610, R17 ;  /* 0x0000761004117816 */ /* 0x001fe20000000011 */
[----:B------:R-:W-:Y:S06]  /*76a0*/  BRA `(.L_x_8461) ;  /* 0x0000000000987947 */ /* 0x000fec0003800000 */
.L_x_8511:
        /* <DEDUP_REMOVED lines=14> */
.L_x_8525:
[----:B------:R-:W-:Y:S05]  /*7790*/  BSYNC B0 ;  /* 0x0000000000007941 */ /* 0x000fea0003800000 */
.L_x_8524:
[----:B------:R-:W0:Y:S02]  /*77a0*/  F2I.S64.TRUNC R4, R4 ;  /* 0x0000000400047311 */ /* 0x000e24000020d900 */
[----:B0-----:R-:W-:Y:S01]  /*77b0*/  PRMT R17, R4, 0x7610, R17 ;  /* 0x0000761004117816 */ /* 0x001fe20000000011 */
[----:B------:R-:W-:Y:S06]  /*77c0*/  BRA `(.L_x_8461) ;  /* 0x0000000000507947 */ /* 0x000fec0003800000 */
.L_x_8499:
        /* <DEDUP_REMOVED lines=16> */
.L_x_8526:
[----:B------:R-:W-:Y:S05]  /*78d0*/  BRA `(.L_x_8461) ;  /* 0x00000000000c7947 */ /* 0x000fea0003800000 */
.L_x_8523:
[----:B------:R0:W5:Y:S01]  /*78e0*/  LDG.E.U8 R17, desc[UR36][R6.64] ;  /* 0x0000002406117981 */ /* 0x000162000c1e1100 */
[----:B------:R-:W-:Y:S05]  /*78f0*/  BRA `(.L_x_8461) ;  /* 0x0000000000047947 */ /* 0x000fea0003800000 */
.L_x_8522:
[----:B------:R0:W5:Y:S02]  /*7900*/  LDG.E.U8 R17, desc[UR36][R6.64] ;  /* 0x0000002406117981 */ /* 0x000164000c1e1100 */
.L_x_8461:
[----:B------:R-:W-:Y:S05]  /*7910*/  BSYNC B6 ;  /* 0x0000000000067941 */ /* 0x000fea0003800000 */
.L_x_8460:
[----:B------:R-:W1:Y:S01]  /*7920*/  S2R R23, SR_TID.X ;  /* 0x0000000000177919 */ /* 0x000e620000002100 */
[----:B------:R-:W0:Y:S01]  /*7930*/  LDC.U8 R18, c[0x0][0x240] ;  /* 0x00009000ff127b82 */ /* 0x000e220000000000 */
[----:B------:R-:W-:Y:S01]  /*7940*/  BSSY B6, `(.L_x_8527) ;  /* 0x0000104000067945 */ /* 0x000fe20003800000 */
[----:B-----5:R-:W-:Y:S02]  /*7950*/  LOP3.LUT R5, R25, R22, RZ, 0x3c, !PT ;  /* 0x0000001619057212 */ /* 0x020fe400078e3cff */
[----:B------:R-:W-:Y:S02]  /*7960*/  LOP3.LUT R22, R27, R28, RZ, 0x3c, !PT ;  /* 0x0000001c1b167212 */ /* 0x000fe400078e3cff */
[----:B------:R-:W-:Y:S02]  /*7970*/  LOP3.LUT R19, R26, R19, RZ, 0x3c, !PT ;  /* 0x000000131a137212 */ /* 0x000fe400078e3cff */
[----:B------:R-:W-:Y:S02]  /*7980*/  LOP3.LUT R17, R17, R24, RZ, 0x3c, !PT ;  /* 0x0000001811117212 */ /* 0x000fe400078e3cff */
[----:B-1----:R-:W-:-:S13]  /*7990*/  ISETP.GE.AND P0, PT, R23, R16, PT ;  /* 0x000000101700720c */ /* 0x002fda0003f06270 */
[----:B------:R-:W-:Y:S05]  /*79a0*/  @P0 BRA `(.L_x_8528) ;  /* 0x0000000c00f40947 */ /* 0x000fea0003800000 */
[----:B------:R-:W1:Y:S01]  /*79b0*/  LDC.64 R8, c[0x0][0x218] ;  /* 0x00008600ff087b82 */ /* 0x000e620000000a00 */
[----:B------:R-:W-:Y:S01]  /*79c0*/  IMAD R0, R2, 0x200, R23 ;  /* 0x0000020002007824 */ /* 0x000fe200078e0217 */
[----:B0-----:R-:W-:Y:S01]  /*79d0*/  PRMT R4, R18, 0x9910, RZ ;  /* 0x0000991012047816 */ /* 0x001fe200000000ff */
[----:B------:R-:W-:Y:S01]  /*79e0*/  ULDC UR4, c[0x0][0x244] ;  /* 0x0000910000047ab9 */ /* 0x000fe20000000800 */
[----:B------:R-:W-:Y:S02]  /*79f0*/  VIADD R23, R23, 0x80 ;  /* 0x0000008017177836 */ /* 0x000fe40000000000 */
[----:B------:R-:W-:Y:S02]  /*7a00*/  IMAD R3, R0, UR4, RZ ;  /* 0x0000000400037c24 */ /* 0x000fe4000f8e02ff */
[----:B------:R-:W-:-:S05]  /*7a10*/  IMAD.MOV.U32 R0, RZ, RZ, R4 ;  /* 0x000000ffff007224 */ /* 0x000fca00078e0004 */
        /* <DEDUP_REMOVED lines=14> */
.L_x_8532:
[----:B------:R0:W-:Y:S01]  /*7b00*/  STG.E.U8 desc[UR36][R8.64], R5 ;  /* 0x0000000508007986 */ /* 0x0001e2000c101124 */
[----:B------:R-:W-:Y:S05]  /*7b10*/  BRA `(.L_x_8528) ;  /* 0x0000000c00987947 */ /* 0x000fea0003800000 */
.L_x_8531:
        /* <DEDUP_REMOVED lines=10> */
.L_x_8535:
[----:B------:R-:W-:-:S05]  /*7bc0*/  LOP3.LUT R5, R5, 0xff, RZ, 0xc0, !PT ;  /* 0x000000ff05057812 */ /* 0x000fca00078ec0ff */
[----:B------:R0:W-:Y:S01]  /*7bd0*/  STG.E desc[UR36][R8.64], R5 ;  /* 0x0000000508007986 */ /* 0x0001e2000c101924 */
[----:B------:R-:W-:Y:S05]  /*7be0*/  BRA `(.L_x_8528) ;  /* 0x0000000c00647947 */ /* 0x000fea0003800000 */
.L_x_8534:
[----:B------:R-:W-:-:S05]  /*7bf0*/  LOP3.LUT R3, R5, 0xff, RZ, 0xc0, !PT ;  /* 0x000000ff05037812 */ /* 0x000fca00078ec0ff */
[----:B------:R0:W-:Y:S01]  /*7c00*/  STG.E.U16 desc[UR36][R8.64], R3 ;  /* 0x0000000308007986 */ /* 0x0001e2000c101524 */
[----:B------:R-:W-:Y:S05]  /*7c10*/  BRA `(.L_x_8528) ;  /* 0x0000000c00587947 */ /* 0x000fea0003800000 */
.L_x_8530:
        /* <DEDUP_REMOVED lines=10> */
.L_x_8537:
[----:B------:R-:W-:-:S04]  /*7cc0*/  LOP3.LUT R5, R5, 0xff, RZ, 0xc0, !PT ;  /* 0x000000ff05057812 */ /* 0x000fc800078ec0ff */
[----:B------:R-:W0:Y:S02]  /*7cd0*/  I2F.U16 R0, R5 ;  /* 0x0000000500007306 */ /* 0x000e240000101000 */
[----:B0-----:R-:W-:-:S05]  /*7ce0*/  F2FP.F16.F32.PACK_AB R0, RZ, R0 ;  /* 0x00000000ff00723e */ /* 0x001fca00000000ff */
[----:B------:R1:W-:Y:S01]  /*7cf0*/  STG.E.U16 desc[UR36][R8.64], R0 ;  /* 0x0000000008007986 */ /* 0x0003e2000c101524 */
[----:B------:R-:W-:Y:S05]  /*7d00*/  BRA `(.L_x_8528) ;  /* 0x0000000c001c7947 */ /* 0x000fea0003800000 */
.L_x_8536:
[----:B------:R-:W-:-:S13]  /*7d10*/  ISETP.NE.AND P0, PT, R0, 0x7, PT ;  /* 0x000000070000780c */ /* 0x000fda0003f05270 */
[----:B------:R-:W-:Y:S05]  /*7d20*/  @!P0 BRA `(.L_x_8538) ;  /* 0x00000000003c8947 */ /* 0x000fea0003800000 */
[----:B------:R-:W-:-:S13]  /*7d30*/  ISETP.NE.AND P0, PT, R0, 0x8, PT ;  /* 0x000000080000780c */ /* 0x000fda0003f05270 */
[----:B------:R-:W-:Y:S05]  /*7d40*/  @!P0 BRA `(.L_x_8539) ;  /* 0x00000000001c8947 */ /* 0x000fea0003800000 */
[----:B------:R-:W-:-:S13]  /*7d50*/  ISETP.NE.AND P0, PT, R0, 0x9, PT ;  /* 0x000000090000780c */ /* 0x000fda0003f05270 */
[----:B------:R-:W-:Y:S05]  /*7d60*/  @P0 BRA `(.L_x_8533) ;  /* 0x0000000800a80947 */ /* 0x000fea0003800000 */
[----:B------:R-:W-:Y:S01]  /*7d70*/  LOP3.LUT R5, R5, 0xff, RZ, 0xc0, !PT ;  /* 0x000000ff05057812 */ /* 0x000fe200078ec0ff */
[----:B--234-:R-:W-:-:S03]  /*7d80*/  IMAD.MOV.U32 R7, RZ, RZ, RZ ;  /* 0x000000ffff077224 */ /* 0x01cfc600078e00ff */
[----:B------:R-:W0:Y:S02]  /*7d90*/  I2F.U16 R6, R5 ;  /* 0x0000000500067306 */ /* 0x000e240000101000 */
[----:B0-----:R0:W-:Y:S01]  /*7da0*/  STG.E.64 desc[UR36][R8.64], R6 ;  /* 0x0000000608007986 */ /* 0x0011e2000c101b24 */
[----:B------:R-:W-:Y:S05]  /*7db0*/  BRA `(.L_x_8528) ;  /* 0x0000000800f07947 */ /* 0x000fea0003800000 */
.L_x_8539:
[----:B------:R-:W-:-:S06]  /*7dc0*/  LOP3.LUT R5, R5, 0xff, RZ, 0xc0, !PT ;  /* 0x000000ff05057812 */ /* 0x000fcc00078ec0ff */
[----:B------:R-:W0:Y:S02]  /*7dd0*/  I2F.U16 R5, R5 ;  /* 0x0000000500057306 */ /* 0x000e240000101000 */
[----:B0-----:R-:W-:-:S04]  /*7de0*/  F2FP.F16.F32.PACK_AB R3, RZ, R5 ;  /* 0x00000005ff03723e */ /* 0x001fc800000000ff */
[----:B------:R-:W-:-:S05]  /*7df0*/  PRMT R3, R3, 0x5410, RZ ;  /* 0x0000541003037816 */ /* 0x000fca00000000ff */
[----:B------:R0:W-:Y:S01]  /*7e00*/  STG.E desc[UR36][R8.64], R3 ;  /* 0x0000000308007986 */ /* 0x0001e2000c101924 */
[----:B------:R-:W-:Y:S05]  /*7e10*/  BRA `(.L_x_8528) ;  /* 0x0000000800d87947 */ /* 0x000fea0003800000 */
.L_x_8538:
[----:B------:R-:W-:-:S06]  /*7e20*/  LOP3.LUT R5, R5, 0xff, RZ, 0xc0, !PT ;  /* 0x000000ff05057812 */ /* 0x000fcc00078ec0ff */
[----:B------:R-:W0:Y:S02]  /*7e30*/  I2F.F64.U16 R4, R5 ;  /* 0x0000000500047312 */ /* 0x000e240000101800 */
[----:B0-----:R0:W-:Y:S01]  /*7e40*/  STG.E.64 desc[UR36][R8.64], R4 ;  /* 0x0000000408007986 */ /* 0x0011e2000c101b24 */
[----:B------:R-:W-:Y:S05]  /*7e50*/  BRA `(.L_x_8528) ;  /* 0x0000000800c87947 */ /* 0x000fea0003800000 */
.L_x_8529:
        /* <DEDUP_REMOVED lines=12> */
.L_x_8542:
[----:B------:R-:W-:Y:S02]  /*7f20*/  LOP3.LUT R5, R5, 0xff, RZ, 0xc0, !PT ;  /* 0x000000ff05057812 */ /* 0x000fe400078ec0ff */
[----:B--234-:R-:W-:-:S04]  /*7f30*/  CS2R R6, SRZ ;  /* 0x0000000000067805 */ /* 0x01cfc8000001ff00 */
[----:B------:R-:W0:Y:S02]  /*7f40*/  I2F.F64.U16 R4, R5 ;  /* 0x0000000500047312 */ /* 0x000e240000101800 */
[----:B0-----:R0:W-:Y:S01]  /*7f50*/  STG.E.128 desc[UR36][R8.64], R4 ;  /* 0x0000000408007986 */ /* 0x0011e2000c101d24 */
[----:B------:R-:W-:Y:S05]  /*7f60*/  BRA `(.L_x_8528) ;  /* 0x0000000800847947 */ /* 0x000fea0003800000 */
.L_x_8541:
        /* <DEDUP_REMOVED lines=8> */
[----:B--234-:R-:W0:Y:S02]  /*7ff0*/  I2F.U16 R7, R4 ;  /* 0x0000000400077306 */ /* 0x01ce240000101000 */
        /* <DEDUP_REMOVED lines=13> */
.L_x_8546:
[----:B------:R-:W-:Y:S05]  /*80d0*/  BSYNC B0 ;  /* 0x0000000000007941 */ /* 0x000fea0003800000 */
.L_x_8545:
[----:B------:R-:W-:-:S05]  /*80e0*/  LOP3.LUT R5, R0, R5, RZ, 0xfc, !PT ;  /* 0x0000000500057212 */ /* 0x000fca00078efcff */
[----:B------:R0:W-:Y:S01]  /*80f0*/  STG.E.U8 desc[UR36][R8.64], R5 ;  /* 0x0000000508007986 */ /* 0x0001e2000c101124 */
[----:B------:R-:W-:Y:S05]  /*8100*/  BRA `(.L_x_8528) ;  /* 0x00000008001c7947 */ /* 0x000fea0003800000 */
.L_x_8544:
        /* <DEDUP_REMOVED lines=14> */
.L_x_8548:
[----:B------:R-:W-:Y:S01]  /*81f0*/  IMAD.MOV.U32 R0, RZ, RZ, 0x7f ;  /* 0x0000007fff007424 */ /* 0x000fe200078e00ff */
[----:B------:R-:W-:-:S04]  /*8200*/  ISETP.GT.U32.AND P0, PT, R3, 0x7f800000, PT ;  /* 0x7f8000000300780c */ /* 0x000fc80003f04070 */
[----:B------:R-:W-:-:S09]  /*8210*/  SEL R0, R0, 0x7c, P0 ;  /* 0x0000007c00007807 */ /* 0x000fd20000000000 */
.L_x_8549:
[----:B------:R-:W-:Y:S05]  /*8220*/  BSYNC B0 ;  /* 0x0000000000007941 */ /* 0x000fea0003800000 */
.L_x_8547:
[----:B------:R-:W-:-:S04]  /*8230*/  LOP3.LUT R3, R5, 0x80000000, RZ, 0xc0, !PT ;  /* 0x8000000005037812 */ /* 0x000fc800078ec0ff */
[----:B------:R-:W-:-:S04]  /*8240*/  SHF.R.U32.HI R3, RZ, 0x18, R3 ;  /* 0x00000018ff037819 */ /* 0x000fc80000011603 */
[----:B------:R-:W-:-:S05]  /*8250*/  LOP3.LUT R3, R0, R3, RZ, 0xfc, !PT ;  /* 0x0000000300037212 */ /* 0x000fca00078efcff */
[----:B------:R0:W-:Y:S01]  /*8260*/  STG.E.U8 desc[UR36][R8.64], R3 ;  /* 0x0000000308007986 */ /* 0x0001e2000c101124 */
[----:B------:R-:W-:Y:S05]  /*8270*/  BRA `(.L_x_8528) ;  /* 0x0000000400c07947 */ /* 0x000fea0003800000 */
.L_x_8543:
[----:B------:R-:W-:-:S04]  /*8280*/  LOP3.LUT R5, R5, 0xff, RZ, 0xc0, !PT ;  /* 0x000000ff05057812 */ /* 0x000fc800078ec0ff */
[----:B------:R-:W0:Y:S02]  /*8290*/  I2F.U16 R0, R5 ;  /* 0x0000000500007306 */ /* 0x000e240000101000 */
[----:B0-----:R-:W-:-:S05]  /*82a0*/  F2FP.BF16.F32.PACK_AB R0, RZ, R0 ;  /* 0x00000000ff00723e */ /* 0x001fca00000010ff */
[----:B------:R0:W-:Y:S01]  /*82b0*/  STG.E.U16 desc[UR36][R8.64], R0 ;  /* 0x0000000008007986 */ /* 0x0001e2000c101524 */
[----:B------:R-:W-:Y:S05]  /*82c0*/  BRA `(.L_x_8528) ;  /* 0x0000000400ac7947 */ /* 0x000fea0003800000 */
.L_x_8540:
        /* <DEDUP_REMOVED lines=11> */
.L_x_8552:
        /* <DEDUP_REMOVED lines=18> */
.L_x_8555:
[----:B------:R-:W-:-:S04]  /*84a0*/  LOP3.LUT R3, R5, 0x80000000, RZ, 0xc0, !PT ;  /* 0x8000000005037812 */ /* 0x000fc800078ec0ff */
[----:B------:R-:W-:-:S04]  /*84b0*/  SHF.R.U32.HI R3, RZ, 0x18, R3 ;  /* 0x00000018ff037819 */ /* 0x000fc80000011603 */
[----:B------:R-:W-:-:S04]  /*84c0*/  LOP3.LUT R0, R0, R3, RZ, 0xfc, !PT ;  /* 0x0000000300007212 */ /* 0x000fc800078efcff */
[----:B------:R-:W-:-:S07]  /*84d0*/  PRMT R4, R0, 0x7610, R4 ;  /* 0x0000761000047816 */ /* 0x000fce0000000004 */
.L_x_8554:
[----:B------:R-:W-:Y:S05]  /*84e0*/  BSYNC B0 ;  /* 0x0000000000007941 */ /* 0x000fea0003800000 */
.L_x_8553:
[----:B------:R0:W-:Y:S01]  /*84f0*/  STG.E.U8 desc[UR36][R8.64], R4 ;  /* 0x0000000408007986 */ /* 0x0001e2000c101124 */
[----:B------:R-:W-:Y:S05]  /*8500*/  BRA `(.L_x_8528) ;  /* 0x00000004001c7947 */ /* 0x000fea0003800000 */
.L_x_8551:
        /* <DEDUP_REMOVED lines=18> */
.L_x_8558:
[----:B------:R-:W-:-:S04]  /*8630*/  LOP3.LUT R3, R5, 0x80000000, RZ, 0xc0, !PT ;  /* 0x8000000005037812 */ /* 0x000fc800078ec0ff */
[----:B------:R-:W-:-:S04]  /*8640*/  SHF.R.U32.HI R3, RZ, 0x18, R3 ;  /* 0x00000018ff037819 */ /* 0x000fc80000011603 */
[----:B------:R-:W-:-:S04]  /*8650*/  LOP3.LUT R0, R0, R3, RZ, 0xfc, !PT ;  /* 0x0000000300007212 */ /* 0x000fc800078efcff */
[----:B------:R-:W-:-:S07]  /*8660*/  PRMT R4, R0, 0x7610, R4 ;  /* 0x0000761000047816 */ /* 0x000fce0000000004 */
.L_x_8557:
[----:B------:R-:W-:Y:S05]  /*8670*/  BSYNC B0 ;  /* 0x0000000000007941 */ /* 0x000fea0003800000 */
.L_x_8556:
[----:B------:R0:W-:Y:S01]  /*8680*/  STG.E.U8 desc[UR36][R8.64], R4 ;  /* 0x0000000408007986 */ /* 0x0001e2000c101124 */
[----:B------:R-:W-:Y:S05]  /*8690*/  BRA `(.L_x_8528) ;  /* 0x0000000000b87947 */ /* 0x000fea0003800000 */
.L_x_8550:
[----:B------:R-:W-:-:S13]  /*86a0*/  ISETP.NE.AND P0, PT, R0, 0x1c, PT ;  /* 0x0000001c0000780c */ /* 0x000fda0003f05270 */
[----:B------:R-:W-:Y:S05]  /*86b0*/  @!P0 BRA `(.L_x_8559) ;  /* 0x0000000000a88947 */ /* 0x000fea0003800000 */
[----:B------:R-:W-:-:S13]  /*86c0*/  ISETP.NE.AND P0, PT, R0, 0x1d, PT ;  /* 0x0000001d0000780c */ /* 0x000fda0003f05270 */
[----:B------:R-:W-:Y:S05]  /*86d0*/  @!P0 BRA `(.L_x_8560) ;  /* 0x0000000000908947 */ /* 0x000fea0003800000 */
[----:B------:R-:W-:-:S13]  /*86e0*/  ISETP.NE.AND P0, PT, R0, 0x2c, PT ;  /* 0x0000002c0000780c */ /* 0x000fda0003f05270 */
[----:B------:R-:W-:Y:S05]  /*86f0*/  @P0 BRA `(.L_x_8533) ;  /* 0x0000000000440947 */ /* 0x000fea0003800000 */
[----:B------:R-:W-:-:S04]  /*8700*/  LOP3.LUT R5, R5, 0xff, RZ, 0xc0, !PT ;  /* 0x000000ff05057812 */ /* 0x000fc800078ec0ff */
[----:B--234-:R-:W0:Y:S02]  /*8710*/  I2F.U16 R6, R5 ;  /* 0x0000000500067306 */ /* 0x01ce240000101000 */
        /* <DEDUP_REMOVED lines=15> */
.L_x_8533:
[----:B------:R-:W-:Y:S01]  /*8810*/  MOV R14, 0x0 ;  /* 0x00000000000e7802 */ /* 0x000fe20000000f00 */
[----:B------:R-:W-:Y:S01]  /*8820*/  ULDC.64 UR4, c[0x4][0x148] ;  /* 0x0100520000047ab9 */ /* 0x000fe20000000a00 */
[----:B------:R-:W-:Y:S01]  /*8830*/  ULDC.64 UR6, c[0x4][0x150] ;  /* 0x0100540000067ab9 */ /* 0x000fe20000000a00 */
[----:B------:R-:W-:Y:S02]  /*8840*/  IMAD.U32 R4, RZ, RZ, UR4 ;  /* 0x00000004ff047e24 */ /* 0x000fe4000f8e00ff */
[----:B------:R-:W-:Y:S01]  /*8850*/  IMAD.U32 R5, RZ, RZ, UR5 ;  /* 0x00000005ff057e24 */ /* 0x000fe2000f8e00ff */
[----:B------:R-:W0:Y:S01]  /*8860*/  LDC.64 R14, c[0x4][R14] ;  /* 0x010000000e0e7b82 */ /* 0x000e220000000a00 */
[----:B------:R-:W-:Y:S01]  /*8870*/  ULDC.64 UR4, c[0x4][0x10] ;  /* 0x0100040000047ab9 */ /* 0x000fe20000000a00 */
[----:B--234-:R-:W-:Y:S02]  /*8880*/  IMAD.U32 R6, RZ, RZ, UR6 ;  /* 0x00000006ff067e24 */ /* 0x01cfe4000f8e00ff */
        /* <DEDUP_REMOVED lines=8> */
.L_x_8561:
[----:B------:R-:W-:Y:S05]  /*8910*/  BRA `(.L_x_8528) ;  /* 0x0000000000187947 */ /* 0x000fea0003800000 */
.L_x_8560:
[----:B------:R-:W-:Y:S01]  /*8920*/  LOP3.LUT R4, R5, 0xff, RZ, 0xc0, !PT ;  /* 0x000000ff05047812 */ /* 0x000fe200078ec0ff */
[----:B------:R-:W-:-:S05]  /*8930*/  IMAD.MOV.U32 R5, RZ, RZ, RZ ;  /* 0x000000ffff057224 */ /* 0x000fca00078e00ff */
[----:B------:R0:W-:Y:S01]  /*8940*/  STG.E.64 desc[UR36][R8.64], R4 ;  /* 0x0000000408007986 */ /* 0x0001e2000c101b24 */
[----:B------:R-:W-:Y:S05]  /*8950*/  BRA `(.L_x_8528) ;  /* 0x0000000000087947 */ /* 0x000fea0003800000 */
.L_x_8559:
[----:B------:R-:W-:-:S05]  /*8960*/  LOP3.LUT R5, R5, 0xff, RZ, 0xc0, !PT ;  /* 0x000000ff05057812 */ /* 0x000fca00078ec0ff */
[----:B------:R0:W-:Y:S02]  /*8970*/  STG.E desc[UR36][R8.64], R5 ;  /* 0x0000000508007986 */ /* 0x0001e4000c101924 */
.L_x_8528:
[----:B------:R-:W-:Y:S05]  /*8980*/  BSYNC B6 ;  /* 0x0000000000067941 */ /* 0x000fea0003800000 */
.L_x_8527:
        /* <DEDUP_REMOVED lines=23> */
.L_x_8567:
[----:B------:R0:W-:Y:S01]  /*8b00*/  STG.E.U8 desc[UR36][R8.64], R22 ;  /* 0x0000001608007986 */ /* 0x0001e2000c101124 */
[----:B------:R-:W-:Y:S05]  /*8b10*/  BRA `(.L_x_8569) ;  /* 0x0000000c00987947 */ /* 0x000fea0003800000 */
.L_x_8566:
        /* <DEDUP_REMOVED lines=10> */
.L_x_8571:
[----:B------:R-:W-:-:S05]  /*8bc0*/  LOP3.LUT R3, R22, 0xff, RZ, 0xc0, !PT ;  /* 0x000000ff16037812 */ /* 0x000fca00078ec0ff */
[----:B------:R0:W-:Y:S01]  /*8bd0*/  STG.E desc[UR36][R8.64], R3 ;  /* 0x0000000308007986 */ /* 0x0001e2000c101924 */
[----:B------:R-:W-:Y:S05]  /*8be0*/  BRA `(.L_x_8569) ;  /* 0x0000000c00647947 */ /* 0x000fea0003800000 */
.L_x_8570:
[----:B------:R-:W-:-:S05]  /*8bf0*/  LOP3.LUT R3, R22, 0xff, RZ, 0xc0, !PT ;  /* 0x000000ff16037812 */ /* 0x000fca00078ec0ff */
[----:B------:R0:W-:Y:S01]  /*8c00*/  STG.E.U16 desc[UR36][R8.64], R3 ;  /* 0x0000000308007986 */ /* 0x0001e2000c101524 */
[----:B------:R-:W-:Y:S05]  /*8c10*/  BRA `(.L_x_8569) ;  /* 0x0000000c00587947 */ /* 0x000fea0003800000 */
.L_x_8565:
        /* <DEDUP_REMOVED lines=10> */
.L_x_8573:
[----:B------:R-:W-:-:S04]  /*8cc0*/  LOP3.LUT R22, R22, 0xff, RZ, 0xc0, !PT ;  /* 0x000000ff16167812 */ /* 0x000fc800078ec0ff */
[----:B------:R-:W0:Y:S02]  /*8cd0*/  I2F.U16 R0, R22 ;  /* 0x0000001600007306 */ /* 0x000e240000101000 */
[----:B0-----:R-:W-:-:S05]  /*8ce0*/  F2FP.F16.F32.PACK_AB R0, RZ, R0 ;  /* 0x00000000ff00723e */ /* 0x001fca00000000ff */
[----:B------:R0:W-:Y:S01]  /*8cf0*/  STG.E.U16 desc[UR36][R8.64], R0 ;  /* 0x0000000008007986 */ /* 0x0001e2000c101524 */
[----:B------:R-:W-:Y:S05]  /*8d00*/  BRA `(.L_x_8569) ;  /* 0x0000000c001c7947 */ /* 0x000fea0003800000 */
.L_x_8572:
        /* <DEDUP_REMOVED lines=11> */
.L_x_8575:
[----:B------:R-:W-:-:S06]  /*8dc0*/  LOP3.LUT R22, R22, 0xff, RZ, 0xc0, !PT ;  /* 0x000000ff16167812 */ /* 0x000fcc00078ec0ff */
[----:B------:R-:W0:Y:S02]  /*8dd0*/  I2F.U16 R22, R22 ;  /* 0x0000001600167306 */ /* 0x000e240000101000 */
[----:B0-----:R-:W-:-:S04]  /*8de0*/  F2FP.F16.F32.PACK_AB R3, RZ, R22 ;  /* 0x00000016ff03723e */ /* 0x001fc800000000ff */
[----:B------:R-:W-:-:S05]  /*8df0*/  PRMT R3, R3, 0x5410, RZ ;  /* 0x0000541003037816 */ /* 0x000fca00000000ff */
[----:B------:R0:W-:Y:S01]  /*8e00*/  STG.E desc[UR36][R8.64], R3 ;  /* 0x0000000308007986 */ /* 0x0001e2000c101924 */
[----:B------:R-:W-:Y:S05]  /*8e10*/  BRA `(.L_x_8569) ;  /* 0x0000000800d87947 */ /* 0x000fea0003800000 */
.L_x_8574:
[----:B------:R-:W-:-:S06]  /*8e20*/  LOP3.LUT R4, R22, 0xff, RZ, 0xc0, !PT ;  /* 0x000000ff16047812 */ /* 0x000fcc00078ec0ff */
[----:B------:R-:W0:Y:S02]  /*8e30*/  I2F.F64.U16 R4, R4 ;  /* 0x0000000400047312 */ /* 0x000e240000101800 */
[----:B0-----:R0:W-:Y:S01]  /*8e40*/  STG.E.64 desc[UR36][R8.64], R4 ;  /* 0x0000000408007986 */ /* 0x0011e2000c101b24 */
[----:B------:R-:W-:Y:S05]  /*8e50*/  BRA `(.L_x_8569) ;  /* 0x0000000800c87947 */ /* 0x000fea0003800000 */
.L_x_8564:
        /* <DEDUP_REMOVED lines=12> */
.L_x_8578:
[----:B------:R-:W-:Y:S02]  /*8f20*/  LOP3.LUT R4, R22, 0xff, RZ, 0xc0, !PT ;  /* 0x000000ff16047812 */ /* 0x000fe400078ec0ff */
[----:B--234-:R-:W-:-:S04]  /*8f30*/  CS2R R6, SRZ ;  /* 0x0000000000067805 */ /* 0x01cfc8000001ff00 */
[----:B------:R-:W0:Y:S02]  /*8f40*/  I2F.F64.U16 R4, R4 ;  /* 0x0000000400047312 */ /* 0x000e240000101800 */
[----:B0-----:R0:W-:Y:S01]  /*8f50*/  STG.E.128 desc[UR36][R8.64], R4 ;  /* 0x0000000408007986 */ /* 0x0011e2000c101d24 */
[----:B------:R-:W-:Y:S05]  /*8f60*/  BRA `(.L_x_8569) ;  /* 0x0000000800847947 */ /* 0x000fea0003800000 */
.L_x_8577:
        /* <DEDUP_REMOVED lines=22> */
.L_x_8582:
[----:B------:R-:W-:Y:S05]  /*90d0*/  BSYNC B0 ;  /* 0x0000000000007941 */ /* 0x000fea0003800000 */
.L_x_8581:
[----:B------:R-:W-:-:S05]  /*90e0*/  LOP3.LUT R5, R0, R5, RZ, 0xfc, !PT ;  /* 0x0000000500057212 */ /* 0x000fca00078efcff */
[----:B------:R0:W-:Y:S01]  /*90f0*/  STG.E.U8 desc[UR36][R8.64], R5 ;  /* 0x0000000508007986 */ /* 0x0001e2000c101124 */
[----:B------:R-:W-:Y:S05]  /*9100*/  BRA `(.L_x_8569) ;  /* 0x00000008001c7947 */ /* 0x000fea0003800000 */
.L_x_8580:
        /* <DEDUP_REMOVED lines=14> */
.L_x_8584:
[----:B------:R-:W-:Y:S01]  /*91f0*/  IMAD.MOV.U32 R0, RZ, RZ, 0x7f ;  /* 0x0000007fff007424 */ /* 0x000fe200078e00ff */
[----:B------:R-:W-:-:S04]  /*9200*/  ISETP.GT.U32.AND P0, PT, R3, 0x7f800000, PT ;  /* 0x7f8000000300780c */ /* 0x000fc80003f04070 */
[----:B------:R-:W-:-:S09]  /*9210*/  SEL R0, R0, 0x7c, P0 ;  /* 0x0000007c00007807 */ /* 0x000fd20000000000 */
.L_x_8585:
[----:B------:R-:W-:Y:S05]  /*9220*/  BSYNC B0 ;  /* 0x0000000000007941 */ /* 0x000fea0003800000 */
.L_x_8583:
[----:B------:R-:W-:-:S04]  /*9230*/  LOP3.LUT R3, R5, 0x80000000, RZ, 0xc0, !PT ;  /* 0x8000000005037812 */ /* 0x000fc800078ec0ff */
[----:B------:R-:W-:-:S04]  /*9240*/  SHF.R.U32.HI R3, RZ, 0x18, R3 ;  /* 0x00000018ff037819 */ /* 0x000fc80000011603 */
[----:B------:R-:W-:-:S05]  /*9250*/  LOP3.LUT R3, R0, R3, RZ, 0xfc, !PT ;  /* 0x0000000300037212 */ /* 0x000fca00078efcff */
[----:B------:R0:W-:Y:S01]  /*9260*/  STG.E.U8 desc[UR36][R8.64], R3 ;  /* 0x0000000308007986 */ /* 0x0001e2000c101124 */
[----:B------:R-:W-:Y:S05]  /*9270*/  BRA `(.L_x_8569) ;  /* 0x0000000400c07947 */ /* 0x000fea0003800000 */
.L_x_8579:
[----:B------:R-:W-:-:S04]  /*9280*/  LOP3.LUT R22, R22, 0xff, RZ, 0xc0, !PT ;  /* 0x000000ff16167812 */ /* 0x000fc800078ec0ff */
[----:B------:R-:W0:Y:S02]  /*9290*/  I2F.U16 R0, R22 ;  /* 0x0000001600007306 */ /* 0x000e240000101000 */
[----:B0-----:R-:W-:-:S05]  /*92a0*/  F2FP.BF16.F32.PACK_AB R0, RZ, R0 ;  /* 0x00000000ff00723e */ /* 0x001fca00000010ff */
[----:B------:R0:W-:Y:S01]  /*92b0*/  STG.E.U16 desc[UR36][R8.64], R0 ;  /* 0x0000000008007986 */ /* 0x0001e2000c101524 */
[----:B------:R-:W-:Y:S05]  /*92c0*/  BRA `(.L_x_8569) ;  /* 0x0000000400ac7947 */ /* 0x000fea0003800000 */
.L_x_8576:
        /* <DEDUP_REMOVED lines=11> */
.L_x_8588:
        /* <DEDUP_REMOVED lines=18> */
.L_x_8591:
[----:B------:R-:W-:-:S04]  /*94a0*/  LOP3.LUT R3, R5, 0x80000000, RZ, 0xc0, !PT ;  /* 0x8000000005037812 */ /* 0x000fc800078ec0ff */
[----:B------:R-:W-:-:S04]  /*94b0*/  SHF.R.U32.HI R3, RZ, 0x18, R3 ;  /* 0x00000018ff037819 */ /* 0x000fc80000011603 */
[----:B------:R-:W-:-:S04]  /*94c0*/  LOP3.LUT R0, R0, R3, RZ, 0xfc, !PT ;  /* 0x0000000300007212 */ /* 0x000fc800078efcff */
[----:B------:R-:W-:-:S07]  /*94d0*/  PRMT R4, R0, 0x7610, R4 ;  /* 0x0000761000047816 */ /* 0x000fce0000000004 */
.L_x_8590:
[----:B------:R-:W-:Y:S05]  /*94e0*/  BSYNC B0 ;  /* 0x0000000000007941 */ /* 0x000fea0003800000 */
.L_x_8589:
[----:B------:R0:W-:Y:S01]  /*94f0*/  STG.E.U8 desc[UR36][R8.64], R4 ;  /* 0x0000000408007986 */ /* 0x0001e2000c101124 */
[----:B------:R-:W-:Y:S05]  /*9500*/  BRA `(.L_x_8569) ;  /* 0x00000004001c7947 */ /* 0x000fea0003800000 */
.L_x_8587:
        /* <DEDUP_REMOVED lines=18> */
.L_x_8594:
[----:B------:R-:W-:-:S04]  /*9630*/  LOP3.LUT R3, R5, 0x80000000, RZ, 0xc0, !PT ;  /* 0x8000000005037812 */ /* 0x000fc800078ec0ff */
[----:B------:R-:W-:-:S04]  /*9640*/  SHF.R.U32.HI R3, RZ, 0x18, R3 ;  /* 0x00000018ff037819 */ /* 0x000fc80000011603 */
[----:B------:R-:W-:-:S04]  /*9650*/  LOP3.LUT R0, R0, R3, RZ, 0xfc, !PT ;  /* 0x0000000300007212 */ /* 0x000fc800078efcff */
[----:B------:R-:W-:-:S07]  /*9660*/  PRMT R4, R0, 0x7610, R4 ;  /* 0x0000761000047816 */ /* 0x000fce0000000004 */
.L_x_8593:
[----:B------:R-:W-:Y:S05]  /*9670*/  BSYNC B0 ;  /* 0x0000000000007941 */ /* 0x000fea0003800000 */
.L_x_8592:
[----:B------:R0:W-:Y:S01]  /*9680*/  STG.E.U8 desc[UR36][R8.64], R4 ;  /* 0x0000000408007986 */ /* 0x0001e2000c101124 */
[----:B------:R-:W-:Y:S05]  /*9690*/  BRA `(.L_x_8569) ;  /* 0x0000000000b87947 */ /* 0x000fea0003800000 */
.L_x_8586:
        /* <DEDUP_REMOVED lines=23> */
.L_x_8568:
        /* <DEDUP_REMOVED lines=8> */
[----:B--234-:R-:W-:-:S02]  /*9890*/  IMAD.U32 R6, RZ, RZ, UR4 ;  /* 0x00000004ff067e24 */ /* 0x01cfc4000f8e00ff */
[----:B------:R-:W-:Y:S02]  /*98a0*/  IMAD.U32 R7, RZ, RZ, UR5 ;  /* 0x00000005ff077e24 */ /* 0x000fe4000f8e00ff */
[----:B------:R-:W-:Y:S02]  /*98b0*/  IMAD.U32 R11, RZ, RZ, UR7 ;  /* 0x00000007ff0b7e24 */ /* 0x000fe4000f8e00ff */
[----:B------:R-:W-:Y:S02]  /*98c0*/  IMAD.MOV.U32 R8, RZ, RZ, 0x65 ;  /* 0x00000065ff087424 */ /* 0x000fe400078e00ff */
[----:B------:R-:W-:Y:S02]  /*98d0*/  IMAD.MOV.U32 R12, RZ, RZ, 0x1 ;  /* 0x00000001ff0c7424 */ /* 0x000fe400078e00ff */
[----:B------:R-:W-:-:S07]  /*98e0*/  IMAD.MOV.U32 R13, RZ, RZ, RZ ;  /* 0x000000ffff0d7224 */ /* 0x000fce00078e00ff */
[----:B------:R-:W-:-:S07]  /*98f0*/  LEPC R20, `(.L_x_8597) ;  /* 0x000000001014794e */ /* 0x000fce0000000000 */
[----:B0-----:R-:W-:Y:S05]  /*9900*/  CALL.ABS.NOINC R14 ;  /* 0x000000000e007343 */ /* 0x001fea0003c00000 */
.L_x_8597:
[----:B------:R-:W-:Y:S05]  /*9910*/  BRA `(.L_x_8569) ;  /* 0x0000000000187947 */ /* 0x000fea0003800000 */
.L_x_8596:
[----:B------:R-:W-:Y:S01]  /*9920*/  LOP3.LUT R4, R22, 0xff, RZ, 0xc0, !PT ;  /* 0x000000ff16047812 */ /* 0x000fe200078ec0ff */
[----:B------:R-:W-:-:S05]  /*9930*/  IMAD.MOV.U32 R5, RZ, RZ, RZ ;  /* 0x000000ffff057224 */ /* 0x000fca00078e00ff */
[----:B------:R0:W-:Y:S01]  /*9940*/  STG.E.64 desc[UR36][R8.64], R4 ;  /* 0x0000000408007986 */ /* 0x0001e2000c101b24 */
[----:B------:R-:W-:Y:S05]  /*9950*/  BRA `(.L_x_8569) ;  /* 0x0000000000087947 */ /* 0x000fea0003800000 */
.L_x_8595:
[----:B------:R-:W-:-:S05]  /*9960*/  LOP3.LUT R3, R22, 0xff, RZ, 0xc0, !PT ;  /* 0x000000ff16037812 */ /* 0x000fca00078ec0ff */
[----:B------:R0:W-:Y:S02]  /*9970*/  STG.E desc[UR36][R8.64], R3 ;  /* 0x0000000308007986 */ /* 0x0001e4000c101924 */
.L_x_8569:
[----:B------:R-:W-:-:S05]  /*9980*/  VIADD R23, R23, 0x80 ;  /* 0x0000008017177836 */ /* 0x000fca0000000000 */
[----:B------:R-:W-:-:S13]  /*9990*/  ISETP.GE.AND P0, PT, R23, R16, PT ;  /* 0x000000101700720c */ /* 0x000fda0003f06270 */
        /* <DEDUP_REMOVED lines=21> */
.L_x_8601:
[----:B------:R0:W-:Y:S01]  /*9af0*/  STG.E.U8 desc[UR36][R8.64], R19 ;  /* 0x0000001308007986 */ /* 0x0001e2000c101124 */
[----:B------:R-:W-:Y:S05]  /*9b00*/  BRA `(.L_x_8603) ;  /* 0x0000000c00987947 */ /* 0x000fea0003800000 */
.L_x_8600:
        /* <DEDUP_REMOVED lines=10> */
.L_x_8605:
[----:B------:R-:W-:-:S05]  /*9bb0*/  LOP3.LUT R19, R19, 0xff, RZ, 0xc0, !PT ;  /* 0x000000ff13137812 */ /* 0x000fca00078ec0ff */
[----:B------:R0:W-:Y:S01]  /*9bc0*/  STG.E desc[UR36][R8.64], R19 ;  /* 0x0000001308007986 */ /* 0x0001e2000c101924 */
[----:B------:R-:W-:Y:S05]  /*9bd0*/  BRA `(.L_x_8603) ;  /* 0x0000000c00647947 */ /* 0x000fea0003800000 */
.L_x_8604:
[----:B------:R-:W-:-:S05]  /*9be0*/  LOP3.LUT R19, R19, 0xff, RZ, 0xc0, !PT ;  /* 0x000000ff13137812 */ /* 0x000fca00078ec0ff */
[----:B------:R0:W-:Y:S01]  /*9bf0*/  STG.E.U16 desc[UR36][R8.64], R19 ;  /* 0x0000001308007986 */ /* 0x0001e2000c101524 */
[----:B------:R-:W-:Y:S05]  /*9c00*/  BRA `(.L_x_8603) ;  /* 0x0000000c00587947 */ /* 0x000fea0003800000 */
.L_x_8599:
        /* <DEDUP_REMOVED lines=10> */
.L_x_8607:
[----:B------:R-:W-:-:S04]  /*9cb0*/  LOP3.LUT R19, R19, 0xff, RZ, 0xc0, !PT ;  /* 0x000000ff13137812 */ /* 0x000fc800078ec0ff */
[----:B------:R-:W0:Y:S02]  /*9cc0*/  I2F.U16 R0, R19 ;  /* 0x0000001300007306 */ /* 0x000e240000101000 */
[----:B0-----:R-:W-:-:S05]  /*9cd0*/  F2FP.F16.F32.PACK_AB R0, RZ, R0 ;  /* 0x00000000ff00723e */ /* 0x001fca00000000ff */
[----:B------:R0:W-:Y:S01]  /*9ce0*/  STG.E.U16 desc[UR36][R8.64], R0 ;  /* 0x0000000008007986 */ /* 0x0001e2000c101524 */
[----:B------:R-:W-:Y:S05]  /*9cf0*/  BRA `(.L_x_8603) ;  /* 0x0000000c001c7947 */ /* 0x000fea0003800000 */
.L_x_8606:
        /* <DEDUP_REMOVED lines=11> */
.L_x_8609:
[----:B------:R-:W-:-:S06]  /*9db0*/  LOP3.LUT R19, R19, 0xff, RZ, 0xc0, !PT ;  /* 0x000000ff13137812 */ /* 0x000fcc00078ec0ff */
[----:B------:R-:W0:Y:S02]  /*9dc0*/  I2F.U16 R19, R19 ;  /* 0x0000001300137306 */ /* 0x000e240000101000 */
[----:B0-----:R-:W-:-:S04]  /*9dd0*/  F2FP.F16.F32.PACK_AB R3, RZ, R19 ;  /* 0x00000013ff03723e */ /* 0x001fc800000000ff */
[----:B------:R-:W-:-:S05]  /*9de0*/  PRMT R3, R3, 0x5410, RZ ;  /* 0x0000541003037816 */ /* 0x000fca00000000ff */
[----:B------:R0:W-:Y:S01]  /*9df0*/  STG.E desc[UR36][R8.64], R3 ;  /* 0x0000000308007986 */ /* 0x0001e2000c101924 */
[----:B------:R-:W-:Y:S05]  /*9e00*/  BRA `(.L_x_8603) ;  /* 0x0000000800d87947 */ /* 0x000fea0003800000 */
.L_x_8608:
[----:B------:R-:W-:-:S06]  /*9e10*/  LOP3.LUT R4, R19, 0xff, RZ, 0xc0, !PT ;  /* 0x000000ff13047812 */ /* 0x000fcc00078ec0ff */
[----:B------:R-:W0:Y:S02]  /*9e20*/  I2F.F64.U16 R4, R4 ;  /* 0x0000000400047312 */ /* 0x000e240000101800 */
[----:B0-----:R0:W-:Y:S01]  /*9e30*/  STG.E.64 desc[UR36][R8.64], R4 ;  /* 0x0000000408007986 */ /* 0x0011e2000c101b24 */
[----:B------:R-:W-:Y:S05]  /*9e40*/  BRA `(.L_x_8603) ;  /* 0x0000000800c87947 */ /* 0x000fea0003800000 */
.L_x_8598:
        /* <DEDUP_REMOVED lines=12> */
.L_x_8612:
[----:B------:R-:W-:Y:S02]  /*9f10*/  LOP3.LUT R4, R19, 0xff, RZ, 0xc0, !PT ;  /* 0x000000ff13047812 */ /* 0x000fe400078ec0ff */
[----:B--234-:R-:W-:-:S04]  /*9f20*/  CS2R R6, SRZ ;  /* 0x0000000000067805 */ /* 0x01cfc8000001ff00 */
[----:B------:R-:W0:Y:S02]  /*9f30*/  I2F.F64.U16 R4, R4 ;  /* 0x0000000400047312 */ /* 0x000e240000101800 */
[----:B0-----:R0:W-:Y:S01]  /*9f40*/  STG.E.128 desc[UR36][R8.64], R4 ;  /* 0x0000000408007986 */ /* 0x0011e2000c101d24 */
[----:B------:R-:W-:Y:S05]  /*9f50*/  BRA `(.L_x_8603) ;  /* 0x0000000800847947 */ /* 0x000fea0003800000 */
.L_x_8611:
        /* <DEDUP_REMOVED lines=22> */
.L_x_8616:
[----:B------:R-:W-:Y:S05]  /*a0c0*/  BSYNC B0 ;  /* 0x0000000000007941 */ /* 0x000fea0003800000 */
.L_x_8615:
[----:B------:R-:W-:-:S05]  /*a0d0*/  LOP3.LUT R5, R0, R5, RZ, 0xfc, !PT ;  /* 0x0000000500057212 */ /* 0x000fca00078efcff */
[----:B------:R0:W-:Y:S01]  /*a0e0*/  STG.E.U8 desc[UR36][R8.64], R5 ;  /* 0x0000000508007986 */ /* 0x0001e2000c101124 */
[----:B------:R-:W-:Y:S05]  /*a0f0*/  BRA `(.L_x_8603) ;  /* 0x00000008001c7947 */ /* 0x000fea0003800000 */
.L_x_8614:
        /* <DEDUP_REMOVED lines=14> */
.L_x_8618:
[----:B------:R-:W-:Y:S01]  /*a1e0*/  IMAD.MOV.U32 R0, RZ, RZ, 0x7f ;  /* 0x0000007fff007424 */ /* 0x000fe200078e00ff */
[----:B------:R-:W-:-:S04]  /*a1f0*/  ISETP.GT.U32.AND P0, PT, R3, 0x7f800000, PT ;  /* 0x7f8000000300780c */ /* 0x000fc80003f04070 */
[----:B------:R-:W-:-:S09]  /*a200*/  SEL R0, R0, 0x7c, P0 ;  /* 0x0000007c00007807 */ /* 0x000fd20000000000 */
.L_x_8619:
[----:B------:R-:W-:Y:S05]  /*a210*/  BSYNC B0 ;  /* 0x0000000000007941 */ /* 0x000fea0003800000 */
.L_x_8617:
[----:B------:R-:W-:-:S04]  /*a220*/  LOP3.LUT R3, R19, 0x80000000, RZ, 0xc0, !PT ;  /* 0x8000000013037812 */ /* 0x000fc800078ec0ff */
[----:B------:R-:W-:-:S04]  /*a230*/  SHF.R.U32.HI R3, RZ, 0x18, R3 ;  /* 0x00000018ff037819 */ /* 0x000fc80000011603 */
[----:B------:R-:W-:-:S05]  /*a240*/  LOP3.LUT R3, R0, R3, RZ, 0xfc, !PT ;  /* 0x0000000300037212 */ /* 0x000fca00078efcff */
[----:B------:R0:W-:Y:S01]  /*a250*/  STG.E.U8 desc[UR36][R8.64], R3 ;  /* 0x0000000308007986 */ /* 0x0001e2000c101124 */
[----:B------:R-:W-:Y:S05]  /*a260*/  BRA `(.L_x_8603) ;  /* 0x0000000400c07947 */ /* 0x000fea0003800000 */
.L_x_8613:
[----:B------:R-:W-:-:S04]  /*a270*/  LOP3.LUT R19, R19, 0xff, RZ, 0xc0, !PT ;  /* 0x000000ff13137812 */ /* 0x000fc800078ec0ff */
[----:B------:R-:W0:Y:S02]  /*a280*/  I2F.U16 R0, R19 ;  /* 0x0000001300007306 */ /* 0x000e240000101000 */
[----:B0-----:R-:W-:-:S05]  /*a290*/  F2FP.BF16.F32.PACK_AB R0, RZ, R0 ;  /* 0x00000000ff00723e */ /* 0x001fca00000010ff */
[----:B------:R0:W-:Y:S01]  /*a2a0*/  STG.E.U16 desc[UR36][R8.64], R0 ;  /* 0x0000000008007986 */ /* 0x0001e2000c101524 */
[----:B------:R-:W-:Y:S05]  /*a2b0*/  BRA `(.L_x_8603) ;  /* 0x0000000400ac7947 */ /* 0x000fea0003800000 */
.L_x_8610:
        /* <DEDUP_REMOVED lines=11> */
.L_x_8622:
        /* <DEDUP_REMOVED lines=18> */
.L_x_8625:
[----:B------:R-:W-:-:S04]  /*a490*/  LOP3.LUT R3, R19, 0x80000000, RZ, 0xc0, !PT ;  /* 0x8000000013037812 */ /* 0x000fc800078ec0ff */
[----:B------:R-:W-:-:S04]  /*a4a0*/  SHF.R.U32.HI R3, RZ, 0x18, R3 ;  /* 0x00000018ff037819 */ /* 0x000fc80000011603 */
[----:B------:R-:W-:-:S04]  /*a4b0*/  LOP3.LUT R0, R0, R3, RZ, 0xfc, !PT ;  /* 0x0000000300007212 */ /* 0x000fc800078efcff */
[----:B------:R-:W-:-:S07]  /*a4c0*/  PRMT R4, R0, 0x7610, R4 ;  /* 0x0000761000047816 */ /* 0x000fce0000000004 */
.L_x_8624:
[----:B------:R-:W-:Y:S05]  /*a4d0*/  BSYNC B0 ;  /* 0x0000000000007941 */ /* 0x000fea0003800000 */
.L_x_8623:
[----:B------:R0:W-:Y:S01]  /*a4e0*/  STG.E.U8 desc[UR36][R8.64], R4 ;  /* 0x0000000408007986 */ /* 0x0001e2000c101124 */
[----:B------:R-:W-:Y:S05]  /*a4f0*/  BRA `(.L_x_8603) ;  /* 0x00000004001c7947 */ /* 0x000fea0003800000 */
.L_x_8621:
        /* <DEDUP_REMOVED lines=18> */
.L_x_8628:
[----:B------:R-:W-:-:S04]  /*a620*/  LOP3.LUT R3, R19, 0x80000000, RZ, 0xc0, !PT ;  /* 0x8000000013037812 */ /* 0x000fc800078ec0ff */
[----:B------:R-:W-:-:S04]  /*a630*/  SHF.R.U32.HI R3, RZ, 0x18, R3 ;  /* 0x00000018ff037819 */ /* 0x000fc80000011603 */
[----:B------:R-:W-:-:S04]  /*a640*/  LOP3.LUT R0, R0, R3, RZ, 0xfc, !PT ;  /* 0x0000000300007212 */ /* 0x000fc800078efcff */
[----:B------:R-:W-:-:S07]  /*a650*/  PRMT R4, R0, 0x7610, R4 ;  /* 0x0000761000047816 */ /* 0x000fce0000000004 */
.L_x_8627:
[----:B------:R-:W-:Y:S05]  /*a660*/  BSYNC B0 ;  /* 0x0000000000007941 */ /* 0x000fea0003800000 */
.L_x_8626:
[----:B------:R0:W-:Y:S01]  /*a670*/  STG.E.U8 desc[UR36][R8.64], R4 ;  /* 0x0000000408007986 */ /* 0x0001e2000c101124 */
[----:B------:R-:W-:Y:S05]  /*a680*/  BRA `(.L_x_8603) ;  /* 0x0000000000b87947 */ /* 0x000fea0003800000 */
.L_x_8620:
        /* <DEDUP_REMOVED lines=23> */
.L_x_8602:
        /* <DEDUP_REMOVED lines=16> */
.L_x_8631:
[----:B------:R-:W-:Y:S05]  /*a900*/  BRA `(.L_x_8603) ;  /* 0x0000000000187947 */ /* 0x000fea0003800000 */
.L_x_8630:
[----:B------:R-:W-:Y:S01]  /*a910*/  LOP3.LUT R4, R19, 0xff, RZ, 0xc0, !PT ;  /* 0x000000ff13047812 */ /* 0x000fe200078ec0ff */
[----:B------:R-:W-:-:S05]  /*a920*/  IMAD.MOV.U32 R5, RZ, RZ, RZ ;  /* 0x000000ffff057224 */ /* 0x000fca00078e00ff */
[----:B------:R0:W-:Y:S01]  /*a930*/  STG.E.64 desc[UR36][R8.64], R4 ;  /* 0x0000000408007986 */ /* 0x0001e2000c101b24 */
[----:B------:R-:W-:Y:S05]  /*a940*/  BRA `(.L_x_8603) ;  /* 0x0000000000087947 */ /* 0x000fea0003800000 */
.L_x_8629:
[----:B------:R-:W-:-:S05]  /*a950*/  LOP3.LUT R19, R19, 0xff, RZ, 0xc0, !PT ;  /* 0x000000ff13137812 */ /* 0x000fca00078ec0ff */
[----:B------:R0:W-:Y:S02]  /*a960*/  STG.E desc[UR36][R8.64], R19 ;  /* 0x0000001308007986 */ /* 0x0001e4000c101924 */
.L_x_8603:
[----:B------:R-:W-:-:S07]  /*a970*/  VIADD R23, R23, 0x80 ;  /* 0x0000008017177836 */ /* 0x000fce0000000000 */
.L_x_8563:
[----:B------:R-:W-:Y:S05]  /*a980*/  BSYNC B6 ;  /* 0x0000000000067941 */ /* 0x000fea0003800000 */
.L_x_8562:
[----:B------:R-:W-:-:S13]  /*a990*/  ISETP.GE.AND P0, PT, R23, R16, PT ;  /* 0x000000101700720c */ /* 0x000fda0003f06270 */
[----:B------:R-:W-:Y:S05]  /*a9a0*/  @P0 EXIT ;  /* 0x000000000000094d */ /* 0x000fea0003800000 */
[----:B01----:R-:W0:Y:S01]  /*a9b0*/  LDC.64 R4, c[0x0][0x218] ;  /* 0x00008600ff047b82 */ /* 0x003e220000000a00 */
        /* <DEDUP_REMOVED lines=18> */
.L_x_8635:
[----:B------:R-:W-:Y:S01]  /*aae0*/  STG.E.U8 desc[UR36][R2.64], R17 ;  /* 0x0000001102007986 */ /* 0x000fe2000c101124 */
[----:B------:R-:W-:Y:S05]  /*aaf0*/  EXIT ;  /* 0x000000000000794d */ /* 0x000fea0003800000 */
.L_x_8634:
        /* <DEDUP_REMOVED lines=10> */
.L_x_8638:
[----:B------:R-:W-:-:S05]  /*aba0*/  LOP3.LUT R17, R17, 0xff, RZ, 0xc0, !PT ;  /* 0x000000ff11117812 */ /* 0x000fca00078ec0ff */
[----:B------:R-:W-:Y:S01]  /*abb0*/  STG.E desc[UR36][R2.64], R17 ;  /* 0x0000001102007986 */ /* 0x000fe2000c101924 */
[----:B------:R-:W-:Y:S05]  /*abc0*/  EXIT ;  /* 0x000000000000794d */ /* 0x000fea0003800000 */
.L_x_8637:
[----:B------:R-:W-:-:S05]  /*abd0*/  LOP3.LUT R17, R17, 0xff, RZ, 0xc0, !PT ;  /* 0x000000ff11117812 */ /* 0x000fca00078ec0ff */
[----:B------:R-:W-:Y:S01]  /*abe0*/  STG.E.U16 desc[UR36][R2.64], R17 ;  /* 0x0000001102007986 */ /* 0x000fe2000c101524 */
[----:B------:R-:W-:Y:S05]  /*abf0*/  EXIT ;  /* 0x000000000000794d */ /* 0x000fea0003800000 */
.L_x_8633:
        /* <DEDUP_REMOVED lines=10> */
.L_x_8640:
[----:B------:R-:W-:-:S04]  /*aca0*/  LOP3.LUT R17, R17, 0xff, RZ, 0xc0, !PT ;  /* 0x000000ff11117812 */ /* 0x000fc800078ec0ff */
[----:B------:R-:W0:Y:S02]  /*acb0*/  I2F.U16 R0, R17 ;  /* 0x0000001100007306 */ /* 0x000e240000101000 */
[----:B0-----:R-:W-:-:S05]  /*acc0*/  F2FP.F16.F32.PACK_AB R0, RZ, R0 ;  /* 0x00000000ff00723e */ /* 0x001fca00000000ff */
[----:B------:R-:W-:Y:S01]  /*acd0*/  STG.E.U16 desc[UR36][R2.64], R0 ;  /* 0x0000000002007986 */ /* 0x000fe2000c101524 */
[----:B------:R-:W-:Y:S05]  /*ace0*/  EXIT ;  /* 0x000000000000794d */ /* 0x000fea0003800000 */
.L_x_8639:
        /* <DEDUP_REMOVED lines=11> */
.L_x_8642:
[----:B------:R-:W-:-:S06]  /*ada0*/  LOP3.LUT R17, R17, 0xff, RZ, 0xc0, !PT ;  /* 0x000000ff11117812 */ /* 0x000fcc00078ec0ff */
[----:B------:R-:W0:Y:S02]  /*adb0*/  I2F.U16 R17, R17 ;  /* 0x0000001100117306 */ /* 0x000e240000101000 */
[----:B0-----:R-:W-:-:S04]  /*adc0*/  F2FP.F16.F32.PACK_AB R5, RZ, R17 ;  /* 0x00000011ff05723e */ /* 0x001fc800000000ff */
[----:B------:R-:W-:-:S05]  /*add0*/  PRMT R5, R5, 0x5410, RZ ;  /* 0x0000541005057816 */ /* 0x000fca00000000ff */
[----:B------:R-:W-:Y:S01]  /*ade0*/  STG.E desc[UR36][R2.64], R5 ;  /* 0x0000000502007986 */ /* 0x000fe2000c101924 */
[----:B------:R-:W-:Y:S05]  /*adf0*/  EXIT ;  /* 0x000000000000794d */ /* 0x000fea0003800000 */
.L_x_8641:
[----:B------:R-:W-:-:S06]  /*ae00*/  LOP3.LUT R4, R17, 0xff, RZ, 0xc0, !PT ;  /* 0x000000ff11047812 */ /* 0x000fcc00078ec0ff */
[----:B------:R-:W0:Y:S02]  /*ae10*/  I2F.F64.U16 R4, R4 ;  /* 0x0000000400047312 */ /* 0x000e240000101800 */
[----:B0-----:R-:W-:Y:S01]  /*ae20*/  STG.E.64 desc[UR36][R2.64], R4 ;  /* 0x0000000402007986 */ /* 0x001fe2000c101b24 */
[----:B------:R-:W-:Y:S05]  /*ae30*/  EXIT ;  /* 0x000000000000794d */ /* 0x000fea0003800000 */
.L_x_8632:
        /* <DEDUP_REMOVED lines=12> */
.L_x_8645:
[----:B------:R-:W-:Y:S02]  /*af00*/  LOP3.LUT R4, R17, 0xff, RZ, 0xc0, !PT ;  /* 0x000000ff11047812 */ /* 0x000fe400078ec0ff */
[----:B--234-:R-:W-:-:S04]  /*af10*/  CS2R R6, SRZ ;  /* 0x0000000000067805 */ /* 0x01cfc8000001ff00 */
[----:B------:R-:W0:Y:S02]  /*af20*/  I2F.F64.U16 R4, R4 ;  /* 0x0000000400047312 */ /* 0x000e240000101800 */
[----:B0-----:R-:W-:Y:S01]  /*af30*/  STG.E.128 desc[UR36][R2.64], R4 ;  /* 0x0000000402007986 */ /* 0x001fe2000c101d24 */
[----:B------:R-:W-:Y:S05]  /*af40*/  EXIT ;  /* 0x000000000000794d */ /* 0x000fea0003800000 */
.L_x_8644:
        /* <DEDUP_REMOVED lines=22> */
.L_x_8649:
[----:B------:R-:W-:Y:S05]  /*b0b0*/  BSYNC B0 ;  /* 0x0000000000007941 */ /* 0x000fea0003800000 */
.L_x_8648:
[----:B------:R-:W-:-:S05]  /*b0c0*/  LOP3.LUT R5, R0, R5, RZ, 0xfc, !PT ;  /* 0x0000000500057212 */ /* 0x000fca00078efcff */
[----:B------:R-:W-:Y:S01]  /*b0d0*/  STG.E.U8 desc[UR36][R2.64], R5 ;  /* 0x0000000502007986 */ /* 0x000fe2000c101124 */
[----:B------:R-:W-:Y:S05]  /*b0e0*/  EXIT ;  /* 0x000000000000794d */ /* 0x000fea0003800000 */
.L_x_8647:
        /* <DEDUP_REMOVED lines=14> */
.L_x_8651:
[----:B------:R-:W-:Y:S01]  /*b1d0*/  IMAD.MOV.U32 R0, RZ, RZ, 0x7f ;  /* 0x0000007fff007424 */ /* 0x000fe200078e00ff */
[----:B------:R-:W-:-:S04]  /*b1e0*/  ISETP.GT.U32.AND P0, PT, R4, 0x7f800000, PT ;  /* 0x7f8000000400780c */ /* 0x000fc80003f04070 */
[----:B------:R-:W-:-:S09]  /*b1f0*/  SEL R0, R0, 0x7c, P0 ;  /* 0x0000007c00007807 */ /* 0x000fd20000000000 */
.L_x_8652:
[----:B------:R-:W-:Y:S05]  /*b200*/  BSYNC B0 ;  /* 0x0000000000007941 */ /* 0x000fea0003800000 */
.L_x_8650:
[----:B------:R-:W-:-:S04]  /*b210*/  LOP3.LUT R4, R17, 0x80000000, RZ, 0xc0, !PT ;  /* 0x8000000011047812 */ /* 0x000fc800078ec0ff */
[----:B------:R-:W-:-:S04]  /*b220*/  SHF.R.U32.HI R5, RZ, 0x18, R4 ;  /* 0x00000018ff057819 */ /* 0x000fc80000011604 */
[----:B------:R-:W-:-:S05]  /*b230*/  LOP3.LUT R5, R0, R5, RZ, 0xfc, !PT ;  /* 0x0000000500057212 */ /* 0x000fca00078efcff */
[----:B------:R-:W-:Y:S01]  /*b240*/  STG.E.U8 desc[UR36][R2.64], R5 ;  /* 0x0000000502007986 */ /* 0x000fe2000c101124 */
[----:B------:R-:W-:Y:S05]  /*b250*/  EXIT ;  /* 0x000000000000794d */ /* 0x000fea0003800000 */
.L_x_8646:
[----:B------:R-:W-:-:S04]  /*b260*/  LOP3.LUT R17, R17, 0xff, RZ, 0xc0, !PT ;  /* 0x000000ff11117812 */ /* 0x000fc800078ec0ff */
[----:B------:R-:W0:Y:S02]  /*b270*/  I2F.U16 R0, R17 ;  /* 0x0000001100007306 */ /* 0x000e240000101000 */
[----:B0-----:R-:W-:-:S05]  /*b280*/  F2FP.BF16.F32.PACK_AB R0, RZ, R0 ;  /* 0x00000000ff00723e */ /* 0x001fca00000010ff */
[----:B------:R-:W-:Y:S01]  /*b290*/  STG.E.U16 desc[UR36][R2.64], R0 ;  /* 0x0000000002007986 */ /* 0x000fe2000c101524 */
[----:B------:R-:W-:Y:S05]  /*b2a0*/  EXIT ;  /* 0x000000000000794d */ /* 0x000fea0003800000 */
.L_x_8643:
        /* <DEDUP_REMOVED lines=11> */
.L_x_8655:
        /* <DEDUP_REMOVED lines=18> */
.L_x_8658:
[----:B------:R-:W-:-:S04]  /*b480*/  LOP3.LUT R0, R17, 0x80000000, RZ, 0xc0, !PT ;  /* 0x8000000011007812 */ /* 0x000fc800078ec0ff */
[----:B------:R-:W-:-:S04]  /*b490*/  SHF.R.U32.HI R5, RZ, 0x18, R0 ;  /* 0x00000018ff057819 */ /* 0x000fc80000011600 */
[----:B------:R-:W-:-:S04]  /*b4a0*/  LOP3.LUT R4, R4, R5, RZ, 0xfc, !PT ;  /* 0x0000000504047212 */ /* 0x000fc800078efcff */
[----:B------:R-:W-:-:S07]  /*b4b0*/  PRMT R0, R4, 0x7610, R0 ;  /* 0x0000761004007816 */ /* 0x000fce0000000000 */
.L_x_8657:
[----:B------:R-:W-:Y:S05]  /*b4c0*/  BSYNC B0 ;  /* 0x0000000000007941 */ /* 0x000fea0003800000 */
.L_x_8656:
[----:B------:R-:W-:Y:S01]  /*b4d0*/  STG.E.U8 desc[UR36][R2.64], R0 ;  /* 0x0000000002007986 */ /* 0x000fe2000c101124 */
[----:B------:R-:W-:Y:S05]  /*b4e0*/  EXIT ;  /* 0x000000000000794d */ /* 0x000fea0003800000 */
.L_x_8654:
        /* <DEDUP_REMOVED lines=18> */
.L_x_8661:
[----:B------:R-:W-:-:S04]  /*b610*/  LOP3.LUT R0, R17, 0x80000000, RZ, 0xc0, !PT ;  /* 0x8000000011007812 */ /* 0x000fc800078ec0ff */
[----:B------:R-:W-:-:S04]  /*b620*/  SHF.R.U32.HI R5, RZ, 0x18, R0 ;  /* 0x00000018ff057819 */ /* 0x000fc80000011600 */
[----:B------:R-:W-:-:S04]  /*b630*/  LOP3.LUT R4, R4, R5, RZ, 0xfc, !PT ;  /* 0x0000000504047212 */ /* 0x000fc800078efcff */
[----:B------:R-:W-:-:S07]  /*b640*/  PRMT R0, R4, 0x7610, R0 ;  /* 0x0000761004007816 */ /* 0x000fce0000000000 */
.L_x_8660:
[----:B------:R-:W-:Y:S05]  /*b650*/  BSYNC B0 ;  /* 0x0000000000007941 */ /* 0x000fea0003800000 */
.L_x_8659:
[----:B------:R-:W-:Y:S01]  /*b660*/  STG.E.U8 desc[UR36][R2.64], R0 ;  /* 0x0000000002007986 */ /* 0x000fe2000c101124 */
[----:B------:R-:W-:Y:S05]  /*b670*/  EXIT ;  /* 0x000000000000794d */ /* 0x000fea0003800000 */
.L_x_8653:
        /* <DEDUP_REMOVED lines=23> */
.L_x_8636:
        /* <DEDUP_REMOVED lines=8> */
[----:B--234-:R-:W-:Y:S02]  /*b870*/  IMAD.U32 R6, RZ, RZ, UR4 ;  /* 0x00000004ff067e24 */ /* 0x01cfe4000f8e00ff */
[----:B------:R-:W-:-:S02]  /*b880*/  IMAD.U32 R7, RZ, RZ, UR5 ;  /* 0x00000005ff077e24 */ /* 0x000fc4000f8e00ff */
[----:B------:R-:W-:Y:S02]  /*b890*/  IMAD.U32 R11, RZ, RZ, UR7 ;  /* 0x00000007ff0b7e24 */ /* 0x000fe4000f8e00ff */
[----:B------:R-:W-:Y:S02]  /*b8a0*/  IMAD.MOV.U32 R8, RZ, RZ, 0x65 ;  /* 0x00000065ff087424 */ /* 0x000fe400078e00ff */
[----:B------:R-:W-:Y:S02]  /*b8b0*/  IMAD.MOV.U32 R12, RZ, RZ, 0x1 ;  /* 0x00000001ff0c7424 */ /* 0x000fe400078e00ff */
[----:B0-----:R-:W-:-:S07]  /*b8c0*/  IMAD.MOV.U32 R13, RZ, RZ, RZ ;  /* 0x000000ffff0d7224 */ /* 0x001fce00078e00ff */
[----:B------:R-:W-:-:S07]  /*b8d0*/  LEPC R20, `(.L_x_8664) ;  /* 0x000000001014794e */ /* 0x000fce0000000000 */
[----:B-1----:R-:W-:Y:S05]  /*b8e0*/  CALL.ABS.NOINC R2 ;  /* 0x0000000002007343 */ /* 0x002fea0003c00000 */
.L_x_8664:
[----:B------:R-:W-:Y:S05]  /*b8f0*/  EXIT ;  /* 0x000000000000794d */ /* 0x000fea0003800000 */
.L_x_8663:
[----:B------:R-:W-:Y:S01]  /*b900*/  LOP3.LUT R4, R17, 0xff, RZ, 0xc0, !PT ;  /* 0x000000ff11047812 */ /* 0x000fe200078ec0ff */
[----:B------:R-:W-:-:S05]  /*b910*/  IMAD.MOV.U32 R5, RZ, RZ, RZ ;  /* 0x000000ffff057224 */ /* 0x000fca00078e00ff */
[----:B------:R-:W-:Y:S01]  /*b920*/  STG.E.64 desc[UR36][R2.64], R4 ;  /* 0x0000000402007986 */ /* 0x000fe2000c101b24 */
[----:B------:R-:W-:Y:S05]  /*b930*/  EXIT ;  /* 0x000000000000794d */ /* 0x000fea0003800000 */
.L_x_8662:
[----:B------:R-:W-:-:S05]  /*b940*/  LOP3.LUT R17, R17, 0xff, RZ, 0xc0, !PT ;  /* 0x000000ff11117812 */ /* 0x000fca00078ec0ff */
[----:B------:R-:W-:Y:S01]  /*b950*/  STG.E desc[UR36][R2.64], R17 ;  /* 0x0000001102007986 */ /* 0x000fe2000c101924 */
[----:B------:R-:W-:Y:S05]  /*b960*/  EXIT ;  /* 0x000000000000794d */ /* 0x000fea0003800000 */
.L_x_8665:
        /* <DEDUP_REMOVED lines=9> */
.L_x_26198:


//--------------------- .text._ZN2at6native18elementwise_kernelILi128ELi4EZNS0_22gpu_kernel_impl_nocastINS0_13BinaryFunctorIhhhNS0_17BitwiseXorFunctorIhEEEEEEvRNS_18TensorIteratorBaseERKT_EUliE_EEviT1_ --------------------------
	.section	.text._ZN2at6native18elementwise_kernelILi128ELi4EZNS0_22gpu_kernel_impl_nocastINS0_13BinaryFunctorIhhhNS0_17BitwiseXorFunctorIhEEEEEEvRNS_18TensorIteratorBaseERKT_EUliE_EEviT1_,"ax",@progbits
	.align	128
        .global         _ZN2at6native18elementwise_kernelILi128ELi4EZNS0_22gpu_kernel_impl_nocastINS0_13BinaryFunctorIhhhNS0_17BitwiseXorFunctorIhEEEEEEvRNS_18TensorIteratorBaseERKT_EUliE_EEviT1_
        .type           _ZN2at6native18elementwise_kernelILi128ELi4EZNS0_22gpu_kernel_impl_nocastINS0_13BinaryFunctorIhhhNS0_17BitwiseXorFunctorIhEEEEEEvRNS_18TensorIteratorBaseERKT_EUliE_EEviT1_,@function
        .size           _ZN2at6native18elementwise_kernelILi128ELi4EZNS0_22gpu_kernel_impl_nocastINS0_13BinaryFunctorIhhhNS0_17BitwiseXorFunctorIhEEEEEEvRNS_18TensorIteratorBaseERKT_EUliE_EEviT1_,(.L_x_26199 - _ZN2at6native18elementwise_kernelILi128ELi4EZNS0_22gpu_kernel_impl_nocastINS0_13BinaryFunctorIhhhNS0_17BitwiseXorFunctorIhEEEEEEvRNS_18TensorIteratorBaseERKT_EUliE_EEviT1_)
        .other          _ZN2at6native18elementwise_kernelILi128ELi4EZNS0_22gpu_kernel_impl_nocastINS0_13BinaryFunctorIhhhNS0_17BitwiseXorFunctorIhEEEEEEvRNS_18TensorIteratorBaseERKT_EUliE_EEviT1_,@"STO_CUDA_ENTRY STV_DEFAULT"
_ZN2at6native18elementwise_kernelILi128ELi4EZNS0_22gpu_kernel_impl_nocastINS0_13BinaryFunctorIhhhNS0_17BitwiseXorFunctorIhEEEEEEvRNS_18TensorIteratorBaseERKT_EUliE_EEviT1_:
.text._ZN2at6native18elementwise_kernelILi128ELi4EZNS0_22gpu_kernel_impl_nocastINS0_13BinaryFunctorIhhhNS0_17BitwiseXorFunctorIhEEEEEEvRNS_18TensorIteratorBaseERKT_EUliE_EEviT1_:
        /* <DEDUP_REMOVED lines=363> */
.L_x_8668:
        /* <DEDUP_REMOVED lines=14> */
.L_x_8667:
[----:B------:R-:W-:Y:S05]  /*1790*/  BSYNC B0 ;  /* 0x0000000000007941 */ /* 0x000fea0003800000 */
.L_x_8666:
        /* <DEDUP_REMOVED lines=356> */
.L_x_8671:
        /* <DEDUP_REMOVED lines=369> */
.L_x_8672:
        /* <DEDUP_REMOVED lines=14> */
.L_x_8670:
[----:B------:R-:W-:Y:S05]  /*45d0*/  BSYNC B0 ;  /* 0x0000000000007941 */ /* 0x000fea0003800000 */
.L_x_8669:
        /* <DEDUP_REMOVED lines=355> */
.L_x_8673:
        /* <DEDUP_REMOVED lines=14> */
.L_x_8674:
        /* <DEDUP_REMOVED lines=9> */
.L_x_26199:


//--------------------- .text._ZN2at6native27unrolled_elementwise_kernelINS0_13BinaryFunctorIhhhNS0_17BitwiseXorFunctorIhEEEESt5arrayIPcLm3EELi4E23TrivialOffsetCalculatorILi2EjES9_ILi1EjENS0_6memory15LoadWithoutCastENSC_16StoreWithoutCastEEEviT_T0_T2_T3_T4_T5_ --------------------------
	.section	.text._ZN2at6native27unrolled_elementwise_kernelINS0_13BinaryFunctorIhhhNS0_17BitwiseXorFunctorIhEEEESt5arrayIPcLm3EELi4E23TrivialOffsetCalculatorILi2EjES9_ILi1EjENS0_6memory15LoadWithoutCastENSC_16StoreWithoutCastEEEviT_T0_T2_T3_T4_T5_,"ax",@progbits
	.align	128
        .global         _ZN2at6native27unrolled_elementwise_kernelINS0_13BinaryFunctorIhhhNS0_17BitwiseXorFunctorIhEEEESt5arrayIPcLm3EELi4E23TrivialOffsetCalculatorILi2EjES9_ILi1EjENS0_6memory15LoadWithoutCastENSC_16StoreWithoutCastEEEviT_T0_T2_T3_T4_T5_
        .type           _ZN2at6native27unrolled_elementwise_kernelINS0_13BinaryFunctorIhhhNS0_17BitwiseXorFunctorIhEEEESt5arrayIPcLm3EELi4E23TrivialOffsetCalculatorILi2EjES9_ILi1EjENS0_6memory15LoadWithoutCastENSC_16StoreWithoutCastEEEviT_T0_T2_T3_T4_T5_,@function
        .size           _ZN2at6native27unrolled_elementwise_kernelINS0_13BinaryFunctorIhhhNS0_17BitwiseXorFunctorIhEEEESt5arrayIPcLm3EELi4E23TrivialOffsetCalculatorILi2EjES9_ILi1EjENS0_6memory15LoadWithoutCastENSC_16StoreWithoutCastEEEviT_T0_T2_T3_T4_T5_,(.L_x_26200 - _ZN2at6native27unrolled_elementwise_kernelINS0_13BinaryFunctorIhhhNS0_17BitwiseXorFunctorIhEEEESt5arrayIPcLm3EELi4E23TrivialOffsetCalculatorILi2EjES9_ILi1EjENS0_6memory15LoadWithoutCastENSC_16StoreWithoutCastEEEviT_T0_T2_T3_T4_T5_)
        .other          _ZN2at6native27unrolled_elementwise_kernelINS0_13BinaryFunctorIhhhNS0_17BitwiseXorFunctorIhEEEESt5arrayIPcLm3EELi4E23TrivialOffsetCalculatorILi2EjES9_ILi1EjENS0_6memory15LoadWithoutCastENSC_16StoreWithoutCastEEEviT_T0_T2_T3_T4_T5_,@"STO_CUDA_ENTRY STV_DEFAULT"
_ZN2at6native27unrolled_elementwise_kernelINS0_13BinaryFunctorIhhhNS0_17BitwiseXorFunctorIhEEEESt5arrayIPcLm3EELi4E23TrivialOffsetCalculatorILi2EjES9_ILi1EjENS0_6memory15LoadWithoutCastENSC_16StoreWithoutCastEEEviT_T0_T2_T3_T4_T5_:
.text._ZN2at6native27unrolled_elementwise_kernelINS0_13BinaryFunctorIhhhNS0_17BitwiseXorFunctorIhEEEESt5arrayIPcLm3EELi4E23TrivialOffsetCalculatorILi2EjES9_ILi1EjENS0_6memory15LoadWithoutCastENSC_16StoreWithoutCastEEEviT_T0_T2_T3_T4_T5_:
        /* <DEDUP_REMOVED lines=83> */
.L_x_8676:
[----:B------:R-:W-:Y:S05]  /*0530*/  BSYNC B0 ;  /* 0x0000000000007941 */ /* 0x000fea0003800000 */
.L_x_8675:
        /* <DEDUP_REMOVED lines=9> */
.L_x_8677:
        /* <DEDUP_REMOVED lines=11> */
.L_x_26200:


//--------------------- .text._ZN2at6native29vectorized_elementwise_kernelILi2ENS0_13BinaryFunctorIhhhNS0_17BitwiseXorFunctorIhEEEESt5arrayIPcLm3EEEEviT0_T1_ --------------------------
	.section	.text._ZN2at6native29vectorized_elementwise_kernelILi2ENS0_13BinaryFunctorIhhhNS0_17BitwiseXorFunctorIhEEEESt5arrayIPcLm3EEEEviT0_T1_,"ax",@progbits
	.align	128
        .global         _ZN2at6native29vectorized_elementwise_kernelILi2ENS0_13BinaryFunctorIhhhNS0_17BitwiseXorFunctorIhEEEESt5arrayIPcLm3EEEEviT0_T1_
        .type           _ZN2at6native29vectorized_elementwise_kernelILi2ENS0_13BinaryFunctorIhhhNS0_17BitwiseXorFunctorIhEEEESt5arrayIPcLm3EEEEviT0_T1_,@function
        .size           _ZN2at6native29vectorized_elementwise_kernelILi2ENS0_13BinaryFunctorIhhhNS0_17BitwiseXorFunctorIhEEEESt5arrayIPcLm3EEEEviT0_T1_,(.L_x_26201 - _ZN2at6native29vectorized_elementwise_kernelILi2ENS0_13BinaryFunctorIhhhNS0_17BitwiseXorFunctorIhEEEESt5arrayIPcLm3EEEEviT0_T1_)
        .other          _ZN2at6native29vectorized_elementwise_kernelILi2ENS0_13BinaryFunctorIhhhNS0_17BitwiseXorFunctorIhEEEESt5arrayIPcLm3EEEEviT0_T1_,@"STO_CUDA_ENTRY STV_DEFAULT"
_ZN2at6native29vectorized_elementwise_kernelILi2ENS0_13BinaryFunctorIhhhNS0_17BitwiseXorFunctorIhEEEESt5arrayIPcLm3EEEEviT0_T1_:
.text._ZN2at6native29vectorized_elementwise_kernelILi2ENS0_13BinaryFunctorIhhhNS0_17BitwiseXorFunctorIhEEEESt5arrayIPcLm3EEEEviT0_T1_:
        /* <DEDUP_REMOVED lines=69> */
.L_x_8678:
        /* <DEDUP_REMOVED lines=138> */
.L_x_8681:
        /* <DEDUP_REMOVED lines=8> */
.L_x_8682:
        /* <DEDUP_REMOVED lines=8> */
.L_x_8683:
        /* <DEDUP_REMOVED lines=9> */
.L_x_8684:
[----:B------:R-:W-:Y:S05]  /*0e80*/  BSYNC B1 ;  /* 0x0000000000017941 */ /* 0x000fea0003800000 */
.L_x_8680:
[----:B------:R-:W-:-:S13]  /*0e90*/  ISETP.GE.AND P0, PT, R4, R3, PT ;  /* 0x000000030400720c */ /* 0x000fda0003f06270 */
[----:B------:R-:W3:Y:S01]  /*0ea0*/  @!P0 LDC.64 R8, c[0x0][0x218] ;  /* 0x00008600ff088b82 */ /* 0x000ee20000000a00 */
[C---:B012---:R-:W-:Y:S02]  /*0eb0*/  @!P0 VIADD R7, R4.reuse, UR4 ;  /* 0x0000000404078c36 */ /* 0x047fe40008000000 */
[----:B------:R-:W-:-:S03]  /*0ec0*/  @!P0 VIADD R4, R4, 0x80 ;  /* 0x0000008004048836 */ /* 0x000fc60000000000 */
[----:B---3--:R-:W-:-:S05]  /*0ed0*/  @!P0 IADD3 R6, P1, R7, R8, RZ ;  /* 0x0000000807068210 */ /* 0x008fca0007f3e0ff */
[----:B------:R-:W-:-:S05]  /*0ee0*/  @!P0 IMAD.X R7, RZ, RZ, R9, P1 ;  /* 0x000000ffff078224 */ /* 0x000fca00008e0609 */
[----:B------:R2:W-:Y:S03]  /*0ef0*/  @!P0 STG.E.U8 desc[UR12][R6.64], R0 ;  /* 0x0000000006008986 */ /* 0x0005e6000c10110c */
.L_x_8685:
[----:B------:R-:W-:Y:S05]  /*0f00*/  BSYNC B0 ;  /* 0x0000000000007941 */ /* 0x000fea0003800000 */
.L_x_8679:
        /* <DEDUP_REMOVED lines=9> */
.L_x_8686:
        /* <DEDUP_REMOVED lines=14> */
.L_x_26201:


//--------------------- .text._ZN2at6native29vectorized_elementwise_kernelILi4ENS0_13BinaryFunctorIhhhNS0_17BitwiseXorFunctorIhEEEESt5arrayIPcLm3EEEEviT0_T1_ --------------------------
	.section	.text._ZN2at6native29vectorized_elementwise_kernelILi4ENS0_13BinaryFunctorIhhhNS0_17BitwiseXorFunctorIhEEEESt5arrayIPcLm3EEEEviT0_T1_,"ax",@progbits
	.align	128
        .global         _ZN2at6native29vectorized_elementwise_kernelILi4ENS0_13BinaryFunctorIhhhNS0_17BitwiseXorFunctorIhEEEESt5arrayIPcLm3EEEEviT0_T1_
        .type           _ZN2at6native29vectorized_elementwise_kernelILi4ENS0_13BinaryFunctorIhhhNS0_17BitwiseXorFunctorIhEEEESt5arrayIPcLm3EEEEviT0_T1_,@function
        .size           _ZN2at6native29vectorized_elementwise_kernelILi4ENS0_13BinaryFunctorIhhhNS0_17BitwiseXorFunctorIhEEEESt5arrayIPcLm3EEEEviT0_T1_,(.L_x_26202 - _ZN2at6native29vectorized_elementwise_kernelILi4ENS0_13BinaryFunctorIhhhNS0_17BitwiseXorFunctorIhEEEESt5arrayIPcLm3EEEEviT0_T1_)
        .other          _ZN2at6native29vectorized_elementwise_kernelILi4ENS0_13BinaryFunctorIhhhNS0_17BitwiseXorFunctorIhEEEESt5arrayIPcLm3EEEEviT0_T1_,@"STO_CUDA_ENTRY STV_DEFAULT"
_ZN2at6native29vectorized_elementwise_kernelILi4ENS0_13BinaryFunctorIhhhNS0_17BitwiseXorFunctorIhEEEESt5arrayIPcLm3EEEEviT0_T1_:
.text._ZN2at6native29vectorized_elementwise_kernelILi4ENS0_13BinaryFunctorIhhhNS0_17BitwiseXorFunctorIhEEEESt5arrayIPcLm3EEEEviT0_T1_:
        /* <DEDUP_REMOVED lines=65> */
.L_x_8687:
        /* <DEDUP_REMOVED lines=138> */
.L_x_8690:
        /* <DEDUP_REMOVED lines=8> */
.L_x_8691:
        /* <DEDUP_REMOVED lines=8> */
.L_x_8692:
        /* <DEDUP_REMOVED lines=9> */
.L_x_8693:
[----:B------:R-:W-:Y:S05]  /*0e40*/  BSYNC B1 ;  /* 0x0000000000017941 */ /* 0x000fea0003800000 */
.L_x_8689:
[----:B------:R-:W-:-:S13]  /*0e50*/  ISETP.GE.AND P0, PT, R4, R3, PT ;  /* 0x000000030400720c */ /* 0x000fda0003f06270 */
[----:B------:R-:W3:Y:S01]  /*0e60*/  @!P0 LDC.64 R8, c[0x0][0x218] ;  /* 0x00008600ff088b82 */ /* 0x000ee20000000a00 */
[C---:B012---:R-:W-:Y:S02]  /*0e70*/  @!P0 VIADD R7, R4.reuse, UR4 ;  /* 0x0000000404078c36 */ /* 0x047fe40008000000 */
[----:B------:R-:W-:-:S03]  /*0e80*/  @!P0 VIADD R4, R4, 0x80 ;  /* 0x0000008004048836 */ /* 0x000fc60000000000 */
[----:B---3--:R-:W-:-:S05]  /*0e90*/  @!P0 IADD3 R6, P1, R7, R8, RZ ;  /* 0x0000000807068210 */ /* 0x008fca0007f3e0ff */
[----:B------:R-:W-:-:S05]  /*0ea0*/  @!P0 IMAD.X R7, RZ, RZ, R9, P1 ;  /* 0x000000ffff078224 */ /* 0x000fca00008e0609 */
[----:B------:R2:W-:Y:S03]  /*0eb0*/  @!P0 STG.E.U8 desc[UR12][R6.64], R0 ;  /* 0x0000000006008986 */ /* 0x0005e6000c10110c */
.L_x_8694:
[----:B------:R-:W-:Y:S05]  /*0ec0*/  BSYNC B0 ;  /* 0x0000000000007941 */ /* 0x000fea0003800000 */
.L_x_8688:
        /* <DEDUP_REMOVED lines=9> */
.L_x_8695:
        /* <DEDUP_REMOVED lines=10> */
.L_x_26202:


//--------------------- .text._ZN2at6native29vectorized_elementwise_kernelILi8ENS0_13BinaryFunctorIhhhNS0_17BitwiseXorFunctorIhEEEESt5arrayIPcLm3EEEEviT0_T1_ --------------------------
	.section	.text._ZN2at6native29vectorized_elementwise_kernelILi8ENS0_13BinaryFunctorIhhhNS0_17BitwiseXorFunctorIhEEEESt5arrayIPcLm3EEEEviT0_T1_,"ax",@progbits
	.align	128
        .global         _ZN2at6native29vectorized_elementwise_kernelILi8ENS0_13BinaryFunctorIhhhNS0_17BitwiseXorFunctorIhEEEESt5arrayIPcLm3EEEEviT0_T1_
        .type           _ZN2at6native29vectorized_elementwise_kernelILi8ENS0_13BinaryFunctorIhhhNS0_17BitwiseXorFunctorIhEEEESt5arrayIPcLm3EEEEviT0_T1_,@function
        .size           _ZN2at6native29vectorized_elementwise_kernelILi8ENS0_13BinaryFunctorIhhhNS0_17BitwiseXorFunctorIhEEEESt5arrayIPcLm3EEEEviT0_T1_,(.L_x_26203 - _ZN2at6native29vectorized_elementwise_kernelILi8ENS0_13BinaryFunctorIhhhNS0_17BitwiseXorFunctorIhEEEESt5arrayIPcLm3EEEEviT0_T1_)
        .other          _ZN2at6native29vectorized_elementwise_kernelILi8ENS0_13BinaryFunctorIhhhNS0_17BitwiseXorFunctorIhEEEESt5arrayIPcLm3EEEEviT0_T1_,@"STO_CUDA_ENTRY STV_DEFAULT"
_ZN2at6native29vectorized_elementwise_kernelILi8ENS0_13BinaryFunctorIhhhNS0_17BitwiseXorFunctorIhEEEESt5arrayIPcLm3EEEEviT0_T1_:
.text._ZN2at6native29vectorized_elementwise_kernelILi8ENS0_13BinaryFunctorIhhhNS0_17BitwiseXorFunctorIhEEEESt5arrayIPcLm3EEEEviT0_T1_:
        /* <DEDUP_REMOVED lines=60> */
.L_x_8696:
        /* <DEDUP_REMOVED lines=138> */
.L_x_8699:
        /* <DEDUP_REMOVED lines=8> */
.L_x_8700:
        /* <DEDUP_REMOVED lines=8> */
.L_x_8701:
        /* <DEDUP_REMOVED lines=9> */
.L_x_8702:
[----:B------:R-:W-:Y:S05]  /*0df0*/  BSYNC B1 ;  /* 0x0000000000017941 */ /* 0x000fea0003800000 */
.L_x_8698:
[----:B------:R-:W-:-:S13]  /*0e00*/  ISETP.GE.AND P0, PT, R4, R3, PT ;  /* 0x000000030400720c */ /* 0x000fda0003f06270 */
[----:B------:R-:W3:Y:S01]  /*0e10*/  @!P0 LDC.64 R8, c[0x0][0x218] ;  /* 0x00008600ff088b82 */ /* 0x000ee20000000a00 */
[C---:B012---:R-:W-:Y:S02]  /*0e20*/  @!P0 VIADD R7, R4.reuse, UR4 ;  /* 0x0000000404078c36 */ /* 0x047fe40008000000 */
[----:B------:R-:W-:-:S03]  /*0e30*/  @!P0 VIADD R4, R4, 0x80 ;  /* 0x0000008004048836 */ /* 0x000fc60000000000 */
[----:B---3--:R-:W-:-:S05]  /*0e40*/  @!P0 IADD3 R6, P1, R7, R8, RZ ;  /* 0x0000000807068210 */ /* 0x008fca0007f3e0ff */
[----:B------:R-:W-:-:S05]  /*0e50*/  @!P0 IMAD.X R7, RZ, RZ, R9, P1 ;  /* 0x000000ffff078224 */ /* 0x000fca00008e0609 */
[----:B------:R2:W-:Y:S03]  /*0e60*/  @!P0 STG.E.U8 desc[UR12][R6.64], R0 ;  /* 0x0000000006008986 */ /* 0x0005e6000c10110c */
.L_x_8703:
[----:B------:R-:W-:Y:S05]  /*0e70*/  BSYNC B0 ;  /* 0x0000000000007941 */ /* 0x000fea0003800000 */
.L_x_8697:
        /* <DEDUP_REMOVED lines=9> */
.L_x_8704:
        /* <DEDUP_REMOVED lines=15> */
.L_x_26203:


//--------------------- .text._ZN2at6native18elementwise_kernelILi128ELi4EZNS0_15gpu_kernel_implINS0_13AUnaryFunctorIbbbNS0_16BitwiseOrFunctorIbEEEEEEvRNS_18TensorIteratorBaseERKT_EUliE_EEviT1_ --------------------------
	.section	.text._ZN2at6native18elementwise_kernelILi128ELi4EZNS0_15gpu_kernel_implINS0_13AUnaryFunctorIbbbNS0_16BitwiseOrFunctorIbEEEEEEvRNS_18TensorIteratorBaseERKT_EUliE_EEviT1_,"ax",@progbits
	.align	128
        .global         _ZN2at6native18elementwise_kernelILi128ELi4EZNS0_15gpu_kernel_implINS0_13AUnaryFunctorIbbbNS0_16BitwiseOrFunctorIbEEEEEEvRNS_18TensorIteratorBaseERKT_EUliE_EEviT1_
        .type           _ZN2at6native18elementwise_kernelILi128ELi4EZNS0_15gpu_kernel_implINS0_13AUnaryFunctorIbbbNS0_16BitwiseOrFunctorIbEEEEEEvRNS_18TensorIteratorBaseERKT_EUliE_EEviT1_,@function
        .size           _ZN2at6native18elementwise_kernelILi128ELi4EZNS0_15gpu_kernel_implINS0_13AUnaryFunctorIbbbNS0_16BitwiseOrFunctorIbEEEEEEvRNS_18TensorIteratorBaseERKT_EUliE_EEviT1_,(.L_x_26204 - _ZN2at6native18elementwise_kernelILi128ELi4EZNS0_15gpu_kernel_implINS0_13AUnaryFunctorIbbbNS0_16BitwiseOrFunctorIbEEEEEEvRNS_18TensorIteratorBaseERKT_EUliE_EEviT1_)
        .other          _ZN2at6native18elementwise_kernelILi128ELi4EZNS0_15gpu_kernel_implINS0_13AUnaryFunctorIbbbNS0_16BitwiseOrFunctorIbEEEEEEvRNS_18TensorIteratorBaseERKT_EUliE_EEviT1_,@"STO_CUDA_ENTRY STV_DEFAULT"
_ZN2at6native18elementwise_kernelILi128ELi4EZNS0_15gpu_kernel_implINS0_13AUnaryFunctorIbbbNS0_16BitwiseOrFunctorIbEEEEEEvRNS_18TensorIteratorBaseERKT_EUliE_EEviT1_:
.text._ZN2at6native18elementwise_kernelILi128ELi4EZNS0_15gpu_kernel_implINS0_13AUnaryFunctorIbbbNS0_16BitwiseOrFunctorIbEEEEEEvRNS_18TensorIteratorBaseERKT_EUliE_EEviT1_:
        /* <DEDUP_REMOVED lines=314> */
.L_x_8707:
        /* <DEDUP_REMOVED lines=21> */
.L_x_8711:
[----:B------:R-:W2:Y:S02]  /*14f0*/  LDG.E.U8 R2, desc[UR36][R2.64] ;  /* 0x0000002402027981 */ /* 0x000ea4000c1e1100 */
[----:B--2---:R-:W-:Y:S01]  /*1500*/  ISETP.NE.AND P0, PT, R2, RZ, PT ;  /* 0x000000ff0200720c */ /* 0x004fe20003f05270 */
[----:B------:R-:W-:-:S12]  /*1510*/  BRA `(.L_x_8713) ;  /* 0x0000000c00747947 */ /* 0x000fd80003800000 */
.L_x_8710:
        /* <DEDUP_REMOVED lines=10> */
.L_x_8715:
[----:B------:R-:W2:Y:S02]  /*15c0*/  LDG.E R2, desc[UR36][R2.64] ;  /* 0x0000002402027981 */ /* 0x000ea4000c1e1900 */
[----:B--2---:R-:W-:Y:S01]  /*15d0*/  ISETP.NE.AND P0, PT, R2, RZ, PT ;  /* 0x000000ff0200720c */ /* 0x004fe20003f05270 */
[----:B------:R-:W-:-:S12]  /*15e0*/  BRA `(.L_x_8713) ;  /* 0x0000000c00407947 */ /* 0x000fd80003800000 */
.L_x_8714:
[----:B------:R-:W2:Y:S02]  /*15f0*/  LDG.E.U16 R2, desc[UR36][R2.64] ;  /* 0x0000002402027981 */ /* 0x000ea4000c1e1500 */
[----:B--2---:R-:W-:Y:S01]  /*1600*/  ISETP.NE.AND P0, PT, R2, RZ, PT ;  /* 0x000000ff0200720c */ /* 0x004fe20003f05270 */
[----:B------:R-:W-:-:S12]  /*1610*/  BRA `(.L_x_8713) ;  /* 0x0000000c00347947 */ /* 0x000fd80003800000 */
.L_x_8709:
        /* <DEDUP_REMOVED lines=9> */
.L_x_8717:
[----:B------:R-:W2:Y:S02]  /*16b0*/  LDG.E.U16 R0, desc[UR36][R2.64] ;  /* 0x0000002402007981 */ /* 0x000ea4000c1e1500 */
[----:B--2---:R-:W-:-:S05]  /*16c0*/  HADD2.F32 R0, -RZ, R0.H0_H0 ;  /* 0x20000000ff007230 */ /* 0x004fca0000004100 */
[----:B------:R-:W-:Y:S01]  /*16d0*/  FSETP.NEU.FTZ.AND P0, PT, R0, RZ, PT ;  /* 0x000000ff0000720b */ /* 0x000fe20003f1d000 */
[----:B------:R-:W-:-:S12]  /*16e0*/  BRA `(.L_x_8713) ;  /* 0x0000000c00007947 */ /* 0x000fd80003800000 */
.L_x_8716:
        /* <DEDUP_REMOVED lines=11> */
.L_x_8719:
        /* <DEDUP_REMOVED lines=10> */
.L_x_8718:
[----:B------:R-:W2:Y:S02]  /*1840*/  LDG.E.64 R2, desc[UR36][R2.64] ;  /* 0x0000002402027981 */ /* 0x000ea4000c1e1b00 */
[----:B--2---:R-:W-:Y:S01]  /*1850*/  DSETP.NEU.AND P0, PT, R2, RZ, PT ;  /* 0x000000ff0200722a */ /* 0x004fe20003f0d000 */
[----:B------:R-:W-:-:S13]  /*1860*/  BRA `(.L_x_8713) ;  /* 0x0000000800a07947 */ /* 0x000fda0003800000 */
.L_x_8708:
        /* <DEDUP_REMOVED lines=11> */
.L_x_8722:
[----:B------:R-:W2:Y:S02]  /*1920*/  LDG.E.128 R4, desc[UR36][R2.64] ;  /* 0x0000002402047981 */ /* 0x000ea4000c1e1d00 */
[----:B--2---:R-:W-:-:S06]  /*1930*/  DSETP.NEU.AND P0, PT, R6, RZ, PT ;  /* 0x000000ff0600722a */ /* 0x004fcc0003f0d000 */
[----:B------:R-:W-:Y:S01]  /*1940*/  DSETP.NEU.OR P0, PT, R4, RZ, P0 ;  /* 0x000000ff0400722a */ /* 0x000fe2000070d400 */
[----:B------:R-:W-:-:S13]  /*1950*/  BRA `(.L_x_8713) ;  /* 0x0000000800647947 */ /* 0x000fda0003800000 */
.L_x_8721:
        /* <DEDUP_REMOVED lines=27> */
.L_x_8724:
        /* <DEDUP_REMOVED lines=14> */
.L_x_8723:
[----:B------:R-:W2:Y:S02]  /*1bf0*/  LDG.E.U16 R0, desc[UR36][R2.64] ;  /* 0x0000002402007981 */ /* 0x000ea4000c1e1500 */
[----:B--2---:R-:W-:-:S05]  /*1c00*/  IMAD.U32 R0, R0, 0x10000, RZ ;  /* 0x0001000000007824 */ /* 0x004fca00078e00ff */
[----:B------:R-:W-:Y:S01]  /*1c10*/  FSETP.NEU.FTZ.AND P0, PT, R0, RZ, PT ;  /* 0x000000ff0000720b */ /* 0x000fe20003f1d000 */
[----:B------:R-:W-:-:S12]  /*1c20*/  BRA `(.L_x_8713) ;  /* 0x0000000400b07947 */ /* 0x000fd80003800000 */
.L_x_8720:
        /* <DEDUP_REMOVED lines=11> */
.L_x_8727:
        /* <DEDUP_REMOVED lines=21> */
.L_x_8731:
[----:B------:R-:W-:Y:S05]  /*1e30*/  BSYNC B1 ;  /* 0x0000000000017941 */ /* 0x000fea0003800000 */
.L_x_8730:
[----:B------:R-:W-:Y:S01]  /*1e40*/  LEA R3, R0, 0x3b800000, 0x17 ;  /* 0x3b80000000037811 */ /* 0x000fe200078eb8ff */
[----:B------:R-:W-:-:S05]  /*1e50*/  IMAD.SHL.U32 R0, R2, 0x100000, RZ ;  /* 0x0010000002007824 */ /* 0x000fca00078e00ff */
[----:B------:R-:W-:-:S07]  /*1e60*/  LOP3.LUT R0, R3, R0, R4, 0xfe, !PT ;  /* 0x0000000003007212 */ /* 0x000fce00078efe04 */
.L_x_8729:
[----:B------:R-:W-:Y:S05]  /*1e70*/  BSYNC B0 ;  /* 0x0000000000007941 */ /* 0x000fea0003800000 */
.L_x_8728:
[----:B------:R-:W-:Y:S01]  /*1e80*/  FSETP.NEU.FTZ.AND P0, PT, R0, RZ, PT ;  /* 0x000000ff0000720b */ /* 0x000fe20003f1d000 */
[----:B------:R-:W-:-:S12]  /*1e90*/  BRA `(.L_x_8713) ;  /* 0x0000000400147947 */ /* 0x000fd80003800000 */
.L_x_8726:
        /* <DEDUP_REMOVED lines=21> */
.L_x_8735:
[----:B------:R-:W-:Y:S05]  /*1ff0*/  BSYNC B1 ;  /* 0x0000000000017941 */ /* 0x000fea0003800000 */
.L_x_8734:
[----:B------:R-:W-:Y:S01]  /*2000*/  LEA R3, R0, 0x37800000, 0x17 ;  /* 0x3780000000037811 */ /* 0x000fe200078eb8ff */
[----:B------:R-:W-:-:S05]  /*2010*/  IMAD.SHL.U32 R0, R2, 0x200000, RZ ;  /* 0x0020000002007824 */ /* 0x000fca00078e00ff */
[----:B------:R-:W-:-:S07]  /*2020*/  LOP3.LUT R0, R3, R0, R4, 0xfe, !PT ;  /* 0x0000000003007212 */ /* 0x000fce00078efe04 */
.L_x_8733:
[----:B------:R-:W-:Y:S05]  /*2030*/  BSYNC B0 ;  /* 0x0000000000007941 */ /* 0x000fea0003800000 */
.L_x_8732:
[----:B------:R-:W-:Y:S01]  /*2040*/  FSETP.NEU.FTZ.AND P0, PT, R0, RZ, PT ;  /* 0x000000ff0000720b */ /* 0x000fe20003f1d000 */
[----:B------:R-:W-:-:S12]  /*2050*/  BRA `(.L_x_8713) ;  /* 0x0000000000a47947 */ /* 0x000fd80003800000 */
.L_x_8725:
        /* <DEDUP_REMOVED lines=14> */
.L_x_8739:
[----:B------:R-:W-:Y:S05]  /*2140*/  BSYNC B0 ;  /* 0x0000000000007941 */ /* 0x000fea0003800000 */
.L_x_8738:
[----:B------:R-:W-:Y:S01]  /*2150*/  FSETP.NEU.FTZ.AND P0, PT, R0, RZ, PT ;  /* 0x000000ff0000720b */ /* 0x000fe20003f1d000 */
[----:B------:R-:W-:-:S12]  /*2160*/  BRA `(.L_x_8713) ;  /* 0x0000000000607947 */ /* 0x000fd80003800000 */
.L_x_8712:
        /* <DEDUP_REMOVED lines=16> */
.L_x_8740:
[----:B------:R-:W-:Y:S01]  /*2270*/  PLOP3.LUT P0, PT, PT, PT, PT, 0x8, 0x0 ;  /* 0x000000000000781c */ /* 0x000fe20003f0e170 */
[----:B------:R-:W-:-:S12]  /*2280*/  BRA `(.L_x_8713) ;  /* 0x0000000000187947 */ /* 0x000fd80003800000 */
.L_x_8737:
[----:B------:R-:W2:Y:S02]  /*2290*/  LDG.E.64 R2, desc[UR36][R2.64] ;  /* 0x0000002402027981 */ /* 0x000ea4000c1e1b00 */
[----:B--2---:R-:W-:-:S04]  /*22a0*/  ISETP.NE.U32.AND P0, PT, R2, RZ, PT ;  /* 0x000000ff0200720c */ /* 0x004fc80003f05070 */
[----:B------:R-:W-:Y:S01]  /*22b0*/  ISETP.NE.AND.EX P0, PT, R3, RZ, PT, P0 ;  /* 0x000000ff0300720c */ /* 0x000fe20003f05300 */
[----:B------:R-:W-:-:S12]  /*22c0*/  BRA `(.L_x_8713) ;  /* 0x0000000000087947 */ /* 0x000fd80003800000 */
.L_x_8736:
[----:B------:R-:W2:Y:S02]  /*22d0*/  LDG.E R2, desc[UR36][R2.64] ;  /* 0x0000002402027981 */ /* 0x000ea4000c1e1900 */
[----:B--2---:R-:W-:-:S13]  /*22e0*/  ISETP.NE.AND P0, PT, R2, RZ, PT ;  /* 0x000000ff0200720c */ /* 0x004fda0003f05270 */
.L_x_8713:
[----:B------:R-:W0:Y:S01]  /*22f0*/  LDC.U8 R4, c[0x0][0x422] ;  /* 0x00010880ff047b82 */ /* 0x000e220000000000 */
[----:B------:R-:W-:Y:S01]  /*2300*/  SEL R0, RZ, 0x1, !P0 ;  /* 0x00000001ff007807 */ /* 0x000fe20004000000 */
[----:B------:R-:W-:Y:S06]  /*2310*/  BSSY B6, `(.L_x_8741) ;  /* 0x00000d8000067945 */ /* 0x000fec0003800000 */
[----:B------:R-:W1:Y:S01]  /*2320*/  LDC.U8 R3, c[0x0][0x421] ;  /* 0x00010840ff037b82 */ /* 0x000e620000000000 */
[----:B0-----:R-:W-:-:S04]  /*2330*/  PRMT R2, R4, 0x9910, RZ ;  /* 0x0000991004027816 */ /* 0x001fc800000000ff */
[----:B------:R-:W-:Y:S02]  /*2340*/  ISETP.GT.AND P1, PT, R2, 0x9, PT ;  /* 0x000000090200780c */ /* 0x000fe40003f24270 */
[----:B-1----:R-:W-:-:S04]  /*2350*/  LOP3.LUT P0, RZ, R3, 0xff, R0, 0xc8, !PT ;  /* 0x000000ff03ff7812 */ /* 0x002fc8000780c800 */
[----:B------:R-:W-:-:S07]  /*2360*/  SEL R5, RZ, 0x1, !P0 ;  /* 0x00000001ff057807 */ /* 0x000fce0004000000 */
        /* <DEDUP_REMOVED lines=11> */
.L_x_8745:
[----:B------:R3:W-:Y:S01]  /*2420*/  STG.E.U8 desc[UR36][R16.64], R5 ;  /* 0x0000000510007986 */ /* 0x0007e2000c101124 */
[----:B------:R-:W-:Y:S05]  /*2430*/  BRA `(.L_x_8747) ;  /* 0x0000000c00147947 */ /* 0x000fea0003800000 */
.L_x_8744:
        /* <DEDUP_REMOVED lines=10> */
.L_x_8749:
[----:B------:R1:W-:Y:S01]  /*24e0*/  STG.E desc[UR36][R16.64], R5 ;  /* 0x0000000510007986 */ /* 0x0003e2000c101924 */
[----:B------:R-:W-:Y:S05]  /*24f0*/  BRA `(.L_x_8747) ;  /* 0x0000000800e47947 */ /* 0x000fea0003800000 */
.L_x_8748:
[----:B------:R2:W-:Y:S01]  /*2500*/  STG.E.U16 desc[UR36][R16.64], R5 ;  /* 0x0000000510007986 */ /* 0x0005e2000c101524 */
[----:B------:R-:W-:Y:S05]  /*2510*/  BRA `(.L_x_8747) ;  /* 0x0000000800dc7947 */ /* 0x000fea0003800000 */
.L_x_8743:
        /* <DEDUP_REMOVED lines=9> */
.L_x_8751:
[----:B------:R-:W-:-:S04]  /*25b0*/  FSEL R0, RZ, 1, !P0 ;  /* 0x3f800000ff007808 */ /* 0x000fc80004000000 */
[----:B------:R-:W-:-:S05]  /*25c0*/  F2FP.F16.F32.PACK_AB R0, RZ, R0 ;  /* 0x00000000ff00723e */ /* 0x000fca00000000ff */
[----:B------:R0:W-:Y:S01]  /*25d0*/  STG.E.U16 desc[UR36][R16.64], R0 ;  /* 0x0000000010007986 */ /* 0x0001e2000c101524 */
[----:B------:R-:W-:Y:S05]  /*25e0*/  BRA `(.L_x_8747) ;  /* 0x0000000800a87947 */ /* 0x000fea0003800000 */
.L_x_8750:
        /* <DEDUP_REMOVED lines=10> */
.L_x_8753:
[----:B------:R-:W-:-:S04]  /*2690*/  FSEL R0, RZ, 1, !P0 ;  /* 0x3f800000ff007808 */ /* 0x000fc80004000000 */
[----:B------:R-:W-:-:S04]  /*26a0*/  F2FP.F16.F32.PACK_AB R3, RZ, R0 ;  /* 0x00000000ff03723e */ /* 0x000fc800000000ff */
[----:B------:R-:W-:-:S05]  /*26b0*/  PRMT R3, R3, 0x5410, RZ ;  /* 0x0000541003037816 */ /* 0x000fca00000000ff */
[----:B------:R0:W-:Y:S01]  /*26c0*/  STG.E desc[UR36][R16.64], R3 ;  /* 0x0000000310007986 */ /* 0x0001e2000c101924 */
[----:B------:R-:W-:Y:S05]  /*26d0*/  BRA `(.L_x_8747) ;  /* 0x00000008006c7947 */ /* 0x000fea0003800000 */
.L_x_8752:
[----:B------:R-:W-:Y:S01]  /*26e0*/  FSEL R3, RZ, 1.875, !P0 ;  /* 0x3ff00000ff037808 */ /* 0x000fe20004000000 */
[----:B------:R-:W-:-:S05]  /*26f0*/  IMAD.MOV.U32 R2, RZ, RZ, RZ ;  /* 0x000000ffff027224 */ /* 0x000fca00078e00ff */
[----:B------:R0:W-:Y:S01]  /*2700*/  STG.E.64 desc[UR36][R16.64], R2 ;  /* 0x0000000210007986 */ /* 0x0001e2000c101b24 */
[----:B------:R-:W-:Y:S05]  /*2710*/  BRA `(.L_x_8747) ;  /* 0x00000008005c7947 */ /* 0x000fea0003800000 */
.L_x_8742:
        /* <DEDUP_REMOVED lines=10> */
.L_x_8756:
[----:B------:R-:W-:Y:S02]  /*27c0*/  FSEL R5, RZ, 1.875, !P0 ;  /* 0x3ff00000ff057808 */ /* 0x000fe40004000000 */
[----:B------:R-:W-:Y:S01]  /*27d0*/  CS2R R6, SRZ ;  /* 0x0000000000067805 */ /* 0x000fe2000001ff00 */
[----:B------:R-:W-:-:S05]  /*27e0*/  IMAD.MOV.U32 R4, RZ, RZ, RZ ;  /* 0x000000ffff047224 */ /* 0x000fca00078e00ff */
[----:B------:R0:W-:Y:S01]  /*27f0*/  STG.E.128 desc[UR36][R16.64], R4 ;  /* 0x0000000410007986 */ /* 0x0001e2000c101d24 */
[----:B------:R-:W-:Y:S05]  /*2800*/  BRA `(.L_x_8747) ;  /* 0x0000000800207947 */ /* 0x000fea0003800000 */
.L_x_8755:
        /* <DEDUP_REMOVED lines=18> */
.L_x_8760:
[----:B------:R-:W-:Y:S05]  /*2930*/  BSYNC B0 ;  /* 0x0000000000007941 */ /* 0x000fea0003800000 */
.L_x_8759:
[----:B------:R0:W-:Y:S01]  /*2940*/  STG.E.U8 desc[UR36][R16.64], R3 ;  /* 0x0000000310007986 */ /* 0x0001e2000c101124 */
[----:B------:R-:W-:Y:S05]  /*2950*/  BRA `(.L_x_8747) ;  /* 0x0000000400cc7947 */ /* 0x000fea0003800000 */
.L_x_8758:
        /* <DEDUP_REMOVED lines=13> */
.L_x_8761:
[----:B------:R-:W-:Y:S01]  /*2a30*/  ISETP.GT.U32.AND P0, PT, R3, 0x7f800000, PT ;  /* 0x7f8000000300780c */ /* 0x000fe20003f04070 */
[----:B------:R-:W-:-:S05]  /*2a40*/  IMAD.MOV.U32 R3, RZ, RZ, 0x7f ;  /* 0x0000007fff037424 */ /* 0x000fca00078e00ff */
[----:B------:R-:W-:-:S05]  /*2a50*/  SEL R3, R3, 0x7c, P0 ;  /* 0x0000007c03037807 */ /* 0x000fca0000000000 */
[----:B------:R0:W-:Y:S01]  /*2a60*/  STG.E.U8 desc[UR36][R16.64], R3 ;  /* 0x0000000310007986 */ /* 0x0001e2000c101124 */
[----:B------:R-:W-:Y:S05]  /*2a70*/  BRA `(.L_x_8747) ;  /* 0x0000000400847947 */ /* 0x000fea0003800000 */
.L_x_8757:
[----:B------:R-:W-:-:S04]  /*2a80*/  FSEL R0, RZ, 1, !P0 ;  /* 0x3f800000ff007808 */ /* 0x000fc80004000000 */
[----:B------:R-:W-:-:S05]  /*2a90*/  F2FP.BF16.F32.PACK_AB R0, RZ, R0 ;  /* 0x00000000ff00723e */ /* 0x000fca00000010ff */
[----:B------:R0:W-:Y:S01]  /*2aa0*/  STG.E.U16 desc[UR36][R16.64], R0 ;  /* 0x0000000010007986 */ /* 0x0001e2000c101524 */
[----:B------:R-:W-:Y:S05]  /*2ab0*/  BRA `(.L_x_8747) ;  /* 0x0000000400747947 */ /* 0x000fea0003800000 */
.L_x_8754:
        /* <DEDUP_REMOVED lines=10> */
.L_x_8764:
        /* <DEDUP_REMOVED lines=16> */
.L_x_8767:
[----:B------:R-:W-:-:S07]  /*2c60*/  PRMT R8, R0, 0x7610, R8 ;  /* 0x0000761000087816 */ /* 0x000fce0000000008 */
.L_x_8766:
[----:B------:R-:W-:Y:S05]  /*2c70*/  BSYNC B0 ;  /* 0x0000000000007941 */ /* 0x000fea0003800000 */
.L_x_8765:
[----:B------:R0:W-:Y:S01]  /*2c80*/  STG.E.U8 desc[UR36][R16.64], R8 ;  /* 0x0000000810007986 */ /* 0x0001e2000c101124 */
[----:B------:R-:W-:Y:S05]  /*2c90*/  BRA `(.L_x_8747) ;  /* 0x0000000000fc7947 */ /* 0x000fea0003800000 */
.L_x_8763:
        /* <DEDUP_REMOVED lines=16> */
.L_x_8770:
[----:B------:R-:W-:-:S07]  /*2da0*/  PRMT R8, R0, 0x7610, R8 ;  /* 0x0000761000087816 */ /* 0x000fce0000000008 */
.L_x_8769:
[----:B------:R-:W-:Y:S05]  /*2db0*/  BSYNC B0 ;  /* 0x0000000000007941 */ /* 0x000fea0003800000 */
.L_x_8768:
[----:B------:R0:W-:Y:S01]  /*2dc0*/  STG.E.U8 desc[UR36][R16.64], R8 ;  /* 0x0000000810007986 */ /* 0x0001e2000c101124 */
[----:B------:R-:W-:Y:S05]  /*2dd0*/  BRA `(.L_x_8747) ;  /* 0x0000000000ac7947 */ /* 0x000fea0003800000 */
.L_x_8762:
        /* <DEDUP_REMOVED lines=21> */
.L_x_8746:
        /* <DEDUP_REMOVED lines=16> */
.L_x_8773:
[----:B------:R-:W-:Y:S05]  /*3030*/  BRA `(.L_x_8747) ;  /* 0x0000000000147947 */ /* 0x000fea0003800000 */
.L_x_8772:
[----:B------:R-:W-:Y:S02]  /*3040*/  IMAD.MOV.U32 R2, RZ, RZ, R5 ;  /* 0x000000ffff027224 */ /* 0x000fe400078e0005 */
[----:B------:R-:W-:-:S05]  /*3050*/  IMAD.MOV.U32 R3, RZ, RZ, RZ ;  /* 0x000000ffff037224 */ /* 0x000fca00078e00ff */
[----:B------:R0:W-:Y:S01]  /*3060*/  STG.E.64 desc[UR36][R16.64], R2 ;  /* 0x0000000210007986 */ /* 0x0001e2000c101b24 */
[----:B------:R-:W-:Y:S05]  /*3070*/  BRA `(.L_x_8747) ;  /* 0x0000000000047947 */ /* 0x000fea0003800000 */
.L_x_8771:
[----:B------:R0:W-:Y:S02]  /*3080*/  STG.E desc[UR36][R16.64], R5 ;  /* 0x0000000510007986 */ /* 0x0001e4000c101924 */
.L_x_8747:
[----:B------:R-:W-:Y:S05]  /*3090*/  BSYNC B6 ;  /* 0x0000000000067941 */ /* 0x000fea0003800000 */
.L_x_8741:
[----:B------:R-:W-:-:S04]  /*30a0*/  IMAD R18, R23, 0x200, R18 ;  /* 0x0000020017127824 */ /* 0x000fc800078e0212 */
[----:B------:R-:W-:-:S07]  /*30b0*/  VIADD R19, R18, 0x80 ;  /* 0x0000008012137836 */ /* 0x000fce0000000000 */
.L_x_8706:
[----:B------:R-:W-:Y:S05]  /*30c0*/  BSYNC B7 ;  /* 0x0000000000077941 */ /* 0x000fea0003800000 */
.L_x_8705:
        /* <DEDUP_REMOVED lines=307> */
.L_x_8776:
        /* <DEDUP_REMOVED lines=21> */
.L_x_8780:
[----:B------:R-:W2:Y:S02]  /*4550*/  LDG.E.U8 R2, desc[UR36][R2.64] ;  /* 0x0000002402027981 */ /* 0x000ea4000c1e1100 */
[----:B--2---:R-:W-:Y:S01]  /*4560*/  ISETP.NE.AND P0, PT, R2, RZ, PT ;  /* 0x000000ff0200720c */ /* 0x004fe20003f05270 */
[----:B------:R-:W-:-:S12]  /*4570*/  BRA `(.L_x_8782) ;  /* 0x0000000c00747947 */ /* 0x000fd80003800000 */
.L_x_8779:
        /* <DEDUP_REMOVED lines=10> */
.L_x_8784:
[----:B------:R-:W2:Y:S02]  /*4620*/  LDG.E R2, desc[UR36][R2.64] ;  /* 0x0000002402027981 */ /* 0x000ea4000c1e1900 */
[----:B--2---:R-:W-:Y:S01]  /*4630*/  ISETP.NE.AND P0, PT, R2, RZ, PT ;  /* 0x000000ff0200720c */ /* 0x004fe20003f05270 */
[----:B------:R-:W-:-:S12]  /*4640*/  BRA `(.L_x_8782) ;  /* 0x0000000c00407947 */ /* 0x000fd80003800000 */
.L_x_8783:
[----:B------:R-:W2:Y:S02]  /*4650*/  LDG.E.U16 R2, desc[UR36][R2.64] ;  /* 0x0000002402027981 */ /* 0x000ea4000c1e1500 */
[----:B--2---:R-:W-:Y:S01]  /*4660*/  ISETP.NE.AND P0, PT, R2, RZ, PT ;  /* 0x000000ff0200720c */ /* 0x004fe20003f05270 */
[----:B------:R-:W-:-:S12]  /*4670*/  BRA `(.L_x_8782) ;  /* 0x0000000c00347947 */ /* 0x000fd80003800000 */
.L_x_8778:
        /* <DEDUP_REMOVED lines=9> */
.L_x_8786:
[----:B------:R-:W2:Y:S02]  /*4710*/  LDG.E.U16 R0, desc[UR36][R2.64] ;  /* 0x0000002402007981 */ /* 0x000ea4000c1e1500 */
[----:B--2---:R-:W-:-:S05]  /*4720*/  HADD2.F32 R0, -RZ, R0.H0_H0 ;  /* 0x20000000ff007230 */ /* 0x004fca0000004100 */
[----:B------:R-:W-:Y:S01]  /*4730*/  FSETP.NEU.FTZ.AND P0, PT, R0, RZ, PT ;  /* 0x000000ff0000720b */ /* 0x000fe20003f1d000 */
[----:B------:R-:W-:-:S12]  /*4740*/  BRA `(.L_x_8782) ;  /* 0x0000000c00007947 */ /* 0x000fd80003800000 */
.L_x_8785:
        /* <DEDUP_REMOVED lines=11> */
.L_x_8788:
        /* <DEDUP_REMOVED lines=10> */
.L_x_8787:
[----:B------:R-:W2:Y:S02]  /*48a0*/  LDG.E.64 R2, desc[UR36][R2.64] ;  /* 0x0000002402027981 */ /* 0x000ea4000c1e1b00 */
[----:B--2---:R-:W-:Y:S01]  /*48b0*/  DSETP.NEU.AND P0, PT, R2, RZ, PT ;  /* 0x000000ff0200722a */ /* 0x004fe20003f0d000 */
[----:B------:R-:W-:-:S13]  /*48c0*/  BRA `(.L_x_8782) ;  /* 0x0000000800a07947 */ /* 0x000fda0003800000 */
.L_x_8777:
        /* <DEDUP_REMOVED lines=11> */
.L_x_8791:
[----:B------:R-:W2:Y:S02]  /*4980*/  LDG.E.128 R4, desc[UR36][R2.64] ;  /* 0x0000002402047981 */ /* 0x000ea4000c1e1d00 */
[----:B--2---:R-:W-:-:S06]  /*4990*/  DSETP.NEU.AND P0, PT, R6, RZ, PT ;  /* 0x000000ff0600722a */ /* 0x004fcc0003f0d000 */
[----:B------:R-:W-:Y:S01]  /*49a0*/  DSETP.NEU.OR P0, PT, R4, RZ, P0 ;  /* 0x000000ff0400722a */ /* 0x000fe2000070d400 */
[----:B------:R-:W-:-:S13]  /*49b0*/  BRA `(.L_x_8782) ;  /* 0x0000000800647947 */ /* 0x000fda0003800000 */
.L_x_8790:
        /* <DEDUP_REMOVED lines=27> */
.L_x_8793:
        /* <DEDUP_REMOVED lines=14> */
.L_x_8792:
[----:B------:R-:W2:Y:S02]  /*4c50*/  LDG.E.U16 R0, desc[UR36][R2.64] ;  /* 0x0000002402007981 */ /* 0x000ea4000c1e1500 */
[----:B--2---:R-:W-:-:S05]  /*4c60*/  IMAD.U32 R0, R0, 0x10000, RZ ;  /* 0x0001000000007824 */ /* 0x004fca00078e00ff */
[----:B------:R-:W-:Y:S01]  /*4c70*/  FSETP.NEU.FTZ.AND P0, PT, R0, RZ, PT ;  /* 0x000000ff0000720b */ /* 0x000fe20003f1d000 */
[----:B------:R-:W-:-:S12]  /*4c80*/  BRA `(.L_x_8782) ;  /* 0x0000000400b07947 */ /* 0x000fd80003800000 */
.L_x_8789:
        /* <DEDUP_REMOVED lines=11> */
.L_x_8796:
        /* <DEDUP_REMOVED lines=21> */
.L_x_8800:
[----:B------:R-:W-:Y:S05]  /*4e90*/  BSYNC B1 ;  /* 0x0000000000017941 */ /* 0x000fea0003800000 */
.L_x_8799:
[----:B------:R-:W-:Y:S01]  /*4ea0*/  LEA R3, R0, 0x3b800000, 0x17 ;  /* 0x3b80000000037811 */ /* 0x000fe200078eb8ff */
[----:B------:R-:W-:-:S05]  /*4eb0*/  IMAD.SHL.U32 R0, R2, 0x100000, RZ ;  /* 0x0010000002007824 */ /* 0x000fca00078e00ff */
[----:B------:R-:W-:-:S07]  /*4ec0*/  LOP3.LUT R0, R3, R0, R4, 0xfe, !PT ;  /* 0x0000000003007212 */ /* 0x000fce00078efe04 */
.L_x_8798:
[----:B------:R-:W-:Y:S05]  /*4ed0*/  BSYNC B0 ;  /* 0x0000000000007941 */ /* 0x000fea0003800000 */
.L_x_8797:
[----:B------:R-:W-:Y:S01]  /*4ee0*/  FSETP.NEU.FTZ.AND P0, PT, R0, RZ, PT ;  /* 0x000000ff0000720b */ /* 0x000fe20003f1d000 */
[----:B------:R-:W-:-:S12]  /*4ef0*/  BRA `(.L_x_8782) ;  /* 0x0000000400147947 */ /* 0x000fd80003800000 */
.L_x_8795:
        /* <DEDUP_REMOVED lines=21> */
.L_x_8804:
[----:B------:R-:W-:Y:S05]  /*5050*/  BSYNC B1 ;  /* 0x0000000000017941 */ /* 0x000fea0003800000 */
.L_x_8803:
[----:B------:R-:W-:Y:S01]  /*5060*/  LEA R3, R0, 0x37800000, 0x17 ;  /* 0x3780000000037811 */ /* 0x000fe200078eb8ff */
[----:B------:R-:W-:-:S05]  /*5070*/  IMAD.SHL.U32 R0, R2, 0x200000, RZ ;  /* 0x0020000002007824 */ /* 0x000fca00078e00ff */
[----:B------:R-:W-:-:S07]  /*5080*/  LOP3.LUT R0, R3, R0, R4, 0xfe, !PT ;  /* 0x0000000003007212 */ /* 0x000fce00078efe04 */
.L_x_8802:
[----:B------:R-:W-:Y:S05]  /*5090*/  BSYNC B0 ;  /* 0x0000000000007941 */ /* 0x000fea0003800000 */
.L_x_8801:
[----:B------:R-:W-:Y:S01]  /*50a0*/  FSETP.NEU.FTZ.AND P0, PT, R0, RZ, PT ;  /* 0x000000ff0000720b */ /* 0x000fe20003f1d000 */
[----:B------:R-:W-:-:S12]  /*50b0*/  BRA `(.L_x_8782) ;  /* 0x0000000000a47947 */ /* 0x000fd80003800000 */
.L_x_8794:
        /* <DEDUP_REMOVED lines=14> */
.L_x_8808:
[----:B------:R-:W-:Y:S05]  /*51a0*/  BSYNC B0 ;  /* 0x0000000000007941 */ /* 0x000fea0003800000 */
.L_x_8807:
[----:B------:R-:W-:Y:S01]  /*51b0*/  FSETP.NEU.FTZ.AND P0, PT, R0, RZ, PT ;  /* 0x000000ff0000720b */ /* 0x000fe20003f1d000 */
[----:B------:R-:W-:-:S12]  /*51c0*/  BRA `(.L_x_8782) ;  /* 0x0000000000607947 */ /* 0x000fd80003800000 */
.L_x_8781:
        /* <DEDUP_REMOVED lines=16> */
.L_x_8809:
[----:B------:R-:W-:Y:S01]  /*52d0*/  PLOP3.LUT P0, PT, PT, PT, PT, 0x8, 0x0 ;  /* 0x000000000000781c */ /* 0x000fe20003f0e170 */
[----:B------:R-:W-:-:S12]  /*52e0*/  BRA `(.L_x_8782) ;  /* 0x0000000000187947 */ /* 0x000fd80003800000 */
.L_x_8806:
[----:B------:R-:W2:Y:S02]  /*52f0*/  LDG.E.64 R2, desc[UR36][R2.64] ;  /* 0x0000002402027981 */ /* 0x000ea4000c1e1b00 */
[----:B--2---:R-:W-:-:S04]  /*5300*/  ISETP.NE.U32.AND P0, PT, R2, RZ, PT ;  /* 0x000000ff0200720c */ /* 0x004fc80003f05070 */
[----:B------:R-:W-:Y:S01]  /*5310*/  ISETP.NE.AND.EX P0, PT, R3, RZ, PT, P0 ;  /* 0x000000ff0300720c */ /* 0x000fe20003f05300 */
[----:B------:R-:W-:-:S12]  /*5320*/  BRA `(.L_x_8782) ;  /* 0x0000000000087947 */ /* 0x000fd80003800000 */
.L_x_8805:
[----:B------:R-:W2:Y:S02]  /*5330*/  LDG.E R2, desc[UR36][R2.64] ;  /* 0x0000002402027981 */ /* 0x000ea4000c1e1900 */
[----:B--2---:R-:W-:-:S13]  /*5340*/  ISETP.NE.AND P0, PT, R2, RZ, PT ;  /* 0x000000ff0200720c */ /* 0x004fda0003f05270 */
.L_x_8782:
        /* <DEDUP_REMOVED lines=19> */
.L_x_8814:
[----:B------:R0:W-:Y:S01]  /*5480*/  STG.E.U8 desc[UR36][R16.64], R2 ;  /* 0x0000000210007986 */ /* 0x0001e2000c101124 */
[----:B------:R-:W-:Y:S05]  /*5490*/  BRA `(.L_x_8816) ;  /* 0x0000000c000c7947 */ /* 0x000fea0003800000 */
.L_x_8813:
        /* <DEDUP_REMOVED lines=9> */
.L_x_8818:
[----:B------:R0:W-:Y:S01]  /*5530*/  STG.E desc[UR36][R16.64], R2 ;  /* 0x0000000210007986 */ /* 0x0001e2000c101924 */
[----:B------:R-:W-:Y:S05]  /*5540*/  BRA `(.L_x_8816) ;  /* 0x0000000800e07947 */ /* 0x000fea0003800000 */
.L_x_8817:
[----:B------:R0:W-:Y:S01]  /*5550*/  STG.E.U16 desc[UR36][R16.64], R2 ;  /* 0x0000000210007986 */ /* 0x0001e2000c101524 */
[----:B------:R-:W-:Y:S05]  /*5560*/  BRA `(.L_x_8816) ;  /* 0x0000000800d87947 */ /* 0x000fea0003800000 */
.L_x_8812:
        /* <DEDUP_REMOVED lines=9> */
.L_x_8820:
[----:B------:R-:W-:-:S04]  /*5600*/  FSEL R0, RZ, 1, !P0 ;  /* 0x3f800000ff007808 */ /* 0x000fc80004000000 */
[----:B------:R-:W-:-:S05]  /*5610*/  F2FP.F16.F32.PACK_AB R0, RZ, R0 ;  /* 0x00000000ff00723e */ /* 0x000fca00000000ff */
[----:B------:R0:W-:Y:S01]  /*5620*/  STG.E.U16 desc[UR36][R16.64], R0 ;  /* 0x0000000010007986 */ /* 0x0001e2000c101524 */
[----:B------:R-:W-:Y:S05]  /*5630*/  BRA `(.L_x_8816) ;  /* 0x0000000800a47947 */ /* 0x000fea0003800000 */
.L_x_8819:
        /* <DEDUP_REMOVED lines=10> */
.L_x_8822:
[----:B------:R-:W-:-:S04]  /*56e0*/  FSEL R0, RZ, 1, !P0 ;  /* 0x3f800000ff007808 */ /* 0x000fc80004000000 */
[----:B------:R-:W-:-:S04]  /*56f0*/  F2FP.F16.F32.PACK_AB R3, RZ, R0 ;  /* 0x00000000ff03723e */ /* 0x000fc800000000ff */
[----:B------:R-:W-:-:S05]  /*5700*/  PRMT R3, R3, 0x5410, RZ ;  /* 0x0000541003037816 */ /* 0x000fca00000000ff */
[----:B------:R0:W-:Y:S01]  /*5710*/  STG.E desc[UR36][R16.64], R3 ;  /* 0x0000000310007986 */ /* 0x0001e2000c101924 */
[----:B------:R-:W-:Y:S05]  /*5720*/  BRA `(.L_x_8816) ;  /* 0x0000000800687947 */ /* 0x000fea0003800000 */
.L_x_8821:
[----:B------:R-:W-:Y:S01]  /*5730*/  FSEL R3, RZ, 1.875, !P0 ;  /* 0x3ff00000ff037808 */ /* 0x000fe20004000000 */
[----:B------:R-:W-:-:S05]  /*5740*/  IMAD.MOV.U32 R2, RZ, RZ, RZ ;  /* 0x000000ffff027224 */ /* 0x000fca00078e00ff */
[----:B------:R0:W-:Y:S01]  /*5750*/  STG.E.64 desc[UR36][R16.64], R2 ;  /* 0x0000000210007986 */ /* 0x0001e2000c101b24 */
[----:B------:R-:W-:Y:S05]  /*5760*/  BRA `(.L_x_8816) ;  /* 0x0000000800587947 */ /* 0x000fea0003800000 */
.L_x_8811:
        /* <DEDUP_REMOVED lines=10> */
.L_x_8825:
[----:B------:R-:W-:Y:S02]  /*5810*/  FSEL R5, RZ, 1.875, !P0 ;  /* 0x3ff00000ff057808 */ /* 0x000fe40004000000 */
[----:B------:R-:W-:Y:S01]  /*5820*/  CS2R R6, SRZ ;  /* 0x0000000000067805 */ /* 0x000fe2000001ff00 */
[----:B------:R-:W-:-:S05]  /*5830*/  IMAD.MOV.U32 R4, RZ, RZ, RZ ;  /* 0x000000ffff047224 */ /* 0x000fca00078e00ff */
[----:B------:R0:W-:Y:S01]  /*5840*/  STG.E.128 desc[UR36][R16.64], R4 ;  /* 0x0000000410007986 */ /* 0x0001e2000c101d24 */
[----:B------:R-:W-:Y:S05]  /*5850*/  BRA `(.L_x_8816) ;  /* 0x00000008001c7947 */ /* 0x000fea0003800000 */
.L_x_8824:
        /* <DEDUP_REMOVED lines=18> */
.L_x_8829:
[----:B------:R-:W-:Y:S05]  /*5980*/  BSYNC B0 ;  /* 0x0000000000007941 */ /* 0x000fea0003800000 */
.L_x_8828:
[----:B------:R0:W-:Y:S01]  /*5990*/  STG.E.U8 desc[UR36][R16.64], R3 ;  /* 0x0000000310007986 */ /* 0x0001e2000c101124 */
[----:B------:R-:W-:Y:S05]  /*59a0*/  BRA `(.L_x_8816) ;  /* 0x0000000400c87947 */ /* 0x000fea0003800000 */
.L_x_8827:
        /* <DEDUP_REMOVED lines=13> */
.L_x_8830:
[----:B------:R-:W-:Y:S01]  /*5a80*/  ISETP.GT.U32.AND P0, PT, R3, 0x7f800000, PT ;  /* 0x7f8000000300780c */ /* 0x000fe20003f04070 */
[----:B------:R-:W-:-:S05]  /*5a90*/  IMAD.MOV.U32 R3, RZ, RZ, 0x7f ;  /* 0x0000007fff037424 */ /* 0x000fca00078e00ff */
[----:B------:R-:W-:-:S05]  /*5aa0*/  SEL R3, R3, 0x7c, P0 ;  /* 0x0000007c03037807 */ /* 0x000fca0000000000 */
[----:B------:R0:W-:Y:S01]  /*5ab0*/  STG.E.U8 desc[UR36][R16.64], R3 ;  /* 0x0000000310007986 */ /* 0x0001e2000c101124 */
[----:B------:R-:W-:Y:S05]  /*5ac0*/  BRA `(.L_x_8816) ;  /* 0x0000000400807947 */ /* 0x000fea0003800000 */
.L_x_8826:
[----:B------:R-:W-:-:S04]  /*5ad0*/  FSEL R0, RZ, 1, !P0 ;  /* 0x3f800000ff007808 */ /* 0x000fc80004000000 */
[----:B------:R-:W-:-:S05]  /*5ae0*/  F2FP.BF16.F32.PACK_AB R0, RZ, R0 ;  /* 0x00000000ff00723e */ /* 0x000fca00000010ff */
[----:B------:R0:W-:Y:S01]  /*5af0*/  STG.E.U16 desc[UR36][R16.64], R0 ;  /* 0x0000000010007986 */ /* 0x0001e2000c101524 */
[----:B------:R-:W-:Y:S05]  /*5b00*/  BRA `(.L_x_8816) ;  /* 0x0000000400707947 */ /* 0x000fea0003800000 */
.L_x_8823:
        /* <DEDUP_REMOVED lines=10> */
.L_x_8833:
        /* <DEDUP_REMOVED lines=16> */
.L_x_8836:
[----:B------:R-:W-:-:S07]  /*5cb0*/  PRMT R8, R0, 0x7610, R8 ;  /* 0x0000761000087816 */ /* 0x000fce0000000008 */
.L_x_8835:
[----:B------:R-:W-:Y:S05]  /*5cc0*/  BSYNC B0 ;  /* 0x0000000000007941 */ /* 0x000fea0003800000 */
.L_x_8834:
[----:B------:R3:W-:Y:S01]  /*5cd0*/  STG.E.U8 desc[UR36][R16.64], R8 ;  /* 0x0000000810007986 */ /* 0x0007e2000c101124 */
[----:B------:R-:W-:Y:S05]  /*5ce0*/  BRA `(.L_x_8816) ;  /* 0x0000000000f87947 */ /* 0x000fea0003800000 */
.L_x_8832:
        /* <DEDUP_REMOVED lines=16> */
.L_x_8839:
[----:B------:R-:W-:-:S07]  /*5df0*/  PRMT R8, R0, 0x7610, R8 ;  /* 0x0000761000087816 */ /* 0x000fce0000000008 */
.L_x_8838:
[----:B------:R-:W-:Y:S05]  /*5e00*/  BSYNC B0 ;  /* 0x0000000000007941 */ /* 0x000fea0003800000 */
.L_x_8837:
[----:B------:R0:W-:Y:S01]  /*5e10*/  STG.E.U8 desc[UR36][R16.64], R8 ;  /* 0x0000000810007986 */ /* 0x0001e2000c101124 */
[----:B------:R-:W-:Y:S05]  /*5e20*/  BRA `(.L_x_8816) ;  /* 0x0000000000a87947 */ /* 0x000fea0003800000 */
.L_x_8831:
        /* <DEDUP_REMOVED lines=21> */
.L_x_8815:
        /* <DEDUP_REMOVED lines=16> */
.L_x_8842:
[----:B------:R-:W-:Y:S05]  /*6080*/  BRA `(.L_x_8816) ;  /* 0x0000000000107947 */ /* 0x000fea0003800000 */
.L_x_8841:
[----:B------:R-:W-:-:S05]  /*6090*/  IMAD.MOV.U32 R3, RZ, RZ, RZ ;  /* 0x000000ffff037224 */ /* 0x000fca00078e00ff */
[----:B------:R2:W-:Y:S01]  /*60a0*/  STG.E.64 desc[UR36][R16.64], R2 ;  /* 0x0000000210007986 */ /* 0x0005e2000c101b24 */
[----:B------:R-:W-:Y:S05]  /*60b0*/  BRA `(.L_x_8816) ;  /* 0x0000000000047947 */ /* 0x000fea0003800000 */
.L_x_8840:
[----:B------:R0:W-:Y:S02]  /*60c0*/  STG.E desc[UR36][R16.64], R2 ;  /* 0x0000000210007986 */ /* 0x0001e4000c101924 */
.L_x_8816:
[----:B------:R-:W-:Y:S05]  /*60d0*/  BSYNC B6 ;  /* 0x0000000000067941 */ /* 0x000fea0003800000 */
.L_x_8810:
[----:B------:R-:W-:-:S07]  /*60e0*/  VIADD R19, R19, 0x80 ;  /* 0x0000008013137836 */ /* 0x000fce0000000000 */
.L_x_8775:
[----:B------:R-:W-:Y:S05]  /*60f0*/  BSYNC B7 ;  /* 0x0000000000077941 */ /* 0x000fea0003800000 */
.L_x_8774:
        /* <DEDUP_REMOVED lines=307> */
.L_x_8845:
        /* <DEDUP_REMOVED lines=21> */
.L_x_8849:
[----:B------:R-:W2:Y:S02]  /*7580*/  LDG.E.U8 R2, desc[UR36][R2.64] ;  /* 0x0000002402027981 */ /* 0x000ea4000c1e1100 */
[----:B--2---:R-:W-:Y:S01]  /*7590*/  ISETP.NE.AND P0, PT, R2, RZ, PT ;  /* 0x000000ff0200720c */ /* 0x004fe20003f05270 */
[----:B------:R-:W-:-:S12]  /*75a0*/  BRA `(.L_x_8851) ;  /* 0x0000000c00747947 */ /* 0x000fd80003800000 */
.L_x_8848:
        /* <DEDUP_REMOVED lines=10> */
.L_x_8853:
[----:B------:R-:W2:Y:S02]  /*7650*/  LDG.E R2, desc[UR36][R2.64] ;  /* 0x0000002402027981 */ /* 0x000ea4000c1e1900 */
[----:B--2---:R-:W-:Y:S01]  /*7660*/  ISETP.NE.AND P0, PT, R2, RZ, PT ;  /* 0x000000ff0200720c */ /* 0x004fe20003f05270 */
[----:B------:R-:W-:-:S12]  /*7670*/  BRA `(.L_x_8851) ;  /* 0x0000000c00407947 */ /* 0x000fd80003800000 */
.L_x_8852:
[----:B------:R-:W2:Y:S02]  /*7680*/  LDG.E.U16 R2, desc[UR36][R2.64] ;  /* 0x0000002402027981 */ /* 0x000ea4000c1e1500 */
[----:B--2---:R-:W-:Y:S01]  /*7690*/  ISETP.NE.AND P0, PT, R2, RZ, PT ;  /* 0x000000ff0200720c */ /* 0x004fe20003f05270 */
[----:B------:R-:W-:-:S12]  /*76a0*/  BRA `(.L_x_8851) ;  /* 0x0000000c00347947 */ /* 0x000fd80003800000 */
.L_x_8847:
        /* <DEDUP_REMOVED lines=9> */
.L_x_8855:
[----:B------:R-:W2:Y:S02]  /*7740*/  LDG.E.U16 R0, desc[UR36][R2.64] ;  /* 0x0000002402007981 */ /* 0x000ea4000c1e1500 */
[----:B--2---:R-:W-:-:S05]  /*7750*/  HADD2.F32 R0, -RZ, R0.H0_H0 ;  /* 0x20000000ff007230 */ /* 0x004fca0000004100 */
[----:B------:R-:W-:Y:S01]  /*7760*/  FSETP.NEU.FTZ.AND P0, PT, R0, RZ, PT ;  /* 0x000000ff0000720b */ /* 0x000fe20003f1d000 */
[----:B------:R-:W-:-:S12]  /*7770*/  BRA `(.L_x_8851) ;  /* 0x0000000c00007947 */ /* 0x000fd80003800000 */
.L_x_8854:
        /* <DEDUP_REMOVED lines=11> */
.L_x_8857:
        /* <DEDUP_REMOVED lines=10> */
.L_x_8856:
[----:B------:R-:W2:Y:S02]  /*78d0*/  LDG.E.64 R2, desc[UR36][R2.64] ;  /* 0x0000002402027981 */ /* 0x000ea4000c1e1b00 */
[----:B--2---:R-:W-:Y:S01]  /*78e0*/  DSETP.NEU.AND P0, PT, R2, RZ, PT ;  /* 0x000000ff0200722a */ /* 0x004fe20003f0d000 */
[----:B------:R-:W-:-:S13]  /*78f0*/  BRA `(.L_x_8851) ;  /* 0x0000000800a07947 */ /* 0x000fda0003800000 */
.L_x_8846:
        /* <DEDUP_REMOVED lines=11> */
.L_x_8860:
[----:B------:R-:W2:Y:S02]  /*79b0*/  LDG.E.128 R4, desc[UR36][R2.64] ;  /* 0x0000002402047981 */ /* 0x000ea4000c1e1d00 */
[----:B--2---:R-:W-:-:S06]  /*79c0*/  DSETP.NEU.AND P0, PT, R6, RZ, PT ;  /* 0x000000ff0600722a */ /* 0x004fcc0003f0d000 */
[----:B------:R-:W-:Y:S01]  /*79d0*/  DSETP.NEU.OR P0, PT, R4, RZ, P0 ;  /* 0x000000ff0400722a */ /* 0x000fe2000070d400 */
[----:B------:R-:W-:-:S13]  /*79e0*/  BRA `(.L_x_8851) ;  /* 0x0000000800647947 */ /* 0x000fda0003800000 */
.L_x_8859:
        /* <DEDUP_REMOVED lines=27> */
.L_x_8862:
        /* <DEDUP_REMOVED lines=14> */
.L_x_8861:
[----:B------:R-:W2:Y:S02]  /*7c80*/  LDG.E.U16 R0, desc[UR36][R2.64] ;  /* 0x0000002402007981 */ /* 0x000ea4000c1e1500 */
[----:B--2---:R-:W-:-:S05]  /*7c90*/  IMAD.U32 R0, R0, 0x10000, RZ ;  /* 0x0001000000007824 */ /* 0x004fca00078e00ff */
[----:B------:R-:W-:Y:S01]  /*7ca0*/  FSETP.NEU.FTZ.AND P0, PT, R0, RZ, PT ;  /* 0x000000ff0000720b */ /* 0x000fe20003f1d000 */
[----:B------:R-:W-:-:S12]  /*7cb0*/  BRA `(.L_x_8851) ;  /* 0x0000000400b07947 */ /* 0x000fd80003800000 */
.L_x_8858:
        /* <DEDUP_REMOVED lines=11> */
.L_x_8865:
        /* <DEDUP_REMOVED lines=21> */
.L_x_8869:
[----:B------:R-:W-:Y:S05]  /*7ec0*/  BSYNC B1 ;  /* 0x0000000000017941 */ /* 0x000fea0003800000 */
.L_x_8868:
[----:B------:R-:W-:Y:S01]  /*7ed0*/  LEA R3, R0, 0x3b800000, 0x17 ;  /* 0x3b80000000037811 */ /* 0x000fe200078eb8ff */
[----:B------:R-:W-:-:S05]  /*7ee0*/  IMAD.SHL.U32 R0, R2, 0x100000, RZ ;  /* 0x0010000002007824 */ /* 0x000fca00078e00ff */
[----:B------:R-:W-:-:S07]  /*7ef0*/  LOP3.LUT R0, R3, R0, R4, 0xfe, !PT ;  /* 0x0000000003007212 */ /* 0x000fce00078efe04 */
.L_x_8867:
[----:B------:R-:W-:Y:S05]  /*7f00*/  BSYNC B0 ;  /* 0x0000000000007941 */ /* 0x000fea0003800000 */
.L_x_8866:
[----:B------:R-:W-:Y:S01]  /*7f10*/  FSETP.NEU.FTZ.AND P0, PT, R0, RZ, PT ;  /* 0x000000ff0000720b */ /* 0x000fe20003f1d000 */
[----:B------:R-:W-:-:S12]  /*7f20*/  BRA `(.L_x_8851) ;  /* 0x0000000400147947 */ /* 0x000fd80003800000 */
.L_x_8864:
        /* <DEDUP_REMOVED lines=21> */
.L_x_8873:
[----:B------:R-:W-:Y:S05]  /*8080*/  BSYNC B1 ;  /* 0x0000000000017941 */ /* 0x000fea0003800000 */
.L_x_8872:
[----:B------:R-:W-:Y:S01]  /*8090*/  LEA R3, R0, 0x37800000, 0x17 ;  /* 0x3780000000037811 */ /* 0x000fe200078eb8ff */
[----:B------:R-:W-:-:S05]  /*80a0*/  IMAD.SHL.U32 R0, R2, 0x200000, RZ ;  /* 0x0020000002007824 */ /* 0x000fca00078e00ff */
[----:B------:R-:W-:-:S07]  /*80b0*/  LOP3.LUT R0, R3, R0, R4, 0xfe, !PT ;  /* 0x0000000003007212 */ /* 0x000fce00078efe04 */
.L_x_8871:
[----:B------:R-:W-:Y:S05]  /*80c0*/  BSYNC B0 ;  /* 0x0000000000007941 */ /* 0x000fea0003800000 */
.L_x_8870:
[----:B------:R-:W-:Y:S01]  /*80d0*/  FSETP.NEU.FTZ.AND P0, PT, R0, RZ, PT ;  /* 0x000000ff0000720b */ /* 0x000fe20003f1d000 */
[----:B------:R-:W-:-:S12]  /*80e0*/  BRA `(.L_x_8851) ;  /* 0x0000000000a47947 */ /* 0x000fd80003800000 */
.L_x_8863:
        /* <DEDUP_REMOVED lines=14> */
.L_x_8877:
[----:B------:R-:W-:Y:S05]  /*81d0*/  BSYNC B0 ;  /* 0x0000000000007941 */ /* 0x000fea0003800000 */
.L_x_8876:
[----:B------:R-:W-:Y:S01]  /*81e0*/  FSETP.NEU.FTZ.AND P0, PT, R0, RZ, PT ;  /* 0x000000ff0000720b */ /* 0x000fe20003f1d000 */
[----:B------:R-:W-:-:S12]  /*81f0*/  BRA `(.L_x_8851) ;  /* 0x0000000000607947 */ /* 0x000fd80003800000 */
.L_x_8850:
        /* <DEDUP_REMOVED lines=16> */
.L_x_8878:
[----:B------:R-:W-:Y:S01]  /*8300*/  PLOP3.LUT P0, PT, PT, PT, PT, 0x8, 0x0 ;  /* 0x000000000000781c */ /* 0x000fe20003f0e170 */
[----:B------:R-:W-:-:S12]  /*8310*/  BRA `(.L_x_8851) ;  /* 0x0000000000187947 */ /* 0x000fd80003800000 */
.L_x_8875:
[----:B------:R-:W2:Y:S02]  /*8320*/  LDG.E.64 R2, desc[UR36][R2.64] ;  /* 0x0000002402027981 */ /* 0x000ea4000c1e1b00 */
[----:B--2---:R-:W-:-:S04]  /*8330*/  ISETP.NE.U32.AND P0, PT, R2, RZ, PT ;  /* 0x000000ff0200720c */ /* 0x004fc80003f05070 */
[----:B------:R-:W-:Y:S01]  /*8340*/  ISETP.NE.AND.EX P0, PT, R3, RZ, PT, P0 ;  /* 0x000000ff0300720c */ /* 0x000fe20003f05300 */
[----:B------:R-:W-:-:S12]  /*8350*/  BRA `(.L_x_8851) ;  /* 0x0000000000087947 */ /* 0x000fd80003800000 */
.L_x_8874:
[----:B------:R-:W2:Y:S02]  /*8360*/  LDG.E R2, desc[UR36][R2.64] ;  /* 0x0000002402027981 */ /* 0x000ea4000c1e1900 */
[----:B--2---:R-:W-:-:S13]  /*8370*/  ISETP.NE.AND P0, PT, R2, RZ, PT ;  /* 0x000000ff0200720c */ /* 0x004fda0003f05270 */
.L_x_8851:
        /* <DEDUP_REMOVED lines=19> */
.L_x_8883:
[----:B------:R0:W-:Y:S01]  /*84b0*/  STG.E.U8 desc[UR36][R16.64], R2 ;  /* 0x0000000210007986 */ /* 0x0001e2000c101124 */
[----:B------:R-:W-:Y:S05]  /*84c0*/  BRA `(.L_x_8885) ;  /* 0x0000000c000c7947 */ /* 0x000fea0003800000 */
.L_x_8882:
        /* <DEDUP_REMOVED lines=9> */
.L_x_8887:
[----:B------:R0:W-:Y:S01]  /*8560*/  STG.E desc[UR36][R16.64], R2 ;  /* 0x0000000210007986 */ /* 0x0001e2000c101924 */
[----:B------:R-:W-:Y:S05]  /*8570*/  BRA `(.L_x_8885) ;  /* 0x0000000800e07947 */ /* 0x000fea0003800000 */
.L_x_8886:
[----:B------:R0:W-:Y:S01]  /*8580*/  STG.E.U16 desc[UR36][R16.64], R2 ;  /* 0x0000000210007986 */ /* 0x0001e2000c101524 */
[----:B------:R-:W-:Y:S05]  /*8590*/  BRA `(.L_x_8885) ;  /* 0x0000000800d87947 */ /* 0x000fea0003800000 */
.L_x_8881:
        /* <DEDUP_REMOVED lines=9> */
.L_x_8889:
[----:B------:R-:W-:-:S04]  /*8630*/  FSEL R0, RZ, 1, !P0 ;  /* 0x3f800000ff007808 */ /* 0x000fc80004000000 */
[----:B------:R-:W-:-:S05]  /*8640*/  F2FP.F16.F32.PACK_AB R0, RZ, R0 ;  /* 0x00000000ff00723e */ /* 0x000fca00000000ff */
[----:B------:R0:W-:Y:S01]  /*8650*/  STG.E.U16 desc[UR36][R16.64], R0 ;  /* 0x0000000010007986 */ /* 0x0001e2000c101524 */
[----:B------:R-:W-:Y:S05]  /*8660*/  BRA `(.L_x_8885) ;  /* 0x0000000800a47947 */ /* 0x000fea0003800000 */
.L_x_8888:
        /* <DEDUP_REMOVED lines=10> */
.L_x_8891:
[----:B------:R-:W-:-:S04]  /*8710*/  FSEL R0, RZ, 1, !P0 ;  /* 0x3f800000ff007808 */ /* 0x000fc80004000000 */
[----:B------:R-:W-:-:S04]  /*8720*/  F2FP.F16.F32.PACK_AB R3, RZ, R0 ;  /* 0x00000000ff03723e */ /* 0x000fc800000000ff */
[----:B------:R-:W-:-:S05]  /*8730*/  PRMT R3, R3, 0x5410, RZ ;  /* 0x0000541003037816 */ /* 0x000fca00000000ff */
[----:B------:R0:W-:Y:S01]  /*8740*/  STG.E desc[UR36][R16.64], R3 ;  /* 0x0000000310007986 */ /* 0x0001e2000c101924 */
[----:B------:R-:W-:Y:S05]  /*8750*/  BRA `(.L_x_8885) ;  /* 0x0000000800687947 */ /* 0x000fea0003800000 */
.L_x_8890:
[----:B------:R-:W-:Y:S01]  /*8760*/  FSEL R3, RZ, 1.875, !P0 ;  /* 0x3ff00000ff037808 */ /* 0x000fe20004000000 */
[----:B------:R-:W-:-:S05]  /*8770*/  IMAD.MOV.U32 R2, RZ, RZ, RZ ;  /* 0x000000ffff027224 */ /* 0x000fca00078e00ff */
[----:B------:R0:W-:Y:S01]  /*8780*/  STG.E.64 desc[UR36][R16.64], R2 ;  /* 0x0000000210007986 */ /* 0x0001e2000c101b24 */
[----:B------:R-:W-:Y:S05]  /*8790*/  BRA `(.L_x_8885) ;  /* 0x0000000800587947 */ /* 0x000fea0003800000 */
.L_x_8880:
        /* <DEDUP_REMOVED lines=10> */
.L_x_8894:
[----:B------:R-:W-:Y:S02]  /*8840*/  FSEL R5, RZ, 1.875, !P0 ;  /* 0x3ff00000ff057808 */ /* 0x000fe40004000000 */
[----:B------:R-:W-:Y:S01]  /*8850*/  CS2R R6, SRZ ;  /* 0x0000000000067805 */ /* 0x000fe2000001ff00 */
[----:B------:R-:W-:-:S05]  /*8860*/  IMAD.MOV.U32 R4, RZ, RZ, RZ ;  /* 0x000000ffff047224 */ /* 0x000fca00078e00ff */
[----:B------:R0:W-:Y:S01]  /*8870*/  STG.E.128 desc[UR36][R16.64], R4 ;  /* 0x0000000410007986 */ /* 0x0001e2000c101d24 */
[----:B------:R-:W-:Y:S05]  /*8880*/  BRA `(.L_x_8885) ;  /* 0x00000008001c7947 */ /* 0x000fea0003800000 */
.L_x_8893:
        /* <DEDUP_REMOVED lines=18> */
.L_x_8898:
[----:B------:R-:W-:Y:S05]  /*89b0*/  BSYNC B0 ;  /* 0x0000000000007941 */ /* 0x000fea0003800000 */
.L_x_8897:
[----:B------:R0:W-:Y:S01]  /*89c0*/  STG.E.U8 desc[UR36][R16.64], R3 ;  /* 0x0000000310007986 */ /* 0x0001e2000c101124 */
[----:B------:R-:W-:Y:S05]  /*89d0*/  BRA `(.L_x_8885) ;  /* 0x0000000400c87947 */ /* 0x000fea0003800000 */
.L_x_8896:
        /* <DEDUP_REMOVED lines=13> */
.L_x_8899:
[----:B------:R-:W-:Y:S01]  /*8ab0*/  ISETP.GT.U32.AND P0, PT, R3, 0x7f800000, PT ;  /* 0x7f8000000300780c */ /* 0x000fe20003f04070 */
[----:B------:R-:W-:-:S05]  /*8ac0*/  IMAD.MOV.U32 R3, RZ, RZ, 0x7f ;  /* 0x0000007fff037424 */ /* 0x000fca00078e00ff */
[----:B------:R-:W-:-:S05]  /*8ad0*/  SEL R3, R3, 0x7c, P0 ;  /* 0x0000007c03037807 */ /* 0x000fca0000000000 */
[----:B------:R0:W-:Y:S01]  /*8ae0*/  STG.E.U8 desc[UR36][R16.64], R3 ;  /* 0x0000000310007986 */ /* 0x0001e2000c101124 */
[----:B------:R-:W-:Y:S05]  /*8af0*/  BRA `(.L_x_8885) ;  /* 0x0000000400807947 */ /* 0x000fea0003800000 */
.L_x_8895:
[----:B------:R-:W-:-:S04]  /*8b00*/  FSEL R0, RZ, 1, !P0 ;  /* 0x3f800000ff007808 */ /* 0x000fc80004000000 */
[----:B------:R-:W-:-:S05]  /*8b10*/  F2FP.BF16.F32.PACK_AB R0, RZ, R0 ;  /* 0x00000000ff00723e */ /* 0x000fca00000010ff */
[----:B------:R0:W-:Y:S01]  /*8b20*/  STG.E.U16 desc[UR36][R16.64], R0 ;  /* 0x0000000010007986 */ /* 0x0001e2000c101524 */
[----:B------:R-:W-:Y:S05]  /*8b30*/  BRA `(.L_x_8885) ;  /* 0x0000000400707947 */ /* 0x000fea0003800000 */
.L_x_8892:
        /* <DEDUP_REMOVED lines=10> */
.L_x_8902:
        /* <DEDUP_REMOVED lines=16> */
.L_x_8905:
[----:B------:R-:W-:-:S07]  /*8ce0*/  PRMT R8, R0, 0x7610, R8 ;  /* 0x0000761000087816 */ /* 0x000fce0000000008 */
.L_x_8904:
[----:B------:R-:W-:Y:S05]  /*8cf0*/  BSYNC B0 ;  /* 0x0000000000007941 */ /* 0x000fea0003800000 */
.L_x_8903:
[----:B------:R3:W-:Y:S01]  /*8d00*/  STG.E.U8 desc[UR36][R16.64], R8 ;  /* 0x0000000810007986 */ /* 0x0007e2000c101124 */
[----:B------:R-:W-:Y:S05]  /*8d10*/  BRA `(.L_x_8885) ;  /* 0x0000000000f87947 */ /* 0x000fea0003800000 */
.L_x_8901:
        /* <DEDUP_REMOVED lines=16> */
.L_x_8908:
[----:B------:R-:W-:-:S07]  /*8e20*/  PRMT R8, R0, 0x7610, R8 ;  /* 0x0000761000087816 */ /* 0x000fce0000000008 */
.L_x_8907:
[----:B------:R-:W-:Y:S05]  /*8e30*/  BSYNC B0 ;  /* 0x0000000000007941 */ /* 0x000fea0003800000 */
.L_x_8906:
[----:B------:R0:W-:Y:S01]  /*8e40*/  STG.E.U8 desc[UR36][R16.64], R8 ;  /* 0x0000000810007986 */ /* 0x0001e2000c101124 */
[----:B------:R-:W-:Y:S05]  /*8e50*/  BRA `(.L_x_8885) ;  /* 0x0000000000a87947 */ /* 0x000fea0003800000 */
.L_x_8900:
        /* <DEDUP_REMOVED lines=21> */
.L_x_8884:
        /* <DEDUP_REMOVED lines=16> */
.L_x_8911:
[----:B------:R-:W-:Y:S05]  /*90b0*/  BRA `(.L_x_8885) ;  /* 0x0000000000107947 */ /* 0x000fea0003800000 */
.L_x_8910:
[----:B------:R-:W-:-:S05]  /*90c0*/  IMAD.MOV.U32 R3, RZ, RZ, RZ ;  /* 0x000000ffff037224 */ /* 0x000fca00078e00ff */
[----:B------:R2:W-:Y:S01]  /*90d0*/  STG.E.64 desc[UR36][R16.64], R2 ;  /* 0x0000000210007986 */ /* 0x0005e2000c101b24 */
[----:B------:R-:W-:Y:S05]  /*90e0*/  BRA `(.L_x_8885) ;  /* 0x0000000000047947 */ /* 0x000fea0003800000 */
.L_x_8909:
[----:B------:R0:W-:Y:S02]  /*90f0*/  STG.E desc[UR36][R16.64], R2 ;  /* 0x0000000210007986 */ /* 0x0001e4000c101924 */
.L_x_8885:
[----:B------:R-:W-:Y:S05]  /*9100*/  BSYNC B6 ;  /* 0x0000000000067941 */ /* 0x000fea0003800000 */
.L_x_8879:
[----:B------:R-:W-:-:S07]  /*9110*/  VIADD R19, R19, 0x80 ;  /* 0x0000008013137836 */ /* 0x000fce0000000000 */
.L_x_8844:
[----:B------:R-:W-:Y:S05]  /*9120*/  BSYNC B7 ;  /* 0x0000000000077941 */ /* 0x000fea0003800000 */
.L_x_8843:
        /* <DEDUP_REMOVED lines=306> */
.L_x_8912:
        /* <DEDUP_REMOVED lines=21> */
.L_x_8916:
[----:B------:R-:W2:Y:S02]  /*a5a0*/  LDG.E.U8 R2, desc[UR36][R2.64] ;  /* 0x0000002402027981 */ /* 0x000ea4000c1e1100 */
[----:B--2---:R-:W-:Y:S01]  /*a5b0*/  ISETP.NE.AND P0, PT, R2, RZ, PT ;  /* 0x000000ff0200720c */ /* 0x004fe20003f05270 */
[----:B------:R-:W-:-:S12]  /*a5c0*/  BRA `(.L_x_8918) ;  /* 0x0000000c00747947 */ /* 0x000fd80003800000 */
.L_x_8915:
        /* <DEDUP_REMOVED lines=10> */
.L_x_8920:
[----:B------:R-:W2:Y:S02]  /*a670*/  LDG.E R2, desc[UR36][R2.64] ;  /* 0x0000002402027981 */ /* 0x000ea4000c1e1900 */
[----:B--2---:R-:W-:Y:S01]  /*a680*/  ISETP.NE.AND P0, PT, R2, RZ, PT ;  /* 0x000000ff0200720c */ /* 0x004fe20003f05270 */
[----:B------:R-:W-:-:S12]  /*a690*/  BRA `(.L_x_8918) ;  /* 0x0000000c00407947 */ /* 0x000fd80003800000 */
.L_x_8919:
[----:B------:R-:W2:Y:S02]  /*a6a0*/  LDG.E.U16 R2, desc[UR36][R2.64] ;  /* 0x0000002402027981 */ /* 0x000ea4000c1e1500 */
[----:B--2---:R-:W-:Y:S01]  /*a6b0*/  ISETP.NE.AND P0, PT, R2, RZ, PT ;  /* 0x000000ff0200720c */ /* 0x004fe20003f05270 */
[----:B------:R-:W-:-:S12]  /*a6c0*/  BRA `(.L_x_8918) ;  /* 0x0000000c00347947 */ /* 0x000fd80003800000 */
.L_x_8914:
        /* <DEDUP_REMOVED lines=9> */
.L_x_8922:
[----:B------:R-:W2:Y:S02]  /*a760*/  LDG.E.U16 R0, desc[UR36][R2.64] ;  /* 0x0000002402007981 */ /* 0x000ea4000c1e1500 */
[----:B--2---:R-:W-:-:S05]  /*a770*/  HADD2.F32 R0, -RZ, R0.H0_H0 ;  /* 0x20000000ff007230 */ /* 0x004fca0000004100 */
[----:B------:R-:W-:Y:S01]  /*a780*/  FSETP.NEU.FTZ.AND P0, PT, R0, RZ, PT ;  /* 0x000000ff0000720b */ /* 0x000fe20003f1d000 */
[----:B------:R-:W-:-:S12]  /*a790*/  BRA `(.L_x_8918) ;  /* 0x0000000c00007947 */ /* 0x000fd80003800000 */
.L_x_8921:
        /* <DEDUP_REMOVED lines=11> */
.L_x_8924:
        /* <DEDUP_REMOVED lines=10> */
.L_x_8923:
[----:B------:R-:W2:Y:S02]  /*a8f0*/  LDG.E.64 R2, desc[UR36][R2.64] ;  /* 0x0000002402027981 */ /* 0x000ea4000c1e1b00 */
[----:B--2---:R-:W-:Y:S01]  /*a900*/  DSETP.NEU.AND P0, PT, R2, RZ, PT ;  /* 0x000000ff0200722a */ /* 0x004fe20003f0d000 */
[----:B------:R-:W-:-:S13]  /*a910*/  BRA `(.L_x_8918) ;  /* 0x0000000800a07947 */ /* 0x000fda0003800000 */
.L_x_8913:
        /* <DEDUP_REMOVED lines=11> */
.L_x_8927:
[----:B------:R-:W2:Y:S02]  /*a9d0*/  LDG.E.128 R4, desc[UR36][R2.64] ;  /* 0x0000002402047981 */ /* 0x000ea4000c1e1d00 */
[----:B--2---:R-:W-:-:S06]  /*a9e0*/  DSETP.NEU.AND P0, PT, R6, RZ, PT ;  /* 0x000000ff0600722a */ /* 0x004fcc0003f0d000 */
[----:B------:R-:W-:Y:S01]  /*a9f0*/  DSETP.NEU.OR P0, PT, R4, RZ, P0 ;  /* 0x000000ff0400722a */ /* 0x000fe2000070d400 */
[----:B------:R-:W-:-:S13]  /*aa00*/  BRA `(.L_x_8918) ;  /* 0x0000000800647947 */ /* 0x000fda0003800000 */
.L_x_8926:
        /* <DEDUP_REMOVED lines=27> */
.L_x_8929:
        /* <DEDUP_REMOVED lines=14> */
.L_x_8928:
[----:B------:R-:W2:Y:S02]  /*aca0*/  LDG.E.U16 R0, desc[UR36][R2.64] ;  /* 0x0000002402007981 */ /* 0x000ea4000c1e1500 */
[----:B--2---:R-:W-:-:S05]  /*acb0*/  IMAD.U32 R0, R0, 0x10000, RZ ;  /* 0x0001000000007824 */ /* 0x004fca00078e00ff */
[----:B------:R-:W-:Y:S01]  /*acc0*/  FSETP.NEU.FTZ.AND P0, PT, R0, RZ, PT ;  /* 0x000000ff0000720b */ /* 0x000fe20003f1d000 */
[----:B------:R-:W-:-:S12]  /*acd0*/  BRA `(.L_x_8918) ;  /* 0x0000000400b07947 */ /* 0x000fd80003800000 */
.L_x_8925:
        /* <DEDUP_REMOVED lines=11> */
.L_x_8932:
        /* <DEDUP_REMOVED lines=21> */
.L_x_8936:
[----:B------:R-:W-:Y:S05]  /*aee0*/  BSYNC B1 ;  /* 0x0000000000017941 */ /* 0x000fea0003800000 */
.L_x_8935:
[----:B------:R-:W-:Y:S01]  /*aef0*/  LEA R3, R0, 0x3b800000, 0x17 ;  /* 0x3b80000000037811 */ /* 0x000fe200078eb8ff */
[----:B------:R-:W-:-:S05]  /*af00*/  IMAD.SHL.U32 R0, R2, 0x100000, RZ ;  /* 0x0010000002007824 */ /* 0x000fca00078e00ff */
[----:B------:R-:W-:-:S07]  /*af10*/  LOP3.LUT R0, R3, R0, R4, 0xfe, !PT ;  /* 0x0000000003007212 */ /* 0x000fce00078efe04 */
.L_x_8934:
[----:B------:R-:W-:Y:S05]  /*af20*/  BSYNC B0 ;  /* 0x0000000000007941 */ /* 0x000fea0003800000 */
.L_x_8933:
[----:B------:R-:W-:Y:S01]  /*af30*/  FSETP.NEU.FTZ.AND P0, PT, R0, RZ, PT ;  /* 0x000000ff0000720b */ /* 0x000fe20003f1d000 */
[----:B------:R-:W-:-:S12]  /*af40*/  BRA `(.L_x_8918) ;  /* 0x0000000400147947 */ /* 0x000fd80003800000 */
.L_x_8931:
        /* <DEDUP_REMOVED lines=21> */
.L_x_8940:
[----:B------:R-:W-:Y:S05]  /*b0a0*/  BSYNC B1 ;  /* 0x0000000000017941 */ /* 0x000fea0003800000 */
.L_x_8939:
[----:B------:R-:W-:Y:S01]  /*b0b0*/  LEA R3, R0, 0x37800000, 0x17 ;  /* 0x3780000000037811 */ /* 0x000fe200078eb8ff */
[----:B------:R-:W-:-:S05]  /*b0c0*/  IMAD.SHL.U32 R0, R2, 0x200000, RZ ;  /* 0x0020000002007824 */ /* 0x000fca00078e00ff */
[----:B------:R-:W-:-:S07]  /*b0d0*/  LOP3.LUT R0, R3, R0, R4, 0xfe, !PT ;  /* 0x0000000003007212 */ /* 0x000fce00078efe04 */
.L_x_8938:
[----:B------:R-:W-:Y:S05]  /*b0e0*/  BSYNC B0 ;  /* 0x0000000000007941 */ /* 0x000fea0003800000 */
.L_x_8937:
[----:B------:R-:W-:Y:S01]  /*b0f0*/  FSETP.NEU.FTZ.AND P0, PT, R0, RZ, PT ;  /* 0x000000ff0000720b */ /* 0x000fe20003f1d000 */
[----:B------:R-:W-:-:S12]  /*b100*/  BRA `(.L_x_8918) ;  /* 0x0000000000a47947 */ /* 0x000fd80003800000 */
.L_x_8930:
        /* <DEDUP_REMOVED lines=14> */
.L_x_8944:
[----:B------:R-:W-:Y:S05]  /*b1f0*/  BSYNC B0 ;  /* 0x0000000000007941 */ /* 0x000fea0003800000 */
.L_x_8943:
[----:B------:R-:W-:Y:S01]  /*b200*/  FSETP.NEU.FTZ.AND P0, PT, R0, RZ, PT ;  /* 0x000000ff0000720b */ /* 0x000fe20003f1d000 */
[----:B------:R-:W-:-:S12]  /*b210*/  BRA `(.L_x_8918) ;  /* 0x0000000000607947 */ /* 0x000fd80003800000 */
.L_x_8917:
        /* <DEDUP_REMOVED lines=16> */
.L_x_8945:
[----:B------:R-:W-:Y:S01]  /*b320*/  PLOP3.LUT P0, PT, PT, PT, PT, 0x8, 0x0 ;  /* 0x000000000000781c */ /* 0x000fe20003f0e170 */
[----:B------:R-:W-:-:S12]  /*b330*/  BRA `(.L_x_8918) ;  /* 0x0000000000187947 */ /* 0x000fd80003800000 */
.L_x_8942:
[----:B------:R-:W2:Y:S02]  /*b340*/  LDG.E.64 R2, desc[UR36][R2.64] ;  /* 0x0000002402027981 */ /* 0x000ea4000c1e1b00 */
[----:B--2---:R-:W-:-:S04]  /*b350*/  ISETP.NE.U32.AND P0, PT, R2, RZ, PT ;  /* 0x000000ff0200720c */ /* 0x004fc80003f05070 */
[----:B------:R-:W-:Y:S01]  /*b360*/  ISETP.NE.AND.EX P0, PT, R3, RZ, PT, P0 ;  /* 0x000000ff0300720c */ /* 0x000fe20003f05300 */
[----:B------:R-:W-:-:S12]  /*b370*/  BRA `(.L_x_8918) ;  /* 0x0000000000087947 */ /* 0x000fd80003800000 */
.L_x_8941:
[----:B------:R-:W2:Y:S02]  /*b380*/  LDG.E R2, desc[UR36][R2.64] ;  /* 0x0000002402027981 */ /* 0x000ea4000c1e1900 */
[----:B--2---:R-:W-:-:S13]  /*b390*/  ISETP.NE.AND P0, PT, R2, RZ, PT ;  /* 0x000000ff0200720c */ /* 0x004fda0003f05270 */
.L_x_8918:
[----:B------:R-:W0:Y:S01]  /*b3a0*/  LDC.U8 R5, c[0x0][0x422] ;  /* 0x00010880ff057b82 */ /* 0x000e220000000000 */
[----:B------:R-:W-:-:S07]  /*b3b0*/  SEL R0, RZ, 0x1, !P0 ;  /* 0x00000001ff007807 */ /* 0x000fce0004000000 */
        /* <DEDUP_REMOVED lines=16> */
.L_x_8949:
[----:B------:R-:W-:Y:S01]  /*b4c0*/  STG.E.U8 desc[UR36][R16.64], R2 ;  /* 0x0000000210007986 */ /* 0x000fe2000c101124 */
[----:B------:R-:W-:Y:S05]  /*b4d0*/  EXIT ;  /* 0x000000000000794d */ /* 0x000fea0003800000 */
.L_x_8948:
        /* <DEDUP_REMOVED lines=9> */
.L_x_8952:
[----:B------:R-:W-:Y:S01]  /*b570*/  STG.E desc[UR36][R16.64], R2 ;  /* 0x0000000210007986 */ /* 0x000fe2000c101924 */
[----:B------:R-:W-:Y:S05]  /*b580*/  EXIT ;  /* 0x000000000000794d */ /* 0x000fea0003800000 */
.L_x_8951:
[----:B------:R-:W-:Y:S01]  /*b590*/  STG.E.U16 desc[UR36][R16.64], R2 ;  /* 0x0000000210007986 */ /* 0x000fe2000c101524 */
[----:B------:R-:W-:Y:S05]  /*b5a0*/  EXIT ;  /* 0x000000000000794d */ /* 0x000fea0003800000 */
.L_x_8947:
        /* <DEDUP_REMOVED lines=9> */
.L_x_8954:
[----:B------:R-:W-:-:S04]  /*b640*/  FSEL R0, RZ, 1, !P0 ;  /* 0x3f800000ff007808 */ /* 0x000fc80004000000 */
[----:B------:R-:W-:-:S05]  /*b650*/  F2FP.F16.F32.PACK_AB R0, RZ, R0 ;  /* 0x00000000ff00723e */ /* 0x000fca00000000ff */
[----:B------:R-:W-:Y:S01]  /*b660*/  STG.E.U16 desc[UR36][R16.64], R0 ;  /* 0x0000000010007986 */ /* 0x000fe2000c101524 */
[----:B------:R-:W-:Y:S05]  /*b670*/  EXIT ;  /* 0x000000000000794d */ /* 0x000fea0003800000 */
.L_x_8953:
        /* <DEDUP_REMOVED lines=10> */
.L_x_8956:
[----:B------:R-:W-:-:S04]  /*b720*/  FSEL R0, RZ, 1, !P0 ;  /* 0x3f800000ff007808 */ /* 0x000fc80004000000 */
[----:B------:R-:W-:-:S04]  /*b730*/  F2FP.F16.F32.PACK_AB R3, RZ, R0 ;  /* 0x00000000ff03723e */ /* 0x000fc800000000ff */
[----:B------:R-:W-:-:S05]  /*b740*/  PRMT R3, R3, 0x5410, RZ ;  /* 0x0000541003037816 */ /* 0x000fca00000000ff */
[----:B------:R-:W-:Y:S01]  /*b750*/  STG.E desc[UR36][R16.64], R3 ;  /* 0x0000000310007986 */ /* 0x000fe2000c101924 */
[----:B------:R-:W-:Y:S05]  /*b760*/  EXIT ;  /* 0x000000000000794d */ /* 0x000fea0003800000 */
.L_x_8955:
[----:B------:R-:W-:Y:S01]  /*b770*/  FSEL R3, RZ, 1.875, !P0 ;  /* 0x3ff00000ff037808 */ /* 0x000fe20004000000 */
[----:B------:R-:W-:-:S05]  /*b780*/  IMAD.MOV.U32 R2, RZ, RZ, RZ ;  /* 0x000000ffff027224 */ /* 0x000fca00078e00ff */
[----:B------:R-:W-:Y:S01]  /*b790*/  STG.E.64 desc[UR36][R16.64], R2 ;  /* 0x0000000210007986 */ /* 0x000fe2000c101b24 */
[----:B------:R-:W-:Y:S05]  /*b7a0*/  EXIT ;  /* 0x000000000000794d */ /* 0x000fea0003800000 */
.L_x_8946:
        /* <DEDUP_REMOVED lines=10> */
.L_x_8959:
[----:B------:R-:W-:Y:S02]  /*b850*/  FSEL R5, RZ, 1.875, !P0 ;  /* 0x3ff00000ff057808 */ /* 0x000fe40004000000 */
[----:B------:R-:W-:Y:S01]  /*b860*/  CS2R R6, SRZ ;  /* 0x0000000000067805 */ /* 0x000fe2000001ff00 */
[----:B------:R-:W-:-:S05]  /*b870*/  IMAD.MOV.U32 R4, RZ, RZ, RZ ;  /* 0x000000ffff047224 */ /* 0x000fca00078e00ff */
[----:B------:R-:W-:Y:S01]  /*b880*/  STG.E.128 desc[UR36][R16.64], R4 ;  /* 0x0000000410007986 */ /* 0x000fe2000c101d24 */
[----:B------:R-:W-:Y:S05]  /*b890*/  EXIT ;  /* 0x000000000000794d */ /* 0x000fea0003800000 */
.L_x_8958:
        /* <DEDUP_REMOVED lines=18> */
.L_x_8963:
[----:B------:R-:W-:Y:S05]  /*b9c0*/  BSYNC B0 ;  /* 0x0000000000007941 */ /* 0x000fea0003800000 */
.L_x_8962:
[----:B------:R-:W-:Y:S01]  /*b9d0*/  STG.E.U8 desc[UR36][R16.64], R3 ;  /* 0x0000000310007986 */ /* 0x000fe2000c101124 */
[----:B------:R-:W-:Y:S05]  /*b9e0*/  EXIT ;  /* 0x000000000000794d */ /* 0x000fea0003800000 */
.L_x_8961:
        /* <DEDUP_REMOVED lines=14> */
.L_x_8964:
[----:B------:R-:W-:Y:S01]  /*bad0*/  IMAD.MOV.U32 R3, RZ, RZ, 0x7f ;  /* 0x0000007fff037424 */ /* 0x000fe200078e00ff */
[----:B------:R-:W-:-:S04]  /*bae0*/  ISETP.GT.U32.AND P0, PT, R5, 0x7f800000, PT ;  /* 0x7f8000000500780c */ /* 0x000fc80003f04070 */
[----:B------:R-:W-:-:S05]  /*baf0*/  SEL R3, R3, 0x7c, P0 ;  /* 0x0000007c03037807 */ /* 0x000fca0000000000 */
[----:B------:R-:W-:Y:S01]  /*bb00*/  STG.E.U8 desc[UR36][R16.64], R3 ;  /* 0x0000000310007986 */ /* 0x000fe2000c101124 */
[----:B------:R-:W-:Y:S05]  /*bb10*/  EXIT ;  /* 0x000000000000794d */ /* 0x000fea0003800000 */
.L_x_8960:
[----:B------:R-:W-:-:S04]  /*bb20*/  FSEL R0, RZ, 1, !P0 ;  /* 0x3f800000ff007808 */ /* 0x000fc80004000000 */
[----:B------:R-:W-:-:S05]  /*bb30*/  F2FP.BF16.F32.PACK_AB R0, RZ, R0 ;  /* 0x00000000ff00723e */ /* 0x000fca00000010ff */
[----:B------:R-:W-:Y:S01]  /*bb40*/  STG.E.U16 desc[UR36][R16.64], R0 ;  /* 0x0000000010007986 */ /* 0x000fe2000c101524 */
[----:B------:R-:W-:Y:S05]  /*bb50*/  EXIT ;  /* 0x000000000000794d */ /* 0x000fea0003800000 */
.L_x_8957:
        /* <DEDUP_REMOVED lines=10> */
.L_x_8967:
        /* <DEDUP_REMOVED lines=16> */
.L_x_8970:
[----:B------:R-:W-:-:S07]  /*bd00*/  PRMT R8, R0, 0x7610, R8 ;  /* 0x0000761000087816 */ /* 0x000fce0000000008 */
.L_x_8969:
[----:B------:R-:W-:Y:S05]  /*bd10*/  BSYNC B0 ;  /* 0x0000000000007941 */ /* 0x000fea0003800000 */
.L_x_8968:
[----:B------:R-:W-:Y:S01]  /*bd20*/  STG.E.U8 desc[UR36][R16.64], R8 ;  /* 0x0000000810007986 */ /* 0x000fe2000c101124 */
[----:B------:R-:W-:Y:S05]  /*bd30*/  EXIT ;  /* 0x000000000000794d */ /* 0x000fea0003800000 */
.L_x_8966:
        /* <DEDUP_REMOVED lines=16> */
.L_x_8973:
[----:B------:R-:W-:-:S07]  /*be40*/  PRMT R8, R0, 0x7610, R8 ;  /* 0x0000761000087816 */ /* 0x000fce0000000008 */
.L_x_8972:
[----:B------:R-:W-:Y:S05]  /*be50*/  BSYNC B0 ;  /* 0x0000000000007941 */ /* 0x000fea0003800000 */
.L_x_8971:
[----:B------:R-:W-:Y:S01]  /*be60*/  STG.E.U8 desc[UR36][R16.64], R8 ;  /* 0x0000000810007986 */ /* 0x000fe2000c101124 */
[----:B------:R-:W-:Y:S05]  /*be70*/  EXIT ;  /* 0x000000000000794d */ /* 0x000fea0003800000 */
.L_x_8965:
        /* <DEDUP_REMOVED lines=21> */
.L_x_8950:
        /* <DEDUP_REMOVED lines=16> */
.L_x_8976:
[----:B------:R-:W-:Y:S05]  /*c0d0*/  EXIT ;  /* 0x000000000000794d */ /* 0x000fea0003800000 */
.L_x_8975:
[----:B------:R-:W-:-:S05]  /*c0e0*/  IMAD.MOV.U32 R3, RZ, RZ, RZ ;  /* 0x000000ffff037224 */ /* 0x000fca00078e00ff */
[----:B------:R-:W-:Y:S01]  /*c0f0*/  STG.E.64 desc[UR36][R16.64], R2 ;  /* 0x0000000210007986 */ /* 0x000fe2000c101b24 */
[----:B------:R-:W-:Y:S05]  /*c100*/  EXIT ;  /* 0x000000000000794d */ /* 0x000fea0003800000 */
.L_x_8974:
[----:B------:R-:W-:Y:S01]  /*c110*/  STG.E desc[UR36][R16.64], R2 ;  /* 0x0000000210007986 */ /* 0x000fe2000c101924 */
[----:B------:R-:W-:Y:S05]  /*c120*/  EXIT ;  /* 0x000000000000794d */ /* 0x000fea0003800000 */
.L_x_8977:
        /* <DEDUP_REMOVED lines=13> */
.L_x_26204:


//--------------------- .text._ZN2at6native27unrolled_elementwise_kernelINS0_13AUnaryFunctorIbbbNS0_16BitwiseOrFunctorIbEEEESt5arrayIPcLm2EELi4E23TrivialOffsetCalculatorILi1EjESA_NS0_6memory12LoadWithCastILi1EEENSB_13StoreWithCastILi1EEEEEviT_T0_T2_T3_T4_T5_ --------------------------
	.section	.text._ZN2at6native27unrolled_elementwise_kernelINS0_13AUnaryFunctorIbbbNS0_16BitwiseOrFunctorIbEEEESt5arrayIPcLm2EELi4E23TrivialOffsetCalculatorILi1EjESA_NS0_6memory12LoadWithCastILi1EEENSB_13StoreWithCastILi1EEEEEviT_T0_T2_T3_T4_T5_,"ax",@progbits
	.align	128
        .global         _ZN2at6native27unrolled_elementwise_kernelINS0_13AUnaryFunctorIbbbNS0_16BitwiseOrFunctorIbEEEESt5arrayIPcLm2EELi4E23TrivialOffsetCalculatorILi1EjESA_NS0_6memory12LoadWithCastILi1EEENSB_13StoreWithCastILi1EEEEEviT_T0_T2_T3_T4_T5_
        .type           _ZN2at6native27unrolled_elementwise_kernelINS0_13AUnaryFunctorIbbbNS0_16BitwiseOrFunctorIbEEEESt5arrayIPcLm2EELi4E23TrivialOffsetCalculatorILi1EjESA_NS0_6memory12LoadWithCastILi1EEENSB_13StoreWithCastILi1EEEEEviT_T0_T2_T3_T4_T5_,@function
        .size           _ZN2at6native27unrolled_elementwise_kernelINS0_13AUnaryFunctorIbbbNS0_16BitwiseOrFunctorIbEEEESt5arrayIPcLm2EELi4E23TrivialOffsetCalculatorILi1EjESA_NS0_6memory12LoadWithCastILi1EEENSB_13StoreWithCastILi1EEEEEviT_T0_T2_T3_T4_T5_,(.L_x_26205 - _ZN2at6native27unrolled_elementwise_kernelINS0_13AUnaryFunctorIbbbNS0_16BitwiseOrFunctorIbEEEESt5arrayIPcLm2EELi4E23TrivialOffsetCalculatorILi1EjESA_NS0_6memory12LoadWithCastILi1EEENSB_13StoreWithCastILi1EEEEEviT_T0_T2_T3_T4_T5_)
        .other          _ZN2at6native27unrolled_elementwise_kernelINS0_13AUnaryFunctorIbbbNS0_16BitwiseOrFunctorIbEEEESt5arrayIPcLm2EELi4E23TrivialOffsetCalculatorILi1EjESA_NS0_6memory12LoadWithCastILi1EEENSB_13StoreWithCastILi1EEEEEviT_T0_T2_T3_T4_T5_,@"STO_CUDA_ENTRY STV_DEFAULT"
_ZN2at6native27unrolled_elementwise_kernelINS0_13AUnaryFunctorIbbbNS0_16BitwiseOrFunctorIbEEEESt5arrayIPcLm2EELi4E23TrivialOffsetCalculatorILi1EjESA_NS0_6memory12LoadWithCastILi1EEENSB_13StoreWithCastILi1EEEEEviT_T0_T2_T3_T4_T5_:
.text._ZN2at6native27unrolled_elementwise_kernelINS0_13AUnaryFunctorIbbbNS0_16BitwiseOrFunctorIbEEEESt5arrayIPcLm2EELi4E23TrivialOffsetCalculatorILi1EjESA_NS0_6memory12LoadWithCastILi1EEENSB_13StoreWithCastILi1EEEEEviT_T0_T2_T3_T4_T5_:
        /* <DEDUP_REMOVED lines=32> */
.L_x_8983:
[----:B------:R-:W2:Y:S02]  /*0200*/  LDG.E.U8 R4, desc[UR36][R4.64] ;  /* 0x0000002404047981 */ /* 0x000ea4000c1e1100 */
[----:B--2---:R-:W-:Y:S01]  /*0210*/  ISETP.NE.AND P0, PT, R4, RZ, PT ;  /* 0x000000ff0400720c */ /* 0x004fe20003f05270 */
[----:B------:R-:W-:-:S12]  /*0220*/  BRA `(.L_x_8985) ;  /* 0x0000000c00787947 */ /* 0x000fd80003800000 */
.L_x_8982:
        /* <DEDUP_REMOVED lines=10> */
.L_x_8987:
[----:B------:R-:W2:Y:S02]  /*02d0*/  LDG.E R4, desc[UR36][R4.64] ;  /* 0x0000002404047981 */ /* 0x000ea4000c1e1900 */
[----:B--2---:R-:W-:Y:S01]  /*02e0*/  ISETP.NE.AND P0, PT, R4, RZ, PT ;  /* 0x000000ff0400720c */ /* 0x004fe20003f05270 */
[----:B------:R-:W-:-:S12]  /*02f0*/  BRA `(.L_x_8985) ;  /* 0x0000000c00447947 */ /* 0x000fd80003800000 */
.L_x_8986:
[----:B------:R-:W2:Y:S02]  /*0300*/  LDG.E.U16 R4, desc[UR36][R4.64] ;  /* 0x0000002404047981 */ /* 0x000ea4000c1e1500 */
[----:B--2---:R-:W-:Y:S01]  /*0310*/  ISETP.NE.AND P0, PT, R4, RZ, PT ;  /* 0x000000ff0400720c */ /* 0x004fe20003f05270 */
[----:B------:R-:W-:-:S12]  /*0320*/  BRA `(.L_x_8985) ;  /* 0x0000000c00387947 */ /* 0x000fd80003800000 */
.L_x_8981:
        /* <DEDUP_REMOVED lines=9> */
.L_x_8989:
[----:B------:R-:W2:Y:S02]  /*03c0*/  LDG.E.U16 R0, desc[UR36][R4.64] ;  /* 0x0000002404007981 */ /* 0x000ea4000c1e1500 */
[----:B--2---:R-:W-:-:S05]  /*03d0*/  HADD2.F32 R0, -RZ, R0.H0_H0 ;  /* 0x20000000ff007230 */ /* 0x004fca0000004100 */
[----:B------:R-:W-:Y:S01]  /*03e0*/  FSETP.NEU.FTZ.AND P0, PT, R0, RZ, PT ;  /* 0x000000ff0000720b */ /* 0x000fe20003f1d000 */
[----:B------:R-:W-:-:S12]  /*03f0*/  BRA `(.L_x_8985) ;  /* 0x0000000c00047947 */ /* 0x000fd80003800000 */
.L_x_8988:
        /* <DEDUP_REMOVED lines=11> */
.L_x_8991:
        /* <DEDUP_REMOVED lines=10> */
.L_x_8990:
[----:B------:R-:W2:Y:S02]  /*0550*/  LDG.E.64 R4, desc[UR36][R4.64] ;  /* 0x0000002404047981 */ /* 0x000ea4000c1e1b00 */
[----:B--2---:R-:W-:Y:S01]  /*0560*/  DSETP.NEU.AND P0, PT, R4, RZ, PT ;  /* 0x000000ff0400722a */ /* 0x004fe20003f0d000 */
[----:B------:R-:W-:-:S13]  /*0570*/  BRA `(.L_x_8985) ;  /* 0x0000000800a47947 */ /* 0x000fda0003800000 */
.L_x_8980:
        /* <DEDUP_REMOVED lines=11> */
.L_x_8994:
[----:B------:R-:W2:Y:S02]  /*0630*/  LDG.E.128 R4, desc[UR36][R4.64] ;  /* 0x0000002404047981 */ /* 0x000ea4000c1e1d00 */
[----:B--2---:R-:W-:-:S06]  /*0640*/  DSETP.NEU.AND P0, PT, R6, RZ, PT ;  /* 0x000000ff0600722a */ /* 0x004fcc0003f0d000 */
[----:B------:R-:W-:Y:S01]  /*0650*/  DSETP.NEU.OR P0, PT, R4, RZ, P0 ;  /* 0x000000ff0400722a */ /* 0x000fe2000070d400 */
[----:B------:R-:W-:-:S13]  /*0660*/  BRA `(.L_x_8985) ;  /* 0x0000000800687947 */ /* 0x000fda0003800000 */
.L_x_8993:
        /* <DEDUP_REMOVED lines=27> */
.L_x_8996:
        /* <DEDUP_REMOVED lines=15> */
.L_x_8995:
[----:B------:R-:W2:Y:S02]  /*0910*/  LDG.E.U16 R0, desc[UR36][R4.64] ;  /* 0x0000002404007981 */ /* 0x000ea4000c1e1500 */
[----:B--2---:R-:W-:-:S05]  /*0920*/  IMAD.U32 R0, R0, 0x10000, RZ ;  /* 0x0001000000007824 */ /* 0x004fca00078e00ff */
[----:B------:R-:W-:Y:S01]  /*0930*/  FSETP.NEU.FTZ.AND P0, PT, R0, RZ, PT ;  /* 0x000000ff0000720b */ /* 0x000fe20003f1d000 */
[----:B------:R-:W-:-:S12]  /*0940*/  BRA `(.L_x_8985) ;  /* 0x0000000400b07947 */ /* 0x000fd80003800000 */
.L_x_8992:
        /* <DEDUP_REMOVED lines=11> */
.L_x_8999:
        /* <DEDUP_REMOVED lines=21> */
.L_x_9003:
[----:B------:R-:W-:Y:S05]  /*0b50*/  BSYNC B1 ;  /* 0x0000000000017941 */ /* 0x000fea0003800000 */
.L_x_9002:
[----:B------:R-:W-:Y:S01]  /*0b60*/  LEA R5, R0, 0x3b800000, 0x17 ;  /* 0x3b80000000057811 */ /* 0x000fe200078eb8ff */
[----:B------:R-:W-:-:S05]  /*0b70*/  IMAD.SHL.U32 R0, R3, 0x100000, RZ ;  /* 0x0010000003007824 */ /* 0x000fca00078e00ff */
[----:B------:R-:W-:-:S07]  /*0b80*/  LOP3.LUT R0, R5, R0, R6, 0xfe, !PT ;  /* 0x0000000005007212 */ /* 0x000fce00078efe06 */
.L_x_9001:
[----:B------:R-:W-:Y:S05]  /*0b90*/  BSYNC B0 ;  /* 0x0000000000007941 */ /* 0x000fea0003800000 */
.L_x_9000:
[----:B------:R-:W-:Y:S01]  /*0ba0*/  FSETP.NEU.FTZ.AND P0, PT, R0, RZ, PT ;  /* 0x000000ff0000720b */ /* 0x000fe20003f1d000 */
[----:B------:R-:W-:-:S12]  /*0bb0*/  BRA `(.L_x_8985) ;  /* 0x0000000400147947 */ /* 0x000fd80003800000 */
.L_x_8998:
        /* <DEDUP_REMOVED lines=21> */
.L_x_9007:
[----:B------:R-:W-:Y:S05]  /*0d10*/  BSYNC B1 ;  /* 0x0000000000017941 */ /* 0x000fea0003800000 */
.L_x_9006:
[----:B------:R-:W-:Y:S01]  /*0d20*/  LEA R5, R0, 0x37800000, 0x17 ;  /* 0x3780000000057811 */ /* 0x000fe200078eb8ff */
[----:B------:R-:W-:-:S05]  /*0d30*/  IMAD.SHL.U32 R0, R3, 0x200000, RZ ;  /* 0x0020000003007824 */ /* 0x000fca00078e00ff */
[----:B------:R-:W-:-:S07]  /*0d40*/  LOP3.LUT R0, R5, R0, R6, 0xfe, !PT ;  /* 0x0000000005007212 */ /* 0x000fce00078efe06 */
.L_x_9005:
[----:B------:R-:W-:Y:S05]  /*0d50*/  BSYNC B0 ;  /* 0x0000000000007941 */ /* 0x000fea0003800000 */
.L_x_9004:
[----:B------:R-:W-:Y:S01]  /*0d60*/  FSETP.NEU.FTZ.AND P0, PT, R0, RZ, PT ;  /* 0x000000ff0000720b */ /* 0x000fe20003f1d000 */
[----:B------:R-:W-:-:S12]  /*0d70*/  BRA `(.L_x_8985) ;  /* 0x0000000000a47947 */ /* 0x000fd80003800000 */
.L_x_8997:
        /* <DEDUP_REMOVED lines=14> */
.L_x_9011:
[----:B------:R-:W-:Y:S05]  /*0e60*/  BSYNC B0 ;  /* 0x0000000000007941 */ /* 0x000fea0003800000 */
.L_x_9010:
[----:B------:R-:W-:Y:S01]  /*0e70*/  FSETP.NEU.FTZ.AND P0, PT, R0, RZ, PT ;  /* 0x000000ff0000720b */ /* 0x000fe20003f1d000 */
[----:B------:R-:W-:-:S12]  /*0e80*/  BRA `(.L_x_8985) ;  /* 0x0000000000607947 */ /* 0x000fd80003800000 */
.L_x_8984:
        /* <DEDUP_REMOVED lines=16> */
.L_x_9012:
[----:B------:R-:W-:Y:S01]  /*0f90*/  PLOP3.LUT P0, PT, PT, PT, PT, 0x8, 0x0 ;  /* 0x000000000000781c */ /* 0x000fe20003f0e170 */
[----:B------:R-:W-:-:S12]  /*0fa0*/  BRA `(.L_x_8985) ;  /* 0x0000000000187947 */ /* 0x000fd80003800000 */
.L_x_9009:
[----:B------:R-:W2:Y:S02]  /*0fb0*/  LDG.E.64 R4, desc[UR36][R4.64] ;  /* 0x0000002404047981 */ /* 0x000ea4000c1e1b00 */
[----:B--2---:R-:W-:-:S04]  /*0fc0*/  ISETP.NE.U32.AND P0, PT, R4, RZ, PT ;  /* 0x000000ff0400720c */ /* 0x004fc80003f05070 */
[----:B------:R-:W-:Y:S01]  /*0fd0*/  ISETP.NE.AND.EX P0, PT, R5, RZ, PT, P0 ;  /* 0x000000ff0500720c */ /* 0x000fe20003f05300 */
[----:B------:R-:W-:-:S12]  /*0fe0*/  BRA `(.L_x_8985) ;  /* 0x0000000000087947 */ /* 0x000fd80003800000 */
.L_x_9008:
[----:B------:R-:W2:Y:S02]  /*0ff0*/  LDG.E R4, desc[UR36][R4.64] ;  /* 0x0000002404047981 */ /* 0x000ea4000c1e1900 */
[----:B--2---:R-:W-:-:S13]  /*1000*/  ISETP.NE.AND P0, PT, R4, RZ, PT ;  /* 0x000000ff0400720c */ /* 0x004fda0003f05270 */
.L_x_8985:
[----:B------:R-:W0:Y:S01]  /*1010*/  S2R R25, SR_TID.X ;  /* 0x0000000000197919 */ /* 0x000e220000002100 */
[----:B------:R-:W-:Y:S01]  /*1020*/  SEL R18, RZ, 0x1, !P0 ;  /* 0x00000001ff127807 */ /* 0x000fe20004000000 */
[----:B0-----:R-:W-:-:S07]  /*1030*/  VIADD R25, R25, 0x80 ;  /* 0x0000008019197836 */ /* 0x001fce0000000000 */
.L_x_8979:
[----:B------:R-:W-:Y:S05]  /*1040*/  BSYNC B6 ;  /* 0x0000000000067941 */ /* 0x000fea0003800000 */
.L_x_8978:
        /* <DEDUP_REMOVED lines=24> */
.L_x_9018:
[----:B------:R-:W2:Y:S02]  /*11d0*/  LDG.E.U8 R4, desc[UR36][R4.64] ;  /* 0x0000002404047981 */ /* 0x000ea4000c1e1100 */
[----:B--2---:R-:W-:Y:S01]  /*11e0*/  ISETP.NE.AND P0, PT, R4, RZ, PT ;  /* 0x000000ff0400720c */ /* 0x004fe20003f05270 */
[----:B------:R-:W-:-:S12]  /*11f0*/  BRA `(.L_x_9020) ;  /* 0x0000000c00747947 */ /* 0x000fd80003800000 */
.L_x_9017:
        /* <DEDUP_REMOVED lines=10> */
.L_x_9022:
[----:B------:R-:W2:Y:S02]  /*12a0*/  LDG.E R4, desc[UR36][R4.64] ;  /* 0x0000002404047981 */ /* 0x000ea4000c1e1900 */
[----:B--2---:R-:W-:Y:S01]  /*12b0*/  ISETP.NE.AND P0, PT, R4, RZ, PT ;  /* 0x000000ff0400720c */ /* 0x004fe20003f05270 */
[----:B------:R-:W-:-:S12]  /*12c0*/  BRA `(.L_x_9020) ;  /* 0x0000000c00407947 */ /* 0x000fd80003800000 */
.L_x_9021:
[----:B------:R-:W2:Y:S02]  /*12d0*/  LDG.E.U16 R4, desc[UR36][R4.64] ;  /* 0x0000002404047981 */ /* 0x000ea4000c1e1500 */
[----:B--2---:R-:W-:Y:S01]  /*12e0*/  ISETP.NE.AND P0, PT, R4, RZ, PT ;  /* 0x000000ff0400720c */ /* 0x004fe20003f05270 */
[----:B------:R-:W-:-:S12]  /*12f0*/  BRA `(.L_x_9020) ;  /* 0x0000000c00347947 */ /* 0x000fd80003800000 */
.L_x_9016:
        /* <DEDUP_REMOVED lines=9> */
.L_x_9024:
[----:B------:R-:W2:Y:S02]  /*1390*/  LDG.E.U16 R0, desc[UR36][R4.64] ;  /* 0x0000002404007981 */ /* 0x000ea4000c1e1500 */
[----:B--2---:R-:W-:-:S05]  /*13a0*/  HADD2.F32 R0, -RZ, R0.H0_H0 ;  /* 0x20000000ff007230 */ /* 0x004fca0000004100 */
[----:B------:R-:W-:Y:S01]  /*13b0*/  FSETP.NEU.FTZ.AND P0, PT, R0, RZ, PT ;  /* 0x000000ff0000720b */ /* 0x000fe20003f1d000 */
[----:B------:R-:W-:-:S12]  /*13c0*/  BRA `(.L_x_9020) ;  /* 0x0000000c00007947 */ /* 0x000fd80003800000 */
.L_x_9023:
        /* <DEDUP_REMOVED lines=11> */
.L_x_9026:
        /* <DEDUP_REMOVED lines=10> */
.L_x_9025:
[----:B------:R-:W2:Y:S02]  /*1520*/  LDG.E.64 R4, desc[UR36][R4.64] ;  /* 0x0000002404047981 */ /* 0x000ea4000c1e1b00 */
[----:B--2---:R-:W-:Y:S01]  /*1530*/  DSETP.NEU.AND P0, PT, R4, RZ, PT ;  /* 0x000000ff0400722a */ /* 0x004fe20003f0d000 */
[----:B------:R-:W-:-:S13]  /*1540*/  BRA `(.L_x_9020) ;  /* 0x0000000800a07947 */ /* 0x000fda0003800000 */
.L_x_9015:
        /* <DEDUP_REMOVED lines=11> */
.L_x_9029:
[----:B------:R-:W2:Y:S02]  /*1600*/  LDG.E.128 R4, desc[UR36][R4.64] ;  /* 0x0000002404047981 */ /* 0x000ea4000c1e1d00 */
[----:B--2---:R-:W-:-:S06]  /*1610*/  DSETP.NEU.AND P0, PT, R6, RZ, PT ;  /* 0x000000ff0600722a */ /* 0x004fcc0003f0d000 */
[----:B------:R-:W-:Y:S01]  /*1620*/  DSETP.NEU.OR P0, PT, R4, RZ, P0 ;  /* 0x000000ff0400722a */ /* 0x000fe2000070d400 */
[----:B------:R-:W-:-:S13]  /*1630*/  BRA `(.L_x_9020) ;  /* 0x0000000800647947 */ /* 0x000fda0003800000 */
.L_x_9028:
        /* <DEDUP_REMOVED lines=27> */
.L_x_9031:
        /* <DEDUP_REMOVED lines=14> */
.L_x_9030:
[----:B------:R-:W2:Y:S02]  /*18d0*/  LDG.E.U16 R0, desc[UR36][R4.64] ;  /* 0x0000002404007981 */ /* 0x000ea4000c1e1500 */
[----:B--2---:R-:W-:-:S05]  /*18e0*/  IMAD.U32 R0, R0, 0x10000, RZ ;  /* 0x0001000000007824 */ /* 0x004fca00078e00ff */
[----:B------:R-:W-:Y:S01]  /*18f0*/  FSETP.NEU.FTZ.AND P0, PT, R0, RZ, PT ;  /* 0x000000ff0000720b */ /* 0x000fe20003f1d000 */
[----:B------:R-:W-:-:S12]  /*1900*/  BRA `(.L_x_9020) ;  /* 0x0000000400b07947 */ /* 0x000fd80003800000 */
.L_x_9027:
        /* <DEDUP_REMOVED lines=11> */
.L_x_9034:
        /* <DEDUP_REMOVED lines=21> */
.L_x_9038:
[----:B------:R-:W-:Y:S05]  /*1b10*/  BSYNC B1 ;  /* 0x0000000000017941 */ /* 0x000fea0003800000 */
.L_x_9037:
[----:B------:R-:W-:Y:S01]  /*1b20*/  LEA R5, R0, 0x3b800000, 0x17 ;  /* 0x3b80000000057811 */ /* 0x000fe200078eb8ff */
[----:B------:R-:W-:-:S05]  /*1b30*/  IMAD.SHL.U32 R0, R3, 0x100000, RZ ;  /* 0x0010000003007824 */ /* 0x000fca00078e00ff */
[----:B------:R-:W-:-:S07]  /*1b40*/  LOP3.LUT R0, R5, R0, R6, 0xfe, !PT ;  /* 0x0000000005007212 */ /* 0x000fce00078efe06 */
.L_x_9036:
[----:B------:R-:W-:Y:S05]  /*1b50*/  BSYNC B0 ;  /* 0x0000000000007941 */ /* 0x000fea0003800000 */
.L_x_9035:
[----:B------:R-:W-:Y:S01]  /*1b60*/  FSETP.NEU.FTZ.AND P0, PT, R0, RZ, PT ;  /* 0x000000ff0000720b */ /* 0x000fe20003f1d000 */
[----:B------:R-:W-:-:S12]  /*1b70*/  BRA `(.L_x_9020) ;  /* 0x0000000400147947 */ /* 0x000fd80003800000 */
.L_x_9033:
        /* <DEDUP_REMOVED lines=21> */
.L_x_9042:
[----:B------:R-:W-:Y:S05]  /*1cd0*/  BSYNC B1 ;  /* 0x0000000000017941 */ /* 0x000fea0003800000 */
.L_x_9041:
[----:B------:R-:W-:Y:S01]  /*1ce0*/  LEA R5, R0, 0x37800000, 0x17 ;  /* 0x3780000000057811 */ /* 0x000fe200078eb8ff */
[----:B------:R-:W-:-:S05]  /*1cf0*/  IMAD.SHL.U32 R0, R3, 0x200000, RZ ;  /* 0x0020000003007824 */ /* 0x000fca00078e00ff */
[----:B------:R-:W-:-:S07]  /*1d00*/  LOP3.LUT R0, R5, R0, R6, 0xfe, !PT ;  /* 0x0000000005007212 */ /* 0x000fce00078efe06 */
.L_x_9040:
[----:B------:R-:W-:Y:S05]  /*1d10*/  BSYNC B0 ;  /* 0x0000000000007941 */ /* 0x000fea0003800000 */
.L_x_9039:
[----:B------:R-:W-:Y:S01]  /*1d20*/  FSETP.NEU.FTZ.AND P0, PT, R0, RZ, PT ;  /* 0x000000ff0000720b */ /* 0x000fe20003f1d000 */
[----:B------:R-:W-:-:S12]  /*1d30*/  BRA `(.L_x_9020) ;  /* 0x0000000000a47947 */ /* 0x000fd80003800000 */
.L_x_9032:
        /* <DEDUP_REMOVED lines=14> */
.L_x_9046:
[----:B------:R-:W-:Y:S05]  /*1e20*/  BSYNC B0 ;  /* 0x0000000000007941 */ /* 0x000fea0003800000 */
.L_x_9045:
[----:B------:R-:W-:Y:S01]  /*1e30*/  FSETP.NEU.FTZ.AND P0, PT, R0, RZ, PT ;  /* 0x000000ff0000720b */ /* 0x000fe20003f1d000 */
[----:B------:R-:W-:-:S12]  /*1e40*/  BRA `(.L_x_9020) ;  /* 0x0000000000607947 */ /* 0x000fd80003800000 */
.L_x_9019:
        /* <DEDUP_REMOVED lines=16> */
.L_x_9047:
[----:B------:R-:W-:Y:S01]  /*1f50*/  PLOP3.LUT P0, PT, PT, PT, PT, 0x8, 0x0 ;  /* 0x000000000000781c */ /* 0x000fe20003f0e170 */
[----:B------:R-:W-:-:S12]  /*1f60*/  BRA `(.L_x_9020) ;  /* 0x0000000000187947 */ /* 0x000fd80003800000 */
.L_x_9044:
[----:B------:R-:W2:Y:S02]  /*1f70*/  LDG.E.64 R4, desc[UR36][R4.64] ;  /* 0x0000002404047981 */ /* 0x000ea4000c1e1b00 */
[----:B--2---:R-:W-:-:S04]  /*1f80*/  ISETP.NE.U32.AND P0, PT, R4, RZ, PT ;  /* 0x000000ff0400720c */ /* 0x004fc80003f05070 */
[----:B------:R-:W-:Y:S01]  /*1f90*/  ISETP.NE.AND.EX P0, PT, R5, RZ, PT, P0 ;  /* 0x000000ff0500720c */ /* 0x000fe20003f05300 */
[----:B------:R-:W-:-:S12]  /*1fa0*/  BRA `(.L_x_9020) ;  /* 0x0000000000087947 */ /* 0x000fd80003800000 */
.L_x_9043:
[----:B------:R-:W2:Y:S02]  /*1fb0*/  LDG.E R4, desc[UR36][R4.64] ;  /* 0x0000002404047981 */ /* 0x000ea4000c1e1900 */
[----:B--2---:R-:W-:-:S13]  /*1fc0*/  ISETP.NE.AND P0, PT, R4, RZ, PT ;  /* 0x000000ff0400720c */ /* 0x004fda0003f05270 */
.L_x_9020:
[----:B------:R-:W-:Y:S01]  /*1fd0*/  SEL R17, RZ, 0x1, !P0 ;  /* 0x00000001ff117807 */ /* 0x000fe20004000000 */
[----:B------:R-:W-:-:S07]  /*1fe0*/  VIADD R25, R25, 0x80 ;  /* 0x0000008019197836 */ /* 0x000fce0000000000 */
.L_x_9014:
[----:B------:R-:W-:Y:S05]  /*1ff0*/  BSYNC B6 ;  /* 0x0000000000067941 */ /* 0x000fea0003800000 */
.L_x_9013:
        /* <DEDUP_REMOVED lines=26> */
.L_x_9053:
[----:B------:R-:W2:Y:S02]  /*21a0*/  LDG.E.U8 R4, desc[UR36][R4.64] ;  /* 0x0000002404047981 */ /* 0x000ea4000c1e1100 */
[----:B--2---:R-:W-:Y:S01]  /*21b0*/  ISETP.NE.AND P0, PT, R4, RZ, PT ;  /* 0x000000ff0400720c */ /* 0x004fe20003f05270 */
[----:B------:R-:W-:-:S12]  /*21c0*/  BRA `(.L_x_9055) ;  /* 0x0000000c00747947 */ /* 0x000fd80003800000 */
.L_x_9052:
        /* <DEDUP_REMOVED lines=10> */
.L_x_9057:
[----:B------:R-:W2:Y:S02]  /*2270*/  LDG.E R4, desc[UR36][R4.64] ;  /* 0x0000002404047981 */ /* 0x000ea4000c1e1900 */
[----:B--2---:R-:W-:Y:S01]  /*2280*/  ISETP.NE.AND P0, PT, R4, RZ, PT ;  /* 0x000000ff0400720c */ /* 0x004fe20003f05270 */
[----:B------:R-:W-:-:S12]  /*2290*/  BRA `(.L_x_9055) ;  /* 0x0000000c00407947 */ /* 0x000fd80003800000 */
.L_x_9056:
[----:B------:R-:W2:Y:S02]  /*22a0*/  LDG.E.U16 R4, desc[UR36][R4.64] ;  /* 0x0000002404047981 */ /* 0x000ea4000c1e1500 */
[----:B--2---:R-:W-:Y:S01]  /*22b0*/  ISETP.NE.AND P0, PT, R4, RZ, PT ;  /* 0x000000ff0400720c */ /* 0x004fe20003f05270 */
[----:B------:R-:W-:-:S12]  /*22c0*/  BRA `(.L_x_9055) ;  /* 0x0000000c00347947 */ /* 0x000fd80003800000 */
.L_x_9051:
        /* <DEDUP_REMOVED lines=9> */
.L_x_9059:
[----:B------:R-:W2:Y:S02]  /*2360*/  LDG.E.U16 R0, desc[UR36][R4.64] ;  /* 0x0000002404007981 */ /* 0x000ea4000c1e1500 */
[----:B--2---:R-:W-:-:S05]  /*2370*/  HADD2.F32 R0, -RZ, R0.H0_H0 ;  /* 0x20000000ff007230 */ /* 0x004fca0000004100 */
[----:B------:R-:W-:Y:S01]  /*2380*/  FSETP.NEU.FTZ.AND P0, PT, R0, RZ, PT ;  /* 0x000000ff0000720b */ /* 0x000fe20003f1d000 */
[----:B------:R-:W-:-:S12]  /*2390*/  BRA `(.L_x_9055) ;  /* 0x0000000c00007947 */ /* 0x000fd80003800000 */
.L_x_9058:
        /* <DEDUP_REMOVED lines=11> */
.L_x_9061:
        /* <DEDUP_REMOVED lines=10> */
.L_x_9060:
[----:B------:R-:W2:Y:S02]  /*24f0*/  LDG.E.64 R4, desc[UR36][R4.64] ;  /* 0x0000002404047981 */ /* 0x000ea4000c1e1b00 */
[----:B--2---:R-:W-:Y:S01]  /*2500*/  DSETP.NEU.AND P0, PT, R4, RZ, PT ;  /* 0x000000ff0400722a */ /* 0x004fe20003f0d000 */
[----:B------:R-:W-:-:S13]  /*2510*/  BRA `(.L_x_9055) ;  /* 0x0000000800a07947 */ /* 0x000fda0003800000 */
.L_x_9050:
        /* <DEDUP_REMOVED lines=11> */
.L_x_9064:
[----:B------:R-:W2:Y:S02]  /*25d0*/  LDG.E.128 R4, desc[UR36][R4.64] ;  /* 0x0000002404047981 */ /* 0x000ea4000c1e1d00 */
[----:B--2---:R-:W-:-:S06]  /*25e0*/  DSETP.NEU.AND P0, PT, R6, RZ, PT ;  /* 0x000000ff0600722a */ /* 0x004fcc0003f0d000 */
[----:B------:R-:W-:Y:S01]  /*25f0*/  DSETP.NEU.OR P0, PT, R4, RZ, P0 ;  /* 0x000000ff0400722a */ /* 0x000fe2000070d400 */
[----:B------:R-:W-:-:S13]  /*2600*/  BRA `(.L_x_9055) ;  /* 0x0000000800647947 */ /* 0x000fda0003800000 */
.L_x_9063:
        /* <DEDUP_REMOVED lines=27> */
.L_x_9066:
        /* <DEDUP_REMOVED lines=14> */
.L_x_9065:
[----:B------:R-:W2:Y:S02]  /*28a0*/  LDG.E.U16 R0, desc[UR36][R4.64] ;  /* 0x0000002404007981 */ /* 0x000ea4000c1e1500 */
[----:B--2---:R-:W-:-:S05]  /*28b0*/  IMAD.U32 R0, R0, 0x10000, RZ ;  /* 0x0001000000007824 */ /* 0x004fca00078e00ff */
[----:B------:R-:W-:Y:S01]  /*28c0*/  FSETP.NEU.FTZ.AND P0, PT, R0, RZ, PT ;  /* 0x000000ff0000720b */ /* 0x000fe20003f1d000 */
[----:B------:R-:W-:-:S12]  /*28d0*/  BRA `(.L_x_9055) ;  /* 0x0000000400b07947 */ /* 0x000fd80003800000 */
.L_x_9062:
        /* <DEDUP_REMOVED lines=11> */
.L_x_9069:
        /* <DEDUP_REMOVED lines=21> */
.L_x_9073:
[----:B------:R-:W-:Y:S05]  /*2ae0*/  BSYNC B1 ;  /* 0x0000000000017941 */ /* 0x000fea0003800000 */
.L_x_9072:
[----:B------:R-:W-:Y:S01]  /*2af0*/  LEA R5, R0, 0x3b800000, 0x17 ;  /* 0x3b80000000057811 */ /* 0x000fe200078eb8ff */
[----:B------:R-:W-:-:S05]  /*2b00*/  IMAD.SHL.U32 R0, R3, 0x100000, RZ ;  /* 0x0010000003007824 */ /* 0x000fca00078e00ff */
[----:B------:R-:W-:-:S07]  /*2b10*/  LOP3.LUT R0, R5, R0, R6, 0xfe, !PT ;  /* 0x0000000005007212 */ /* 0x000fce00078efe06 */
.L_x_9071:
[----:B------:R-:W-:Y:S05]  /*2b20*/  BSYNC B0 ;  /* 0x0000000000007941 */ /* 0x000fea0003800000 */
.L_x_9070:
[----:B------:R-:W-:Y:S01]  /*2b30*/  FSETP.NEU.FTZ.AND P0, PT, R0, RZ, PT ;  /* 0x000000ff0000720b */ /* 0x000fe20003f1d000 */
[----:B------:R-:W-:-:S12]  /*2b40*/  BRA `(.L_x_9055) ;  /* 0x0000000400147947 */ /* 0x000fd80003800000 */
.L_x_9068:
        /* <DEDUP_REMOVED lines=21> */
.L_x_9077:
[----:B------:R-:W-:Y:S05]  /*2ca0*/  BSYNC B1 ;  /* 0x0000000000017941 */ /* 0x000fea0003800000 */
.L_x_9076:
[----:B------:R-:W-:Y:S01]  /*2cb0*/  LEA R5, R0, 0x37800000, 0x17 ;  /* 0x3780000000057811 */ /* 0x000fe200078eb8ff */
[----:B------:R-:W-:-:S05]  /*2cc0*/  IMAD.SHL.U32 R0, R3, 0x200000, RZ ;  /* 0x0020000003007824 */ /* 0x000fca00078e00ff */
[----:B------:R-:W-:-:S07]  /*2cd0*/  LOP3.LUT R0, R5, R0, R6, 0xfe, !PT ;  /* 0x0000000005007212 */ /* 0x000fce00078efe06 */
.L_x_9075:
[----:B------:R-:W-:Y:S05]  /*2ce0*/  BSYNC B0 ;  /* 0x0000000000007941 */ /* 0x000fea0003800000 */
.L_x_9074:
[----:B------:R-:W-:Y:S01]  /*2cf0*/  FSETP.NEU.FTZ.AND P0, PT, R0, RZ, PT ;  /* 0x000000ff0000720b */ /* 0x000fe20003f1d000 */
[----:B------:R-:W-:-:S12]  /*2d00*/  BRA `(.L_x_9055) ;  /* 0x0000000000a47947 */ /* 0x000fd80003800000 */
.L_x_9067:
        /* <DEDUP_REMOVED lines=14> */
.L_x_9081:
[----:B------:R-:W-:Y:S05]  /*2df0*/  BSYNC B0 ;  /* 0x0000000000007941 */ /* 0x000fea0003800000 */
.L_x_9080:
[----:B------:R-:W-:Y:S01]  /*2e00*/  FSETP.NEU.FTZ.AND P0, PT, R0, RZ, PT ;  /* 0x000000ff0000720b */ /* 0x000fe20003f1d000 */
[----:B------:R-:W-:-:S12]  /*2e10*/  BRA `(.L_x_9055) ;  /* 0x0000000000607947 */ /* 0x000fd80003800000 */
.L_x_9054:
        /* <DEDUP_REMOVED lines=16> */
.L_x_9082:
[----:B------:R-:W-:Y:S01]  /*2f20*/  PLOP3.LUT P0, PT, PT, PT, PT, 0x8, 0x0 ;  /* 0x000000000000781c */ /* 0x000fe20003f0e170 */
[----:B------:R-:W-:-:S12]  /*2f30*/  BRA `(.L_x_9055) ;  /* 0x0000000000187947 */ /* 0x000fd80003800000 */
.L_x_9079:
[----:B------:R-:W2:Y:S02]  /*2f40*/  LDG.E.64 R4, desc[UR36][R4.64] ;  /* 0x0000002404047981 */ /* 0x000ea4000c1e1b00 */
[----:B--2---:R-:W-:-:S04]  /*2f50*/  ISETP.NE.U32.AND P0, PT, R4, RZ, PT ;  /* 0x000000ff0400720c */ /* 0x004fc80003f05070 */
[----:B------:R-:W-:Y:S01]  /*2f60*/  ISETP.NE.AND.EX P0, PT, R5, RZ, PT, P0 ;  /* 0x000000ff0500720c */ /* 0x000fe20003f05300 */
[----:B------:R-:W-:-:S12]  /*2f70*/  BRA `(.L_x_9055) ;  /* 0x0000000000087947 */ /* 0x000fd80003800000 */
.L_x_9078:
[----:B------:R-:W2:Y:S02]  /*2f80*/  LDG.E R4, desc[UR36][R4.64] ;  /* 0x0000002404047981 */ /* 0x000ea4000c1e1900 */
[----:B--2---:R-:W-:-:S13]  /*2f90*/  ISETP.NE.AND P0, PT, R4, RZ, PT ;  /* 0x000000ff0400720c */ /* 0x004fda0003f05270 */
.L_x_9055:
[----:B------:R-:W-:Y:S01]  /*2fa0*/  SEL R19, RZ, 0x1, !P0 ;  /* 0x00000001ff137807 */ /* 0x000fe20004000000 */
[----:B------:R-:W-:-:S07]  /*2fb0*/  VIADD R25, R25, 0x80 ;  /* 0x0000008019197836 */ /* 0x000fce0000000000 */
.L_x_9049:
[----:B------:R-:W-:Y:S05]  /*2fc0*/  BSYNC B6 ;  /* 0x0000000000067941 */ /* 0x000fea0003800000 */
.L_x_9048:
        /* <DEDUP_REMOVED lines=24> */
.L_x_9088:
[----:B------:R-:W2:Y:S02]  /*3150*/  LDG.E.U8 R4, desc[UR36][R4.64] ;  /* 0x0000002404047981 */ /* 0x000ea4000c1e1100 */
[----:B--2---:R-:W-:Y:S01]  /*3160*/  ISETP.NE.AND P0, PT, R4, RZ, PT ;  /* 0x000000ff0400720c */ /* 0x004fe20003f05270 */
[----:B------:R-:W-:-:S12]  /*3170*/  BRA `(.L_x_9090) ;  /* 0x0000000c00747947 */ /* 0x000fd80003800000 */
.L_x_9087:
        /* <DEDUP_REMOVED lines=10> */
.L_x_9092:
[----:B------:R-:W2:Y:S02]  /*3220*/  LDG.E R4, desc[UR36][R4.64] ;  /* 0x0000002404047981 */ /* 0x000ea4000c1e1900 */
[----:B--2---:R-:W-:Y:S01]  /*3230*/  ISETP.NE.AND P0, PT, R4, RZ, PT ;  /* 0x000000ff0400720c */ /* 0x004fe20003f05270 */
[----:B------:R-:W-:-:S12]  /*3240*/  BRA `(.L_x_9090) ;  /* 0x0000000c00407947 */ /* 0x000fd80003800000 */
.L_x_9091:
[----:B------:R-:W2:Y:S02]  /*3250*/  LDG.E.U16 R4, desc[UR36][R4.64] ;  /* 0x0000002404047981 */ /* 0x000ea4000c1e1500 */
[----:B--2---:R-:W-:Y:S01]  /*3260*/  ISETP.NE.AND P0, PT, R4, RZ, PT ;  /* 0x000000ff0400720c */ /* 0x004fe20003f05270 */
[----:B------:R-:W-:-:S12]  /*3270*/  BRA `(.L_x_9090) ;  /* 0x0000000c00347947 */ /* 0x000fd80003800000 */
.L_x_9086:
        /* <DEDUP_REMOVED lines=9> */
.L_x_9094:
[----:B------:R-:W2:Y:S02]  /*3310*/  LDG.E.U16 R0, desc[UR36][R4.64] ;  /* 0x0000002404007981 */ /* 0x000ea4000c1e1500 */
[----:B--2---:R-:W-:-:S05]  /*3320*/  HADD2.F32 R0, -RZ, R0.H0_H0 ;  /* 0x20000000ff007230 */ /* 0x004fca0000004100 */
[----:B------:R-:W-:Y:S01]  /*3330*/  FSETP.NEU.FTZ.AND P0, PT, R0, RZ, PT ;  /* 0x000000ff0000720b */ /* 0x000fe20003f1d000 */
[----:B------:R-:W-:-:S12]  /*3340*/  BRA `(.L_x_9090) ;  /* 0x0000000c00007947 */ /* 0x000fd80003800000 */
.L_x_9093:
        /* <DEDUP_REMOVED lines=11> */
.L_x_9096:
        /* <DEDUP_REMOVED lines=10> */
.L_x_9095:
[----:B------:R-:W2:Y:S02]  /*34a0*/  LDG.E.64 R4, desc[UR36][R4.64] ;  /* 0x0000002404047981 */ /* 0x000ea4000c1e1b00 */
[----:B--2---:R-:W-:Y:S01]  /*34b0*/  DSETP.NEU.AND P0, PT, R4, RZ, PT ;  /* 0x000000ff0400722a */ /* 0x004fe20003f0d000 */
[----:B------:R-:W-:-:S13]  /*34c0*/  BRA `(.L_x_9090) ;  /* 0x0000000800a07947 */ /* 0x000fda0003800000 */
.L_x_9085:
        /* <DEDUP_REMOVED lines=11> */
.L_x_9099:
[----:B------:R-:W2:Y:S02]  /*3580*/  LDG.E.128 R4, desc[UR36][R4.64] ;  /* 0x0000002404047981 */ /* 0x000ea4000c1e1d00 */
[----:B--2---:R-:W-:-:S06]  /*3590*/  DSETP.NEU.AND P0, PT, R6, RZ, PT ;  /* 0x000000ff0600722a */ /* 0x004fcc0003f0d000 */
[----:B------:R-:W-:Y:S01]  /*35a0*/  DSETP.NEU.OR P0, PT, R4, RZ, P0 ;  /* 0x000000ff0400722a */ /* 0x000fe2000070d400 */
[----:B------:R-:W-:-:S13]  /*35b0*/  BRA `(.L_x_9090) ;  /* 0x0000000800647947 */ /* 0x000fda0003800000 */
.L_x_9098:
        /* <DEDUP_REMOVED lines=27> */
.L_x_9101:
        /* <DEDUP_REMOVED lines=14> */
.L_x_9100:
[----:B------:R-:W2:Y:S02]  /*3850*/  LDG.E.U16 R0, desc[UR36][R4.64] ;  /* 0x0000002404007981 */ /* 0x000ea4000c1e1500 */
[----:B--2---:R-:W-:-:S05]  /*3860*/  IMAD.U32 R0, R0, 0x10000, RZ ;  /* 0x0001000000007824 */ /* 0x004fca00078e00ff */
[----:B------:R-:W-:Y:S01]  /*3870*/  FSETP.NEU.FTZ.AND P0, PT, R0, RZ, PT ;  /* 0x000000ff0000720b */ /* 0x000fe20003f1d000 */
[----:B------:R-:W-:-:S12]  /*3880*/  BRA `(.L_x_9090) ;  /* 0x0000000400b07947 */ /* 0x000fd80003800000 */
.L_x_9097:
        /* <DEDUP_REMOVED lines=11> */
.L_x_9104:
        /* <DEDUP_REMOVED lines=21> */
.L_x_9108:
[----:B------:R-:W-:Y:S05]  /*3a90*/  BSYNC B1 ;  /* 0x0000000000017941 */ /* 0x000fea0003800000 */
.L_x_9107:
[----:B------:R-:W-:Y:S01]  /*3aa0*/  LEA R5, R0, 0x3b800000, 0x17 ;  /* 0x3b80000000057811 */ /* 0x000fe200078eb8ff */
[----:B------:R-:W-:-:S05]  /*3ab0*/  IMAD.SHL.U32 R0, R3, 0x100000, RZ ;  /* 0x0010000003007824 */ /* 0x000fca00078e00ff */
[----:B------:R-:W-:-:S07]  /*3ac0*/  LOP3.LUT R0, R5, R0, R6, 0xfe, !PT ;  /* 0x0000000005007212 */ /* 0x000fce00078efe06 */
.L_x_9106:
[----:B------:R-:W-:Y:S05]  /*3ad0*/  BSYNC B0 ;  /* 0x0000000000007941 */ /* 0x000fea0003800000 */
.L_x_9105:
[----:B------:R-:W-:Y:S01]  /*3ae0*/  FSETP.NEU.FTZ.AND P0, PT, R0, RZ, PT ;  /* 0x000000ff0000720b */ /* 0x000fe20003f1d000 */
[----:B------:R-:W-:-:S12]  /*3af0*/  BRA `(.L_x_9090) ;  /* 0x0000000400147947 */ /* 0x000fd80003800000 */
.L_x_9103:
        /* <DEDUP_REMOVED lines=21> */
.L_x_9112:
[----:B------:R-:W-:Y:S05]  /*3c50*/  BSYNC B1 ;  /* 0x0000000000017941 */ /* 0x000fea0003800000 */
.L_x_9111:
[----:B------:R-:W-:Y:S01]  /*3c60*/  LEA R5, R0, 0x37800000, 0x17 ;  /* 0x3780000000057811 */ /* 0x000fe200078eb8ff */
[----:B------:R-:W-:-:S05]  /*3c70*/  IMAD.SHL.U32 R0, R3, 0x200000, RZ ;  /* 0x0020000003007824 */ /* 0x000fca00078e00ff */
[----:B------:R-:W-:-:S07]  /*3c80*/  LOP3.LUT R0, R5, R0, R6, 0xfe, !PT ;  /* 0x0000000005007212 */ /* 0x000fce00078efe06 */
.L_x_9110:
[----:B------:R-:W-:Y:S05]  /*3c90*/  BSYNC B0 ;  /* 0x0000000000007941 */ /* 0x000fea0003800000 */
.L_x_9109:
[----:B------:R-:W-:Y:S01]  /*3ca0*/  FSETP.NEU.FTZ.AND P0, PT, R0, RZ, PT ;  /* 0x000000ff0000720b */ /* 0x000fe20003f1d000 */
[----:B------:R-:W-:-:S12]  /*3cb0*/  BRA `(.L_x_9090) ;  /* 0x0000000000a47947 */ /* 0x000fd80003800000 */
.L_x_9102:
        /* <DEDUP_REMOVED lines=14> */
.L_x_9116:
[----:B------:R-:W-:Y:S05]  /*3da0*/  BSYNC B0 ;  /* 0x0000000000007941 */ /* 0x000fea0003800000 */
.L_x_9115:
[----:B------:R-:W-:Y:S01]  /*3db0*/  FSETP.NEU.FTZ.AND P0, PT, R0, RZ, PT ;  /* 0x000000ff0000720b */ /* 0x000fe20003f1d000 */
[----:B------:R-:W-:-:S12]  /*3dc0*/  BRA `(.L_x_9090) ;  /* 0x0000000000607947 */ /* 0x000fd80003800000 */
.L_x_9089:
        /* <DEDUP_REMOVED lines=16> */
.L_x_9117:
[----:B------:R-:W-:Y:S01]  /*3ed0*/  PLOP3.LUT P0, PT, PT, PT, PT, 0x8, 0x0 ;  /* 0x000000000000781c */ /* 0x000fe20003f0e170 */
[----:B------:R-:W-:-:S12]  /*3ee0*/  BRA `(.L_x_9090) ;  /* 0x0000000000187947 */ /* 0x000fd80003800000 */
.L_x_9114:
[----:B------:R-:W2:Y:S02]  /*3ef0*/  LDG.E.64 R4, desc[UR36][R4.64] ;  /* 0x0000002404047981 */ /* 0x000ea4000c1e1b00 */
[----:B--2---:R-:W-:-:S04]  /*3f00*/  ISETP.NE.U32.AND P0, PT, R4, RZ, PT ;  /* 0x000000ff0400720c */ /* 0x004fc80003f05070 */
[----:B------:R-:W-:Y:S01]  /*3f10*/  ISETP.NE.AND.EX P0, PT, R5, RZ, PT, P0 ;  /* 0x000000ff0500720c */ /* 0x000fe20003f05300 */
[----:B------:R-:W-:-:S12]  /*3f20*/  BRA `(.L_x_9090) ;  /* 0x0000000000087947 */ /* 0x000fd80003800000 */
.L_x_9113:
[----:B------:R-:W2:Y:S02]  /*3f30*/  LDG.E R4, desc[UR36][R4.64] ;  /* 0x0000002404047981 */ /* 0x000ea4000c1e1900 */
[----:B--2---:R-:W-:-:S13]  /*3f40*/  ISETP.NE.AND P0, PT, R4, RZ, PT ;  /* 0x000000ff0400720c */ /* 0x004fda0003f05270 */
.L_x_9090:
[----:B------:R-:W-:-:S07]  /*3f50*/  SEL R23, RZ, 0x1, !P0 ;  /* 0x00000001ff177807 */ /* 0x000fce0004000000 */
.L_x_9084:
[----:B------:R-:W-:Y:S05]  /*3f60*/  BSYNC B6 ;  /* 0x0000000000067941 */ /* 0x000fea0003800000 */
.L_x_9083:
[----:B------:R-:W1:Y:S01]  /*3f70*/  S2R R5, SR_TID.X ;  /* 0x0000000000057919 */ /* 0x000e620000002100 */
[----:B------:R-:W2:Y:S01]  /*3f80*/  LDC.U8 R16, c[0x0][0x234] ;  /* 0x00008d00ff107b82 */ /* 0x000ea20000000000 */
[--C-:B0-----:R-:W-:Y:S01]  /*3f90*/  LOP3.LUT P0, RZ, R18, 0xff, R22.reuse, 0xc8, !PT ;  /* 0x000000ff12ff7812 */ /* 0x101fe2000780c816 */
[----:B------:R-:W-:Y:S01]  /*3fa0*/  BSSY B6, `(.L_x_9118) ;  /* 0x00000f7000067945 */ /* 0x000fe20003800000 */
[--C-:B------:R-:W-:Y:S02]  /*3fb0*/  LOP3.LUT P1, RZ, R17, 0xff, R22.reuse, 0xc8, !PT ;  /* 0x000000ff11ff7812 */ /* 0x100fe4000782c816 */
[--C-:B------:R-:W-:Y:S02]  /*3fc0*/  LOP3.LUT P2, RZ, R19, 0xff, R22.reuse, 0xc8, !PT ;  /* 0x000000ff13ff7812 */ /* 0x100fe4000784c816 */
[----:B------:R-:W-:Y:S02]  /*3fd0*/  LOP3.LUT P3, RZ, R23, 0xff, R22, 0xc8, !PT ;  /* 0x000000ff17ff7812 */ /* 0x000fe4000786c816 */
[----:B------:R-:W-:-:S02]  /*3fe0*/  SEL R3, RZ, 0x1, !P0 ;  /* 0x00000001ff037807 */ /* 0x000fc40004000000 */
[----:B------:R-:W-:Y:S02]  /*3ff0*/  SEL R26, RZ, 0x1, !P1 ;  /* 0x00000001ff1a7807 */ /* 0x000fe40004800000 */
        /* <DEDUP_REMOVED lines=26> */
.L_x_9123:
[----:B------:R0:W-:Y:S01]  /*41a0*/  STG.E.U8 desc[UR36][R8.64], R3 ;  /* 0x0000000308007986 */ /* 0x0001e2000c101124 */
[----:B------:R-:W-:Y:S05]  /*41b0*/  BRA `(.L_x_9119) ;  /* 0x0000000c00547947 */ /* 0x000fea0003800000 */
.L_x_9122:
        /* <DEDUP_REMOVED lines=10> */
.L_x_9126:
[----:B------:R0:W-:Y:S01]  /*4260*/  STG.E desc[UR36][R8.64], R3 ;  /* 0x0000000308007986 */ /* 0x0001e2000c101924 */
[----:B------:R-:W-:Y:S05]  /*4270*/  BRA `(.L_x_9119) ;  /* 0x0000000c00247947 */ /* 0x000fea0003800000 */
.L_x_9125:
[----:B------:R0:W-:Y:S01]  /*4280*/  STG.E.U16 desc[UR36][R8.64], R3 ;  /* 0x0000000308007986 */ /* 0x0001e2000c101524 */
[----:B------:R-:W-:Y:S05]  /*4290*/  BRA `(.L_x_9119) ;  /* 0x0000000c001c7947 */ /* 0x000fea0003800000 */
.L_x_9121:
        /* <DEDUP_REMOVED lines=9> */
.L_x_9128:
[----:B------:R-:W0:Y:S02]  /*4330*/  I2F.S16 R0, R3 ;  /* 0x0000000300007306 */ /* 0x000e240000101400 */
[----:B0-----:R-:W-:-:S05]  /*4340*/  F2FP.F16.F32.PACK_AB R0, RZ, R0 ;  /* 0x00000000ff00723e */ /* 0x001fca00000000ff */
[----:B------:R0:W-:Y:S01]  /*4350*/  STG.E.U16 desc[UR36][R8.64], R0 ;  /* 0x0000000008007986 */ /* 0x0001e2000c101524 */
[----:B------:R-:W-:Y:S05]  /*4360*/  BRA `(.L_x_9119) ;  /* 0x0000000800e87947 */ /* 0x000fea0003800000 */
.L_x_9127:
        /* <DEDUP_REMOVED lines=10> */
.L_x_9130:
[----:B------:R-:W0:Y:S02]  /*4410*/  I2F.S16 R3, R3 ;  /* 0x0000000300037306 */ /* 0x000e240000101400 */
[----:B0-----:R-:W-:-:S04]  /*4420*/  F2FP.F16.F32.PACK_AB R3, RZ, R3 ;  /* 0x00000003ff03723e */ /* 0x001fc800000000ff */
[----:B------:R-:W-:-:S05]  /*4430*/  PRMT R3, R3, 0x5410, RZ ;  /* 0x0000541003037816 */ /* 0x000fca00000000ff */
[----:B------:R0:W-:Y:S01]  /*4440*/  STG.E desc[UR36][R8.64], R3 ;  /* 0x0000000308007986 */ /* 0x0001e2000c101924 */
[----:B------:R-:W-:Y:S05]  /*4450*/  BRA `(.L_x_9119) ;  /* 0x0000000800ac7947 */ /* 0x000fea0003800000 */
.L_x_9129:
[----:B------:R-:W0:Y:S02]  /*4460*/  I2F.F64.S16 R4, R3 ;  /* 0x0000000300047312 */ /* 0x000e240000101c00 */
[----:B0-----:R0:W-:Y:S01]  /*4470*/  STG.E.64 desc[UR36][R8.64], R4 ;  /* 0x0000000408007986 */ /* 0x0011e2000c101b24 */
[----:B------:R-:W-:Y:S05]  /*4480*/  BRA `(.L_x_9119) ;  /* 0x0000000800a07947 */ /* 0x000fea0003800000 */
.L_x_9120:
        /* <DEDUP_REMOVED lines=10> */
.L_x_9133:
[----:B------:R-:W0:Y:S01]  /*4530*/  I2F.F64.S16 R4, R3 ;  /* 0x0000000300047312 */ /* 0x000e220000101c00 */
[----:B------:R-:W-:-:S05]  /*4540*/  CS2R R6, SRZ ;  /* 0x0000000000067805 */ /* 0x000fca000001ff00 */
[----:B0-----:R0:W-:Y:S01]  /*4550*/  STG.E.128 desc[UR36][R8.64], R4 ;  /* 0x0000000408007986 */ /* 0x0011e2000c101d24 */
[----:B------:R-:W-:Y:S05]  /*4560*/  BRA `(.L_x_9119) ;  /* 0x0000000800687947 */ /* 0x000fea0003800000 */
.L_x_9132:
        /* <DEDUP_REMOVED lines=21> */
.L_x_9137:
[----:B------:R-:W-:Y:S05]  /*46c0*/  BSYNC B0 ;  /* 0x0000000000007941 */ /* 0x000fea0003800000 */
.L_x_9136:
[----:B------:R-:W-:-:S05]  /*46d0*/  LOP3.LUT R5, R0, R5, RZ, 0xfc, !PT ;  /* 0x0000000500057212 */ /* 0x000fca00078efcff */
[----:B------:R0:W-:Y:S01]  /*46e0*/  STG.E.U8 desc[UR36][R8.64], R5 ;  /* 0x0000000508007986 */ /* 0x0001e2000c101124 */
[----:B------:R-:W-:Y:S05]  /*46f0*/  BRA `(.L_x_9119) ;  /* 0x0000000800047947 */ /* 0x000fea0003800000 */
.L_x_9135:
        /* <DEDUP_REMOVED lines=13> */
.L_x_9139:
[----:B------:R-:W-:Y:S01]  /*47d0*/  IMAD.MOV.U32 R0, RZ, RZ, 0x7f ;  /* 0x0000007fff007424 */ /* 0x000fe200078e00ff */
[----:B------:R-:W-:-:S04]  /*47e0*/  ISETP.GT.U32.AND P0, PT, R4, 0x7f800000, PT ;  /* 0x7f8000000400780c */ /* 0x000fc80003f04070 */
[----:B------:R-:W-:-:S09]  /*47f0*/  SEL R0, R0, 0x7c, P0 ;  /* 0x0000007c00007807 */ /* 0x000fd20000000000 */
.L_x_9140:
[----:B------:R-:W-:Y:S05]  /*4800*/  BSYNC B0 ;  /* 0x0000000000007941 */ /* 0x000fea0003800000 */
.L_x_9138:
[----:B------:R-:W-:-:S04]  /*4810*/  LOP3.LUT R3, R5, 0x80000000, RZ, 0xc0, !PT ;  /* 0x8000000005037812 */ /* 0x000fc800078ec0ff */
[----:B------:R-:W-:-:S04]  /*4820*/  SHF.R.U32.HI R3, RZ, 0x18, R3 ;  /* 0x00000018ff037819 */ /* 0x000fc80000011603 */
[----:B------:R-:W-:-:S05]  /*4830*/  LOP3.LUT R3, R0, R3, RZ, 0xfc, !PT ;  /* 0x0000000300037212 */ /* 0x000fca00078efcff */
[----:B------:R0:W-:Y:S01]  /*4840*/  STG.E.U8 desc[UR36][R8.64], R3 ;  /* 0x0000000308007986 */ /* 0x0001e2000c101124 */
[----:B------:R-:W-:Y:S05]  /*4850*/  BRA `(.L_x_9119) ;  /* 0x0000000400ac7947 */ /* 0x000fea0003800000 */
.L_x_9134:
[----:B------:R-:W0:Y:S02]  /*4860*/  I2F.S16 R0, R3 ;  /* 0x0000000300007306 */ /* 0x000e240000101400 */
[----:B0-----:R-:W-:-:S05]  /*4870*/  F2FP.BF16.F32.PACK_AB R0, RZ, R0 ;  /* 0x00000000ff00723e */ /* 0x001fca00000010ff */
[----:B------:R0:W-:Y:S01]  /*4880*/  STG.E.U16 desc[UR36][R8.64], R0 ;  /* 0x0000000008007986 */ /* 0x0001e2000c101524 */
[----:B------:R-:W-:Y:S05]  /*4890*/  BRA `(.L_x_9119) ;  /* 0x00000004009c7947 */ /* 0x000fea0003800000 */
.L_x_9131:
        /* <DEDUP_REMOVED lines=10> */
.L_x_9143:
        /* <DEDUP_REMOVED lines=17> */
.L_x_9146:
[----:B------:R-:W-:-:S04]  /*4a50*/  LOP3.LUT R3, R3, 0x80000000, RZ, 0xc0, !PT ;  /* 0x8000000003037812 */ /* 0x000fc800078ec0ff */
[----:B------:R-:W-:-:S04]  /*4a60*/  SHF.R.U32.HI R3, RZ, 0x18, R3 ;  /* 0x00000018ff037819 */ /* 0x000fc80000011603 */
[----:B------:R-:W-:-:S04]  /*4a70*/  LOP3.LUT R0, R0, R3, RZ, 0xfc, !PT ;  /* 0x0000000300007212 */ /* 0x000fc800078efcff */
[----:B------:R-:W-:-:S07]  /*4a80*/  PRMT R4, R0, 0x7610, R4 ;  /* 0x0000761000047816 */ /* 0x000fce0000000004 */
.L_x_9145:
[----:B------:R-:W-:Y:S05]  /*4a90*/  BSYNC B0 ;  /* 0x0000000000007941 */ /* 0x000fea0003800000 */
.L_x_9144:
[----:B------:R4:W-:Y:S01]  /*4aa0*/  STG.E.U8 desc[UR36][R8.64], R4 ;  /* 0x0000000408007986 */ /* 0x0009e2000c101124 */
[----:B------:R-:W-:Y:S05]  /*4ab0*/  BRA `(.L_x_9119) ;  /* 0x0000000400147947 */ /* 0x000fea0003800000 */
.L_x_9142:
        /* <DEDUP_REMOVED lines=17> */
.L_x_9149:
[----:B------:R-:W-:-:S04]  /*4bd0*/  LOP3.LUT R3, R3, 0x80000000, RZ, 0xc0, !PT ;  /* 0x8000000003037812 */ /* 0x000fc800078ec0ff */
[----:B------:R-:W-:-:S04]  /*4be0*/  SHF.R.U32.HI R3, RZ, 0x18, R3 ;  /* 0x00000018ff037819 */ /* 0x000fc80000011603 */
[----:B------:R-:W-:-:S04]  /*4bf0*/  LOP3.LUT R0, R0, R3, RZ, 0xfc, !PT ;  /* 0x0000000300007212 */ /* 0x000fc800078efcff */
[----:B------:R-:W-:-:S07]  /*4c00*/  PRMT R4, R0, 0x7610, R4 ;  /* 0x0000761000047816 */ /* 0x000fce0000000004 */
.L_x_9148:
[----:B------:R-:W-:Y:S05]  /*4c10*/  BSYNC B0 ;  /* 0x0000000000007941 */ /* 0x000fea0003800000 */
.L_x_9147:
[----:B------:R0:W-:Y:S01]  /*4c20*/  STG.E.U8 desc[UR36][R8.64], R4 ;  /* 0x0000000408007986 */ /* 0x0001e2000c101124 */
[----:B------:R-:W-:Y:S05]  /*4c30*/  BRA `(.L_x_9119) ;  /* 0x0000000000b47947 */ /* 0x000fea0003800000 */
.L_x_9141:
        /* <DEDUP_REMOVED lines=23> */
.L_x_9124:
        /* <DEDUP_REMOVED lines=16> */
.L_x_9152:
[----:B------:R-:W-:Y:S05]  /*4eb0*/  BRA `(.L_x_9119) ;  /* 0x0000000000147947 */ /* 0x000fea0003800000 */
.L_x_9151:
[----:B------:R-:W-:Y:S02]  /*4ec0*/  IMAD.MOV.U32 R4, RZ, RZ, R3 ;  /* 0x000000ffff047224 */ /* 0x000fe400078e0003 */
[----:B------:R-:W-:-:S05]  /*4ed0*/  IMAD.MOV.U32 R5, RZ, RZ, RZ ;  /* 0x000000ffff057224 */ /* 0x000fca00078e00ff */
[----:B------:R1:W-:Y:S01]  /*4ee0*/  STG.E.64 desc[UR36][R8.64], R4 ;  /* 0x0000000408007986 */ /* 0x0003e2000c101b24 */
[----:B------:R-:W-:Y:S05]  /*4ef0*/  BRA `(.L_x_9119) ;  /* 0x0000000000047947 */ /* 0x000fea0003800000 */
.L_x_9150:
[----:B------:R0:W-:Y:S02]  /*4f00*/  STG.E desc[UR36][R8.64], R3 ;  /* 0x0000000308007986 */ /* 0x0001e4000c101924 */
.L_x_9119:
[----:B------:R-:W-:Y:S05]  /*4f10*/  BSYNC B6 ;  /* 0x0000000000067941 */ /* 0x000fea0003800000 */
.L_x_9118:
        /* <DEDUP_REMOVED lines=23> */
.L_x_9158:
[----:B------:R0:W-:Y:S01]  /*5090*/  STG.E.U8 desc[UR36][R8.64], R26 ;  /* 0x0000001a08007986 */ /* 0x0001e2000c101124 */
[----:B------:R-:W-:Y:S05]  /*50a0*/  BRA `(.L_x_9160) ;  /* 0x0000000c00487947 */ /* 0x000fea0003800000 */
.L_x_9157:
        /* <DEDUP_REMOVED lines=9> */
.L_x_9162:
[----:B------:R0:W-:Y:S01]  /*5140*/  STG.E desc[UR36][R8.64], R26 ;  /* 0x0000001a08007986 */ /* 0x0001e2000c101924 */
[----:B------:R-:W-:Y:S05]  /*5150*/  BRA `(.L_x_9160) ;  /* 0x0000000c001c7947 */ /* 0x000fea0003800000 */
.L_x_9161:
[----:B------:R0:W-:Y:S01]  /*5160*/  STG.E.U16 desc[UR36][R8.64], R26 ;  /* 0x0000001a08007986 */ /* 0x0001e2000c101524 */
[----:B------:R-:W-:Y:S05]  /*5170*/  BRA `(.L_x_9160) ;  /* 0x0000000c00147947 */ /* 0x000fea0003800000 */
.L_x_9156:
        /* <DEDUP_REMOVED lines=9> */
.L_x_9164:
[----:B------:R-:W0:Y:S02]  /*5210*/  I2F.S16 R0, R26 ;  /* 0x0000001a00007306 */ /* 0x000e240000101400 */
[----:B0-----:R-:W-:-:S05]  /*5220*/  F2FP.F16.F32.PACK_AB R0, RZ, R0 ;  /* 0x00000000ff00723e */ /* 0x001fca00000000ff */
[----:B------:R0:W-:Y:S01]  /*5230*/  STG.E.U16 desc[UR36][R8.64], R0 ;  /* 0x0000000008007986 */ /* 0x0001e2000c101524 */
[----:B------:R-:W-:Y:S05]  /*5240*/  BRA `(.L_x_9160) ;  /* 0x0000000800e07947 */ /* 0x000fea0003800000 */
.L_x_9163:
        /* <DEDUP_REMOVED lines=10> */
.L_x_9166:
[----:B------:R-:W0:Y:S02]  /*52f0*/  I2F.S16 R26, R26 ;  /* 0x0000001a001a7306 */ /* 0x000e240000101400 */
[----:B0-----:R-:W-:-:S04]  /*5300*/  F2FP.F16.F32.PACK_AB R3, RZ, R26 ;  /* 0x0000001aff03723e */ /* 0x001fc800000000ff */
[----:B------:R-:W-:-:S05]  /*5310*/  PRMT R3, R3, 0x5410, RZ ;  /* 0x0000541003037816 */ /* 0x000fca00000000ff */
[----:B------:R0:W-:Y:S01]  /*5320*/  STG.E desc[UR36][R8.64], R3 ;  /* 0x0000000308007986 */ /* 0x0001e2000c101924 */
[----:B------:R-:W-:Y:S05]  /*5330*/  BRA `(.L_x_9160) ;  /* 0x0000000800a47947 */ /* 0x000fea0003800000 */
.L_x_9165:
[----:B------:R-:W0:Y:S02]  /*5340*/  I2F.F64.S16 R26, R26 ;  /* 0x0000001a001a7312 */ /* 0x000e240000101c00 */
[----:B0-----:R0:W-:Y:S01]  /*5350*/  STG.E.64 desc[UR36][R8.64], R26 ;  /* 0x0000001a08007986 */ /* 0x0011e2000c101b24 */
[----:B------:R-:W-:Y:S05]  /*5360*/  BRA `(.L_x_9160) ;  /* 0x0000000800987947 */ /* 0x000fea0003800000 */
.L_x_9155:
        /* <DEDUP_REMOVED lines=10> */
.L_x_9169:
[----:B------:R-:W0:Y:S01]  /*5410*/  I2F.F64.S16 R4, R26 ;  /* 0x0000001a00047312 */ /* 0x000e220000101c00 */
[----:B------:R-:W-:-:S05]  /*5420*/  CS2R R6, SRZ ;  /* 0x0000000000067805 */ /* 0x000fca000001ff00 */
[----:B0-----:R0:W-:Y:S01]  /*5430*/  STG.E.128 desc[UR36][R8.64], R4 ;  /* 0x0000000408007986 */ /* 0x0011e2000c101d24 */
[----:B------:R-:W-:Y:S05]  /*5440*/  BRA `(.L_x_9160) ;  /* 0x0000000800607947 */ /* 0x000fea0003800000 */
.L_x_9168:
        /* <DEDUP_REMOVED lines=21> */
.L_x_9173:
[----:B------:R-:W-:Y:S05]  /*55a0*/  BSYNC B0 ;  /* 0x0000000000007941 */ /* 0x000fea0003800000 */
.L_x_9172:
[----:B------:R-:W-:-:S05]  /*55b0*/  LOP3.LUT R5, R0, R5, RZ, 0xfc, !PT ;  /* 0x0000000500057212 */ /* 0x000fca00078efcff */
[----:B------:R0:W-:Y:S01]  /*55c0*/  STG.E.U8 desc[UR36][R8.64], R5 ;  /* 0x0000000508007986 */ /* 0x0001e2000c101124 */
[----:B------:R-:W-:Y:S05]  /*55d0*/  BRA `(.L_x_9160) ;  /* 0x0000000400fc7947 */ /* 0x000fea0003800000 */
.L_x_9171:
        /* <DEDUP_REMOVED lines=13> */
.L_x_9175:
[----:B------:R-:W-:Y:S01]  /*56b0*/  IMAD.MOV.U32 R0, RZ, RZ, 0x7f ;  /* 0x0000007fff007424 */ /* 0x000fe200078e00ff */
[----:B------:R-:W-:-:S04]  /*56c0*/  ISETP.GT.U32.AND P0, PT, R3, 0x7f800000, PT ;  /* 0x7f8000000300780c */ /* 0x000fc80003f04070 */
[----:B------:R-:W-:-:S09]  /*56d0*/  SEL R0, R0, 0x7c, P0 ;  /* 0x0000007c00007807 */ /* 0x000fd20000000000 */
.L_x_9176:
[----:B------:R-:W-:Y:S05]  /*56e0*/  BSYNC B0 ;  /* 0x0000000000007941 */ /* 0x000fea0003800000 */
.L_x_9174:
[----:B------:R-:W-:-:S04]  /*56f0*/  LOP3.LUT R3, R5, 0x80000000, RZ, 0xc0, !PT ;  /* 0x8000000005037812 */ /* 0x000fc800078ec0ff */
[----:B------:R-:W-:-:S04]  /*5700*/  SHF.R.U32.HI R3, RZ, 0x18, R3 ;  /* 0x00000018ff037819 */ /* 0x000fc80000011603 */
[----:B------:R-:W-:-:S05]  /*5710*/  LOP3.LUT R3, R0, R3, RZ, 0xfc, !PT ;  /* 0x0000000300037212 */ /* 0x000fca00078efcff */
[----:B------:R0:W-:Y:S01]  /*5720*/  STG.E.U8 desc[UR36][R8.64], R3 ;  /* 0x0000000308007986 */ /* 0x0001e2000c101124 */
[----:B------:R-:W-:Y:S05]  /*5730*/  BRA `(.L_x_9160) ;  /* 0x0000000400a47947 */ /* 0x000fea0003800000 */
.L_x_9170:
[----:B------:R-:W0:Y:S02]  /*5740*/  I2F.S16 R0, R26 ;  /* 0x0000001a00007306 */ /* 0x000e240000101400 */
[----:B0-----:R-:W-:-:S05]  /*5750*/  F2FP.BF16.F32.PACK_AB R0, RZ, R0 ;  /* 0x00000000ff00723e */ /* 0x001fca00000010ff */
[----:B------:R0:W-:Y:S01]  /*5760*/  STG.E.U16 desc[UR36][R8.64], R0 ;  /* 0x0000000008007986 */ /* 0x0001e2000c101524 */
[----:B------:R-:W-:Y:S05]  /*5770*/  BRA `(.L_x_9160) ;  /* 0x0000000400947947 */ /* 0x000fea0003800000 */
.L_x_9167:
        /* <DEDUP_REMOVED lines=10> */
.L_x_9179:
        /* <DEDUP_REMOVED lines=17> */
.L_x_9182:
[----:B------:R-:W-:-:S04]  /*5930*/  LOP3.LUT R3, R5, 0x80000000, RZ, 0xc0, !PT ;  /* 0x8000000005037812 */ /* 0x000fc800078ec0ff */
[----:B------:R-:W-:-:S04]  /*5940*/  SHF.R.U32.HI R3, RZ, 0x18, R3 ;  /* 0x00000018ff037819 */ /* 0x000fc80000011603 */
[----:B------:R-:W-:-:S04]  /*5950*/  LOP3.LUT R0, R0, R3, RZ, 0xfc, !PT ;  /* 0x0000000300007212 */ /* 0x000fc800078efcff */
[----:B------:R-:W-:-:S07]  /*5960*/  PRMT R4, R0, 0x7610, R4 ;  /* 0x0000761000047816 */ /* 0x000fce0000000004 */
.L_x_9181:
[----:B------:R-:W-:Y:S05]  /*5970*/  BSYNC B0 ;  /* 0x0000000000007941 */ /* 0x000fea0003800000 */
.L_x_9180:
[----:B------:R3:W-:Y:S01]  /*5980*/  STG.E.U8 desc[UR36][R8.64], R4 ;  /* 0x0000000408007986 */ /* 0x0007e2000c101124 */
[----:B------:R-:W-:Y:S05]  /*5990*/  BRA `(.L_x_9160) ;  /* 0x00000004000c7947 */ /* 0x000fea0003800000 */
.L_x_9178:
        /* <DEDUP_REMOVED lines=17> */
.L_x_9185:
[----:B------:R-:W-:-:S04]  /*5ab0*/  LOP3.LUT R3, R5, 0x80000000, RZ, 0xc0, !PT ;  /* 0x8000000005037812 */ /* 0x000fc800078ec0ff */
[----:B------:R-:W-:-:S04]  /*5ac0*/  SHF.R.U32.HI R3, RZ, 0x18, R3 ;  /* 0x00000018ff037819 */ /* 0x000fc80000011603 */
[----:B------:R-:W-:-:S04]  /*5ad0*/  LOP3.LUT R0, R0, R3, RZ, 0xfc, !PT ;  /* 0x0000000300007212 */ /* 0x000fc800078efcff */
[----:B------:R-:W-:-:S07]  /*5ae0*/  PRMT R4, R0, 0x7610, R4 ;  /* 0x0000761000047816 */ /* 0x000fce0000000004 */
.L_x_9184:
[----:B------:R-:W-:Y:S05]  /*5af0*/  BSYNC B0 ;  /* 0x0000000000007941 */ /* 0x000fea0003800000 */
.L_x_9183:
[----:B------:R0:W-:Y:S01]  /*5b00*/  STG.E.U8 desc[UR36][R8.64], R4 ;  /* 0x0000000408007986 */ /* 0x0001e2000c101124 */
[----:B------:R-:W-:Y:S05]  /*5b10*/  BRA `(.L_x_9160) ;  /* 0x0000000000ac7947 */ /* 0x000fea0003800000 */
.L_x_9177:
        /* <DEDUP_REMOVED lines=22> */
.L_x_9159:
        /* <DEDUP_REMOVED lines=16> */
.L_x_9188:
[----:B------:R-:W-:Y:S05]  /*5d80*/  BRA `(.L_x_9160) ;  /* 0x0000000000107947 */ /* 0x000fea0003800000 */
.L_x_9187:
[----:B------:R-:W-:-:S05]  /*5d90*/  IMAD.MOV.U32 R27, RZ, RZ, RZ ;  /* 0x000000ffff1b7224 */ /* 0x000fca00078e00ff */
[----:B------:R1:W-:Y:S01]  /*5da0*/  STG.E.64 desc[UR36][R8.64], R26 ;  /* 0x0000001a08007986 */ /* 0x0003e2000c101b24 */
[----:B------:R-:W-:Y:S05]  /*5db0*/  BRA `(.L_x_9160) ;  /* 0x0000000000047947 */ /* 0x000fea0003800000 */
.L_x_9186:
[----:B------:R0:W-:Y:S02]  /*5dc0*/  STG.E desc[UR36][R8.64], R26 ;  /* 0x0000001a08007986 */ /* 0x0001e4000c101924 */
.L_x_9160:
        /* <DEDUP_REMOVED lines=23> */
.L_x_9192:
[----:B------:R0:W-:Y:S01]  /*5f40*/  STG.E.U8 desc[UR36][R8.64], R18 ;  /* 0x0000001208007986 */ /* 0x0001e2000c101124 */
[----:B------:R-:W-:Y:S05]  /*5f50*/  BRA `(.L_x_9194) ;  /* 0x0000000c00487947 */ /* 0x000fea0003800000 */
.L_x_9191:
        /* <DEDUP_REMOVED lines=9> */
.L_x_9196:
[----:B------:R0:W-:Y:S01]  /*5ff0*/  STG.E desc[UR36][R8.64], R18 ;  /* 0x0000001208007986 */ /* 0x0001e2000c101924 */
[----:B------:R-:W-:Y:S05]  /*6000*/  BRA `(.L_x_9194) ;  /* 0x0000000c001c7947 */ /* 0x000fea0003800000 */
.L_x_9195:
[----:B------:R0:W-:Y:S01]  /*6010*/  STG.E.U16 desc[UR36][R8.64], R18 ;  /* 0x0000001208007986 */ /* 0x0001e2000c101524 */
[----:B------:R-:W-:Y:S05]  /*6020*/  BRA `(.L_x_9194) ;  /* 0x0000000c00147947 */ /* 0x000fea0003800000 */
.L_x_9190:
        /* <DEDUP_REMOVED lines=9> */
.L_x_9198:
[----:B------:R-:W0:Y:S02]  /*60c0*/  I2F.S16 R0, R18 ;  /* 0x0000001200007306 */ /* 0x000e240000101400 */
[----:B0-----:R-:W-:-:S05]  /*60d0*/  F2FP.F16.F32.PACK_AB R0, RZ, R0 ;  /* 0x00000000ff00723e */ /* 0x001fca00000000ff */
[----:B------:R0:W-:Y:S01]  /*60e0*/  STG.E.U16 desc[UR36][R8.64], R0 ;  /* 0x0000000008007986 */ /* 0x0001e2000c101524 */
[----:B------:R-:W-:Y:S05]  /*60f0*/  BRA `(.L_x_9194) ;  /* 0x0000000800e07947 */ /* 0x000fea0003800000 */
.L_x_9197:
        /* <DEDUP_REMOVED lines=10> */
.L_x_9200:
[----:B------:R-:W0:Y:S02]  /*61a0*/  I2F.S16 R18, R18 ;  /* 0x0000001200127306 */ /* 0x000e240000101400 */
[----:B0-----:R-:W-:-:S04]  /*61b0*/  F2FP.F16.F32.PACK_AB R3, RZ, R18 ;  /* 0x00000012ff03723e */ /* 0x001fc800000000ff */
[----:B------:R-:W-:-:S05]  /*61c0*/  PRMT R3, R3, 0x5410, RZ ;  /* 0x0000541003037816 */ /* 0x000fca00000000ff */
[----:B------:R0:W-:Y:S01]  /*61d0*/  STG.E desc[UR36][R8.64], R3 ;  /* 0x0000000308007986 */ /* 0x0001e2000c101924 */
[----:B------:R-:W-:Y:S05]  /*61e0*/  BRA `(.L_x_9194) ;  /* 0x0000000800a47947 */ /* 0x000fea0003800000 */
.L_x_9199:
[----:B------:R-:W0:Y:S02]  /*61f0*/  I2F.F64.S16 R18, R18 ;  /* 0x0000001200127312 */ /* 0x000e240000101c00 */
[----:B0-----:R0:W-:Y:S01]  /*6200*/  STG.E.64 desc[UR36][R8.64], R18 ;  /* 0x0000001208007986 */ /* 0x0011e2000c101b24 */
[----:B------:R-:W-:Y:S05]  /*6210*/  BRA `(.L_x_9194) ;  /* 0x0000000800987947 */ /* 0x000fea0003800000 */
.L_x_9189:
        /* <DEDUP_REMOVED lines=10> */
.L_x_9203:
[----:B------:R-:W0:Y:S01]  /*62c0*/  I2F.F64.S16 R4, R18 ;  /* 0x0000001200047312 */ /* 0x000e220000101c00 */
[----:B------:R-:W-:-:S05]  /*62d0*/  CS2R R6, SRZ ;  /* 0x0000000000067805 */ /* 0x000fca000001ff00 */
[----:B0-----:R0:W-:Y:S01]  /*62e0*/  STG.E.128 desc[UR36][R8.64], R4 ;  /* 0x0000000408007986 */ /* 0x0011e2000c101d24 */
[----:B------:R-:W-:Y:S05]  /*62f0*/  BRA `(.L_x_9194) ;  /* 0x0000000800607947 */ /* 0x000fea0003800000 */
.L_x_9202:
        /* <DEDUP_REMOVED lines=21> */
.L_x_9207:
[----:B------:R-:W-:Y:S05]  /*6450*/  BSYNC B0 ;  /* 0x0000000000007941 */ /* 0x000fea0003800000 */
.L_x_9206:
[----:B------:R-:W-:-:S05]  /*6460*/  LOP3.LUT R5, R0, R5, RZ, 0xfc, !PT ;  /* 0x0000000500057212 */ /* 0x000fca00078efcff */
[----:B------:R0:W-:Y:S01]  /*6470*/  STG.E.U8 desc[UR36][R8.64], R5 ;  /* 0x0000000508007986 */ /* 0x0001e2000c101124 */
[----:B------:R-:W-:Y:S05]  /*6480*/  BRA `(.L_x_9194) ;  /* 0x0000000400fc7947 */ /* 0x000fea0003800000 */
.L_x_9205:
        /* <DEDUP_REMOVED lines=13> */
.L_x_9209:
[----:B------:R-:W-:Y:S01]  /*6560*/  IMAD.MOV.U32 R0, RZ, RZ, 0x7f ;  /* 0x0000007fff007424 */ /* 0x000fe200078e00ff */
[----:B------:R-:W-:-:S04]  /*6570*/  ISETP.GT.U32.AND P0, PT, R3, 0x7f800000, PT ;  /* 0x7f8000000300780c */ /* 0x000fc80003f04070 */
[----:B------:R-:W-:-:S09]  /*6580*/  SEL R0, R0, 0x7c, P0 ;  /* 0x0000007c00007807 */ /* 0x000fd20000000000 */
.L_x_9210:
[----:B------:R-:W-:Y:S05]  /*6590*/  BSYNC B0 ;  /* 0x0000000000007941 */ /* 0x000fea0003800000 */
.L_x_9208:
[----:B------:R-:W-:-:S04]  /*65a0*/  LOP3.LUT R3, R5, 0x80000000, RZ, 0xc0, !PT ;  /* 0x8000000005037812 */ /* 0x000fc800078ec0ff */
[----:B------:R-:W-:-:S04]  /*65b0*/  SHF.R.U32.HI R3, RZ, 0x18, R3 ;  /* 0x00000018ff037819 */ /* 0x000fc80000011603 */
[----:B------:R-:W-:-:S05]  /*65c0*/  LOP3.LUT R3, R0, R3, RZ, 0xfc, !PT ;  /* 0x0000000300037212 */ /* 0x000fca00078efcff */
[----:B------:R0:W-:Y:S01]  /*65d0*/  STG.E.U8 desc[UR36][R8.64], R3 ;  /* 0x0000000308007986 */ /* 0x0001e2000c101124 */
[----:B------:R-:W-:Y:S05]  /*65e0*/  BRA `(.L_x_9194) ;  /* 0x0000000400a47947 */ /* 0x000fea0003800000 */
.L_x_9204:
[----:B------:R-:W0:Y:S02]  /*65f0*/  I2F.S16 R0, R18 ;  /* 0x0000001200007306 */ /* 0x000e240000101400 */
[----:B0-----:R-:W-:-:S05]  /*6600*/  F2FP.BF16.F32.PACK_AB R0, RZ, R0 ;  /* 0x00000000ff00723e */ /* 0x001fca00000010ff */
[----:B------:R0:W-:Y:S01]  /*6610*/  STG.E.U16 desc[UR36][R8.64], R0 ;  /* 0x0000000008007986 */ /* 0x0001e2000c101524 */
[----:B------:R-:W-:Y:S05]  /*6620*/  BRA `(.L_x_9194) ;  /* 0x0000000400947947 */ /* 0x000fea0003800000 */
.L_x_9201:
        /* <DEDUP_REMOVED lines=10> */
.L_x_9213:
        /* <DEDUP_REMOVED lines=17> */
.L_x_9216:
[----:B------:R-:W-:-:S04]  /*67e0*/  LOP3.LUT R3, R5, 0x80000000, RZ, 0xc0, !PT ;  /* 0x8000000005037812 */ /* 0x000fc800078ec0ff */
[----:B------:R-:W-:-:S04]  /*67f0*/  SHF.R.U32.HI R3, RZ, 0x18, R3 ;  /* 0x00000018ff037819 */ /* 0x000fc80000011603 */
[----:B------:R-:W-:-:S04]  /*6800*/  LOP3.LUT R0, R0, R3, RZ, 0xfc, !PT ;  /* 0x0000000300007212 */ /* 0x000fc800078efcff */
[----:B------:R-:W-:-:S07]  /*6810*/  PRMT R4, R0, 0x7610, R4 ;  /* 0x0000761000047816 */ /* 0x000fce0000000004 */
.L_x_9215:
[----:B------:R-:W-:Y:S05]  /*6820*/  BSYNC B0 ;  /* 0x0000000000007941 */ /* 0x000fea0003800000 */
.L_x_9214:
[----:B------:R3:W-:Y:S01]  /*6830*/  STG.E.U8 desc[UR36][R8.64], R4 ;  /* 0x0000000408007986 */ /* 0x0007e2000c101124 */
[----:B------:R-:W-:Y:S05]  /*6840*/  BRA `(.L_x_9194) ;  /* 0x00000004000c7947 */ /* 0x000fea0003800000 */
.L_x_9212:
        /* <DEDUP_REMOVED lines=17> */
.L_x_9219:
[----:B------:R-:W-:-:S04]  /*6960*/  LOP3.LUT R3, R5, 0x80000000, RZ, 0xc0, !PT ;  /* 0x8000000005037812 */ /* 0x000fc800078ec0ff */
[----:B------:R-:W-:-:S04]  /*6970*/  SHF.R.U32.HI R3, RZ, 0x18, R3 ;  /* 0x00000018ff037819 */ /* 0x000fc80000011603 */
[----:B------:R-:W-:-:S04]  /*6980*/  LOP3.LUT R0, R0, R3, RZ, 0xfc, !PT ;  /* 0x0000000300007212 */ /* 0x000fc800078efcff */
[----:B------:R-:W-:-:S07]  /*6990*/  PRMT R4, R0, 0x7610, R4 ;  /* 0x0000761000047816 */ /* 0x000fce0000000004 */
.L_x_9218:
[----:B------:R-:W-:Y:S05]  /*69a0*/  BSYNC B0 ;  /* 0x0000000000007941 */ /* 0x000fea0003800000 */
.L_x_9217:
[----:B------:R0:W-:Y:S01]  /*69b0*/  STG.E.U8 desc[UR36][R8.64], R4 ;  /* 0x0000000408007986 */ /* 0x0001e2000c101124 */
[----:B------:R-:W-:Y:S05]  /*69c0*/  BRA `(.L_x_9194) ;  /* 0x0000000000ac7947 */ /* 0x000fea0003800000 */
.L_x_9211:
        /* <DEDUP_REMOVED lines=22> */
.L_x_9193:
        /* <DEDUP_REMOVED lines=16> */
.L_x_9222:
[----:B------:R-:W-:Y:S05]  /*6c30*/  BRA `(.L_x_9194) ;  /* 0x0000000000107947 */ /* 0x000fea0003800000 */
.L_x_9221:
[----:B------:R-:W-:-:S05]  /*6c40*/  IMAD.MOV.U32 R19, RZ, RZ, RZ ;  /* 0x000000ffff137224 */ /* 0x000fca00078e00ff */
[----:B------:R2:W-:Y:S01]  /*6c50*/  STG.E.64 desc[UR36][R8.64], R18 ;  /* 0x0000001208007986 */ /* 0x0005e2000c101b24 */
[----:B------:R-:W-:Y:S05]  /*6c60*/  BRA `(.L_x_9194) ;  /* 0x0000000000047947 */ /* 0x000fea0003800000 */
.L_x_9220:
[----:B------:R0:W-:Y:S02]  /*6c70*/  STG.E desc[UR36][R8.64], R18 ;  /* 0x0000001208007986 */ /* 0x0001e4000c101924 */
.L_x_9194:
[----:B------:R-:W-:-:S07]  /*6c80*/  VIADD R17, R17, 0x80 ;  /* 0x0000008011117836 */ /* 0x000fce0000000000 */
.L_x_9154:
[----:B------:R-:W-:Y:S05]  /*6c90*/  BSYNC B6 ;  /* 0x0000000000067941 */ /* 0x000fea0003800000 */
.L_x_9153:
        /* <DEDUP_REMOVED lines=21> */
.L_x_9226:
[----:B------:R-:W-:Y:S01]  /*6df0*/  STG.E.U8 desc[UR36][R2.64], R22 ;  /* 0x0000001602007986 */ /* 0x000fe2000c101124 */
[----:B------:R-:W-:Y:S05]  /*6e00*/  EXIT ;  /* 0x000000000000794d */ /* 0x000fea0003800000 */
.L_x_9225:
        /* <DEDUP_REMOVED lines=9> */
.L_x_9229:
[----:B------:R-:W-:Y:S01]  /*6ea0*/  STG.E desc[UR36][R2.64], R22 ;  /* 0x0000001602007986 */ /* 0x000fe2000c101924 */
[----:B------:R-:W-:Y:S05]  /*6eb0*/  EXIT ;  /* 0x000000000000794d */ /* 0x000fea0003800000 */
.L_x_9228:
[----:B------:R-:W-:Y:S01]  /*6ec0*/  STG.E.U16 desc[UR36][R2.64], R22 ;  /* 0x0000001602007986 */ /* 0x000fe2000c101524 */
[----:B------:R-:W-:Y:S05]  /*6ed0*/  EXIT ;  /* 0x000000000000794d */ /* 0x000fea0003800000 */
.L_x_9224:
        /* <DEDUP_REMOVED lines=9> */
.L_x_9231:
[----:B------:R-:W0:Y:S02]  /*6f70*/  I2F.S16 R0, R22 ;  /* 0x0000001600007306 */ /* 0x000e240000101400 */
[----:B0-----:R-:W-:-:S05]  /*6f80*/  F2FP.F16.F32.PACK_AB R0, RZ, R0 ;  /* 0x00000000ff00723e */ /* 0x001fca00000000ff */
[----:B------:R-:W-:Y:S01]  /*6f90*/  STG.E.U16 desc[UR36][R2.64], R0 ;  /* 0x0000000002007986 */ /* 0x000fe2000c101524 */
[----:B------:R-:W-:Y:S05]  /*6fa0*/  EXIT ;  /* 0x000000000000794d */ /* 0x000fea0003800000 */
.L_x_9230:
        /* <DEDUP_REMOVED lines=10> */
.L_x_9233:
[----:B------:R-:W0:Y:S02]  /*7050*/  I2F.S16 R22, R22 ;  /* 0x0000001600167306 */ /* 0x000e240000101400 */
[----:B0-----:R-:W-:-:S04]  /*7060*/  F2FP.F16.F32.PACK_AB R5, RZ, R22 ;  /* 0x00000016ff05723e */ /* 0x001fc800000000ff */
[----:B------:R-:W-:-:S05]  /*7070*/  PRMT R5, R5, 0x5410, RZ ;  /* 0x0000541005057816 */ /* 0x000fca00000000ff */
[----:B------:R-:W-:Y:S01]  /*7080*/  STG.E desc[UR36][R2.64], R5 ;  /* 0x0000000502007986 */ /* 0x000fe2000c101924 */
[----:B------:R-:W-:Y:S05]  /*7090*/  EXIT ;  /* 0x000000000000794d */ /* 0x000fea0003800000 */
.L_x_9232:
[----:B------:R-:W0:Y:S02]  /*70a0*/  I2F.F64.S16 R22, R22 ;  /* 0x0000001600167312 */ /* 0x000e240000101c00 */
[----:B0-----:R-:W-:Y:S01]  /*70b0*/  STG.E.64 desc[UR36][R2.64], R22 ;  /* 0x0000001602007986 */ /* 0x001fe2000c101b24 */
[----:B------:R-:W-:Y:S05]  /*70c0*/  EXIT ;  /* 0x000000000000794d */ /* 0x000fea0003800000 */
.L_x_9223:
        /* <DEDUP_REMOVED lines=10> */
.L_x_9236:
[----:B------:R-:W0:Y:S01]  /*7170*/  I2F.F64.S16 R4, R22 ;  /* 0x0000001600047312 */ /* 0x000e220000101c00 */
[----:B------:R-:W-:-:S05]  /*7180*/  CS2R R6, SRZ ;  /* 0x0000000000067805 */ /* 0x000fca000001ff00 */
[----:B0-----:R-:W-:Y:S01]  /*7190*/  STG.E.128 desc[UR36][R2.64], R4 ;  /* 0x0000000402007986 */ /* 0x001fe2000c101d24 */
[----:B------:R-:W-:Y:S05]  /*71a0*/  EXIT ;  /* 0x000000000000794d */ /* 0x000fea0003800000 */
.L_x_9235:
        /* <DEDUP_REMOVED lines=21> */
.L_x_9240:
[----:B------:R-:W-:Y:S05]  /*7300*/  BSYNC B0 ;  /* 0x0000000000007941 */ /* 0x000fea0003800000 */
.L_x_9239:
[----:B------:R-:W-:-:S05]  /*7310*/  LOP3.LUT R5, R0, R5, RZ, 0xfc, !PT ;  /* 0x0000000500057212 */ /* 0x000fca00078efcff */
[----:B------:R-:W-:Y:S01]  /*7320*/  STG.E.U8 desc[UR36][R2.64], R5 ;  /* 0x0000000502007986 */ /* 0x000fe2000c101124 */
[----:B------:R-:W-:Y:S05]  /*7330*/  EXIT ;  /* 0x000000000000794d */ /* 0x000fea0003800000 */
.L_x_9238:
        /* <DEDUP_REMOVED lines=13> */
.L_x_9242:
[----:B------:R-:W-:Y:S01]  /*7410*/  IMAD.MOV.U32 R0, RZ, RZ, 0x7f ;  /* 0x0000007fff007424 */ /* 0x000fe200078e00ff */
[----:B------:R-:W-:-:S04]  /*7420*/  ISETP.GT.U32.AND P0, PT, R4, 0x7f800000, PT ;  /* 0x7f8000000400780c */ /* 0x000fc80003f04070 */
[----:B------:R-:W-:-:S09]  /*7430*/  SEL R0, R0, 0x7c, P0 ;  /* 0x0000007c00007807 */ /* 0x000fd20000000000 */
.L_x_9243:
[----:B------:R-:W-:Y:S05]  /*7440*/  BSYNC B0 ;  /* 0x0000000000007941 */ /* 0x000fea0003800000 */
.L_x_9241:
[----:B------:R-:W-:-:S04]  /*7450*/  LOP3.LUT R4, R5, 0x80000000, RZ, 0xc0, !PT ;  /* 0x8000000005047812 */ /* 0x000fc800078ec0ff */
[----:B------:R-:W-:-:S04]  /*7460*/  SHF.R.U32.HI R5, RZ, 0x18, R4 ;  /* 0x00000018ff057819 */ /* 0x000fc80000011604 */
[----:B------:R-:W-:-:S05]  /*7470*/  LOP3.LUT R5, R0, R5, RZ, 0xfc, !PT ;  /* 0x0000000500057212 */ /* 0x000fca00078efcff */
[----:B------:R-:W-:Y:S01]  /*7480*/  STG.E.U8 desc[UR36][R2.64], R5 ;  /* 0x0000000502007986 */ /* 0x000fe2000c101124 */
[----:B------:R-:W-:Y:S05]  /*7490*/  EXIT ;  /* 0x000000000000794d */ /* 0x000fea0003800000 */
.L_x_9237:
[----:B------:R-:W0:Y:S02]  /*74a0*/  I2F.S16 R0, R22 ;  /* 0x0000001600007306 */ /* 0x000e240000101400 */
[----:B0-----:R-:W-:-:S05]  /*74b0*/  F2FP.BF16.F32.PACK_AB R0, RZ, R0 ;  /* 0x00000000ff00723e */ /* 0x001fca00000010ff */
[----:B------:R-:W-:Y:S01]  /*74c0*/  STG.E.U16 desc[UR36][R2.64], R0 ;  /* 0x0000000002007986 */ /* 0x000fe2000c101524 */
[----:B------:R-:W-:Y:S05]  /*74d0*/  EXIT ;  /* 0x000000000000794d */ /* 0x000fea0003800000 */
.L_x_9234:
        /* <DEDUP_REMOVED lines=10> */
.L_x_9246:
        /* <DEDUP_REMOVED lines=17> */
.L_x_9249:
[----:B------:R-:W-:-:S04]  /*7690*/  LOP3.LUT R0, R7, 0x80000000, RZ, 0xc0, !PT ;  /* 0x8000000007007812 */ /* 0x000fc800078ec0ff */
[----:B------:R-:W-:-:S04]  /*76a0*/  SHF.R.U32.HI R5, RZ, 0x18, R0 ;  /* 0x00000018ff057819 */ /* 0x000fc80000011600 */
[----:B------:R-:W-:-:S04]  /*76b0*/  LOP3.LUT R4, R4, R5, RZ, 0xfc, !PT ;  /* 0x0000000504047212 */ /* 0x000fc800078efcff */
[----:B------:R-:W-:-:S07]  /*76c0*/  PRMT R0, R4, 0x7610, R0 ;  /* 0x0000761004007816 */ /* 0x000fce0000000000 */
.L_x_9248:
[----:B------:R-:W-:Y:S05]  /*76d0*/  BSYNC B0 ;  /* 0x0000000000007941 */ /* 0x000fea0003800000 */
.L_x_9247:
[----:B------:R-:W-:Y:S01]  /*76e0*/  STG.E.U8 desc[UR36][R2.64], R0 ;  /* 0x0000000002007986 */ /* 0x000fe2000c101124 */
[----:B------:R-:W-:Y:S05]  /*76f0*/  EXIT ;  /* 0x000000000000794d */ /* 0x000fea0003800000 */
.L_x_9245:
        /* <DEDUP_REMOVED lines=17> */
.L_x_9252:
[----:B------:R-:W-:-:S04]  /*7810*/  LOP3.LUT R0, R7, 0x80000000, RZ, 0xc0, !PT ;  /* 0x8000000007007812 */ /* 0x000fc800078ec0ff */
[----:B------:R-:W-:-:S04]  /*7820*/  SHF.R.U32.HI R5, RZ, 0x18, R0 ;  /* 0x00000018ff057819 */ /* 0x000fc80000011600 */
[----:B------:R-:W-:-:S04]  /*7830*/  LOP3.LUT R4, R4, R5, RZ, 0xfc, !PT ;  /* 0x0000000504047212 */ /* 0x000fc800078efcff */
[----:B------:R-:W-:-:S07]  /*7840*/  PRMT R0, R4, 0x7610, R0 ;  /* 0x0000761004007816 */ /* 0x000fce0000000000 */
.L_x_9251:
[----:B------:R-:W-:Y:S05]  /*7850*/  BSYNC B0 ;  /* 0x0000000000007941 */ /* 0x000fea0003800000 */
.L_x_9250:
[----:B------:R-:W-:Y:S01]  /*7860*/  STG.E.U8 desc[UR36][R2.64], R0 ;  /* 0x0000000002007986 */ /* 0x000fe2000c101124 */
[----:B------:R-:W-:Y:S05]  /*7870*/  EXIT ;  /* 0x000000000000794d */ /* 0x000fea0003800000 */
.L_x_9244:
        /* <DEDUP_REMOVED lines=22> */
.L_x_9227:
        /* <DEDUP_REMOVED lines=16> */
.L_x_9255:
[----:B------:R-:W-:Y:S05]  /*7ae0*/  EXIT ;  /* 0x000000000000794d */ /* 0x000fea0003800000 */
.L_x_9254:
[----:B------:R-:W-:-:S05]  /*7af0*/  IMAD.MOV.U32 R23, RZ, RZ, RZ ;  /* 0x000000ffff177224 */ /* 0x000fca00078e00ff */
[----:B------:R-:W-:Y:S01]  /*7b00*/  STG.E.64 desc[UR36][R2.64], R22 ;  /* 0x0000001602007986 */ /* 0x000fe2000c101b24 */
[----:B------:R-:W-:Y:S05]  /*7b10*/  EXIT ;  /* 0x000000000000794d */ /* 0x000fea0003800000 */
.L_x_9253:
[----:B------:R-:W-:Y:S01]  /*7b20*/  STG.E desc[UR36][R2.64], R22 ;  /* 0x0000001602007986 */ /* 0x000fe2000c101924 */
[----:B------:R-:W-:Y:S05]  /*7b30*/  EXIT ;  /* 0x000000000000794d */ /* 0x000fea0003800000 */
.L_x_9256:
        /* <DEDUP_REMOVED lines=12> */
.L_x_26205:


//--------------------- .text._ZN2at6native18elementwise_kernelILi128ELi4EZNS0_22gpu_kernel_impl_nocastINS0_13AUnaryFunctorIbbbNS0_16BitwiseOrFunctorIbEEEEEEvRNS_18TensorIteratorBaseERKT_EUliE_EEviT1_ --------------------------
	.section	.text._ZN2at6native18elementwise_kernelILi128ELi4EZNS0_22gpu_kernel_impl_nocastINS0_13AUnaryFunctorIbbbNS0_16BitwiseOrFunctorIbEEEEEEvRNS_18TensorIteratorBaseERKT_EUliE_EEviT1_,"ax",@progbits
	.align	128
        .global         _ZN2at6native18elementwise_kernelILi128ELi4EZNS0_22gpu_kernel_impl_nocastINS0_13AUnaryFunctorIbbbNS0_16BitwiseOrFunctorIbEEEEEEvRNS_18TensorIteratorBaseERKT_EUliE_EEviT1_
        .type           _ZN2at6native18elementwise_kernelILi128ELi4EZNS0_22gpu_kernel_impl_nocastINS0_13AUnaryFunctorIbbbNS0_16BitwiseOrFunctorIbEEEEEEvRNS_18TensorIteratorBaseERKT_EUliE_EEviT1_,@function
        .size           _ZN2at6native18elementwise_kernelILi128ELi4EZNS0_22gpu_kernel_impl_nocastINS0_13AUnaryFunctorIbbbNS0_16BitwiseOrFunctorIbEEEEEEvRNS_18TensorIteratorBaseERKT_EUliE_EEviT1_,(.L_x_26206 - _ZN2at6native18elementwise_kernelILi128ELi4EZNS0_22gpu_kernel_impl_nocastINS0_13AUnaryFunctorIbbbNS0_16BitwiseOrFunctorIbEEEEEEvRNS_18TensorIteratorBaseERKT_EUliE_EEviT1_)
        .other          _ZN2at6native18elementwise_kernelILi128ELi4EZNS0_22gpu_kernel_impl_nocastINS0_13AUnaryFunctorIbbbNS0_16BitwiseOrFunctorIbEEEEEEvRNS_18TensorIteratorBaseERKT_EUliE_EEviT1_,@"STO_CUDA_ENTRY STV_DEFAULT"
_ZN2at6native18elementwise_kernelILi128ELi4EZNS0_22gpu_kernel_impl_nocastINS0_13AUnaryFunctorIbbbNS0_16BitwiseOrFunctorIbEEEEEEvRNS_18TensorIteratorBaseERKT_EUliE_EEviT1_:
.text._ZN2at6native18elementwise_kernelILi128ELi4EZNS0_22gpu_kernel_impl_nocastINS0_13AUnaryFunctorIbbbNS0_16BitwiseOrFunctorIbEEEEEEvRNS_18TensorIteratorBaseERKT_EUliE_EEviT1_:
[----:B------:R-:W-:Y:S01]  /*0000*/  LDC R1, c[0x0][0x28] ;  /* 0x00000a00ff017b82 */ /* 0x000fe20000000800 */
[----:B------:R-:W0:Y:S07]  /*0010*/  S2R R3, SR_CTAID.X ;  /* 0x0000000000037919 */ /* 0x000e2e0000002500 */
[----:B------:R-:W1:Y:S01]  /*0020*/  LDC.U8 R0, c[0x0][0x421] ;  /* 0x00010840ff007b82 */ /* 0x000e620000000000 */
[----:B------:R-:W-:Y:S01]  /*0030*/  ULDC UR6, c[0x0][0x210] ;  /* 0x0000840000067ab9 */ /* 0x000fe20000000800 */
[----:B------:R-:W-:Y:S01]  /*0040*/  ULDC.64 UR4, c[0x0][0x208] ;  /* 0x0000820000047ab9 */ /* 0x000fe20000000a00 */
[----:B------:R-:W0:Y:S01]  /*0050*/  S2R R2, SR_TID.X ;  /* 0x0000000000027919 */ /* 0x000e220000002100 */
[----:B------:R-:W-:Y:S01]  /*0060*/  BSSY B0, `(.L_x_9257) ;  /* 0x0000140000007945 */ /* 0x000fe20003800000 */
[----:B0-----:R-:W-:-:S04]  /*0070*/  LEA R3, R3, R2, 0x9 ;  /* 0x0000000203037211 */ /* 0x001fc800078e48ff */
[----:B------:R-:W-:-:S13]  /*0080*/  ISETP.GE.AND P0, PT, R3, UR6, PT ;  /* 0x0000000603007c0c */ /* 0x000fda000bf06270 */
[----:B-1----:R-:W-:Y:S05]  /*0090*/  @P0 BRA `(.L_x_9258) ;  /* 0x0000001000f00947 */ /* 0x002fea0003800000 */
[----:B------:R-:W0:Y:S01]  /*00a0*/  LDC R10, c[0x0][0x218] ;  /* 0x00008600ff0a7b82 */ /* 0x000e220000000800 */
[----:B------:R-:W-:Y:S01]  /*00b0*/  HFMA2.MMA R2, -RZ, RZ, 0, 0 ;  /* 0x00000000ff027435 */ /* 0x000fe200000001ff */
[----:B------:R-:W-:Y:S02]  /*00c0*/  MOV R5, RZ ;  /* 0x000000ff00057202 */ /* 0x000fe40000000f00 */
        /* <DEDUP_REMOVED lines=300> */
.L_x_9259:
        /* <DEDUP_REMOVED lines=8> */
[----:B--2---:R-:W-:-:S04]  /*1410*/  ISETP.NE.AND P0, PT, R6, RZ, PT ;  /* 0x000000ff0600720c */ /* 0x004fc80003f05270 */
[----:B------:R-:W-:-:S04]  /*1420*/  SEL R9, RZ, 0x1, !P0 ;  /* 0x00000001ff097807 */ /* 0x000fc80004000000 */
[----:B------:R-:W-:-:S04]  /*1430*/  LOP3.LUT P0, RZ, R0, 0xff, R9, 0xc8, !PT ;  /* 0x000000ff00ff7812 */ /* 0x000fc8000780c809 */
[----:B------:R-:W-:-:S05]  /*1440*/  SEL R9, RZ, 0x1, !P0 ;  /* 0x00000001ff097807 */ /* 0x000fca0004000000 */
[----:B------:R0:W-:Y:S04]  /*1450*/  STG.E.U8 desc[UR4][R4.64], R9 ;  /* 0x0000000904007986 */ /* 0x0001e8000c101104 */
.L_x_9258:
[----:B------:R-:W-:Y:S05]  /*1460*/  BSYNC B0 ;  /* 0x0000000000007941 */ /* 0x000fea0003800000 */
.L_x_9257:
[----:B------:R-:W-:Y:S01]  /*1470*/  ISETP.GE.AND P0, PT, R3, UR6, PT ;  /* 0x0000000603007c0c */ /* 0x000fe2000bf06270 */
[----:B------:R-:W-:-:S12]  /*1480*/  BSSY B0, `(.L_x_9260) ;  /* 0x000027a000007945 */ /* 0x000fd80003800000 */
[----:B------:R-:W-:Y:S05]  /*1490*/  @P0 BRA `(.L_x_9261) ;  /* 0x0000002400e00947 */ /* 0x000fea0003800000 */
[----:B0-----:R-:W0:Y:S01]  /*14a0*/  LDC R4, c[0x0][0x218] ;  /* 0x00008600ff047b82 */ /* 0x001e220000000800 */
[----:B------:R-:W-:Y:S01]  /*14b0*/  HFMA2.MMA R5, -RZ, RZ, 0, 0 ;  /* 0x00000000ff057435 */ /* 0x000fe200000001ff */
[----:B------:R-:W-:Y:S02]  /*14c0*/  MOV R2, RZ ;  /* 0x000000ff00027202 */ /* 0x000fe40000000f00 */
[----:B0-----:R-:W-:-:S13]  /*14d0*/  ISETP.NE.AND P0, PT, R4, RZ, PT ;  /* 0x000000ff0400720c */ /* 0x001fda0003f05270 */
[----:B------:R-:W-:Y:S05]  /*14e0*/  @!P0 BRA `(.L_x_9262) ;  /* 0x0000001000a48947 */ /* 0x000fea0003800000 */
        /* <DEDUP_REMOVED lines=284> */
[----:B------:R-:W-:Y:S01]  /*26b0*/  IADD3 R6, -R11, RZ, RZ ;  /* 0x000000ff0b067210 */ /* 0x000fe20007ffe1ff */
[----:B------:R-:W1:Y:S04]  /*26c0*/  @P0 LDC R15, c[0x0][0x33c] ;  /* 0x0000cf00ff0f0b82 */ /* 0x000e680000000800 */
[----:B------:R-:W-:Y:S01]  /*26d0*/  IMAD R6, R6, UR8, R7 ;  /* 0x0000000806067c24 */ /* 0x000fe2000f8e0207 */
[----:B------:R-:W-:-:S03]  /*26e0*/  ULDC.64 UR8, c[0x0][0x400] ;  /* 0x0001000000087ab9 */ /* 0x000fc60000000a00 */
        /* <DEDUP_REMOVED lines=9> */
.L_x_9262:
        /* <DEDUP_REMOVED lines=11> */
[----:B------:R-:W-:Y:S02]  /*2830*/  SEL R9, RZ, 0x1, !P0 ;  /* 0x00000001ff097807 */ /* 0x000fe40004000000 */
[----:B------:R-:W-:-:S03]  /*2840*/  ISETP.GE.AND P0, PT, R3, UR6, PT ;  /* 0x0000000603007c0c */ /* 0x000fc6000bf06270 */
[----:B------:R1:W-:Y:S10]  /*2850*/  STG.E.U8 desc[UR4][R4.64], R9 ;  /* 0x0000000904007986 */ /* 0x0003f4000c101104 */
[----:B------:R-:W-:Y:S05]  /*2860*/  @P0 BRA `(.L_x_9261) ;  /* 0x0000001000ec0947 */ /* 0x000fea0003800000 */
[----:B-1----:R-:W0:Y:S01]  /*2870*/  LDC R4, c[0x0][0x218] ;  /* 0x00008600ff047b82 */ /* 0x002e220000000800 */
[----:B------:R-:W-:Y:S01]  /*2880*/  HFMA2.MMA R2, -RZ, RZ, 0, 0 ;  /* 0x00000000ff027435 */ /* 0x000fe200000001ff */
[----:B------:R-:W-:Y:S01]  /*2890*/  IMAD.MOV.U32 R5, RZ, RZ, RZ ;  /* 0x000000ffff057224 */ /* 0x000fe200078e00ff */
        /* <DEDUP_REMOVED lines=299> */
.L_x_9263:
        /* <DEDUP_REMOVED lines=13> */
.L_x_9261:
[----:B------:R-:W-:Y:S05]  /*3c20*/  BSYNC B0 ;  /* 0x0000000000007941 */ /* 0x000fea0003800000 */
.L_x_9260:
[----:B------:R-:W-:-:S13]  /*3c30*/  ISETP.GE.AND P0, PT, R3, UR6, PT ;  /* 0x0000000603007c0c */ /* 0x000fda000bf06270 */
[----:B------:R-:W-:Y:S05]  /*3c40*/  @P0 EXIT ;  /* 0x000000000000094d */ /* 0x000fea0003800000 */
[----:B012---:R-:W0:Y:S01]  /*3c50*/  LDC R4, c[0x0][0x218] ;  /* 0x00008600ff047b82 */ /* 0x007e220000000800 */
[----:B------:R-:W-:Y:S01]  /*3c60*/  HFMA2.MMA R5, -RZ, RZ, 0, 0 ;  /* 0x00000000ff057435 */ /* 0x000fe200000001ff */
[----:B------:R-:W-:Y:S01]  /*3c70*/  IMAD.MOV.U32 R2, RZ, RZ, RZ ;  /* 0x000000ffff027224 */ /* 0x000fe200078e00ff */
[----:B0-----:R-:W-:-:S13]  /*3c80*/  ISETP.NE.AND P0, PT, R4, RZ, PT ;  /* 0x000000ff0400720c */ /* 0x001fda0003f05270 */
[----:B------:R-:W-:Y:S05]  /*3c90*/  @!P0 BRA `(.L_x_9264) ;  /* 0x0000001000a48947 */ /* 0x000fea0003800000 */
        /* <DEDUP_REMOVED lines=286> */
[----:B------:R-:W1:Y:S01]  /*4e80*/  @P0 LDC R3, c[0x0][0x33c] ;  /* 0x0000cf00ff030b82 */ /* 0x000e620000000800 */
[----:B------:R-:W-:-:S04]  /*4e90*/  IMAD R6, R6, UR8, R7 ;  /* 0x0000000806067c24 */ /* 0x000fc8000f8e0207 */
        /* <DEDUP_REMOVED lines=9> */
.L_x_9264:
[----:B------:R-:W-:Y:S02]  /*4f30*/  ULDC.64 UR6, c[0x0][0x418] ;  /* 0x0001060000067ab9 */ /* 0x000fe40000000a00 */
[----:B------:R-:W-:-:S04]  /*4f40*/  IADD3 R2, P0, R2, UR6, RZ ;  /* 0x0000000602027c10 */ /* 0x000fc8000ff1e0ff */
[----:B------:R-:W-:Y:S01]  /*4f50*/  IADD3.X R3, RZ, UR7, RZ, P0, !PT ;  /* 0x00000007ff037c10 */ /* 0x000fe200087fe4ff */
[----:B------:R-:W-:-:S04]  /*4f60*/  ULDC.64 UR6, c[0x0][0x410] ;  /* 0x0001040000067ab9 */ /* 0x000fc80000000a00 */
[----:B------:R-:W2:Y:S01]  /*4f70*/  LDG.E.U8 R2, desc[UR4][R2.64] ;  /* 0x0000000402027981 */ /* 0x000ea2000c1e1100 */
[----:B------:R-:W-:-:S04]  /*4f80*/  IADD3 R4, P1, R5, UR6, RZ ;  /* 0x0000000605047c10 */ /* 0x000fc8000ff3e0ff */
[----:B------:R-:W-:Y:S02]  /*4f90*/  IADD3.X R5, RZ, UR7, RZ, P1, !PT ;  /* 0x00000007ff057c10 */ /* 0x000fe40008ffe4ff */
[----:B--2---:R-:W-:-:S04]  /*4fa0*/  ISETP.NE.AND P0, PT, R2, RZ, PT ;  /* 0x000000ff0200720c */ /* 0x004fc80003f05270 */
[----:B------:R-:W-:-:S04]  /*4fb0*/  SEL R7, RZ, 0x1, !P0 ;  /* 0x00000001ff077807 */ /* 0x000fc80004000000 */
[----:B------:R-:W-:-:S04]  /*4fc0*/  LOP3.LUT P0, RZ, R0, 0xff, R7, 0xc8, !PT ;  /* 0x000000ff00ff7812 */ /* 0x000fc8000780c807 */
[----:B------:R-:W-:-:S05]  /*4fd0*/  SEL R7, RZ, 0x1, !P0 ;  /* 0x00000001ff077807 */ /* 0x000fca0004000000 */
[----:B------:R-:W-:Y:S01]  /*4fe0*/  STG.E.U8 desc[UR4][R4.64], R7 ;  /* 0x0000000704007986 */ /* 0x000fe2000c101104 */
[----:B------:R-:W-:Y:S05]  /*4ff0*/  EXIT ;  /* 0x000000000000794d */ /* 0x000fea0003800000 */
.L_x_9265:
        /* <DEDUP_REMOVED lines=16> */
.L_x_26206:


//--------------------- .text._ZN2at6native27unrolled_elementwise_kernelINS0_13AUnaryFunctorIbbbNS0_16BitwiseOrFunctorIbEEEESt5arrayIPcLm2EELi4E23TrivialOffsetCalculatorILi1EjESA_NS0_6memory15LoadWithoutCastENSB_16StoreWithoutCastEEEviT_T0_T2_T3_T4_T5_ --------------------------
	.section	.text._ZN2at6native27unrolled_elementwise_kernelINS0_13AUnaryFunctorIbbbNS0_16BitwiseOrFunctorIbEEEESt5arrayIPcLm2EELi4E23TrivialOffsetCalculatorILi1EjESA_NS0_6memory15LoadWithoutCastENSB_16StoreWithoutCastEEEviT_T0_T2_T3_T4_T5_,"ax",@progbits
	.align	128
        .global         _ZN2at6native27unrolled_elementwise_kernelINS0_13AUnaryFunctorIbbbNS0_16BitwiseOrFunctorIbEEEESt5arrayIPcLm2EELi4E23TrivialOffsetCalculatorILi1EjESA_NS0_6memory15LoadWithoutCastENSB_16StoreWithoutCastEEEviT_T0_T2_T3_T4_T5_
        .type           _ZN2at6native27unrolled_elementwise_kernelINS0_13AUnaryFunctorIbbbNS0_16BitwiseOrFunctorIbEEEESt5arrayIPcLm2EELi4E23TrivialOffsetCalculatorILi1EjESA_NS0_6memory15LoadWithoutCastENSB_16StoreWithoutCastEEEviT_T0_T2_T3_T4_T5_,@function
        .size           _ZN2at6native27unrolled_elementwise_kernelINS0_13AUnaryFunctorIbbbNS0_16BitwiseOrFunctorIbEEEESt5arrayIPcLm2EELi4E23TrivialOffsetCalculatorILi1EjESA_NS0_6memory15LoadWithoutCastENSB_16StoreWithoutCastEEEviT_T0_T2_T3_T4_T5_,(.L_x_26207 - _ZN2at6native27unrolled_elementwise_kernelINS0_13AUnaryFunctorIbbbNS0_16BitwiseOrFunctorIbEEEESt5arrayIPcLm2EELi4E23TrivialOffsetCalculatorILi1EjESA_NS0_6memory15LoadWithoutCastENSB_16StoreWithoutCastEEEviT_T0_T2_T3_T4_T5_)
        .other          _ZN2at6native27unrolled_elementwise_kernelINS0_13AUnaryFunctorIbbbNS0_16BitwiseOrFunctorIbEEEESt5arrayIPcLm2EELi4E23TrivialOffsetCalculatorILi1EjESA_NS0_6memory15LoadWithoutCastENSB_16StoreWithoutCastEEEviT_T0_T2_T3_T4_T5_,@"STO_CUDA_ENTRY STV_DEFAULT"
_ZN2at6native27unrolled_elementwise_kernelINS0_13AUnaryFunctorIbbbNS0_16BitwiseOrFunctorIbEEEESt5arrayIPcLm2EELi4E23TrivialOffsetCalculatorILi1EjESA_NS0_6memory15LoadWithoutCastENSB_16StoreWithoutCastEEEviT_T0_T2_T3_T4_T5_:
.text._ZN2at6native27unrolled_elementwise_kernelINS0_13AUnaryFunctorIbbbNS0_16BitwiseOrFunctorIbEEEESt5arrayIPcLm2EELi4E23TrivialOffsetCalculatorILi1EjESA_NS0_6memory15LoadWithoutCastENSB_16StoreWithoutCastEEEviT_T0_T2_T3_T4_T5_:
[----:B------:R-:W-:Y:S01]  /*0000*/  LDC R1, c[0x0][0x28] ;  /* 0x00000a00ff017b82 */ /* 0x000fe20000000800 */
[----:B------:R-:W0:Y:S07]  /*0010*/  S2R R0, SR_CTAID.X ;  /* 0x0000000000007919 */ /* 0x000e2e0000002500 */
[----:B------:R-:W0:Y:S01]  /*0020*/  LDC R5, c[0x0][0x210] ;  /* 0x00008400ff057b82 */ /* 0x000e220000000800 */
        /* <DEDUP_REMOVED lines=16> */
[----:B------:R-:W2:Y:S01]  /*0130*/  @!P2 LDG.E.U8 R8, desc[UR4][R8.64] ;  /* 0x000000040808a981 */ /* 0x000ea2000c1e1100 */
[----:B------:R-:W0:Y:S01]  /*0140*/  @!P1 LDC.64 R4, c[0x0][0x220] ;  /* 0x00008800ff049b82 */ /* 0x000e220000000a00 */
[----:B------:R-:W-:Y:S02]  /*0150*/  @!P1 IMAD R17, R0, 0x200, R13 ;  /* 0x0000020000119824 */ /* 0x000fe400078e020d */
[----:B------:R-:W-:Y:S01]  /*0160*/  @!P1 VIADD R13, R13, 0x80 ;  /* 0x000000800d0d9836 */ /* 0x000fe20000000000 */
[----:B-1----:R-:W-:-:S04]  /*0170*/  @!P5 IADD3 R10, P3, R11, R6, RZ ;  /* 0x000000060b0ad210 */ /* 0x002fc80007f7e0ff */
[----:B------:R-:W-:Y:S01]  /*0180*/  ISETP.GE.AND P0, PT, R13, R2, PT ;  /* 0x000000020d00720c */ /* 0x000fe20003f06270 */
[----:B------:R-:W-:-:S05]  /*0190*/  @!P5 IMAD.X R11, RZ, RZ, R7, P3 ;  /* 0x000000ffff0bd224 */ /* 0x000fca00018e0607 */
[----:B------:R-:W3:Y:S07]  /*01a0*/  @!P5 LDG.E.U8 R10, desc[UR4][R10.64] ;  /* 0x000000040a0ad981 */ /* 0x000eee000c1e1100 */
[----:B------:R-:W1:Y:S01]  /*01b0*/  @!P0 LDC.64 R6, c[0x0][0x220] ;  /* 0x00008800ff068b82 */ /* 0x000e620000000a00 */
[----:B0-----:R-:W-:-:S05]  /*01c0*/  @!P1 IADD3 R14, P4, R17, R4, RZ ;  /* 0x00000004110e9210 */ /* 0x001fca0007f9e0ff */
[----:B------:R-:W-:Y:S02]  /*01d0*/  @!P1 IMAD.X R15, RZ, RZ, R5, P4 ;  /* 0x000000ffff0f9224 */ /* 0x000fe400020e0605 */
[----:B------:R-:W-:Y:S01]  /*01e0*/  @!P0 IMAD R13, R0, 0x200, R13 ;  /* 0x00000200000d8824 */ /* 0x000fe200078e020d */
[----:B------:R-:W0:Y:S02]  /*01f0*/  @!P2 LDC.64 R4, c[0x0][0x218] ;  /* 0x00008600ff04ab82 */ /* 0x000e240000000a00 */
[----:B------:R-:W4:Y:S02]  /*0200*/  @!P1 LDG.E.U8 R14, desc[UR4][R14.64] ;  /* 0x000000040e0e9981 */ /* 0x000f24000c1e1100 */
[----:B-1----:R-:W-:-:S04]  /*0210*/  @!P0 IADD3 R12, P3, R13, R6, RZ ;  /* 0x000000060d0c8210 */ /* 0x002fc80007f7e0ff */
[----:B------:R-:W1:Y:S01]  /*0220*/  LDC.U8 R6, c[0x0][0x215] ;  /* 0x00008540ff067b82 */ /* 0x000e620000000000 */
[----:B------:R-:W-:Y:S02]  /*0230*/  IMAD.MOV.U32 R17, RZ, RZ, R3 ;  /* 0x000000ffff117224 */ /* 0x000fe400078e0003 */
[----:B------:R-:W-:Y:S02]  /*0240*/  @!P0 IMAD.X R13, RZ, RZ, R7, P3 ;  /* 0x000000ffff0d8224 */ /* 0x000fe400018e0607 */
[----:B------:R-:W-:Y:S01]  /*0250*/  @!P2 IMAD R3, R0, 0x200, R3 ;  /* 0x000002000003a824 */ /* 0x000fe200078e0203 */
[----:B------:R-:W-:Y:S01]  /*0260*/  PRMT R7, RZ, 0x7610, R7 ;  /* 0x00007610ff077816 */ /* 0x000fe20000000007 */
[----:B------:R-:W-:Y:S01]  /*0270*/  @!P2 IMAD.MOV.U32 R17, RZ, RZ, R16 ;  /* 0x000000ffff11a224 */ /* 0x000fe200078e0010 */
[----:B------:R0:W5:Y:S02]  /*0280*/  @!P0 LDG.E.U8 R12, desc[UR4][R12.64] ;  /* 0x000000040c0c8981 */ /* 0x000164000c1e1100 */
[----:B0-----:R-:W-:-:S05]  /*0290*/  @!P2 IADD3 R4, P4, R3, R4, RZ ;  /* 0x000000040304a210 */ /* 0x001fca0007f9e0ff */
[----:B------:R-:W-:Y:S01]  /*02a0*/  @!P2 IMAD.X R5, RZ, RZ, R5, P4 ;  /* 0x000000ffff05a224 */ /* 0x000fe200020e0605 */
[----:B------:R-:W-:Y:S01]  /*02b0*/  PRMT R3, RZ, 0x7610, R3 ;  /* 0x00007610ff037816 */ /* 0x000fe20000000003 */
[----:B------:R-:W-:Y:S01]  /*02c0*/  BSSY B0, `(.L_x_9266) ;  /* 0x000001e000007945 */ /* 0x000fe20003800000 */
[----:B--2---:R-:W-:-:S04]  /*02d0*/  @!P2 ISETP.NE.AND P3, PT, R8, RZ, PT ;  /* 0x000000ff0800a20c */ /* 0x004fc80003f65270 */
[----:B------:R-:W-:-:S04]  /*02e0*/  @!P2 SEL R7, RZ, 0x1, !P3 ;  /* 0x00000001ff07a807 */ /* 0x000fc80005800000 */
[----:B-1----:R-:W-:-:S04]  /*02f0*/  LOP3.LUT R8, R7, R6, RZ, 0xfc, !PT ;  /* 0x0000000607087212 */ /* 0x002fc800078efcff */
[----:B------:R-:W-:-:S04]  /*0300*/  @!P2 LOP3.LUT P4, RZ, R8, 0xff, RZ, 0xc0, !PT ;  /* 0x000000ff08ffa812 */ /* 0x000fc8000788c0ff */
[----:B------:R-:W-:Y:S02]  /*0310*/  @!P2 SEL R9, RZ, 0x1, !P4 ;  /* 0x00000001ff09a807 */ /* 0x000fe40006000000 */
[----:B---3--:R-:W-:-:S03]  /*0320*/  @!P5 ISETP.NE.AND P6, PT, R10, RZ, PT ;  /* 0x000000ff0a00d20c */ /* 0x008fc60003fc5270 */
[----:B------:R0:W-:Y:S01]  /*0330*/  @!P2 STG.E.U8 desc[UR4][R4.64], R9 ;  /* 0x000000090400a986 */ /* 0x0001e2000c101104 */
[----:B------:R-:W-:Y:S02]  /*0340*/  @!P5 SEL R3, RZ, 0x1, !P6 ;  /* 0x00000001ff03d807 */ /* 0x000fe40007000000 */
[----:B------:R-:W-:Y:S02]  /*0350*/  ISETP.GE.AND P5, PT, R17, R2, PT ;  /* 0x000000021100720c */ /* 0x000fe40003fa6270 */
[----:B------:R-:W-:Y:S02]  /*0360*/  PRMT R7, RZ, 0x7610, R7 ;  /* 0x00007610ff077816 */ /* 0x000fe40000000007 */
[----:B----4-:R-:W-:-:S04]  /*0370*/  @!P1 ISETP.NE.AND P3, PT, R14, RZ, PT ;  /* 0x000000ff0e00920c */ /* 0x010fc80003f65270 */
[----:B------:R-:W-:Y:S02]  /*0380*/  @!P1 SEL R7, RZ, 0x1, !P3 ;  /* 0x00000001ff079807 */ /* 0x000fe40005800000 */
[--C-:B------:R-:W-:Y:S02]  /*0390*/  LOP3.LUT P1, RZ, R3, 0xff, R6.reuse, 0xc8, !PT ;  /* 0x000000ff03ff7812 */ /* 0x100fe4000782c806 */
[----:B------:R-:W-:Y:S02]  /*03a0*/  LOP3.LUT P3, RZ, R7, 0xff, R6, 0xc8, !PT ;  /* 0x000000ff07ff7812 */ /* 0x000fe4000786c806 */
[----:B------:R-:W-:Y:S02]  /*03b0*/  SEL R3, RZ, 0x1, !P1 ;  /* 0x00000001ff037807 */ /* 0x000fe40004800000 */
[----:B------:R-:W-:Y:S01]  /*03c0*/  SEL R7, RZ, 0x1, !P3 ;  /* 0x00000001ff077807 */ /* 0x000fe20005800000 */
[----:B0-----:R-:W-:Y:S08]  /*03d0*/  @P5 BRA `(.L_x_9267) ;  /* 0x0000000000305947 */ /* 0x001ff00003800000 */
        /* <DEDUP_REMOVED lines=12> */
.L_x_9267:
[----:B------:R-:W-:Y:S05]  /*04a0*/  BSYNC B0 ;  /* 0x0000000000007941 */ /* 0x000fea0003800000 */
.L_x_9266:
[----:B------:R-:W-:Y:S02]  /*04b0*/  ISETP.GE.AND P2, PT, R17, R2, PT ;  /* 0x000000021100720c */ /* 0x000fe40003f46270 */
[----:B-----5:R-:W-:Y:S02]  /*04c0*/  @!P0 ISETP.NE.AND P1, PT, R12, RZ, PT ;  /* 0x000000ff0c00820c */ /* 0x020fe40003f25270 */
[----:B0-----:R-:W-:Y:S02]  /*04d0*/  PRMT R3, RZ, 0x7610, R3 ;  /* 0x00007610ff037816 */ /* 0x001fe40000000003 */
[----:B------:R-:W-:-:S07]  /*04e0*/  @!P0 SEL R3, RZ, 0x1, !P1 ;  /* 0x00000001ff038807 */ /* 0x000fce0004800000 */
[----:B------:R-:W-:Y:S05]  /*04f0*/  @P2 EXIT ;  /* 0x000000000000294d */ /* 0x000fea0003800000 */
[----:B------:R-:W-:Y:S01]  /*0500*/  IMAD R0, R0, 0x200, R17 ;  /* 0x0000020000007824 */ /* 0x000fe200078e0211 */
[----:B------:R-:W-:Y:S01]  /*0510*/  LOP3.LUT R3, R3, R6, RZ, 0xfc, !PT ;  /* 0x0000000603037212 */ /* 0x000fe200078efcff */
[----:B------:R-:W-:-:S03]  /*0520*/  ULDC.64 UR6, c[0x0][0x218] ;  /* 0x0000860000067ab9 */ /* 0x000fc60000000a00 */
[----:B------:R-:W-:Y:S02]  /*0530*/  IADD3 R2, P1, R0, UR6, RZ ;  /* 0x0000000600027c10 */ /* 0x000fe4000ff3e0ff */
[----:B------:R-:W-:-:S03]  /*0540*/  LOP3.LUT P0, RZ, R3, 0xff, RZ, 0xc0, !PT ;  /* 0x000000ff03ff7812 */ /* 0x000fc6000780c0ff */
[----:B------:R-:W-:Y:S01]  /*0550*/  IMAD.X R3, RZ, RZ, UR7, P1 ;  /* 0x00000007ff037e24 */ /* 0x000fe200088e06ff */
[----:B------:R-:W-:-:S05]  /*0560*/  SEL R5, RZ, 0x1, !P0 ;  /* 0x00000001ff057807 */ /* 0x000fca0004000000 */
[----:B------:R-:W-:Y:S01]  /*0570*/  STG.E.U8 desc[UR4][R2.64], R5 ;  /* 0x0000000502007986 */ /* 0x000fe2000c101104 */
[----:B------:R-:W-:Y:S05]  /*0580*/  EXIT ;  /* 0x000000000000794d */ /* 0x000fea0003800000 */
.L_x_9268:
        /* <DEDUP_REMOVED lines=15> */
.L_x_26207:


//--------------------- .text._ZN2at6native29vectorized_elementwise_kernelILi2ENS0_13AUnaryFunctorIbbbNS0_16BitwiseOrFunctorIbEEEESt5arrayIPcLm2EEEEviT0_T1_ --------------------------
	.section	.text._ZN2at6native29vectorized_elementwise_kernelILi2ENS0_13AUnaryFunctorIbbbNS0_16BitwiseOrFunctorIbEEEESt5arrayIPcLm2EEEEviT0_T1_,"ax",@progbits
	.align	128
        .global         _ZN2at6native29vectorized_elementwise_kernelILi2ENS0_13AUnaryFunctorIbbbNS0_16BitwiseOrFunctorIbEEEESt5arrayIPcLm2EEEEviT0_T1_
        .type           _ZN2at6native29vectorized_elementwise_kernelILi2ENS0_13AUnaryFunctorIbbbNS0_16BitwiseOrFunctorIbEEEESt5arrayIPcLm2EEEEviT0_T1_,@function
        .size           _ZN2at6native29vectorized_elementwise_kernelILi2ENS0_13AUnaryFunctorIbbbNS0_16BitwiseOrFunctorIbEEEESt5arrayIPcLm2EEEEviT0_T1_,(.L_x_26208 - _ZN2at6native29vectorized_elementwise_kernelILi2ENS0_13AUnaryFunctorIbbbNS0_16BitwiseOrFunctorIbEEEESt5arrayIPcLm2EEEEviT0_T1_)
        .other          _ZN2at6native29vectorized_elementwise_kernelILi2ENS0_13AUnaryFunctorIbbbNS0_16BitwiseOrFunctorIbEEEESt5arrayIPcLm2EEEEviT0_T1_,@"STO_CUDA_ENTRY STV_DEFAULT"
_ZN2at6native29vectorized_elementwise_kernelILi2ENS0_13AUnaryFunctorIbbbNS0_16BitwiseOrFunctorIbEEEESt5arrayIPcLm2EEEEviT0_T1_:
.text._ZN2at6native29vectorized_elementwise_kernelILi2ENS0_13AUnaryFunctorIbbbNS0_16BitwiseOrFunctorIbEEEESt5arrayIPcLm2EEEEviT0_T1_:
        /* <DEDUP_REMOVED lines=28> */
[----:B------:R-:W-:Y:S02]  /*01c0*/  ISETP.NE.AND P0, PT, R6, RZ, PT ;  /* 0x000000ff0600720c */ /* 0x000fe40003f05270 */
[----:B---3--:R-:W-:Y:S02]  /*01d0*/  PRMT R6, R8, 0x7770, RZ ;  /* 0x0000777008067816 */ /* 0x008fe400000000ff */
[----:B------:R-:W-:-:S02]  /*01e0*/  ISETP.NE.AND P1, PT, R7, RZ, PT ;  /* 0x000000ff0700720c */ /* 0x000fc40003f25270 */
[----:B0-----:R-:W-:Y:S02]  /*01f0*/  PRMT R4, R8, 0x7771, RZ ;  /* 0x0000777108047816 */ /* 0x001fe400000000ff */
[----:B------:R-:W-:Y:S02]  /*0200*/  SEL R5, RZ, 0x1, !P0 ;  /* 0x00000001ff057807 */ /* 0x000fe40004000000 */
[----:B------:R-:W-:Y:S02]  /*0210*/  ISETP.NE.AND P0, PT, R6, RZ, PT ;  /* 0x000000ff0600720c */ /* 0x000fe40003f05270 */
[----:B------:R-:W-:Y:S02]  /*0220*/  SEL R7, RZ, 0x1, !P1 ;  /* 0x00000001ff077807 */ /* 0x000fe40004800000 */
[----:B----4-:R-:W-:Y:S02]  /*0230*/  PRMT R6, R10, 0x7770, RZ ;  /* 0x000077700a067816 */ /* 0x010fe400000000ff */
[----:B------:R-:W-:-:S02]  /*0240*/  ISETP.NE.AND P3, PT, R4, RZ, PT ;  /* 0x000000ff0400720c */ /* 0x000fc40003f65270 */
[----:B------:R-:W-:Y:S02]  /*0250*/  LOP3.LUT P2, RZ, R0, 0xff, R5, 0xc8, !PT ;  /* 0x000000ff00ff7812 */ /* 0x000fe4000784c805 */
[----:B------:R-:W-:Y:S02]  /*0260*/  SEL R5, RZ, 0x1, !P0 ;  /* 0x00000001ff057807 */ /* 0x000fe40004000000 */
[----:B------:R-:W-:Y:S02]  /*0270*/  PRMT R4, R10, 0x7771, RZ ;  /* 0x000077710a047816 */ /* 0x000fe400000000ff */
[----:B------:R-:W-:Y:S02]  /*0280*/  LOP3.LUT P0, RZ, R0, 0xff, R7, 0xc8, !PT ;  /* 0x000000ff00ff7812 */ /* 0x000fe4000780c807 */
[----:B------:R-:W-:Y:S02]  /*0290*/  ISETP.NE.AND P4, PT, R6, RZ, PT ;  /* 0x000000ff0600720c */ /* 0x000fe40003f85270 */
[----:B-----5:R-:W-:-:S02]  /*02a0*/  PRMT R7, R11, 0x7770, RZ ;  /* 0x000077700b077816 */ /* 0x020fc400000000ff */
[----:B------:R-:W-:Y:S02]  /*02b0*/  PRMT R6, R11, 0x7771, RZ ;  /* 0x000077710b067816 */ /* 0x000fe400000000ff */
[----:B------:R-:W-:Y:S02]  /*02c0*/  LOP3.LUT P1, RZ, R0, 0xff, R5, 0xc8, !PT ;  /* 0x000000ff00ff7812 */ /* 0x000fe4000782c805 */
[----:B------:R-:W-:Y:S02]  /*02d0*/  ISETP.NE.AND P6, PT, R4, RZ, PT ;  /* 0x000000ff0400720c */ /* 0x000fe40003fc5270 */
[----:B------:R-:W-:Y:S02]  /*02e0*/  SEL R9, RZ, 0x1, !P3 ;  /* 0x00000001ff097807 */ /* 0x000fe40005800000 */
[----:B------:R-:W-:Y:S02]  /*02f0*/  SEL R5, RZ, 0x1, !P4 ;  /* 0x00000001ff057807 */ /* 0x000fe40006000000 */
[----:B------:R-:W-:-:S02]  /*0300*/  ISETP.NE.AND P4, PT, R7, RZ, PT ;  /* 0x000000ff0700720c */ /* 0x000fc40003f85270 */
[----:B------:R-:W-:Y:S02]  /*0310*/  ISETP.NE.AND P5, PT, R6, RZ, PT ;  /* 0x000000ff0600720c */ /* 0x000fe40003fa5270 */
[----:B------:R-:W-:Y:S02]  /*0320*/  SEL R7, RZ, 0x1, !P6 ;  /* 0x00000001ff077807 */ /* 0x000fe40007000000 */
[C---:B------:R-:W-:Y:S02]  /*0330*/  LOP3.LUT P3, RZ, R0.reuse, 0xff, R9, 0xc8, !PT ;  /* 0x000000ff00ff7812 */ /* 0x040fe4000786c809 */
[----:B------:R-:W-:Y:S02]  /*0340*/  LOP3.LUT P6, RZ, R0, 0xff, R5, 0xc8, !PT ;  /* 0x000000ff00ff7812 */ /* 0x000fe400078cc805 */
[----:B------:R-:W-:Y:S02]  /*0350*/  SEL R5, RZ, 0x1, !P4 ;  /* 0x00000001ff057807 */ /* 0x000fe40006000000 */
[----:B------:R-:W-:-:S02]  /*0360*/  SEL R9, RZ, 0x1, !P5 ;  /* 0x00000001ff097807 */ /* 0x000fc40006800000 */
[----:B------:R-:W-:Y:S02]  /*0370*/  SEL R4, RZ, 0x1, !P2 ;  /* 0x00000001ff047807 */ /* 0x000fe40005000000 */
[C---:B------:R-:W-:Y:S02]  /*0380*/  LOP3.LUT P4, RZ, R0.reuse, 0xff, R7, 0xc8, !PT ;  /* 0x000000ff00ff7812 */ /* 0x040fe4000788c807 */
[C---:B------:R-:W-:Y:S02]  /*0390*/  LOP3.LUT P2, RZ, R0.reuse, 0xff, R5, 0xc8, !PT ;  /* 0x000000ff00ff7812 */ /* 0x040fe4000784c805 */
[----:B------:R-:W-:Y:S02]  /*03a0*/  LOP3.LUT P5, RZ, R0, 0xff, R9, 0xc8, !PT ;  /* 0x000000ff00ff7812 */ /* 0x000fe400078ac809 */
        /* <DEDUP_REMOVED lines=16> */
.L_x_9269:
[----:B------:R-:W0:Y:S02]  /*04b0*/  S2R R17, SR_TID.X ;  /* 0x0000000000117919 */ /* 0x000e240000002100 */
[C---:B0-----:R-:W-:Y:S01]  /*04c0*/  ISETP.GE.AND P4, PT, R17.reuse, R12, PT ;  /* 0x0000000c1100720c */ /* 0x041fe20003f86270 */
[----:B------:R-:W-:Y:S02]  /*04d0*/  VIADD R16, R17, 0x80 ;  /* 0x0000008011107836 */ /* 0x000fe40000000000 */
[----:B------:R-:W-:-:S10]  /*04e0*/  IMAD.MOV.U32 R19, RZ, RZ, R17 ;  /* 0x000000ffff137224 */ /* 0x000fd400078e0011 */
[----:B------:R-:W-:-:S05]  /*04f0*/  @!P4 IMAD.MOV.U32 R19, RZ, RZ, R16 ;  /* 0x000000ffff13c224 */ /* 0x000fca00078e0010 */
[----:B------:R-:W-:-:S13]  /*0500*/  ISETP.GE.AND P2, PT, R19, R12, PT ;  /* 0x0000000c1300720c */ /* 0x000fda0003f46270 */
[C---:B------:R-:W-:Y:S01]  /*0510*/  @!P2 VIADD R3, R19.reuse, UR4 ;  /* 0x000000041303ac36 */ /* 0x040fe20008000000 */
[----:B------:R-:W0:Y:S01]  /*0520*/  @!P2 LDC.64 R4, c[0x0][0x220] ;  /* 0x00008800ff04ab82 */ /* 0x000e220000000a00 */
[----:B------:R-:W-:-:S05]  /*0530*/  @!P2 VIADD R19, R19, 0x80 ;  /* 0x000000801313a836 */ /* 0x000fca0000000000 */
[----:B------:R-:W-:-:S13]  /*0540*/  ISETP.GE.AND P3, PT, R19, R12, PT ;  /* 0x0000000c1300720c */ /* 0x000fda0003f66270 */
[----:B------:R-:W1:Y:S01]  /*0550*/  @!P3 LDC.64 R6, c[0x0][0x220] ;  /* 0x00008800ff06bb82 */ /* 0x000e620000000a00 */
[----:B0-----:R-:W-:-:S05]  /*0560*/  @!P2 IADD3 R2, P0, R3, R4, RZ ;  /* 0x000000040302a210 */ /* 0x001fca0007f1e0ff */
[----:B------:R-:W-:-:S05]  /*0570*/  @!P2 IMAD.X R3, RZ, RZ, R5, P0 ;  /* 0x000000ffff03a224 */ /* 0x000fca00000e0605 */
[----:B------:R-:W2:Y:S01]  /*0580*/  @!P2 LDG.E.U8 R2, desc[UR8][R2.64] ;  /* 0x000000080202a981 */ /* 0x000ea2000c1e1100 */
[----:B------:R-:W-:-:S05]  /*0590*/  @!P3 VIADD R5, R19, UR4 ;  /* 0x000000041305bc36 */ /* 0x000fca0008000000 */
[----:B-1----:R-:W-:-:S05]  /*05a0*/  @!P3 IADD3 R4, P0, R5, R6, RZ ;  /* 0x000000060504b210 */ /* 0x002fca0007f1e0ff */
[----:B------:R-:W-:Y:S02]  /*05b0*/  @!P3 IMAD.X R5, RZ, RZ, R7, P0 ;  /* 0x000000ffff05b224 */ /* 0x000fe400000e0607 */
[----:B------:R-:W-:Y:S01]  /*05c0*/  @!P3 VIADD R19, R19, 0x80 ;  /* 0x000000801313b836 */ /* 0x000fe20000000000 */
[----:B------:R-:W0:Y:S02]  /*05d0*/  @!P4 LDC.64 R6, c[0x0][0x220] ;  /* 0x00008800ff06cb82 */ /* 0x000e240000000a00 */
[----:B------:R-:W3:Y:S01]  /*05e0*/  @!P3 LDG.E.U8 R4, desc[UR8][R4.64] ;  /* 0x000000080404b981 */ /* 0x000ee2000c1e1100 */
[----:B------:R-:W-:Y:S01]  /*05f0*/  PRMT R13, RZ, 0x7610, R13 ;  /* 0x00007610ff0d7816 */ /* 0x000fe2000000000d */
[----:B------:R-:W-:Y:S01]  /*0600*/  @!P4 VIADD R23, R17, UR4 ;  /* 0x000000041117cc36 */ /* 0x000fe20008000000 */
[----:B------:R-:W-:Y:S02]  /*0610*/  ISETP.GE.AND P5, PT, R19, R12, PT ;  /* 0x0000000c1300720c */ /* 0x000fe40003fa6270 */
[----:B------:R-:W-:-:S11]  /*0620*/  PRMT R15, RZ, 0x7610, R15 ;  /* 0x00007610ff0f7816 */ /* 0x000fd6000000000f */
[C---:B------:R-:W-:Y:S01]  /*0630*/  @!P5 VIADD R29, R19.reuse, UR4 ;  /* 0x00000004131ddc36 */ /* 0x040fe20008000000 */
[----:B------:R-:W1:Y:S01]  /*0640*/  @!P5 LDC.64 R8, c[0x0][0x220] ;  /* 0x00008800ff08db82 */ /* 0x000e620000000a00 */
[----:B------:R-:W-:-:S05]  /*0650*/  @!P5 VIADD R19, R19, 0x80 ;  /* 0x000000801313d836 */ /* 0x000fca0000000000 */
[----:B------:R-:W-:-:S13]  /*0660*/  ISETP.GE.AND P0, PT, R19, R12, PT ;  /* 0x0000000c1300720c */ /* 0x000fda0003f06270 */
[C---:B------:R-:W-:Y:S01]  /*0670*/  @!P0 VIADD R27, R19.reuse, UR4 ;  /* 0x00000004131b8c36 */ /* 0x040fe20008000000 */
[----:B------:R-:W4:Y:S01]  /*0680*/  @!P0 LDC.64 R10, c[0x0][0x220] ;  /* 0x00008800ff0a8b82 */ /* 0x000f220000000a00 */
[----:B------:R-:W-:-:S05]  /*0690*/  @!P0 VIADD R19, R19, 0x80 ;  /* 0x0000008013138836 */ /* 0x000fca0000000000 */
[----:B------:R-:W-:-:S13]  /*06a0*/  ISETP.GE.AND P1, PT, R19, R12, PT ;  /* 0x0000000c1300720c */ /* 0x000fda0003f26270 */
[C---:B------:R-:W-:Y:S02]  /*06b0*/  @!P1 VIADD R25, R19.reuse, UR4 ;  /* 0x0000000413199c36 */ /* 0x040fe40008000000 */
[----:B------:R-:W-:Y:S01]  /*06c0*/  @!P1 VIADD R19, R19, 0x80 ;  /* 0x0000008013139836 */ /* 0x000fe20000000000 */
[----:B--2---:R-:W-:Y:S02]  /*06d0*/  @!P2 ISETP.NE.AND P6, PT, R2, RZ, PT ;  /* 0x000000ff0200a20c */ /* 0x004fe40003fc5270 */
[----:B------:R-:W2:Y:S02]  /*06e0*/  @!P1 LDC.64 R2, c[0x0][0x220] ;  /* 0x00008800ff029b82 */ /* 0x000ea40000000a00 */
[----:B------:R-:W-:Y:S02]  /*06f0*/  @!P2 SEL R13, RZ, 0x1, !P6 ;  /* 0x00000001ff0da807 */ /* 0x000fe40007000000 */
[----:B------:R-:W-:Y:S02]  /*0700*/  ISETP.GE.AND P2, PT, R19, R12, PT ;  /* 0x0000000c1300720c */ /* 0x000fe40003f46270 */
[----:B0-----:R-:W-:-:S05]  /*0710*/  @!P4 IADD3 R22, P6, R23, R6, RZ ;  /* 0x000000061716c210 */ /* 0x001fca0007fde0ff */
[----:B------:R-:W-:-:S05]  /*0720*/  @!P4 IMAD.X R23, RZ, RZ, R7, P6 ;  /* 0x000000ffff17c224 */ /* 0x000fca00030e0607 */
[----:B------:R-:W5:Y:S01]  /*0730*/  @!P4 LDG.E.U8 R14, desc[UR8][R22.64] ;  /* 0x00000008160ec981 */ /* 0x000f62000c1e1100 */
[C---:B------:R-:W-:Y:S01]  /*0740*/  @!P2 VIADD R21, R19.reuse, UR4 ;  /* 0x000000041315ac36 */ /* 0x040fe20008000000 */
[----:B---3--:R-:W-:Y:S01]  /*0750*/  @!P3 ISETP.NE.AND P6, PT, R4, RZ, PT ;  /* 0x000000ff0400b20c */ /* 0x008fe20003fc5270 */
[----:B------:R-:W-:Y:S01]  /*0760*/  @!P2 VIADD R19, R19, 0x80 ;  /* 0x000000801313a836 */ /* 0x000fe20000000000 */
[----:B------:R-:W0:Y:S02]  /*0770*/  @!P2 LDC.64 R4, c[0x0][0x220] ;  /* 0x00008800ff04ab82 */ /* 0x000e240000000a00 */
[----:B------:R-:W-:Y:S02]  /*0780*/  @!P3 SEL R15, RZ, 0x1, !P6 ;  /* 0x00000001ff0fb807 */ /* 0x000fe40007000000 */
[----:B------:R-:W-:Y:S02]  /*0790*/  ISETP.GE.AND P3, PT, R19, R12, PT ;  /* 0x0000000c1300720c */ /* 0x000fe40003f66270 */
[----:B-1----:R-:W-:-:S05]  /*07a0*/  @!P5 IADD3 R8, P6, R29, R8, RZ ;  /* 0x000000081d08d210 */ /* 0x002fca0007fde0ff */
[----:B------:R-:W-:Y:S01]  /*07b0*/  @!P5 IMAD.X R9, RZ, RZ, R9, P6 ;  /* 0x000000ffff09d224 */ /* 0x000fe200030e0609 */
[----:B----4-:R-:W-:-:S04]  /*07c0*/  @!P0 IADD3 R10, P6, R27, R10, RZ ;  /* 0x0000000a1b0a8210 */ /* 0x010fc80007fde0ff */
[----:B------:R1:W3:Y:S01]  /*07d0*/  @!P5 LDG.E.U8 R8, desc[UR8][R8.64] ;  /* 0x000000080808d981 */ /* 0x0002e2000c1e1100 */
[----:B------:R-:W4:Y:S01]  /*07e0*/  @!P3 LDC.64 R6, c[0x0][0x220] ;  /* 0x00008800ff06bb82 */ /* 0x000f220000000a00 */
[----:B------:R-:W-:Y:S01]  /*07f0*/  @!P0 IMAD.X R11, RZ, RZ, R11, P6 ;  /* 0x000000ffff0b8224 */ /* 0x000fe200030e060b */
[----:B--2---:R-:W-:Y:S01]  /*0800*/  @!P1 IADD3 R2, P6, R25, R2, RZ ;  /* 0x0000000219029210 */ /* 0x004fe20007fde0ff */
[----:B------:R-:W-:-:S03]  /*0810*/  @!P3 VIADD R19, R19, UR4 ;  /* 0x000000041313bc36 */ /* 0x000fc60008000000 */
[----:B------:R-:W2:Y:S01]  /*0820*/  @!P0 LDG.E.U8 R10, desc[UR8][R10.64] ;  /* 0x000000080a0a8981 */ /* 0x000ea2000c1e1100 */
[----:B------:R-:W-:Y:S01]  /*0830*/  @!P1 IMAD.X R3, RZ, RZ, R3, P6 ;  /* 0x000000ffff039224 */ /* 0x000fe200030e0603 */
[----:B0-----:R-:W-:-:S04]  /*0840*/  @!P2 IADD3 R4, P6, R21, R4, RZ ;  /* 0x000000041504a210 */ /* 0x001fc80007fde0ff */
[----:B------:R0:W2:Y:S01]  /*0850*/  @!P1 LDG.E.U8 R2, desc[UR8][R2.64] ;  /* 0x0000000802029981 */ /* 0x0000a2000c1e1100 */
[----:B------:R-:W-:-:S05]  /*0860*/  @!P2 IMAD.X R5, RZ, RZ, R5, P6 ;  /* 0x000000ffff05a224 */ /* 0x000fca00030e0605 */
[----:B------:R0:W2:Y:S01]  /*0870*/  @!P2 LDG.E.U8 R4, desc[UR8][R4.64] ;  /* 0x000000080404a981 */ /* 0x0000a2000c1e1100 */
[----:B----4-:R-:W-:-:S05]  /*0880*/  @!P3 IADD3 R18, P6, R19, R6, RZ ;  /* 0x000000061312b210 */ /* 0x010fca0007fde0ff */
[----:B------:R-:W-:Y:S02]  /*0890*/  @!P3 IMAD.X R19, RZ, RZ, R7, P6 ;  /* 0x000000ffff13b224 */ /* 0x000fe400030e0607 */
[----:B------:R-:W4:Y:S03]  /*08a0*/  @!P4 LDC.64 R6, c[0x0][0x218] ;  /* 0x00008600ff06cb82 */ /* 0x000f260000000a00 */
[----:B------:R-:W2:Y:S01]  /*08b0*/  @!P3 LDG.E.U8 R18, desc[UR8][R18.64] ;  /* 0x000000081212b981 */ /* 0x000ea2000c1e1100 */
[----:B-1----:R-:W-:Y:S02]  /*08c0*/  PRMT R9, RZ, 0x7610, R9 ;  /* 0x00007610ff097816 */ /* 0x002fe40000000009 */
[----:B0-----:R-:W-:Y:S02]  /*08d0*/  PRMT R3, RZ, 0x7610, R3 ;  /* 0x00007610ff037816 */ /* 0x001fe40000000003 */
[----:B------:R-:W-:Y:S01]  /*08e0*/  PRMT R5, RZ, 0x7610, R5 ;  /* 0x00007610ff057816 */ /* 0x000fe20000000005 */
[----:B------:R-:W-:Y:S04]  /*08f0*/  BSSY B0, `(.L_x_9270) ;  /* 0x0000057000007945 */ /* 0x000fe80003800000 */
[----:B------:R-:W-:Y:S01]  /*0900*/  BSSY B1, `(.L_x_9271) ;  /* 0x000004e000017945 */ /* 0x000fe20003800000 */
[----:B-----5:R-:W-:-:S04]  /*0910*/  @!P4 ISETP.NE.AND P6, PT, R14, RZ, PT ;  /* 0x000000ff0e00c20c */ /* 0x020fc80003fc5270 */
[----:B------:R-:W-:-:S04]  /*0920*/  @!P4 SEL R9, RZ, 0x1, !P6 ;  /* 0x00000001ff09c807 */ /* 0x000fc80007000000 */
[----:B------:R-:W-:-:S04]  /*0930*/  LOP3.LUT R9, R9, R0, RZ, 0xfc, !PT ;  /* 0x0000000009097212 */ /* 0x000fc800078efcff */
[----:B------:R-:W-:Y:S01]  /*0940*/  @!P4 LOP3.LUT P6, RZ, R9, 0xff, RZ, 0xc0, !PT ;  /* 0x000000ff09ffc812 */ /* 0x000fe200078cc0ff */
[----:B------:R-:W-:-:S03]  /*0950*/  @!P4 VIADD R9, R17, UR4 ;  /* 0x000000041109cc36 */ /* 0x000fc60008000000 */
[----:B------:R-:W-:Y:S02]  /*0960*/  @!P4 SEL R11, RZ, 0x1, !P6 ;  /* 0x00000001ff0bc807 */ /* 0x000fe40007000000 */
[----:B----4-:R-:W-:-:S05]  /*0970*/  @!P4 IADD3 R6, P6, R9, R6, RZ ;  /* 0x000000060906c210 */ /* 0x010fca0007fde0ff */
[----:B------:R-:W-:Y:S01]  /*0980*/  @!P4 IMAD.X R7, RZ, RZ, R7, P6 ;  /* 0x000000ffff07c224 */ /* 0x000fe200030e0607 */
[----:B---3--:R-:W-:Y:S01]  /*0990*/  @!P5 ISETP.NE.AND P6, PT, R8, RZ, PT ;  /* 0x000000ff0800d20c */ /* 0x008fe20003fc5270 */
[----:B------:R-:W-:-:S03]  /*09a0*/  @!P4 IMAD.MOV.U32 R17, RZ, RZ, R16 ;  /* 0x000000ffff11c224 */ /* 0x000fc600078e0010 */
[----:B------:R0:W-:Y:S01]  /*09b0*/  @!P4 STG.E.U8 desc[UR8][R6.64], R11 ;  /* 0x0000000b0600c986 */ /* 0x0001e2000c101108 */
[----:B--2---:R-:W-:Y:S02]  /*09c0*/  @!P0 ISETP.NE.AND P4, PT, R10, RZ, PT ;  /* 0x000000ff0a00820c */ /* 0x004fe40003f85270 */
[----:B------:R-:W-:Y:S02]  /*09d0*/  @!P5 SEL R3, RZ, 0x1, !P6 ;  /* 0x00000001ff03d807 */ /* 0x000fe40007000000 */
[----:B------:R-:W-:Y:S02]  /*09e0*/  @!P1 ISETP.NE.AND P6, PT, R2, RZ, PT ;  /* 0x000000ff0200920c */ /* 0x000fe40003fc5270 */
[----:B------:R-:W-:Y:S02]  /*09f0*/  PRMT R9, RZ, 0x7610, R9 ;  /* 0x00007610ff097816 */ /* 0x000fe40000000009 */
[----:B------:R-:W-:Y:S02]  /*0a00*/  @!P0 SEL R9, RZ, 0x1, !P4 ;  /* 0x00000001ff098807 */ /* 0x000fe40006000000 */
[----:B------:R-:W-:-:S02]  /*0a10*/  @!P2 ISETP.NE.AND P4, PT, R4, RZ, PT ;  /* 0x000000ff0400a20c */ /* 0x000fc40003f85270 */
[----:B------:R-:W-:Y:S02]  /*0a20*/  @!P1 SEL R5, RZ, 0x1, !P6 ;  /* 0x00000001ff059807 */ /* 0x000fe40007000000 */
[--C-:B------:R-:W-:Y:S02]  /*0a30*/  LOP3.LUT P5, RZ, R13, 0xff, R0.reuse, 0xc8, !PT ;  /* 0x000000ff0dff7812 */ /* 0x100fe400078ac800 */
[----:B0-----:R-:W-:Y:S02]  /*0a40*/  PRMT R7, RZ, 0x7610, R7 ;  /* 0x00007610ff077816 */ /* 0x001fe40000000007 */
[----:B------:R-:W-:Y:S02]  /*0a50*/  @!P2 SEL R7, RZ, 0x1, !P4 ;  /* 0x00000001ff07a807 */ /* 0x000fe40006000000 */
[----:B------:R-:W-:Y:S02]  /*0a60*/  LOP3.LUT P2, RZ, R5, 0xff, R0, 0xc8, !PT ;  /* 0x000000ff05ff7812 */ /* 0x000fe4000784c800 */
[----:B------:R-:W-:-:S02]  /*0a70*/  SEL R5, RZ, 0x1, !P5 ;  /* 0x00000001ff057807 */ /* 0x000fc40006800000 */
[----:B------:R-:W-:Y:S02]  /*0a80*/  ISETP.GE.AND P5, PT, R17, R12, PT ;  /* 0x0000000c1100720c */ /* 0x000fe40003fa6270 */
[----:B------:R-:W-:Y:S02]  /*0a90*/  @!P3 ISETP.NE.AND P6, PT, R18, RZ, PT ;  /* 0x000000ff1200b20c */ /* 0x000fe40003fc5270 */
[--C-:B------:R-:W-:Y:S02]  /*0aa0*/  LOP3.LUT P1, RZ, R3, 0xff, R0.reuse, 0xc8, !PT ;  /* 0x000000ff03ff7812 */ /* 0x100fe4000782c800 */
[----:B------:R-:W-:Y:S02]  /*0ab0*/  PRMT R3, RZ, 0x7610, R3 ;  /* 0x00007610ff037816 */ /* 0x000fe40000000003 */
[----:B------:R-:W-:Y:S02]  /*0ac0*/  @!P3 SEL R3, RZ, 0x1, !P6 ;  /* 0x00000001ff03b807 */ /* 0x000fe40007000000 */
[----:B------:R-:W-:-:S02]  /*0ad0*/  LOP3.LUT P0, RZ, R15, 0xff, R0, 0xc8, !PT ;  /* 0x000000ff0fff7812 */ /* 0x000fc4000780c800 */
[--C-:B------:R-:W-:Y:S02]  /*0ae0*/  LOP3.LUT P4, RZ, R9, 0xff, R0.reuse, 0xc8, !PT ;  /* 0x000000ff09ff7812 */ /* 0x100fe4000788c800 */
[----:B------:R-:W-:Y:S02]  /*0af0*/  LOP3.LUT P3, RZ, R7, 0xff, R0, 0xc8, !PT ;  /* 0x000000ff07ff7812 */ /* 0x000fe4000786c800 */
[----:B------:R-:W-:Y:S02]  /*0b00*/  LOP3.LUT R0, R3, R0, RZ, 0xfc, !PT ;  /* 0x0000000003007212 */ /* 0x000fe400078efcff */
[----:B------:R-:W-:Y:S02]  /*0b10*/  SEL R7, RZ, 0x1, !P0 ;  /* 0x00000001ff077807 */ /* 0x000fe40004000000 */
[----:B------:R-:W-:Y:S02]  /*0b20*/  SEL R9, RZ, 0x1, !P1 ;  /* 0x00000001ff097807 */ /* 0x000fe40004800000 */
[----:B------:R-:W-:-:S02]  /*0b30*/  SEL R11, RZ, 0x1, !P4 ;  /* 0x00000001ff0b7807 */ /* 0x000fc40006000000 */
[----:B------:R-:W-:Y:S02]  /*0b40*/  SEL R13, RZ, 0x1, !P2 ;  /* 0x00000001ff0d7807 */ /* 0x000fe40005000000 */
[----:B------:R-:W-:Y:S01]  /*0b50*/  SEL R15, RZ, 0x1, !P3 ;  /* 0x00000001ff0f7807 */ /* 0x000fe20005800000 */
        /* <DEDUP_REMOVED lines=15> */
.L_x_9272:
        /* <DEDUP_REMOVED lines=8> */
.L_x_9273:
        /* <DEDUP_REMOVED lines=8> */
.L_x_9274:
        /* <DEDUP_REMOVED lines=9> */
.L_x_9275:
[----:B------:R-:W-:Y:S05]  /*0de0*/  BSYNC B1 ;  /* 0x0000000000017941 */ /* 0x000fea0003800000 */
.L_x_9271:
[----:B------:R-:W-:-:S13]  /*0df0*/  ISETP.GE.AND P0, PT, R17, R12, PT ;  /* 0x0000000c1100720c */ /* 0x000fda0003f06270 */
[----:B0-----:R-:W0:Y:S01]  /*0e00*/  @!P0 LDC.64 R4, c[0x0][0x218] ;  /* 0x00008600ff048b82 */ /* 0x001e220000000a00 */
[C---:B-12---:R-:W-:Y:S02]  /*0e10*/  @!P0 VIADD R3, R17.reuse, UR4 ;  /* 0x0000000411038c36 */ /* 0x046fe40008000000 */
[----:B------:R-:W-:-:S03]  /*0e20*/  @!P0 VIADD R17, R17, 0x80 ;  /* 0x0000008011118836 */ /* 0x000fc60000000000 */
[----:B0-----:R-:W-:-:S05]  /*0e30*/  @!P0 IADD3 R2, P1, R3, R4, RZ ;  /* 0x0000000403028210 */ /* 0x001fca0007f3e0ff */
[----:B------:R-:W-:-:S05]  /*0e40*/  @!P0 IMAD.X R3, RZ, RZ, R5, P1 ;  /* 0x000000ffff038224 */ /* 0x000fca00008e0605 */
[----:B------:R2:W-:Y:S03]  /*0e50*/  @!P0 STG.E.U8 desc[UR8][R2.64], R15 ;  /* 0x0000000f02008986 */ /* 0x0005e6000c101108 */
.L_x_9276:
[----:B------:R-:W-:Y:S05]  /*0e60*/  BSYNC B0 ;  /* 0x0000000000007941 */ /* 0x000fea0003800000 */
.L_x_9270:
[----:B------:R-:W-:Y:S05]  /*0e70*/  WARPSYNC.ALL ;  /* 0x0000000000007948 */ /* 0x000fea0003800000 */
[----:B------:R-:W-:-:S13]  /*0e80*/  ISETP.GE.AND P0, PT, R17, R12, PT ;  /* 0x0000000c1100720c */ /* 0x000fda0003f06270 */
[----:B------:R-:W-:Y:S05]  /*0e90*/  @P0 EXIT ;  /* 0x000000000000094d */ /* 0x000fea0003800000 */
[----:B012---:R-:W-:Y:S01]  /*0ea0*/  VIADD R2, R17, UR4 ;  /* 0x0000000411027c36 */ /* 0x007fe20008000000 */
[----:B------:R-:W-:Y:S01]  /*0eb0*/  ULDC.64 UR6, c[0x0][0x218] ;  /* 0x0000860000067ab9 */ /* 0x000fe20000000a00 */
[----:B------:R-:W-:-:S03]  /*0ec0*/  LOP3.LUT P0, RZ, R0, 0xff, RZ, 0xc0, !PT ;  /* 0x000000ff00ff7812 */ /* 0x000fc6000780c0ff */
[----:B------:R-:W-:Y:S02]  /*0ed0*/  IADD3 R2, P1, R2, UR6, RZ ;  /* 0x0000000602027c10 */ /* 0x000fe4000ff3e0ff */
[----:B------:R-:W-:-:S03]  /*0ee0*/  SEL R5, RZ, 0x1, !P0 ;  /* 0x00000001ff057807 */ /* 0x000fc60004000000 */
[----:B------:R-:W-:-:S05]  /*0ef0*/  IMAD.X R3, RZ, RZ, UR7, P1 ;  /* 0x00000007ff037e24 */ /* 0x000fca00088e06ff */
[----:B------:R-:W-:Y:S01]  /*0f00*/  STG.E.U8 desc[UR8][R2.64], R5 ;  /* 0x0000000502007986 */ /* 0x000fe2000c101108 */
[----:B------:R-:W-:Y:S05]  /*0f10*/  EXIT ;  /* 0x000000000000794d */ /* 0x000fea0003800000 */
.L_x_9277:
        /* <DEDUP_REMOVED lines=14> */
.L_x_26208:


//--------------------- .text._ZN2at6native29vectorized_elementwise_kernelILi4ENS0_13AUnaryFunctorIbbbNS0_16BitwiseOrFunctorIbEEEESt5arrayIPcLm2EEEEviT0_T1_ --------------------------
	.section	.text._ZN2at6native29vectorized_elementwise_kernelILi4ENS0_13AUnaryFunctorIbbbNS0_16BitwiseOrFunctorIbEEEESt5arrayIPcLm2EEEEviT0_T1_,"ax",@progbits
	.align	128
        .global         _ZN2at6native29vectorized_elementwise_kernelILi4ENS0_13AUnaryFunctorIbbbNS0_16BitwiseOrFunctorIbEEEESt5arrayIPcLm2EEEEviT0_T1_
        .type           _ZN2at6native29vectorized_elementwise_kernelILi4ENS0_13AUnaryFunctorIbbbNS0_16BitwiseOrFunctorIbEEEESt5arrayIPcLm2EEEEviT0_T1_,@function
        .size           _ZN2at6native29vectorized_elementwise_kernelILi4ENS0_13AUnaryFunctorIbbbNS0_16BitwiseOrFunctorIbEEEESt5arrayIPcLm2EEEEviT0_T1_,(.L_x_26209 - _ZN2at6native29vectorized_elementwise_kernelILi4ENS0_13AUnaryFunctorIbbbNS0_16BitwiseOrFunctorIbEEEESt5arrayIPcLm2EEEEviT0_T1_)
        .other          _ZN2at6native29vectorized_elementwise_kernelILi4ENS0_13AUnaryFunctorIbbbNS0_16BitwiseOrFunctorIbEEEESt5arrayIPcLm2EEEEviT0_T1_,@"STO_CUDA_ENTRY STV_DEFAULT"
_ZN2at6native29vectorized_elementwise_kernelILi4ENS0_13AUnaryFunctorIbbbNS0_16BitwiseOrFunctorIbEEEESt5arrayIPcLm2EEEEviT0_T1_:
.text._ZN2at6native29vectorized_elementwise_kernelILi4ENS0_13AUnaryFunctorIbbbNS0_16BitwiseOrFunctorIbEEEESt5arrayIPcLm2EEEEviT0_T1_:
        /* <DEDUP_REMOVED lines=29> */
[----:B------:R-:W-:Y:S02]  /*01d0*/  SEL R7, RZ, 0x1, !P0 ;  /* 0x00000001ff077807 */ /* 0x000fe40004000000 */
[----:B------:R-:W-:Y:S02]  /*01e0*/  ISETP.NE.AND P1, PT, R3, RZ, PT ;  /* 0x000000ff0300720c */ /* 0x000fe40003f25270 */
[----:B------:R-:W-:Y:S02]  /*01f0*/  SEL R11, RZ, 0x1, !P2 ;  /* 0x00000001ff0b7807 */ /* 0x000fe40005000000 */
[----:B------:R-:W-:-:S02]  /*0200*/  LOP3.LUT P2, RZ, R0, 0xff, R7, 0xc8, !PT ;  /* 0x000000ff00ff7812 */ /* 0x000fc4000784c807 */
[----:B------:R-:W-:Y:S02]  /*0210*/  LOP3.LUT P3, RZ, R0, 0xff, R9, 0xc8, !PT ;  /* 0x000000ff00ff7812 */ /* 0x000fe4000786c809 */
[----:B------:R-:W-:Y:S02]  /*0220*/  SEL R3, RZ, 0x1, !P1 ;  /* 0x00000001ff037807 */ /* 0x000fe40004800000 */
[----:B0-----:R-:W-:Y:S02]  /*0230*/  SEL R4, RZ, 0x1, !P2 ;  /* 0x00000001ff047807 */ /* 0x001fe40005000000 */
[----:B------:R-:W-:Y:S02]  /*0240*/  SEL R5, RZ, 0x1, !P3 ;  /* 0x00000001ff057807 */ /* 0x000fe40005800000 */
[----:B---3--:R-:W-:Y:S02]  /*0250*/  PRMT R6, R10, 0x7770, RZ ;  /* 0x000077700a067816 */ /* 0x008fe400000000ff */
[----:B------:R-:W-:-:S02]  /*0260*/  LOP3.LUT P1, RZ, R0, 0xff, R3, 0xc8, !PT ;  /* 0x000000ff00ff7812 */ /* 0x000fc4000782c803 */
[----:B------:R-:W-:Y:S02]  /*0270*/  PRMT R3, R10, 0x7771, RZ ;  /* 0x000077710a037816 */ /* 0x000fe400000000ff */
[----:B------:R-:W-:Y:S02]  /*0280*/  PRMT R9, R5, 0x7604, R4 ;  /* 0x0000760405097816 */ /* 0x000fe40000000004 */
[----:B------:R-:W-:Y:S02]  /*0290*/  ISETP.NE.AND P2, PT, R6, RZ, PT ;  /* 0x000000ff0600720c */ /* 0x000fe40003f45270 */
[C---:B------:R-:W-:Y:S02]  /*02a0*/  PRMT R4, R10.reuse, 0x7772, RZ ;  /* 0x000077720a047816 */ /* 0x040fe400000000ff */
[----:B------:R-:W-:Y:S02]  /*02b0*/  ISETP.NE.AND P3, PT, R3, RZ, PT ;  /* 0x000000ff0300720c */ /* 0x000fe40003f65270 */
[----:B------:R-:W-:-:S02]  /*02c0*/  PRMT R3, R10, 0x7773, RZ ;  /* 0x000077730a037816 */ /* 0x000fc400000000ff */
[----:B------:R-:W-:Y:S02]  /*02d0*/  SEL R5, RZ, 0x1, !P2 ;  /* 0x00000001ff057807 */ /* 0x000fe40005000000 */
[----:B------:R-:W-:Y:S02]  /*02e0*/  ISETP.NE.AND P2, PT, R4, RZ, PT ;  /* 0x000000ff0400720c */ /* 0x000fe40003f45270 */
[----:B------:R-:W-:Y:S02]  /*02f0*/  SEL R7, RZ, 0x1, !P3 ;  /* 0x00000001ff077807 */ /* 0x000fe40005800000 */
[----:B------:R-:W-:Y:S02]  /*0300*/  ISETP.NE.AND P3, PT, R3, RZ, PT ;  /* 0x000000ff0300720c */ /* 0x000fe40003f65270 */
[C---:B------:R-:W-:Y:S02]  /*0310*/  LOP3.LUT P4, RZ, R0.reuse, 0xff, R5, 0xc8, !PT ;  /* 0x000000ff00ff7812 */ /* 0x040fe4000788c805 */
[----:B------:R-:W-:-:S02]  /*0320*/  LOP3.LUT P5, RZ, R0, 0xff, R7, 0xc8, !PT ;  /* 0x000000ff00ff7812 */ /* 0x000fc400078ac807 */
[----:B------:R-:W-:Y:S02]  /*0330*/  SEL R3, RZ, 0x1, !P2 ;  /* 0x00000001ff037807 */ /* 0x000fe40005000000 */
[----:B------:R-:W-:Y:S02]  /*0340*/  SEL R5, RZ, 0x1, !P3 ;  /* 0x00000001ff057807 */ /* 0x000fe40005800000 */
[C---:B------:R-:W-:Y:S02]  /*0350*/  LOP3.LUT P0, RZ, R0.reuse, 0xff, R11, 0xc8, !PT ;  /* 0x000000ff00ff7812 */ /* 0x040fe4000780c80b */
[----:B------:R-:W-:Y:S02]  /*0360*/  SEL R4, RZ, 0x1, !P4 ;  /* 0x00000001ff047807 */ /* 0x000fe40006000000 */
[----:B------:R-:W-:Y:S02]  /*0370*/  SEL R7, RZ, 0x1, !P5 ;  /* 0x00000001ff077807 */ /* 0x000fe40006800000 */
[----:B------:R-:W-:-:S02]  /*0380*/  LOP3.LUT P2, RZ, R0, 0xff, R3, 0xc8, !PT ;  /* 0x000000ff00ff7812 */ /* 0x000fc4000784c803 */
[----:B------:R-:W-:Y:S01]  /*0390*/  LOP3.LUT P3, RZ, R0, 0xff, R5, 0xc8, !PT ;  /* 0x000000ff00ff7812 */ /* 0x000fe2000786c805 */
[----:B------:R-:W-:Y:S01]  /*03a0*/  IMAD.U32 R5, RZ, RZ, UR6 ;  /* 0x00000006ff057e24 */ /* 0x000fe2000f8e00ff */
[----:B------:R-:W-:Y:S01]  /*03b0*/  PRMT R6, R7, 0x7604, R4 ;  /* 0x0000760407067816 */ /* 0x000fe20000000004 */
[----:B------:R-:W-:Y:S01]  /*03c0*/  IMAD.U32 R4, RZ, RZ, UR5 ;  /* 0x00000005ff047e24 */ /* 0x000fe2000f8e00ff */
[----:B------:R-:W-:Y:S02]  /*03d0*/  SEL R0, RZ, 0x1, !P0 ;  /* 0x00000001ff007807 */ /* 0x000fe40004000000 */
[----:B------:R-:W-:Y:S02]  /*03e0*/  SEL R3, RZ, 0x1, !P2 ;  /* 0x00000001ff037807 */ /* 0x000fe40005000000 */
        /* <DEDUP_REMOVED lines=10> */
.L_x_9278:
        /* <DEDUP_REMOVED lines=122> */
.L_x_9281:
        /* <DEDUP_REMOVED lines=8> */
.L_x_9282:
        /* <DEDUP_REMOVED lines=8> */
.L_x_9283:
        /* <DEDUP_REMOVED lines=9> */
.L_x_9284:
[----:B------:R-:W-:Y:S05]  /*0dc0*/  BSYNC B1 ;  /* 0x0000000000017941 */ /* 0x000fea0003800000 */
.L_x_9280:
[----:B------:R-:W-:-:S13]  /*0dd0*/  ISETP.GE.AND P0, PT, R17, R12, PT ;  /* 0x0000000c1100720c */ /* 0x000fda0003f06270 */
[----:B0-----:R-:W0:Y:S01]  /*0de0*/  @!P0 LDC.64 R4, c[0x0][0x218] ;  /* 0x00008600ff048b82 */ /* 0x001e220000000a00 */
[C---:B-12---:R-:W-:Y:S02]  /*0df0*/  @!P0 VIADD R3, R17.reuse, UR4 ;  /* 0x0000000411038c36 */ /* 0x046fe40008000000 */
[----:B------:R-:W-:-:S03]  /*0e00*/  @!P0 VIADD R17, R17, 0x80 ;  /* 0x0000008011118836 */ /* 0x000fc60000000000 */
[----:B0-----:R-:W-:-:S05]  /*0e10*/  @!P0 IADD3 R2, P1, R3, R4, RZ ;  /* 0x0000000403028210 */ /* 0x001fca0007f3e0ff */
[----:B------:R-:W-:-:S05]  /*0e20*/  @!P0 IMAD.X R3, RZ, RZ, R5, P1 ;  /* 0x000000ffff038224 */ /* 0x000fca00008e0605 */
[----:B------:R2:W-:Y:S03]  /*0e30*/  @!P0 STG.E.U8 desc[UR8][R2.64], R15 ;  /* 0x0000000f02008986 */ /* 0x0005e6000c101108 */
.L_x_9285:
[----:B------:R-:W-:Y:S05]  /*0e40*/  BSYNC B0 ;  /* 0x0000000000007941 */ /* 0x000fea0003800000 */
.L_x_9279:
        /* <DEDUP_REMOVED lines=11> */
.L_x_9286:
        /* <DEDUP_REMOVED lines=16> */
.L_x_26209:


//--------------------- .text._ZN2at6native29vectorized_elementwise_kernelILi8ENS0_13AUnaryFunctorIbbbNS0_16BitwiseOrFunctorIbEEEESt5arrayIPcLm2EEEEviT0_T1_ --------------------------
	.section	.text._ZN2at6native29vectorized_elementwise_kernelILi8ENS0_13AUnaryFunctorIbbbNS0_16BitwiseOrFunctorIbEEEESt5arrayIPcLm2EEEEviT0_T1_,"ax",@progbits
	.align	128
        .global         _ZN2at6native29vectorized_elementwise_kernelILi8ENS0_13AUnaryFunctorIbbbNS0_16BitwiseOrFunctorIbEEEESt5arrayIPcLm2EEEEviT0_T1_
        .type           _ZN2at6native29vectorized_elementwise_kernelILi8ENS0_13AUnaryFunctorIbbbNS0_16BitwiseOrFunctorIbEEEESt5arrayIPcLm2EEEEviT0_T1_,@function
        .size           _ZN2at6native29vectorized_elementwise_kernelILi8ENS0_13AUnaryFunctorIbbbNS0_16BitwiseOrFunctorIbEEEESt5arrayIPcLm2EEEEviT0_T1_,(.L_x_26210 - _ZN2at6native29vectorized_elementwise_kernelILi8ENS0_13AUnaryFunctorIbbbNS0_16BitwiseOrFunctorIbEEEESt5arrayIPcLm2EEEEviT0_T1_)
        .other          _ZN2at6native29vectorized_elementwise_kernelILi8ENS0_13AUnaryFunctorIbbbNS0_16BitwiseOrFunctorIbEEEESt5arrayIPcLm2EEEEviT0_T1_,@"STO_CUDA_ENTRY STV_DEFAULT"
_ZN2at6native29vectorized_elementwise_kernelILi8ENS0_13AUnaryFunctorIbbbNS0_16BitwiseOrFunctorIbEEEESt5arrayIPcLm2EEEEviT0_T1_:
.text._ZN2at6native29vectorized_elementwise_kernelILi8ENS0_13AUnaryFunctorIbbbNS0_16BitwiseOrFunctorIbEEEESt5arrayIPcLm2EEEEviT0_T1_:
        /* <DEDUP_REMOVED lines=21> */
[----:B------:R-:W-:Y:S02]  /*0150*/  LOP3.LUT P0, RZ, R4, 0xff, RZ, 0xc0, !PT ;  /* 0x000000ff04ff7812 */ /* 0x000fe4000780c0ff */
[----:B------:R-:W-:Y:S02]  /*0160*/  LOP3.LUT P1, RZ, R3, 0xff, RZ, 0xc0, !PT ;  /* 0x000000ff03ff7812 */ /* 0x000fe4000782c0ff */
[C---:B------:R-:W-:Y:S02]  /*0170*/  LOP3.LUT P2, RZ, R5.reuse, 0xff, RZ, 0xc0, !PT ;  /* 0x000000ff05ff7812 */ /* 0x040fe4000784c0ff */
[----:B------:R-:W-:Y:S02]  /*0180*/  SEL R7, RZ, 0x1, !P1 ;  /* 0x00000001ff077807 */ /* 0x000fe40004800000 */
[----:B------:R-:W-:-:S02]  /*0190*/  PRMT R6, R5, 0x7632, R6 ;  /* 0x0000763205067816 */ /* 0x000fc40000000006 */
[----:B------:R-:W-:Y:S02]  /*01a0*/  SEL R3, RZ, 0x1, !P0 ;  /* 0x00000001ff037807 */ /* 0x000fe40004000000 */
[----:B------:R-:W-:Y:S02]  /*01b0*/  LOP3.LUT P1, RZ, R0, 0xff, R7, 0xc8, !PT ;  /* 0x000000ff00ff7812 */ /* 0x000fe4000782c807 */
[----:B------:R-:W-:Y:S02]  /*01c0*/  SEL R9, RZ, 0x1, !P2 ;  /* 0x00000001ff097807 */ /* 0x000fe40005000000 */
[----:B------:R-:W-:Y:S02]  /*01d0*/  PRMT R7, R4, 0x7732, RZ ;  /* 0x0000773204077816 */ /* 0x000fe400000000ff */
[----:B------:R-:W-:Y:S02]  /*01e0*/  LOP3.LUT P3, RZ, R6, 0xff, RZ, 0xc0, !PT ;  /* 0x000000ff06ff7812 */ /* 0x000fe4000786c0ff */
[----:B------:R-:W-:-:S02]  /*01f0*/  LOP3.LUT P2, RZ, R0, 0xff, R3, 0xc8, !PT ;  /* 0x000000ff00ff7812 */ /* 0x000fc4000784c803 */
[----:B------:R-:W-:Y:S01]  /*0200*/  LOP3.LUT R3, R4, 0xffff, RZ, 0xc0, !PT ;  /* 0x0000ffff04037812 */ /* 0x000fe200078ec0ff */
[----:B------:R-:W-:Y:S01]  /*0210*/  IMAD.MOV.U32 R4, RZ, RZ, R7 ;  /* 0x000000ffff047224 */ /* 0x000fe200078e0007 */
[C---:B------:R-:W-:Y:S02]  /*0220*/  LOP3.LUT R6, R5.reuse, 0xffff, RZ, 0xc0, !PT ;  /* 0x0000ffff05067812 */ /* 0x040fe400078ec0ff */
[----:B------:R-:W-:Y:S02]  /*0230*/  PRMT R8, R5, 0x7732, RZ ;  /* 0x0000773205087816 */ /* 0x000fe400000000ff */
[----:B------:R-:W-:Y:S02]  /*0240*/  SHF.R.U32.HI R3, RZ, 0x8, R3 ;  /* 0x00000008ff037819 */ /* 0x000fe40000011603 */
[----:B------:R-:W-:Y:S01]  /*0250*/  SHF.R.U32.HI R5, RZ, 0x8, R6 ;  /* 0x00000008ff057819 */ /* 0x000fe20000011606 */
[----:B------:R-:W-:Y:S01]  /*0260*/  IMAD.MOV.U32 R6, RZ, RZ, R8 ;  /* 0x000000ffff067224 */ /* 0x000fe200078e0008 */
[----:B------:R-:W-:-:S02]  /*0270*/  SHF.R.U32.HI R4, RZ, 0x8, R4 ;  /* 0x00000008ff047819 */ /* 0x000fc40000011604 */
        /* <DEDUP_REMOVED lines=12> */
[----:B------:R-:W-:Y:S01]  /*0340*/  ISETP.NE.AND P4, PT, R4, RZ, PT ;  /* 0x000000ff0400720c */ /* 0x000fe20003f85270 */
[----:B------:R-:W-:Y:S01]  /*0350*/  IMAD.U32 R4, RZ, RZ, UR5 ;  /* 0x00000005ff047e24 */ /* 0x000fe2000f8e00ff */
[----:B------:R-:W-:Y:S02]  /*0360*/  SEL R7, RZ, 0x1, !P5 ;  /* 0x00000001ff077807 */ /* 0x000fe40006800000 */
[----:B------:R-:W-:Y:S02]  /*0370*/  SEL R5, RZ, 0x1, !P6 ;  /* 0x00000001ff057807 */ /* 0x000fe40007000000 */
[----:B------:R-:W-:-:S02]  /*0380*/  LOP3.LUT P5, RZ, R0, 0xff, R3, 0xc8, !PT ;  /* 0x000000ff00ff7812 */ /* 0x000fc400078ac803 */
[----:B------:R-:W-:Y:S02]  /*0390*/  SEL R3, RZ, 0x1, !P4 ;  /* 0x00000001ff037807 */ /* 0x000fe40006000000 */
[----:B------:R-:W-:Y:S02]  /*03a0*/  SEL R11, RZ, 0x1, !P3 ;  /* 0x00000001ff0b7807 */ /* 0x000fe40005800000 */
[----:B------:R-:W-:Y:S02]  /*03b0*/  SEL R10, RZ, 0x1, !P2 ;  /* 0x00000001ff0a7807 */ /* 0x000fe40005000000 */
[C---:B------:R-:W-:Y:S01]  /*03c0*/  LOP3.LUT P2, RZ, R0.reuse, 0xff, R5, 0xc8, !PT ;  /* 0x000000ff00ff7812 */ /* 0x040fe2000784c805 */
[----:B------:R-:W-:Y:S01]  /*03d0*/  IMAD.U32 R5, RZ, RZ, UR6 ;  /* 0x00000006ff057e24 */ /* 0x000fe2000f8e00ff */
[C---:B------:R-:W-:Y:S02]  /*03e0*/  LOP3.LUT P4, RZ, R0.reuse, 0xff, R7, 0xc8, !PT ;  /* 0x000000ff00ff7812 */ /* 0x040fe4000788c807 */
[----:B------:R-:W-:Y:S01]  /*03f0*/  LOP3.LUT P6, RZ, R0, 0xff, R3, 0xc8, !PT ;  /* 0x000000ff00ff7812 */ /* 0x000fe200078cc803 */
[----:B------:R-:W-:Y:S01]  /*0400*/  IMAD.WIDE R4, R2, 0x8, R4 ;  /* 0x0000000802047825 */ /* 0x000fe200078e0204 */
[----:B------:R-:W-:-:S02]  /*0410*/  LOP3.LUT P0, RZ, R0, 0xff, R9, 0xc8, !PT ;  /* 0x000000ff00ff7812 */ /* 0x000fc4000780c809 */
[----:B------:R-:W-:Y:S02]  /*0420*/  LOP3.LUT P3, RZ, R0, 0xff, R11, 0xc8, !PT ;  /* 0x000000ff00ff7812 */ /* 0x000fe4000786c80b */
        /* <DEDUP_REMOVED lines=19> */
.L_x_9287:
        /* <DEDUP_REMOVED lines=122> */
.L_x_9290:
        /* <DEDUP_REMOVED lines=8> */
.L_x_9291:
        /* <DEDUP_REMOVED lines=8> */
.L_x_9292:
        /* <DEDUP_REMOVED lines=9> */
.L_x_9293:
[----:B------:R-:W-:Y:S05]  /*0e90*/  BSYNC B1 ;  /* 0x0000000000017941 */ /* 0x000fea0003800000 */
.L_x_9289:
[----:B------:R-:W-:-:S13]  /*0ea0*/  ISETP.GE.AND P0, PT, R17, R12, PT ;  /* 0x0000000c1100720c */ /* 0x000fda0003f06270 */
[----:B0-----:R-:W0:Y:S01]  /*0eb0*/  @!P0 LDC.64 R4, c[0x0][0x218] ;  /* 0x00008600ff048b82 */ /* 0x001e220000000a00 */
[C---:B-12---:R-:W-:Y:S02]  /*0ec0*/  @!P0 VIADD R3, R17.reuse, UR4 ;  /* 0x0000000411038c36 */ /* 0x046fe40008000000 */
[----:B------:R-:W-:-:S03]  /*0ed0*/  @!P0 VIADD R17, R17, 0x80 ;  /* 0x0000008011118836 */ /* 0x000fc60000000000 */
[----:B0-----:R-:W-:-:S05]  /*0ee0*/  @!P0 IADD3 R2, P1, R3, R4, RZ ;  /* 0x0000000403028210 */ /* 0x001fca0007f3e0ff */
[----:B------:R-:W-:-:S05]  /*0ef0*/  @!P0 IMAD.X R3, RZ, RZ, R5, P1 ;  /* 0x000000ffff038224 */ /* 0x000fca00008e0605 */
[----:B------:R2:W-:Y:S03]  /*0f00*/  @!P0 STG.E.U8 desc[UR8][R2.64], R15 ;  /* 0x0000000f02008986 */ /* 0x0005e6000c101108 */
.L_x_9294:
[----:B------:R-:W-:Y:S05]  /*0f10*/  BSYNC B0 ;  /* 0x0000000000007941 */ /* 0x000fea0003800000 */
.L_x_9288:
        /* <DEDUP_REMOVED lines=11> */
.L_x_9295:
        /* <DEDUP_REMOVED lines=11> */
.L_x_26210:


//--------------------- .text._ZN2at6native18elementwise_kernelILi128ELi4EZNS0_15gpu_kernel_implINS0_13BinaryFunctorIbbbNS0_16BitwiseOrFunctorIbEEEEEEvRNS_18TensorIteratorBaseERKT_EUliE_EEviT1_ --------------------------
	.section	.text._ZN2at6native18elementwise_kernelILi128ELi4EZNS0_15gpu_kernel_implINS0_13BinaryFunctorIbbbNS0_16BitwiseOrFunctorIbEEEEEEvRNS_18TensorIteratorBaseERKT_EUliE_EEviT1_,"ax",@progbits
	.align	128
        .global         _ZN2at6native18elementwise_kernelILi128ELi4EZNS0_15gpu_kernel_implINS0_13BinaryFunctorIbbbNS0_16BitwiseOrFunctorIbEEEEEEvRNS_18TensorIteratorBaseERKT_EUliE_EEviT1_
        .type           _ZN2at6native18elementwise_kernelILi128ELi4EZNS0_15gpu_kernel_implINS0_13BinaryFunctorIbbbNS0_16BitwiseOrFunctorIbEEEEEEvRNS_18TensorIteratorBaseERKT_EUliE_EEviT1_,@function
        .size           _ZN2at6native18elementwise_kernelILi128ELi4EZNS0_15gpu_kernel_implINS0_13BinaryFunctorIbbbNS0_16BitwiseOrFunctorIbEEEEEEvRNS_18TensorIteratorBaseERKT_EUliE_EEviT1_,(.L_x_26211 - _ZN2at6native18elementwise_kernelILi128ELi4EZNS0_15gpu_kernel_implINS0_13BinaryFunctorIbbbNS0_16BitwiseOrFunctorIbEEEEEEvRNS_18TensorIteratorBaseERKT_EUliE_EEviT1_)
        .other          _ZN2at6native18elementwise_kernelILi128ELi4EZNS0_15gpu_kernel_implINS0_13BinaryFunctorIbbbNS0_16BitwiseOrFunctorIbEEEEEEvRNS_18TensorIteratorBaseERKT_EUliE_EEviT1_,@"STO_CUDA_ENTRY STV_DEFAULT"
_ZN2at6native18elementwise_kernelILi128ELi4EZNS0_15gpu_kernel_implINS0_13BinaryFunctorIbbbNS0_16BitwiseOrFunctorIbEEEEEEvRNS_18TensorIteratorBaseERKT_EUliE_EEviT1_:
.text._ZN2at6native18elementwise_kernelILi128ELi4EZNS0_15gpu_kernel_implINS0_13BinaryFunctorIbbbNS0_16BitwiseOrFunctorIbEEEEEEvRNS_18TensorIteratorBaseERKT_EUliE_EEviT1_:
        /* <DEDUP_REMOVED lines=365> */
.L_x_9298:
        /* <DEDUP_REMOVED lines=22> */
.L_x_9302:
[----:B------:R-:W2:Y:S02]  /*1830*/  LDG.E.U8 R2, desc[UR36][R2.64] ;  /* 0x0000002402027981 */ /* 0x000ea4000c1e1100 */
[----:B--2---:R-:W-:-:S04]  /*1840*/  ISETP.NE.AND P0, PT, R2, RZ, PT ;  /* 0x000000ff0200720c */ /* 0x004fc80003f05270 */
[----:B------:R-:W-:Y:S01]  /*1850*/  P2R R19, PR, RZ, 0x1 ;  /* 0x00000001ff137803 */ /* 0x000fe20000000000 */
[----:B------:R-:W-:Y:S08]  /*1860*/  BRA `(.L_x_9304) ;  /* 0x0000000c00c47947 */ /* 0x000ff00003800000 */
.L_x_9301:
        /* <DEDUP_REMOVED lines=11> */
.L_x_9306:
[----:B------:R-:W2:Y:S02]  /*1920*/  LDG.E R2, desc[UR36][R2.64] ;  /* 0x0000002402027981 */ /* 0x000ea4000c1e1900 */
[----:B--2---:R-:W-:-:S04]  /*1930*/  ISETP.NE.AND P0, PT, R2, RZ, PT ;  /* 0x000000ff0200720c */ /* 0x004fc80003f05270 */
[----:B------:R-:W-:Y:S01]  /*1940*/  P2R R19, PR, RZ, 0x1 ;  /* 0x00000001ff137803 */ /* 0x000fe20000000000 */
[----:B------:R-:W-:Y:S08]  /*1950*/  BRA `(.L_x_9304) ;  /* 0x0000000c00887947 */ /* 0x000ff00003800000 */
.L_x_9305:
[----:B------:R-:W2:Y:S02]  /*1960*/  LDG.E.U16 R2, desc[UR36][R2.64] ;  /* 0x0000002402027981 */ /* 0x000ea4000c1e1500 */
[----:B--2---:R-:W-:-:S04]  /*1970*/  ISETP.NE.AND P0, PT, R2, RZ, PT ;  /* 0x000000ff0200720c */ /* 0x004fc80003f05270 */
[----:B------:R-:W-:Y:S01]  /*1980*/  P2R R19, PR, RZ, 0x1 ;  /* 0x00000001ff137803 */ /* 0x000fe20000000000 */
[----:B------:R-:W-:Y:S08]  /*1990*/  BRA `(.L_x_9304) ;  /* 0x0000000c00787947 */ /* 0x000ff00003800000 */
.L_x_9300:
        /* <DEDUP_REMOVED lines=10> */
.L_x_9308:
[----:B------:R-:W2:Y:S02]  /*1a40*/  LDG.E.U16 R0, desc[UR36][R2.64] ;  /* 0x0000002402007981 */ /* 0x000ea4000c1e1500 */
[----:B--2---:R-:W-:-:S05]  /*1a50*/  HADD2.F32 R0, -RZ, R0.H0_H0 ;  /* 0x20000000ff007230 */ /* 0x004fca0000004100 */
[----:B------:R-:W-:-:S04]  /*1a60*/  FSETP.NEU.FTZ.AND P0, PT, R0, RZ, PT ;  /* 0x000000ff0000720b */ /* 0x000fc80003f1d000 */
[----:B------:R-:W-:Y:S01]  /*1a70*/  P2R R19, PR, RZ, 0x1 ;  /* 0x00000001ff137803 */ /* 0x000fe20000000000 */
[----:B------:R-:W-:Y:S08]  /*1a80*/  BRA `(.L_x_9304) ;  /* 0x0000000c003c7947 */ /* 0x000ff00003800000 */
.L_x_9307:
        /* <DEDUP_REMOVED lines=12> */
.L_x_9310:
        /* <DEDUP_REMOVED lines=11> */
.L_x_9309:
[----:B------:R-:W2:Y:S02]  /*1c00*/  LDG.E.64 R2, desc[UR36][R2.64] ;  /* 0x0000002402027981 */ /* 0x000ea4000c1e1b00 */
[----:B--2---:R-:W-:-:S06]  /*1c10*/  DSETP.NEU.AND P0, PT, R2, RZ, PT ;  /* 0x000000ff0200722a */ /* 0x004fcc0003f0d000 */
[----:B------:R-:W-:Y:S01]  /*1c20*/  P2R R19, PR, RZ, 0x1 ;  /* 0x00000001ff137803 */ /* 0x000fe20000000000 */
[----:B------:R-:W-:Y:S07]  /*1c30*/  BRA `(.L_x_9304) ;  /* 0x0000000800d07947 */ /* 0x000fee0003800000 */
.L_x_9299:
        /* <DEDUP_REMOVED lines=12> */
.L_x_9313:
[----:B------:R-:W2:Y:S02]  /*1d00*/  LDG.E.128 R4, desc[UR36][R2.64] ;  /* 0x0000002402047981 */ /* 0x000ea4000c1e1d00 */
[----:B--2---:R-:W-:-:S06]  /*1d10*/  DSETP.NEU.AND P0, PT, R6, RZ, PT ;  /* 0x000000ff0600722a */ /* 0x004fcc0003f0d000 */
[----:B------:R-:W-:-:S06]  /*1d20*/  DSETP.NEU.OR P0, PT, R4, RZ, P0 ;  /* 0x000000ff0400722a */ /* 0x000fcc000070d400 */
[----:B------:R-:W-:Y:S01]  /*1d30*/  P2R R19, PR, RZ, 0x1 ;  /* 0x00000001ff137803 */ /* 0x000fe20000000000 */
[----:B------:R-:W-:Y:S07]  /*1d40*/  BRA `(.L_x_9304) ;  /* 0x00000008008c7947 */ /* 0x000fee0003800000 */
.L_x_9312:
        /* <DEDUP_REMOVED lines=28> */
.L_x_9315:
        /* <DEDUP_REMOVED lines=15> */
.L_x_9314:
[----:B------:R-:W2:Y:S02]  /*2000*/  LDG.E.U16 R0, desc[UR36][R2.64] ;  /* 0x0000002402007981 */ /* 0x000ea4000c1e1500 */
[----:B--2---:R-:W-:-:S05]  /*2010*/  IMAD.U32 R0, R0, 0x10000, RZ ;  /* 0x0001000000007824 */ /* 0x004fca00078e00ff */
[----:B------:R-:W-:-:S04]  /*2020*/  FSETP.NEU.FTZ.AND P0, PT, R0, RZ, PT ;  /* 0x000000ff0000720b */ /* 0x000fc80003f1d000 */
[----:B------:R-:W-:Y:S01]  /*2030*/  P2R R19, PR, RZ, 0x1 ;  /* 0x00000001ff137803 */ /* 0x000fe20000000000 */
[----:B------:R-:W-:Y:S08]  /*2040*/  BRA `(.L_x_9304) ;  /* 0x0000000400cc7947 */ /* 0x000ff00003800000 */
.L_x_9311:
        /* <DEDUP_REMOVED lines=12> */
.L_x_9318:
        /* <DEDUP_REMOVED lines=21> */
.L_x_9322:
[----:B------:R-:W-:Y:S05]  /*2260*/  BSYNC B1 ;  /* 0x0000000000017941 */ /* 0x000fea0003800000 */
.L_x_9321:
[----:B------:R-:W-:Y:S01]  /*2270*/  LEA R3, R0, 0x3b800000, 0x17 ;  /* 0x3b80000000037811 */ /* 0x000fe200078eb8ff */
[----:B------:R-:W-:-:S05]  /*2280*/  IMAD.SHL.U32 R0, R2, 0x100000, RZ ;  /* 0x0010000002007824 */ /* 0x000fca00078e00ff */
[----:B------:R-:W-:-:S07]  /*2290*/  LOP3.LUT R0, R3, R0, R4, 0xfe, !PT ;  /* 0x0000000003007212 */ /* 0x000fce00078efe04 */
.L_x_9320:
[----:B------:R-:W-:Y:S05]  /*22a0*/  BSYNC B0 ;  /* 0x0000000000007941 */ /* 0x000fea0003800000 */
.L_x_9319:
[----:B------:R-:W-:-:S04]  /*22b0*/  FSETP.NEU.FTZ.AND P0, PT, R0, RZ, PT ;  /* 0x000000ff0000720b */ /* 0x000fc80003f1d000 */
[----:B------:R-:W-:Y:S01]  /*22c0*/  P2R R19, PR, RZ, 0x1 ;  /* 0x00000001ff137803 */ /* 0x000fe20000000000 */
[----:B------:R-:W-:Y:S08]  /*22d0*/  BRA `(.L_x_9304) ;  /* 0x0000000400287947 */ /* 0x000ff00003800000 */
.L_x_9317:
        /* <DEDUP_REMOVED lines=21> */
.L_x_9326:
[----:B------:R-:W-:Y:S05]  /*2430*/  BSYNC B1 ;  /* 0x0000000000017941 */ /* 0x000fea0003800000 */
.L_x_9325:
[----:B------:R-:W-:Y:S01]  /*2440*/  LEA R3, R0, 0x37800000, 0x17 ;  /* 0x3780000000037811 */ /* 0x000fe200078eb8ff */
[----:B------:R-:W-:-:S05]  /*2450*/  IMAD.SHL.U32 R0, R2, 0x200000, RZ ;  /* 0x0020000002007824 */ /* 0x000fca00078e00ff */
[----:B------:R-:W-:-:S07]  /*2460*/  LOP3.LUT R0, R3, R0, R4, 0xfe, !PT ;  /* 0x0000000003007212 */ /* 0x000fce00078efe04 */
.L_x_9324:
[----:B------:R-:W-:Y:S05]  /*2470*/  BSYNC B0 ;  /* 0x0000000000007941 */ /* 0x000fea0003800000 */
.L_x_9323:
[----:B------:R-:W-:-:S04]  /*2480*/  FSETP.NEU.FTZ.AND P0, PT, R0, RZ, PT ;  /* 0x000000ff0000720b */ /* 0x000fc80003f1d000 */
[----:B------:R-:W-:Y:S01]  /*2490*/  P2R R19, PR, RZ, 0x1 ;  /* 0x00000001ff137803 */ /* 0x000fe20000000000 */
[----:B------:R-:W-:Y:S08]  /*24a0*/  BRA `(.L_x_9304) ;  /* 0x0000000000b47947 */ /* 0x000ff00003800000 */
.L_x_9316:
        /* <DEDUP_REMOVED lines=14> */
.L_x_9330:
[----:B------:R-:W-:Y:S05]  /*2590*/  BSYNC B0 ;  /* 0x0000000000007941 */ /* 0x000fea0003800000 */
.L_x_9329:
[----:B------:R-:W-:-:S04]  /*25a0*/  FSETP.NEU.FTZ.AND P0, PT, R0, RZ, PT ;  /* 0x000000ff0000720b */ /* 0x000fc80003f1d000 */
[----:B------:R-:W-:Y:S01]  /*25b0*/  P2R R19, PR, RZ, 0x1 ;  /* 0x00000001ff137803 */ /* 0x000fe20000000000 */
[----:B------:R-:W-:Y:S08]  /*25c0*/  BRA `(.L_x_9304) ;  /* 0x00000000006c7947 */ /* 0x000ff00003800000 */
.L_x_9303:
        /* <DEDUP_REMOVED lines=16> */
.L_x_9331:
[----:B------:R-:W-:-:S04]  /*26d0*/  PLOP3.LUT P0, PT, PT, PT, PT, 0x8, 0x0 ;  /* 0x000000000000781c */ /* 0x000fc80003f0e170 */
[----:B------:R-:W-:Y:S01]  /*26e0*/  P2R R19, PR, RZ, 0x1 ;  /* 0x00000001ff137803 */ /* 0x000fe20000000000 */
[----:B------:R-:W-:Y:S08]  /*26f0*/  BRA `(.L_x_9304) ;  /* 0x0000000000207947 */ /* 0x000ff00003800000 */
.L_x_9328:
[----:B------:R-:W2:Y:S02]  /*2700*/  LDG.E.64 R2, desc[UR36][R2.64] ;  /* 0x0000002402027981 */ /* 0x000ea4000c1e1b00 */
[----:B--2---:R-:W-:-:S04]  /*2710*/  ISETP.NE.U32.AND P0, PT, R2, RZ, PT ;  /* 0x000000ff0200720c */ /* 0x004fc80003f05070 */
[----:B------:R-:W-:-:S04]  /*2720*/  ISETP.NE.AND.EX P0, PT, R3, RZ, PT, P0 ;  /* 0x000000ff0300720c */ /* 0x000fc80003f05300 */
[----:B------:R-:W-:Y:S01]  /*2730*/  P2R R19, PR, RZ, 0x1 ;  /* 0x00000001ff137803 */ /* 0x000fe20000000000 */
[----:B------:R-:W-:Y:S08]  /*2740*/  BRA `(.L_x_9304) ;  /* 0x00000000000c7947 */ /* 0x000ff00003800000 */
.L_x_9327:
[----:B------:R-:W2:Y:S02]  /*2750*/  LDG.E R2, desc[UR36][R2.64] ;  /* 0x0000002402027981 */ /* 0x000ea4000c1e1900 */
[----:B--2---:R-:W-:-:S04]  /*2760*/  ISETP.NE.AND P0, PT, R2, RZ, PT ;  /* 0x000000ff0200720c */ /* 0x004fc80003f05270 */
[----:B------:R-:W-:-:S09]  /*2770*/  P2R R19, PR, RZ, 0x1 ;  /* 0x00000001ff137803 */ /* 0x000fd20000000000 */
.L_x_9304:
        /* <DEDUP_REMOVED lines=18> */
.L_x_9335:
[----:B------:R-:W2:Y:S02]  /*28a0*/  LDG.E.U8 R2, desc[UR36][R2.64] ;  /* 0x0000002402027981 */ /* 0x000ea4000c1e1100 */
[----:B--2---:R-:W-:Y:S01]  /*28b0*/  ISETP.NE.AND P0, PT, R2, RZ, PT ;  /* 0x000000ff0200720c */ /* 0x004fe20003f05270 */
[----:B------:R-:W-:-:S12]  /*28c0*/  BRA `(.L_x_9337) ;  /* 0x0000000c00747947 */ /* 0x000fd80003800000 */
.L_x_9334:
        /* <DEDUP_REMOVED lines=10> */
.L_x_9339:
[----:B------:R-:W2:Y:S02]  /*2970*/  LDG.E R2, desc[UR36][R2.64] ;  /* 0x0000002402027981 */ /* 0x000ea4000c1e1900 */
[----:B--2---:R-:W-:Y:S01]  /*2980*/  ISETP.NE.AND P0, PT, R2, RZ, PT ;  /* 0x000000ff0200720c */ /* 0x004fe20003f05270 */
[----:B------:R-:W-:-:S12]  /*2990*/  BRA `(.L_x_9337) ;  /* 0x0000000c00407947 */ /* 0x000fd80003800000 */
.L_x_9338:
[----:B------:R-:W2:Y:S02]  /*29a0*/  LDG.E.U16 R2, desc[UR36][R2.64] ;  /* 0x0000002402027981 */ /* 0x000ea4000c1e1500 */
[----:B--2---:R-:W-:Y:S01]  /*29b0*/  ISETP.NE.AND P0, PT, R2, RZ, PT ;  /* 0x000000ff0200720c */ /* 0x004fe20003f05270 */
[----:B------:R-:W-:-:S12]  /*29c0*/  BRA `(.L_x_9337) ;  /* 0x0000000c00347947 */ /* 0x000fd80003800000 */
.L_x_9333:
        /* <DEDUP_REMOVED lines=9> */
.L_x_9341:
[----:B------:R-:W2:Y:S02]  /*2a60*/  LDG.E.U16 R0, desc[UR36][R2.64] ;  /* 0x0000002402007981 */ /* 0x000ea4000c1e1500 */
[----:B--2---:R-:W-:-:S05]  /*2a70*/  HADD2.F32 R0, -RZ, R0.H0_H0 ;  /* 0x20000000ff007230 */ /* 0x004fca0000004100 */
[----:B------:R-:W-:Y:S01]  /*2a80*/  FSETP.NEU.FTZ.AND P0, PT, R0, RZ, PT ;  /* 0x000000ff0000720b */ /* 0x000fe20003f1d000 */
[----:B------:R-:W-:-:S12]  /*2a90*/  BRA `(.L_x_9337) ;  /* 0x0000000c00007947 */ /* 0x000fd80003800000 */
.L_x_9340:
        /* <DEDUP_REMOVED lines=11> */
.L_x_9343:
        /* <DEDUP_REMOVED lines=10> */
.L_x_9342:
[----:B------:R-:W2:Y:S02]  /*2bf0*/  LDG.E.64 R2, desc[UR36][R2.64] ;  /* 0x0000002402027981 */ /* 0x000ea4000c1e1b00 */
[----:B--2---:R-:W-:Y:S01]  /*2c00*/  DSETP.NEU.AND P0, PT, R2, RZ, PT ;  /* 0x000000ff0200722a */ /* 0x004fe20003f0d000 */
[----:B------:R-:W-:-:S13]  /*2c10*/  BRA `(.L_x_9337) ;  /* 0x0000000800a07947 */ /* 0x000fda0003800000 */
.L_x_9332:
        /* <DEDUP_REMOVED lines=11> */
.L_x_9346:
[----:B------:R-:W2:Y:S02]  /*2cd0*/  LDG.E.128 R4, desc[UR36][R2.64] ;  /* 0x0000002402047981 */ /* 0x000ea4000c1e1d00 */
[----:B--2---:R-:W-:-:S06]  /*2ce0*/  DSETP.NEU.AND P0, PT, R6, RZ, PT ;  /* 0x000000ff0600722a */ /* 0x004fcc0003f0d000 */
[----:B------:R-:W-:Y:S01]  /*2cf0*/  DSETP.NEU.OR P0, PT, R4, RZ, P0 ;  /* 0x000000ff0400722a */ /* 0x000fe2000070d400 */
[----:B------:R-:W-:-:S13]  /*2d00*/  BRA `(.L_x_9337) ;  /* 0x0000000800647947 */ /* 0x000fda0003800000 */
.L_x_9345:
        /* <DEDUP_REMOVED lines=27> */
.L_x_9348:
        /* <DEDUP_REMOVED lines=14> */
.L_x_9347:
[----:B------:R-:W2:Y:S02]  /*2fa0*/  LDG.E.U16 R0, desc[UR36][R2.64] ;  /* 0x0000002402007981 */ /* 0x000ea4000c1e1500 */
[----:B--2---:R-:W-:-:S05]  /*2fb0*/  IMAD.U32 R0, R0, 0x10000, RZ ;  /* 0x0001000000007824 */ /* 0x004fca00078e00ff */
[----:B------:R-:W-:Y:S01]  /*2fc0*/  FSETP.NEU.FTZ.AND P0, PT, R0, RZ, PT ;  /* 0x000000ff0000720b */ /* 0x000fe20003f1d000 */
[----:B------:R-:W-:-:S12]  /*2fd0*/  BRA `(.L_x_9337) ;  /* 0x0000000400b07947 */ /* 0x000fd80003800000 */
.L_x_9344:
        /* <DEDUP_REMOVED lines=11> */
.L_x_9351:
        /* <DEDUP_REMOVED lines=21> */
.L_x_9355:
[----:B------:R-:W-:Y:S05]  /*31e0*/  BSYNC B1 ;  /* 0x0000000000017941 */ /* 0x000fea0003800000 */
.L_x_9354:
[----:B------:R-:W-:Y:S01]  /*31f0*/  LEA R3, R0, 0x3b800000, 0x17 ;  /* 0x3b80000000037811 */ /* 0x000fe200078eb8ff */
[----:B------:R-:W-:-:S05]  /*3200*/  IMAD.SHL.U32 R0, R2, 0x100000, RZ ;  /* 0x0010000002007824 */ /* 0x000fca00078e00ff */
[----:B------:R-:W-:-:S07]  /*3210*/  LOP3.LUT R0, R3, R0, R4, 0xfe, !PT ;  /* 0x0000000003007212 */ /* 0x000fce00078efe04 */
.L_x_9353:
[----:B------:R-:W-:Y:S05]  /*3220*/  BSYNC B0 ;  /* 0x0000000000007941 */ /* 0x000fea0003800000 */
.L_x_9352:
[----:B------:R-:W-:Y:S01]  /*3230*/  FSETP.NEU.FTZ.AND P0, PT, R0, RZ, PT ;  /* 0x000000ff0000720b */ /* 0x000fe20003f1d000 */
[----:B------:R-:W-:-:S12]  /*3240*/  BRA `(.L_x_9337) ;  /* 0x0000000400147947 */ /* 0x000fd80003800000 */
.L_x_9350:
        /* <DEDUP_REMOVED lines=21> */
.L_x_9359:
[----:B------:R-:W-:Y:S05]  /*33a0*/  BSYNC B1 ;  /* 0x0000000000017941 */ /* 0x000fea0003800000 */
.L_x_9358:
[----:B------:R-:W-:Y:S01]  /*33b0*/  LEA R3, R0, 0x37800000, 0x17 ;  /* 0x3780000000037811 */ /* 0x000fe200078eb8ff */
[----:B------:R-:W-:-:S05]  /*33c0*/  IMAD.SHL.U32 R0, R2, 0x200000, RZ ;  /* 0x0020000002007824 */ /* 0x000fca00078e00ff */
[----:B------:R-:W-:-:S07]  /*33d0*/  LOP3.LUT R0, R3, R0, R4, 0xfe, !PT ;  /* 0x0000000003007212 */ /* 0x000fce00078efe04 */
.L_x_9357:
[----:B------:R-:W-:Y:S05]  /*33e0*/  BSYNC B0 ;  /* 0x0000000000007941 */ /* 0x000fea0003800000 */
.L_x_9356:
[----:B------:R-:W-:Y:S01]  /*33f0*/  FSETP.NEU.FTZ.AND P0, PT, R0, RZ, PT ;  /* 0x000000ff0000720b */ /* 0x000fe20003f1d000 */
[----:B------:R-:W-:-:S12]  /*3400*/  BRA `(.L_x_9337) ;  /* 0x0000000000a47947 */ /* 0x000fd80003800000 */
.L_x_9349:
        /* <DEDUP_REMOVED lines=14> */
.L_x_9363:
[----:B------:R-:W-:Y:S05]  /*34f0*/  BSYNC B0 ;  /* 0x0000000000007941 */ /* 0x000fea0003800000 */
.L_x_9362:
[----:B------:R-:W-:Y:S01]  /*3500*/  FSETP.NEU.FTZ.AND P0, PT, R0, RZ, PT ;  /* 0x000000ff0000720b */ /* 0x000fe20003f1d000 */
[----:B------:R-:W-:-:S12]  /*3510*/  BRA `(.L_x_9337) ;  /* 0x0000000000607947 */ /* 0x000fd80003800000 */
.L_x_9336:
        /* <DEDUP_REMOVED lines=16> */
.L_x_9364:
[----:B------:R-:W-:Y:S01]  /*3620*/  PLOP3.LUT P0, PT, PT, PT, PT, 0x8, 0x0 ;  /* 0x000000000000781c */ /* 0x000fe20003f0e170 */
[----:B------:R-:W-:-:S12]  /*3630*/  BRA `(.L_x_9337) ;  /* 0x0000000000187947 */ /* 0x000fd80003800000 */
.L_x_9361:
[----:B------:R-:W2:Y:S02]  /*3640*/  LDG.E.64 R2, desc[UR36][R2.64] ;  /* 0x0000002402027981 */ /* 0x000ea4000c1e1b00 */
[----:B--2---:R-:W-:-:S04]  /*3650*/  ISETP.NE.U32.AND P0, PT, R2, RZ, PT ;  /* 0x000000ff0200720c */ /* 0x004fc80003f05070 */
[----:B------:R-:W-:Y:S01]  /*3660*/  ISETP.NE.AND.EX P0, PT, R3, RZ, PT, P0 ;  /* 0x000000ff0300720c */ /* 0x000fe20003f05300 */
[----:B------:R-:W-:-:S12]  /*3670*/  BRA `(.L_x_9337) ;  /* 0x0000000000087947 */ /* 0x000fd80003800000 */
.L_x_9360:
[----:B------:R-:W2:Y:S02]  /*3680*/  LDG.E R2, desc[UR36][R2.64] ;  /* 0x0000002402027981 */ /* 0x000ea4000c1e1900 */
[----:B--2---:R-:W-:-:S13]  /*3690*/  ISETP.NE.AND P0, PT, R2, RZ, PT ;  /* 0x000000ff0200720c */ /* 0x004fda0003f05270 */
.L_x_9337:
        /* <DEDUP_REMOVED lines=17> */
.L_x_9368:
[----:B------:R1:W-:Y:S01]  /*37b0*/  STG.E.U8 desc[UR36][R16.64], R2 ;  /* 0x0000000210007986 */ /* 0x0003e2000c101124 */
[----:B------:R-:W-:Y:S05]  /*37c0*/  BRA `(.L_x_9370) ;  /* 0x0000000c00487947 */ /* 0x000fea0003800000 */
.L_x_9367:
        /* <DEDUP_REMOVED lines=9> */
.L_x_9372:
[----:B------:R3:W-:Y:S01]  /*3860*/  STG.E desc[UR36][R16.64], R2 ;  /* 0x0000000210007986 */ /* 0x0007e2000c101924 */
[----:B------:R-:W-:Y:S05]  /*3870*/  BRA `(.L_x_9370) ;  /* 0x0000000c001c7947 */ /* 0x000fea0003800000 */
.L_x_9371:
[----:B------:R2:W-:Y:S01]  /*3880*/  STG.E.U16 desc[UR36][R16.64], R2 ;  /* 0x0000000210007986 */ /* 0x0005e2000c101524 */
[----:B------:R-:W-:Y:S05]  /*3890*/  BRA `(.L_x_9370) ;  /* 0x0000000c00147947 */ /* 0x000fea0003800000 */
.L_x_9366:
        /* <DEDUP_REMOVED lines=9> */
.L_x_9374:
[----:B------:R-:W-:-:S04]  /*3930*/  I2FP.F32.U32 R0, R2 ;  /* 0x0000000200007245 */ /* 0x000fc80000201000 */
[----:B------:R-:W-:-:S05]  /*3940*/  F2FP.F16.F32.PACK_AB R0, RZ, R0 ;  /* 0x00000000ff00723e */ /* 0x000fca00000000ff */
[----:B------:R0:W-:Y:S01]  /*3950*/  STG.E.U16 desc[UR36][R16.64], R0 ;  /* 0x0000000010007986 */ /* 0x0001e2000c101524 */
[----:B------:R-:W-:Y:S05]  /*3960*/  BRA `(.L_x_9370) ;  /* 0x0000000800e07947 */ /* 0x000fea0003800000 */
.L_x_9373:
        /* <DEDUP_REMOVED lines=10> */
.L_x_9376:
[----:B------:R-:W-:-:S04]  /*3a10*/  I2FP.F32.U32 R2, R2 ;  /* 0x0000000200027245 */ /* 0x000fc80000201000 */
[----:B------:R-:W-:-:S04]  /*3a20*/  F2FP.F16.F32.PACK_AB R3, RZ, R2 ;  /* 0x00000002ff03723e */ /* 0x000fc800000000ff */
[----:B------:R-:W-:-:S05]  /*3a30*/  PRMT R3, R3, 0x5410, RZ ;  /* 0x0000541003037816 */ /* 0x000fca00000000ff */
[----:B------:R0:W-:Y:S01]  /*3a40*/  STG.E desc[UR36][R16.64], R3 ;  /* 0x0000000310007986 */ /* 0x0001e2000c101924 */
[----:B------:R-:W-:Y:S05]  /*3a50*/  BRA `(.L_x_9370) ;  /* 0x0000000800a47947 */ /* 0x000fea0003800000 */
.L_x_9375:
[----:B------:R-:W0:Y:S02]  /*3a60*/  I2F.F64.U32 R2, R2 ;  /* 0x0000000200027312 */ /* 0x000e240000201800 */
[----:B0-----:R0:W-:Y:S01]  /*3a70*/  STG.E.64 desc[UR36][R16.64], R2 ;  /* 0x0000000210007986 */ /* 0x0011e2000c101b24 */
[----:B------:R-:W-:Y:S05]  /*3a80*/  BRA `(.L_x_9370) ;  /* 0x0000000800987947 */ /* 0x000fea0003800000 */
.L_x_9365:
        /* <DEDUP_REMOVED lines=10> */
.L_x_9379:
[----:B------:R-:W0:Y:S01]  /*3b30*/  I2F.F64.U32 R4, R2 ;  /* 0x0000000200047312 */ /* 0x000e220000201800 */
[----:B------:R-:W-:-:S05]  /*3b40*/  CS2R R6, SRZ ;  /* 0x0000000000067805 */ /* 0x000fca000001ff00 */
[----:B0-----:R0:W-:Y:S01]  /*3b50*/  STG.E.128 desc[UR36][R16.64], R4 ;  /* 0x0000000410007986 */ /* 0x0011e2000c101d24 */
[----:B------:R-:W-:Y:S05]  /*3b60*/  BRA `(.L_x_9370) ;  /* 0x0000000800607947 */ /* 0x000fea0003800000 */
.L_x_9378:
        /* <DEDUP_REMOVED lines=21> */
.L_x_9383:
[----:B------:R-:W-:Y:S05]  /*3cc0*/  BSYNC B0 ;  /* 0x0000000000007941 */ /* 0x000fea0003800000 */
.L_x_9382:
[----:B------:R-:W-:-:S05]  /*3cd0*/  LOP3.LUT R3, R0, R3, RZ, 0xfc, !PT ;  /* 0x0000000300037212 */ /* 0x000fca00078efcff */
[----:B------:R0:W-:Y:S01]  /*3ce0*/  STG.E.U8 desc[UR36][R16.64], R3 ;  /* 0x0000000310007986 */ /* 0x0001e2000c101124 */
[----:B------:R-:W-:Y:S05]  /*3cf0*/  BRA `(.L_x_9370) ;  /* 0x0000000400fc7947 */ /* 0x000fea0003800000 */
.L_x_9381:
        /* <DEDUP_REMOVED lines=13> */
.L_x_9385:
[----:B------:R-:W-:Y:S01]  /*3dd0*/  IMAD.MOV.U32 R0, RZ, RZ, 0x7f ;  /* 0x0000007fff007424 */ /* 0x000fe200078e00ff */
[----:B------:R-:W-:-:S04]  /*3de0*/  ISETP.GT.U32.AND P0, PT, R2, 0x7f800000, PT ;  /* 0x7f8000000200780c */ /* 0x000fc80003f04070 */
[----:B------:R-:W-:-:S09]  /*3df0*/  SEL R0, R0, 0x7c, P0 ;  /* 0x0000007c00007807 */ /* 0x000fd20000000000 */
.L_x_9386:
[----:B------:R-:W-:Y:S05]  /*3e00*/  BSYNC B0 ;  /* 0x0000000000007941 */ /* 0x000fea0003800000 */
.L_x_9384:
[----:B------:R-:W-:-:S04]  /*3e10*/  LOP3.LUT R2, R3, 0x80000000, RZ, 0xc0, !PT ;  /* 0x8000000003027812 */ /* 0x000fc800078ec0ff */
[----:B------:R-:W-:-:S04]  /*3e20*/  SHF.R.U32.HI R3, RZ, 0x18, R2 ;  /* 0x00000018ff037819 */ /* 0x000fc80000011602 */
[----:B------:R-:W-:-:S05]  /*3e30*/  LOP3.LUT R3, R0, R3, RZ, 0xfc, !PT ;  /* 0x0000000300037212 */ /* 0x000fca00078efcff */
[----:B------:R0:W-:Y:S01]  /*3e40*/  STG.E.U8 desc[UR36][R16.64], R3 ;  /* 0x0000000310007986 */ /* 0x0001e2000c101124 */
[----:B------:R-:W-:Y:S05]  /*3e50*/  BRA `(.L_x_9370) ;  /* 0x0000000400a47947 */ /* 0x000fea0003800000 */
.L_x_9380:
[----:B------:R-:W-:-:S04]  /*3e60*/  I2FP.F32.U32 R0, R2 ;  /* 0x0000000200007245 */ /* 0x000fc80000201000 */
[----:B------:R-:W-:-:S05]  /*3e70*/  F2FP.BF16.F32.PACK_AB R0, RZ, R0 ;  /* 0x00000000ff00723e */ /* 0x000fca00000010ff */
[----:B------:R0:W-:Y:S01]  /*3e80*/  STG.E.U16 desc[UR36][R16.64], R0 ;  /* 0x0000000010007986 */ /* 0x0001e2000c101524 */
[----:B------:R-:W-:Y:S05]  /*3e90*/  BRA `(.L_x_9370) ;  /* 0x0000000400947947 */ /* 0x000fea0003800000 */
.L_x_9377:
        /* <DEDUP_REMOVED lines=10> */
.L_x_9389:
        /* <DEDUP_REMOVED lines=17> */
.L_x_9392:
[----:B------:R-:W-:-:S04]  /*4050*/  LOP3.LUT R2, R3, 0x80000000, RZ, 0xc0, !PT ;  /* 0x8000000003027812 */ /* 0x000fc800078ec0ff */
[----:B------:R-:W-:-:S04]  /*4060*/  SHF.R.U32.HI R3, RZ, 0x18, R2 ;  /* 0x00000018ff037819 */ /* 0x000fc80000011602 */
[----:B------:R-:W-:-:S04]  /*4070*/  LOP3.LUT R0, R0, R3, RZ, 0xfc, !PT ;  /* 0x0000000300007212 */ /* 0x000fc800078efcff */
[----:B------:R-:W-:-:S07]  /*4080*/  PRMT R8, R0, 0x7610, R8 ;  /* 0x0000761000087816 */ /* 0x000fce0000000008 */
.L_x_9391:
[----:B------:R-:W-:Y:S05]  /*4090*/  BSYNC B0 ;  /* 0x0000000000007941 */ /* 0x000fea0003800000 */
.L_x_9390:
[----:B------:R0:W-:Y:S01]  /*40a0*/  STG.E.U8 desc[UR36][R16.64], R8 ;  /* 0x0000000810007986 */ /* 0x0001e2000c101124 */
[----:B------:R-:W-:Y:S05]  /*40b0*/  BRA `(.L_x_9370) ;  /* 0x00000004000c7947 */ /* 0x000fea0003800000 */
.L_x_9388:
        /* <DEDUP_REMOVED lines=17> */
.L_x_9395:
[----:B------:R-:W-:-:S04]  /*41d0*/  LOP3.LUT R2, R3, 0x80000000, RZ, 0xc0, !PT ;  /* 0x8000000003027812 */ /* 0x000fc800078ec0ff */
[----:B------:R-:W-:-:S04]  /*41e0*/  SHF.R.U32.HI R3, RZ, 0x18, R2 ;  /* 0x00000018ff037819 */ /* 0x000fc80000011602 */
[----:B------:R-:W-:-:S04]  /*41f0*/  LOP3.LUT R0, R0, R3, RZ, 0xfc, !PT ;  /* 0x0000000300007212 */ /* 0x000fc800078efcff */
[----:B------:R-:W-:-:S07]  /*4200*/  PRMT R8, R0, 0x7610, R8 ;  /* 0x0000761000087816 */ /* 0x000fce0000000008 */
.L_x_9394:
[----:B------:R-:W-:Y:S05]  /*4210*/  BSYNC B0 ;  /* 0x0000000000007941 */ /* 0x000fea0003800000 */
.L_x_9393:
[----:B------:R0:W-:Y:S01]  /*4220*/  STG.E.U8 desc[UR36][R16.64], R8 ;  /* 0x0000000810007986 */ /* 0x0001e2000c101124 */
[----:B------:R-:W-:Y:S05]  /*4230*/  BRA `(.L_x_9370) ;  /* 0x0000000000ac7947 */ /* 0x000fea0003800000 */
.L_x_9387:
        /* <DEDUP_REMOVED lines=22> */
.L_x_9369:
        /* <DEDUP_REMOVED lines=16> */
.L_x_9398:
[----:B------:R-:W-:Y:S05]  /*44a0*/  BRA `(.L_x_9370) ;  /* 0x0000000000107947 */ /* 0x000fea0003800000 */
.L_x_9397:
[----:B------:R-:W-:-:S05]  /*44b0*/  IMAD.MOV.U32 R3, RZ, RZ, RZ ;  /* 0x000000ffff037224 */ /* 0x000fca00078e00ff */
[----:B------:R0:W-:Y:S01]  /*44c0*/  STG.E.64 desc[UR36][R16.64], R2 ;  /* 0x0000000210007986 */ /* 0x0001e2000c101b24 */
[----:B------:R-:W-:Y:S05]  /*44d0*/  BRA `(.L_x_9370) ;  /* 0x0000000000047947 */ /* 0x000fea0003800000 */
.L_x_9396:
[----:B------:R0:W-:Y:S02]  /*44e0*/  STG.E desc[UR36][R16.64], R2 ;  /* 0x0000000210007986 */ /* 0x0001e4000c101924 */
.L_x_9370:
[----:B------:R-:W-:-:S04]  /*44f0*/  IMAD R18, R18, 0x200, R23 ;  /* 0x0000020012127824 */ /* 0x000fc800078e0217 */
[----:B------:R-:W-:-:S07]  /*4500*/  VIADD R19, R18, 0x80 ;  /* 0x0000008012137836 */ /* 0x000fce0000000000 */
.L_x_9297:
[----:B------:R-:W-:Y:S05]  /*4510*/  BSYNC B6 ;  /* 0x0000000000067941 */ /* 0x000fea0003800000 */
.L_x_9296:
        /* <DEDUP_REMOVED lines=358> */
.L_x_9401:
        /* <DEDUP_REMOVED lines=22> */
.L_x_9405:
[----:B------:R-:W2:Y:S02]  /*5ce0*/  LDG.E.U8 R2, desc[UR36][R2.64] ;  /* 0x0000002402027981 */ /* 0x000ea4000c1e1100 */
[----:B--2---:R-:W-:-:S04]  /*5cf0*/  ISETP.NE.AND P0, PT, R2, RZ, PT ;  /* 0x000000ff0200720c */ /* 0x004fc80003f05270 */
[----:B------:R-:W-:Y:S01]  /*5d00*/  P2R R22, PR, RZ, 0x1 ;  /* 0x00000001ff167803 */ /* 0x000fe20000000000 */
[----:B------:R-:W-:Y:S08]  /*5d10*/  BRA `(.L_x_9407) ;  /* 0x0000000c00c47947 */ /* 0x000ff00003800000 */
.L_x_9404:
        /* <DEDUP_REMOVED lines=11> */
.L_x_9409:
[----:B------:R-:W2:Y:S02]  /*5dd0*/  LDG.E R2, desc[UR36][R2.64] ;  /* 0x0000002402027981 */ /* 0x000ea4000c1e1900 */
[----:B--2---:R-:W-:-:S04]  /*5de0*/  ISETP.NE.AND P0, PT, R2, RZ, PT ;  /* 0x000000ff0200720c */ /* 0x004fc80003f05270 */
[----:B------:R-:W-:Y:S01]  /*5df0*/  P2R R22, PR, RZ, 0x1 ;  /* 0x00000001ff167803 */ /* 0x000fe20000000000 */
[----:B------:R-:W-:Y:S08]  /*5e00*/  BRA `(.L_x_9407) ;  /* 0x0000000c00887947 */ /* 0x000ff00003800000 */
.L_x_9408:
[----:B------:R-:W2:Y:S02]  /*5e10*/  LDG.E.U16 R2, desc[UR36][R2.64] ;  /* 0x0000002402027981 */ /* 0x000ea4000c1e1500 */
[----:B--2---:R-:W-:-:S04]  /*5e20*/  ISETP.NE.AND P0, PT, R2, RZ, PT ;  /* 0x000000ff0200720c */ /* 0x004fc80003f05270 */
[----:B------:R-:W-:Y:S01]  /*5e30*/  P2R R22, PR, RZ, 0x1 ;  /* 0x00000001ff167803 */ /* 0x000fe20000000000 */
[----:B------:R-:W-:Y:S08]  /*5e40*/  BRA `(.L_x_9407) ;  /* 0x0000000c00787947 */ /* 0x000ff00003800000 */
.L_x_9403:
        /* <DEDUP_REMOVED lines=10> */
.L_x_9411:
[----:B------:R-:W2:Y:S02]  /*5ef0*/  LDG.E.U16 R0, desc[UR36][R2.64] ;  /* 0x0000002402007981 */ /* 0x000ea4000c1e1500 */
[----:B--2---:R-:W-:-:S05]  /*5f00*/  HADD2.F32 R0, -RZ, R0.H0_H0 ;  /* 0x20000000ff007230 */ /* 0x004fca0000004100 */
[----:B------:R-:W-:-:S04]  /*5f10*/  FSETP.NEU.FTZ.AND P0, PT, R0, RZ, PT ;  /* 0x000000ff0000720b */ /* 0x000fc80003f1d000 */
[----:B------:R-:W-:Y:S01]  /*5f20*/  P2R R22, PR, RZ, 0x1 ;  /* 0x00000001ff167803 */ /* 0x000fe20000000000 */
[----:B------:R-:W-:Y:S08]  /*5f30*/  BRA `(.L_x_9407) ;  /* 0x0000000c003c7947 */ /* 0x000ff00003800000 */
.L_x_9410:
        /* <DEDUP_REMOVED lines=12> */
.L_x_9413:
        /* <DEDUP_REMOVED lines=11> */
.L_x_9412:
[----:B------:R-:W2:Y:S02]  /*60b0*/  LDG.E.64 R2, desc[UR36][R2.64] ;  /* 0x0000002402027981 */ /* 0x000ea4000c1e1b00 */
[----:B--2---:R-:W-:-:S06]  /*60c0*/  DSETP.NEU.AND P0, PT, R2, RZ, PT ;  /* 0x000000ff0200722a */ /* 0x004fcc0003f0d000 */
[----:B------:R-:W-:Y:S01]  /*60d0*/  P2R R22, PR, RZ, 0x1 ;  /* 0x00000001ff167803 */ /* 0x000fe20000000000 */
[----:B------:R-:W-:Y:S07]  /*60e0*/  BRA `(.L_x_9407) ;  /* 0x0000000800d07947 */ /* 0x000fee0003800000 */
.L_x_9402:
        /* <DEDUP_REMOVED lines=12> */
.L_x_9416:
[----:B------:R-:W2:Y:S02]  /*61b0*/  LDG.E.128 R4, desc[UR36][R2.64] ;  /* 0x0000002402047981 */ /* 0x000ea4000c1e1d00 */
[----:B--2---:R-:W-:-:S06]  /*61c0*/  DSETP.NEU.AND P0, PT, R6, RZ, PT ;  /* 0x000000ff0600722a */ /* 0x004fcc0003f0d000 */
[----:B------:R-:W-:-:S06]  /*61d0*/  DSETP.NEU.OR P0, PT, R4, RZ, P0 ;  /* 0x000000ff0400722a */ /* 0x000fcc000070d400 */
[----:B------:R-:W-:Y:S01]  /*61e0*/  P2R R22, PR, RZ, 0x1 ;  /* 0x00000001ff167803 */ /* 0x000fe20000000000 */
[----:B------:R-:W-:Y:S07]  /*61f0*/  BRA `(.L_x_9407) ;  /* 0x00000008008c7947 */ /* 0x000fee0003800000 */
.L_x_9415:
        /* <DEDUP_REMOVED lines=28> */
.L_x_9418:
        /* <DEDUP_REMOVED lines=15> */
.L_x_9417:
[----:B------:R-:W2:Y:S02]  /*64b0*/  LDG.E.U16 R0, desc[UR36][R2.64] ;  /* 0x0000002402007981 */ /* 0x000ea4000c1e1500 */
[----:B--2---:R-:W-:-:S05]  /*64c0*/  IMAD.U32 R0, R0, 0x10000, RZ ;  /* 0x0001000000007824 */ /* 0x004fca00078e00ff */
[----:B------:R-:W-:-:S04]  /*64d0*/  FSETP.NEU.FTZ.AND P0, PT, R0, RZ, PT ;  /* 0x000000ff0000720b */ /* 0x000fc80003f1d000 */
[----:B------:R-:W-:Y:S01]  /*64e0*/  P2R R22, PR, RZ, 0x1 ;  /* 0x00000001ff167803 */ /* 0x000fe20000000000 */
[----:B------:R-:W-:Y:S08]  /*64f0*/  BRA `(.L_x_9407) ;  /* 0x0000000400cc7947 */ /* 0x000ff00003800000 */
.L_x_9414:
        /* <DEDUP_REMOVED lines=12> */
.L_x_9421:
        /* <DEDUP_REMOVED lines=21> */
.L_x_9425:
[----:B------:R-:W-:Y:S05]  /*6710*/  BSYNC B1 ;  /* 0x0000000000017941 */ /* 0x000fea0003800000 */
.L_x_9424:
[----:B------:R-:W-:Y:S01]  /*6720*/  LEA R3, R0, 0x3b800000, 0x17 ;  /* 0x3b80000000037811 */ /* 0x000fe200078eb8ff */
[----:B------:R-:W-:-:S05]  /*6730*/  IMAD.SHL.U32 R0, R2, 0x100000, RZ ;  /* 0x0010000002007824 */ /* 0x000fca00078e00ff */
[----:B------:R-:W-:-:S07]  /*6740*/  LOP3.LUT R0, R3, R0, R4, 0xfe, !PT ;  /* 0x0000000003007212 */ /* 0x000fce00078efe04 */
.L_x_9423:
[----:B------:R-:W-:Y:S05]  /*6750*/  BSYNC B0 ;  /* 0x0000000000007941 */ /* 0x000fea0003800000 */
.L_x_9422:
[----:B------:R-:W-:-:S04]  /*6760*/  FSETP.NEU.FTZ.AND P0, PT, R0, RZ, PT ;  /* 0x000000ff0000720b */ /* 0x000fc80003f1d000 */
[----:B------:R-:W-:Y:S01]  /*6770*/  P2R R22, PR, RZ, 0x1 ;  /* 0x00000001ff167803 */ /* 0x000fe20000000000 */
[----:B------:R-:W-:Y:S08]  /*6780*/  BRA `(.L_x_9407) ;  /* 0x0000000400287947 */ /* 0x000ff00003800000 */
.L_x_9420:
        /* <DEDUP_REMOVED lines=21> */
.L_x_9429:
[----:B------:R-:W-:Y:S05]  /*68e0*/  BSYNC B1 ;  /* 0x0000000000017941 */ /* 0x000fea0003800000 */
.L_x_9428:
[----:B------:R-:W-:Y:S01]  /*68f0*/  LEA R3, R0, 0x37800000, 0x17 ;  /* 0x3780000000037811 */ /* 0x000fe200078eb8ff */
[----:B------:R-:W-:-:S05]  /*6900*/  IMAD.SHL.U32 R0, R2, 0x200000, RZ ;  /* 0x0020000002007824 */ /* 0x000fca00078e00ff */
[----:B------:R-:W-:-:S07]  /*6910*/  LOP3.LUT R0, R3, R0, R4, 0xfe, !PT ;  /* 0x0000000003007212 */ /* 0x000fce00078efe04 */
.L_x_9427:
[----:B------:R-:W-:Y:S05]  /*6920*/  BSYNC B0 ;  /* 0x0000000000007941 */ /* 0x000fea0003800000 */
.L_x_9426:
[----:B------:R-:W-:-:S04]  /*6930*/  FSETP.NEU.FTZ.AND P0, PT, R0, RZ, PT ;  /* 0x000000ff0000720b */ /* 0x000fc80003f1d000 */
[----:B------:R-:W-:Y:S01]  /*6940*/  P2R R22, PR, RZ, 0x1 ;  /* 0x00000001ff167803 */ /* 0x000fe20000000000 */
[----:B------:R-:W-:Y:S08]  /*6950*/  BRA `(.L_x_9407) ;  /* 0x0000000000b47947 */ /* 0x000ff00003800000 */
.L_x_9419:
        /* <DEDUP_REMOVED lines=14> */
.L_x_9433:
[----:B------:R-:W-:Y:S05]  /*6a40*/  BSYNC B0 ;  /* 0x0000000000007941 */ /* 0x000fea0003800000 */
.L_x_9432:
[----:B------:R-:W-:-:S04]  /*6a50*/  FSETP.NEU.FTZ.AND P0, PT, R0, RZ, PT ;  /* 0x000000ff0000720b */ /* 0x000fc80003f1d000 */
[----:B------:R-:W-:Y:S01]  /*6a60*/  P2R R22, PR, RZ, 0x1 ;  /* 0x00000001ff167803 */ /* 0x000fe20000000000 */
[----:B------:R-:W-:Y:S08]  /*6a70*/  BRA `(.L_x_9407) ;  /* 0x00000000006c7947 */ /* 0x000ff00003800000 */
.L_x_9406:
        /* <DEDUP_REMOVED lines=16> */
.L_x_9434:
[----:B------:R-:W-:-:S04]  /*6b80*/  PLOP3.LUT P0, PT, PT, PT, PT, 0x8, 0x0 ;  /* 0x000000000000781c */ /* 0x000fc80003f0e170 */
[----:B------:R-:W-:Y:S01]  /*6b90*/  P2R R22, PR, RZ, 0x1 ;  /* 0x00000001ff167803 */ /* 0x000fe20000000000 */
[----:B------:R-:W-:Y:S08]  /*6ba0*/  BRA `(.L_x_9407) ;  /* 0x0000000000207947 */ /* 0x000ff00003800000 */
.L_x_9431:
[----:B------:R-:W2:Y:S02]  /*6bb0*/  LDG.E.64 R2, desc[UR36][R2.64] ;  /* 0x0000002402027981 */ /* 0x000ea4000c1e1b00 */
[----:B--2---:R-:W-:-:S04]  /*6bc0*/  ISETP.NE.U32.AND P0, PT, R2, RZ, PT ;  /* 0x000000ff0200720c */ /* 0x004fc80003f05070 */
[----:B------:R-:W-:-:S04]  /*6bd0*/  ISETP.NE.AND.EX P0, PT, R3, RZ, PT, P0 ;  /* 0x000000ff0300720c */ /* 0x000fc80003f05300 */
[----:B------:R-:W-:Y:S01]  /*6be0*/  P2R R22, PR, RZ, 0x1 ;  /* 0x00000001ff167803 */ /* 0x000fe20000000000 */
[----:B------:R-:W-:Y:S08]  /*6bf0*/  BRA `(.L_x_9407) ;  /* 0x00000000000c7947 */ /* 0x000ff00003800000 */
.L_x_9430:
[----:B------:R-:W2:Y:S02]  /*6c00*/  LDG.E R2, desc[UR36][R2.64] ;  /* 0x0000002402027981 */ /* 0x000ea4000c1e1900 */
[----:B--2---:R-:W-:-:S04]  /*6c10*/  ISETP.NE.AND P0, PT, R2, RZ, PT ;  /* 0x000000ff0200720c */ /* 0x004fc80003f05270 */
[----:B------:R-:W-:-:S09]  /*6c20*/  P2R R22, PR, RZ, 0x1 ;  /* 0x00000001ff167803 */ /* 0x000fd20000000000 */
.L_x_9407:
        /* <DEDUP_REMOVED lines=18> */
.L_x_9438:
[----:B------:R-:W2:Y:S02]  /*6d50*/  LDG.E.U8 R2, desc[UR36][R2.64] ;  /* 0x0000002402027981 */ /* 0x000ea4000c1e1100 */
[----:B--2---:R-:W-:Y:S01]  /*6d60*/  ISETP.NE.AND P0, PT, R2, RZ, PT ;  /* 0x000000ff0200720c */ /* 0x004fe20003f05270 */
[----:B------:R-:W-:-:S12]  /*6d70*/  BRA `(.L_x_9440) ;  /* 0x0000000c00747947 */ /* 0x000fd80003800000 */
.L_x_9437:
        /* <DEDUP_REMOVED lines=10> */
.L_x_9442:
[----:B------:R-:W2:Y:S02]  /*6e20*/  LDG.E R2, desc[UR36][R2.64] ;  /* 0x0000002402027981 */ /* 0x000ea4000c1e1900 */
[----:B--2---:R-:W-:Y:S01]  /*6e30*/  ISETP.NE.AND P0, PT, R2, RZ, PT ;  /* 0x000000ff0200720c */ /* 0x004fe20003f05270 */
[----:B------:R-:W-:-:S12]  /*6e40*/  BRA `(.L_x_9440) ;  /* 0x0000000c00407947 */ /* 0x000fd80003800000 */
.L_x_9441:
[----:B------:R-:W2:Y:S02]  /*6e50*/  LDG.E.U16 R2, desc[UR36][R2.64] ;  /* 0x0000002402027981 */ /* 0x000ea4000c1e1500 */
[----:B--2---:R-:W-:Y:S01]  /*6e60*/  ISETP.NE.AND P0, PT, R2, RZ, PT ;  /* 0x000000ff0200720c */ /* 0x004fe20003f05270 */
[----:B------:R-:W-:-:S12]  /*6e70*/  BRA `(.L_x_9440) ;  /* 0x0000000c00347947 */ /* 0x000fd80003800000 */
.L_x_9436:
        /* <DEDUP_REMOVED lines=9> */
.L_x_9444:
[----:B------:R-:W2:Y:S02]  /*6f10*/  LDG.E.U16 R0, desc[UR36][R2.64] ;  /* 0x0000002402007981 */ /* 0x000ea4000c1e1500 */
[----:B--2---:R-:W-:-:S05]  /*6f20*/  HADD2.F32 R0, -RZ, R0.H0_H0 ;  /* 0x20000000ff007230 */ /* 0x004fca0000004100 */
[----:B------:R-:W-:Y:S01]  /*6f30*/  FSETP.NEU.FTZ.AND P0, PT, R0, RZ, PT ;  /* 0x000000ff0000720b */ /* 0x000fe20003f1d000 */
[----:B------:R-:W-:-:S12]  /*6f40*/  BRA `(.L_x_9440) ;  /* 0x0000000c00007947 */ /* 0x000fd80003800000 */
.L_x_9443:
        /* <DEDUP_REMOVED lines=11> */
.L_x_9446:
        /* <DEDUP_REMOVED lines=10> */
.L_x_9445:
[----:B------:R-:W2:Y:S02]  /*70a0*/  LDG.E.64 R2, desc[UR36][R2.64] ;  /* 0x0000002402027981 */ /* 0x000ea4000c1e1b00 */
[----:B--2---:R-:W-:Y:S01]  /*70b0*/  DSETP.NEU.AND P0, PT, R2, RZ, PT ;  /* 0x000000ff0200722a */ /* 0x004fe20003f0d000 */
[----:B------:R-:W-:-:S13]  /*70c0*/  BRA `(.L_x_9440) ;  /* 0x0000000800a07947 */ /* 0x000fda0003800000 */
.L_x_9435:
        /* <DEDUP_REMOVED lines=11> */
.L_x_9449:
[----:B------:R-:W2:Y:S02]  /*7180*/  LDG.E.128 R4, desc[UR36][R2.64] ;  /* 0x0000002402047981 */ /* 0x000ea4000c1e1d00 */
[----:B--2---:R-:W-:-:S06]  /*7190*/  DSETP.NEU.AND P0, PT, R6, RZ, PT ;  /* 0x000000ff0600722a */ /* 0x004fcc0003f0d000 */
[----:B------:R-:W-:Y:S01]  /*71a0*/  DSETP.NEU.OR P0, PT, R4, RZ, P0 ;  /* 0x000000ff0400722a */ /* 0x000fe2000070d400 */
[----:B------:R-:W-:-:S13]  /*71b0*/  BRA `(.L_x_9440) ;  /* 0x0000000800647947 */ /* 0x000fda0003800000 */
.L_x_9448:
        /* <DEDUP_REMOVED lines=27> */
.L_x_9451:
        /* <DEDUP_REMOVED lines=14> */
.L_x_9450:
[----:B------:R-:W2:Y:S02]  /*7450*/  LDG.E.U16 R0, desc[UR36][R2.64] ;  /* 0x0000002402007981 */ /* 0x000ea4000c1e1500 */
[----:B--2---:R-:W-:-:S05]  /*7460*/  IMAD.U32 R0, R0, 0x10000, RZ ;  /* 0x0001000000007824 */ /* 0x004fca00078e00ff */
[----:B------:R-:W-:Y:S01]  /*7470*/  FSETP.NEU.FTZ.AND P0, PT, R0, RZ, PT ;  /* 0x000000ff0000720b */ /* 0x000fe20003f1d000 */
[----:B------:R-:W-:-:S12]  /*7480*/  BRA `(.L_x_9440) ;  /* 0x0000000400b07947 */ /* 0x000fd80003800000 */
.L_x_9447:
        /* <DEDUP_REMOVED lines=11> */
.L_x_9454:
        /* <DEDUP_REMOVED lines=21> */
.L_x_9458:
[----:B------:R-:W-:Y:S05]  /*7690*/  BSYNC B1 ;  /* 0x0000000000017941 */ /* 0x000fea0003800000 */
.L_x_9457:
[----:B------:R-:W-:Y:S01]  /*76a0*/  LEA R3, R0, 0x3b800000, 0x17 ;  /* 0x3b80000000037811 */ /* 0x000fe200078eb8ff */
[----:B------:R-:W-:-:S05]  /*76b0*/  IMAD.SHL.U32 R0, R2, 0x100000, RZ ;  /* 0x0010000002007824 */ /* 0x000fca00078e00ff */
[----:B------:R-:W-:-:S07]  /*76c0*/  LOP3.LUT R0, R3, R0, R4, 0xfe, !PT ;  /* 0x0000000003007212 */ /* 0x000fce00078efe04 */
.L_x_9456:
[----:B------:R-:W-:Y:S05]  /*76d0*/  BSYNC B0 ;  /* 0x0000000000007941 */ /* 0x000fea0003800000 */
.L_x_9455:
[----:B------:R-:W-:Y:S01]  /*76e0*/  FSETP.NEU.FTZ.AND P0, PT, R0, RZ, PT ;  /* 0x000000ff0000720b */ /* 0x000fe20003f1d000 */
[----:B------:R-:W-:-:S12]  /*76f0*/  BRA `(.L_x_9440) ;  /* 0x0000000400147947 */ /* 0x000fd80003800000 */
.L_x_9453:
        /* <DEDUP_REMOVED lines=21> */
.L_x_9462:
[----:B------:R-:W-:Y:S05]  /*7850*/  BSYNC B1 ;  /* 0x0000000000017941 */ /* 0x000fea0003800000 */
.L_x_9461:
[----:B------:R-:W-:Y:S01]  /*7860*/  LEA R3, R0, 0x37800000, 0x17 ;  /* 0x3780000000037811 */ /* 0x000fe200078eb8ff */
[----:B------:R-:W-:-:S05]  /*7870*/  IMAD.SHL.U32 R0, R2, 0x200000, RZ ;  /* 0x0020000002007824 */ /* 0x000fca00078e00ff */
[----:B------:R-:W-:-:S07]  /*7880*/  LOP3.LUT R0, R3, R0, R4, 0xfe, !PT ;  /* 0x0000000003007212 */ /* 0x000fce00078efe04 */
.L_x_9460:
[----:B------:R-:W-:Y:S05]  /*7890*/  BSYNC B0 ;  /* 0x0000000000007941 */ /* 0x000fea0003800000 */
.L_x_9459:
[----:B------:R-:W-:Y:S01]  /*78a0*/  FSETP.NEU.FTZ.AND P0, PT, R0, RZ, PT ;  /* 0x000000ff0000720b */ /* 0x000fe20003f1d000 */
[----:B------:R-:W-:-:S12]  /*78b0*/  BRA `(.L_x_9440) ;  /* 0x0000000000a47947 */ /* 0x000fd80003800000 */
.L_x_9452:
        /* <DEDUP_REMOVED lines=14> */
.L_x_9466:
[----:B------:R-:W-:Y:S05]  /*79a0*/  BSYNC B0 ;  /* 0x0000000000007941 */ /* 0x000fea0003800000 */
.L_x_9465:
[----:B------:R-:W-:Y:S01]  /*79b0*/  FSETP.NEU.FTZ.AND P0, PT, R0, RZ, PT ;  /* 0x000000ff0000720b */ /* 0x000fe20003f1d000 */
[----:B------:R-:W-:-:S12]  /*79c0*/  BRA `(.L_x_9440) ;  /* 0x0000000000607947 */ /* 0x000fd80003800000 */
.L_x_9439:
        /* <DEDUP_REMOVED lines=16> */
.L_x_9467:
[----:B------:R-:W-:Y:S01]  /*7ad0*/  PLOP3.LUT P0, PT, PT, PT, PT, 0x8, 0x0 ;  /* 0x000000000000781c */ /* 0x000fe20003f0e170 */
[----:B------:R-:W-:-:S12]  /*7ae0*/  BRA `(.L_x_9440) ;  /* 0x0000000000187947 */ /* 0x000fd80003800000 */
.L_x_9464:
[----:B------:R-:W2:Y:S02]  /*7af0*/  LDG.E.64 R2, desc[UR36][R2.64] ;  /* 0x0000002402027981 */ /* 0x000ea4000c1e1b00 */
[----:B--2---:R-:W-:-:S04]  /*7b00*/  ISETP.NE.U32.AND P0, PT, R2, RZ, PT ;  /* 0x000000ff0200720c */ /* 0x004fc80003f05070 */
[----:B------:R-:W-:Y:S01]  /*7b10*/  ISETP.NE.AND.EX P0, PT, R3, RZ, PT, P0 ;  /* 0x000000ff0300720c */ /* 0x000fe20003f05300 */
[----:B------:R-:W-:-:S12]  /*7b20*/  BRA `(.L_x_9440) ;  /* 0x0000000000087947 */ /* 0x000fd80003800000 */
.L_x_9463:
[----:B------:R-:W2:Y:S02]  /*7b30*/  LDG.E R2, desc[UR36][R2.64] ;  /* 0x0000002402027981 */ /* 0x000ea4000c1e1900 */
[----:B--2---:R-:W-:-:S13]  /*7b40*/  ISETP.NE.AND P0, PT, R2, RZ, PT ;  /* 0x000000ff0200720c */ /* 0x004fda0003f05270 */
.L_x_9440:
        /* <DEDUP_REMOVED lines=17> */
.L_x_9471:
[----:B------:R0:W-:Y:S01]  /*7c60*/  STG.E.U8 desc[UR36][R16.64], R2 ;  /* 0x0000000210007986 */ /* 0x0001e2000c101124 */
[----:B------:R-:W-:Y:S05]  /*7c70*/  BRA `(.L_x_9473) ;  /* 0x0000000c00487947 */ /* 0x000fea0003800000 */
.L_x_9470:
        /* <DEDUP_REMOVED lines=9> */
.L_x_9475:
[----:B------:R3:W-:Y:S01]  /*7d10*/  STG.E desc[UR36][R16.64], R2 ;  /* 0x0000000210007986 */ /* 0x0007e2000c101924 */
[----:B------:R-:W-:Y:S05]  /*7d20*/  BRA `(.L_x_9473) ;  /* 0x0000000c001c7947 */ /* 0x000fea0003800000 */
.L_x_9474:
[----:B------:R2:W-:Y:S01]  /*7d30*/  STG.E.U16 desc[UR36][R16.64], R2 ;  /* 0x0000000210007986 */ /* 0x0005e2000c101524 */
[----:B------:R-:W-:Y:S05]  /*7d40*/  BRA `(.L_x_9473) ;  /* 0x0000000c00147947 */ /* 0x000fea0003800000 */
.L_x_9469:
        /* <DEDUP_REMOVED lines=9> */
.L_x_9477:
[----:B------:R-:W-:-:S04]  /*7de0*/  I2FP.F32.U32 R0, R2 ;  /* 0x0000000200007245 */ /* 0x000fc80000201000 */
[----:B------:R-:W-:-:S05]  /*7df0*/  F2FP.F16.F32.PACK_AB R0, RZ, R0 ;  /* 0x00000000ff00723e */ /* 0x000fca00000000ff */
[----:B------:R0:W-:Y:S01]  /*7e00*/  STG.E.U16 desc[UR36][R16.64], R0 ;  /* 0x0000000010007986 */ /* 0x0001e2000c101524 */
[----:B------:R-:W-:Y:S05]  /*7e10*/  BRA `(.L_x_9473) ;  /* 0x0000000800e07947 */ /* 0x000fea0003800000 */
.L_x_9476:
        /* <DEDUP_REMOVED lines=10> */
.L_x_9479:
[----:B------:R-:W-:-:S04]  /*7ec0*/  I2FP.F32.U32 R2, R2 ;  /* 0x0000000200027245 */ /* 0x000fc80000201000 */
[----:B------:R-:W-:-:S04]  /*7ed0*/  F2FP.F16.F32.PACK_AB R3, RZ, R2 ;  /* 0x00000002ff03723e */ /* 0x000fc800000000ff */
[----:B------:R-:W-:-:S05]  /*7ee0*/  PRMT R3, R3, 0x5410, RZ ;  /* 0x0000541003037816 */ /* 0x000fca00000000ff */
[----:B------:R0:W-:Y:S01]  /*7ef0*/  STG.E desc[UR36][R16.64], R3 ;  /* 0x0000000310007986 */ /* 0x0001e2000c101924 */
[----:B------:R-:W-:Y:S05]  /*7f00*/  BRA `(.L_x_9473) ;  /* 0x0000000800a47947 */ /* 0x000fea0003800000 */
.L_x_9478:
[----:B------:R-:W0:Y:S02]  /*7f10*/  I2F.F64.U32 R2, R2 ;  /* 0x0000000200027312 */ /* 0x000e240000201800 */
[----:B0-----:R0:W-:Y:S01]  /*7f20*/  STG.E.64 desc[UR36][R16.64], R2 ;  /* 0x0000000210007986 */ /* 0x0011e2000c101b24 */
[----:B------:R-:W-:Y:S05]  /*7f30*/  BRA `(.L_x_9473) ;  /* 0x0000000800987947 */ /* 0x000fea0003800000 */
.L_x_9468:
        /* <DEDUP_REMOVED lines=10> */
.L_x_9482:
[----:B------:R-:W0:Y:S01]  /*7fe0*/  I2F.F64.U32 R4, R2 ;  /* 0x0000000200047312 */ /* 0x000e220000201800 */
[----:B------:R-:W-:-:S05]  /*7ff0*/  CS2R R6, SRZ ;  /* 0x0000000000067805 */ /* 0x000fca000001ff00 */
[----:B0-----:R0:W-:Y:S01]  /*8000*/  STG.E.128 desc[UR36][R16.64], R4 ;  /* 0x0000000410007986 */ /* 0x0011e2000c101d24 */
[----:B------:R-:W-:Y:S05]  /*8010*/  BRA `(.L_x_9473) ;  /* 0x0000000800607947 */ /* 0x000fea0003800000 */
.L_x_9481:
        /* <DEDUP_REMOVED lines=21> */
.L_x_9486:
[----:B------:R-:W-:Y:S05]  /*8170*/  BSYNC B0 ;  /* 0x0000000000007941 */ /* 0x000fea0003800000 */
.L_x_9485:
[----:B------:R-:W-:-:S05]  /*8180*/  LOP3.LUT R3, R0, R3, RZ, 0xfc, !PT ;  /* 0x0000000300037212 */ /* 0x000fca00078efcff */
[----:B------:R0:W-:Y:S01]  /*8190*/  STG.E.U8 desc[UR36][R16.64], R3 ;  /* 0x0000000310007986 */ /* 0x0001e2000c101124 */
[----:B------:R-:W-:Y:S05]  /*81a0*/  BRA `(.L_x_9473) ;  /* 0x0000000400fc7947 */ /* 0x000fea0003800000 */
.L_x_9484:
        /* <DEDUP_REMOVED lines=13> */
.L_x_9488:
[----:B------:R-:W-:Y:S01]  /*8280*/  IMAD.MOV.U32 R0, RZ, RZ, 0x7f ;  /* 0x0000007fff007424 */ /* 0x000fe200078e00ff */
[----:B------:R-:W-:-:S04]  /*8290*/  ISETP.GT.U32.AND P0, PT, R2, 0x7f800000, PT ;  /* 0x7f8000000200780c */ /* 0x000fc80003f04070 */
[----:B------:R-:W-:-:S09]  /*82a0*/  SEL R0, R0, 0x7c, P0 ;  /* 0x0000007c00007807 */ /* 0x000fd20000000000 */
.L_x_9489:
[----:B------:R-:W-:Y:S05]  /*82b0*/  BSYNC B0 ;  /* 0x0000000000007941 */ /* 0x000fea0003800000 */
.L_x_9487:
[----:B------:R-:W-:-:S04]  /*82c0*/  LOP3.LUT R2, R3, 0x80000000, RZ, 0xc0, !PT ;  /* 0x8000000003027812 */ /* 0x000fc800078ec0ff */
[----:B------:R-:W-:-:S04]  /*82d0*/  SHF.R.U32.HI R3, RZ, 0x18, R2 ;  /* 0x00000018ff037819 */ /* 0x000fc80000011602 */
[----:B------:R-:W-:-:S05]  /*82e0*/  LOP3.LUT R3, R0, R3, RZ, 0xfc, !PT ;  /* 0x0000000300037212 */ /* 0x000fca00078efcff */
[----:B------:R0:W-:Y:S01]  /*82f0*/  STG.E.U8 desc[UR36][R16.64], R3 ;  /* 0x0000000310007986 */ /* 0x0001e2000c101124 */
[----:B------:R-:W-:Y:S05]  /*8300*/  BRA `(.L_x_9473) ;  /* 0x0000000400a47947 */ /* 0x000fea0003800000 */
.L_x_9483:
[----:B------:R-:W-:-:S04]  /*8310*/  I2FP.F32.U32 R0, R2 ;  /* 0x0000000200007245 */ /* 0x000fc80000201000 */
[----:B------:R-:W-:-:S05]  /*8320*/  F2FP.BF16.F32.PACK_AB R0, RZ, R0 ;  /* 0x00000000ff00723e */ /* 0x000fca00000010ff */
[----:B------:R0:W-:Y:S01]  /*8330*/  STG.E.U16 desc[UR36][R16.64], R0 ;  /* 0x0000000010007986 */ /* 0x0001e2000c101524 */
[----:B------:R-:W-:Y:S05]  /*8340*/  BRA `(.L_x_9473) ;  /* 0x0000000400947947 */ /* 0x000fea0003800000 */
.L_x_9480:
        /* <DEDUP_REMOVED lines=10> */
.L_x_9492:
        /* <DEDUP_REMOVED lines=17> */
.L_x_9495:
[----:B------:R-:W-:-:S04]  /*8500*/  LOP3.LUT R2, R3, 0x80000000, RZ, 0xc0, !PT ;  /* 0x8000000003027812 */ /* 0x000fc800078ec0ff */
[----:B------:R-:W-:-:S04]  /*8510*/  SHF.R.U32.HI R3, RZ, 0x18, R2 ;  /* 0x00000018ff037819 */ /* 0x000fc80000011602 */
[----:B------:R-:W-:-:S04]  /*8520*/  LOP3.LUT R0, R0, R3, RZ, 0xfc, !PT ;  /* 0x0000000300007212 */ /* 0x000fc800078efcff */
[----:B------:R-:W-:-:S07]  /*8530*/  PRMT R8, R0, 0x7610, R8 ;  /* 0x0000761000087816 */ /* 0x000fce0000000008 */
.L_x_9494:
[----:B------:R-:W-:Y:S05]  /*8540*/  BSYNC B0 ;  /* 0x0000000000007941 */ /* 0x000fea0003800000 */
.L_x_9493:
[----:B------:R0:W-:Y:S01]  /*8550*/  STG.E.U8 desc[UR36][R16.64], R8 ;  /* 0x0000000810007986 */ /* 0x0001e2000c101124 */
[----:B------:R-:W-:Y:S05]  /*8560*/  BRA `(.L_x_9473) ;  /* 0x00000004000c7947 */ /* 0x000fea0003800000 */
.L_x_9491:
        /* <DEDUP_REMOVED lines=17> */
.L_x_9498:
[----:B------:R-:W-:-:S04]  /*8680*/  LOP3.LUT R2, R3, 0x80000000, RZ, 0xc0, !PT ;  /* 0x8000000003027812 */ /* 0x000fc800078ec0ff */
[----:B------:R-:W-:-:S04]  /*8690*/  SHF.R.U32.HI R3, RZ, 0x18, R2 ;  /* 0x00000018ff037819 */ /* 0x000fc80000011602 */
[----:B------:R-:W-:-:S04]  /*86a0*/  LOP3.LUT R0, R0, R3, RZ, 0xfc, !PT ;  /* 0x0000000300007212 */ /* 0x000fc800078efcff */
[----:B------:R-:W-:-:S07]  /*86b0*/  PRMT R8, R0, 0x7610, R8 ;  /* 0x0000761000087816 */ /* 0x000fce0000000008 */
.L_x_9497:
[----:B------:R-:W-:Y:S05]  /*86c0*/  BSYNC B0 ;  /* 0x0000000000007941 */ /* 0x000fea0003800000 */
.L_x_9496:
[----:B------:R0:W-:Y:S01]  /*86d0*/  STG.E.U8 desc[UR36][R16.64], R8 ;  /* 0x0000000810007986 */ /* 0x0001e2000c101124 */
[----:B------:R-:W-:Y:S05]  /*86e0*/  BRA `(.L_x_9473) ;  /* 0x0000000000ac7947 */ /* 0x000fea0003800000 */
.L_x_9490:
        /* <DEDUP_REMOVED lines=22> */
.L_x_9472:
        /* <DEDUP_REMOVED lines=16> */
.L_x_9501:
[----:B------:R-:W-:Y:S05]  /*8950*/  BRA `(.L_x_9473) ;  /* 0x0000000000107947 */ /* 0x000fea0003800000 */
.L_x_9500:
[----:B------:R-:W-:-:S05]  /*8960*/  IMAD.MOV.U32 R3, RZ, RZ, RZ ;  /* 0x000000ffff037224 */ /* 0x000fca00078e00ff */
[----:B------:R0:W-:Y:S01]  /*8970*/  STG.E.64 desc[UR36][R16.64], R2 ;  /* 0x0000000210007986 */ /* 0x0001e2000c101b24 */
[----:B------:R-:W-:Y:S05]  /*8980*/  BRA `(.L_x_9473) ;  /* 0x0000000000047947 */ /* 0x000fea0003800000 */
.L_x_9499:
[----:B------:R0:W-:Y:S02]  /*8990*/  STG.E desc[UR36][R16.64], R2 ;  /* 0x0000000210007986 */ /* 0x0001e4000c101924 */
.L_x_9473:
[----:B------:R-:W-:-:S07]  /*89a0*/  VIADD R19, R19, 0x80 ;  /* 0x0000008013137836 */ /* 0x000fce0000000000 */
.L_x_9400:
[----:B------:R-:W-:Y:S05]  /*89b0*/  BSYNC B6 ;  /* 0x0000000000067941 */ /* 0x000fea0003800000 */
.L_x_9399:
        /* <DEDUP_REMOVED lines=358> */
.L_x_9504:
        /* <DEDUP_REMOVED lines=22> */
.L_x_9508:
[----:B------:R-:W2:Y:S02]  /*a180*/  LDG.E.U8 R2, desc[UR36][R2.64] ;  /* 0x0000002402027981 */ /* 0x000ea4000c1e1100 */
[----:B--2---:R-:W-:-:S04]  /*a190*/  ISETP.NE.AND P0, PT, R2, RZ, PT ;  /* 0x000000ff0200720c */ /* 0x004fc80003f05270 */
[----:B------:R-:W-:Y:S01]  /*a1a0*/  P2R R22, PR, RZ, 0x1 ;  /* 0x00000001ff167803 */ /* 0x000fe20000000000 */
[----:B------:R-:W-:Y:S08]  /*a1b0*/  BRA `(.L_x_9510) ;  /* 0x0000000c00c47947 */ /* 0x000ff00003800000 */
.L_x_9507:
        /* <DEDUP_REMOVED lines=11> */
.L_x_9512:
[----:B------:R-:W2:Y:S02]  /*a270*/  LDG.E R2, desc[UR36][R2.64] ;  /* 0x0000002402027981 */ /* 0x000ea4000c1e1900 */
[----:B--2---:R-:W-:-:S04]  /*a280*/  ISETP.NE.AND P0, PT, R2, RZ, PT ;  /* 0x000000ff0200720c */ /* 0x004fc80003f05270 */
[----:B------:R-:W-:Y:S01]  /*a290*/  P2R R22, PR, RZ, 0x1 ;  /* 0x00000001ff167803 */ /* 0x000fe20000000000 */
[----:B------:R-:W-:Y:S08]  /*a2a0*/  BRA `(.L_x_9510) ;  /* 0x0000000c00887947 */ /* 0x000ff00003800000 */
.L_x_9511:
[----:B------:R-:W2:Y:S02]  /*a2b0*/  LDG.E.U16 R2, desc[UR36][R2.64] ;  /* 0x0000002402027981 */ /* 0x000ea4000c1e1500 */
[----:B--2---:R-:W-:-:S04]  /*a2c0*/  ISETP.NE.AND P0, PT, R2, RZ, PT ;  /* 0x000000ff0200720c */ /* 0x004fc80003f05270 */
[----:B------:R-:W-:Y:S01]  /*a2d0*/  P2R R22, PR, RZ, 0x1 ;  /* 0x00000001ff167803 */ /* 0x000fe20000000000 */
[----:B------:R-:W-:Y:S08]  /*a2e0*/  BRA `(.L_x_9510) ;  /* 0x0000000c00787947 */ /* 0x000ff00003800000 */
.L_x_9506:
        /* <DEDUP_REMOVED lines=10> */
.L_x_9514:
[----:B------:R-:W2:Y:S02]  /*a390*/  LDG.E.U16 R0, desc[UR36][R2.64] ;  /* 0x0000002402007981 */ /* 0x000ea4000c1e1500 */
[----:B--2---:R-:W-:-:S05]  /*a3a0*/  HADD2.F32 R0, -RZ, R0.H0_H0 ;  /* 0x20000000ff007230 */ /* 0x004fca0000004100 */
[----:B------:R-:W-:-:S04]  /*a3b0*/  FSETP.NEU.FTZ.AND P0, PT, R0, RZ, PT ;  /* 0x000000ff0000720b */ /* 0x000fc80003f1d000 */
[----:B------:R-:W-:Y:S01]  /*a3c0*/  P2R R22, PR, RZ, 0x1 ;  /* 0x00000001ff167803 */ /* 0x000fe20000000000 */
[----:B------:R-:W-:Y:S08]  /*a3d0*/  BRA `(.L_x_9510) ;  /* 0x0000000c003c7947 */ /* 0x000ff00003800000 */
.L_x_9513:
        /* <DEDUP_REMOVED lines=12> */
.L_x_9516:
        /* <DEDUP_REMOVED lines=11> */
.L_x_9515:
[----:B------:R-:W2:Y:S02]  /*a550*/  LDG.E.64 R2, desc[UR36][R2.64] ;  /* 0x0000002402027981 */ /* 0x000ea4000c1e1b00 */
[----:B--2---:R-:W-:-:S06]  /*a560*/  DSETP.NEU.AND P0, PT, R2, RZ, PT ;  /* 0x000000ff0200722a */ /* 0x004fcc0003f0d000 */
[----:B------:R-:W-:Y:S01]  /*a570*/  P2R R22, PR, RZ, 0x1 ;  /* 0x00000001ff167803 */ /* 0x000fe20000000000 */
[----:B------:R-:W-:Y:S07]  /*a580*/  BRA `(.L_x_9510) ;  /* 0x0000000800d07947 */ /* 0x000fee0003800000 */
.L_x_9505:
        /* <DEDUP_REMOVED lines=12> */
.L_x_9519:
[----:B------:R-:W2:Y:S02]  /*a650*/  LDG.E.128 R4, desc[UR36][R2.64] ;  /* 0x0000002402047981 */ /* 0x000ea4000c1e1d00 */
[----:B--2---:R-:W-:-:S06]  /*a660*/  DSETP.NEU.AND P0, PT, R6, RZ, PT ;  /* 0x000000ff0600722a */ /* 0x004fcc0003f0d000 */
[----:B------:R-:W-:-:S06]  /*a670*/  DSETP.NEU.OR P0, PT, R4, RZ, P0 ;  /* 0x000000ff0400722a */ /* 0x000fcc000070d400 */
[----:B------:R-:W-:Y:S01]  /*a680*/  P2R R22, PR, RZ, 0x1 ;  /* 0x00000001ff167803 */ /* 0x000fe20000000000 */
[----:B------:R-:W-:Y:S07]  /*a690*/  BRA `(.L_x_9510) ;  /* 0x00000008008c7947 */ /* 0x000fee0003800000 */
.L_x_9518:
        /* <DEDUP_REMOVED lines=28> */
.L_x_9521:
        /* <DEDUP_REMOVED lines=15> */
.L_x_9520:
[----:B------:R-:W2:Y:S02]  /*a950*/  LDG.E.U16 R0, desc[UR36][R2.64] ;  /* 0x0000002402007981 */ /* 0x000ea4000c1e1500 */
[----:B--2---:R-:W-:-:S05]  /*a960*/  IMAD.U32 R0, R0, 0x10000, RZ ;  /* 0x0001000000007824 */ /* 0x004fca00078e00ff */
[----:B------:R-:W-:-:S04]  /*a970*/  FSETP.NEU.FTZ.AND P0, PT, R0, RZ, PT ;  /* 0x000000ff0000720b */ /* 0x000fc80003f1d000 */
[----:B------:R-:W-:Y:S01]  /*a980*/  P2R R22, PR, RZ, 0x1 ;  /* 0x00000001ff167803 */ /* 0x000fe20000000000 */
[----:B------:R-:W-:Y:S08]  /*a990*/  BRA `(.L_x_9510) ;  /* 0x0000000400cc7947 */ /* 0x000ff00003800000 */
.L_x_9517:
        /* <DEDUP_REMOVED lines=12> */
.L_x_9524:
        /* <DEDUP_REMOVED lines=21> */
.L_x_9528:
[----:B------:R-:W-:Y:S05]  /*abb0*/  BSYNC B1 ;  /* 0x0000000000017941 */ /* 0x000fea0003800000 */
.L_x_9527:
[----:B------:R-:W-:Y:S01]  /*abc0*/  LEA R3, R0, 0x3b800000, 0x17 ;  /* 0x3b80000000037811 */ /* 0x000fe200078eb8ff */
[----:B------:R-:W-:-:S05]  /*abd0*/  IMAD.SHL.U32 R0, R2, 0x100000, RZ ;  /* 0x0010000002007824 */ /* 0x000fca00078e00ff */
[----:B------:R-:W-:-:S07]  /*abe0*/  LOP3.LUT R0, R3, R0, R4, 0xfe, !PT ;  /* 0x0000000003007212 */ /* 0x000fce00078efe04 */
.L_x_9526:
[----:B------:R-:W-:Y:S05]  /*abf0*/  BSYNC B0 ;  /* 0x0000000000007941 */ /* 0x000fea0003800000 */
.L_x_9525:
[----:B------:R-:W-:-:S04]  /*ac00*/  FSETP.NEU.FTZ.AND P0, PT, R0, RZ, PT ;  /* 0x000000ff0000720b */ /* 0x000fc80003f1d000 */
[----:B------:R-:W-:Y:S01]  /*ac10*/  P2R R22, PR, RZ, 0x1 ;  /* 0x00000001ff167803 */ /* 0x000fe20000000000 */
[----:B------:R-:W-:Y:S08]  /*ac20*/  BRA `(.L_x_9510) ;  /* 0x0000000400287947 */ /* 0x000ff00003800000 */
.L_x_9523:
        /* <DEDUP_REMOVED lines=21> */
.L_x_9532:
[----:B------:R-:W-:Y:S05]  /*ad80*/  BSYNC B1 ;  /* 0x0000000000017941 */ /* 0x000fea0003800000 */
.L_x_9531:
[----:B------:R-:W-:Y:S01]  /*ad90*/  LEA R3, R0, 0x37800000, 0x17 ;  /* 0x3780000000037811 */ /* 0x000fe200078eb8ff */
[----:B------:R-:W-:-:S05]  /*ada0*/  IMAD.SHL.U32 R0, R2, 0x200000, RZ ;  /* 0x0020000002007824 */ /* 0x000fca00078e00ff */
[----:B------:R-:W-:-:S07]  /*adb0*/  LOP3.LUT R0, R3, R0, R4, 0xfe, !PT ;  /* 0x0000000003007212 */ /* 0x000fce00078efe04 */
.L_x_9530:
[----:B------:R-:W-:Y:S05]  /*adc0*/  BSYNC B0 ;  /* 0x0000000000007941 */ /* 0x000fea0003800000 */
.L_x_9529:
[----:B------:R-:W-:-:S04]  /*add0*/  FSETP.NEU.FTZ.AND P0, PT, R0, RZ, PT ;  /* 0x000000ff0000720b */ /* 0x000fc80003f1d000 */
[----:B------:R-:W-:Y:S01]  /*ade0*/  P2R R22, PR, RZ, 0x1 ;  /* 0x00000001ff167803 */ /* 0x000fe20000000000 */
[----:B------:R-:W-:Y:S08]  /*adf0*/  BRA `(.L_x_9510) ;  /* 0x0000000000b47947 */ /* 0x000ff00003800000 */
.L_x_9522:
        /* <DEDUP_REMOVED lines=14> */
.L_x_9536:
[----:B------:R-:W-:Y:S05]  /*aee0*/  BSYNC B0 ;  /* 0x0000000000007941 */ /* 0x000fea0003800000 */
.L_x_9535:
[----:B------:R-:W-:-:S04]  /*aef0*/  FSETP.NEU.FTZ.AND P0, PT, R0, RZ, PT ;  /* 0x000000ff0000720b */ /* 0x000fc80003f1d000 */
[----:B------:R-:W-:Y:S01]  /*af00*/  P2R R22, PR, RZ, 0x1 ;  /* 0x00000001ff167803 */ /* 0x000fe20000000000 */
[----:B------:R-:W-:Y:S08]  /*af10*/  BRA `(.L_x_9510) ;  /* 0x00000000006c7947 */ /* 0x000ff00003800000 */
.L_x_9509:
        /* <DEDUP_REMOVED lines=16> */
.L_x_9537:
[----:B------:R-:W-:-:S04]  /*b020*/  PLOP3.LUT P0, PT, PT, PT, PT, 0x8, 0x0 ;  /* 0x000000000000781c */ /* 0x000fc80003f0e170 */
[----:B------:R-:W-:Y:S01]  /*b030*/  P2R R22, PR, RZ, 0x1 ;  /* 0x00000001ff167803 */ /* 0x000fe20000000000 */
[----:B------:R-:W-:Y:S08]  /*b040*/  BRA `(.L_x_9510) ;  /* 0x0000000000207947 */ /* 0x000ff00003800000 */
.L_x_9534:
[----:B------:R-:W2:Y:S02]  /*b050*/  LDG.E.64 R2, desc[UR36][R2.64] ;  /* 0x0000002402027981 */ /* 0x000ea4000c1e1b00 */
[----:B--2---:R-:W-:-:S04]  /*b060*/  ISETP.NE.U32.AND P0, PT, R2, RZ, PT ;  /* 0x000000ff0200720c */ /* 0x004fc80003f05070 */
[----:B------:R-:W-:-:S04]  /*b070*/  ISETP.NE.AND.EX P0, PT, R3, RZ, PT, P0 ;  /* 0x000000ff0300720c */ /* 0x000fc80003f05300 */
[----:B------:R-:W-:Y:S01]  /*b080*/  P2R R22, PR, RZ, 0x1 ;  /* 0x00000001ff167803 */ /* 0x000fe20000000000 */
[----:B------:R-:W-:Y:S08]  /*b090*/  BRA `(.L_x_9510) ;  /* 0x00000000000c7947 */ /* 0x000ff00003800000 */
.L_x_9533:
[----:B------:R-:W2:Y:S02]  /*b0a0*/  LDG.E R2, desc[UR36][R2.64] ;  /* 0x0000002402027981 */ /* 0x000ea4000c1e1900 */
[----:B--2---:R-:W-:-:S04]  /*b0b0*/  ISETP.NE.AND P0, PT, R2, RZ, PT ;  /* 0x000000ff0200720c */ /* 0x004fc80003f05270 */
[----:B------:R-:W-:-:S09]  /*b0c0*/  P2R R22, PR, RZ, 0x1 ;  /* 0x00000001ff167803 */ /* 0x000fd20000000000 */
.L_x_9510:
        /* <DEDUP_REMOVED lines=18> */
.L_x_9541:
[----:B------:R-:W2:Y:S02]  /*b1f0*/  LDG.E.U8 R2, desc[UR36][R2.64] ;  /* 0x0000002402027981 */ /* 0x000ea4000c1e1100 */
[----:B--2---:R-:W-:Y:S01]  /*b200*/  ISETP.NE.AND P0, PT, R2, RZ, PT ;  /* 0x000000ff0200720c */ /* 0x004fe20003f05270 */
[----:B------:R-:W-:-:S12]  /*b210*/  BRA `(.L_x_9543) ;  /* 0x0000000c00747947 */ /* 0x000fd80003800000 */
.L_x_9540:
        /* <DEDUP_REMOVED lines=10> */
.L_x_9545:
[----:B------:R-:W2:Y:S02]  /*b2c0*/  LDG.E R2, desc[UR36][R2.64] ;  /* 0x0000002402027981 */ /* 0x000ea4000c1e1900 */
[----:B--2---:R-:W-:Y:S01]  /*b2d0*/  ISETP.NE.AND P0, PT, R2, RZ, PT ;  /* 0x000000ff0200720c */ /* 0x004fe20003f05270 */
[----:B------:R-:W-:-:S12]  /*b2e0*/  BRA `(.L_x_9543) ;  /* 0x0000000c00407947 */ /* 0x000fd80003800000 */
.L_x_9544:
[----:B------:R-:W2:Y:S02]  /*b2f0*/  LDG.E.U16 R2, desc[UR36][R2.64] ;  /* 0x0000002402027981 */ /* 0x000ea4000c1e1500 */
[----:B--2---:R-:W-:Y:S01]  /*b300*/  ISETP.NE.AND P0, PT, R2, RZ, PT ;  /* 0x000000ff0200720c */ /* 0x004fe20003f05270 */
[----:B------:R-:W-:-:S12]  /*b310*/  BRA `(.L_x_9543) ;  /* 0x0000000c00347947 */ /* 0x000fd80003800000 */
.L_x_9539:
        /* <DEDUP_REMOVED lines=9> */
.L_x_9547:
[----:B------:R-:W2:Y:S02]  /*b3b0*/  LDG.E.U16 R0, desc[UR36][R2.64] ;  /* 0x0000002402007981 */ /* 0x000ea4000c1e1500 */
[----:B--2---:R-:W-:-:S05]  /*b3c0*/  HADD2.F32 R0, -RZ, R0.H0_H0 ;  /* 0x20000000ff007230 */ /* 0x004fca0000004100 */
[----:B------:R-:W-:Y:S01]  /*b3d0*/  FSETP.NEU.FTZ.AND P0, PT, R0, RZ, PT ;  /* 0x000000ff0000720b */ /* 0x000fe20003f1d000 */
[----:B------:R-:W-:-:S12]  /*b3e0*/  BRA `(.L_x_9543) ;  /* 0x0000000c00007947 */ /* 0x000fd80003800000 */
.L_x_9546:
        /* <DEDUP_REMOVED lines=11> */
.L_x_9549:
        /* <DEDUP_REMOVED lines=10> */
.L_x_9548:
[----:B------:R-:W2:Y:S02]  /*b540*/  LDG.E.64 R2, desc[UR36][R2.64] ;  /* 0x0000002402027981 */ /* 0x000ea4000c1e1b00 */
[----:B--2---:R-:W-:Y:S01]  /*b550*/  DSETP.NEU.AND P0, PT, R2, RZ, PT ;  /* 0x000000ff0200722a */ /* 0x004fe20003f0d000 */
[----:B------:R-:W-:-:S13]  /*b560*/  BRA `(.L_x_9543) ;  /* 0x0000000800a07947 */ /* 0x000fda0003800000 */
.L_x_9538:
        /* <DEDUP_REMOVED lines=11> */
.L_x_9552:
[----:B------:R-:W2:Y:S02]  /*b620*/  LDG.E.128 R4, desc[UR36][R2.64] ;  /* 0x0000002402047981 */ /* 0x000ea4000c1e1d00 */
[----:B--2---:R-:W-:-:S06]  /*b630*/  DSETP.NEU.AND P0, PT, R6, RZ, PT ;  /* 0x000000ff0600722a */ /* 0x004fcc0003f0d000 */
[----:B------:R-:W-:Y:S01]  /*b640*/  DSETP.NEU.OR P0, PT, R4, RZ, P0 ;  /* 0x000000ff0400722a */ /* 0x000fe2000070d400 */
[----:B------:R-:W-:-:S13]  /*b650*/  BRA `(.L_x_9543) ;  /* 0x0000000800647947 */ /* 0x000fda0003800000 */
.L_x_9551:
        /* <DEDUP_REMOVED lines=27> */
.L_x_9554:
        /* <DEDUP_REMOVED lines=14> */
.L_x_9553:
[----:B------:R-:W2:Y:S02]  /*b8f0*/  LDG.E.U16 R0, desc[UR36][R2.64] ;  /* 0x0000002402007981 */ /* 0x000ea4000c1e1500 */
[----:B--2---:R-:W-:-:S05]  /*b900*/  IMAD.U32 R0, R0, 0x10000, RZ ;  /* 0x0001000000007824 */ /* 0x004fca00078e00ff */
[----:B------:R-:W-:Y:S01]  /*b910*/  FSETP.NEU.FTZ.AND P0, PT, R0, RZ, PT ;  /* 0x000000ff0000720b */ /* 0x000fe20003f1d000 */
[----:B------:R-:W-:-:S12]  /*b920*/  BRA `(.L_x_9543) ;  /* 0x0000000400b07947 */ /* 0x000fd80003800000 */
.L_x_9550:
        /* <DEDUP_REMOVED lines=11> */
.L_x_9557:
        /* <DEDUP_REMOVED lines=21> */
.L_x_9561:
[----:B------:R-:W-:Y:S05]  /*bb30*/  BSYNC B1 ;  /* 0x0000000000017941 */ /* 0x000fea0003800000 */
.L_x_9560:
[----:B------:R-:W-:Y:S01]  /*bb40*/  LEA R3, R0, 0x3b800000, 0x17 ;  /* 0x3b80000000037811 */ /* 0x000fe200078eb8ff */
[----:B------:R-:W-:-:S05]  /*bb50*/  IMAD.SHL.U32 R0, R2, 0x100000, RZ ;  /* 0x0010000002007824 */ /* 0x000fca00078e00ff */
[----:B------:R-:W-:-:S07]  /*bb60*/  LOP3.LUT R0, R3, R0, R4, 0xfe, !PT ;  /* 0x0000000003007212 */ /* 0x000fce00078efe04 */
.L_x_9559:
[----:B------:R-:W-:Y:S05]  /*bb70*/  BSYNC B0 ;  /* 0x0000000000007941 */ /* 0x000fea0003800000 */
.L_x_9558:
[----:B------:R-:W-:Y:S01]  /*bb80*/  FSETP.NEU.FTZ.AND P0, PT, R0, RZ, PT ;  /* 0x000000ff0000720b */ /* 0x000fe20003f1d000 */
[----:B------:R-:W-:-:S12]  /*bb90*/  BRA `(.L_x_9543) ;  /* 0x0000000400147947 */ /* 0x000fd80003800000 */
.L_x_9556:
        /* <DEDUP_REMOVED lines=21> */
.L_x_9565:
[----:B------:R-:W-:Y:S05]  /*bcf0*/  BSYNC B1 ;  /* 0x0000000000017941 */ /* 0x000fea0003800000 */
.L_x_9564:
[----:B------:R-:W-:Y:S01]  /*bd00*/  LEA R3, R0, 0x37800000, 0x17 ;  /* 0x3780000000037811 */ /* 0x000fe200078eb8ff */
[----:B------:R-:W-:-:S05]  /*bd10*/  IMAD.SHL.U32 R0, R2, 0x200000, RZ ;  /* 0x0020000002007824 */ /* 0x000fca00078e00ff */
[----:B------:R-:W-:-:S07]  /*bd20*/  LOP3.LUT R0, R3, R0, R4, 0xfe, !PT ;  /* 0x0000000003007212 */ /* 0x000fce00078efe04 */
.L_x_9563:
[----:B------:R-:W-:Y:S05]  /*bd30*/  BSYNC B0 ;  /* 0x0000000000007941 */ /* 0x000fea0003800000 */
.L_x_9562:
[----:B------:R-:W-:Y:S01]  /*bd40*/  FSETP.NEU.FTZ.AND P0, PT, R0, RZ, PT ;  /* 0x000000ff0000720b */ /* 0x000fe20003f1d000 */
[----:B------:R-:W-:-:S12]  /*bd50*/  BRA `(.L_x_9543) ;  /* 0x0000000000a47947 */ /* 0x000fd80003800000 */
.L_x_9555:
        /* <DEDUP_REMOVED lines=14> */
.L_x_9569:
[----:B------:R-:W-:Y:S05]  /*be40*/  BSYNC B0 ;  /* 0x0000000000007941 */ /* 0x000fea0003800000 */
.L_x_9568:
[----:B------:R-:W-:Y:S01]  /*be50*/  FSETP.NEU.FTZ.AND P0, PT, R0, RZ, PT ;  /* 0x000000ff0000720b */ /* 0x000fe20003f1d000 */
[----:B------:R-:W-:-:S12]  /*be60*/  BRA `(.L_x_9543) ;  /* 0x0000000000607947 */ /* 0x000fd80003800000 */
.L_x_9542:
        /* <DEDUP_REMOVED lines=16> */
.L_x_9570:
[----:B------:R-:W-:Y:S01]  /*bf70*/  PLOP3.LUT P0, PT, PT, PT, PT, 0x8, 0x0 ;  /* 0x000000000000781c */ /* 0x000fe20003f0e170 */
[----:B------:R-:W-:-:S12]  /*bf80*/  BRA `(.L_x_9543) ;  /* 0x0000000000187947 */ /* 0x000fd80003800000 */
.L_x_9567:
[----:B------:R-:W2:Y:S02]  /*bf90*/  LDG.E.64 R2, desc[UR36][R2.64] ;  /* 0x0000002402027981 */ /* 0x000ea4000c1e1b00 */
[----:B--2---:R-:W-:-:S04]  /*bfa0*/  ISETP.NE.U32.AND P0, PT, R2, RZ, PT ;  /* 0x000000ff0200720c */ /* 0x004fc80003f05070 */
[----:B------:R-:W-:Y:S01]  /*bfb0*/  ISETP.NE.AND.EX P0, PT, R3, RZ, PT, P0 ;  /* 0x000000ff0300720c */ /* 0x000fe20003f05300 */
[----:B------:R-:W-:-:S12]  /*bfc0*/  BRA `(.L_x_9543) ;  /* 0x0000000000087947 */ /* 0x000fd80003800000 */
.L_x_9566:
[----:B------:R-:W2:Y:S02]  /*bfd0*/  LDG.E R2, desc[UR36][R2.64] ;  /* 0x0000002402027981 */ /* 0x000ea4000c1e1900 */
[----:B--2---:R-:W-:-:S13]  /*bfe0*/  ISETP.NE.AND P0, PT, R2, RZ, PT ;  /* 0x000000ff0200720c */ /* 0x004fda0003f05270 */
.L_x_9543:
        /* <DEDUP_REMOVED lines=17> */
.L_x_9574:
[----:B------:R0:W-:Y:S01]  /*c100*/  STG.E.U8 desc[UR36][R16.64], R2 ;  /* 0x0000000210007986 */ /* 0x0001e2000c101124 */
[----:B------:R-:W-:Y:S05]  /*c110*/  BRA `(.L_x_9576) ;  /* 0x0000000c00487947 */ /* 0x000fea0003800000 */
.L_x_9573:
        /* <DEDUP_REMOVED lines=9> */
.L_x_9578:
[----:B------:R0:W-:Y:S01]  /*c1b0*/  STG.E desc[UR36][R16.64], R2 ;  /* 0x0000000210007986 */ /* 0x0001e2000c101924 */
[----:B------:R-:W-:Y:S05]  /*c1c0*/  BRA `(.L_x_9576) ;  /* 0x0000000c001c7947 */ /* 0x000fea0003800000 */
.L_x_9577:
[----:B------:R0:W-:Y:S01]  /*c1d0*/  STG.E.U16 desc[UR36][R16.64], R2 ;  /* 0x0000000210007986 */ /* 0x0001e2000c101524 */
[----:B------:R-:W-:Y:S05]  /*c1e0*/  BRA `(.L_x_9576) ;  /* 0x0000000c00147947 */ /* 0x000fea0003800000 */
.L_x_9572:
        /* <DEDUP_REMOVED lines=9> */
.L_x_9580:
[----:B------:R-:W-:-:S04]  /*c280*/  I2FP.F32.U32 R0, R2 ;  /* 0x0000000200007245 */ /* 0x000fc80000201000 */
[----:B------:R-:W-:-:S05]  /*c290*/  F2FP.F16.F32.PACK_AB R0, RZ, R0 ;  /* 0x00000000ff00723e */ /* 0x000fca00000000ff */
[----:B------:R0:W-:Y:S01]  /*c2a0*/  STG.E.U16 desc[UR36][R16.64], R0 ;  /* 0x0000000010007986 */ /* 0x0001e2000c101524 */
[----:B------:R-:W-:Y:S05]  /*c2b0*/  BRA `(.L_x_9576) ;  /* 0x0000000800e07947 */ /* 0x000fea0003800000 */
.L_x_9579:
        /* <DEDUP_REMOVED lines=10> */
.L_x_9582:
[----:B------:R-:W-:-:S04]  /*c360*/  I2FP.F32.U32 R2, R2 ;  /* 0x0000000200027245 */ /* 0x000fc80000201000 */
[----:B------:R-:W-:-:S04]  /*c370*/  F2FP.F16.F32.PACK_AB R3, RZ, R2 ;  /* 0x00000002ff03723e */ /* 0x000fc800000000ff */
[----:B------:R-:W-:-:S05]  /*c380*/  PRMT R3, R3, 0x5410, RZ ;  /* 0x0000541003037816 */ /* 0x000fca00000000ff */
[----:B------:R0:W-:Y:S01]  /*c390*/  STG.E desc[UR36][R16.64], R3 ;  /* 0x0000000310007986 */ /* 0x0001e2000c101924 */
[----:B------:R-:W-:Y:S05]  /*c3a0*/  BRA `(.L_x_9576) ;  /* 0x0000000800a47947 */ /* 0x000fea0003800000 */
.L_x_9581:
[----:B------:R-:W0:Y:S02]  /*c3b0*/  I2F.F64.U32 R2, R2 ;  /* 0x0000000200027312 */ /* 0x000e240000201800 */
[----:B0-----:R0:W-:Y:S01]  /*c3c0*/  STG.E.64 desc[UR36][R16.64], R2 ;  /* 0x0000000210007986 */ /* 0x0011e2000c101b24 */
[----:B------:R-:W-:Y:S05]  /*c3d0*/  BRA `(.L_x_9576) ;  /* 0x0000000800987947 */ /* 0x000fea0003800000 */
.L_x_9571:
        /* <DEDUP_REMOVED lines=10> */
.L_x_9585:
[----:B------:R-:W0:Y:S01]  /*c480*/  I2F.F64.U32 R4, R2 ;  /* 0x0000000200047312 */ /* 0x000e220000201800 */
[----:B------:R-:W-:-:S05]  /*c490*/  CS2R R6, SRZ ;  /* 0x0000000000067805 */ /* 0x000fca000001ff00 */
[----:B0-----:R0:W-:Y:S01]  /*c4a0*/  STG.E.128 desc[UR36][R16.64], R4 ;  /* 0x0000000410007986 */ /* 0x0011e2000c101d24 */
[----:B------:R-:W-:Y:S05]  /*c4b0*/  BRA `(.L_x_9576) ;  /* 0x0000000800607947 */ /* 0x000fea0003800000 */
.L_x_9584:
        /* <DEDUP_REMOVED lines=21> */
.L_x_9589:
[----:B------:R-:W-:Y:S05]  /*c610*/  BSYNC B0 ;  /* 0x0000000000007941 */ /* 0x000fea0003800000 */
.L_x_9588:
[----:B------:R-:W-:-:S05]  /*c620*/  LOP3.LUT R3, R0, R3, RZ, 0xfc, !PT ;  /* 0x0000000300037212 */ /* 0x000fca00078efcff */
[----:B------:R0:W-:Y:S01]  /*c630*/  STG.E.U8 desc[UR36][R16.64], R3 ;  /* 0x0000000310007986 */ /* 0x0001e2000c101124 */
[----:B------:R-:W-:Y:S05]  /*c640*/  BRA `(.L_x_9576) ;  /* 0x0000000400fc7947 */ /* 0x000fea0003800000 */
.L_x_9587:
        /* <DEDUP_REMOVED lines=13> */
.L_x_9591:
[----:B------:R-:W-:Y:S01]  /*c720*/  IMAD.MOV.U32 R0, RZ, RZ, 0x7f ;  /* 0x0000007fff007424 */ /* 0x000fe200078e00ff */
[----:B------:R-:W-:-:S04]  /*c730*/  ISETP.GT.U32.AND P0, PT, R2, 0x7f800000, PT ;  /* 0x7f8000000200780c */ /* 0x000fc80003f04070 */
[----:B------:R-:W-:-:S09]  /*c740*/  SEL R0, R0, 0x7c, P0 ;  /* 0x0000007c00007807 */ /* 0x000fd20000000000 */
.L_x_9592:
[----:B------:R-:W-:Y:S05]  /*c750*/  BSYNC B0 ;  /* 0x0000000000007941 */ /* 0x000fea0003800000 */
.L_x_9590:
[----:B------:R-:W-:-:S04]  /*c760*/  LOP3.LUT R2, R3, 0x80000000, RZ, 0xc0, !PT ;  /* 0x8000000003027812 */ /* 0x000fc800078ec0ff */
[----:B------:R-:W-:-:S04]  /*c770*/  SHF.R.U32.HI R3, RZ, 0x18, R2 ;  /* 0x00000018ff037819 */ /* 0x000fc80000011602 */
[----:B------:R-:W-:-:S05]  /*c780*/  LOP3.LUT R3, R0, R3, RZ, 0xfc, !PT ;  /* 0x0000000300037212 */ /* 0x000fca00078efcff */
[----:B------:R0:W-:Y:S01]  /*c790*/  STG.E.U8 desc[UR36][R16.64], R3 ;  /* 0x0000000310007986 */ /* 0x0001e2000c101124 */
[----:B------:R-:W-:Y:S05]  /*c7a0*/  BRA `(.L_x_9576) ;  /* 0x0000000400a47947 */ /* 0x000fea0003800000 */
.L_x_9586:
[----:B------:R-:W-:-:S04]  /*c7b0*/  I2FP.F32.U32 R0, R2 ;  /* 0x0000000200007245 */ /* 0x000fc80000201000 */
[----:B------:R-:W-:-:S05]  /*c7c0*/  F2FP.BF16.F32.PACK_AB R0, RZ, R0 ;  /* 0x00000000ff00723e */ /* 0x000fca00000010ff */
[----:B------:R0:W-:Y:S01]  /*c7d0*/  STG.E.U16 desc[UR36][R16.64], R0 ;  /* 0x0000000010007986 */ /* 0x0001e2000c101524 */
[----:B------:R-:W-:Y:S05]  /*c7e0*/  BRA `(.L_x_9576) ;  /* 0x0000000400947947 */ /* 0x000fea0003800000 */
.L_x_9583:
        /* <DEDUP_REMOVED lines=10> */
.L_x_9595:
        /* <DEDUP_REMOVED lines=17> */
.L_x_9598:
[----:B------:R-:W-:-:S04]  /*c9a0*/  LOP3.LUT R2, R3, 0x80000000, RZ, 0xc0, !PT ;  /* 0x8000000003027812 */ /* 0x000fc800078ec0ff */
[----:B------:R-:W-:-:S04]  /*c9b0*/  SHF.R.U32.HI R3, RZ, 0x18, R2 ;  /* 0x00000018ff037819 */ /* 0x000fc80000011602 */
[----:B------:R-:W-:-:S04]  /*c9c0*/  LOP3.LUT R0, R0, R3, RZ, 0xfc, !PT ;  /* 0x0000000300007212 */ /* 0x000fc800078efcff */
[----:B------:R-:W-:-:S07]  /*c9d0*/  PRMT R8, R0, 0x7610, R8 ;  /* 0x0000761000087816 */ /* 0x000fce0000000008 */
.L_x_9597:
[----:B------:R-:W-:Y:S05]  /*c9e0*/  BSYNC B0 ;  /* 0x0000000000007941 */ /* 0x000fea0003800000 */
.L_x_9596:
[----:B------:R3:W-:Y:S01]  /*c9f0*/  STG.E.U8 desc[UR36][R16.64], R8 ;  /* 0x0000000810007986 */ /* 0x0007e2000c101124 */
[----:B------:R-:W-:Y:S05]  /*ca00*/  BRA `(.L_x_9576) ;  /* 0x00000004000c7947 */ /* 0x000fea0003800000 */
.L_x_9594:
        /* <DEDUP_REMOVED lines=17> */
.L_x_9601:
[----:B------:R-:W-:-:S04]  /*cb20*/  LOP3.LUT R2, R3, 0x80000000, RZ, 0xc0, !PT ;  /* 0x8000000003027812 */ /* 0x000fc800078ec0ff */
[----:B------:R-:W-:-:S04]  /*cb30*/  SHF.R.U32.HI R3, RZ, 0x18, R2 ;  /* 0x00000018ff037819 */ /* 0x000fc80000011602 */
[----:B------:R-:W-:-:S04]  /*cb40*/  LOP3.LUT R0, R0, R3, RZ, 0xfc, !PT ;  /* 0x0000000300007212 */ /* 0x000fc800078efcff */
[----:B------:R-:W-:-:S07]  /*cb50*/  PRMT R8, R0, 0x7610, R8 ;  /* 0x0000761000087816 */ /* 0x000fce0000000008 */
.L_x_9600:
[----:B------:R-:W-:Y:S05]  /*cb60*/  BSYNC B0 ;  /* 0x0000000000007941 */ /* 0x000fea0003800000 */
.L_x_9599:
[----:B------:R0:W-:Y:S01]  /*cb70*/  STG.E.U8 desc[UR36][R16.64], R8 ;  /* 0x0000000810007986 */ /* 0x0001e2000c101124 */
[----:B------:R-:W-:Y:S05]  /*cb80*/  BRA `(.L_x_9576) ;  /* 0x0000000000ac7947 */ /* 0x000fea0003800000 */
.L_x_9593:
        /* <DEDUP_REMOVED lines=22> */
.L_x_9575:
        /* <DEDUP_REMOVED lines=16> */
.L_x_9604:
[----:B------:R-:W-:Y:S05]  /*cdf0*/  BRA `(.L_x_9576) ;  /* 0x0000000000107947 */ /* 0x000fea0003800000 */
.L_x_9603:
[----:B------:R-:W-:-:S05]  /*ce00*/  IMAD.MOV.U32 R3, RZ, RZ, RZ ;  /* 0x000000ffff037224 */ /* 0x000fca00078e00ff */
[----:B------:R1:W-:Y:S01]  /*ce10*/  STG.E.64 desc[UR36][R16.64], R2 ;  /* 0x0000000210007986 */ /* 0x0003e2000c101b24 */
[----:B------:R-:W-:Y:S05]  /*ce20*/  BRA `(.L_x_9576) ;  /* 0x0000000000047947 */ /* 0x000fea0003800000 */
.L_x_9602:
[----:B------:R0:W-:Y:S02]  /*ce30*/  STG.E desc[UR36][R16.64], R2 ;  /* 0x0000000210007986 */ /* 0x0001e4000c101924 */
.L_x_9576:
[----:B------:R-:W-:-:S07]  /*ce40*/  VIADD R19, R19, 0x80 ;  /* 0x0000008013137836 */ /* 0x000fce0000000000 */
.L_x_9503:
[----:B------:R-:W-:Y:S05]  /*ce50*/  BSYNC B6 ;  /* 0x0000000000067941 */ /* 0x000fea0003800000 */
.L_x_9502:
        /* <DEDUP_REMOVED lines=357> */
.L_x_9605:
        /* <DEDUP_REMOVED lines=22> */
.L_x_9609:
[----:B------:R-:W2:Y:S02]  /*e610*/  LDG.E.U8 R2, desc[UR36][R2.64] ;  /* 0x0000002402027981 */ /* 0x000ea4000c1e1100 */
[----:B--2---:R-:W-:-:S04]  /*e620*/  ISETP.NE.AND P0, PT, R2, RZ, PT ;  /* 0x000000ff0200720c */ /* 0x004fc80003f05270 */
[----:B------:R-:W-:Y:S01]  /*e630*/  P2R R19, PR, RZ, 0x1 ;  /* 0x00000001ff137803 */ /* 0x000fe20000000000 */
[----:B------:R-:W-:Y:S08]  /*e640*/  BRA `(.L_x_9611) ;  /* 0x0000000c00c47947 */ /* 0x000ff00003800000 */
.L_x_9608:
        /* <DEDUP_REMOVED lines=11> */
.L_x_9613:
[----:B------:R-:W2:Y:S02]  /*e700*/  LDG.E R2, desc[UR36][R2.64] ;  /* 0x0000002402027981 */ /* 0x000ea4000c1e1900 */
[----:B--2---:R-:W-:-:S04]  /*e710*/  ISETP.NE.AND P0, PT, R2, RZ, PT ;  /* 0x000000ff0200720c */ /* 0x004fc80003f05270 */
[----:B------:R-:W-:Y:S01]  /*e720*/  P2R R19, PR, RZ, 0x1 ;  /* 0x00000001ff137803 */ /* 0x000fe20000000000 */
[----:B------:R-:W-:Y:S08]  /*e730*/  BRA `(.L_x_9611) ;  /* 0x0000000c00887947 */ /* 0x000ff00003800000 */
.L_x_9612:
[----:B------:R-:W2:Y:S02]  /*e740*/  LDG.E.U16 R2, desc[UR36][R2.64] ;  /* 0x0000002402027981 */ /* 0x000ea4000c1e1500 */
[----:B--2---:R-:W-:-:S04]  /*e750*/  ISETP.NE.AND P0, PT, R2, RZ, PT ;  /* 0x000000ff0200720c */ /* 0x004fc80003f05270 */
[----:B------:R-:W-:Y:S01]  /*e760*/  P2R R19, PR, RZ, 0x1 ;  /* 0x00000001ff137803 */ /* 0x000fe20000000000 */
[----:B------:R-:W-:Y:S08]  /*e770*/  BRA `(.L_x_9611) ;  /* 0x0000000c00787947 */ /* 0x000ff00003800000 */
.L_x_9607:
        /* <DEDUP_REMOVED lines=10> */
.L_x_9615:
[----:B------:R-:W2:Y:S02]  /*e820*/  LDG.E.U16 R0, desc[UR36][R2.64] ;  /* 0x0000002402007981 */ /* 0x000ea4000c1e1500 */
[----:B--2---:R-:W-:-:S05]  /*e830*/  HADD2.F32 R0, -RZ, R0.H0_H0 ;  /* 0x20000000ff007230 */ /* 0x004fca0000004100 */
[----:B------:R-:W-:-:S04]  /*e840*/  FSETP.NEU.FTZ.AND P0, PT, R0, RZ, PT ;  /* 0x000000ff0000720b */ /* 0x000fc80003f1d000 */
[----:B------:R-:W-:Y:S01]  /*e850*/  P2R R19, PR, RZ, 0x1 ;  /* 0x00000001ff137803 */ /* 0x000fe20000000000 */
[----:B------:R-:W-:Y:S08]  /*e860*/  BRA `(.L_x_9611) ;  /* 0x0000000c003c7947 */ /* 0x000ff00003800000 */
.L_x_9614:
        /* <DEDUP_REMOVED lines=12> */
.L_x_9617:
        /* <DEDUP_REMOVED lines=11> */
.L_x_9616:
[----:B------:R-:W2:Y:S02]  /*e9e0*/  LDG.E.64 R2, desc[UR36][R2.64] ;  /* 0x0000002402027981 */ /* 0x000ea4000c1e1b00 */
[----:B--2---:R-:W-:-:S06]  /*e9f0*/  DSETP.NEU.AND P0, PT, R2, RZ, PT ;  /* 0x000000ff0200722a */ /* 0x004fcc0003f0d000 */
[----:B------:R-:W-:Y:S01]  /*ea00*/  P2R R19, PR, RZ, 0x1 ;  /* 0x00000001ff137803 */ /* 0x000fe20000000000 */
[----:B------:R-:W-:Y:S07]  /*ea10*/  BRA `(.L_x_9611) ;  /* 0x0000000800d07947 */ /* 0x000fee0003800000 */
.L_x_9606:
        /* <DEDUP_REMOVED lines=12> */
.L_x_9620:
[----:B------:R-:W2:Y:S02]  /*eae0*/  LDG.E.128 R4, desc[UR36][R2.64] ;  /* 0x0000002402047981 */ /* 0x000ea4000c1e1d00 */
[----:B--2---:R-:W-:-:S06]  /*eaf0*/  DSETP.NEU.AND P0, PT, R6, RZ, PT ;  /* 0x000000ff0600722a */ /* 0x004fcc0003f0d000 */
[----:B------:R-:W-:-:S06]  /*eb00*/  DSETP.NEU.OR P0, PT, R4, RZ, P0 ;  /* 0x000000ff0400722a */ /* 0x000fcc000070d400 */
[----:B------:R-:W-:Y:S01]  /*eb10*/  P2R R19, PR, RZ, 0x1 ;  /* 0x00000001ff137803 */ /* 0x000fe20000000000 */
[----:B------:R-:W-:Y:S07]  /*eb20*/  BRA `(.L_x_9611) ;  /* 0x00000008008c7947 */ /* 0x000fee0003800000 */
.L_x_9619:
        /* <DEDUP_REMOVED lines=28> */
.L_x_9622:
        /* <DEDUP_REMOVED lines=15> */
.L_x_9621:
[----:B------:R-:W2:Y:S02]  /*ede0*/  LDG.E.U16 R0, desc[UR36][R2.64] ;  /* 0x0000002402007981 */ /* 0x000ea4000c1e1500 */
[----:B--2---:R-:W-:-:S05]  /*edf0*/  IMAD.U32 R0, R0, 0x10000, RZ ;  /* 0x0001000000007824 */ /* 0x004fca00078e00ff */
[----:B------:R-:W-:-:S04]  /*ee00*/  FSETP.NEU.FTZ.AND P0, PT, R0, RZ, PT ;  /* 0x000000ff0000720b */ /* 0x000fc80003f1d000 */
[----:B------:R-:W-:Y:S01]  /*ee10*/  P2R R19, PR, RZ, 0x1 ;  /* 0x00000001ff137803 */ /* 0x000fe20000000000 */
[----:B------:R-:W-:Y:S08]  /*ee20*/  BRA `(.L_x_9611) ;  /* 0x0000000400cc7947 */ /* 0x000ff00003800000 */
.L_x_9618:
        /* <DEDUP_REMOVED lines=12> */
.L_x_9625:
        /* <DEDUP_REMOVED lines=21> */
.L_x_9629:
[----:B------:R-:W-:Y:S05]  /*f040*/  BSYNC B1 ;  /* 0x0000000000017941 */ /* 0x000fea0003800000 */
.L_x_9628:
[----:B------:R-:W-:Y:S01]  /*f050*/  LEA R3, R0, 0x3b800000, 0x17 ;  /* 0x3b80000000037811 */ /* 0x000fe200078eb8ff */
[----:B------:R-:W-:-:S05]  /*f060*/  IMAD.SHL.U32 R0, R2, 0x100000, RZ ;  /* 0x0010000002007824 */ /* 0x000fca00078e00ff */
[----:B------:R-:W-:-:S07]  /*f070*/  LOP3.LUT R0, R3, R0, R4, 0xfe, !PT ;  /* 0x0000000003007212 */ /* 0x000fce00078efe04 */
.L_x_9627:
[----:B------:R-:W-:Y:S05]  /*f080*/  BSYNC B0 ;  /* 0x0000000000007941 */ /* 0x000fea0003800000 */
.L_x_9626:
[----:B------:R-:W-:-:S04]  /*f090*/  FSETP.NEU.FTZ.AND P0, PT, R0, RZ, PT ;  /* 0x000000ff0000720b */ /* 0x000fc80003f1d000 */
[----:B------:R-:W-:Y:S01]  /*f0a0*/  P2R R19, PR, RZ, 0x1 ;  /* 0x00000001ff137803 */ /* 0x000fe20000000000 */
[----:B------:R-:W-:Y:S08]  /*f0b0*/  BRA `(.L_x_9611) ;  /* 0x0000000400287947 */ /* 0x000ff00003800000 */
.L_x_9624:
        /* <DEDUP_REMOVED lines=21> */
.L_x_9633:
[----:B------:R-:W-:Y:S05]  /*f210*/  BSYNC B1 ;  /* 0x0000000000017941 */ /* 0x000fea0003800000 */
.L_x_9632:
[----:B------:R-:W-:Y:S01]  /*f220*/  LEA R3, R0, 0x37800000, 0x17 ;  /* 0x3780000000037811 */ /* 0x000fe200078eb8ff */
[----:B------:R-:W-:-:S05]  /*f230*/  IMAD.SHL.U32 R0, R2, 0x200000, RZ ;  /* 0x0020000002007824 */ /* 0x000fca00078e00ff */
[----:B------:R-:W-:-:S07]  /*f240*/  LOP3.LUT R0, R3, R0, R4, 0xfe, !PT ;  /* 0x0000000003007212 */ /* 0x000fce00078efe04 */
.L_x_9631:
[----:B------:R-:W-:Y:S05]  /*f250*/  BSYNC B0 ;  /* 0x0000000000007941 */ /* 0x000fea0003800000 */
.L_x_9630:
[----:B------:R-:W-:-:S04]  /*f260*/  FSETP.NEU.FTZ.AND P0, PT, R0, RZ, PT ;  /* 0x000000ff0000720b */ /* 0x000fc80003f1d000 */
[----:B------:R-:W-:Y:S01]  /*f270*/  P2R R19, PR, RZ, 0x1 ;  /* 0x00000001ff137803 */ /* 0x000fe20000000000 */
[----:B------:R-:W-:Y:S08]  /*f280*/  BRA `(.L_x_9611) ;  /* 0x0000000000b47947 */ /* 0x000ff00003800000 */
.L_x_9623:
        /* <DEDUP_REMOVED lines=14> */
.L_x_9637:
[----:B------:R-:W-:Y:S05]  /*f370*/  BSYNC B0 ;  /* 0x0000000000007941 */ /* 0x000fea0003800000 */
.L_x_9636:
[----:B------:R-:W-:-:S04]  /*f380*/  FSETP.NEU.FTZ.AND P0, PT, R0, RZ, PT ;  /* 0x000000ff0000720b */ /* 0x000fc80003f1d000 */
[----:B------:R-:W-:Y:S01]  /*f390*/  P2R R19, PR, RZ, 0x1 ;  /* 0x00000001ff137803 */ /* 0x000fe20000000000 */
[----:B------:R-:W-:Y:S08]  /*f3a0*/  BRA `(.L_x_9611) ;  /* 0x00000000006c7947 */ /* 0x000ff00003800000 */
.L_x_9610:
        /* <DEDUP_REMOVED lines=16> */
.L_x_9638:
[----:B------:R-:W-:-:S04]  /*f4b0*/  PLOP3.LUT P0, PT, PT, PT, PT, 0x8, 0x0 ;  /* 0x000000000000781c */ /* 0x000fc80003f0e170 */
[----:B------:R-:W-:Y:S01]  /*f4c0*/  P2R R19, PR, RZ, 0x1 ;  /* 0x00000001ff137803 */ /* 0x000fe20000000000 */
[----:B------:R-:W-:Y:S08]  /*f4d0*/  BRA `(.L_x_9611) ;  /* 0x0000000000207947 */ /* 0x000ff00003800000 */
.L_x_9635:
[----:B------:R-:W2:Y:S02]  /*f4e0*/  LDG.E.64 R2, desc[UR36][R2.64] ;  /* 0x0000002402027981 */ /* 0x000ea4000c1e1b00 */
[----:B--2---:R-:W-:-:S04]  /*f4f0*/  ISETP.NE.U32.AND P0, PT, R2, RZ, PT ;  /* 0x000000ff0200720c */ /* 0x004fc80003f05070 */
[----:B------:R-:W-:-:S04]  /*f500*/  ISETP.NE.AND.EX P0, PT, R3, RZ, PT, P0 ;  /* 0x000000ff0300720c */ /* 0x000fc80003f05300 */
[----:B------:R-:W-:Y:S01]  /*f510*/  P2R R19, PR, RZ, 0x1 ;  /* 0x00000001ff137803 */ /* 0x000fe20000000000 */
[----:B------:R-:W-:Y:S08]  /*f520*/  BRA `(.L_x_9611) ;  /* 0x00000000000c7947 */ /* 0x000ff00003800000 */
.L_x_9634:
[----:B------:R-:W2:Y:S02]  /*f530*/  LDG.E R2, desc[UR36][R2.64] ;  /* 0x0000002402027981 */ /* 0x000ea4000c1e1900 */
[----:B--2---:R-:W-:-:S04]  /*f540*/  ISETP.NE.AND P0, PT, R2, RZ, PT ;  /* 0x000000ff0200720c */ /* 0x004fc80003f05270 */
[----:B------:R-:W-:-:S09]  /*f550*/  P2R R19, PR, RZ, 0x1 ;  /* 0x00000001ff137803 */ /* 0x000fd20000000000 */
.L_x_9611:
        /* <DEDUP_REMOVED lines=18> */
.L_x_9642:
[----:B------:R-:W2:Y:S02]  /*f680*/  LDG.E.U8 R2, desc[UR36][R2.64] ;  /* 0x0000002402027981 */ /* 0x000ea4000c1e1100 */
[----:B--2---:R-:W-:Y:S01]  /*f690*/  ISETP.NE.AND P0, PT, R2, RZ, PT ;  /* 0x000000ff0200720c */ /* 0x004fe20003f05270 */
[----:B------:R-:W-:-:S12]  /*f6a0*/  BRA `(.L_x_9644) ;  /* 0x0000000c00747947 */ /* 0x000fd80003800000 */
.L_x_9641:
        /* <DEDUP_REMOVED lines=10> */
.L_x_9646:
[----:B------:R-:W2:Y:S02]  /*f750*/  LDG.E R2, desc[UR36][R2.64] ;  /* 0x0000002402027981 */ /* 0x000ea4000c1e1900 */
[----:B--2---:R-:W-:Y:S01]  /*f760*/  ISETP.NE.AND P0, PT, R2, RZ, PT ;  /* 0x000000ff0200720c */ /* 0x004fe20003f05270 */
[----:B------:R-:W-:-:S12]  /*f770*/  BRA `(.L_x_9644) ;  /* 0x0000000c00407947 */ /* 0x000fd80003800000 */
.L_x_9645:
[----:B------:R-:W2:Y:S02]  /*f780*/  LDG.E.U16 R2, desc[UR36][R2.64] ;  /* 0x0000002402027981 */ /* 0x000ea4000c1e1500 */
[----:B--2---:R-:W-:Y:S01]  /*f790*/  ISETP.NE.AND P0, PT, R2, RZ, PT ;  /* 0x000000ff0200720c */ /* 0x004fe20003f05270 */
[----:B------:R-:W-:-:S12]  /*f7a0*/  BRA `(.L_x_9644) ;  /* 0x0000000c00347947 */ /* 0x000fd80003800000 */
.L_x_9640:
        /* <DEDUP_REMOVED lines=9> */
.L_x_9648:
[----:B------:R-:W2:Y:S02]  /*f840*/  LDG.E.U16 R0, desc[UR36][R2.64] ;  /* 0x0000002402007981 */ /* 0x000ea4000c1e1500 */
[----:B--2---:R-:W-:-:S05]  /*f850*/  HADD2.F32 R0, -RZ, R0.H0_H0 ;  /* 0x20000000ff007230 */ /* 0x004fca0000004100 */
[----:B------:R-:W-:Y:S01]  /*f860*/  FSETP.NEU.FTZ.AND P0, PT, R0, RZ, PT ;  /* 0x000000ff0000720b */ /* 0x000fe20003f1d000 */
[----:B------:R-:W-:-:S12]  /*f870*/  BRA `(.L_x_9644) ;  /* 0x0000000c00007947 */ /* 0x000fd80003800000 */
.L_x_9647:
        /* <DEDUP_REMOVED lines=11> */
.L_x_9650:
        /* <DEDUP_REMOVED lines=10> */
.L_x_9649:
[----:B------:R-:W2:Y:S02]  /*f9d0*/  LDG.E.64 R2, desc[UR36][R2.64] ;  /* 0x0000002402027981 */ /* 0x000ea4000c1e1b00 */
[----:B--2---:R-:W-:Y:S01]  /*f9e0*/  DSETP.NEU.AND P0, PT, R2, RZ, PT ;  /* 0x000000ff0200722a */ /* 0x004fe20003f0d000 */
[----:B------:R-:W-:-:S13]  /*f9f0*/  BRA `(.L_x_9644) ;  /* 0x0000000800a07947 */ /* 0x000fda0003800000 */
.L_x_9639:
        /* <DEDUP_REMOVED lines=11> */
.L_x_9653:
[----:B------:R-:W2:Y:S02]  /*fab0*/  LDG.E.128 R4, desc[UR36][R2.64] ;  /* 0x0000002402047981 */ /* 0x000ea4000c1e1d00 */
[----:B--2---:R-:W-:-:S06]  /*fac0*/  DSETP.NEU.AND P0, PT, R6, RZ, PT ;  /* 0x000000ff0600722a */ /* 0x004fcc0003f0d000 */
[----:B------:R-:W-:Y:S01]  /*fad0*/  DSETP.NEU.OR P0, PT, R4, RZ, P0 ;  /* 0x000000ff0400722a */ /* 0x000fe2000070d400 */
[----:B------:R-:W-:-:S13]  /*fae0*/  BRA `(.L_x_9644) ;  /* 0x0000000800647947 */ /* 0x000fda0003800000 */
.L_x_9652:
        /* <DEDUP_REMOVED lines=27> */
.L_x_9655:
        /* <DEDUP_REMOVED lines=14> */
.L_x_9654:
[----:B------:R-:W2:Y:S02]  /*fd80*/  LDG.E.U16 R0, desc[UR36][R2.64] ;  /* 0x0000002402007981 */ /* 0x000ea4000c1e1500 */
[----:B--2---:R-:W-:-:S05]  /*fd90*/  IMAD.U32 R0, R0, 0x10000, RZ ;  /* 0x0001000000007824 */ /* 0x004fca00078e00ff */
[----:B------:R-:W-:Y:S01]  /*fda0*/  FSETP.NEU.FTZ.AND P0, PT, R0, RZ, PT ;  /* 0x000000ff0000720b */ /* 0x000fe20003f1d000 */
[----:B------:R-:W-:-:S12]  /*fdb0*/  BRA `(.L_x_9644) ;  /* 0x0000000400b07947 */ /* 0x000fd80003800000 */
.L_x_9651:
        /* <DEDUP_REMOVED lines=11> */
.L_x_9658:
        /* <DEDUP_REMOVED lines=21> */
.L_x_9662:
[----:B------:R-:W-:Y:S05]  /*ffc0*/  BSYNC B1 ;  /* 0x0000000000017941 */ /* 0x000fea0003800000 */
.L_x_9661:
[----:B------:R-:W-:Y:S01]  /*ffd0*/  LEA R3, R0, 0x3b800000, 0x17 ;  /* 0x3b80000000037811 */ /* 0x000fe200078eb8ff */
[----:B------:R-:W-:-:S05]  /*ffe0*/  IMAD.SHL.U32 R0, R2, 0x100000, RZ ;  /* 0x0010000002007824 */ /* 0x000fca00078e00ff */
[----:B------:R-:W-:-:S07]  /*fff0*/  LOP3.LUT R0, R3, R0, R4, 0xfe, !PT ;  /* 0x0000000003007212 */ /* 0x000fce00078efe04 */
.L_x_9660:
[----:B------:R-:W-:Y:S05]  /*10000*/  BSYNC B0 ;  /* 0x0000000000007941 */ /* 0x000fea0003800000 */
.L_x_9659:
[----:B------:R-:W-:Y:S01]  /*10010*/  FSETP.NEU.FTZ.AND P0, PT, R0, RZ, PT ;  /* 0x000000ff0000720b */ /* 0x000fe20003f1d000 */
[----:B------:R-:W-:-:S12]  /*10020*/  BRA `(.L_x_9644) ;  /* 0x0000000400147947 */ /* 0x000fd80003800000 */
.L_x_9657:
        /* <DEDUP_REMOVED lines=21> */
.L_x_9666:
[----:B------:R-:W-:Y:S05]  /*10180*/  BSYNC B1 ;  /* 0x0000000000017941 */ /* 0x000fea0003800000 */
.L_x_9665:
[----:B------:R-:W-:Y:S01]  /*10190*/  LEA R3, R0, 0x37800000, 0x17 ;  /* 0x3780000000037811 */ /* 0x000fe200078eb8ff */
[----:B------:R-:W-:-:S05]  /*101a0*/  IMAD.SHL.U32 R0, R2, 0x200000, RZ ;  /* 0x0020000002007824 */ /* 0x000fca00078e00ff */
[----:B------:R-:W-:-:S07]  /*101b0*/  LOP3.LUT R0, R3, R0, R4, 0xfe, !PT ;  /* 0x0000000003007212 */ /* 0x000fce00078efe04 */
.L_x_9664:
[----:B------:R-:W-:Y:S05]  /*101c0*/  BSYNC B0 ;  /* 0x0000000000007941 */ /* 0x000fea0003800000 */
.L_x_9663:
[----:B------:R-:W-:Y:S01]  /*101d0*/  FSETP.NEU.FTZ.AND P0, PT, R0, RZ, PT ;  /* 0x000000ff0000720b */ /* 0x000fe20003f1d000 */
[----:B------:R-:W-:-:S12]  /*101e0*/  BRA `(.L_x_9644) ;  /* 0x0000000000a47947 */ /* 0x000fd80003800000 */
.L_x_9656:
        /* <DEDUP_REMOVED lines=14> */
.L_x_9670:
[----:B------:R-:W-:Y:S05]  /*102d0*/  BSYNC B0 ;  /* 0x0000000000007941 */ /* 0x000fea0003800000 */
.L_x_9669:
[----:B------:R-:W-:Y:S01]  /*102e0*/  FSETP.NEU.FTZ.AND P0, PT, R0, RZ, PT ;  /* 0x000000ff0000720b */ /* 0x000fe20003f1d000 */
[----:B------:R-:W-:-:S12]  /*102f0*/  BRA `(.L_x_9644) ;  /* 0x0000000000607947 */ /* 0x000fd80003800000 */
.L_x_9643:
        /* <DEDUP_REMOVED lines=16> */
.L_x_9671:
[----:B------:R-:W-:Y:S01]  /*10400*/  PLOP3.LUT P0, PT, PT, PT, PT, 0x8, 0x0 ;  /* 0x000000000000781c */ /* 0x000fe20003f0e170 */
[----:B------:R-:W-:-:S12]  /*10410*/  BRA `(.L_x_9644) ;  /* 0x0000000000187947 */ /* 0x000fd80003800000 */
.L_x_9668:
[----:B------:R-:W2:Y:S02]  /*10420*/  LDG.E.64 R2, desc[UR36][R2.64] ;  /* 0x0000002402027981 */ /* 0x000ea4000c1e1b00 */
[----:B--2---:R-:W-:-:S04]  /*10430*/  ISETP.NE.U32.AND P0, PT, R2, RZ, PT ;  /* 0x000000ff0200720c */ /* 0x004fc80003f05070 */
[----:B------:R-:W-:Y:S01]  /*10440*/  ISETP.NE.AND.EX P0, PT, R3, RZ, PT, P0 ;  /* 0x000000ff0300720c */ /* 0x000fe20003f05300 */
[----:B------:R-:W-:-:S12]  /*10450*/  BRA `(.L_x_9644) ;  /* 0x0000000000087947 */ /* 0x000fd80003800000 */
.L_x_9667:
[----:B------:R-:W2:Y:S02]  /*10460*/  LDG.E R2, desc[UR36][R2.64] ;  /* 0x0000002402027981 */ /* 0x000ea4000c1e1900 */
[----:B--2---:R-:W-:-:S13]  /*10470*/  ISETP.NE.AND P0, PT, R2, RZ, PT ;  /* 0x000000ff0200720c */ /* 0x004fda0003f05270 */
.L_x_9644:
        /* <DEDUP_REMOVED lines=17> */
.L_x_9675:
[----:B------:R-:W-:Y:S01]  /*10590*/  STG.E.U8 desc[UR36][R16.64], R2 ;  /* 0x0000000210007986 */ /* 0x000fe2000c101124 */
[----:B------:R-:W-:Y:S05]  /*105a0*/  EXIT ;  /* 0x000000000000794d */ /* 0x000fea0003800000 */
.L_x_9674:
        /* <DEDUP_REMOVED lines=9> */
.L_x_9678:
[----:B------:R-:W-:Y:S01]  /*10640*/  STG.E desc[UR36][R16.64], R2 ;  /* 0x0000000210007986 */ /* 0x000fe2000c101924 */
[----:B------:R-:W-:Y:S05]  /*10650*/  EXIT ;  /* 0x000000000000794d */ /* 0x000fea0003800000 */
.L_x_9677:
[----:B------:R-:W-:Y:S01]  /*10660*/  STG.E.U16 desc[UR36][R16.64], R2 ;  /* 0x0000000210007986 */ /* 0x000fe2000c101524 */
[----:B------:R-:W-:Y:S05]  /*10670*/  EXIT ;  /* 0x000000000000794d */ /* 0x000fea0003800000 */
.L_x_9673:
        /* <DEDUP_REMOVED lines=9> */
.L_x_9680:
[----:B------:R-:W-:-:S04]  /*10710*/  I2FP.F32.U32 R0, R2 ;  /* 0x0000000200007245 */ /* 0x000fc80000201000 */
[----:B------:R-:W-:-:S05]  /*10720*/  F2FP.F16.F32.PACK_AB R0, RZ, R0 ;  /* 0x00000000ff00723e */ /* 0x000fca00000000ff */
[----:B------:R-:W-:Y:S01]  /*10730*/  STG.E.U16 desc[UR36][R16.64], R0 ;  /* 0x0000000010007986 */ /* 0x000fe2000c101524 */
[----:B------:R-:W-:Y:S05]  /*10740*/  EXIT ;  /* 0x000000000000794d */ /* 0x000fea0003800000 */
.L_x_9679:
        /* <DEDUP_REMOVED lines=10> */
.L_x_9682:
[----:B------:R-:W-:-:S04]  /*107f0*/  I2FP.F32.U32 R2, R2 ;  /* 0x0000000200027245 */ /* 0x000fc80000201000 */
[----:B------:R-:W-:-:S04]  /*10800*/  F2FP.F16.F32.PACK_AB R3, RZ, R2 ;  /* 0x00000002ff03723e */ /* 0x000fc800000000ff */
[----:B------:R-:W-:-:S05]  /*10810*/  PRMT R3, R3, 0x5410, RZ ;  /* 0x0000541003037816 */ /* 0x000fca00000000ff */
[----:B------:R-:W-:Y:S01]  /*10820*/  STG.E desc[UR36][R16.64], R3 ;  /* 0x0000000310007986 */ /* 0x000fe2000c101924 */
[----:B------:R-:W-:Y:S05]  /*10830*/  EXIT ;  /* 0x000000000000794d */ /* 0x000fea0003800000 */
.L_x_9681:
[----:B------:R-:W0:Y:S02]  /*10840*/  I2F.F64.U32 R2, R2 ;  /* 0x0000000200027312 */ /* 0x000e240000201800 */
[----:B0-----:R-:W-:Y:S01]  /*10850*/  STG.E.64 desc[UR36][R16.64], R2 ;  /* 0x0000000210007986 */ /* 0x001fe2000c101b24 */
[----:B------:R-:W-:Y:S05]  /*10860*/  EXIT ;  /* 0x000000000000794d */ /* 0x000fea0003800000 */
.L_x_9672:
        /* <DEDUP_REMOVED lines=10> */
.L_x_9685:
[----:B------:R-:W0:Y:S01]  /*10910*/  I2F.F64.U32 R4, R2 ;  /* 0x0000000200047312 */ /* 0x000e220000201800 */
[----:B------:R-:W-:-:S05]  /*10920*/  CS2R R6, SRZ ;  /* 0x0000000000067805 */ /* 0x000fca000001ff00 */
[----:B0-----:R-:W-:Y:S01]  /*10930*/  STG.E.128 desc[UR36][R16.64], R4 ;  /* 0x0000000410007986 */ /* 0x001fe2000c101d24 */
[----:B------:R-:W-:Y:S05]  /*10940*/  EXIT ;  /* 0x000000000000794d */ /* 0x000fea0003800000 */
.L_x_9684:
        /* <DEDUP_REMOVED lines=21> */
.L_x_9689:
[----:B------:R-:W-:Y:S05]  /*10aa0*/  BSYNC B0 ;  /* 0x0000000000007941 */ /* 0x000fea0003800000 */
.L_x_9688:
[----:B------:R-:W-:-:S05]  /*10ab0*/  LOP3.LUT R3, R0, R3, RZ, 0xfc, !PT ;  /* 0x0000000300037212 */ /* 0x000fca00078efcff */
[----:B------:R-:W-:Y:S01]  /*10ac0*/  STG.E.U8 desc[UR36][R16.64], R3 ;  /* 0x0000000310007986 */ /* 0x000fe2000c101124 */
[----:B------:R-:W-:Y:S05]  /*10ad0*/  EXIT ;  /* 0x000000000000794d */ /* 0x000fea0003800000 */
.L_x_9687:
        /* <DEDUP_REMOVED lines=13> */
.L_x_9691:
[----:B------:R-:W-:Y:S01]  /*10bb0*/  IMAD.MOV.U32 R0, RZ, RZ, 0x7f ;  /* 0x0000007fff007424 */ /* 0x000fe200078e00ff */
[----:B------:R-:W-:-:S04]  /*10bc0*/  ISETP.GT.U32.AND P0, PT, R2, 0x7f800000, PT ;  /* 0x7f8000000200780c */ /* 0x000fc80003f04070 */
[----:B------:R-:W-:-:S09]  /*10bd0*/  SEL R0, R0, 0x7c, P0 ;  /* 0x0000007c00007807 */ /* 0x000fd20000000000 */
.L_x_9692:
[----:B------:R-:W-:Y:S05]  /*10be0*/  BSYNC B0 ;  /* 0x0000000000007941 */ /* 0x000fea0003800000 */
.L_x_9690:
[----:B------:R-:W-:-:S04]  /*10bf0*/  LOP3.LUT R2, R3, 0x80000000, RZ, 0xc0, !PT ;  /* 0x8000000003027812 */ /* 0x000fc800078ec0ff */
[----:B------:R-:W-:-:S04]  /*10c00*/  SHF.R.U32.HI R3, RZ, 0x18, R2 ;  /* 0x00000018ff037819 */ /* 0x000fc80000011602 */
[----:B------:R-:W-:-:S05]  /*10c10*/  LOP3.LUT R3, R0, R3, RZ, 0xfc, !PT ;  /* 0x0000000300037212 */ /* 0x000fca00078efcff */
[----:B------:R-:W-:Y:S01]  /*10c20*/  STG.E.U8 desc[UR36][R16.64], R3 ;  /* 0x0000000310007986 */ /* 0x000fe2000c101124 */
[----:B------:R-:W-:Y:S05]  /*10c30*/  EXIT ;  /* 0x000000000000794d */ /* 0x000fea0003800000 */
.L_x_9686:
[----:B------:R-:W-:-:S04]  /*10c40*/  I2FP.F32.U32 R0, R2 ;  /* 0x0000000200007245 */ /* 0x000fc80000201000 */
[----:B------:R-:W-:-:S05]  /*10c50*/  F2FP.BF16.F32.PACK_AB R0, RZ, R0 ;  /* 0x00000000ff00723e */ /* 0x000fca00000010ff */
[----:B------:R-:W-:Y:S01]  /*10c60*/  STG.E.U16 desc[UR36][R16.64], R0 ;  /* 0x0000000010007986 */ /* 0x000fe2000c101524 */
[----:B------:R-:W-:Y:S05]  /*10c70*/  EXIT ;  /* 0x000000000000794d */ /* 0x000fea0003800000 */
.L_x_9683:
        /* <DEDUP_REMOVED lines=10> */
.L_x_9695:
        /* <DEDUP_REMOVED lines=17> */
.L_x_9698:
[----:B------:R-:W-:-:S04]  /*10e30*/  LOP3.LUT R2, R3, 0x80000000, RZ, 0xc0, !PT ;  /* 0x8000000003027812 */ /* 0x000fc800078ec0ff */
[----:B------:R-:W-:-:S04]  /*10e40*/  SHF.R.U32.HI R3, RZ, 0x18, R2 ;  /* 0x00000018ff037819 */ /* 0x000fc80000011602 */
[----:B------:R-:W-:-:S04]  /*10e50*/  LOP3.LUT R0, R0, R3, RZ, 0xfc, !PT ;  /* 0x0000000300007212 */ /* 0x000fc800078efcff */
[----:B------:R-:W-:-:S07]  /*10e60*/  PRMT R8, R0, 0x7610, R8 ;  /* 0x0000761000087816 */ /* 0x000fce0000000008 */
.L_x_9697:
[----:B------:R-:W-:Y:S05]  /*10e70*/  BSYNC B0 ;  /* 0x0000000000007941 */ /* 0x000fea0003800000 */
.L_x_9696:
[----:B------:R-:W-:Y:S01]  /*10e80*/  STG.E.U8 desc[UR36][R16.64], R8 ;  /* 0x0000000810007986 */ /* 0x000fe2000c101124 */
[----:B------:R-:W-:Y:S05]  /*10e90*/  EXIT ;  /* 0x000000000000794d */ /* 0x000fea0003800000 */
.L_x_9694:
        /* <DEDUP_REMOVED lines=17> */
.L_x_9701:
[----:B------:R-:W-:-:S04]  /*10fb0*/  LOP3.LUT R2, R3, 0x80000000, RZ, 0xc0, !PT ;  /* 0x8000000003027812 */ /* 0x000fc800078ec0ff */
[----:B------:R-:W-:-:S04]  /*10fc0*/  SHF.R.U32.HI R3, RZ, 0x18, R2 ;  /* 0x00000018ff037819 */ /* 0x000fc80000011602 */
[----:B------:R-:W-:-:S04]  /*10fd0*/  LOP3.LUT R0, R0, R3, RZ, 0xfc, !PT ;  /* 0x0000000300007212 */ /* 0x000fc800078efcff */
[----:B------:R-:W-:-:S07]  /*10fe0*/  PRMT R8, R0, 0x7610, R8 ;  /* 0x0000761000087816 */ /* 0x000fce0000000008 */
.L_x_9700:
[----:B------:R-:W-:Y:S05]  /*10ff0*/  BSYNC B0 ;  /* 0x0000000000007941 */ /* 0x000fea0003800000 */
.L_x_9699:
[----:B------:R-:W-:Y:S01]  /*11000*/  STG.E.U8 desc[UR36][R16.64], R8 ;  /* 0x0000000810007986 */ /* 0x000fe2000c101124 */
[----:B------:R-:W-:Y:S05]  /*11010*/  EXIT ;  /* 0x000000000000794d */ /* 0x000fea0003800000 */
.L_x_9693:
        /* <DEDUP_REMOVED lines=22> */
.L_x_9676:
        /* <DEDUP_REMOVED lines=16> */
.L_x_9704:
[----:B------:R-:W-:Y:S05]  /*11280*/  EXIT ;  /* 0x000000000000794d */ /* 0x000fea0003800000 */
.L_x_9703:
[----:B------:R-:W-:-:S05]  /*11290*/  IMAD.MOV.U32 R3, RZ, RZ, RZ ;  /* 0x000000ffff037224 */ /* 0x000fca00078e00ff */
[----:B------:R-:W-:Y:S01]  /*112a0*/  STG.E.64 desc[UR36][R16.64], R2 ;  /* 0x0000000210007986 */ /* 0x000fe2000c101b24 */
[----:B------:R-:W-:Y:S05]  /*112b0*/  EXIT ;  /* 0x000000000000794d */ /* 0x000fea0003800000 */
.L_x_9702:
[----:B------:R-:W-:Y:S01]  /*112c0*/  STG.E desc[UR36][R16.64], R2 ;  /* 0x0000000210007986 */ /* 0x000fe2000c101924 */
[----:B------:R-:W-:Y:S05]  /*112d0*/  EXIT ;  /* 0x000000000000794d */ /* 0x000fea0003800000 */
.L_x_9705:
        /* <DEDUP_REMOVED lines=10> */
.L_x_26211:


//--------------------- .text._ZN2at6native27unrolled_elementwise_kernelINS0_13BinaryFunctorIbbbNS0_16BitwiseOrFunctorIbEEEESt5arrayIPcLm3EELi4E23TrivialOffsetCalculatorILi2EjES9_ILi1EjENS0_6memory12LoadWithCastILi2EEENSC_13StoreWithCastILi1EEEEEviT_T0_T2_T3_T4_T5_ --------------------------
	.section	.text._ZN2at6native27unrolled_elementwise_kernelINS0_13BinaryFunctorIbbbNS0_16BitwiseOrFunctorIbEEEESt5arrayIPcLm3EELi4E23TrivialOffsetCalculatorILi2EjES9_ILi1EjENS0_6memory12LoadWithCastILi2EEENSC_13StoreWithCastILi1EEEEEviT_T0_T2_T3_T4_T5_,"ax",@progbits
	.align	128
        .global         _ZN2at6native27unrolled_elementwise_kernelINS0_13BinaryFunctorIbbbNS0_16BitwiseOrFunctorIbEEEESt5arrayIPcLm3EELi4E23TrivialOffsetCalculatorILi2EjES9_ILi1EjENS0_6memory12LoadWithCastILi2EEENSC_13StoreWithCastILi1EEEEEviT_T0_T2_T3_T4_T5_
        .type           _ZN2at6native27unrolled_elementwise_kernelINS0_13BinaryFunctorIbbbNS0_16BitwiseOrFunctorIbEEEESt5arrayIPcLm3EELi4E23TrivialOffsetCalculatorILi2EjES9_ILi1EjENS0_6memory12LoadWithCastILi2EEENSC_13StoreWithCastILi1EEEEEviT_T0_T2_T3_T4_T5_,@function
        .size           _ZN2at6native27unrolled_elementwise_kernelINS0_13BinaryFunctorIbbbNS0_16BitwiseOrFunctorIbEEEESt5arrayIPcLm3EELi4E23TrivialOffsetCalculatorILi2EjES9_ILi1EjENS0_6memory12LoadWithCastILi2EEENSC_13StoreWithCastILi1EEEEEviT_T0_T2_T3_T4_T5_,(.L_x_26212 - _ZN2at6native27unrolled_elementwise_kernelINS0_13BinaryFunctorIbbbNS0_16BitwiseOrFunctorIbEEEESt5arrayIPcLm3EELi4E23TrivialOffsetCalculatorILi2EjES9_ILi1EjENS0_6memory12LoadWithCastILi2EEENSC_13StoreWithCastILi1EEEEEviT_T0_T2_T3_T4_T5_)
        .other          _ZN2at6native27unrolled_elementwise_kernelINS0_13BinaryFunctorIbbbNS0_16BitwiseOrFunctorIbEEEESt5arrayIPcLm3EELi4E23TrivialOffsetCalculatorILi2EjES9_ILi1EjENS0_6memory12LoadWithCastILi2EEENSC_13StoreWithCastILi1EEEEEviT_T0_T2_T3_T4_T5_,@"STO_CUDA_ENTRY STV_DEFAULT"
_ZN2at6native27unrolled_elementwise_kernelINS0_13BinaryFunctorIbbbNS0_16BitwiseOrFunctorIbEEEESt5arrayIPcLm3EELi4E23TrivialOffsetCalculatorILi2EjES9_ILi1EjENS0_6memory12LoadWithCastILi2EEENSC_13StoreWithCastILi1EEEEEviT_T0_T2_T3_T4_T5_:
.text._ZN2at6native27unrolled_elementwise_kernelINS0_13BinaryFunctorIbbbNS0_16BitwiseOrFunctorIbEEEESt5arrayIPcLm3EELi4E23TrivialOffsetCalculatorILi2EjES9_ILi1EjENS0_6memory12LoadWithCastILi2EEENSC_13StoreWithCastILi1EEEEEviT_T0_T2_T3_T4_T5_:
        /* <DEDUP_REMOVED lines=35> */
.L_x_9711:
[----:B------:R-:W2:Y:S02]  /*0230*/  LDG.E.U8 R4, desc[UR36][R4.64] ;  /* 0x0000002404047981 */ /* 0x000ea4000c1e1100 */
[----:B--2---:R-:W-:-:S04]  /*0240*/  ISETP.NE.AND P0, PT, R4, RZ, PT ;  /* 0x000000ff0400720c */ /* 0x004fc80003f05270 */
[----:B------:R-:W-:Y:S01]  /*0250*/  P2R R18, PR, RZ, 0x1 ;  /* 0x00000001ff127803 */ /* 0x000fe20000000000 */
[----:B------:R-:W-:Y:S08]  /*0260*/  BRA `(.L_x_9713) ;  /* 0x0000000c00c47947 */ /* 0x000ff00003800000 */
.L_x_9710:
        /* <DEDUP_REMOVED lines=11> */
.L_x_9715:
[----:B------:R-:W2:Y:S02]  /*0320*/  LDG.E R4, desc[UR36][R4.64] ;  /* 0x0000002404047981 */ /* 0x000ea4000c1e1900 */
[----:B--2---:R-:W-:-:S04]  /*0330*/  ISETP.NE.AND P0, PT, R4, RZ, PT ;  /* 0x000000ff0400720c */ /* 0x004fc80003f05270 */
[----:B------:R-:W-:Y:S01]  /*0340*/  P2R R18, PR, RZ, 0x1 ;  /* 0x00000001ff127803 */ /* 0x000fe20000000000 */
[----:B------:R-:W-:Y:S08]  /*0350*/  BRA `(.L_x_9713) ;  /* 0x0000000c00887947 */ /* 0x000ff00003800000 */
.L_x_9714:
[----:B------:R-:W2:Y:S02]  /*0360*/  LDG.E.U16 R4, desc[UR36][R4.64] ;  /* 0x0000002404047981 */ /* 0x000ea4000c1e1500 */
[----:B--2---:R-:W-:-:S04]  /*0370*/  ISETP.NE.AND P0, PT, R4, RZ, PT ;  /* 0x000000ff0400720c */ /* 0x004fc80003f05270 */
[----:B------:R-:W-:Y:S01]  /*0380*/  P2R R18, PR, RZ, 0x1 ;  /* 0x00000001ff127803 */ /* 0x000fe20000000000 */
[----:B------:R-:W-:Y:S08]  /*0390*/  BRA `(.L_x_9713) ;  /* 0x0000000c00787947 */ /* 0x000ff00003800000 */
.L_x_9709:
        /* <DEDUP_REMOVED lines=10> */
.L_x_9717:
[----:B------:R-:W2:Y:S02]  /*0440*/  LDG.E.U16 R0, desc[UR36][R4.64] ;  /* 0x0000002404007981 */ /* 0x000ea4000c1e1500 */
[----:B--2---:R-:W-:-:S05]  /*0450*/  HADD2.F32 R0, -RZ, R0.H0_H0 ;  /* 0x20000000ff007230 */ /* 0x004fca0000004100 */
[----:B------:R-:W-:-:S04]  /*0460*/  FSETP.NEU.FTZ.AND P0, PT, R0, RZ, PT ;  /* 0x000000ff0000720b */ /* 0x000fc80003f1d000 */
[----:B------:R-:W-:Y:S01]  /*0470*/  P2R R18, PR, RZ, 0x1 ;  /* 0x00000001ff127803 */ /* 0x000fe20000000000 */
[----:B------:R-:W-:Y:S08]  /*0480*/  BRA `(.L_x_9713) ;  /* 0x0000000c003c7947 */ /* 0x000ff00003800000 */
.L_x_9716:
        /* <DEDUP_REMOVED lines=12> */
.L_x_9719:
        /* <DEDUP_REMOVED lines=11> */
.L_x_9718:
[----:B------:R-:W2:Y:S02]  /*0600*/  LDG.E.64 R4, desc[UR36][R4.64] ;  /* 0x0000002404047981 */ /* 0x000ea4000c1e1b00 */
[----:B--2---:R-:W-:-:S06]  /*0610*/  DSETP.NEU.AND P0, PT, R4, RZ, PT ;  /* 0x000000ff0400722a */ /* 0x004fcc0003f0d000 */
[----:B------:R-:W-:Y:S01]  /*0620*/  P2R R18, PR, RZ, 0x1 ;  /* 0x00000001ff127803 */ /* 0x000fe20000000000 */
[----:B------:R-:W-:Y:S07]  /*0630*/  BRA `(.L_x_9713) ;  /* 0x0000000800d07947 */ /* 0x000fee0003800000 */
.L_x_9708:
        /* <DEDUP_REMOVED lines=12> */
.L_x_9722:
[----:B------:R-:W2:Y:S02]  /*0700*/  LDG.E.128 R4, desc[UR36][R4.64] ;  /* 0x0000002404047981 */ /* 0x000ea4000c1e1d00 */
[----:B--2---:R-:W-:-:S06]  /*0710*/  DSETP.NEU.AND P0, PT, R6, RZ, PT ;  /* 0x000000ff0600722a */ /* 0x004fcc0003f0d000 */
[----:B------:R-:W-:-:S06]  /*0720*/  DSETP.NEU.OR P0, PT, R4, RZ, P0 ;  /* 0x000000ff0400722a */ /* 0x000fcc000070d400 */
[----:B------:R-:W-:Y:S01]  /*0730*/  P2R R18, PR, RZ, 0x1 ;  /* 0x00000001ff127803 */ /* 0x000fe20000000000 */
[----:B------:R-:W-:Y:S07]  /*0740*/  BRA `(.L_x_9713) ;  /* 0x00000008008c7947 */ /* 0x000fee0003800000 */
.L_x_9721:
        /* <DEDUP_REMOVED lines=28> */
.L_x_9724:
        /* <DEDUP_REMOVED lines=15> */
.L_x_9723:
[----:B------:R-:W2:Y:S02]  /*0a00*/  LDG.E.U16 R0, desc[UR36][R4.64] ;  /* 0x0000002404007981 */ /* 0x000ea4000c1e1500 */
[----:B--2---:R-:W-:-:S05]  /*0a10*/  IMAD.U32 R0, R0, 0x10000, RZ ;  /* 0x0001000000007824 */ /* 0x004fca00078e00ff */
[----:B------:R-:W-:-:S04]  /*0a20*/  FSETP.NEU.FTZ.AND P0, PT, R0, RZ, PT ;  /* 0x000000ff0000720b */ /* 0x000fc80003f1d000 */
[----:B------:R-:W-:Y:S01]  /*0a30*/  P2R R18, PR, RZ, 0x1 ;  /* 0x00000001ff127803 */ /* 0x000fe20000000000 */
[----:B------:R-:W-:Y:S08]  /*0a40*/  BRA `(.L_x_9713) ;  /* 0x0000000400cc7947 */ /* 0x000ff00003800000 */
.L_x_9720:
        /* <DEDUP_REMOVED lines=12> */
.L_x_9727:
        /* <DEDUP_REMOVED lines=21> */
.L_x_9731:
[----:B------:R-:W-:Y:S05]  /*0c60*/  BSYNC B1 ;  /* 0x0000000000017941 */ /* 0x000fea0003800000 */
.L_x_9730:
[----:B------:R-:W-:Y:S01]  /*0c70*/  LEA R5, R0, 0x3b800000, 0x17 ;  /* 0x3b80000000057811 */ /* 0x000fe200078eb8ff */
[----:B------:R-:W-:-:S05]  /*0c80*/  IMAD.SHL.U32 R0, R3, 0x100000, RZ ;  /* 0x0010000003007824 */ /* 0x000fca00078e00ff */
[----:B------:R-:W-:-:S07]  /*0c90*/  LOP3.LUT R0, R5, R0, R6, 0xfe, !PT ;  /* 0x0000000005007212 */ /* 0x000fce00078efe06 */
.L_x_9729:
[----:B------:R-:W-:Y:S05]  /*0ca0*/  BSYNC B0 ;  /* 0x0000000000007941 */ /* 0x000fea0003800000 */
.L_x_9728:
[----:B------:R-:W-:-:S04]  /*0cb0*/  FSETP.NEU.FTZ.AND P0, PT, R0, RZ, PT ;  /* 0x000000ff0000720b */ /* 0x000fc80003f1d000 */
[----:B------:R-:W-:Y:S01]  /*0cc0*/  P2R R18, PR, RZ, 0x1 ;  /* 0x00000001ff127803 */ /* 0x000fe20000000000 */
[----:B------:R-:W-:Y:S08]  /*0cd0*/  BRA `(.L_x_9713) ;  /* 0x0000000400287947 */ /* 0x000ff00003800000 */
.L_x_9726:
        /* <DEDUP_REMOVED lines=21> */
.L_x_9735:
[----:B------:R-:W-:Y:S05]  /*0e30*/  BSYNC B1 ;  /* 0x0000000000017941 */ /* 0x000fea0003800000 */
.L_x_9734:
[----:B------:R-:W-:Y:S01]  /*0e40*/  LEA R5, R0, 0x37800000, 0x17 ;  /* 0x3780000000057811 */ /* 0x000fe200078eb8ff */
[----:B------:R-:W-:-:S05]  /*0e50*/  IMAD.SHL.U32 R0, R3, 0x200000, RZ ;  /* 0x0020000003007824 */ /* 0x000fca00078e00ff */
[----:B------:R-:W-:-:S07]  /*0e60*/  LOP3.LUT R0, R5, R0, R6, 0xfe, !PT ;  /* 0x0000000005007212 */ /* 0x000fce00078efe06 */
.L_x_9733:
[----:B------:R-:W-:Y:S05]  /*0e70*/  BSYNC B0 ;  /* 0x0000000000007941 */ /* 0x000fea0003800000 */
.L_x_9732:
[----:B------:R-:W-:-:S04]  /*0e80*/  FSETP.NEU.FTZ.AND P0, PT, R0, RZ, PT ;  /* 0x000000ff0000720b */ /* 0x000fc80003f1d000 */
[----:B------:R-:W-:Y:S01]  /*0e90*/  P2R R18, PR, RZ, 0x1 ;  /* 0x00000001ff127803 */ /* 0x000fe20000000000 */
[----:B------:R-:W-:Y:S08]  /*0ea0*/  BRA `(.L_x_9713) ;  /* 0x0000000000b47947 */ /* 0x000ff00003800000 */
.L_x_9725:
        /* <DEDUP_REMOVED lines=14> */
.L_x_9739:
[----:B------:R-:W-:Y:S05]  /*0f90*/  BSYNC B0 ;  /* 0x0000000000007941 */ /* 0x000fea0003800000 */
.L_x_9738:
[----:B------:R-:W-:-:S04]  /*0fa0*/  FSETP.NEU.FTZ.AND P0, PT, R0, RZ, PT ;  /* 0x000000ff0000720b */ /* 0x000fc80003f1d000 */
[----:B------:R-:W-:Y:S01]  /*0fb0*/  P2R R18, PR, RZ, 0x1 ;  /* 0x00000001ff127803 */ /* 0x000fe20000000000 */
[----:B------:R-:W-:Y:S08]  /*0fc0*/  BRA `(.L_x_9713) ;  /* 0x00000000006c7947 */ /* 0x000ff00003800000 */
.L_x_9712:
        /* <DEDUP_REMOVED lines=16> */
.L_x_9740:
[----:B------:R-:W-:-:S04]  /*10d0*/  PLOP3.LUT P0, PT, PT, PT, PT, 0x8, 0x0 ;  /* 0x000000000000781c */ /* 0x000fc80003f0e170 */
[----:B------:R-:W-:Y:S01]  /*10e0*/  P2R R18, PR, RZ, 0x1 ;  /* 0x00000001ff127803 */ /* 0x000fe20000000000 */
[----:B------:R-:W-:Y:S08]  /*10f0*/  BRA `(.L_x_9713) ;  /* 0x0000000000207947 */ /* 0x000ff00003800000 */
.L_x_9737:
[----:B------:R-:W2:Y:S02]  /*1100*/  LDG.E.64 R4, desc[UR36][R4.64] ;  /* 0x0000002404047981 */ /* 0x000ea4000c1e1b00 */
[----:B--2---:R-:W-:-:S04]  /*1110*/  ISETP.NE.U32.AND P0, PT, R4, RZ, PT ;  /* 0x000000ff0400720c */ /* 0x004fc80003f05070 */
[----:B------:R-:W-:-:S04]  /*1120*/  ISETP.NE.AND.EX P0, PT, R5, RZ, PT, P0 ;  /* 0x000000ff0500720c */ /* 0x000fc80003f05300 */
[----:B------:R-:W-:Y:S01]  /*1130*/  P2R R18, PR, RZ, 0x1 ;  /* 0x00000001ff127803 */ /* 0x000fe20000000000 */
[----:B------:R-:W-:Y:S08]  /*1140*/  BRA `(.L_x_9713) ;  /* 0x00000000000c7947 */ /* 0x000ff00003800000 */
.L_x_9736:
[----:B------:R-:W2:Y:S02]  /*1150*/  LDG.E R4, desc[UR36][R4.64] ;  /* 0x0000002404047981 */ /* 0x000ea4000c1e1900 */
[----:B--2---:R-:W-:-:S04]  /*1160*/  ISETP.NE.AND P0, PT, R4, RZ, PT ;  /* 0x000000ff0400720c */ /* 0x004fc80003f05270 */
[----:B------:R-:W-:-:S09]  /*1170*/  P2R R18, PR, RZ, 0x1 ;  /* 0x00000001ff127803 */ /* 0x000fd20000000000 */
.L_x_9713:
        /* <DEDUP_REMOVED lines=19> */
.L_x_9744:
[----:B------:R-:W2:Y:S02]  /*12b0*/  LDG.E.U8 R4, desc[UR36][R4.64] ;  /* 0x0000002404047981 */ /* 0x000ea4000c1e1100 */
[----:B--2---:R-:W-:Y:S01]  /*12c0*/  ISETP.NE.AND P0, PT, R4, RZ, PT ;  /* 0x000000ff0400720c */ /* 0x004fe20003f05270 */
[----:B------:R-:W-:-:S12]  /*12d0*/  BRA `(.L_x_9746) ;  /* 0x0000000c00747947 */ /* 0x000fd80003800000 */
.L_x_9743:
        /* <DEDUP_REMOVED lines=10> */
.L_x_9748:
[----:B------:R-:W2:Y:S02]  /*1380*/  LDG.E R4, desc[UR36][R4.64] ;  /* 0x0000002404047981 */ /* 0x000ea4000c1e1900 */
[----:B--2---:R-:W-:Y:S01]  /*1390*/  ISETP.NE.AND P0, PT, R4, RZ, PT ;  /* 0x000000ff0400720c */ /* 0x004fe20003f05270 */
[----:B------:R-:W-:-:S12]  /*13a0*/  BRA `(.L_x_9746) ;  /* 0x0000000c00407947 */ /* 0x000fd80003800000 */
.L_x_9747:
[----:B------:R-:W2:Y:S02]  /*13b0*/  LDG.E.U16 R4, desc[UR36][R4.64] ;  /* 0x0000002404047981 */ /* 0x000ea4000c1e1500 */
[----:B--2---:R-:W-:Y:S01]  /*13c0*/  ISETP.NE.AND P0, PT, R4, RZ, PT ;  /* 0x000000ff0400720c */ /* 0x004fe20003f05270 */
[----:B------:R-:W-:-:S12]  /*13d0*/  BRA `(.L_x_9746) ;  /* 0x0000000c00347947 */ /* 0x000fd80003800000 */
.L_x_9742:
        /* <DEDUP_REMOVED lines=9> */
.L_x_9750:
[----:B------:R-:W2:Y:S02]  /*1470*/  LDG.E.U16 R0, desc[UR36][R4.64] ;  /* 0x0000002404007981 */ /* 0x000ea4000c1e1500 */
[----:B--2---:R-:W-:-:S05]  /*1480*/  HADD2.F32 R0, -RZ, R0.H0_H0 ;  /* 0x20000000ff007230 */ /* 0x004fca0000004100 */
[----:B------:R-:W-:Y:S01]  /*1490*/  FSETP.NEU.FTZ.AND P0, PT, R0, RZ, PT ;  /* 0x000000ff0000720b */ /* 0x000fe20003f1d000 */
[----:B------:R-:W-:-:S12]  /*14a0*/  BRA `(.L_x_9746) ;  /* 0x0000000c00007947 */ /* 0x000fd80003800000 */
.L_x_9749:
        /* <DEDUP_REMOVED lines=11> */
.L_x_9752:
        /* <DEDUP_REMOVED lines=10> */
.L_x_9751:
[----:B------:R-:W2:Y:S02]  /*1600*/  LDG.E.64 R4, desc[UR36][R4.64] ;  /* 0x0000002404047981 */ /* 0x000ea4000c1e1b00 */
[----:B--2---:R-:W-:Y:S01]  /*1610*/  DSETP.NEU.AND P0, PT, R4, RZ, PT ;  /* 0x000000ff0400722a */ /* 0x004fe20003f0d000 */
[----:B------:R-:W-:-:S13]  /*1620*/  BRA `(.L_x_9746) ;  /* 0x0000000800a07947 */ /* 0x000fda0003800000 */
.L_x_9741:
        /* <DEDUP_REMOVED lines=11> */
.L_x_9755:
[----:B------:R-:W2:Y:S02]  /*16e0*/  LDG.E.128 R4, desc[UR36][R4.64] ;  /* 0x0000002404047981 */ /* 0x000ea4000c1e1d00 */
[----:B--2---:R-:W-:-:S06]  /*16f0*/  DSETP.NEU.AND P0, PT, R6, RZ, PT ;  /* 0x000000ff0600722a */ /* 0x004fcc0003f0d000 */
[----:B------:R-:W-:Y:S01]  /*1700*/  DSETP.NEU.OR P0, PT, R4, RZ, P0 ;  /* 0x000000ff0400722a */ /* 0x000fe2000070d400 */
[----:B------:R-:W-:-:S13]  /*1710*/  BRA `(.L_x_9746) ;  /* 0x0000000800647947 */ /* 0x000fda0003800000 */
.L_x_9754:
        /* <DEDUP_REMOVED lines=27> */
.L_x_9757:
        /* <DEDUP_REMOVED lines=14> */
.L_x_9756:
[----:B------:R-:W2:Y:S02]  /*19b0*/  LDG.E.U16 R0, desc[UR36][R4.64] ;  /* 0x0000002404007981 */ /* 0x000ea4000c1e1500 */
[----:B--2---:R-:W-:-:S05]  /*19c0*/  IMAD.U32 R0, R0, 0x10000, RZ ;  /* 0x0001000000007824 */ /* 0x004fca00078e00ff */
[----:B------:R-:W-:Y:S01]  /*19d0*/  FSETP.NEU.FTZ.AND P0, PT, R0, RZ, PT ;  /* 0x000000ff0000720b */ /* 0x000fe20003f1d000 */
[----:B------:R-:W-:-:S12]  /*19e0*/  BRA `(.L_x_9746) ;  /* 0x0000000400b07947 */ /* 0x000fd80003800000 */
.L_x_9753:
        /* <DEDUP_REMOVED lines=11> */
.L_x_9760:
        /* <DEDUP_REMOVED lines=21> */
.L_x_9764:
[----:B------:R-:W-:Y:S05]  /*1bf0*/  BSYNC B1 ;  /* 0x0000000000017941 */ /* 0x000fea0003800000 */
.L_x_9763:
[----:B------:R-:W-:Y:S01]  /*1c00*/  LEA R5, R0, 0x3b800000, 0x17 ;  /* 0x3b80000000057811 */ /* 0x000fe200078eb8ff */
[----:B------:R-:W-:-:S05]  /*1c10*/  IMAD.SHL.U32 R0, R3, 0x100000, RZ ;  /* 0x0010000003007824 */ /* 0x000fca00078e00ff */
[----:B------:R-:W-:-:S07]  /*1c20*/  LOP3.LUT R0, R5, R0, R6, 0xfe, !PT ;  /* 0x0000000005007212 */ /* 0x000fce00078efe06 */
.L_x_9762:
[----:B------:R-:W-:Y:S05]  /*1c30*/  BSYNC B0 ;  /* 0x0000000000007941 */ /* 0x000fea0003800000 */
.L_x_9761:
[----:B------:R-:W-:Y:S01]  /*1c40*/  FSETP.NEU.FTZ.AND P0, PT, R0, RZ, PT ;  /* 0x000000ff0000720b */ /* 0x000fe20003f1d000 */
[----:B------:R-:W-:-:S12]  /*1c50*/  BRA `(.L_x_9746) ;  /* 0x0000000400147947 */ /* 0x000fd80003800000 */
.L_x_9759:
        /* <DEDUP_REMOVED lines=21> */
.L_x_9768:
[----:B------:R-:W-:Y:S05]  /*1db0*/  BSYNC B1 ;  /* 0x0000000000017941 */ /* 0x000fea0003800000 */
.L_x_9767:
[----:B------:R-:W-:Y:S01]  /*1dc0*/  LEA R5, R0, 0x37800000, 0x17 ;  /* 0x3780000000057811 */ /* 0x000fe200078eb8ff */
[----:B------:R-:W-:-:S05]  /*1dd0*/  IMAD.SHL.U32 R0, R3, 0x200000, RZ ;  /* 0x0020000003007824 */ /* 0x000fca00078e00ff */
[----:B------:R-:W-:-:S07]  /*1de0*/  LOP3.LUT R0, R5, R0, R6, 0xfe, !PT ;  /* 0x0000000005007212 */ /* 0x000fce00078efe06 */
.L_x_9766:
[----:B------:R-:W-:Y:S05]  /*1df0*/  BSYNC B0 ;  /* 0x0000000000007941 */ /* 0x000fea0003800000 */
.L_x_9765:
[----:B------:R-:W-:Y:S01]  /*1e00*/  FSETP.NEU.FTZ.AND P0, PT, R0, RZ, PT ;  /* 0x000000ff0000720b */ /* 0x000fe20003f1d000 */
[----:B------:R-:W-:-:S12]  /*1e10*/  BRA `(.L_x_9746) ;  /* 0x0000000000a47947 */ /* 0x000fd80003800000 */
.L_x_9758:
        /* <DEDUP_REMOVED lines=14> */
.L_x_9772:
[----:B------:R-:W-:Y:S05]  /*1f00*/  BSYNC B0 ;  /* 0x0000000000007941 */ /* 0x000fea0003800000 */
.L_x_9771:
[----:B------:R-:W-:Y:S01]  /*1f10*/  FSETP.NEU.FTZ.AND P0, PT, R0, RZ, PT ;  /* 0x000000ff0000720b */ /* 0x000fe20003f1d000 */
[----:B------:R-:W-:-:S12]  /*1f20*/  BRA `(.L_x_9746) ;  /* 0x0000000000607947 */ /* 0x000fd80003800000 */
.L_x_9745:
        /* <DEDUP_REMOVED lines=16> */
.L_x_9773:
[----:B------:R-:W-:Y:S01]  /*2030*/  PLOP3.LUT P0, PT, PT, PT, PT, 0x8, 0x0 ;  /* 0x000000000000781c */ /* 0x000fe20003f0e170 */
[----:B------:R-:W-:-:S12]  /*2040*/  BRA `(.L_x_9746) ;  /* 0x0000000000187947 */ /* 0x000fd80003800000 */
.L_x_9770:
[----:B------:R-:W2:Y:S02]  /*2050*/  LDG.E.64 R4, desc[UR36][R4.64] ;  /* 0x0000002404047981 */ /* 0x000ea4000c1e1b00 */
[----:B--2---:R-:W-:-:S04]  /*2060*/  ISETP.NE.U32.AND P0, PT, R4, RZ, PT ;  /* 0x000000ff0400720c */ /* 0x004fc80003f05070 */
[----:B------:R-:W-:Y:S01]  /*2070*/  ISETP.NE.AND.EX P0, PT, R5, RZ, PT, P0 ;  /* 0x000000ff0500720c */ /* 0x000fe20003f05300 */
[----:B------:R-:W-:-:S12]  /*2080*/  BRA `(.L_x_9746) ;  /* 0x0000000000087947 */ /* 0x000fd80003800000 */
.L_x_9769:
[----:B------:R-:W2:Y:S02]  /*2090*/  LDG.E R4, desc[UR36][R4.64] ;  /* 0x0000002404047981 */ /* 0x000ea4000c1e1900 */
[----:B--2---:R-:W-:-:S13]  /*20a0*/  ISETP.NE.AND P0, PT, R4, RZ, PT ;  /* 0x000000ff0400720c */ /* 0x004fda0003f05270 */
.L_x_9746:
[----:B------:R-:W-:Y:S01]  /*20b0*/  ISETP.NE.AND P1, PT, R18, RZ, PT ;  /* 0x000000ff1200720c */ /* 0x000fe20003f25270 */
[----:B------:R-:W-:Y:S01]  /*20c0*/  VIADD R25, R25, 0x80 ;  /* 0x0000008019197836 */ /* 0x000fe20000000000 */
[----:B------:R-:W-:Y:S02]  /*20d0*/  SEL R18, RZ, 0x1, !P0 ;  /* 0x00000001ff127807 */ /* 0x000fe40004000000 */
[----:B------:R-:W-:-:S09]  /*20e0*/  SEL R17, RZ, 0x1, !P1 ;  /* 0x00000001ff117807 */ /* 0x000fd20004800000 */
.L_x_9707:
[----:B------:R-:W-:Y:S05]  /*20f0*/  BSYNC B6 ;  /* 0x0000000000067941 */ /* 0x000fea0003800000 */
.L_x_9706:
        /* <DEDUP_REMOVED lines=25> */
.L_x_9779:
[----:B------:R-:W2:Y:S02]  /*2290*/  LDG.E.U8 R4, desc[UR36][R4.64] ;  /* 0x0000002404047981 */ /* 0x000ea4000c1e1100 */
[----:B--2---:R-:W-:-:S04]  /*22a0*/  ISETP.NE.AND P0, PT, R4, RZ, PT ;  /* 0x000000ff0400720c */ /* 0x004fc80003f05270 */
[----:B------:R-:W-:Y:S01]  /*22b0*/  P2R R19, PR, RZ, 0x1 ;  /* 0x00000001ff137803 */ /* 0x000fe20000000000 */
[----:B------:R-:W-:Y:S08]  /*22c0*/  BRA `(.L_x_9781) ;  /* 0x0000000c00c87947 */ /* 0x000ff00003800000 */
.L_x_9778:
        /* <DEDUP_REMOVED lines=11> */
.L_x_9783:
[----:B------:R-:W2:Y:S02]  /*2380*/  LDG.E R4, desc[UR36][R4.64] ;  /* 0x0000002404047981 */ /* 0x000ea4000c1e1900 */
[----:B--2---:R-:W-:-:S04]  /*2390*/  ISETP.NE.AND P0, PT, R4, RZ, PT ;  /* 0x000000ff0400720c */ /* 0x004fc80003f05270 */
[----:B------:R-:W-:Y:S01]  /*23a0*/  P2R R19, PR, RZ, 0x1 ;  /* 0x00000001ff137803 */ /* 0x000fe20000000000 */
[----:B------:R-:W-:Y:S08]  /*23b0*/  BRA `(.L_x_9781) ;  /* 0x0000000c008c7947 */ /* 0x000ff00003800000 */
.L_x_9782:
[----:B------:R-:W2:Y:S02]  /*23c0*/  LDG.E.U16 R4, desc[UR36][R4.64] ;  /* 0x0000002404047981 */ /* 0x000ea4000c1e1500 */
[----:B--2---:R-:W-:-:S04]  /*23d0*/  ISETP.NE.AND P0, PT, R4, RZ, PT ;  /* 0x000000ff0400720c */ /* 0x004fc80003f05270 */
[----:B------:R-:W-:Y:S01]  /*23e0*/  P2R R19, PR, RZ, 0x1 ;  /* 0x00000001ff137803 */ /* 0x000fe20000000000 */
[----:B------:R-:W-:Y:S08]  /*23f0*/  BRA `(.L_x_9781) ;  /* 0x0000000c007c7947 */ /* 0x000ff00003800000 */
.L_x_9777:
        /* <DEDUP_REMOVED lines=10> */
.L_x_9785:
[----:B------:R-:W2:Y:S02]  /*24a0*/  LDG.E.U16 R0, desc[UR36][R4.64] ;  /* 0x0000002404007981 */ /* 0x000ea4000c1e1500 */
[----:B--2---:R-:W-:-:S05]  /*24b0*/  HADD2.F32 R0, -RZ, R0.H0_H0 ;  /* 0x20000000ff007230 */ /* 0x004fca0000004100 */
[----:B------:R-:W-:-:S04]  /*24c0*/  FSETP.NEU.FTZ.AND P0, PT, R0, RZ, PT ;  /* 0x000000ff0000720b */ /* 0x000fc80003f1d000 */
[----:B------:R-:W-:Y:S01]  /*24d0*/  P2R R19, PR, RZ, 0x1 ;  /* 0x00000001ff137803 */ /* 0x000fe20000000000 */
[----:B------:R-:W-:Y:S08]  /*24e0*/  BRA `(.L_x_9781) ;  /* 0x0000000c00407947 */ /* 0x000ff00003800000 */
.L_x_9784:
        /* <DEDUP_REMOVED lines=12> */
.L_x_9787:
        /* <DEDUP_REMOVED lines=11> */
.L_x_9786:
[----:B------:R-:W2:Y:S02]  /*2660*/  LDG.E.64 R4, desc[UR36][R4.64] ;  /* 0x0000002404047981 */ /* 0x000ea4000c1e1b00 */
[----:B--2---:R-:W-:-:S06]  /*2670*/  DSETP.NEU.AND P0, PT, R4, RZ, PT ;  /* 0x000000ff0400722a */ /* 0x004fcc0003f0d000 */
[----:B------:R-:W-:Y:S01]  /*2680*/  P2R R19, PR, RZ, 0x1 ;  /* 0x00000001ff137803 */ /* 0x000fe20000000000 */
[----:B------:R-:W-:Y:S07]  /*2690*/  BRA `(.L_x_9781) ;  /* 0x0000000800d47947 */ /* 0x000fee0003800000 */
.L_x_9776:
        /* <DEDUP_REMOVED lines=12> */
.L_x_9790:
[----:B------:R-:W2:Y:S02]  /*2760*/  LDG.E.128 R4, desc[UR36][R4.64] ;  /* 0x0000002404047981 */ /* 0x000ea4000c1e1d00 */
[----:B--2---:R-:W-:-:S06]  /*2770*/  DSETP.NEU.AND P0, PT, R6, RZ, PT ;  /* 0x000000ff0600722a */ /* 0x004fcc0003f0d000 */
[----:B------:R-:W-:-:S06]  /*2780*/  DSETP.NEU.OR P0, PT, R4, RZ, P0 ;  /* 0x000000ff0400722a */ /* 0x000fcc000070d400 */
[----:B------:R-:W-:Y:S01]  /*2790*/  P2R R19, PR, RZ, 0x1 ;  /* 0x00000001ff137803 */ /* 0x000fe20000000000 */
[----:B------:R-:W-:Y:S07]  /*27a0*/  BRA `(.L_x_9781) ;  /* 0x0000000800907947 */ /* 0x000fee0003800000 */
.L_x_9789:
        /* <DEDUP_REMOVED lines=28> */
.L_x_9792:
        /* <DEDUP_REMOVED lines=16> */
.L_x_9791:
[----:B------:R-:W2:Y:S02]  /*2a70*/  LDG.E.U16 R0, desc[UR36][R4.64] ;  /* 0x0000002404007981 */ /* 0x000ea4000c1e1500 */
[----:B--2---:R-:W-:-:S05]  /*2a80*/  IMAD.U32 R0, R0, 0x10000, RZ ;  /* 0x0001000000007824 */ /* 0x004fca00078e00ff */
[----:B------:R-:W-:-:S04]  /*2a90*/  FSETP.NEU.FTZ.AND P0, PT, R0, RZ, PT ;  /* 0x000000ff0000720b */ /* 0x000fc80003f1d000 */
[----:B------:R-:W-:Y:S01]  /*2aa0*/  P2R R19, PR, RZ, 0x1 ;  /* 0x00000001ff137803 */ /* 0x000fe20000000000 */
[----:B------:R-:W-:Y:S08]  /*2ab0*/  BRA `(.L_x_9781) ;  /* 0x0000000400cc7947 */ /* 0x000ff00003800000 */
.L_x_9788:
        /* <DEDUP_REMOVED lines=12> */
.L_x_9795:
        /* <DEDUP_REMOVED lines=21> */
.L_x_9799:
[----:B------:R-:W-:Y:S05]  /*2cd0*/  BSYNC B1 ;  /* 0x0000000000017941 */ /* 0x000fea0003800000 */
.L_x_9798:
[----:B------:R-:W-:Y:S01]  /*2ce0*/  LEA R5, R0, 0x3b800000, 0x17 ;  /* 0x3b80000000057811 */ /* 0x000fe200078eb8ff */
[----:B------:R-:W-:-:S05]  /*2cf0*/  IMAD.SHL.U32 R0, R3, 0x100000, RZ ;  /* 0x0010000003007824 */ /* 0x000fca00078e00ff */
[----:B------:R-:W-:-:S07]  /*2d00*/  LOP3.LUT R0, R5, R0, R6, 0xfe, !PT ;  /* 0x0000000005007212 */ /* 0x000fce00078efe06 */
.L_x_9797:
[----:B------:R-:W-:Y:S05]  /*2d10*/  BSYNC B0 ;  /* 0x0000000000007941 */ /* 0x000fea0003800000 */
.L_x_9796:
[----:B------:R-:W-:-:S04]  /*2d20*/  FSETP.NEU.FTZ.AND P0, PT, R0, RZ, PT ;  /* 0x000000ff0000720b */ /* 0x000fc80003f1d000 */
[----:B------:R-:W-:Y:S01]  /*2d30*/  P2R R19, PR, RZ, 0x1 ;  /* 0x00000001ff137803 */ /* 0x000fe20000000000 */
[----:B------:R-:W-:Y:S08]  /*2d40*/  BRA `(.L_x_9781) ;  /* 0x0000000400287947 */ /* 0x000ff00003800000 */
.L_x_9794:
        /* <DEDUP_REMOVED lines=21> */
.L_x_9803:
[----:B------:R-:W-:Y:S05]  /*2ea0*/  BSYNC B1 ;  /* 0x0000000000017941 */ /* 0x000fea0003800000 */
.L_x_9802:
[----:B------:R-:W-:Y:S01]  /*2eb0*/  LEA R5, R0, 0x37800000, 0x17 ;  /* 0x3780000000057811 */ /* 0x000fe200078eb8ff */
[----:B------:R-:W-:-:S05]  /*2ec0*/  IMAD.SHL.U32 R0, R3, 0x200000, RZ ;  /* 0x0020000003007824 */ /* 0x000fca00078e00ff */
[----:B------:R-:W-:-:S07]  /*2ed0*/  LOP3.LUT R0, R5, R0, R6, 0xfe, !PT ;  /* 0x0000000005007212 */ /* 0x000fce00078efe06 */
.L_x_9801:
[----:B------:R-:W-:Y:S05]  /*2ee0*/  BSYNC B0 ;  /* 0x0000000000007941 */ /* 0x000fea0003800000 */
.L_x_9800:
[----:B------:R-:W-:-:S04]  /*2ef0*/  FSETP.NEU.FTZ.AND P0, PT, R0, RZ, PT ;  /* 0x000000ff0000720b */ /* 0x000fc80003f1d000 */
[----:B------:R-:W-:Y:S01]  /*2f00*/  P2R R19, PR, RZ, 0x1 ;  /* 0x00000001ff137803 */ /* 0x000fe20000000000 */
[----:B------:R-:W-:Y:S08]  /*2f10*/  BRA `(.L_x_9781) ;  /* 0x0000000000b47947 */ /* 0x000ff00003800000 */
.L_x_9793:
        /* <DEDUP_REMOVED lines=14> */
.L_x_9807:
[----:B------:R-:W-:Y:S05]  /*3000*/  BSYNC B0 ;  /* 0x0000000000007941 */ /* 0x000fea0003800000 */
.L_x_9806:
[----:B------:R-:W-:-:S04]  /*3010*/  FSETP.NEU.FTZ.AND P0, PT, R0, RZ, PT ;  /* 0x000000ff0000720b */ /* 0x000fc80003f1d000 */
[----:B------:R-:W-:Y:S01]  /*3020*/  P2R R19, PR, RZ, 0x1 ;  /* 0x00000001ff137803 */ /* 0x000fe20000000000 */
[----:B------:R-:W-:Y:S08]  /*3030*/  BRA `(.L_x_9781) ;  /* 0x00000000006c7947 */ /* 0x000ff00003800000 */
.L_x_9780:
        /* <DEDUP_REMOVED lines=16> */
.L_x_9808:
[----:B------:R-:W-:-:S04]  /*3140*/  PLOP3.LUT P0, PT, PT, PT, PT, 0x8, 0x0 ;  /* 0x000000000000781c */ /* 0x000fc80003f0e170 */
[----:B------:R-:W-:Y:S01]  /*3150*/  P2R R19, PR, RZ, 0x1 ;  /* 0x00000001ff137803 */ /* 0x000fe20000000000 */
[----:B------:R-:W-:Y:S08]  /*3160*/  BRA `(.L_x_9781) ;  /* 0x0000000000207947 */ /* 0x000ff00003800000 */
.L_x_9805:
[----:B------:R-:W2:Y:S02]  /*3170*/  LDG.E.64 R4, desc[UR36][R4.64] ;  /* 0x0000002404047981 */ /* 0x000ea4000c1e1b00 */
[----:B--2---:R-:W-:-:S04]  /*3180*/  ISETP.NE.U32.AND P0, PT, R4, RZ, PT ;  /* 0x000000ff0400720c */ /* 0x004fc80003f05070 */
[----:B------:R-:W-:-:S04]  /*3190*/  ISETP.NE.AND.EX P0, PT, R5, RZ, PT, P0 ;  /* 0x000000ff0500720c */ /* 0x000fc80003f05300 */
[----:B------:R-:W-:Y:S01]  /*31a0*/  P2R R19, PR, RZ, 0x1 ;  /* 0x00000001ff137803 */ /* 0x000fe20000000000 */
[----:B------:R-:W-:Y:S08]  /*31b0*/  BRA `(.L_x_9781) ;  /* 0x00000000000c7947 */ /* 0x000ff00003800000 */
.L_x_9804:
[----:B------:R-:W2:Y:S02]  /*31c0*/  LDG.E R4, desc[UR36][R4.64] ;  /* 0x0000002404047981 */ /* 0x000ea4000c1e1900 */
[----:B--2---:R-:W-:-:S04]  /*31d0*/  ISETP.NE.AND P0, PT, R4, RZ, PT ;  /* 0x000000ff0400720c */ /* 0x004fc80003f05270 */
[----:B------:R-:W-:-:S09]  /*31e0*/  P2R R19, PR, RZ, 0x1 ;  /* 0x00000001ff137803 */ /* 0x000fd20000000000 */
.L_x_9781:
        /* <DEDUP_REMOVED lines=19> */
.L_x_9812:
[----:B------:R-:W2:Y:S02]  /*3320*/  LDG.E.U8 R4, desc[UR36][R4.64] ;  /* 0x0000002404047981 */ /* 0x000ea4000c1e1100 */
[----:B--2---:R-:W-:Y:S01]  /*3330*/  ISETP.NE.AND P0, PT, R4, RZ, PT ;  /* 0x000000ff0400720c */ /* 0x004fe20003f05270 */
[----:B------:R-:W-:-:S12]  /*3340*/  BRA `(.L_x_9814) ;  /* 0x0000000c00747947 */ /* 0x000fd80003800000 */
.L_x_9811:
        /* <DEDUP_REMOVED lines=10> */
.L_x_9816:
[----:B------:R-:W2:Y:S02]  /*33f0*/  LDG.E R4, desc[UR36][R4.64] ;  /* 0x0000002404047981 */ /* 0x000ea4000c1e1900 */
[----:B--2---:R-:W-:Y:S01]  /*3400*/  ISETP.NE.AND P0, PT, R4, RZ, PT ;  /* 0x000000ff0400720c */ /* 0x004fe20003f05270 */
[----:B------:R-:W-:-:S12]  /*3410*/  BRA `(.L_x_9814) ;  /* 0x0000000c00407947 */ /* 0x000fd80003800000 */
.L_x_9815:
[----:B------:R-:W2:Y:S02]  /*3420*/  LDG.E.U16 R4, desc[UR36][R4.64] ;  /* 0x0000002404047981 */ /* 0x000ea4000c1e1500 */
[----:B--2---:R-:W-:Y:S01]  /*3430*/  ISETP.NE.AND P0, PT, R4, RZ, PT ;  /* 0x000000ff0400720c */ /* 0x004fe20003f05270 */
[----:B------:R-:W-:-:S12]  /*3440*/  BRA `(.L_x_9814) ;  /* 0x0000000c00347947 */ /* 0x000fd80003800000 */
.L_x_9810:
        /* <DEDUP_REMOVED lines=9> */
.L_x_9818:
[----:B------:R-:W2:Y:S02]  /*34e0*/  LDG.E.U16 R0, desc[UR36][R4.64] ;  /* 0x0000002404007981 */ /* 0x000ea4000c1e1500 */
[----:B--2---:R-:W-:-:S05]  /*34f0*/  HADD2.F32 R0, -RZ, R0.H0_H0 ;  /* 0x20000000ff007230 */ /* 0x004fca0000004100 */
[----:B------:R-:W-:Y:S01]  /*3500*/  FSETP.NEU.FTZ.AND P0, PT, R0, RZ, PT ;  /* 0x000000ff0000720b */ /* 0x000fe20003f1d000 */
[----:B------:R-:W-:-:S12]  /*3510*/  BRA `(.L_x_9814) ;  /* 0x0000000c00007947 */ /* 0x000fd80003800000 */
.L_x_9817:
        /* <DEDUP_REMOVED lines=11> */
.L_x_9820:
        /* <DEDUP_REMOVED lines=10> */
.L_x_9819:
[----:B------:R-:W2:Y:S02]  /*3670*/  LDG.E.64 R4, desc[UR36][R4.64] ;  /* 0x0000002404047981 */ /* 0x000ea4000c1e1b00 */
[----:B--2---:R-:W-:Y:S01]  /*3680*/  DSETP.NEU.AND P0, PT, R4, RZ, PT ;  /* 0x000000ff0400722a */ /* 0x004fe20003f0d000 */
[----:B------:R-:W-:-:S13]  /*3690*/  BRA `(.L_x_9814) ;  /* 0x0000000800a07947 */ /* 0x000fda0003800000 */
.L_x_9809:
        /* <DEDUP_REMOVED lines=11> */
.L_x_9823:
[----:B------:R-:W2:Y:S02]  /*3750*/  LDG.E.128 R4, desc[UR36][R4.64] ;  /* 0x0000002404047981 */ /* 0x000ea4000c1e1d00 */
[----:B--2---:R-:W-:-:S06]  /*3760*/  DSETP.NEU.AND P0, PT, R6, RZ, PT ;  /* 0x000000ff0600722a */ /* 0x004fcc0003f0d000 */
[----:B------:R-:W-:Y:S01]  /*3770*/  DSETP.NEU.OR P0, PT, R4, RZ, P0 ;  /* 0x000000ff0400722a */ /* 0x000fe2000070d400 */
[----:B------:R-:W-:-:S13]  /*3780*/  BRA `(.L_x_9814) ;  /* 0x0000000800647947 */ /* 0x000fda0003800000 */
.L_x_9822:
        /* <DEDUP_REMOVED lines=27> */
.L_x_9825:
        /* <DEDUP_REMOVED lines=14> */
.L_x_9824:
[----:B------:R-:W2:Y:S02]  /*3a20*/  LDG.E.U16 R0, desc[UR36][R4.64] ;  /* 0x0000002404007981 */ /* 0x000ea4000c1e1500 */
[----:B--2---:R-:W-:-:S05]  /*3a30*/  IMAD.U32 R0, R0, 0x10000, RZ ;  /* 0x0001000000007824 */ /* 0x004fca00078e00ff */
[----:B------:R-:W-:Y:S01]  /*3a40*/  FSETP.NEU.FTZ.AND P0, PT, R0, RZ, PT ;  /* 0x000000ff0000720b */ /* 0x000fe20003f1d000 */
[----:B------:R-:W-:-:S12]  /*3a50*/  BRA `(.L_x_9814) ;  /* 0x0000000400b07947 */ /* 0x000fd80003800000 */
.L_x_9821:
        /* <DEDUP_REMOVED lines=11> */
.L_x_9828:
        /* <DEDUP_REMOVED lines=21> */
.L_x_9832:
[----:B------:R-:W-:Y:S05]  /*3c60*/  BSYNC B1 ;  /* 0x0000000000017941 */ /* 0x000fea0003800000 */
.L_x_9831:
[----:B------:R-:W-:Y:S01]  /*3c70*/  LEA R5, R0, 0x3b800000, 0x17 ;  /* 0x3b80000000057811 */ /* 0x000fe200078eb8ff */
[----:B------:R-:W-:-:S05]  /*3c80*/  IMAD.SHL.U32 R0, R3, 0x100000, RZ ;  /* 0x0010000003007824 */ /* 0x000fca00078e00ff */
[----:B------:R-:W-:-:S07]  /*3c90*/  LOP3.LUT R0, R5, R0, R6, 0xfe, !PT ;  /* 0x0000000005007212 */ /* 0x000fce00078efe06 */
.L_x_9830:
[----:B------:R-:W-:Y:S05]  /*3ca0*/  BSYNC B0 ;  /* 0x0000000000007941 */ /* 0x000fea0003800000 */
.L_x_9829:
[----:B------:R-:W-:Y:S01]  /*3cb0*/  FSETP.NEU.FTZ.AND P0, PT, R0, RZ, PT ;  /* 0x000000ff0000720b */ /* 0x000fe20003f1d000 */
[----:B------:R-:W-:-:S12]  /*3cc0*/  BRA `(.L_x_9814) ;  /* 0x0000000400147947 */ /* 0x000fd80003800000 */
.L_x_9827:
        /* <DEDUP_REMOVED lines=21> */
.L_x_9836:
[----:B------:R-:W-:Y:S05]  /*3e20*/  BSYNC B1 ;  /* 0x0000000000017941 */ /* 0x000fea0003800000 */
.L_x_9835:
[----:B------:R-:W-:Y:S01]  /*3e30*/  LEA R5, R0, 0x37800000, 0x17 ;  /* 0x3780000000057811 */ /* 0x000fe200078eb8ff */
[----:B------:R-:W-:-:S05]  /*3e40*/  IMAD.SHL.U32 R0, R3, 0x200000, RZ ;  /* 0x0020000003007824 */ /* 0x000fca00078e00ff */
[----:B------:R-:W-:-:S07]  /*3e50*/  LOP3.LUT R0, R5, R0, R6, 0xfe, !PT ;  /* 0x0000000005007212 */ /* 0x000fce00078efe06 */
.L_x_9834:
[----:B------:R-:W-:Y:S05]  /*3e60*/  BSYNC B0 ;  /* 0x0000000000007941 */ /* 0x000fea0003800000 */
.L_x_9833:
[----:B------:R-:W-:Y:S01]  /*3e70*/  FSETP.NEU.FTZ.AND P0, PT, R0, RZ, PT ;  /* 0x000000ff0000720b */ /* 0x000fe20003f1d000 */
[----:B------:R-:W-:-:S12]  /*3e80*/  BRA `(.L_x_9814) ;  /* 0x0000000000a47947 */ /* 0x000fd80003800000 */
.L_x_9826:
        /* <DEDUP_REMOVED lines=14> */
.L_x_9840:
[----:B------:R-:W-:Y:S05]  /*3f70*/  BSYNC B0 ;  /* 0x0000000000007941 */ /* 0x000fea0003800000 */
.L_x_9839:
[----:B------:R-:W-:Y:S01]  /*3f80*/  FSETP.NEU.FTZ.AND P0, PT, R0, RZ, PT ;  /* 0x000000ff0000720b */ /* 0x000fe20003f1d000 */
[----:B------:R-:W-:-:S12]  /*3f90*/  BRA `(.L_x_9814) ;  /* 0x0000000000607947 */ /* 0x000fd80003800000 */
.L_x_9813:
        /* <DEDUP_REMOVED lines=16> */
.L_x_9841:
[----:B------:R-:W-:Y:S01]  /*40a0*/  PLOP3.LUT P0, PT, PT, PT, PT, 0x8, 0x0 ;  /* 0x000000000000781c */ /* 0x000fe20003f0e170 */
[----:B------:R-:W-:-:S12]  /*40b0*/  BRA `(.L_x_9814) ;  /* 0x0000000000187947 */ /* 0x000fd80003800000 */
.L_x_9838:
[----:B------:R-:W2:Y:S02]  /*40c0*/  LDG.E.64 R4, desc[UR36][R4.64] ;  /* 0x0000002404047981 */ /* 0x000ea4000c1e1b00 */
[----:B--2---:R-:W-:-:S04]  /*40d0*/  ISETP.NE.U32.AND P0, PT, R4, RZ, PT ;  /* 0x000000ff0400720c */ /* 0x004fc80003f05070 */
[----:B------:R-:W-:Y:S01]  /*40e0*/  ISETP.NE.AND.EX P0, PT, R5, RZ, PT, P0 ;  /* 0x000000ff0500720c */ /* 0x000fe20003f05300 */
[----:B------:R-:W-:-:S12]  /*40f0*/  BRA `(.L_x_9814) ;  /* 0x0000000000087947 */ /* 0x000fd80003800000 */
.L_x_9837:
[----:B------:R-:W2:Y:S02]  /*4100*/  LDG.E R4, desc[UR36][R4.64] ;  /* 0x0000002404047981 */ /* 0x000ea4000c1e1900 */
[----:B--2---:R-:W-:-:S13]  /*4110*/  ISETP.NE.AND P0, PT, R4, RZ, PT ;  /* 0x000000ff0400720c */ /* 0x004fda0003f05270 */
.L_x_9814:
[----:B------:R-:W-:Y:S01]  /*4120*/  ISETP.NE.AND P1, PT, R19, RZ, PT ;  /* 0x000000ff1300720c */ /* 0x000fe20003f25270 */
[----:B------:R-:W-:Y:S01]  /*4130*/  VIADD R25, R25, 0x80 ;  /* 0x0000008019197836 */ /* 0x000fe20000000000 */
[----:B------:R-:W-:Y:S02]  /*4140*/  SEL R19, RZ, 0x1, !P0 ;  /* 0x00000001ff137807 */ /* 0x000fe40004000000 */
[----:B------:R-:W-:-:S09]  /*4150*/  SEL R16, RZ, 0x1, !P1 ;  /* 0x00000001ff107807 */ /* 0x000fd20004800000 */
.L_x_9775:
[----:B------:R-:W-:Y:S05]  /*4160*/  BSYNC B6 ;  /* 0x0000000000067941 */ /* 0x000fea0003800000 */
.L_x_9774:
        /* <DEDUP_REMOVED lines=27> */
.L_x_9847:
[----:B------:R-:W2:Y:S02]  /*4320*/  LDG.E.U8 R4, desc[UR36][R4.64] ;  /* 0x0000002404047981 */ /* 0x000ea4000c1e1100 */
[----:B--2---:R-:W-:-:S04]  /*4330*/  ISETP.NE.AND P0, PT, R4, RZ, PT ;  /* 0x000000ff0400720c */ /* 0x004fc80003f05270 */
[----:B------:R-:W-:Y:S01]  /*4340*/  P2R R27, PR, RZ, 0x1 ;  /* 0x00000001ff1b7803 */ /* 0x000fe20000000000 */
[----:B------:R-:W-:Y:S08]  /*4350*/  BRA `(.L_x_9849) ;  /* 0x0000000c00c47947 */ /* 0x000ff00003800000 */
.L_x_9846:
        /* <DEDUP_REMOVED lines=11> */
.L_x_9851:
[----:B------:R-:W2:Y:S02]  /*4410*/  LDG.E R4, desc[UR36][R4.64] ;  /* 0x0000002404047981 */ /* 0x000ea4000c1e1900 */
[----:B--2---:R-:W-:-:S04]  /*4420*/  ISETP.NE.AND P0, PT, R4, RZ, PT ;  /* 0x000000ff0400720c */ /* 0x004fc80003f05270 */
[----:B------:R-:W-:Y:S01]  /*4430*/  P2R R27, PR, RZ, 0x1 ;  /* 0x00000001ff1b7803 */ /* 0x000fe20000000000 */
[----:B------:R-:W-:Y:S08]  /*4440*/  BRA `(.L_x_9849) ;  /* 0x0000000c00887947 */ /* 0x000ff00003800000 */
.L_x_9850:
[----:B------:R-:W2:Y:S02]  /*4450*/  LDG.E.U16 R4, desc[UR36][R4.64] ;  /* 0x0000002404047981 */ /* 0x000ea4000c1e1500 */
[----:B--2---:R-:W-:-:S04]  /*4460*/  ISETP.NE.AND P0, PT, R4, RZ, PT ;  /* 0x000000ff0400720c */ /* 0x004fc80003f05270 */
[----:B------:R-:W-:Y:S01]  /*4470*/  P2R R27, PR, RZ, 0x1 ;  /* 0x00000001ff1b7803 */ /* 0x000fe20000000000 */
[----:B------:R-:W-:Y:S08]  /*4480*/  BRA `(.L_x_9849) ;  /* 0x0000000c00787947 */ /* 0x000ff00003800000 */
.L_x_9845:
        /* <DEDUP_REMOVED lines=10> */
.L_x_9853:
[----:B------:R-:W2:Y:S02]  /*4530*/  LDG.E.U16 R0, desc[UR36][R4.64] ;  /* 0x0000002404007981 */ /* 0x000ea4000c1e1500 */
[----:B--2---:R-:W-:-:S05]  /*4540*/  HADD2.F32 R0, -RZ, R0.H0_H0 ;  /* 0x20000000ff007230 */ /* 0x004fca0000004100 */
[----:B------:R-:W-:-:S04]  /*4550*/  FSETP.NEU.FTZ.AND P0, PT, R0, RZ, PT ;  /* 0x000000ff0000720b */ /* 0x000fc80003f1d000 */
[----:B------:R-:W-:Y:S01]  /*4560*/  P2R R27, PR, RZ, 0x1 ;  /* 0x00000001ff1b7803 */ /* 0x000fe20000000000 */
[----:B------:R-:W-:Y:S08]  /*4570*/  BRA `(.L_x_9849) ;  /* 0x0000000c003c7947 */ /* 0x000ff00003800000 */
.L_x_9852:
        /* <DEDUP_REMOVED lines=12> */
.L_x_9855:
        /* <DEDUP_REMOVED lines=11> */
.L_x_9854:
[----:B------:R-:W2:Y:S02]  /*46f0*/  LDG.E.64 R4, desc[UR36][R4.64] ;  /* 0x0000002404047981 */ /* 0x000ea4000c1e1b00 */
[----:B--2---:R-:W-:-:S06]  /*4700*/  DSETP.NEU.AND P0, PT, R4, RZ, PT ;  /* 0x000000ff0400722a */ /* 0x004fcc0003f0d000 */
[----:B------:R-:W-:Y:S01]  /*4710*/  P2R R27, PR, RZ, 0x1 ;  /* 0x00000001ff1b7803 */ /* 0x000fe20000000000 */
[----:B------:R-:W-:Y:S07]  /*4720*/  BRA `(.L_x_9849) ;  /* 0x0000000800d07947 */ /* 0x000fee0003800000 */
.L_x_9844:
        /* <DEDUP_REMOVED lines=12> */
.L_x_9858:
[----:B------:R-:W2:Y:S02]  /*47f0*/  LDG.E.128 R4, desc[UR36][R4.64] ;  /* 0x0000002404047981 */ /* 0x000ea4000c1e1d00 */
[----:B--2---:R-:W-:-:S06]  /*4800*/  DSETP.NEU.AND P0, PT, R6, RZ, PT ;  /* 0x000000ff0600722a */ /* 0x004fcc0003f0d000 */
[----:B------:R-:W-:-:S06]  /*4810*/  DSETP.NEU.OR P0, PT, R4, RZ, P0 ;  /* 0x000000ff0400722a */ /* 0x000fcc000070d400 */
[----:B------:R-:W-:Y:S01]  /*4820*/  P2R R27, PR, RZ, 0x1 ;  /* 0x00000001ff1b7803 */ /* 0x000fe20000000000 */
[----:B------:R-:W-:Y:S07]  /*4830*/  BRA `(.L_x_9849) ;  /* 0x00000008008c7947 */ /* 0x000fee0003800000 */
.L_x_9857:
        /* <DEDUP_REMOVED lines=28> */
.L_x_9860:
        /* <DEDUP_REMOVED lines=15> */
.L_x_9859:
[----:B------:R-:W2:Y:S02]  /*4af0*/  LDG.E.U16 R0, desc[UR36][R4.64] ;  /* 0x0000002404007981 */ /* 0x000ea4000c1e1500 */
[----:B--2---:R-:W-:-:S05]  /*4b00*/  IMAD.U32 R0, R0, 0x10000, RZ ;  /* 0x0001000000007824 */ /* 0x004fca00078e00ff */
[----:B------:R-:W-:-:S04]  /*4b10*/  FSETP.NEU.FTZ.AND P0, PT, R0, RZ, PT ;  /* 0x000000ff0000720b */ /* 0x000fc80003f1d000 */
[----:B------:R-:W-:Y:S01]  /*4b20*/  P2R R27, PR, RZ, 0x1 ;  /* 0x00000001ff1b7803 */ /* 0x000fe20000000000 */
[----:B------:R-:W-:Y:S08]  /*4b30*/  BRA `(.L_x_9849) ;  /* 0x0000000400cc7947 */ /* 0x000ff00003800000 */
.L_x_9856:
        /* <DEDUP_REMOVED lines=12> */
.L_x_9863:
        /* <DEDUP_REMOVED lines=21> */
.L_x_9867:
[----:B------:R-:W-:Y:S05]  /*4d50*/  BSYNC B1 ;  /* 0x0000000000017941 */ /* 0x000fea0003800000 */
.L_x_9866:
[----:B------:R-:W-:Y:S01]  /*4d60*/  LEA R5, R0, 0x3b800000, 0x17 ;  /* 0x3b80000000057811 */ /* 0x000fe200078eb8ff */
[----:B------:R-:W-:-:S05]  /*4d70*/  IMAD.SHL.U32 R0, R3, 0x100000, RZ ;  /* 0x0010000003007824 */ /* 0x000fca00078e00ff */
[----:B------:R-:W-:-:S07]  /*4d80*/  LOP3.LUT R0, R5, R0, R6, 0xfe, !PT ;  /* 0x0000000005007212 */ /* 0x000fce00078efe06 */
.L_x_9865:
[----:B------:R-:W-:Y:S05]  /*4d90*/  BSYNC B0 ;  /* 0x0000000000007941 */ /* 0x000fea0003800000 */
.L_x_9864:
[----:B------:R-:W-:-:S04]  /*4da0*/  FSETP.NEU.FTZ.AND P0, PT, R0, RZ, PT ;  /* 0x000000ff0000720b */ /* 0x000fc80003f1d000 */
[----:B------:R-:W-:Y:S01]  /*4db0*/  P2R R27, PR, RZ, 0x1 ;  /* 0x00000001ff1b7803 */ /* 0x000fe20000000000 */
[----:B------:R-:W-:Y:S08]  /*4dc0*/  BRA `(.L_x_9849) ;  /* 0x0000000400287947 */ /* 0x000ff00003800000 */
.L_x_9862:
        /* <DEDUP_REMOVED lines=21> */
.L_x_9871:
[----:B------:R-:W-:Y:S05]  /*4f20*/  BSYNC B1 ;  /* 0x0000000000017941 */ /* 0x000fea0003800000 */
.L_x_9870:
[----:B------:R-:W-:Y:S01]  /*4f30*/  LEA R5, R0, 0x37800000, 0x17 ;  /* 0x3780000000057811 */ /* 0x000fe200078eb8ff */
[----:B------:R-:W-:-:S05]  /*4f40*/  IMAD.SHL.U32 R0, R3, 0x200000, RZ ;  /* 0x0020000003007824 */ /* 0x000fca00078e00ff */
[----:B------:R-:W-:-:S07]  /*4f50*/  LOP3.LUT R0, R5, R0, R6, 0xfe, !PT ;  /* 0x0000000005007212 */ /* 0x000fce00078efe06 */
.L_x_9869:
[----:B------:R-:W-:Y:S05]  /*4f60*/  BSYNC B0 ;  /* 0x0000000000007941 */ /* 0x000fea0003800000 */
.L_x_9868:
[----:B------:R-:W-:-:S04]  /*4f70*/  FSETP.NEU.FTZ.AND P0, PT, R0, RZ, PT ;  /* 0x000000ff0000720b */ /* 0x000fc80003f1d000 */
[----:B------:R-:W-:Y:S01]  /*4f80*/  P2R R27, PR, RZ, 0x1 ;  /* 0x00000001ff1b7803 */ /* 0x000fe20000000000 */
[----:B------:R-:W-:Y:S08]  /*4f90*/  BRA `(.L_x_9849) ;  /* 0x0000000000b47947 */ /* 0x000ff00003800000 */
.L_x_9861:
        /* <DEDUP_REMOVED lines=14> */
.L_x_9875:
[----:B------:R-:W-:Y:S05]  /*5080*/  BSYNC B0 ;  /* 0x0000000000007941 */ /* 0x000fea0003800000 */
.L_x_9874:
[----:B------:R-:W-:-:S04]  /*5090*/  FSETP.NEU.FTZ.AND P0, PT, R0, RZ, PT ;  /* 0x000000ff0000720b */ /* 0x000fc80003f1d000 */
[----:B------:R-:W-:Y:S01]  /*50a0*/  P2R R27, PR, RZ, 0x1 ;  /* 0x00000001ff1b7803 */ /* 0x000fe20000000000 */
[----:B------:R-:W-:Y:S08]  /*50b0*/  BRA `(.L_x_9849) ;  /* 0x00000000006c7947 */ /* 0x000ff00003800000 */
.L_x_9848:
        /* <DEDUP_REMOVED lines=16> */
.L_x_9876:
[----:B------:R-:W-:-:S04]  /*51c0*/  PLOP3.LUT P0, PT, PT, PT, PT, 0x8, 0x0 ;  /* 0x000000000000781c */ /* 0x000fc80003f0e170 */
[----:B------:R-:W-:Y:S01]  /*51d0*/  P2R R27, PR, RZ, 0x1 ;  /* 0x00000001ff1b7803 */ /* 0x000fe20000000000 */
[----:B------:R-:W-:Y:S08]  /*51e0*/  BRA `(.L_x_9849) ;  /* 0x0000000000207947 */ /* 0x000ff00003800000 */
.L_x_9873:
[----:B------:R-:W2:Y:S02]  /*51f0*/  LDG.E.64 R4, desc[UR36][R4.64] ;  /* 0x0000002404047981 */ /* 0x000ea4000c1e1b00 */
[----:B--2---:R-:W-:-:S04]  /*5200*/  ISETP.NE.U32.AND P0, PT, R4, RZ, PT ;  /* 0x000000ff0400720c */ /* 0x004fc80003f05070 */
[----:B------:R-:W-:-:S04]  /*5210*/  ISETP.NE.AND.EX P0, PT, R5, RZ, PT, P0 ;  /* 0x000000ff0500720c */ /* 0x000fc80003f05300 */
[----:B------:R-:W-:Y:S01]  /*5220*/  P2R R27, PR, RZ, 0x1 ;  /* 0x00000001ff1b7803 */ /* 0x000fe20000000000 */
[----:B------:R-:W-:Y:S08]  /*5230*/  BRA `(.L_x_9849) ;  /* 0x00000000000c7947 */ /* 0x000ff00003800000 */
.L_x_9872:
[----:B------:R-:W2:Y:S02]  /*5240*/  LDG.E R4, desc[UR36][R4.64] ;  /* 0x0000002404047981 */ /* 0x000ea4000c1e1900 */
[----:B--2---:R-:W-:-:S04]  /*5250*/  ISETP.NE.AND P0, PT, R4, RZ, PT ;  /* 0x000000ff0400720c */ /* 0x004fc80003f05270 */
[----:B------:R-:W-:-:S09]  /*5260*/  P2R R27, PR, RZ, 0x1 ;  /* 0x00000001ff1b7803 */ /* 0x000fd20000000000 */
.L_x_9849:
        /* <DEDUP_REMOVED lines=20> */
.L_x_9880:
[----:B------:R-:W2:Y:S02]  /*53b0*/  LDG.E.U8 R4, desc[UR36][R4.64] ;  /* 0x0000002404047981 */ /* 0x000ea4000c1e1100 */
[----:B--2---:R-:W-:Y:S01]  /*53c0*/  ISETP.NE.AND P0, PT, R4, RZ, PT ;  /* 0x000000ff0400720c */ /* 0x004fe20003f05270 */
[----:B------:R-:W-:-:S12]  /*53d0*/  BRA `(.L_x_9882) ;  /* 0x0000000c00747947 */ /* 0x000fd80003800000 */
.L_x_9879:
        /* <DEDUP_REMOVED lines=10> */
.L_x_9884:
[----:B------:R-:W2:Y:S02]  /*5480*/  LDG.E R4, desc[UR36][R4.64] ;  /* 0x0000002404047981 */ /* 0x000ea4000c1e1900 */
[----:B--2---:R-:W-:Y:S01]  /*5490*/  ISETP.NE.AND P0, PT, R4, RZ, PT ;  /* 0x000000ff0400720c */ /* 0x004fe20003f05270 */
[----:B------:R-:W-:-:S12]  /*54a0*/  BRA `(.L_x_9882) ;  /* 0x0000000c00407947 */ /* 0x000fd80003800000 */
.L_x_9883:
[----:B------:R-:W2:Y:S02]  /*54b0*/  LDG.E.U16 R4, desc[UR36][R4.64] ;  /* 0x0000002404047981 */ /* 0x000ea4000c1e1500 */
[----:B--2---:R-:W-:Y:S01]  /*54c0*/  ISETP.NE.AND P0, PT, R4, RZ, PT ;  /* 0x000000ff0400720c */ /* 0x004fe20003f05270 */
[----:B------:R-:W-:-:S12]  /*54d0*/  BRA `(.L_x_9882) ;  /* 0x0000000c00347947 */ /* 0x000fd80003800000 */
.L_x_9878:
        /* <DEDUP_REMOVED lines=9> */
.L_x_9886:
[----:B------:R-:W2:Y:S02]  /*5570*/  LDG.E.U16 R0, desc[UR36][R4.64] ;  /* 0x0000002404007981 */ /* 0x000ea4000c1e1500 */
[----:B--2---:R-:W-:-:S05]  /*5580*/  HADD2.F32 R0, -RZ, R0.H0_H0 ;  /* 0x20000000ff007230 */ /* 0x004fca0000004100 */
[----:B------:R-:W-:Y:S01]  /*5590*/  FSETP.NEU.FTZ.AND P0, PT, R0, RZ, PT ;  /* 0x000000ff0000720b */ /* 0x000fe20003f1d000 */
[----:B------:R-:W-:-:S12]  /*55a0*/  BRA `(.L_x_9882) ;  /* 0x0000000c00007947 */ /* 0x000fd80003800000 */
.L_x_9885:
        /* <DEDUP_REMOVED lines=11> */
.L_x_9888:
        /* <DEDUP_REMOVED lines=10> */
.L_x_9887:
[----:B------:R-:W2:Y:S02]  /*5700*/  LDG.E.64 R4, desc[UR36][R4.64] ;  /* 0x0000002404047981 */ /* 0x000ea4000c1e1b00 */
[----:B--2---:R-:W-:Y:S01]  /*5710*/  DSETP.NEU.AND P0, PT, R4, RZ, PT ;  /* 0x000000ff0400722a */ /* 0x004fe20003f0d000 */
[----:B------:R-:W-:-:S13]  /*5720*/  BRA `(.L_x_9882) ;  /* 0x0000000800a07947 */ /* 0x000fda0003800000 */
.L_x_9877:
        /* <DEDUP_REMOVED lines=11> */
.L_x_9891:
[----:B------:R-:W2:Y:S02]  /*57e0*/  LDG.E.128 R4, desc[UR36][R4.64] ;  /* 0x0000002404047981 */ /* 0x000ea4000c1e1d00 */
[----:B--2---:R-:W-:-:S06]  /*57f0*/  DSETP.NEU.AND P0, PT, R6, RZ, PT ;  /* 0x000000ff0600722a */ /* 0x004fcc0003f0d000 */
[----:B------:R-:W-:Y:S01]  /*5800*/  DSETP.NEU.OR P0, PT, R4, RZ, P0 ;  /* 0x000000ff0400722a */ /* 0x000fe2000070d400 */
[----:B------:R-:W-:-:S13]  /*5810*/  BRA `(.L_x_9882) ;  /* 0x0000000800647947 */ /* 0x000fda0003800000 */
.L_x_9890:
        /* <DEDUP_REMOVED lines=27> */
.L_x_9893:
        /* <DEDUP_REMOVED lines=14> */
.L_x_9892:
[----:B------:R-:W2:Y:S02]  /*5ab0*/  LDG.E.U16 R0, desc[UR36][R4.64] ;  /* 0x0000002404007981 */ /* 0x000ea4000c1e1500 */
[----:B--2---:R-:W-:-:S05]  /*5ac0*/  IMAD.U32 R0, R0, 0x10000, RZ ;  /* 0x0001000000007824 */ /* 0x004fca00078e00ff */
[----:B------:R-:W-:Y:S01]  /*5ad0*/  FSETP.NEU.FTZ.AND P0, PT, R0, RZ, PT ;  /* 0x000000ff0000720b */ /* 0x000fe20003f1d000 */
[----:B------:R-:W-:-:S12]  /*5ae0*/  BRA `(.L_x_9882) ;  /* 0x0000000400b07947 */ /* 0x000fd80003800000 */
.L_x_9889:
        /* <DEDUP_REMOVED lines=11> */
.L_x_9896:
        /* <DEDUP_REMOVED lines=21> */
.L_x_9900:
[----:B------:R-:W-:Y:S05]  /*5cf0*/  BSYNC B1 ;  /* 0x0000000000017941 */ /* 0x000fea0003800000 */
.L_x_9899:
[----:B------:R-:W-:Y:S01]  /*5d00*/  LEA R5, R0, 0x3b800000, 0x17 ;  /* 0x3b80000000057811 */ /* 0x000fe200078eb8ff */
[----:B------:R-:W-:-:S05]  /*5d10*/  IMAD.SHL.U32 R0, R3, 0x100000, RZ ;  /* 0x0010000003007824 */ /* 0x000fca00078e00ff */
[----:B------:R-:W-:-:S07]  /*5d20*/  LOP3.LUT R0, R5, R0, R6, 0xfe, !PT ;  /* 0x0000000005007212 */ /* 0x000fce00078efe06 */
.L_x_9898:
[----:B------:R-:W-:Y:S05]  /*5d30*/  BSYNC B0 ;  /* 0x0000000000007941 */ /* 0x000fea0003800000 */
.L_x_9897:
[----:B------:R-:W-:Y:S01]  /*5d40*/  FSETP.NEU.FTZ.AND P0, PT, R0, RZ, PT ;  /* 0x000000ff0000720b */ /* 0x000fe20003f1d000 */
[----:B------:R-:W-:-:S12]  /*5d50*/  BRA `(.L_x_9882) ;  /* 0x0000000400147947 */ /* 0x000fd80003800000 */
.L_x_9895:
        /* <DEDUP_REMOVED lines=21> */
.L_x_9904:
[----:B------:R-:W-:Y:S05]  /*5eb0*/  BSYNC B1 ;  /* 0x0000000000017941 */ /* 0x000fea0003800000 */
.L_x_9903:
[----:B------:R-:W-:Y:S01]  /*5ec0*/  LEA R5, R0, 0x37800000, 0x17 ;  /* 0x3780000000057811 */ /* 0x000fe200078eb8ff */
[----:B------:R-:W-:-:S05]  /*5ed0*/  IMAD.SHL.U32 R0, R3, 0x200000, RZ ;  /* 0x0020000003007824 */ /* 0x000fca00078e00ff */
[----:B------:R-:W-:-:S07]  /*5ee0*/  LOP3.LUT R0, R5, R0, R6, 0xfe, !PT ;  /* 0x0000000005007212 */ /* 0x000fce00078efe06 */
.L_x_9902:
[----:B------:R-:W-:Y:S05]  /*5ef0*/  BSYNC B0 ;  /* 0x0000000000007941 */ /* 0x000fea0003800000 */
.L_x_9901:
[----:B------:R-:W-:Y:S01]  /*5f00*/  FSETP.NEU.FTZ.AND P0, PT, R0, RZ, PT ;  /* 0x000000ff0000720b */ /* 0x000fe20003f1d000 */
[----:B------:R-:W-:-:S12]  /*5f10*/  BRA `(.L_x_9882) ;  /* 0x0000000000a47947 */ /* 0x000fd80003800000 */
.L_x_9894:
        /* <DEDUP_REMOVED lines=14> */
.L_x_9908:
[----:B------:R-:W-:Y:S05]  /*6000*/  BSYNC B0 ;  /* 0x0000000000007941 */ /* 0x000fea0003800000 */
.L_x_9907:
[----:B------:R-:W-:Y:S01]  /*6010*/  FSETP.NEU.FTZ.AND P0, PT, R0, RZ, PT ;  /* 0x000000ff0000720b */ /* 0x000fe20003f1d000 */
[----:B------:R-:W-:-:S12]  /*6020*/  BRA `(.L_x_9882) ;  /* 0x0000000000607947 */ /* 0x000fd80003800000 */
.L_x_9881:
        /* <DEDUP_REMOVED lines=16> */
.L_x_9909:
[----:B------:R-:W-:Y:S01]  /*6130*/  PLOP3.LUT P0, PT, PT, PT, PT, 0x8, 0x0 ;  /* 0x000000000000781c */ /* 0x000fe20003f0e170 */
[----:B------:R-:W-:-:S12]  /*6140*/  BRA `(.L_x_9882) ;  /* 0x0000000000187947 */ /* 0x000fd80003800000 */
.L_x_9906:
[----:B------:R-:W2:Y:S02]  /*6150*/  LDG.E.64 R4, desc[UR36][R4.64] ;  /* 0x0000002404047981 */ /* 0x000ea4000c1e1b00 */
[----:B--2---:R-:W-:-:S04]  /*6160*/  ISETP.NE.U32.AND P0, PT, R4, RZ, PT ;  /* 0x000000ff0400720c */ /* 0x004fc80003f05070 */
[----:B------:R-:W-:Y:S01]  /*6170*/  ISETP.NE.AND.EX P0, PT, R5, RZ, PT, P0 ;  /* 0x000000ff0500720c */ /* 0x000fe20003f05300 */
[----:B------:R-:W-:-:S12]  /*6180*/  BRA `(.L_x_9882) ;  /* 0x0000000000087947 */ /* 0x000fd80003800000 */
.L_x_9905:
[----:B------:R-:W2:Y:S02]  /*6190*/  LDG.E R4, desc[UR36][R4.64] ;  /* 0x0000002404047981 */ /* 0x000ea4000c1e1900 */
[----:B--2---:R-:W-:-:S13]  /*61a0*/  ISETP.NE.AND P0, PT, R4, RZ, PT ;  /* 0x000000ff0400720c */ /* 0x004fda0003f05270 */
.L_x_9882:
[----:B------:R-:W-:Y:S01]  /*61b0*/  ISETP.NE.AND P1, PT, R27, RZ, PT ;  /* 0x000000ff1b00720c */ /* 0x000fe20003f25270 */
[----:B------:R-:W-:Y:S01]  /*61c0*/  VIADD R25, R25, 0x80 ;  /* 0x0000008019197836 */ /* 0x000fe20000000000 */
[----:B------:R-:W-:Y:S02]  /*61d0*/  SEL R24, RZ, 0x1, !P0 ;  /* 0x00000001ff187807 */ /* 0x000fe40004000000 */
[----:B------:R-:W-:-:S09]  /*61e0*/  SEL R27, RZ, 0x1, !P1 ;  /* 0x00000001ff1b7807 */ /* 0x000fd20004800000 */
.L_x_9843:
[----:B------:R-:W-:Y:S05]  /*61f0*/  BSYNC B6 ;  /* 0x0000000000067941 */ /* 0x000fea0003800000 */
.L_x_9842:
        /* <DEDUP_REMOVED lines=25> */
.L_x_9915:
[----:B------:R-:W2:Y:S02]  /*6390*/  LDG.E.U8 R4, desc[UR36][R4.64] ;  /* 0x0000002404047981 */ /* 0x000ea4000c1e1100 */
[----:B--2---:R-:W-:-:S04]  /*63a0*/  ISETP.NE.AND P0, PT, R4, RZ, PT ;  /* 0x000000ff0400720c */ /* 0x004fc80003f05270 */
[----:B------:R-:W-:Y:S01]  /*63b0*/  P2R R23, PR, RZ, 0x1 ;  /* 0x00000001ff177803 */ /* 0x000fe20000000000 */
[----:B------:R-:W-:Y:S08]  /*63c0*/  BRA `(.L_x_9917) ;  /* 0x0000000c00c47947 */ /* 0x000ff00003800000 */
.L_x_9914:
        /* <DEDUP_REMOVED lines=11> */
.L_x_9919:
[----:B------:R-:W2:Y:S02]  /*6480*/  LDG.E R4, desc[UR36][R4.64] ;  /* 0x0000002404047981 */ /* 0x000ea4000c1e1900 */
[----:B--2---:R-:W-:-:S04]  /*6490*/  ISETP.NE.AND P0, PT, R4, RZ, PT ;  /* 0x000000ff0400720c */ /* 0x004fc80003f05270 */
[----:B------:R-:W-:Y:S01]  /*64a0*/  P2R R23, PR, RZ, 0x1 ;  /* 0x00000001ff177803 */ /* 0x000fe20000000000 */
[----:B------:R-:W-:Y:S08]  /*64b0*/  BRA `(.L_x_9917) ;  /* 0x0000000c00887947 */ /* 0x000ff00003800000 */
.L_x_9918:
[----:B------:R-:W2:Y:S02]  /*64c0*/  LDG.E.U16 R4, desc[UR36][R4.64] ;  /* 0x0000002404047981 */ /* 0x000ea4000c1e1500 */
[----:B--2---:R-:W-:-:S04]  /*64d0*/  ISETP.NE.AND P0, PT, R4, RZ, PT ;  /* 0x000000ff0400720c */ /* 0x004fc80003f05270 */
[----:B------:R-:W-:Y:S01]  /*64e0*/  P2R R23, PR, RZ, 0x1 ;  /* 0x00000001ff177803 */ /* 0x000fe20000000000 */
[----:B------:R-:W-:Y:S08]  /*64f0*/  BRA `(.L_x_9917) ;  /* 0x0000000c00787947 */ /* 0x000ff00003800000 */
.L_x_9913:
        /* <DEDUP_REMOVED lines=10> */
.L_x_9921:
[----:B------:R-:W2:Y:S02]  /*65a0*/  LDG.E.U16 R0, desc[UR36][R4.64] ;  /* 0x0000002404007981 */ /* 0x000ea4000c1e1500 */
[----:B--2---:R-:W-:-:S05]  /*65b0*/  HADD2.F32 R0, -RZ, R0.H0_H0 ;  /* 0x20000000ff007230 */ /* 0x004fca0000004100 */
[----:B------:R-:W-:-:S04]  /*65c0*/  FSETP.NEU.FTZ.AND P0, PT, R0, RZ, PT ;  /* 0x000000ff0000720b */ /* 0x000fc80003f1d000 */
[----:B------:R-:W-:Y:S01]  /*65d0*/  P2R R23, PR, RZ, 0x1 ;  /* 0x00000001ff177803 */ /* 0x000fe20000000000 */
[----:B------:R-:W-:Y:S08]  /*65e0*/  BRA `(.L_x_9917) ;  /* 0x0000000c003c7947 */ /* 0x000ff00003800000 */
.L_x_9920:
        /* <DEDUP_REMOVED lines=12> */
.L_x_9923:
        /* <DEDUP_REMOVED lines=11> */
.L_x_9922:
[----:B------:R-:W2:Y:S02]  /*6760*/  LDG.E.64 R4, desc[UR36][R4.64] ;  /* 0x0000002404047981 */ /* 0x000ea4000c1e1b00 */
[----:B--2---:R-:W-:-:S06]  /*6770*/  DSETP.NEU.AND P0, PT, R4, RZ, PT ;  /* 0x000000ff0400722a */ /* 0x004fcc0003f0d000 */
[----:B------:R-:W-:Y:S01]  /*6780*/  P2R R23, PR, RZ, 0x1 ;  /* 0x00000001ff177803 */ /* 0x000fe20000000000 */
[----:B------:R-:W-:Y:S07]  /*6790*/  BRA `(.L_x_9917) ;  /* 0x0000000800d07947 */ /* 0x000fee0003800000 */
.L_x_9912:
        /* <DEDUP_REMOVED lines=12> */
.L_x_9926:
[----:B------:R-:W2:Y:S02]  /*6860*/  LDG.E.128 R4, desc[UR36][R4.64] ;  /* 0x0000002404047981 */ /* 0x000ea4000c1e1d00 */
[----:B--2---:R-:W-:-:S06]  /*6870*/  DSETP.NEU.AND P0, PT, R6, RZ, PT ;  /* 0x000000ff0600722a */ /* 0x004fcc0003f0d000 */
[----:B------:R-:W-:-:S06]  /*6880*/  DSETP.NEU.OR P0, PT, R4, RZ, P0 ;  /* 0x000000ff0400722a */ /* 0x000fcc000070d400 */
[----:B------:R-:W-:Y:S01]  /*6890*/  P2R R23, PR, RZ, 0x1 ;  /* 0x00000001ff177803 */ /* 0x000fe20000000000 */
[----:B------:R-:W-:Y:S07]  /*68a0*/  BRA `(.L_x_9917) ;  /* 0x00000008008c7947 */ /* 0x000fee0003800000 */
.L_x_9925:
        /* <DEDUP_REMOVED lines=28> */
.L_x_9928:
        /* <DEDUP_REMOVED lines=15> */
.L_x_9927:
[----:B------:R-:W2:Y:S02]  /*6b60*/  LDG.E.U16 R0, desc[UR36][R4.64] ;  /* 0x0000002404007981 */ /* 0x000ea4000c1e1500 */
[----:B--2---:R-:W-:-:S05]  /*6b70*/  IMAD.U32 R0, R0, 0x10000, RZ ;  /* 0x0001000000007824 */ /* 0x004fca00078e00ff */
[----:B------:R-:W-:-:S04]  /*6b80*/  FSETP.NEU.FTZ.AND P0, PT, R0, RZ, PT ;  /* 0x000000ff0000720b */ /* 0x000fc80003f1d000 */
[----:B------:R-:W-:Y:S01]  /*6b90*/  P2R R23, PR, RZ, 0x1 ;  /* 0x00000001ff177803 */ /* 0x000fe20000000000 */
[----:B------:R-:W-:Y:S08]  /*6ba0*/  BRA `(.L_x_9917) ;  /* 0x0000000400cc7947 */ /* 0x000ff00003800000 */
.L_x_9924:
        /* <DEDUP_REMOVED lines=12> */
.L_x_9931:
        /* <DEDUP_REMOVED lines=21> */
.L_x_9935:
[----:B------:R-:W-:Y:S05]  /*6dc0*/  BSYNC B1 ;  /* 0x0000000000017941 */ /* 0x000fea0003800000 */
.L_x_9934:
[----:B------:R-:W-:Y:S01]  /*6dd0*/  LEA R5, R0, 0x3b800000, 0x17 ;  /* 0x3b80000000057811 */ /* 0x000fe200078eb8ff */
[----:B------:R-:W-:-:S05]  /*6de0*/  IMAD.SHL.U32 R0, R3, 0x100000, RZ ;  /* 0x0010000003007824 */ /* 0x000fca00078e00ff */
[----:B------:R-:W-:-:S07]  /*6df0*/  LOP3.LUT R0, R5, R0, R6, 0xfe, !PT ;  /* 0x0000000005007212 */ /* 0x000fce00078efe06 */
.L_x_9933:
[----:B------:R-:W-:Y:S05]  /*6e00*/  BSYNC B0 ;  /* 0x0000000000007941 */ /* 0x000fea0003800000 */
.L_x_9932:
[----:B------:R-:W-:-:S04]  /*6e10*/  FSETP.NEU.FTZ.AND P0, PT, R0, RZ, PT ;  /* 0x000000ff0000720b */ /* 0x000fc80003f1d000 */
[----:B------:R-:W-:Y:S01]  /*6e20*/  P2R R23, PR, RZ, 0x1 ;  /* 0x00000001ff177803 */ /* 0x000fe20000000000 */
[----:B------:R-:W-:Y:S08]  /*6e30*/  BRA `(.L_x_9917) ;  /* 0x0000000400287947 */ /* 0x000ff00003800000 */
.L_x_9930:
        /* <DEDUP_REMOVED lines=21> */
.L_x_9939:
[----:B------:R-:W-:Y:S05]  /*6f90*/  BSYNC B1 ;  /* 0x0000000000017941 */ /* 0x000fea0003800000 */
.L_x_9938:
[----:B------:R-:W-:Y:S01]  /*6fa0*/  LEA R5, R0, 0x37800000, 0x17 ;  /* 0x3780000000057811 */ /* 0x000fe200078eb8ff */
[----:B------:R-:W-:-:S05]  /*6fb0*/  IMAD.SHL.U32 R0, R3, 0x200000, RZ ;  /* 0x0020000003007824 */ /* 0x000fca00078e00ff */
[----:B------:R-:W-:-:S07]  /*6fc0*/  LOP3.LUT R0, R5, R0, R6, 0xfe, !PT ;  /* 0x0000000005007212 */ /* 0x000fce00078efe06 */
.L_x_9937:
[----:B------:R-:W-:Y:S05]  /*6fd0*/  BSYNC B0 ;  /* 0x0000000000007941 */ /* 0x000fea0003800000 */
.L_x_9936:
[----:B------:R-:W-:-:S04]  /*6fe0*/  FSETP.NEU.FTZ.AND P0, PT, R0, RZ, PT ;  /* 0x000000ff0000720b */ /* 0x000fc80003f1d000 */
[----:B------:R-:W-:Y:S01]  /*6ff0*/  P2R R23, PR, RZ, 0x1 ;  /* 0x00000001ff177803 */ /* 0x000fe20000000000 */
[----:B------:R-:W-:Y:S08]  /*7000*/  BRA `(.L_x_9917) ;  /* 0x0000000000b47947 */ /* 0x000ff00003800000 */
.L_x_9929:
        /* <DEDUP_REMOVED lines=14> */
.L_x_9943:
[----:B------:R-:W-:Y:S05]  /*70f0*/  BSYNC B0 ;  /* 0x0000000000007941 */ /* 0x000fea0003800000 */
.L_x_9942:
[----:B------:R-:W-:-:S04]  /*7100*/  FSETP.NEU.FTZ.AND P0, PT, R0, RZ, PT ;  /* 0x000000ff0000720b */ /* 0x000fc80003f1d000 */
[----:B------:R-:W-:Y:S01]  /*7110*/  P2R R23, PR, RZ, 0x1 ;  /* 0x00000001ff177803 */ /* 0x000fe20000000000 */
[----:B------:R-:W-:Y:S08]  /*7120*/  BRA `(.L_x_9917) ;  /* 0x00000000006c7947 */ /* 0x000ff00003800000 */
.L_x_9916:
        /* <DEDUP_REMOVED lines=16> */
.L_x_9944:
[----:B------:R-:W-:-:S04]  /*7230*/  PLOP3.LUT P0, PT, PT, PT, PT, 0x8, 0x0 ;  /* 0x000000000000781c */ /* 0x000fc80003f0e170 */
[----:B------:R-:W-:Y:S01]  /*7240*/  P2R R23, PR, RZ, 0x1 ;  /* 0x00000001ff177803 */ /* 0x000fe20000000000 */
[----:B------:R-:W-:Y:S08]  /*7250*/  BRA `(.L_x_9917) ;  /* 0x0000000000207947 */ /* 0x000ff00003800000 */
.L_x_9941:
[----:B------:R-:W2:Y:S02]  /*7260*/  LDG.E.64 R4, desc[UR36][R4.64] ;  /* 0x0000002404047981 */ /* 0x000ea4000c1e1b00 */
[----:B--2---:R-:W-:-:S04]  /*7270*/  ISETP.NE.U32.AND P0, PT, R4, RZ, PT ;  /* 0x000000ff0400720c */ /* 0x004fc80003f05070 */
[----:B------:R-:W-:-:S04]  /*7280*/  ISETP.NE.AND.EX P0, PT, R5, RZ, PT, P0 ;  /* 0x000000ff0500720c */ /* 0x000fc80003f05300 */
[----:B------:R-:W-:Y:S01]  /*7290*/  P2R R23, PR, RZ, 0x1 ;  /* 0x00000001ff177803 */ /* 0x000fe20000000000 */
[----:B------:R-:W-:Y:S08]  /*72a0*/  BRA `(.L_x_9917) ;  /* 0x00000000000c7947 */ /* 0x000ff00003800000 */
.L_x_9940:
[----:B------:R-:W2:Y:S02]  /*72b0*/  LDG.E R4, desc[UR36][R4.64] ;  /* 0x0000002404047981 */ /* 0x000ea4000c1e1900 */
[----:B--2---:R-:W-:-:S04]  /*72c0*/  ISETP.NE.AND P0, PT, R4, RZ, PT ;  /* 0x000000ff0400720c */ /* 0x004fc80003f05270 */
[----:B------:R-:W-:-:S09]  /*72d0*/  P2R R23, PR, RZ, 0x1 ;  /* 0x00000001ff177803 */ /* 0x000fd20000000000 */
.L_x_9917:
        /* <DEDUP_REMOVED lines=20> */
.L_x_9948:
[----:B------:R-:W2:Y:S02]  /*7420*/  LDG.E.U8 R4, desc[UR36][R4.64] ;  /* 0x0000002404047981 */ /* 0x000ea4000c1e1100 */
[----:B--2---:R-:W-:Y:S01]  /*7430*/  ISETP.NE.AND P0, PT, R4, RZ, PT ;  /* 0x000000ff0400720c */ /* 0x004fe20003f05270 */
[----:B------:R-:W-:-:S12]  /*7440*/  BRA `(.L_x_9950) ;  /* 0x0000000c00747947 */ /* 0x000fd80003800000 */
.L_x_9947:
        /* <DEDUP_REMOVED lines=10> */
.L_x_9952:
[----:B------:R-:W2:Y:S02]  /*74f0*/  LDG.E R4, desc[UR36][R4.64] ;  /* 0x0000002404047981 */ /* 0x000ea4000c1e1900 */
[----:B--2---:R-:W-:Y:S01]  /*7500*/  ISETP.NE.AND P0, PT, R4, RZ, PT ;  /* 0x000000ff0400720c */ /* 0x004fe20003f05270 */
[----:B------:R-:W-:-:S12]  /*7510*/  BRA `(.L_x_9950) ;  /* 0x0000000c00407947 */ /* 0x000fd80003800000 */
.L_x_9951:
[----:B------:R-:W2:Y:S02]  /*7520*/  LDG.E.U16 R4, desc[UR36][R4.64] ;  /* 0x0000002404047981 */ /* 0x000ea4000c1e1500 */
[----:B--2---:R-:W-:Y:S01]  /*7530*/  ISETP.NE.AND P0, PT, R4, RZ, PT ;  /* 0x000000ff0400720c */ /* 0x004fe20003f05270 */
[----:B------:R-:W-:-:S12]  /*7540*/  BRA `(.L_x_9950) ;  /* 0x0000000c00347947 */ /* 0x000fd80003800000 */
.L_x_9946:
        /* <DEDUP_REMOVED lines=9> */
.L_x_9954:
[----:B------:R-:W2:Y:S02]  /*75e0*/  LDG.E.U16 R0, desc[UR36][R4.64] ;  /* 0x0000002404007981 */ /* 0x000ea4000c1e1500 */
[----:B--2---:R-:W-:-:S05]  /*75f0*/  HADD2.F32 R0, -RZ, R0.H0_H0 ;  /* 0x20000000ff007230 */ /* 0x004fca0000004100 */
[----:B------:R-:W-:Y:S01]  /*7600*/  FSETP.NEU.FTZ.AND P0, PT, R0, RZ, PT ;  /* 0x000000ff0000720b */ /* 0x000fe20003f1d000 */
[----:B------:R-:W-:-:S12]  /*7610*/  BRA `(.L_x_9950) ;  /* 0x0000000c00007947 */ /* 0x000fd80003800000 */
.L_x_9953:
        /* <DEDUP_REMOVED lines=11> */
.L_x_9956:
        /* <DEDUP_REMOVED lines=10> */
.L_x_9955:
[----:B------:R-:W2:Y:S02]  /*7770*/  LDG.E.64 R4, desc[UR36][R4.64] ;  /* 0x0000002404047981 */ /* 0x000ea4000c1e1b00 */
[----:B--2---:R-:W-:Y:S01]  /*7780*/  DSETP.NEU.AND P0, PT, R4, RZ, PT ;  /* 0x000000ff0400722a */ /* 0x004fe20003f0d000 */
[----:B------:R-:W-:-:S13]  /*7790*/  BRA `(.L_x_9950) ;  /* 0x0000000800a07947 */ /* 0x000fda0003800000 */
.L_x_9945:
        /* <DEDUP_REMOVED lines=11> */
.L_x_9959:
[----:B------:R-:W2:Y:S02]  /*7850*/  LDG.E.128 R4, desc[UR36][R4.64] ;  /* 0x0000002404047981 */ /* 0x000ea4000c1e1d00 */
[----:B--2---:R-:W-:-:S06]  /*7860*/  DSETP.NEU.AND P0, PT, R6, RZ, PT ;  /* 0x000000ff0600722a */ /* 0x004fcc0003f0d000 */
[----:B------:R-:W-:Y:S01]  /*7870*/  DSETP.NEU.OR P0, PT, R4, RZ, P0 ;  /* 0x000000ff0400722a */ /* 0x000fe2000070d400 */
[----:B------:R-:W-:-:S13]  /*7880*/  BRA `(.L_x_9950) ;  /* 0x0000000800647947 */ /* 0x000fda0003800000 */
.L_x_9958:
        /* <DEDUP_REMOVED lines=27> */
.L_x_9961:
        /* <DEDUP_REMOVED lines=14> */
.L_x_9960:
[----:B------:R-:W2:Y:S02]  /*7b20*/  LDG.E.U16 R0, desc[UR36][R4.64] ;  /* 0x0000002404007981 */ /* 0x000ea4000c1e1500 */
[----:B--2---:R-:W-:-:S05]  /*7b30*/  IMAD.U32 R0, R0, 0x10000, RZ ;  /* 0x0001000000007824 */ /* 0x004fca00078e00ff */
[----:B------:R-:W-:Y:S01]  /*7b40*/  FSETP.NEU.FTZ.AND P0, PT, R0, RZ, PT ;  /* 0x000000ff0000720b */ /* 0x000fe20003f1d000 */
[----:B------:R-:W-:-:S12]  /*7b50*/  BRA `(.L_x_9950) ;  /* 0x0000000400b07947 */ /* 0x000fd80003800000 */
.L_x_9957:
        /* <DEDUP_REMOVED lines=11> */
.L_x_9964:
        /* <DEDUP_REMOVED lines=21> */
.L_x_9968:
[----:B------:R-:W-:Y:S05]  /*7d60*/  BSYNC B1 ;  /* 0x0000000000017941 */ /* 0x000fea0003800000 */
.L_x_9967:
[----:B------:R-:W-:Y:S01]  /*7d70*/  LEA R5, R0, 0x3b800000, 0x17 ;  /* 0x3b80000000057811 */ /* 0x000fe200078eb8ff */
[----:B------:R-:W-:-:S05]  /*7d80*/  IMAD.SHL.U32 R0, R3, 0x100000, RZ ;  /* 0x0010000003007824 */ /* 0x000fca00078e00ff */
[----:B------:R-:W-:-:S07]  /*7d90*/  LOP3.LUT R0, R5, R0, R6, 0xfe, !PT ;  /* 0x0000000005007212 */ /* 0x000fce00078efe06 */
.L_x_9966:
[----:B------:R-:W-:Y:S05]  /*7da0*/  BSYNC B0 ;  /* 0x0000000000007941 */ /* 0x000fea0003800000 */
.L_x_9965:
[----:B------:R-:W-:Y:S01]  /*7db0*/  FSETP.NEU.FTZ.AND P0, PT, R0, RZ, PT ;  /* 0x000000ff0000720b */ /* 0x000fe20003f1d000 */
[----:B------:R-:W-:-:S12]  /*7dc0*/  BRA `(.L_x_9950) ;  /* 0x0000000400147947 */ /* 0x000fd80003800000 */
.L_x_9963:
        /* <DEDUP_REMOVED lines=21> */
.L_x_9972:
[----:B------:R-:W-:Y:S05]  /*7f20*/  BSYNC B1 ;  /* 0x0000000000017941 */ /* 0x000fea0003800000 */
.L_x_9971:
[----:B------:R-:W-:Y:S01]  /*7f30*/  LEA R5, R0, 0x37800000, 0x17 ;  /* 0x3780000000057811 */ /* 0x000fe200078eb8ff */
[----:B------:R-:W-:-:S05]  /*7f40*/  IMAD.SHL.U32 R0, R3, 0x200000, RZ ;  /* 0x0020000003007824 */ /* 0x000fca00078e00ff */
[----:B------:R-:W-:-:S07]  /*7f50*/  LOP3.LUT R0, R5, R0, R6, 0xfe, !PT ;  /* 0x0000000005007212 */ /* 0x000fce00078efe06 */
.L_x_9970:
[----:B------:R-:W-:Y:S05]  /*7f60*/  BSYNC B0 ;  /* 0x0000000000007941 */ /* 0x000fea0003800000 */
.L_x_9969:
[----:B------:R-:W-:Y:S01]  /*7f70*/  FSETP.NEU.FTZ.AND P0, PT, R0, RZ, PT ;  /* 0x000000ff0000720b */ /* 0x000fe20003f1d000 */
[----:B------:R-:W-:-:S12]  /*7f80*/  BRA `(.L_x_9950) ;  /* 0x0000000000a47947 */ /* 0x000fd80003800000 */
.L_x_9962:
        /* <DEDUP_REMOVED lines=14> */
.L_x_9976:
[----:B------:R-:W-:Y:S05]  /*8070*/  BSYNC B0 ;  /* 0x0000000000007941 */ /* 0x000fea0003800000 */
.L_x_9975:
[----:B------:R-:W-:Y:S01]  /*8080*/  FSETP.NEU.FTZ.AND P0, PT, R0, RZ, PT ;  /* 0x000000ff0000720b */ /* 0x000fe20003f1d000 */
[----:B------:R-:W-:-:S12]  /*8090*/  BRA `(.L_x_9950) ;  /* 0x0000000000607947 */ /* 0x000fd80003800000 */
.L_x_9949:
        /* <DEDUP_REMOVED lines=16> */
.L_x_9977:
[----:B------:R-:W-:Y:S01]  /*81a0*/  PLOP3.LUT P0, PT, PT, PT, PT, 0x8, 0x0 ;  /* 0x000000000000781c */ /* 0x000fe20003f0e170 */
[----:B------:R-:W-:-:S12]  /*81b0*/  BRA `(.L_x_9950) ;  /* 0x0000000000187947 */ /* 0x000fd80003800000 */
.L_x_9974:
[----:B------:R-:W2:Y:S02]  /*81c0*/  LDG.E.64 R4, desc[UR36][R4.64] ;  /* 0x0000002404047981 */ /* 0x000ea4000c1e1b00 */
[----:B--2---:R-:W-:-:S04]  /*81d0*/  ISETP.NE.U32.AND P0, PT, R4, RZ, PT ;  /* 0x000000ff0400720c */ /* 0x004fc80003f05070 */
[----:B------:R-:W-:Y:S01]  /*81e0*/  ISETP.NE.AND.EX P0, PT, R5, RZ, PT, P0 ;  /* 0x000000ff0500720c */ /* 0x000fe20003f05300 */
[----:B------:R-:W-:-:S12]  /*81f0*/  BRA `(.L_x_9950) ;  /* 0x0000000000087947 */ /* 0x000fd80003800000 */
.L_x_9973:
[----:B------:R-:W2:Y:S02]  /*8200*/  LDG.E R4, desc[UR36][R4.64] ;  /* 0x0000002404047981 */ /* 0x000ea4000c1e1900 */
[----:B--2---:R-:W-:-:S13]  /*8210*/  ISETP.NE.AND P0, PT, R4, RZ, PT ;  /* 0x000000ff0400720c */ /* 0x004fda0003f05270 */
.L_x_9950:
[----:B------:R-:W-:Y:S02]  /*8220*/  ISETP.NE.AND P1, PT, R23, RZ, PT ;  /* 0x000000ff1700720c */ /* 0x000fe40003f25270 */
[----:B------:R-:W-:Y:S02]  /*8230*/  SEL R3, RZ, 0x1, !P0 ;  /* 0x00000001ff037807 */ /* 0x000fe40004000000 */
[----:B------:R-:W-:-:S09]  /*8240*/  SEL R26, RZ, 0x1, !P1 ;  /* 0x00000001ff1a7807 */ /* 0x000fd20004800000 */
.L_x_9911:
[----:B------:R-:W-:Y:S05]  /*8250*/  BSYNC B6 ;  /* 0x0000000000067941 */ /* 0x000fea0003800000 */
.L_x_9910:
        /* <DEDUP_REMOVED lines=31> */
.L_x_9983:
[----:B------:R0:W-:Y:S01]  /*8450*/  STG.E.U8 desc[UR36][R8.64], R11 ;  /* 0x0000000b08007986 */ /* 0x0001e2000c101124 */
[----:B------:R-:W-:Y:S05]  /*8460*/  BRA `(.L_x_9979) ;  /* 0x0000000c00587947 */ /* 0x000fea0003800000 */
.L_x_9982:
        /* <DEDUP_REMOVED lines=10> */
.L_x_9986:
[----:B------:R-:W-:-:S05]  /*8510*/  LOP3.LUT R11, R11, 0xffff, RZ, 0xc0, !PT ;  /* 0x0000ffff0b0b7812 */ /* 0x000fca00078ec0ff */
[----:B------:R0:W-:Y:S01]  /*8520*/  STG.E desc[UR36][R8.64], R11 ;  /* 0x0000000b08007986 */ /* 0x0001e2000c101924 */
[----:B------:R-:W-:Y:S05]  /*8530*/  BRA `(.L_x_9979) ;  /* 0x0000000c00247947 */ /* 0x000fea0003800000 */
.L_x_9985:
[----:B------:R0:W-:Y:S01]  /*8540*/  STG.E.U16 desc[UR36][R8.64], R11 ;  /* 0x0000000b08007986 */ /* 0x0001e2000c101524 */
[----:B------:R-:W-:Y:S05]  /*8550*/  BRA `(.L_x_9979) ;  /* 0x0000000c001c7947 */ /* 0x000fea0003800000 */
.L_x_9981:
        /* <DEDUP_REMOVED lines=9> */
.L_x_9988:
[----:B------:R-:W0:Y:S02]  /*85f0*/  I2F.S16 R0, R11 ;  /* 0x0000000b00007306 */ /* 0x000e240000101400 */
[----:B0-----:R-:W-:-:S05]  /*8600*/  F2FP.F16.F32.PACK_AB R0, RZ, R0 ;  /* 0x00000000ff00723e */ /* 0x001fca00000000ff */
[----:B------:R0:W-:Y:S01]  /*8610*/  STG.E.U16 desc[UR36][R8.64], R0 ;  /* 0x0000000008007986 */ /* 0x0001e2000c101524 */
[----:B------:R-:W-:Y:S05]  /*8620*/  BRA `(.L_x_9979) ;  /* 0x0000000800e87947 */ /* 0x000fea0003800000 */
.L_x_9987:
        /* <DEDUP_REMOVED lines=10> */
.L_x_9990:
[----:B------:R-:W0:Y:S02]  /*86d0*/  I2F.S16 R11, R11 ;  /* 0x0000000b000b7306 */ /* 0x000e240000101400 */
[----:B0-----:R-:W-:-:S04]  /*86e0*/  F2FP.F16.F32.PACK_AB R3, RZ, R11 ;  /* 0x0000000bff03723e */ /* 0x001fc800000000ff */
[----:B------:R-:W-:-:S05]  /*86f0*/  PRMT R3, R3, 0x5410, RZ ;  /* 0x0000541003037816 */ /* 0x000fca00000000ff */
[----:B------:R0:W-:Y:S01]  /*8700*/  STG.E desc[UR36][R8.64], R3 ;  /* 0x0000000308007986 */ /* 0x0001e2000c101924 */
[----:B------:R-:W-:Y:S05]  /*8710*/  BRA `(.L_x_9979) ;  /* 0x0000000800ac7947 */ /* 0x000fea0003800000 */
.L_x_9989:
[----:B------:R-:W0:Y:S02]  /*8720*/  I2F.F64.S16 R4, R11 ;  /* 0x0000000b00047312 */ /* 0x000e240000101c00 */
[----:B0-----:R0:W-:Y:S01]  /*8730*/  STG.E.64 desc[UR36][R8.64], R4 ;  /* 0x0000000408007986 */ /* 0x0011e2000c101b24 */
[----:B------:R-:W-:Y:S05]  /*8740*/  BRA `(.L_x_9979) ;  /* 0x0000000800a07947 */ /* 0x000fea0003800000 */
.L_x_9980:
        /* <DEDUP_REMOVED lines=10> */
.L_x_9993:
[----:B------:R-:W0:Y:S01]  /*87f0*/  I2F.F64.S16 R4, R11 ;  /* 0x0000000b00047312 */ /* 0x000e220000101c00 */
[----:B------:R-:W-:-:S05]  /*8800*/  CS2R R6, SRZ ;  /* 0x0000000000067805 */ /* 0x000fca000001ff00 */
[----:B0-----:R0:W-:Y:S01]  /*8810*/  STG.E.128 desc[UR36][R8.64], R4 ;  /* 0x0000000408007986 */ /* 0x0011e2000c101d24 */
[----:B------:R-:W-:Y:S05]  /*8820*/  BRA `(.L_x_9979) ;  /* 0x0000000800687947 */ /* 0x000fea0003800000 */
.L_x_9992:
        /* <DEDUP_REMOVED lines=21> */
.L_x_9997:
[----:B------:R-:W-:Y:S05]  /*8980*/  BSYNC B0 ;  /* 0x0000000000007941 */ /* 0x000fea0003800000 */
.L_x_9996:
[----:B------:R-:W-:-:S05]  /*8990*/  LOP3.LUT R5, R0, R5, RZ, 0xfc, !PT ;  /* 0x0000000500057212 */ /* 0x000fca00078efcff */
[----:B------:R0:W-:Y:S01]  /*89a0*/  STG.E.U8 desc[UR36][R8.64], R5 ;  /* 0x0000000508007986 */ /* 0x0001e2000c101124 */
[----:B------:R-:W-:Y:S05]  /*89b0*/  BRA `(.L_x_9979) ;  /* 0x0000000800047947 */ /* 0x000fea0003800000 */
.L_x_9995:
        /* <DEDUP_REMOVED lines=13> */
.L_x_9999:
[----:B------:R-:W-:Y:S01]  /*8a90*/  IMAD.MOV.U32 R0, RZ, RZ, 0x7f ;  /* 0x0000007fff007424 */ /* 0x000fe200078e00ff */
[----:B------:R-:W-:-:S04]  /*8aa0*/  ISETP.GT.U32.AND P0, PT, R3, 0x7f800000, PT ;  /* 0x7f8000000300780c */ /* 0x000fc80003f04070 */
[----:B------:R-:W-:-:S09]  /*8ab0*/  SEL R0, R0, 0x7c, P0 ;  /* 0x0000007c00007807 */ /* 0x000fd20000000000 */
.L_x_10000:
[----:B------:R-:W-:Y:S05]  /*8ac0*/  BSYNC B0 ;  /* 0x0000000000007941 */ /* 0x000fea0003800000 */
.L_x_9998:
[----:B------:R-:W-:-:S04]  /*8ad0*/  LOP3.LUT R3, R11, 0x80000000, RZ, 0xc0, !PT ;  /* 0x800000000b037812 */ /* 0x000fc800078ec0ff */
[----:B------:R-:W-:-:S04]  /*8ae0*/  SHF.R.U32.HI R3, RZ, 0x18, R3 ;  /* 0x00000018ff037819 */ /* 0x000fc80000011603 */
[----:B------:R-:W-:-:S05]  /*8af0*/  LOP3.LUT R3, R0, R3, RZ, 0xfc, !PT ;  /* 0x0000000300037212 */ /* 0x000fca00078efcff */
[----:B------:R0:W-:Y:S01]  /*8b00*/  STG.E.U8 desc[UR36][R8.64], R3 ;  /* 0x0000000308007986 */ /* 0x0001e2000c101124 */
[----:B------:R-:W-:Y:S05]  /*8b10*/  BRA `(.L_x_9979) ;  /* 0x0000000400ac7947 */ /* 0x000fea0003800000 */
.L_x_9994:
[----:B------:R-:W0:Y:S02]  /*8b20*/  I2F.S16 R0, R11 ;  /* 0x0000000b00007306 */ /* 0x000e240000101400 */
[----:B0-----:R-:W-:-:S05]  /*8b30*/  F2FP.BF16.F32.PACK_AB R0, RZ, R0 ;  /* 0x00000000ff00723e */ /* 0x001fca00000010ff */
[----:B------:R0:W-:Y:S01]  /*8b40*/  STG.E.U16 desc[UR36][R8.64], R0 ;  /* 0x0000000008007986 */ /* 0x0001e2000c101524 */
[----:B------:R-:W-:Y:S05]  /*8b50*/  BRA `(.L_x_9979) ;  /* 0x00000004009c7947 */ /* 0x000fea0003800000 */
.L_x_9991:
        /* <DEDUP_REMOVED lines=10> */
.L_x_10003:
        /* <DEDUP_REMOVED lines=17> */
.L_x_10006:
[----:B------:R-:W-:-:S04]  /*8d10*/  LOP3.LUT R3, R11, 0x80000000, RZ, 0xc0, !PT ;  /* 0x800000000b037812 */ /* 0x000fc800078ec0ff */
[----:B------:R-:W-:-:S04]  /*8d20*/  SHF.R.U32.HI R3, RZ, 0x18, R3 ;  /* 0x00000018ff037819 */ /* 0x000fc80000011603 */
[----:B------:R-:W-:-:S04]  /*8d30*/  LOP3.LUT R0, R0, R3, RZ, 0xfc, !PT ;  /* 0x0000000300007212 */ /* 0x000fc800078efcff */
[----:B------:R-:W-:-:S07]  /*8d40*/  PRMT R4, R0, 0x7610, R4 ;  /* 0x0000761000047816 */ /* 0x000fce0000000004 */
.L_x_10005:
[----:B------:R-:W-:Y:S05]  /*8d50*/  BSYNC B0 ;  /* 0x0000000000007941 */ /* 0x000fea0003800000 */
.L_x_10004:
[----:B------:R4:W-:Y:S01]  /*8d60*/  STG.E.U8 desc[UR36][R8.64], R4 ;  /* 0x0000000408007986 */ /* 0x0009e2000c101124 */
[----:B------:R-:W-:Y:S05]  /*8d70*/  BRA `(.L_x_9979) ;  /* 0x0000000400147947 */ /* 0x000fea0003800000 */
.L_x_10002:
        /* <DEDUP_REMOVED lines=17> */
.L_x_10009:
[----:B------:R-:W-:-:S04]  /*8e90*/  LOP3.LUT R3, R11, 0x80000000, RZ, 0xc0, !PT ;  /* 0x800000000b037812 */ /* 0x000fc800078ec0ff */
[----:B------:R-:W-:-:S04]  /*8ea0*/  SHF.R.U32.HI R3, RZ, 0x18, R3 ;  /* 0x00000018ff037819 */ /* 0x000fc80000011603 */
[----:B------:R-:W-:-:S04]  /*8eb0*/  LOP3.LUT R0, R0, R3, RZ, 0xfc, !PT ;  /* 0x0000000300007212 */ /* 0x000fc800078efcff */
[----:B------:R-:W-:-:S07]  /*8ec0*/  PRMT R4, R0, 0x7610, R4 ;  /* 0x0000761000047816 */ /* 0x000fce0000000004 */
.L_x_10008:
[----:B------:R-:W-:Y:S05]  /*8ed0*/  BSYNC B0 ;  /* 0x0000000000007941 */ /* 0x000fea0003800000 */
.L_x_10007:
[----:B------:R0:W-:Y:S01]  /*8ee0*/  STG.E.U8 desc[UR36][R8.64], R4 ;  /* 0x0000000408007986 */ /* 0x0001e2000c101124 */
[----:B------:R-:W-:Y:S05]  /*8ef0*/  BRA `(.L_x_9979) ;  /* 0x0000000000b47947 */ /* 0x000fea0003800000 */
.L_x_10001:
        /* <DEDUP_REMOVED lines=22> */
.L_x_9984:
        /* <DEDUP_REMOVED lines=16> */
.L_x_10012:
[----:B------:R-:W-:Y:S05]  /*9160*/  BRA `(.L_x_9979) ;  /* 0x0000000000187947 */ /* 0x000fea0003800000 */
.L_x_10011:
[----:B------:R-:W-:Y:S01]  /*9170*/  LOP3.LUT R4, R11, 0xffff, RZ, 0xc0, !PT ;  /* 0x0000ffff0b047812 */ /* 0x000fe200078ec0ff */
[----:B------:R-:W-:-:S05]  /*9180*/  IMAD.MOV.U32 R5, RZ, RZ, RZ ;  /* 0x000000ffff057224 */ /* 0x000fca00078e00ff */
[----:B------:R2:W-:Y:S01]  /*9190*/  STG.E.64 desc[UR36][R8.64], R4 ;  /* 0x0000000408007986 */ /* 0x0005e2000c101b24 */
[----:B------:R-:W-:Y:S05]  /*91a0*/  BRA `(.L_x_9979) ;  /* 0x0000000000087947 */ /* 0x000fea0003800000 */
.L_x_10010:
[----:B------:R-:W-:-:S05]  /*91b0*/  LOP3.LUT R11, R11, 0xffff, RZ, 0xc0, !PT ;  /* 0x0000ffff0b0b7812 */ /* 0x000fca00078ec0ff */
[----:B------:R0:W-:Y:S02]  /*91c0*/  STG.E desc[UR36][R8.64], R11 ;  /* 0x0000000b08007986 */ /* 0x0001e4000c101924 */
.L_x_9979:
[----:B------:R-:W-:Y:S05]  /*91d0*/  BSYNC B6 ;  /* 0x0000000000067941 */ /* 0x000fea0003800000 */
.L_x_9978:
        /* <DEDUP_REMOVED lines=23> */
.L_x_10018:
[----:B------:R0:W-:Y:S01]  /*9350*/  STG.E.U8 desc[UR36][R8.64], R16 ;  /* 0x0000001008007986 */ /* 0x0001e2000c101124 */
[----:B------:R-:W-:Y:S05]  /*9360*/  BRA `(.L_x_10020) ;  /* 0x0000000c00587947 */ /* 0x000fea0003800000 */
.L_x_10017:
        /* <DEDUP_REMOVED lines=10> */
.L_x_10022:
[----:B------:R-:W-:-:S05]  /*9410*/  LOP3.LUT R3, R16, 0xffff, RZ, 0xc0, !PT ;  /* 0x0000ffff10037812 */ /* 0x000fca00078ec0ff */
[----:B------:R0:W-:Y:S01]  /*9420*/  STG.E desc[UR36][R8.64], R3 ;  /* 0x0000000308007986 */ /* 0x0001e2000c101924 */
[----:B------:R-:W-:Y:S05]  /*9430*/  BRA `(.L_x_10020) ;  /* 0x0000000c00247947 */ /* 0x000fea0003800000 */
.L_x_10021:
[----:B------:R0:W-:Y:S01]  /*9440*/  STG.E.U16 desc[UR36][R8.64], R16 ;  /* 0x0000001008007986 */ /* 0x0001e2000c101524 */
[----:B------:R-:W-:Y:S05]  /*9450*/  BRA `(.L_x_10020) ;  /* 0x0000000c001c7947 */ /* 0x000fea0003800000 */
.L_x_10016:
        /* <DEDUP_REMOVED lines=9> */
.L_x_10024:
[----:B------:R-:W0:Y:S02]  /*94f0*/  I2F.S16 R0, R16 ;  /* 0x0000001000007306 */ /* 0x000e240000101400 */
[----:B0-----:R-:W-:-:S05]  /*9500*/  F2FP.F16.F32.PACK_AB R0, RZ, R0 ;  /* 0x00000000ff00723e */ /* 0x001fca00000000ff */
[----:B------:R0:W-:Y:S01]  /*9510*/  STG.E.U16 desc[UR36][R8.64], R0 ;  /* 0x0000000008007986 */ /* 0x0001e2000c101524 */
[----:B------:R-:W-:Y:S05]  /*9520*/  BRA `(.L_x_10020) ;  /* 0x0000000800e87947 */ /* 0x000fea0003800000 */
.L_x_10023:
        /* <DEDUP_REMOVED lines=10> */
.L_x_10026:
[----:B------:R-:W0:Y:S02]  /*95d0*/  I2F.S16 R16, R16 ;  /* 0x0000001000107306 */ /* 0x000e240000101400 */
[----:B0-----:R-:W-:-:S04]  /*95e0*/  F2FP.F16.F32.PACK_AB R3, RZ, R16 ;  /* 0x00000010ff03723e */ /* 0x001fc800000000ff */
[----:B------:R-:W-:-:S05]  /*95f0*/  PRMT R3, R3, 0x5410, RZ ;  /* 0x0000541003037816 */ /* 0x000fca00000000ff */
[----:B------:R0:W-:Y:S01]  /*9600*/  STG.E desc[UR36][R8.64], R3 ;  /* 0x0000000308007986 */ /* 0x0001e2000c101924 */
[----:B------:R-:W-:Y:S05]  /*9610*/  BRA `(.L_x_10020) ;  /* 0x0000000800ac7947 */ /* 0x000fea0003800000 */
.L_x_10025:
[----:B------:R-:W0:Y:S02]  /*9620*/  I2F.F64.S16 R4, R16 ;  /* 0x0000001000047312 */ /* 0x000e240000101c00 */
[----:B0-----:R0:W-:Y:S01]  /*9630*/  STG.E.64 desc[UR36][R8.64], R4 ;  /* 0x0000000408007986 */ /* 0x0011e2000c101b24 */
[----:B------:R-:W-:Y:S05]  /*9640*/  BRA `(.L_x_10020) ;  /* 0x0000000800a07947 */ /* 0x000fea0003800000 */
.L_x_10015:
        /* <DEDUP_REMOVED lines=10> */
.L_x_10029:
[----:B------:R-:W0:Y:S01]  /*96f0*/  I2F.F64.S16 R4, R16 ;  /* 0x0000001000047312 */ /* 0x000e220000101c00 */
[----:B------:R-:W-:-:S05]  /*9700*/  CS2R R6, SRZ ;  /* 0x0000000000067805 */ /* 0x000fca000001ff00 */
[----:B0-----:R0:W-:Y:S01]  /*9710*/  STG.E.128 desc[UR36][R8.64], R4 ;  /* 0x0000000408007986 */ /* 0x0011e2000c101d24 */
[----:B------:R-:W-:Y:S05]  /*9720*/  BRA `(.L_x_10020) ;  /* 0x0000000800687947 */ /* 0x000fea0003800000 */
.L_x_10028:
        /* <DEDUP_REMOVED lines=21> */
.L_x_10033:
[----:B------:R-:W-:Y:S05]  /*9880*/  BSYNC B0 ;  /* 0x0000000000007941 */ /* 0x000fea0003800000 */
.L_x_10032:
[----:B------:R-:W-:-:S05]  /*9890*/  LOP3.LUT R5, R0, R5, RZ, 0xfc, !PT ;  /* 0x0000000500057212 */ /* 0x000fca00078efcff */
[----:B------:R0:W-:Y:S01]  /*98a0*/  STG.E.U8 desc[UR36][R8.64], R5 ;  /* 0x0000000508007986 */ /* 0x0001e2000c101124 */
[----:B------:R-:W-:Y:S05]  /*98b0*/  BRA `(.L_x_10020) ;  /* 0x0000000800047947 */ /* 0x000fea0003800000 */
.L_x_10031:
        /* <DEDUP_REMOVED lines=13> */
.L_x_10035:
[----:B------:R-:W-:Y:S01]  /*9990*/  IMAD.MOV.U32 R0, RZ, RZ, 0x7f ;  /* 0x0000007fff007424 */ /* 0x000fe200078e00ff */
[----:B------:R-:W-:-:S04]  /*99a0*/  ISETP.GT.U32.AND P0, PT, R3, 0x7f800000, PT ;  /* 0x7f8000000300780c */ /* 0x000fc80003f04070 */
[----:B------:R-:W-:-:S09]  /*99b0*/  SEL R0, R0, 0x7c, P0 ;  /* 0x0000007c00007807 */ /* 0x000fd20000000000 */
.L_x_10036:
[----:B------:R-:W-:Y:S05]  /*99c0*/  BSYNC B0 ;  /* 0x0000000000007941 */ /* 0x000fea0003800000 */
.L_x_10034:
[----:B------:R-:W-:-:S04]  /*99d0*/  LOP3.LUT R3, R5, 0x80000000, RZ, 0xc0, !PT ;  /* 0x8000000005037812 */ /* 0x000fc800078ec0ff */
[----:B------:R-:W-:-:S04]  /*99e0*/  SHF.R.U32.HI R3, RZ, 0x18, R3 ;  /* 0x00000018ff037819 */ /* 0x000fc80000011603 */
[----:B------:R-:W-:-:S05]  /*99f0*/  LOP3.LUT R3, R0, R3, RZ, 0xfc, !PT ;  /* 0x0000000300037212 */ /* 0x000fca00078efcff */
[----:B------:R0:W-:Y:S01]  /*9a00*/  STG.E.U8 desc[UR36][R8.64], R3 ;  /* 0x0000000308007986 */ /* 0x0001e2000c101124 */
[----:B------:R-:W-:Y:S05]  /*9a10*/  BRA `(.L_x_10020) ;  /* 0x0000000400ac7947 */ /* 0x000fea0003800000 */
.L_x_10030:
[----:B------:R-:W0:Y:S02]  /*9a20*/  I2F.S16 R0, R16 ;  /* 0x0000001000007306 */ /* 0x000e240000101400 */
[----:B0-----:R-:W-:-:S05]  /*9a30*/  F2FP.BF16.F32.PACK_AB R0, RZ, R0 ;  /* 0x00000000ff00723e */ /* 0x001fca00000010ff */
[----:B------:R0:W-:Y:S01]  /*9a40*/  STG.E.U16 desc[UR36][R8.64], R0 ;  /* 0x0000000008007986 */ /* 0x0001e2000c101524 */
[----:B------:R-:W-:Y:S05]  /*9a50*/  BRA `(.L_x_10020) ;  /* 0x00000004009c7947 */ /* 0x000fea0003800000 */
.L_x_10027:
        /* <DEDUP_REMOVED lines=10> */
.L_x_10039:
        /* <DEDUP_REMOVED lines=17> */
.L_x_10042:
[----:B------:R-:W-:-:S04]  /*9c10*/  LOP3.LUT R3, R5, 0x80000000, RZ, 0xc0, !PT ;  /* 0x8000000005037812 */ /* 0x000fc800078ec0ff */
[----:B------:R-:W-:-:S04]  /*9c20*/  SHF.R.U32.HI R3, RZ, 0x18, R3 ;  /* 0x00000018ff037819 */ /* 0x000fc80000011603 */
[----:B------:R-:W-:-:S04]  /*9c30*/  LOP3.LUT R0, R0, R3, RZ, 0xfc, !PT ;  /* 0x0000000300007212 */ /* 0x000fc800078efcff */
[----:B------:R-:W-:-:S07]  /*9c40*/  PRMT R4, R0, 0x7610, R4 ;  /* 0x0000761000047816 */ /* 0x000fce0000000004 */
.L_x_10041:
[----:B------:R-:W-:Y:S05]  /*9c50*/  BSYNC B0 ;  /* 0x0000000000007941 */ /* 0x000fea0003800000 */
.L_x_10040:
[----:B------:R3:W-:Y:S01]  /*9c60*/  STG.E.U8 desc[UR36][R8.64], R4 ;  /* 0x0000000408007986 */ /* 0x0007e2000c101124 */
[----:B------:R-:W-:Y:S05]  /*9c70*/  BRA `(.L_x_10020) ;  /* 0x0000000400147947 */ /* 0x000fea0003800000 */
.L_x_10038:
        /* <DEDUP_REMOVED lines=17> */
.L_x_10045:
[----:B------:R-:W-:-:S04]  /*9d90*/  LOP3.LUT R3, R5, 0x80000000, RZ, 0xc0, !PT ;  /* 0x8000000005037812 */ /* 0x000fc800078ec0ff */
[----:B------:R-:W-:-:S04]  /*9da0*/  SHF.R.U32.HI R3, RZ, 0x18, R3 ;  /* 0x00000018ff037819 */ /* 0x000fc80000011603 */
[----:B------:R-:W-:-:S04]  /*9db0*/  LOP3.LUT R0, R0, R3, RZ, 0xfc, !PT ;  /* 0x0000000300007212 */ /* 0x000fc800078efcff */
[----:B------:R-:W-:-:S07]  /*9dc0*/  PRMT R4, R0, 0x7610, R4 ;  /* 0x0000761000047816 */ /* 0x000fce0000000004 */
.L_x_10044:
[----:B------:R-:W-:Y:S05]  /*9dd0*/  BSYNC B0 ;  /* 0x0000000000007941 */ /* 0x000fea0003800000 */
.L_x_10043:
[----:B------:R0:W-:Y:S01]  /*9de0*/  STG.E.U8 desc[UR36][R8.64], R4 ;  /* 0x0000000408007986 */ /* 0x0001e2000c101124 */
[----:B------:R-:W-:Y:S05]  /*9df0*/  BRA `(.L_x_10020) ;  /* 0x0000000000b47947 */ /* 0x000fea0003800000 */
.L_x_10037:
        /* <DEDUP_REMOVED lines=22> */
.L_x_10019:
        /* <DEDUP_REMOVED lines=16> */
.L_x_10048:
[----:B------:R-:W-:Y:S05]  /*a060*/  BRA `(.L_x_10020) ;  /* 0x0000000000187947 */ /* 0x000fea0003800000 */
.L_x_10047:
[----:B------:R-:W-:Y:S01]  /*a070*/  LOP3.LUT R4, R16, 0xffff, RZ, 0xc0, !PT ;  /* 0x0000ffff10047812 */ /* 0x000fe200078ec0ff */
[----:B------:R-:W-:-:S05]  /*a080*/  IMAD.MOV.U32 R5, RZ, RZ, RZ ;  /* 0x000000ffff057224 */ /* 0x000fca00078e00ff */
[----:B------:R1:W-:Y:S01]  /*a090*/  STG.E.64 desc[UR36][R8.64], R4 ;  /* 0x0000000408007986 */ /* 0x0003e2000c101b24 */
[----:B------:R-:W-:Y:S05]  /*a0a0*/  BRA `(.L_x_10020) ;  /* 0x0000000000087947 */ /* 0x000fea0003800000 */
.L_x_10046:
[----:B------:R-:W-:-:S05]  /*a0b0*/  LOP3.LUT R3, R16, 0xffff, RZ, 0xc0, !PT ;  /* 0x0000ffff10037812 */ /* 0x000fca00078ec0ff */
[----:B------:R0:W-:Y:S02]  /*a0c0*/  STG.E desc[UR36][R8.64], R3 ;  /* 0x0000000308007986 */ /* 0x0001e4000c101924 */
.L_x_10020:
        /* <DEDUP_REMOVED lines=23> */
.L_x_10052:
[----:B------:R0:W-:Y:S01]  /*a240*/  STG.E.U8 desc[UR36][R8.64], R24 ;  /* 0x0000001808007986 */ /* 0x0001e2000c101124 */
[----:B------:R-:W-:Y:S05]  /*a250*/  BRA `(.L_x_10054) ;  /* 0x0000000c00587947 */ /* 0x000fea0003800000 */
.L_x_10051:
        /* <DEDUP_REMOVED lines=10> */
.L_x_10056:
[----:B------:R-:W-:-:S05]  /*a300*/  LOP3.LUT R3, R24, 0xffff, RZ, 0xc0, !PT ;  /* 0x0000ffff18037812 */ /* 0x000fca00078ec0ff */
[----:B------:R0:W-:Y:S01]  /*a310*/  STG.E desc[UR36][R8.64], R3 ;  /* 0x0000000308007986 */ /* 0x0001e2000c101924 */
[----:B------:R-:W-:Y:S05]  /*a320*/  BRA `(.L_x_10054) ;  /* 0x0000000c00247947 */ /* 0x000fea0003800000 */
.L_x_10055:
[----:B------:R0:W-:Y:S01]  /*a330*/  STG.E.U16 desc[UR36][R8.64], R24 ;  /* 0x0000001808007986 */ /* 0x0001e2000c101524 */
[----:B------:R-:W-:Y:S05]  /*a340*/  BRA `(.L_x_10054) ;  /* 0x0000000c001c7947 */ /* 0x000fea0003800000 */
.L_x_10050:
        /* <DEDUP_REMOVED lines=9> */
.L_x_10058:
[----:B------:R-:W0:Y:S02]  /*a3e0*/  I2F.S16 R0, R24 ;  /* 0x0000001800007306 */ /* 0x000e240000101400 */
[----:B0-----:R-:W-:-:S05]  /*a3f0*/  F2FP.F16.F32.PACK_AB R0, RZ, R0 ;  /* 0x00000000ff00723e */ /* 0x001fca00000000ff */
[----:B------:R0:W-:Y:S01]  /*a400*/  STG.E.U16 desc[UR36][R8.64], R0 ;  /* 0x0000000008007986 */ /* 0x0001e2000c101524 */
[----:B------:R-:W-:Y:S05]  /*a410*/  BRA `(.L_x_10054) ;  /* 0x0000000800e87947 */ /* 0x000fea0003800000 */
.L_x_10057:
        /* <DEDUP_REMOVED lines=10> */
.L_x_10060:
[----:B------:R-:W0:Y:S02]  /*a4c0*/  I2F.S16 R24, R24 ;  /* 0x0000001800187306 */ /* 0x000e240000101400 */
[----:B0-----:R-:W-:-:S04]  /*a4d0*/  F2FP.F16.F32.PACK_AB R3, RZ, R24 ;  /* 0x00000018ff03723e */ /* 0x001fc800000000ff */
[----:B------:R-:W-:-:S05]  /*a4e0*/  PRMT R3, R3, 0x5410, RZ ;  /* 0x0000541003037816 */ /* 0x000fca00000000ff */
[----:B------:R3:W-:Y:S01]  /*a4f0*/  STG.E desc[UR36][R8.64], R3 ;  /* 0x0000000308007986 */ /* 0x0007e2000c101924 */
[----:B------:R-:W-:Y:S05]  /*a500*/  BRA `(.L_x_10054) ;  /* 0x0000000800ac7947 */ /* 0x000fea0003800000 */
.L_x_10059:
[----:B------:R-:W0:Y:S02]  /*a510*/  I2F.F64.S16 R24, R24 ;  /* 0x0000001800187312 */ /* 0x000e240000101c00 */
[----:B0-----:R4:W-:Y:S01]  /*a520*/  STG.E.64 desc[UR36][R8.64], R24 ;  /* 0x0000001808007986 */ /* 0x0019e2000c101b24 */
[----:B------:R-:W-:Y:S05]  /*a530*/  BRA `(.L_x_10054) ;  /* 0x0000000800a07947 */ /* 0x000fea0003800000 */
.L_x_10049:
        /* <DEDUP_REMOVED lines=10> */
.L_x_10063:
[----:B------:R-:W0:Y:S01]  /*a5e0*/  I2F.F64.S16 R4, R24 ;  /* 0x0000001800047312 */ /* 0x000e220000101c00 */
[----:B------:R-:W-:-:S05]  /*a5f0*/  CS2R R6, SRZ ;  /* 0x0000000000067805 */ /* 0x000fca000001ff00 */
[----:B0-----:R0:W-:Y:S01]  /*a600*/  STG.E.128 desc[UR36][R8.64], R4 ;  /* 0x0000000408007986 */ /* 0x0011e2000c101d24 */
[----:B------:R-:W-:Y:S05]  /*a610*/  BRA `(.L_x_10054) ;  /* 0x0000000800687947 */ /* 0x000fea0003800000 */
.L_x_10062:
        /* <DEDUP_REMOVED lines=21> */
.L_x_10067:
[----:B------:R-:W-:Y:S05]  /*a770*/  BSYNC B0 ;  /* 0x0000000000007941 */ /* 0x000fea0003800000 */
.L_x_10066:
[----:B------:R-:W-:-:S05]  /*a780*/  LOP3.LUT R5, R0, R5, RZ, 0xfc, !PT ;  /* 0x0000000500057212 */ /* 0x000fca00078efcff */
[----:B------:R0:W-:Y:S01]  /*a790*/  STG.E.U8 desc[UR36][R8.64], R5 ;  /* 0x0000000508007986 */ /* 0x0001e2000c101124 */
[----:B------:R-:W-:Y:S05]  /*a7a0*/  BRA `(.L_x_10054) ;  /* 0x0000000800047947 */ /* 0x000fea0003800000 */
.L_x_10065:
        /* <DEDUP_REMOVED lines=13> */
.L_x_10069:
[----:B------:R-:W-:Y:S01]  /*a880*/  IMAD.MOV.U32 R0, RZ, RZ, 0x7f ;  /* 0x0000007fff007424 */ /* 0x000fe200078e00ff */
[----:B------:R-:W-:-:S04]  /*a890*/  ISETP.GT.U32.AND P0, PT, R3, 0x7f800000, PT ;  /* 0x7f8000000300780c */ /* 0x000fc80003f04070 */
[----:B------:R-:W-:-:S09]  /*a8a0*/  SEL R0, R0, 0x7c, P0 ;  /* 0x0000007c00007807 */ /* 0x000fd20000000000 */
.L_x_10070:
[----:B------:R-:W-:Y:S05]  /*a8b0*/  BSYNC B0 ;  /* 0x0000000000007941 */ /* 0x000fea0003800000 */
.L_x_10068:
[----:B------:R-:W-:-:S04]  /*a8c0*/  LOP3.LUT R3, R5, 0x80000000, RZ, 0xc0, !PT ;  /* 0x8000000005037812 */ /* 0x000fc800078ec0ff */
[----:B------:R-:W-:-:S04]  /*a8d0*/  SHF.R.U32.HI R3, RZ, 0x18, R3 ;  /* 0x00000018ff037819 */ /* 0x000fc80000011603 */
[----:B------:R-:W-:-:S05]  /*a8e0*/  LOP3.LUT R3, R0, R3, RZ, 0xfc, !PT ;  /* 0x0000000300037212 */ /* 0x000fca00078efcff */
[----:B------:R0:W-:Y:S01]  /*a8f0*/  STG.E.U8 desc[UR36][R8.64], R3 ;  /* 0x0000000308007986 */ /* 0x0001e2000c101124 */
[----:B------:R-:W-:Y:S05]  /*a900*/  BRA `(.L_x_10054) ;  /* 0x0000000400ac7947 */ /* 0x000fea0003800000 */
.L_x_10064:
[----:B------:R-:W0:Y:S02]  /*a910*/  I2F.S16 R0, R24 ;  /* 0x0000001800007306 */ /* 0x000e240000101400 */
[----:B0-----:R-:W-:-:S05]  /*a920*/  F2FP.BF16.F32.PACK_AB R0, RZ, R0 ;  /* 0x00000000ff00723e */ /* 0x001fca00000010ff */
[----:B------:R0:W-:Y:S01]  /*a930*/  STG.E.U16 desc[UR36][R8.64], R0 ;  /* 0x0000000008007986 */ /* 0x0001e2000c101524 */
[----:B------:R-:W-:Y:S05]  /*a940*/  BRA `(.L_x_10054) ;  /* 0x00000004009c7947 */ /* 0x000fea0003800000 */
.L_x_10061:
        /* <DEDUP_REMOVED lines=10> */
.L_x_10073:
        /* <DEDUP_REMOVED lines=17> */
.L_x_10076:
[----:B------:R-:W-:-:S04]  /*ab00*/  LOP3.LUT R3, R5, 0x80000000, RZ, 0xc0, !PT ;  /* 0x8000000005037812 */ /* 0x000fc800078ec0ff */
[----:B------:R-:W-:-:S04]  /*ab10*/  SHF.R.U32.HI R3, RZ, 0x18, R3 ;  /* 0x00000018ff037819 */ /* 0x000fc80000011603 */
[----:B------:R-:W-:-:S04]  /*ab20*/  LOP3.LUT R0, R0, R3, RZ, 0xfc, !PT ;  /* 0x0000000300007212 */ /* 0x000fc800078efcff */
[----:B------:R-:W-:-:S07]  /*ab30*/  PRMT R4, R0, 0x7610, R4 ;  /* 0x0000761000047816 */ /* 0x000fce0000000004 */
.L_x_10075:
[----:B------:R-:W-:Y:S05]  /*ab40*/  BSYNC B0 ;  /* 0x0000000000007941 */ /* 0x000fea0003800000 */
.L_x_10074:
[----:B------:R0:W-:Y:S01]  /*ab50*/  STG.E.U8 desc[UR36][R8.64], R4 ;  /* 0x0000000408007986 */ /* 0x0001e2000c101124 */
[----:B------:R-:W-:Y:S05]  /*ab60*/  BRA `(.L_x_10054) ;  /* 0x0000000400147947 */ /* 0x000fea0003800000 */
.L_x_10072:
        /* <DEDUP_REMOVED lines=17> */
.L_x_10079:
[----:B------:R-:W-:-:S04]  /*ac80*/  LOP3.LUT R3, R5, 0x80000000, RZ, 0xc0, !PT ;  /* 0x8000000005037812 */ /* 0x000fc800078ec0ff */
[----:B------:R-:W-:-:S04]  /*ac90*/  SHF.R.U32.HI R3, RZ, 0x18, R3 ;  /* 0x00000018ff037819 */ /* 0x000fc80000011603 */
[----:B------:R-:W-:-:S04]  /*aca0*/  LOP3.LUT R0, R0, R3, RZ, 0xfc, !PT ;  /* 0x0000000300007212 */ /* 0x000fc800078efcff */
[----:B------:R-:W-:-:S07]  /*acb0*/  PRMT R4, R0, 0x7610, R4 ;  /* 0x0000761000047816 */ /* 0x000fce0000000004 */
.L_x_10078:
[----:B------:R-:W-:Y:S05]  /*acc0*/  BSYNC B0 ;  /* 0x0000000000007941 */ /* 0x000fea0003800000 */
.L_x_10077:
[----:B------:R0:W-:Y:S01]  /*acd0*/  STG.E.U8 desc[UR36][R8.64], R4 ;  /* 0x0000000408007986 */ /* 0x0001e2000c101124 */
[----:B------:R-:W-:Y:S05]  /*ace0*/  BRA `(.L_x_10054) ;  /* 0x0000000000b47947 */ /* 0x000fea0003800000 */
.L_x_10071:
        /* <DEDUP_REMOVED lines=22> */
.L_x_10053:
        /* <DEDUP_REMOVED lines=16> */
.L_x_10082:
[----:B------:R-:W-:Y:S05]  /*af50*/  BRA `(.L_x_10054) ;  /* 0x0000000000187947 */ /* 0x000fea0003800000 */
.L_x_10081:
[----:B------:R-:W-:Y:S01]  /*af60*/  LOP3.LUT R24, R24, 0xffff, RZ, 0xc0, !PT ;  /* 0x0000ffff18187812 */ /* 0x000fe200078ec0ff */
[----:B------:R-:W-:-:S05]  /*af70*/  IMAD.MOV.U32 R25, RZ, RZ, RZ ;  /* 0x000000ffff197224 */ /* 0x000fca00078e00ff */
[----:B------:R0:W-:Y:S01]  /*af80*/  STG.E.64 desc[UR36][R8.64], R24 ;  /* 0x0000001808007986 */ /* 0x0001e2000c101b24 */
[----:B------:R-:W-:Y:S05]  /*af90*/  BRA `(.L_x_10054) ;  /* 0x0000000000087947 */ /* 0x000fea0003800000 */
.L_x_10080:
[----:B------:R-:W-:-:S05]  /*afa0*/  LOP3.LUT R3, R24, 0xffff, RZ, 0xc0, !PT ;  /* 0x0000ffff18037812 */ /* 0x000fca00078ec0ff */
[----:B------:R0:W-:Y:S02]  /*afb0*/  STG.E desc[UR36][R8.64], R3 ;  /* 0x0000000308007986 */ /* 0x0001e4000c101924 */
.L_x_10054:
[----:B------:R-:W-:-:S07]  /*afc0*/  VIADD R17, R17, 0x80 ;  /* 0x0000008011117836 */ /* 0x000fce0000000000 */
.L_x_10014:
[----:B------:R-:W-:Y:S05]  /*afd0*/  BSYNC B6 ;  /* 0x0000000000067941 */ /* 0x000fea0003800000 */
.L_x_10013:
        /* <DEDUP_REMOVED lines=21> */
.L_x_10086:
[----:B------:R-:W-:Y:S01]  /*b130*/  STG.E.U8 desc[UR36][R2.64], R26 ;  /* 0x0000001a02007986 */ /* 0x000fe2000c101124 */
[----:B------:R-:W-:Y:S05]  /*b140*/  EXIT ;  /* 0x000000000000794d */ /* 0x000fea0003800000 */
.L_x_10085:
        /* <DEDUP_REMOVED lines=10> */
.L_x_10089:
[----:B------:R-:W-:-:S05]  /*b1f0*/  LOP3.LUT R5, R26, 0xffff, RZ, 0xc0, !PT ;  /* 0x0000ffff1a057812 */ /* 0x000fca00078ec0ff */
[----:B------:R-:W-:Y:S01]  /*b200*/  STG.E desc[UR36][R2.64], R5 ;  /* 0x0000000502007986 */ /* 0x000fe2000c101924 */
[----:B------:R-:W-:Y:S05]  /*b210*/  EXIT ;  /* 0x000000000000794d */ /* 0x000fea0003800000 */
.L_x_10088:
[----:B------:R-:W-:Y:S01]  /*b220*/  STG.E.U16 desc[UR36][R2.64], R26 ;  /* 0x0000001a02007986 */ /* 0x000fe2000c101524 */
[----:B------:R-:W-:Y:S05]  /*b230*/  EXIT ;  /* 0x000000000000794d */ /* 0x000fea0003800000 */
.L_x_10084:
        /* <DEDUP_REMOVED lines=9> */
.L_x_10091:
[----:B------:R-:W0:Y:S02]  /*b2d0*/  I2F.S16 R0, R26 ;  /* 0x0000001a00007306 */ /* 0x000e240000101400 */
[----:B0-----:R-:W-:-:S05]  /*b2e0*/  F2FP.F16.F32.PACK_AB R0, RZ, R0 ;  /* 0x00000000ff00723e */ /* 0x001fca00000000ff */
[----:B------:R-:W-:Y:S01]  /*b2f0*/  STG.E.U16 desc[UR36][R2.64], R0 ;  /* 0x0000000002007986 */ /* 0x000fe2000c101524 */
[----:B------:R-:W-:Y:S05]  /*b300*/  EXIT ;  /* 0x000000000000794d */ /* 0x000fea0003800000 */
.L_x_10090:
        /* <DEDUP_REMOVED lines=10> */
.L_x_10093:
[----:B------:R-:W0:Y:S02]  /*b3b0*/  I2F.S16 R26, R26 ;  /* 0x0000001a001a7306 */ /* 0x000e240000101400 */
[----:B0-----:R-:W-:-:S04]  /*b3c0*/  F2FP.F16.F32.PACK_AB R5, RZ, R26 ;  /* 0x0000001aff05723e */ /* 0x001fc800000000ff */
[----:B------:R-:W-:-:S05]  /*b3d0*/  PRMT R5, R5, 0x5410, RZ ;  /* 0x0000541005057816 */ /* 0x000fca00000000ff */
[----:B------:R-:W-:Y:S01]  /*b3e0*/  STG.E desc[UR36][R2.64], R5 ;  /* 0x0000000502007986 */ /* 0x000fe2000c101924 */
[----:B------:R-:W-:Y:S05]  /*b3f0*/  EXIT ;  /* 0x000000000000794d */ /* 0x000fea0003800000 */
.L_x_10092:
[----:B------:R-:W0:Y:S02]  /*b400*/  I2F.F64.S16 R26, R26 ;  /* 0x0000001a001a7312 */ /* 0x000e240000101c00 */
[----:B0-----:R-:W-:Y:S01]  /*b410*/  STG.E.64 desc[UR36][R2.64], R26 ;  /* 0x0000001a02007986 */ /* 0x001fe2000c101b24 */
[----:B------:R-:W-:Y:S05]  /*b420*/  EXIT ;  /* 0x000000000000794d */ /* 0x000fea0003800000 */
.L_x_10083:
        /* <DEDUP_REMOVED lines=10> */
.L_x_10096:
[----:B------:R-:W0:Y:S01]  /*b4d0*/  I2F.F64.S16 R4, R26 ;  /* 0x0000001a00047312 */ /* 0x000e220000101c00 */
[----:B------:R-:W-:-:S05]  /*b4e0*/  CS2R R6, SRZ ;  /* 0x0000000000067805 */ /* 0x000fca000001ff00 */
[----:B0-----:R-:W-:Y:S01]  /*b4f0*/  STG.E.128 desc[UR36][R2.64], R4 ;  /* 0x0000000402007986 */ /* 0x001fe2000c101d24 */
[----:B------:R-:W-:Y:S05]  /*b500*/  EXIT ;  /* 0x000000000000794d */ /* 0x000fea0003800000 */
.L_x_10095:
        /* <DEDUP_REMOVED lines=21> */
.L_x_10100:
[----:B------:R-:W-:Y:S05]  /*b660*/  BSYNC B0 ;  /* 0x0000000000007941 */ /* 0x000fea0003800000 */
.L_x_10099:
[----:B------:R-:W-:-:S05]  /*b670*/  LOP3.LUT R5, R0, R5, RZ, 0xfc, !PT ;  /* 0x0000000500057212 */ /* 0x000fca00078efcff */
[----:B------:R-:W-:Y:S01]  /*b680*/  STG.E.U8 desc[UR36][R2.64], R5 ;  /* 0x0000000502007986 */ /* 0x000fe2000c101124 */
[----:B------:R-:W-:Y:S05]  /*b690*/  EXIT ;  /* 0x000000000000794d */ /* 0x000fea0003800000 */
.L_x_10098:
        /* <DEDUP_REMOVED lines=13> */
.L_x_10102:
[----:B------:R-:W-:Y:S01]  /*b770*/  IMAD.MOV.U32 R0, RZ, RZ, 0x7f ;  /* 0x0000007fff007424 */ /* 0x000fe200078e00ff */
[----:B------:R-:W-:-:S04]  /*b780*/  ISETP.GT.U32.AND P0, PT, R4, 0x7f800000, PT ;  /* 0x7f8000000400780c */ /* 0x000fc80003f04070 */
[----:B------:R-:W-:-:S09]  /*b790*/  SEL R0, R0, 0x7c, P0 ;  /* 0x0000007c00007807 */ /* 0x000fd20000000000 */
.L_x_10103:
[----:B------:R-:W-:Y:S05]  /*b7a0*/  BSYNC B0 ;  /* 0x0000000000007941 */ /* 0x000fea0003800000 */
.L_x_10101:
[----:B------:R-:W-:-:S04]  /*b7b0*/  LOP3.LUT R4, R5, 0x80000000, RZ, 0xc0, !PT ;  /* 0x8000000005047812 */ /* 0x000fc800078ec0ff */
[----:B------:R-:W-:-:S04]  /*b7c0*/  SHF.R.U32.HI R5, RZ, 0x18, R4 ;  /* 0x00000018ff057819 */ /* 0x000fc80000011604 */
[----:B------:R-:W-:-:S05]  /*b7d0*/  LOP3.LUT R5, R0, R5, RZ, 0xfc, !PT ;  /* 0x0000000500057212 */ /* 0x000fca00078efcff */
[----:B------:R-:W-:Y:S01]  /*b7e0*/  STG.E.U8 desc[UR36][R2.64], R5 ;  /* 0x0000000502007986 */ /* 0x000fe2000c101124 */
[----:B------:R-:W-:Y:S05]  /*b7f0*/  EXIT ;  /* 0x000000000000794d */ /* 0x000fea0003800000 */
.L_x_10097:
[----:B------:R-:W0:Y:S02]  /*b800*/  I2F.S16 R0, R26 ;  /* 0x0000001a00007306 */ /* 0x000e240000101400 */
[----:B0-----:R-:W-:-:S05]  /*b810*/  F2FP.BF16.F32.PACK_AB R0, RZ, R0 ;  /* 0x00000000ff00723e */ /* 0x001fca00000010ff */
[----:B------:R-:W-:Y:S01]  /*b820*/  STG.E.U16 desc[UR36][R2.64], R0 ;  /* 0x0000000002007986 */ /* 0x000fe2000c101524 */
[----:B------:R-:W-:Y:S05]  /*b830*/  EXIT ;  /* 0x000000000000794d */ /* 0x000fea0003800000 */
.L_x_10094:
        /* <DEDUP_REMOVED lines=10> */
.L_x_10106:
        /* <DEDUP_REMOVED lines=17> */
.L_x_10109:
[----:B------:R-:W-:-:S04]  /*b9f0*/  LOP3.LUT R0, R7, 0x80000000, RZ, 0xc0, !PT ;  /* 0x8000000007007812 */ /* 0x000fc800078ec0ff */
[----:B------:R-:W-:-:S04]  /*ba00*/  SHF.R.U32.HI R5, RZ, 0x18, R0 ;  /* 0x00000018ff057819 */ /* 0x000fc80000011600 */
[----:B------:R-:W-:-:S04]  /*ba10*/  LOP3.LUT R4, R4, R5, RZ, 0xfc, !PT ;  /* 0x0000000504047212 */ /* 0x000fc800078efcff */
[----:B------:R-:W-:-:S07]  /*ba20*/  PRMT R0, R4, 0x7610, R0 ;  /* 0x0000761004007816 */ /* 0x000fce0000000000 */
.L_x_10108:
[----:B------:R-:W-:Y:S05]  /*ba30*/  BSYNC B0 ;  /* 0x0000000000007941 */ /* 0x000fea0003800000 */
.L_x_10107:
[----:B------:R-:W-:Y:S01]  /*ba40*/  STG.E.U8 desc[UR36][R2.64], R0 ;  /* 0x0000000002007986 */ /* 0x000fe2000c101124 */
[----:B------:R-:W-:Y:S05]  /*ba50*/  EXIT ;  /* 0x000000000000794d */ /* 0x000fea0003800000 */
.L_x_10105:
        /* <DEDUP_REMOVED lines=17> */
.L_x_10112:
[----:B------:R-:W-:-:S04]  /*bb70*/  LOP3.LUT R0, R7, 0x80000000, RZ, 0xc0, !PT ;  /* 0x8000000007007812 */ /* 0x000fc800078ec0ff */
[----:B------:R-:W-:-:S04]  /*bb80*/  SHF.R.U32.HI R5, RZ, 0x18, R0 ;  /* 0x00000018ff057819 */ /* 0x000fc80000011600 */
[----:B------:R-:W-:-:S04]  /*bb90*/  LOP3.LUT R4, R4, R5, RZ, 0xfc, !PT ;  /* 0x0000000504047212 */ /* 0x000fc800078efcff */
[----:B------:R-:W-:-:S07]  /*bba0*/  PRMT R0, R4, 0x7610, R0 ;  /* 0x0000761004007816 */ /* 0x000fce0000000000 */
.L_x_10111:
[----:B------:R-:W-:Y:S05]  /*bbb0*/  BSYNC B0 ;  /* 0x0000000000007941 */ /* 0x000fea0003800000 */
.L_x_10110:
[----:B------:R-:W-:Y:S01]  /*bbc0*/  STG.E.U8 desc[UR36][R2.64], R0 ;  /* 0x0000000002007986 */ /* 0x000fe2000c101124 */
[----:B------:R-:W-:Y:S05]  /*bbd0*/  EXIT ;  /* 0x000000000000794d */ /* 0x000fea0003800000 */
.L_x_10104:
        /* <DEDUP_REMOVED lines=22> */
.L_x_10087:
        /* <DEDUP_REMOVED lines=16> */
.L_x_10115:
[----:B------:R-:W-:Y:S05]  /*be40*/  EXIT ;  /* 0x000000000000794d */ /* 0x000fea0003800000 */
.L_x_10114:
[----:B------:R-:W-:Y:S01]  /*be50*/  LOP3.LUT R26, R26, 0xffff, RZ, 0xc0, !PT ;  /* 0x0000ffff1a1a7812 */ /* 0x000fe200078ec0ff */
[----:B------:R-:W-:-:S05]  /*be60*/  IMAD.MOV.U32 R27, RZ, RZ, RZ ;  /* 0x000000ffff1b7224 */ /* 0x000fca00078e00ff */
[----:B------:R-:W-:Y:S01]  /*be70*/  STG.E.64 desc[UR36][R2.64], R26 ;  /* 0x0000001a02007986 */ /* 0x000fe2000c101b24 */
[----:B------:R-:W-:Y:S05]  /*be80*/  EXIT ;  /* 0x000000000000794d */ /* 0x000fea0003800000 */
.L_x_10113:
[----:B------:R-:W-:-:S05]  /*be90*/  LOP3.LUT R5, R26, 0xffff, RZ, 0xc0, !PT ;  /* 0x0000ffff1a057812 */ /* 0x000fca00078ec0ff */
[----:B------:R-:W-:Y:S01]  /*bea0*/  STG.E desc[UR36][R2.64], R5 ;  /* 0x0000000502007986 */ /* 0x000fe2000c101924 */
[----:B------:R-:W-:Y:S05]  /*beb0*/  EXIT ;  /* 0x000000000000794d */ /* 0x000fea0003800000 */
.L_x_10116:
        /* <DEDUP_REMOVED lines=12> */
.L_x_26212:


//--------------------- .text._ZN2at6native18elementwise_kernelILi128ELi4EZNS0_22gpu_kernel_impl_nocastINS0_13BinaryFunctorIbbbNS0_16BitwiseOrFunctorIbEEEEEEvRNS_18TensorIteratorBaseERKT_EUliE_EEviT1_ --------------------------
	.section	.text._ZN2at6native18elementwise_kernelILi128ELi4EZNS0_22gpu_kernel_impl_nocastINS0_13BinaryFunctorIbbbNS0_16BitwiseOrFunctorIbEEEEEEvRNS_18TensorIteratorBaseERKT_EUliE_EEviT1_,"ax",@progbits
	.align	128
        .global         _ZN2at6native18elementwise_kernelILi128ELi4EZNS0_22gpu_kernel_impl_nocastINS0_13BinaryFunctorIbbbNS0_16BitwiseOrFunctorIbEEEEEEvRNS_18TensorIteratorBaseERKT_EUliE_EEviT1_
        .type           _ZN2at6native18elementwise_kernelILi128ELi4EZNS0_22gpu_kernel_impl_nocastINS0_13BinaryFunctorIbbbNS0_16BitwiseOrFunctorIbEEEEEEvRNS_18TensorIteratorBaseERKT_EUliE_EEviT1_,@function
        .size           _ZN2at6native18elementwise_kernelILi128ELi4EZNS0_22gpu_kernel_impl_nocastINS0_13BinaryFunctorIbbbNS0_16BitwiseOrFunctorIbEEEEEEvRNS_18TensorIteratorBaseERKT_EUliE_EEviT1_,(.L_x_26213 - _ZN2at6native18elementwise_kernelILi128ELi4EZNS0_22gpu_kernel_impl_nocastINS0_13BinaryFunctorIbbbNS0_16BitwiseOrFunctorIbEEEEEEvRNS_18TensorIteratorBaseERKT_EUliE_EEviT1_)
        .other          _ZN2at6native18elementwise_kernelILi128ELi4EZNS0_22gpu_kernel_impl_nocastINS0_13BinaryFunctorIbbbNS0_16BitwiseOrFunctorIbEEEEEEvRNS_18TensorIteratorBaseERKT_EUliE_EEviT1_,@"STO_CUDA_ENTRY STV_DEFAULT"
_ZN2at6native18elementwise_kernelILi128ELi4EZNS0_22gpu_kernel_impl_nocastINS0_13BinaryFunctorIbbbNS0_16BitwiseOrFunctorIbEEEEEEvRNS_18TensorIteratorBaseERKT_EUliE_EEviT1_:
.text._ZN2at6native18elementwise_kernelILi128ELi4EZNS0_22gpu_kernel_impl_nocastINS0_13BinaryFunctorIbbbNS0_16BitwiseOrFunctorIbEEEEEEvRNS_18TensorIteratorBaseERKT_EUliE_EEviT1_:
        /* <DEDUP_REMOVED lines=363> */
.L_x_10119:
        /* <DEDUP_REMOVED lines=12> */
[----:B--2---:R-:W-:-:S04]  /*1770*/  LOP3.LUT P0, RZ, R6, 0xff, R9, 0xc8, !PT ;  /* 0x000000ff06ff7812 */ /* 0x004fc8000780c809 */
[----:B------:R-:W-:-:S05]  /*1780*/  SEL R11, RZ, 0x1, !P0 ;  /* 0x00000001ff0b7807 */ /* 0x000fca0004000000 */
[----:B------:R0:W-:Y:S04]  /*1790*/  STG.E.U8 desc[UR4][R4.64], R11 ;  /* 0x0000000b04007986 */ /* 0x0001e8000c101104 */
.L_x_10118:
[----:B------:R-:W-:Y:S05]  /*17a0*/  BSYNC B0 ;  /* 0x0000000000007941 */ /* 0x000fea0003800000 */
.L_x_10117:
        /* <DEDUP_REMOVED lines=356> */
.L_x_10122:
        /* <DEDUP_REMOVED lines=14> */
[----:B------:R1:W-:Y:S01]  /*2ed0*/  STG.E.U8 desc[UR4][R4.64], R11 ;  /* 0x0000000b04007986 */ /* 0x0003e2000c101104 */
[----:B------:R-:W-:-:S13]  /*2ee0*/  ISETP.GE.AND P0, PT, R3, UR6, PT ;  /* 0x0000000603007c0c */ /* 0x000fda000bf06270 */
[----:B-1----:R-:W-:Y:S05]  /*2ef0*/  @P0 BRA `(.L_x_10121) ;  /* 0x0000001400c00947 */ /* 0x002fea0003800000 */
        /* <DEDUP_REMOVED lines=353> */
.L_x_10123:
        /* <DEDUP_REMOVED lines=15> */
.L_x_10121:
[----:B------:R-:W-:Y:S05]  /*4600*/  BSYNC B0 ;  /* 0x0000000000007941 */ /* 0x000fea0003800000 */
.L_x_10120:
[----:B------:R-:W-:-:S13]  /*4610*/  ISETP.GE.AND P0, PT, R3, UR6, PT ;  /* 0x0000000603007c0c */ /* 0x000fda000bf06270 */
[----:B------:R-:W-:Y:S05]  /*4620*/  @P0 EXIT ;  /* 0x000000000000094d */ /* 0x000fea0003800000 */
[----:B01----:R-:W0:Y:S01]  /*4630*/  LDC R4, c[0x0][0x218] ;  /* 0x00008600ff047b82 */ /* 0x003e220000000800 */
        /* <DEDUP_REMOVED lines=352> */
.L_x_10124:
        /* <DEDUP_REMOVED lines=11> */
[----:B--2---:R-:W-:-:S04]  /*5cf0*/  LOP3.LUT P0, RZ, R2, 0xff, R7, 0xc8, !PT ;  /* 0x000000ff02ff7812 */ /* 0x004fc8000780c807 */
[----:B------:R-:W-:-:S05]  /*5d00*/  SEL R9, RZ, 0x1, !P0 ;  /* 0x00000001ff097807 */ /* 0x000fca0004000000 */
[----:B------:R-:W-:Y:S01]  /*5d10*/  STG.E.U8 desc[UR4][R4.64], R9 ;  /* 0x0000000904007986 */ /* 0x000fe2000c101104 */
[----:B------:R-:W-:Y:S05]  /*5d20*/  EXIT ;  /* 0x000000000000794d */ /* 0x000fea0003800000 */
.L_x_10125:
        /* <DEDUP_REMOVED lines=13> */
.L_x_26213:


//--------------------- .text._ZN2at6native27unrolled_elementwise_kernelINS0_13BinaryFunctorIbbbNS0_16BitwiseOrFunctorIbEEEESt5arrayIPcLm3EELi4E23TrivialOffsetCalculatorILi2EjES9_ILi1EjENS0_6memory15LoadWithoutCastENSC_16StoreWithoutCastEEEviT_T0_T2_T3_T4_T5_ --------------------------
	.section	.text._ZN2at6native27unrolled_elementwise_kernelINS0_13BinaryFunctorIbbbNS0_16BitwiseOrFunctorIbEEEESt5arrayIPcLm3EELi4E23TrivialOffsetCalculatorILi2EjES9_ILi1EjENS0_6memory15LoadWithoutCastENSC_16StoreWithoutCastEEEviT_T0_T2_T3_T4_T5_,"ax",@progbits
	.align	128
        .global         _ZN2at6native27unrolled_elementwise_kernelINS0_13BinaryFunctorIbbbNS0_16BitwiseOrFunctorIbEEEESt5arrayIPcLm3EELi4E23TrivialOffsetCalculatorILi2EjES9_ILi1EjENS0_6memory15LoadWithoutCastENSC_16StoreWithoutCastEEEviT_T0_T2_T3_T4_T5_
        .type           _ZN2at6native27unrolled_elementwise_kernelINS0_13BinaryFunctorIbbbNS0_16BitwiseOrFunctorIbEEEESt5arrayIPcLm3EELi4E23TrivialOffsetCalculatorILi2EjES9_ILi1EjENS0_6memory15LoadWithoutCastENSC_16StoreWithoutCastEEEviT_T0_T2_T3_T4_T5_,@function
        .size           _ZN2at6native27unrolled_elementwise_kernelINS0_13BinaryFunctorIbbbNS0_16BitwiseOrFunctorIbEEEESt5arrayIPcLm3EELi4E23TrivialOffsetCalculatorILi2EjES9_ILi1EjENS0_6memory15LoadWithoutCastENSC_16StoreWithoutCastEEEviT_T0_T2_T3_T4_T5_,(.L_x_26214 - _ZN2at6native27unrolled_elementwise_kernelINS0_13BinaryFunctorIbbbNS0_16BitwiseOrFunctorIbEEEESt5arrayIPcLm3EELi4E23TrivialOffsetCalculatorILi2EjES9_ILi1EjENS0_6memory15LoadWithoutCastENSC_16StoreWithoutCastEEEviT_T0_T2_T3_T4_T5_)
        .other          _ZN2at6native27unrolled_elementwise_kernelINS0_13BinaryFunctorIbbbNS0_16BitwiseOrFunctorIbEEEESt5arrayIPcLm3EELi4E23TrivialOffsetCalculatorILi2EjES9_ILi1EjENS0_6memory15LoadWithoutCastENSC_16StoreWithoutCastEEEviT_T0_T2_T3_T4_T5_,@"STO_CUDA_ENTRY STV_DEFAULT"
_ZN2at6native27unrolled_elementwise_kernelINS0_13BinaryFunctorIbbbNS0_16BitwiseOrFunctorIbEEEESt5arrayIPcLm3EELi4E23TrivialOffsetCalculatorILi2EjES9_ILi1EjENS0_6memory15LoadWithoutCastENSC_16StoreWithoutCastEEEviT_T0_T2_T3_T4_T5_:
.text._ZN2at6native27unrolled_elementwise_kernelINS0_13BinaryFunctorIbbbNS0_16BitwiseOrFunctorIbEEEESt5arrayIPcLm3EELi4E23TrivialOffsetCalculatorILi2EjES9_ILi1EjENS0_6memory15LoadWithoutCastENSC_16StoreWithoutCastEEEviT_T0_T2_T3_T4_T5_:
        /* <DEDUP_REMOVED lines=94> */
.L_x_10127:
[----:B------:R-:W-:Y:S05]  /*05e0*/  BSYNC B0 ;  /* 0x0000000000007941 */ /* 0x000fea0003800000 */
.L_x_10126:
        /* <DEDUP_REMOVED lines=15> */
.L_x_10128:
        /* <DEDUP_REMOVED lines=10> */
.L_x_26214:


//--------------------- .text._ZN2at6native29vectorized_elementwise_kernelILi2ENS0_13BinaryFunctorIbbbNS0_16BitwiseOrFunctorIbEEEESt5arrayIPcLm3EEEEviT0_T1_ --------------------------
	.section	.text._ZN2at6native29vectorized_elementwise_kernelILi2ENS0_13BinaryFunctorIbbbNS0_16BitwiseOrFunctorIbEEEESt5arrayIPcLm3EEEEviT0_T1_,"ax",@progbits
	.align	128
        .global         _ZN2at6native29vectorized_elementwise_kernelILi2ENS0_13BinaryFunctorIbbbNS0_16BitwiseOrFunctorIbEEEESt5arrayIPcLm3EEEEviT0_T1_
        .type           _ZN2at6native29vectorized_elementwise_kernelILi2ENS0_13BinaryFunctorIbbbNS0_16BitwiseOrFunctorIbEEEESt5arrayIPcLm3EEEEviT0_T1_,@function
        .size           _ZN2at6native29vectorized_elementwise_kernelILi2ENS0_13BinaryFunctorIbbbNS0_16BitwiseOrFunctorIbEEEESt5arrayIPcLm3EEEEviT0_T1_,(.L_x_26215 - _ZN2at6native29vectorized_elementwise_kernelILi2ENS0_13BinaryFunctorIbbbNS0_16BitwiseOrFunctorIbEEEESt5arrayIPcLm3EEEEviT0_T1_)
        .other          _ZN2at6native29vectorized_elementwise_kernelILi2ENS0_13BinaryFunctorIbbbNS0_16BitwiseOrFunctorIbEEEESt5arrayIPcLm3EEEEviT0_T1_,@"STO_CUDA_ENTRY STV_DEFAULT"
_ZN2at6native29vectorized_elementwise_kernelILi2ENS0_13BinaryFunctorIbbbNS0_16BitwiseOrFunctorIbEEEESt5arrayIPcLm3EEEEviT0_T1_:
.text._ZN2at6native29vectorized_elementwise_kernelILi2ENS0_13BinaryFunctorIbbbNS0_16BitwiseOrFunctorIbEEEESt5arrayIPcLm3EEEEviT0_T1_:
        /* <DEDUP_REMOVED lines=28> */
[----:B------:R-:W5:Y:S04]  /*01c0*/  LDG.E.U16 R15, desc[UR12][R6.64+0x200] ;  /* 0x0002000c060f7981 */ /* 0x000f68000c1e1500 */
        /* <DEDUP_REMOVED lines=8> */
[C---:B---3--:R-:W-:Y:S02]  /*0250*/  PRMT R9, R11.reuse, 0x7770, RZ ;  /* 0x000077700b097816 */ /* 0x048fe400000000ff */
[----:B0-----:R-:W-:Y:S02]  /*0260*/  PRMT R7, R11, 0x7771, RZ ;  /* 0x000077710b077816 */ /* 0x001fe400000000ff */
[----:B------:R-:W-:Y:S02]  /*0270*/  LOP3.LUT P6, RZ, R9, 0xff, R0, 0xc8, !PT ;  /* 0x000000ff09ff7812 */ /* 0x000fe400078cc800 */
[----:B------:R-:W-:-:S02]  /*0280*/  PRMT R0, R8, 0x7771, RZ ;  /* 0x0000777108007816 */ /* 0x000fc400000000ff */
[C---:B----4-:R-:W-:Y:S02]  /*0290*/  PRMT R4, R10.reuse, 0x7770, RZ ;  /* 0x000077700a047816 */ /* 0x050fe400000000ff */
[----:B------:R-:W-:Y:S02]  /*02a0*/  PRMT R5, R10, 0x7771, RZ ;  /* 0x000077710a057816 */ /* 0x000fe400000000ff */
[C---:B-----5:R-:W-:Y:S02]  /*02b0*/  PRMT R9, R14.reuse, 0x7770, RZ ;  /* 0x000077700e097816 */ /* 0x060fe400000000ff */
[----:B------:R-:W-:Y:S02]  /*02c0*/  PRMT R8, R14, 0x7771, RZ ;  /* 0x000077710e087816 */ /* 0x000fe400000000ff */
[----:B------:R-:W-:Y:S02]  /*02d0*/  PRMT R6, R12, 0x7770, RZ ;  /* 0x000077700c067816 */ /* 0x000fe400000000ff */
[----:B------:R-:W-:-:S02]  /*02e0*/  PRMT R11, R15, 0x7770, RZ ;  /* 0x000077700f0b7816 */ /* 0x000fc400000000ff */
[----:B------:R-:W-:Y:S02]  /*02f0*/  LOP3.LUT P5, RZ, R7, 0xff, R0, 0xc8, !PT ;  /* 0x000000ff07ff7812 */ /* 0x000fe400078ac800 */
[----:B------:R-:W-:Y:S02]  /*0300*/  PRMT R0, R12, 0x7771, RZ ;  /* 0x000077710c007816 */ /* 0x000fe400000000ff */
[----:B------:R-:W-:Y:S02]  /*0310*/  PRMT R7, R15, 0x7771, RZ ;  /* 0x000077710f077816 */ /* 0x000fe400000000ff */
[----:B------:R-:W-:Y:S02]  /*0320*/  LOP3.LUT P4, RZ, R9, 0xff, R4, 0xc8, !PT ;  /* 0x000000ff09ff7812 */ /* 0x000fe4000788c804 */
[----:B------:R-:W-:Y:S02]  /*0330*/  LOP3.LUT P3, RZ, R8, 0xff, R5, 0xc8, !PT ;  /* 0x000000ff08ff7812 */ /* 0x000fe4000786c805 */
[----:B------:R-:W-:-:S02]  /*0340*/  LOP3.LUT P2, RZ, R11, 0xff, R6, 0xc8, !PT ;  /* 0x000000ff0bff7812 */ /* 0x000fc4000784c806 */
[C---:B------:R-:W-:Y:S02]  /*0350*/  PRMT R4, R13.reuse, 0x7770, RZ ;  /* 0x000077700d047816 */ /* 0x040fe400000000ff */
[C---:B------:R-:W-:Y:S02]  /*0360*/  PRMT R9, R16.reuse, 0x7770, RZ ;  /* 0x0000777010097816 */ /* 0x040fe400000000ff */
[----:B------:R-:W-:Y:S02]  /*0370*/  PRMT R5, R13, 0x7771, RZ ;  /* 0x000077710d057816 */ /* 0x000fe400000000ff */
[----:B------:R-:W-:Y:S02]  /*0380*/  PRMT R6, R16, 0x7771, RZ ;  /* 0x0000777110067816 */ /* 0x000fe400000000ff */
[----:B------:R-:W-:Y:S02]  /*0390*/  LOP3.LUT P1, RZ, R7, 0xff, R0, 0xc8, !PT ;  /* 0x000000ff07ff7812 */ /* 0x000fe4000782c800 */
[----:B------:R-:W-:-:S02]  /*03a0*/  SEL R0, RZ, 0x1, !P6 ;  /* 0x00000001ff007807 */ /* 0x000fc40007000000 */
[----:B------:R-:W-:Y:S02]  /*03b0*/  LOP3.LUT P0, RZ, R9, 0xff, R4, 0xc8, !PT ;  /* 0x000000ff09ff7812 */ /* 0x000fe4000780c804 */
[----:B------:R-:W-:Y:S02]  /*03c0*/  LOP3.LUT P6, RZ, R6, 0xff, R5, 0xc8, !PT ;  /* 0x000000ff06ff7812 */ /* 0x000fe400078cc805 */
[----:B------:R-:W-:Y:S02]  /*03d0*/  SEL R5, RZ, 0x1, !P5 ;  /* 0x00000001ff057807 */ /* 0x000fe40006800000 */
[----:B------:R-:W-:Y:S02]  /*03e0*/  SEL R4, RZ, 0x1, !P4 ;  /* 0x00000001ff047807 */ /* 0x000fe40006000000 */
[----:B------:R-:W-:Y:S02]  /*03f0*/  SEL R7, RZ, 0x1, !P3 ;  /* 0x00000001ff077807 */ /* 0x000fe40005800000 */
[----:B------:R-:W-:-:S02]  /*0400*/  SEL R6, RZ, 0x1, !P2 ;  /* 0x00000001ff067807 */ /* 0x000fc40005000000 */
[----:B------:R-:W-:Y:S02]  /*0410*/  SEL R9, RZ, 0x1, !P1 ;  /* 0x00000001ff097807 */ /* 0x000fe40004800000 */
[----:B------:R-:W-:Y:S02]  /*0420*/  SEL R8, RZ, 0x1, !P0 ;  /* 0x00000001ff087807 */ /* 0x000fe40004000000 */
[----:B------:R-:W-:Y:S02]  /*0430*/  SEL R11, RZ, 0x1, !P6 ;  /* 0x00000001ff0b7807 */ /* 0x000fe40007000000 */
        /* <DEDUP_REMOVED lines=9> */
.L_x_10129:
        /* <DEDUP_REMOVED lines=17> */
[----:B------:R-:W2:Y:S03]  /*05e0*/  @!P0 LDG.E.U8 R6, desc[UR12][R6.64] ;  /* 0x0000000c06068981 */ /* 0x000ea6000c1e1100 */
[----:B------:R-:W-:Y:S02]  /*05f0*/  @!P0 IMAD.X R11, RZ, RZ, R13, P3 ;  /* 0x000000ffff0b8224 */ /* 0x000fe400018e060d */
[----:B------:R-:W-:-:S03]  /*0600*/  @!P5 VIADD R15, R23, UR4 ;  /* 0x00000004170fdc36 */ /* 0x000fc60008000000 */
[----:B------:R4:W5:Y:S02]  /*0610*/  @!P0 LDG.E.U8 R10, desc[UR12][R10.64] ;  /* 0x0000000c0a0a8981 */ /* 0x000964000c1e1100 */
[----:B---3--:R-:W-:-:S05]  /*0620*/  @!P5 IADD3 R12, P2, R15, R2, RZ ;  /* 0x000000020f0cd210 */ /* 0x008fca0007f5e0ff */
[----:B------:R-:W-:Y:S02]  /*0630*/  @!P5 IMAD.X R13, RZ, RZ, R3, P2 ;  /* 0x000000ffff0dd224 */ /* 0x000fe400010e0603 */
[----:B------:R-:W-:Y:S01]  /*0640*/  @!P5 VIADD R23, R23, 0x80 ;  /* 0x000000801717d836 */ /* 0x000fe20000000000 */
[----:B------:R-:W3:Y:S02]  /*0650*/  @!P1 LDC.64 R2, c[0x0][0x228] ;  /* 0x00008a00ff029b82 */ /* 0x000ee40000000a00 */
[----:B------:R-:W3:Y:S01]  /*0660*/  @!P5 LDG.E.U8 R4, desc[UR12][R12.64] ;  /* 0x0000000c0c04d981 */ /* 0x000ee2000c1e1100 */
[----:B-1----:R-:W-:-:S05]  /*0670*/  @!P5 IADD3 R14, P2, R15, R16, RZ ;  /* 0x000000100f0ed210 */ /* 0x002fca0007f5e0ff */
[----:B------:R-:W-:-:S05]  /*0680*/  @!P5 IMAD.X R15, RZ, RZ, R17, P2 ;  /* 0x000000ffff0fd224 */ /* 0x000fca00010e0611 */
[----:B------:R1:W3:Y:S01]  /*0690*/  @!P5 LDG.E.U8 R8, desc[UR12][R14.64] ;  /* 0x0000000c0e08d981 */ /* 0x0002e2000c1e1100 */
[----:B------:R-:W-:-:S13]  /*06a0*/  ISETP.GE.AND P4, PT, R23, R0, PT ;  /* 0x000000001700720c */ /* 0x000fda0003f86270 */
[C---:B----4-:R-:W-:Y:S01]  /*06b0*/  @!P4 VIADD R11, R23.reuse, UR4 ;  /* 0x00000004170bcc36 */ /* 0x050fe20008000000 */
[----:B------:R-:W4:Y:S01]  /*06c0*/  @!P4 LDC.64 R18, c[0x0][0x220] ;  /* 0x00008800ff12cb82 */ /* 0x000f220000000a00 */
[----:B------:R-:W-:-:S05]  /*06d0*/  @!P4 VIADD R23, R23, 0x80 ;  /* 0x000000801717c836 */ /* 0x000fca0000000000 */
[C---:B------:R-:W-:Y:S02]  /*06e0*/  ISETP.GE.AND P3, PT, R23.reuse, R0, PT ;  /* 0x000000001700720c */ /* 0x040fe40003f66270 */
[----:B------:R-:W4:Y:S11]  /*06f0*/  @!P4 LDC.64 R16, c[0x0][0x228] ;  /* 0x00008a00ff10cb82 */ /* 0x000f360000000a00 */
[C---:B------:R-:W-:Y:S01]  /*0700*/  @!P3 VIADD R27, R23.reuse, UR4 ;  /* 0x00000004171bbc36 */ /* 0x040fe20008000000 */
[----:B------:R-:W4:Y:S01]  /*0710*/  @!P3 LDC.64 R28, c[0x0][0x220] ;  /* 0x00008800ff1cbb82 */ /* 0x000f220000000a00 */
[----:B------:R-:W-:Y:S01]  /*0720*/  @!P3 VIADD R23, R23, 0x80 ;  /* 0x000000801717b836 */ /* 0x000fe20000000000 */
[----:B------:R-:W-:-:S06]  /*0730*/  PRMT R7, RZ, 0x7610, R7 ;  /* 0x00007610ff077816 */ /* 0x000fcc0000000007 */
[----:B-1----:R-:W1:Y:S01]  /*0740*/  @!P3 LDC.64 R14, c[0x0][0x228] ;  /* 0x00008a00ff0ebb82 */ /* 0x002e620000000a00 */
[----:B--2---:R-:W-:Y:S02]  /*0750*/  @!P0 ISETP.NE.AND P2, PT, R6, RZ, PT ;  /* 0x000000ff0600820c */ /* 0x004fe40003f45270 */
[----:B------:R-:W-:Y:S02]  /*0760*/  PRMT R6, RZ, 0x7610, R6 ;  /* 0x00007610ff067816 */ /* 0x000fe40000000006 */
[----:B------:R-:W-:Y:S02]  /*0770*/  @!P0 SEL R6, RZ, 0x1, !P2 ;  /* 0x00000001ff068807 */ /* 0x000fe40005000000 */
[----:B------:R-:W-:Y:S02]  /*0780*/  ISETP.GE.AND P2, PT, R23, R0, PT ;  /* 0x000000001700720c */ /* 0x000fe40003f46270 */
[----:B-----5:R-:W-:-:S04]  /*0790*/  @!P0 ISETP.NE.AND P6, PT, R10, RZ, PT ;  /* 0x000000ff0a00820c */ /* 0x020fc80003fc5270 */
[----:B------:R-:W-:Y:S02]  /*07a0*/  @!P0 SEL R7, RZ, 0x1, !P6 ;  /* 0x00000001ff078807 */ /* 0x000fe40007000000 */
[C---:B---3--:R-:W-:Y:S02]  /*07b0*/  @!P1 IADD3 R2, P0, R9.reuse, R2, RZ ;  /* 0x0000000209029210 */ /* 0x048fe40007f1e0ff */
[----:B0-----:R-:W-:-:S03]  /*07c0*/  @!P1 IADD3 R24, P6, R9, R24, RZ ;  /* 0x0000001809189210 */ /* 0x001fc60007fde0ff */
[----:B------:R-:W-:Y:S01]  /*07d0*/  @!P1 IMAD.X R3, RZ, RZ, R3, P0 ;  /* 0x000000ffff039224 */ /* 0x000fe200000e0603 */
[----:B----4-:R-:W-:Y:S01]  /*07e0*/  @!P4 IADD3 R18, P0, R11, R18, RZ ;  /* 0x000000120b12c210 */ /* 0x010fe20007f1e0ff */
[C---:B------:R-:W-:Y:S01]  /*07f0*/  @!P2 VIADD R21, R23.reuse, UR4 ;  /* 0x000000041715ac36 */ /* 0x040fe20008000000 */
[----:B------:R-:W0:Y:S01]  /*0800*/  @!P2 LDC.64 R12, c[0x0][0x220] ;  /* 0x00008800ff0cab82 */ /* 0x000e220000000a00 */
[----:B------:R-:W-:Y:S01]  /*0810*/  @!P2 VIADD R23, R23, 0x80 ;  /* 0x000000801717a836 */ /* 0x000fe20000000000 */
[----:B------:R-:W-:Y:S01]  /*0820*/  PRMT R9, RZ, 0x7610, R9 ;  /* 0x00007610ff097816 */ /* 0x000fe20000000009 */
[----:B------:R-:W-:Y:S01]  /*0830*/  @!P1 IMAD.X R25, RZ, RZ, R25, P6 ;  /* 0x000000ffff199224 */ /* 0x000fe200030e0619 */
[----:B------:R-:W-:Y:S01]  /*0840*/  @!P5 ISETP.NE.AND P6, PT, R4, RZ, PT ;  /* 0x000000ff0400d20c */ /* 0x000fe20003fc5270 */
[----:B------:R-:W-:Y:S01]  /*0850*/  @!P4 IMAD.X R19, RZ, RZ, R19, P0 ;  /* 0x000000ffff13c224 */ /* 0x000fe200000e0613 */
[----:B------:R-:W-:Y:S01]  /*0860*/  ISETP.GE.AND P0, PT, R23, R0, PT ;  /* 0x000000001700720c */ /* 0x000fe20003f06270 */
[----:B------:R-:W2:Y:S01]  /*0870*/  @!P1 LDG.E.U8 R2, desc[UR12][R2.64] ;  /* 0x0000000c02029981 */ /* 0x000ea2000c1e1100 */
[----:B------:R-:W-:-:S02]  /*0880*/  @!P5 SEL R9, RZ, 0x1, !P6 ;  /* 0x00000001ff09d807 */ /* 0x000fc40007000000 */
[----:B------:R-:W-:Y:S01]  /*0890*/  @!P4 IADD3 R16, P6, R11, R16, RZ ;  /* 0x000000100b10c210 */ /* 0x000fe20007fde0ff */
[----:B------:R3:W4:Y:S01]  /*08a0*/  @!P1 LDG.E.U8 R4, desc[UR12][R24.64] ;  /* 0x0000000c18049981 */ /* 0x000722000c1e1100 */
[----:B------:R-:W5:Y:S03]  /*08b0*/  @!P2 LDC.64 R10, c[0x0][0x228] ;  /* 0x00008a00ff0aab82 */ /* 0x000f660000000a00 */
[----:B------:R-:W-:Y:S01]  /*08c0*/  @!P4 IMAD.X R17, RZ, RZ, R17, P6 ;  /* 0x000000ffff11c224 */ /* 0x000fe200030e0611 */
[----:B------:R-:W-:Y:S01]  /*08d0*/  @!P3 IADD3 R28, P6, R27, R28, RZ ;  /* 0x0000001c1b1cb210 */ /* 0x000fe20007fde0ff */
[----:B------:R1:W2:Y:S04]  /*08e0*/  @!P4 LDG.E.U8 R3, desc[UR12][R18.64] ;  /* 0x0000000c1203c981 */ /* 0x0002a8000c1e1100 */
[----:B------:R-:W-:Y:S01]  /*08f0*/  @!P3 IMAD.X R29, RZ, RZ, R29, P6 ;  /* 0x000000ffff1db224 */ /* 0x000fe200030e061d */
[----:B------:R-:W-:Y:S01]  /*0900*/  @!P5 ISETP.NE.AND P6, PT, R8, RZ, PT ;  /* 0x000000ff0800d20c */ /* 0x000fe20003fc5270 */
[C---:B---3--:R-:W-:Y:S01]  /*0910*/  @!P0 VIADD R25, R23.reuse, UR4 ;  /* 0x0000000417198c36 */ /* 0x048fe20008000000 */
[----:B------:R3:W2:Y:S01]  /*0920*/  @!P4 LDG.E.U8 R22, desc[UR12][R16.64] ;  /* 0x0000000c1016c981 */ /* 0x0006a2000c1e1100 */
[----:B------:R-:W-:Y:S01]  /*0930*/  @!P0 VIADD R23, R23, 0x80 ;  /* 0x0000008017178836 */ /* 0x000fe20000000000 */
[----:B------:R-:W-:Y:S01]  /*0940*/  PRMT R8, RZ, 0x7610, R8 ;  /* 0x00007610ff087816 */ /* 0x000fe20000000008 */
[----:B-1----:R-:W1:Y:S01]  /*0950*/  @!P0 LDC.64 R18, c[0x0][0x220] ;  /* 0x00008800ff128b82 */ /* 0x002e620000000a00 */
[----:B------:R-:W-:Y:S01]  /*0960*/  @!P5 SEL R8, RZ, 0x1, !P6 ;  /* 0x00000001ff08d807 */ /* 0x000fe20007000000 */
[----:B------:R1:W2:Y:S01]  /*0970*/  @!P3 LDG.E.U8 R24, desc[UR12][R28.64] ;  /* 0x0000000c1c18b981 */ /* 0x0002a2000c1e1100 */
[----:B------:R-:W-:-:S02]  /*0980*/  ISETP.GE.AND P5, PT, R23, R0, PT ;  /* 0x000000001700720c */ /* 0x000fc40003fa6270 */
[----:B------:R-:W-:-:S03]  /*0990*/  @!P3 IADD3 R26, P6, R27, R14, RZ ;  /* 0x0000000e1b1ab210 */ /* 0x000fc60007fde0ff */
[----:B---3--:R-:W3:Y:S02]  /*09a0*/  @!P0 LDC.64 R16, c[0x0][0x228] ;  /* 0x00008a00ff108b82 */ /* 0x008ee40000000a00 */
[----:B------:R-:W-:Y:S01]  /*09b0*/  @!P3 IMAD.X R27, RZ, RZ, R15, P6 ;  /* 0x000000ffff1bb224 */ /* 0x000fe200030e060f */
[----:B0-----:R-:W-:-:S04]  /*09c0*/  @!P2 IADD3 R12, P6, R21, R12, RZ ;  /* 0x0000000c150ca210 */ /* 0x001fc80007fde0ff */
[----:B------:R-:W2:Y:S01]  /*09d0*/  @!P3 LDG.E.U8 R26, desc[UR12][R26.64] ;  /* 0x0000000c1a1ab981 */ /* 0x000ea2000c1e1100 */
[----:B------:R-:W0:Y:S01]  /*09e0*/  @!P5 LDC.64 R14, c[0x0][0x220] ;  /* 0x00008800ff0edb82 */ /* 0x000e220000000a00 */
[----:B------:R-:W-:Y:S01]  /*09f0*/  @!P2 IMAD.X R13, RZ, RZ, R13, P6 ;  /* 0x000000ffff0da224 */ /* 0x000fe200030e060d */
[----:B-----5:R-:W-:Y:S01]  /*0a00*/  @!P2 IADD3 R10, P6, R21, R10, RZ ;  /* 0x0000000a150aa210 */ /* 0x020fe20007fde0ff */
[----:B------:R-:W-:-:S03]  /*0a10*/  @!P5 VIADD R23, R23, UR4 ;  /* 0x000000041717dc36 */ /* 0x000fc60008000000 */
[----:B------:R-:W5:Y:S02]  /*0a20*/  @!P2 LDG.E.U8 R12, desc[UR12][R12.64] ;  /* 0x0000000c0c0ca981 */ /* 0x000f64000c1e1100 */
[----:B------:R-:W0:Y:S01]  /*0a30*/  @!P5 LDC.64 R20, c[0x0][0x228] ;  /* 0x00008a00ff14db82 */ /* 0x000e220000000a00 */
[----:B------:R-:W-:Y:S01]  /*0a40*/  @!P2 IMAD.X R11, RZ, RZ, R11, P6 ;  /* 0x000000ffff0ba224 */ /* 0x000fe200030e060b */
[----:B-1----:R-:W-:-:S04]  /*0a50*/  @!P0 IADD3 R18, P6, R25, R18, RZ ;  /* 0x0000001219128210 */ /* 0x002fc80007fde0ff */
[----:B------:R1:W5:Y:S01]  /*0a60*/  @!P2 LDG.E.U8 R10, desc[UR12][R10.64] ;  /* 0x0000000c0a0aa981 */ /* 0x000362000c1e1100 */
[----:B------:R-:W-:Y:S01]  /*0a70*/  @!P0 IMAD.X R19, RZ, RZ, R19, P6 ;  /* 0x000000ffff138224 */ /* 0x000fe200030e0613 */
[----:B---3--:R-:W-:Y:S01]  /*0a80*/  @!P0 IADD3 R16, P6, R25, R16, RZ ;  /* 0x0000001019108210 */ /* 0x008fe20007fde0ff */
[----:B------:R-:W3:Y:S03]  /*0a90*/  @!P1 LDC.64 R28, c[0x0][0x218] ;  /* 0x00008600ff1c9b82 */ /* 0x000ee60000000a00 */
[----:B------:R-:W5:Y:S01]  /*0aa0*/  @!P0 LDG.E.U8 R18, desc[UR12][R18.64] ;  /* 0x0000000c12128981 */ /* 0x000f62000c1e1100 */
[----:B------:R-:W-:Y:S01]  /*0ab0*/  @!P0 IMAD.X R17, RZ, RZ, R17, P6 ;  /* 0x000000ffff118224 */ /* 0x000fe200030e0611 */
[----:B0-----:R-:W-:-:S04]  /*0ac0*/  @!P5 IADD3 R14, P6, R23, R14, RZ ;  /* 0x0000000e170ed210 */ /* 0x001fc80007fde0ff */
[----:B------:R-:W5:Y:S01]  /*0ad0*/  @!P0 LDG.E.U8 R16, desc[UR12][R16.64] ;  /* 0x0000000c10108981 */ /* 0x000f62000c1e1100 */
[----:B------:R-:W-:Y:S01]  /*0ae0*/  @!P5 IMAD.X R15, RZ, RZ, R15, P6 ;  /* 0x000000ffff0fd224 */ /* 0x000fe200030e060f */
[----:B------:R-:W-:-:S04]  /*0af0*/  @!P5 IADD3 R20, P6, R23, R20, RZ ;  /* 0x000000141714d210 */ /* 0x000fc80007fde0ff */
[----:B------:R0:W5:Y:S01]  /*0b00*/  @!P5 LDG.E.U8 R14, desc[UR12][R14.64] ;  /* 0x0000000c0e0ed981 */ /* 0x000162000c1e1100 */
[----:B------:R-:W-:-:S05]  /*0b10*/  @!P5 IMAD.X R21, RZ, RZ, R21, P6 ;  /* 0x000000ffff15d224 */ /* 0x000fca00030e0615 */
[----:B------:R-:W5:Y:S01]  /*0b20*/  @!P5 LDG.E.U8 R20, desc[UR12][R20.64] ;  /* 0x0000000c1414d981 */ /* 0x000f62000c1e1100 */
[----:B-1----:R-:W-:Y:S01]  /*0b30*/  PRMT R11, RZ, 0x7610, R11 ;  /* 0x00007610ff0b7816 */ /* 0x002fe2000000000b */
[C---:B------:R-:W-:Y:S02]  /*0b40*/  @!P1 VIADD R13, R5.reuse, UR4 ;  /* 0x00000004050d9c36 */ /* 0x040fe40008000000 */
[----:B0-----:R-:W-:-:S04]  /*0b50*/  VIADD R15, R5, 0x80 ;  /* 0x00000080050f7836 */ /* 0x001fc80000000000 */
[----:B------:R-:W-:Y:S01]  /*0b60*/  @!P1 IMAD.MOV.U32 R5, RZ, RZ, R15 ;  /* 0x000000ffff059224 */ /* 0x000fe200078e000f */
[----:B------:R-:W-:Y:S02]  /*0b70*/  LOP3.LUT R6, R7, R6, RZ, 0xfc, !PT ;  /* 0x0000000607067212 */ /* 0x000fe400078efcff */
[----:B------:R-:W-:Y:S02]  /*0b80*/  PRMT R7, RZ, 0x7610, R7 ;  /* 0x00007610ff077816 */ /* 0x000fe40000000007 */
[----:B------:R-:W-:Y:S01]  /*0b90*/  LOP3.LUT R8, R8, R9, RZ, 0xfc, !PT ;  /* 0x0000000908087212 */ /* 0x000fe200078efcff */
[----:B------:R-:W-:Y:S01]  /*0ba0*/  BSSY B0, `(.L_x_10130) ;  /* 0x000005e000007945 */ /* 0x000fe20003800000 */
[----:B------:R-:W-:-:S03]  /*0bb0*/  PRMT R9, RZ, 0x7610, R9 ;  /* 0x00007610ff097816 */ /* 0x000fc60000000009 */
[----:B------:R-:W-:Y:S01]  /*0bc0*/  BSSY B1, `(.L_x_10131) ;  /* 0x0000054000017945 */ /* 0x000fe20003800000 */
[----:B----4-:R-:W-:Y:S02]  /*0bd0*/  @!P1 ISETP.NE.AND P6, PT, R4, RZ, PT ;  /* 0x000000ff0400920c */ /* 0x010fe40003fc5270 */
[----:B------:R-:W-:Y:S02]  /*0be0*/  PRMT R4, RZ, 0x7610, R4 ;  /* 0x00007610ff047816 */ /* 0x000fe40000000004 */
[----:B------:R-:W-:Y:S02]  /*0bf0*/  @!P1 SEL R4, RZ, 0x1, !P6 ;  /* 0x00000001ff049807 */ /* 0x000fe40007000000 */
[----:B--2---:R-:W-:-:S04]  /*0c00*/  @!P1 ISETP.NE.AND P6, PT, R2, RZ, PT ;  /* 0x000000ff0200920c */ /* 0x004fc80003fc5270 */
[----:B------:R-:W-:Y:S02]  /*0c10*/  @!P1 SEL R11, RZ, 0x1, !P6 ;  /* 0x00000001ff0b9807 */ /* 0x000fe40007000000 */
[----:B------:R-:W-:Y:S02]  /*0c20*/  @!P4 ISETP.NE.AND P6, PT, R3, RZ, PT ;  /* 0x000000ff0300c20c */ /* 0x000fe40003fc5270 */
[----:B------:R-:W-:Y:S02]  /*0c30*/  PRMT R2, RZ, 0x7610, R2 ;  /* 0x00007610ff027816 */ /* 0x000fe40000000002 */
[----:B------:R-:W-:Y:S02]  /*0c40*/  @!P4 SEL R2, RZ, 0x1, !P6 ;  /* 0x00000001ff02c807 */ /* 0x000fe40007000000 */
[----:B------:R-:W-:Y:S02]  /*0c50*/  @!P4 ISETP.NE.AND P6, PT, R22, RZ, PT ;  /* 0x000000ff1600c20c */ /* 0x000fe40003fc5270 */
[----:B------:R-:W-:-:S02]  /*0c60*/  PRMT R3, RZ, 0x7610, R3 ;  /* 0x00007610ff037816 */ /* 0x000fc40000000003 */
[----:B------:R-:W-:Y:S02]  /*0c70*/  @!P4 SEL R3, RZ, 0x1, !P6 ;  /* 0x00000001ff03c807 */ /* 0x000fe40007000000 */
[----:B---3--:R-:W-:Y:S02]  /*0c80*/  @!P1 IADD3 R28, P4, R13, R28, RZ ;  /* 0x0000001c0d1c9210 */ /* 0x008fe40007f9e0ff */
[----:B------:R-:W-:-:S03]  /*0c90*/  LOP3.LUT R11, R11, R4, RZ, 0xfc, !PT ;  /* 0x000000040b0b7212 */ /* 0x000fc600078efcff */
[----:B------:R-:W-:Y:S01]  /*0ca0*/  @!P1 IMAD.X R29, RZ, RZ, R29, P4 ;  /* 0x000000ffff1d9224 */ /* 0x000fe200020e061d */
[----:B------:R-:W-:Y:S02]  /*0cb0*/  @!P3 ISETP.NE.AND P4, PT, R24, RZ, PT ;  /* 0x000000ff1800b20c */ /* 0x000fe40003f85270 */
[----:B------:R-:W-:Y:S02]  /*0cc0*/  PRMT R4, RZ, 0x7610, R4 ;  /* 0x00007610ff047816 */ /* 0x000fe40000000004 */
[----:B------:R0:W-:Y:S01]  /*0cd0*/  @!P1 STG.E.U8 desc[UR12][R28.64], R11 ;  /* 0x0000000b1c009986 */ /* 0x0001e2000c10110c */
[----:B------:R-:W-:Y:S02]  /*0ce0*/  @!P3 SEL R4, RZ, 0x1, !P4 ;  /* 0x00000001ff04b807 */ /* 0x000fe40006000000 */
[----:B-----5:R-:W-:Y:S02]  /*0cf0*/  @!P2 ISETP.NE.AND P4, PT, R12, RZ, PT ;  /* 0x000000ff0c00a20c */ /* 0x020fe40003f85270 */
[----:B------:R-:W-:-:S02]  /*0d00*/  LOP3.LUT R2, R3, R2, RZ, 0xfc, !PT ;  /* 0x0000000203027212 */ /* 0x000fc400078efcff */
[----:B------:R-:W-:Y:S02]  /*0d10*/  PRMT R3, RZ, 0x7610, R3 ;  /* 0x00007610ff037816 */ /* 0x000fe40000000003 */
[----:B------:R-:W-:Y:S02]  /*0d20*/  @!P2 ISETP.NE.AND P1, PT, R10, RZ, PT ;  /* 0x000000ff0a00a20c */ /* 0x000fe40003f25270 */
[----:B------:R-:W-:Y:S02]  /*0d30*/  PRMT R10, RZ, 0x7610, R10 ;  /* 0x00007610ff0a7816 */ /* 0x000fe4000000000a */
[----:B------:R-:W-:Y:S02]  /*0d40*/  @!P2 SEL R3, RZ, 0x1, !P4 ;  /* 0x00000001ff03a807 */ /* 0x000fe40006000000 */
[----:B------:R-:W-:Y:S02]  /*0d50*/  @!P2 SEL R10, RZ, 0x1, !P1 ;  /* 0x00000001ff0aa807 */ /* 0x000fe40004800000 */
[----:B------:R-:W-:-:S02]  /*0d60*/  ISETP.GE.AND P2, PT, R5, R0, PT ;  /* 0x000000000500720c */ /* 0x000fc40003f46270 */
[----:B------:R-:W-:-:S04]  /*0d70*/  @!P3 ISETP.NE.AND P6, PT, R26, RZ, PT ;  /* 0x000000ff1a00b20c */ /* 0x000fc80003fc5270 */
[----:B------:R-:W-:Y:S02]  /*0d80*/  @!P3 SEL R7, RZ, 0x1, !P6 ;  /* 0x00000001ff07b807 */ /* 0x000fe40007000000 */
[----:B------:R-:W-:Y:S02]  /*0d90*/  @!P0 ISETP.NE.AND P3, PT, R18, RZ, PT ;  /* 0x000000ff1200820c */ /* 0x000fe40003f65270 */
[----:B------:R-:W-:Y:S02]  /*0da0*/  @!P0 ISETP.NE.AND P6, PT, R16, RZ, PT ;  /* 0x000000ff1000820c */ /* 0x000fe40003fc5270 */
[----:B------:R-:W-:Y:S02]  /*0db0*/  @!P5 ISETP.NE.AND P4, PT, R14, RZ, PT ;  /* 0x000000ff0e00d20c */ /* 0x000fe40003f85270 */
[----:B0-----:R-:W-:Y:S02]  /*0dc0*/  PRMT R11, RZ, 0x7610, R11 ;  /* 0x00007610ff0b7816 */ /* 0x001fe4000000000b */
[----:B------:R-:W-:-:S02]  /*0dd0*/  PRMT R12, RZ, 0x7610, R12 ;  /* 0x00007610ff0c7816 */ /* 0x000fc4000000000c */
[----:B------:R-:W-:Y:S02]  /*0de0*/  @!P5 ISETP.NE.AND P1, PT, R20, RZ, PT ;  /* 0x000000ff1400d20c */ /* 0x000fe40003f25270 */
[----:B------:R-:W-:Y:S02]  /*0df0*/  PRMT R14, RZ, 0x7610, R14 ;  /* 0x00007610ff0e7816 */ /* 0x000fe4000000000e */
[----:B------:R-:W-:Y:S02]  /*0e00*/  @!P0 SEL R11, RZ, 0x1, !P3 ;  /* 0x00000001ff0b8807 */ /* 0x000fe40005800000 */
[----:B------:R-:W-:Y:S02]  /*0e10*/  @!P0 SEL R12, RZ, 0x1, !P6 ;  /* 0x00000001ff0c8807 */ /* 0x000fe40007000000 */
[----:B------:R-:W-:Y:S02]  /*0e20*/  @!P5 SEL R9, RZ, 0x1, !P4 ;  /* 0x00000001ff09d807 */ /* 0x000fe40006000000 */
[----:B------:R-:W-:-:S02]  /*0e30*/  @!P5 SEL R14, RZ, 0x1, !P1 ;  /* 0x00000001ff0ed807 */ /* 0x000fc40004800000 */
        /* <DEDUP_REMOVED lines=19> */
.L_x_10132:
        /* <DEDUP_REMOVED lines=8> */
.L_x_10133:
        /* <DEDUP_REMOVED lines=8> */
.L_x_10134:
        /* <DEDUP_REMOVED lines=9> */
.L_x_10135:
[----:B------:R-:W-:Y:S05]  /*1100*/  BSYNC B1 ;  /* 0x0000000000017941 */ /* 0x000fea0003800000 */
.L_x_10131:
[----:B------:R-:W-:-:S13]  /*1110*/  ISETP.GE.AND P0, PT, R5, R0, PT ;  /* 0x000000000500720c */ /* 0x000fda0003f06270 */
[----:B------:R-:W0:Y:S01]  /*1120*/  @!P0 LDC.64 R8, c[0x0][0x218] ;  /* 0x00008600ff088b82 */ /* 0x000e220000000a00 */
[C---:B-12---:R-:W-:Y:S02]  /*1130*/  @!P0 VIADD R7, R5.reuse, UR4 ;  /* 0x0000000405078c36 */ /* 0x046fe40008000000 */
[----:B------:R-:W-:-:S03]  /*1140*/  @!P0 VIADD R5, R5, 0x80 ;  /* 0x0000008005058836 */ /* 0x000fc60000000000 */
[----:B0-----:R-:W-:-:S05]  /*1150*/  @!P0 IADD3 R6, P1, R7, R8, RZ ;  /* 0x0000000807068210 */ /* 0x001fca0007f3e0ff */
[----:B------:R-:W-:-:S05]  /*1160*/  @!P0 IMAD.X R7, RZ, RZ, R9, P1 ;  /* 0x000000ffff078224 */ /* 0x000fca00008e0609 */
[----:B------:R2:W-:Y:S03]  /*1170*/  @!P0 STG.E.U8 desc[UR12][R6.64], R4 ;  /* 0x0000000406008986 */ /* 0x0005e6000c10110c */
.L_x_10136:
[----:B------:R-:W-:Y:S05]  /*1180*/  BSYNC B0 ;  /* 0x0000000000007941 */ /* 0x000fea0003800000 */
.L_x_10130:
[----:B------:R-:W-:Y:S05]  /*1190*/  WARPSYNC.ALL ;  /* 0x0000000000007948 */ /* 0x000fea0003800000 */
[----:B------:R-:W-:-:S13]  /*11a0*/  ISETP.GE.AND P0, PT, R5, R0, PT ;  /* 0x000000000500720c */ /* 0x000fda0003f06270 */
[----:B------:R-:W-:Y:S05]  /*11b0*/  @P0 EXIT ;  /* 0x000000000000094d */ /* 0x000fea0003800000 */
[----:B------:R-:W-:Y:S01]  /*11c0*/  VIADD R5, R5, UR4 ;  /* 0x0000000405057c36 */ /* 0x000fe20008000000 */
[----:B------:R-:W-:-:S04]  /*11d0*/  ULDC.64 UR6, c[0x0][0x218] ;  /* 0x0000860000067ab9 */ /* 0x000fc80000000a00 */
[----:B--2---:R-:W-:-:S05]  /*11e0*/  IADD3 R4, P0, R5, UR6, RZ ;  /* 0x0000000605047c10 */ /* 0x004fca000ff1e0ff */
[----:B------:R-:W-:-:S05]  /*11f0*/  IMAD.X R5, RZ, RZ, UR7, P0 ;  /* 0x00000007ff057e24 */ /* 0x000fca00080e06ff */
[----:B------:R-:W-:Y:S01]  /*1200*/  STG.E.U8 desc[UR12][R4.64], R3 ;  /* 0x0000000304007986 */ /* 0x000fe2000c10110c */
[----:B------:R-:W-:Y:S05]  /*1210*/  EXIT ;  /* 0x000000000000794d */ /* 0x000fea0003800000 */
.L_x_10137:
        /* <DEDUP_REMOVED lines=14> */
.L_x_26215:


//--------------------- .text._ZN2at6native29vectorized_elementwise_kernelILi4ENS0_13BinaryFunctorIbbbNS0_16BitwiseOrFunctorIbEEEESt5arrayIPcLm3EEEEviT0_T1_ --------------------------
	.section	.text._ZN2at6native29vectorized_elementwise_kernelILi4ENS0_13BinaryFunctorIbbbNS0_16BitwiseOrFunctorIbEEEESt5arrayIPcLm3EEEEviT0_T1_,"ax",@progbits
	.align	128
        .global         _ZN2at6native29vectorized_elementwise_kernelILi4ENS0_13BinaryFunctorIbbbNS0_16BitwiseOrFunctorIbEEEESt5arrayIPcLm3EEEEviT0_T1_
        .type           _ZN2at6native29vectorized_elementwise_kernelILi4ENS0_13BinaryFunctorIbbbNS0_16BitwiseOrFunctorIbEEEESt5arrayIPcLm3EEEEviT0_T1_,@function
        .size           _ZN2at6native29vectorized_elementwise_kernelILi4ENS0_13BinaryFunctorIbbbNS0_16BitwiseOrFunctorIbEEEESt5arrayIPcLm3EEEEviT0_T1_,(.L_x_26216 - _ZN2at6native29vectorized_elementwise_kernelILi4ENS0_13BinaryFunctorIbbbNS0_16BitwiseOrFunctorIbEEEESt5arrayIPcLm3EEEEviT0_T1_)
        .other          _ZN2at6native29vectorized_elementwise_kernelILi4ENS0_13BinaryFunctorIbbbNS0_16BitwiseOrFunctorIbEEEESt5arrayIPcLm3EEEEviT0_T1_,@"STO_CUDA_ENTRY STV_DEFAULT"
_ZN2at6native29vectorized_elementwise_kernelILi4ENS0_13BinaryFunctorIbbbNS0_16BitwiseOrFunctorIbEEEESt5arrayIPcLm3EEEEviT0_T1_:
.text._ZN2at6native29vectorized_elementwise_kernelILi4ENS0_13BinaryFunctorIbbbNS0_16BitwiseOrFunctorIbEEEESt5arrayIPcLm3EEEEviT0_T1_:
        /* <DEDUP_REMOVED lines=33> */
[----:B------:R-:W-:Y:S02]  /*0210*/  LOP3.LUT P2, RZ, R11, 0xff, R6, 0xc8, !PT ;  /* 0x000000ff0bff7812 */ /* 0x000fe4000784c806 */
[----:B------:R-:W-:-:S02]  /*0220*/  LOP3.LUT P3, RZ, R10, 0xff, R7, 0xc8, !PT ;  /* 0x000000ff0aff7812 */ /* 0x000fc4000786c807 */
[----:B----4-:R-:W-:Y:S02]  /*0230*/  PRMT R2, R14, 0x7770, RZ ;  /* 0x000077700e027816 */ /* 0x010fe400000000ff */
[----:B-----5:R-:W-:Y:S02]  /*0240*/  PRMT R5, R15, 0x7770, RZ ;  /* 0x000077700f057816 */ /* 0x020fe400000000ff */
[----:B------:R-:W-:Y:S02]  /*0250*/  PRMT R8, R9, 0x7772, RZ ;  /* 0x0000777209087816 */ /* 0x000fe400000000ff */
[----:B------:R-:W-:Y:S02]  /*0260*/  PRMT R13, R12, 0x7772, RZ ;  /* 0x000077720c0d7816 */ /* 0x000fe400000000ff */
[----:B------:R-:W-:Y:S02]  /*0270*/  PRMT R3, R14, 0x7771, RZ ;  /* 0x000077710e037816 */ /* 0x000fe400000000ff */
[----:B------:R-:W-:-:S02]  /*0280*/  PRMT R4, R15, 0x7771, RZ ;  /* 0x000077710f047816 */ /* 0x000fc400000000ff */
[----:B------:R-:W-:Y:S02]  /*0290*/  PRMT R9, R9, 0x7773, RZ ;  /* 0x0000777309097816 */ /* 0x000fe400000000ff */
[----:B------:R-:W-:Y:S02]  /*02a0*/  PRMT R12, R12, 0x7773, RZ ;  /* 0x000077730c0c7816 */ /* 0x000fe400000000ff */
[----:B------:R-:W-:Y:S02]  /*02b0*/  SEL R6, RZ, 0x1, !P2 ;  /* 0x00000001ff067807 */ /* 0x000fe40005000000 */
[----:B------:R-:W-:Y:S02]  /*02c0*/  SEL R7, RZ, 0x1, !P3 ;  /* 0x00000001ff077807 */ /* 0x000fe40005800000 */
[----:B------:R-:W-:Y:S02]  /*02d0*/  LOP3.LUT P2, RZ, R5, 0xff, R2, 0xc8, !PT ;  /* 0x000000ff05ff7812 */ /* 0x000fe4000784c802 */
[----:B------:R-:W-:-:S02]  /*02e0*/  LOP3.LUT P3, RZ, R4, 0xff, R3, 0xc8, !PT ;  /* 0x000000ff04ff7812 */ /* 0x000fc4000786c803 */
[----:B------:R-:W-:Y:S02]  /*02f0*/  PRMT R2, R14, 0x7772, RZ ;  /* 0x000077720e027816 */ /* 0x000fe400000000ff */
[----:B------:R-:W-:Y:S02]  /*0300*/  PRMT R5, R15, 0x7772, RZ ;  /* 0x000077720f057816 */ /* 0x000fe400000000ff */
[----:B------:R-:W-:Y:S02]  /*0310*/  LOP3.LUT P0, RZ, R12, 0xff, R9, 0xc8, !PT ;  /* 0x000000ff0cff7812 */ /* 0x000fe4000780c809 */
[----:B------:R-:W-:Y:S02]  /*0320*/  PRMT R9, R7, 0x7604, R6 ;  /* 0x0000760407097816 */ /* 0x000fe40000000006 */
[----:B------:R-:W-:Y:S02]  /*0330*/  PRMT R3, R14, 0x7773, RZ ;  /* 0x000077730e037816 */ /* 0x000fe400000000ff */
[----:B------:R-:W-:-:S02]  /*0340*/  PRMT R4, R15, 0x7773, RZ ;  /* 0x000077730f047816 */ /* 0x000fc400000000ff */
[----:B------:R-:W-:Y:S02]  /*0350*/  SEL R6, RZ, 0x1, !P2 ;  /* 0x00000001ff067807 */ /* 0x000fe40005000000 */
[----:B------:R-:W-:Y:S02]  /*0360*/  LOP3.LUT P1, RZ, R13, 0xff, R8, 0xc8, !PT ;  /* 0x000000ff0dff7812 */ /* 0x000fe4000782c808 */
[----:B------:R-:W-:Y:S02]  /*0370*/  SEL R7, RZ, 0x1, !P3 ;  /* 0x00000001ff077807 */ /* 0x000fe40005800000 */
[----:B------:R-:W-:Y:S01]  /*0380*/  LOP3.LUT P2, RZ, R5, 0xff, R2, 0xc8, !PT ;  /* 0x000000ff05ff7812 */ /* 0x000fe2000784c802 */
[----:B------:R-:W-:Y:S01]  /*0390*/  IMAD.U32 R2, RZ, RZ, UR5 ;  /* 0x00000005ff027e24 */ /* 0x000fe2000f8e00ff */
[----:B------:R-:W-:Y:S01]  /*03a0*/  LOP3.LUT P3, RZ, R4, 0xff, R3, 0xc8, !PT ;  /* 0x000000ff04ff7812 */ /* 0x000fe2000786c803 */
[----:B------:R-:W-:Y:S01]  /*03b0*/  IMAD.U32 R3, RZ, RZ, UR6 ;  /* 0x00000006ff037e24 */ /* 0x000fe2000f8e00ff */
[----:B------:R-:W-:-:S02]  /*03c0*/  PRMT R6, R7, 0x7604, R6 ;  /* 0x0000760407067816 */ /* 0x000fc40000000006 */
[----:B------:R-:W-:Y:S01]  /*03d0*/  SEL R4, RZ, 0x1, !P1 ;  /* 0x00000001ff047807 */ /* 0x000fe20004800000 */
[----:B------:R-:W-:Y:S01]  /*03e0*/  IMAD.WIDE R2, R0, 0x4, R2 ;  /* 0x0000000400027825 */ /* 0x000fe200078e0202 */
[----:B------:R-:W-:Y:S02]  /*03f0*/  SEL R5, RZ, 0x1, !P2 ;  /* 0x00000001ff057807 */ /* 0x000fe40005000000 */
[----:B------:R-:W-:Y:S02]  /*0400*/  PRMT R9, R4, 0x7054, R9 ;  /* 0x0000705404097816 */ /* 0x000fe40000000009 */
[----:B------:R-:W-:Y:S02]  /*0410*/  PRMT R6, R5, 0x7054, R6 ;  /* 0x0000705405067816 */ /* 0x000fe40000000006 */
[----:B------:R-:W-:Y:S02]  /*0420*/  SEL R4, RZ, 0x1, !P0 ;  /* 0x00000001ff047807 */ /* 0x000fe40004000000 */
[----:B------:R-:W-:-:S02]  /*0430*/  SEL R5, RZ, 0x1, !P3 ;  /* 0x00000001ff057807 */ /* 0x000fc40005800000 */
[----:B------:R-:W-:Y:S02]  /*0440*/  PRMT R9, R4, 0x654, R9 ;  /* 0x0000065404097816 */ /* 0x000fe40000000009 */
[----:B------:R-:W-:-:S03]  /*0450*/  PRMT R5, R5, 0x654, R6 ;  /* 0x0000065405057816 */ /* 0x000fc60000000006 */
[----:B------:R-:W-:Y:S04]  /*0460*/  STG.E desc[UR12][R2.64], R9 ;  /* 0x0000000902007986 */ /* 0x000fe8000c10190c */
[----:B------:R-:W-:Y:S01]  /*0470*/  STG.E desc[UR12][R2.64+0x200], R5 ;  /* 0x0002000502007986 */ /* 0x000fe2000c10190c */
[----:B------:R-:W-:Y:S05]  /*0480*/  EXIT ;  /* 0x000000000000794d */ /* 0x000fea0003800000 */
.L_x_10138:
        /* <DEDUP_REMOVED lines=170> */
.L_x_10141:
        /* <DEDUP_REMOVED lines=8> */
.L_x_10142:
        /* <DEDUP_REMOVED lines=8> */
.L_x_10143:
        /* <DEDUP_REMOVED lines=9> */
.L_x_10144:
[----:B------:R-:W-:Y:S05]  /*10c0*/  BSYNC B1 ;  /* 0x0000000000017941 */ /* 0x000fea0003800000 */
.L_x_10140:
[----:B------:R-:W-:-:S13]  /*10d0*/  ISETP.GE.AND P0, PT, R5, R0, PT ;  /* 0x000000000500720c */ /* 0x000fda0003f06270 */
[----:B------:R-:W0:Y:S01]  /*10e0*/  @!P0 LDC.64 R8, c[0x0][0x218] ;  /* 0x00008600ff088b82 */ /* 0x000e220000000a00 */
[C---:B-12---:R-:W-:Y:S02]  /*10f0*/  @!P0 VIADD R7, R5.reuse, UR4 ;  /* 0x0000000405078c36 */ /* 0x046fe40008000000 */
[----:B------:R-:W-:-:S03]  /*1100*/  @!P0 VIADD R5, R5, 0x80 ;  /* 0x0000008005058836 */ /* 0x000fc60000000000 */
[----:B0-----:R-:W-:-:S05]  /*1110*/  @!P0 IADD3 R6, P1, R7, R8, RZ ;  /* 0x0000000807068210 */ /* 0x001fca0007f3e0ff */
[----:B------:R-:W-:-:S05]  /*1120*/  @!P0 IMAD.X R7, RZ, RZ, R9, P1 ;  /* 0x000000ffff078224 */ /* 0x000fca00008e0609 */
[----:B------:R2:W-:Y:S03]  /*1130*/  @!P0 STG.E.U8 desc[UR12][R6.64], R4 ;  /* 0x0000000406008986 */ /* 0x0005e6000c10110c */
.L_x_10145:
[----:B------:R-:W-:Y:S05]  /*1140*/  BSYNC B0 ;  /* 0x0000000000007941 */ /* 0x000fea0003800000 */
.L_x_10139:
        /* <DEDUP_REMOVED lines=9> */
.L_x_10146:
        /* <DEDUP_REMOVED lines=10> */
.L_x_26216:


//--------------------- .text._ZN2at6native29vectorized_elementwise_kernelILi8ENS0_13BinaryFunctorIbbbNS0_16BitwiseOrFunctorIbEEEESt5arrayIPcLm3EEEEviT0_T1_ --------------------------
	.section	.text._ZN2at6native29vectorized_elementwise_kernelILi8ENS0_13BinaryFunctorIbbbNS0_16BitwiseOrFunctorIbEEEESt5arrayIPcLm3EEEEviT0_T1_,"ax",@progbits
	.align	128
        .global         _ZN2at6native29vectorized_elementwise_kernelILi8ENS0_13BinaryFunctorIbbbNS0_16BitwiseOrFunctorIbEEEESt5arrayIPcLm3EEEEviT0_T1_
        .type           _ZN2at6native29vectorized_elementwise_kernelILi8ENS0_13BinaryFunctorIbbbNS0_16BitwiseOrFunctorIbEEEESt5arrayIPcLm3EEEEviT0_T1_,@function
        .size           _ZN2at6native29vectorized_elementwise_kernelILi8ENS0_13BinaryFunctorIbbbNS0_16BitwiseOrFunctorIbEEEESt5arrayIPcLm3EEEEviT0_T1_,(.L_x_26217 - _ZN2at6native29vectorized_elementwise_kernelILi8ENS0_13BinaryFunctorIbbbNS0_16BitwiseOrFunctorIbEEEESt5arrayIPcLm3EEEEviT0_T1_)
        .other          _ZN2at6native29vectorized_elementwise_kernelILi8ENS0_13BinaryFunctorIbbbNS0_16BitwiseOrFunctorIbEEEESt5arrayIPcLm3EEEEviT0_T1_,@"STO_CUDA_ENTRY STV_DEFAULT"
_ZN2at6native29vectorized_elementwise_kernelILi8ENS0_13BinaryFunctorIbbbNS0_16BitwiseOrFunctorIbEEEESt5arrayIPcLm3EEEEviT0_T1_:
.text._ZN2at6native29vectorized_elementwise_kernelILi8ENS0_13BinaryFunctorIbbbNS0_16BitwiseOrFunctorIbEEEESt5arrayIPcLm3EEEEviT0_T1_:
        /* <DEDUP_REMOVED lines=28> */
[C---:B---3--:R-:W-:Y:S02]  /*01c0*/  LOP3.LUT R8, R4.reuse, 0xffff, R2, 0xc8, !PT ;  /* 0x0000ffff04087812 */ /* 0x048fe400078ec802 */
[C---:B------:R-:W-:Y:S02]  /*01d0*/  PRMT R7, R4.reuse, 0x7632, R7 ;  /* 0x0000763204077816 */ /* 0x040fe40000000007 */
[----:B------:R-:W-:Y:S02]  /*01e0*/  SHF.R.U32.HI R8, RZ, 0x8, R8 ;  /* 0x00000008ff087819 */ /* 0x000fe40000011608 */
[----:B------:R-:W-:Y:S02]  /*01f0*/  LOP3.LUT P6, RZ, R4, 0xff, R2, 0xc8, !PT ;  /* 0x000000ff04ff7812 */ /* 0x000fe400078cc802 */
[----:B------:R-:W-:-:S02]  /*0200*/  PRMT R2, R8, 0x9910, RZ ;  /* 0x0000991008027816 */ /* 0x000fc400000000ff */
[----:B------:R-:W-:Y:S02]  /*0210*/  LOP3.LUT R8, R7, R6, RZ, 0xfc, !PT ;  /* 0x0000000607087212 */ /* 0x000fe400078efcff */
[----:B------:R-:W-:Y:S02]  /*0220*/  PRMT R6, R3, 0x7632, R6 ;  /* 0x0000763203067816 */ /* 0x000fe40000000006 */
[----:B------:R-:W-:Y:S02]  /*0230*/  PRMT R7, R5, 0x7632, R7 ;  /* 0x0000763205077816 */ /* 0x000fe40000000007 */
[----:B------:R-:W-:Y:S02]  /*0240*/  ISETP.NE.AND P2, PT, R2, RZ, PT ;  /* 0x000000ff0200720c */ /* 0x000fe40003f45270 */
[----:B------:R-:W-:Y:S02]  /*0250*/  LOP3.LUT R6, R7, R6, RZ, 0xfc, !PT ;  /* 0x0000000607067212 */ /* 0x000fe400078efcff */
[----:B------:R-:W-:-:S02]  /*0260*/  LOP3.LUT P5, RZ, R5, 0xff, R3, 0xc8, !PT ;  /* 0x000000ff05ff7812 */ /* 0x000fc400078ac803 */
[----:B------:R-:W-:Y:S02]  /*0270*/  LOP3.LUT R2, R8, 0xffff, RZ, 0xc0, !PT ;  /* 0x0000ffff08027812 */ /* 0x000fe400078ec0ff */
[----:B------:R-:W-:Y:S02]  /*0280*/  LOP3.LUT R3, R5, 0xffff, R3, 0xc8, !PT ;  /* 0x0000ffff05037812 */ /* 0x000fe400078ec803 */
[----:B------:R-:W-:Y:S02]  /*0290*/  LOP3.LUT R4, R6, 0xffff, RZ, 0xc0, !PT ;  /* 0x0000ffff06047812 */ /* 0x000fe400078ec0ff */
[----:B------:R-:W-:Y:S02]  /*02a0*/  SHF.R.U32.HI R2, RZ, 0x8, R2 ;  /* 0x00000008ff027819 */ /* 0x000fe40000011602 */
[----:B------:R-:W-:Y:S02]  /*02b0*/  SHF.R.U32.HI R3, RZ, 0x8, R3 ;  /* 0x00000008ff037819 */ /* 0x000fe40000011603 */
[----:B------:R-:W-:-:S02]  /*02c0*/  SHF.R.U32.HI R4, RZ, 0x8, R4 ;  /* 0x00000008ff047819 */ /* 0x000fc40000011604 */
[----:B------:R-:W-:Y:S02]  /*02d0*/  PRMT R2, R2, 0x9910, RZ ;  /* 0x0000991002027816 */ /* 0x000fe400000000ff */
[----:B------:R-:W-:Y:S02]  /*02e0*/  PRMT R3, R3, 0x9910, RZ ;  /* 0x0000991003037816 */ /* 0x000fe400000000ff */
[----:B------:R-:W-:Y:S02]  /*02f0*/  PRMT R4, R4, 0x9910, RZ ;  /* 0x0000991004047816 */ /* 0x000fe400000000ff */
[----:B------:R-:W-:Y:S01]  /*0300*/  ISETP.NE.AND P0, PT, R2, RZ, PT ;  /* 0x000000ff0200720c */ /* 0x000fe20003f05270 */
[----:B------:R-:W-:Y:S01]  /*0310*/  IMAD.U32 R2, RZ, RZ, UR5 ;  /* 0x00000005ff027e24 */ /* 0x000fe2000f8e00ff */
[----:B------:R-:W-:Y:S02]  /*0320*/  SEL R10, RZ, 0x1, !P6 ;  /* 0x00000001ff0a7807 */ /* 0x000fe40007000000 */
[----:B------:R-:W-:Y:S01]  /*0330*/  ISETP.NE.AND P1, PT, R3, RZ, PT ;  /* 0x000000ff0300720c */ /* 0x000fe20003f25270 */
[----:B------:R-:W-:Y:S01]  /*0340*/  IMAD.U32 R3, RZ, RZ, UR6 ;  /* 0x00000006ff037e24 */ /* 0x000fe2000f8e00ff */
[----:B------:R-:W-:-:S02]  /*0350*/  ISETP.NE.AND P6, PT, R4, RZ, PT ;  /* 0x000000ff0400720c */ /* 0x000fc40003fc5270 */
[----:B------:R-:W-:Y:S01]  /*0360*/  SEL R11, RZ, 0xffffffff, !P2 ;  /* 0xffffffffff0b7807 */ /* 0x000fe20005000000 */
[----:B------:R-:W-:Y:S01]  /*0370*/  IMAD.WIDE R2, R0, 0x8, R2 ;  /* 0x0000000800027825 */ /* 0x000fe200078e0202 */
[----:B------:R-:W-:Y:S02]  /*0380*/  SEL R9, RZ, 0xffffffff, !P0 ;  /* 0xffffffffff097807 */ /* 0x000fe40004000000 */
[----:B------:R-:W-:Y:S01]  /*0390*/  SEL R7, RZ, 0xffffffff, !P1 ;  /* 0xffffffffff077807 */ /* 0x000fe20004800000 */
[----:B------:R-:W-:Y:S01]  /*03a0*/  IMAD.SHL.U32 R15, R11, 0x100, RZ ;  /* 0x000001000b0f7824 */ /* 0x000fe200078e00ff */
[----:B------:R-:W-:Y:S01]  /*03b0*/  SEL R5, RZ, 0xffffffff, !P6 ;  /* 0xffffffffff057807 */ /* 0x000fe20007000000 */
[----:B------:R-:W-:Y:S01]  /*03c0*/  IMAD.SHL.U32 R13, R9, 0x100, RZ ;  /* 0x00000100090d7824 */ /* 0x000fe200078e00ff */
[----:B------:R-:W-:Y:S01]  /*03d0*/  LOP3.LUT P4, RZ, R8, 0xff, RZ, 0xc0, !PT ;  /* 0x000000ff08ff7812 */ /* 0x000fe2000788c0ff */
[----:B------:R-:W-:Y:S01]  /*03e0*/  IMAD.SHL.U32 R11, R7, 0x100, RZ ;  /* 0x00000100070b7824 */ /* 0x000fe200078e00ff */
[----:B------:R-:W-:Y:S01]  /*03f0*/  LOP3.LUT P3, RZ, R6, 0xff, RZ, 0xc0, !PT ;  /* 0x000000ff06ff7812 */ /* 0x000fe2000786c0ff */
[----:B------:R-:W-:Y:S01]  /*0400*/  IMAD.SHL.U32 R9, R5, 0x100, RZ ;  /* 0x0000010005097824 */ /* 0x000fe200078e00ff */
[----:B------:R-:W-:-:S02]  /*0410*/  SEL R6, RZ, 0x1, !P5 ;  /* 0x00000001ff067807 */ /* 0x000fc40006800000 */
[----:B------:R-:W-:Y:S02]  /*0420*/  SEL R8, RZ, 0x1, !P4 ;  /* 0x00000001ff087807 */ /* 0x000fe40006000000 */
[----:B------:R-:W-:Y:S02]  /*0430*/  SEL R4, RZ, 0x1, !P3 ;  /* 0x00000001ff047807 */ /* 0x000fe40005800000 */
[----:B------:R-:W-:Y:S02]  /*0440*/  LOP3.LUT R7, R15, 0x100, R10, 0xe2, !PT ;  /* 0x000001000f077812 */ /* 0x000fe400078ee20a */
[----:B------:R-:W-:Y:S02]  /*0450*/  LOP3.LUT R5, R11, 0x100, R6, 0xe2, !PT ;  /* 0x000001000b057812 */ /* 0x000fe400078ee206 */
[----:B------:R-:W-:Y:S02]  /*0460*/  LOP3.LUT R8, R13, 0x100, R8, 0xe2, !PT ;  /* 0x000001000d087812 */ /* 0x000fe400078ee208 */
[----:B------:R-:W-:-:S02]  /*0470*/  LOP3.LUT R4, R9, 0x100, R4, 0xe2, !PT ;  /* 0x0000010009047812 */ /* 0x000fc400078ee204 */
[----:B------:R-:W-:Y:S02]  /*0480*/  PRMT R8, R7, 0x5410, R8 ;  /* 0x0000541007087816 */ /* 0x000fe40000000008 */
[----:B------:R-:W-:-:S05]  /*0490*/  PRMT R9, R5, 0x5410, R4 ;  /* 0x0000541005097816 */ /* 0x000fca0000000004 */
[----:B------:R-:W-:Y:S01]  /*04a0*/  STG.E.64 desc[UR12][R2.64], R8 ;  /* 0x0000000802007986 */ /* 0x000fe2000c101b0c */
[----:B------:R-:W-:Y:S05]  /*04b0*/  EXIT ;  /* 0x000000000000794d */ /* 0x000fea0003800000 */
.L_x_10147:
        /* <DEDUP_REMOVED lines=170> */
.L_x_10150:
        /* <DEDUP_REMOVED lines=8> */
.L_x_10151:
        /* <DEDUP_REMOVED lines=8> */
.L_x_10152:
        /* <DEDUP_REMOVED lines=9> */
.L_x_10153:
[----:B------:R-:W-:Y:S05]  /*10f0*/  BSYNC B1 ;  /* 0x0000000000017941 */ /* 0x000fea0003800000 */
.L_x_10149:
[----:B------:R-:W-:-:S13]  /*1100*/  ISETP.GE.AND P0, PT, R5, R0, PT ;  /* 0x000000000500720c */ /* 0x000fda0003f06270 */
[----:B------:R-:W0:Y:S01]  /*1110*/  @!P0 LDC.64 R8, c[0x0][0x218] ;  /* 0x00008600ff088b82 */ /* 0x000e220000000a00 */
[C---:B-12---:R-:W-:Y:S02]  /*1120*/  @!P0 VIADD R7, R5.reuse, UR4 ;  /* 0x0000000405078c36 */ /* 0x046fe40008000000 */
[----:B------:R-:W-:-:S03]  /*1130*/  @!P0 VIADD R5, R5, 0x80 ;  /* 0x0000008005058836 */ /* 0x000fc60000000000 */
[----:B0-----:R-:W-:-:S05]  /*1140*/  @!P0 IADD3 R6, P1, R7, R8, RZ ;  /* 0x0000000807068210 */ /* 0x001fca0007f3e0ff */
[----:B------:R-:W-:-:S05]  /*1150*/  @!P0 IMAD.X R7, RZ, RZ, R9, P1 ;  /* 0x000000ffff078224 */ /* 0x000fca00008e0609 */
[----:B------:R2:W-:Y:S03]  /*1160*/  @!P0 STG.E.U8 desc[UR12][R6.64], R4 ;  /* 0x0000000406008986 */ /* 0x0005e6000c10110c */
.L_x_10154:
[----:B------:R-:W-:Y:S05]  /*1170*/  BSYNC B0 ;  /* 0x0000000000007941 */ /* 0x000fea0003800000 */
.L_x_10148:
        /* <DEDUP_REMOVED lines=9> */
.L_x_10155:
        /* <DEDUP_REMOVED lines=15> */
.L_x_26217:


//--------------------- .text._ZN2at6native18elementwise_kernelILi128ELi4EZNS0_15gpu_kernel_implINS0_13AUnaryFunctorIsssNS0_16BitwiseOrFunctorIsEEEEEEvRNS_18TensorIteratorBaseERKT_EUliE_EEviT1_ --------------------------
	.section	.text._ZN2at6native18elementwise_kernelILi128ELi4EZNS0_15gpu_kernel_implINS0_13AUnaryFunctorIsssNS0_16BitwiseOrFunctorIsEEEEEEvRNS_18TensorIteratorBaseERKT_EUliE_EEviT1_,"ax",@progbits
	.align	128
        .global         _ZN2at6native18elementwise_kernelILi128ELi4EZNS0_15gpu_kernel_implINS0_13AUnaryFunctorIsssNS0_16BitwiseOrFunctorIsEEEEEEvRNS_18TensorIteratorBaseERKT_EUliE_EEviT1_
        .type           _ZN2at6native18elementwise_kernelILi128ELi4EZNS0_15gpu_kernel_implINS0_13AUnaryFunctorIsssNS0_16BitwiseOrFunctorIsEEEEEEvRNS_18TensorIteratorBaseERKT_EUliE_EEviT1_,@function
        .size           _ZN2at6native18elementwise_kernelILi128ELi4EZNS0_15gpu_kernel_implINS0_13AUnaryFunctorIsssNS0_16BitwiseOrFunctorIsEEEEEEvRNS_18TensorIteratorBaseERKT_EUliE_EEviT1_,(.L_x_26218 - _ZN2at6native18elementwise_kernelILi128ELi4EZNS0_15gpu_kernel_implINS0_13AUnaryFunctorIsssNS0_16BitwiseOrFunctorIsEEEEEEvRNS_18TensorIteratorBaseERKT_EUliE_EEviT1_)
        .other          _ZN2at6native18elementwise_kernelILi128ELi4EZNS0_15gpu_kernel_implINS0_13AUnaryFunctorIsssNS0_16BitwiseOrFunctorIsEEEEEEvRNS_18TensorIteratorBaseERKT_EUliE_EEviT1_,@"STO_CUDA_ENTRY STV_DEFAULT"
_ZN2at6native18elementwise_kernelILi128ELi4EZNS0_15gpu_kernel_implINS0_13AUnaryFunctorIsssNS0_16BitwiseOrFunctorIsEEEEEEvRNS_18TensorIteratorBaseERKT_EUliE_EEviT1_:
.text._ZN2at6native18elementwise_kernelILi128ELi4EZNS0_15gpu_kernel_implINS0_13AUnaryFunctorIsssNS0_16BitwiseOrFunctorIsEEEEEEvRNS_18TensorIteratorBaseERKT_EUliE_EEviT1_:
        /* <DEDUP_REMOVED lines=314> */
.L_x_10158:
        /* <DEDUP_REMOVED lines=20> */
.L_x_10162:
[----:B------:R0:W5:Y:S01]  /*14e0*/  LDG.E.U8 R0, desc[UR36][R2.64] ;  /* 0x0000002402007981 */ /* 0x000162000c1e1100 */
[----:B------:R-:W-:Y:S05]  /*14f0*/  BRA `(.L_x_10164) ;  /* 0x0000000c00547947 */ /* 0x000fea0003800000 */
.L_x_10161:
        /* <DEDUP_REMOVED lines=8> */
.L_x_10166:
[----:B------:R0:W5:Y:S01]  /*1580*/  LDG.E.U16 R0, desc[UR36][R2.64] ;  /* 0x0000002402007981 */ /* 0x000162000c1e1500 */
[----:B------:R-:W-:Y:S05]  /*1590*/  BRA `(.L_x_10164) ;  /* 0x0000000c002c7947 */ /* 0x000fea0003800000 */
.L_x_10165:
[----:B------:R0:W5:Y:S01]  /*15a0*/  LDG.E.U16 R0, desc[UR36][R2.64] ;  /* 0x0000002402007981 */ /* 0x000162000c1e1500 */
[----:B------:R-:W-:Y:S05]  /*15b0*/  BRA `(.L_x_10164) ;  /* 0x0000000c00247947 */ /* 0x000fea0003800000 */
.L_x_10160:
        /* <DEDUP_REMOVED lines=9> */
.L_x_10168:
[----:B------:R-:W2:Y:S02]  /*1650*/  LDG.E.U16 R4, desc[UR36][R2.64] ;  /* 0x0000002402047981 */ /* 0x000ea4000c1e1500 */
[----:B--2---:R-:W-:-:S06]  /*1660*/  HADD2.F32 R4, -RZ, R4.H0_H0 ;  /* 0x20000004ff047230 */ /* 0x004fcc0000004100 */
[----:B------:R-:W0:Y:S02]  /*1670*/  F2I.FTZ.TRUNC.NTZ R4, R4 ;  /* 0x0000000400047305 */ /* 0x000e24000021f100 */
[----:B0-----:R-:W-:Y:S01]  /*1680*/  PRMT R0, R4, 0x7610, R0 ;  /* 0x0000761004007816 */ /* 0x001fe20000000000 */
[----:B------:R-:W-:Y:S06]  /*1690*/  BRA `(.L_x_10164) ;  /* 0x0000000800ec7947 */ /* 0x000fec0003800000 */
.L_x_10167:
        /* <DEDUP_REMOVED lines=9> */
.L_x_10170:
[----:B------:R-:W2:Y:S02]  /*1730*/  LDG.E.U16 R2, desc[UR36][R2.64] ;  /* 0x0000002402027981 */ /* 0x000ea4000c1e1500 */
[----:B--2---:R-:W-:-:S06]  /*1740*/  HADD2.F32 R4, -RZ, R2.H0_H0 ;  /* 0x20000002ff047230 */ /* 0x004fcc0000004100 */
[----:B------:R-:W0:Y:S02]  /*1750*/  F2I.FTZ.TRUNC.NTZ R4, R4 ;  /* 0x0000000400047305 */ /* 0x000e24000021f100 */
[----:B0-----:R-:W-:Y:S01]  /*1760*/  PRMT R0, R4, 0x7610, R0 ;  /* 0x0000761004007816 */ /* 0x001fe20000000000 */
[----:B------:R-:W-:Y:S06]  /*1770*/  BRA `(.L_x_10164) ;  /* 0x0000000800b47947 */ /* 0x000fec0003800000 */
.L_x_10169:
[----:B------:R-:W2:Y:S02]  /*1780*/  LDG.E.64 R2, desc[UR36][R2.64] ;  /* 0x0000002402027981 */ /* 0x000ea4000c1e1b00 */
[----:B--2---:R0:W1:Y:S01]  /*1790*/  F2I.F64.TRUNC R0, R2 ;  /* 0x0000000200007311 */ /* 0x004062000030d100 */
[----:B------:R-:W-:Y:S05]  /*17a0*/  BRA `(.L_x_10164) ;  /* 0x0000000800a87947 */ /* 0x000fea0003800000 */
.L_x_10159:
        /* <DEDUP_REMOVED lines=12> */
.L_x_10173:
[----:B------:R-:W2:Y:S02]  /*1870*/  LDG.E.64 R2, desc[UR36][R2.64] ;  /* 0x0000002402027981 */ /* 0x000ea4000c1e1b00 */
[----:B--2---:R3:W4:Y:S01]  /*1880*/  F2I.F64.TRUNC R0, R2 ;  /* 0x0000000200007311 */ /* 0x004722000030d100 */
[----:B------:R-:W-:Y:S05]  /*1890*/  BRA `(.L_x_10164) ;  /* 0x00000008006c7947 */ /* 0x000fea0003800000 */
.L_x_10172:
        /* <DEDUP_REMOVED lines=28> */
.L_x_10175:
        /* <DEDUP_REMOVED lines=15> */
.L_x_10174:
[----:B------:R-:W2:Y:S02]  /*1b50*/  LDG.E.U16 R4, desc[UR36][R2.64] ;  /* 0x0000002402047981 */ /* 0x000ea4000c1e1500 */
[----:B--2---:R-:W-:-:S06]  /*1b60*/  IMAD.U32 R4, R4, 0x10000, RZ ;  /* 0x0001000004047824 */ /* 0x004fcc00078e00ff */
[----:B------:R-:W0:Y:S02]  /*1b70*/  F2I.FTZ.TRUNC.NTZ R4, R4 ;  /* 0x0000000400047305 */ /* 0x000e24000021f100 */
[----:B0-----:R-:W-:Y:S01]  /*1b80*/  PRMT R0, R4, 0x7610, R0 ;  /* 0x0000761004007816 */ /* 0x001fe20000000000 */
[----:B------:R-:W-:Y:S06]  /*1b90*/  BRA `(.L_x_10164) ;  /* 0x0000000400ac7947 */ /* 0x000fec0003800000 */
.L_x_10171:
        /* <DEDUP_REMOVED lines=10> */
.L_x_10178:
        /* <DEDUP_REMOVED lines=21> */
.L_x_10182:
[----:B------:R-:W-:Y:S05]  /*1d90*/  BSYNC B1 ;  /* 0x0000000000017941 */ /* 0x000fea0003800000 */
.L_x_10181:
[----:B------:R-:W-:Y:S01]  /*1da0*/  IMAD.SHL.U32 R2, R2, 0x100000, RZ ;  /* 0x0010000002027824 */ /* 0x000fe200078e00ff */
[----:B------:R-:W-:-:S04]  /*1db0*/  LEA R3, R0, 0x3b800000, 0x17 ;  /* 0x3b80000000037811 */ /* 0x000fc800078eb8ff */
[----:B------:R-:W-:-:S07]  /*1dc0*/  LOP3.LUT R4, R3, R2, R4, 0xfe, !PT ;  /* 0x0000000203047212 */ /* 0x000fce00078efe04 */
.L_x_10180:
[----:B------:R-:W-:Y:S05]  /*1dd0*/  BSYNC B0 ;  /* 0x0000000000007941 */ /* 0x000fea0003800000 */
.L_x_10179:
[----:B------:R-:W0:Y:S02]  /*1de0*/  F2I.FTZ.TRUNC.NTZ R4, R4 ;  /* 0x0000000400047305 */ /* 0x000e24000021f100 */
[----:B0-----:R-:W-:Y:S01]  /*1df0*/  PRMT R0, R4, 0x7610, R0 ;  /* 0x0000761004007816 */ /* 0x001fe20000000000 */
[----:B------:R-:W-:Y:S06]  /*1e00*/  BRA `(.L_x_10164) ;  /* 0x0000000400107947 */ /* 0x000fec0003800000 */
.L_x_10177:
        /* <DEDUP_REMOVED lines=21> */
.L_x_10186:
[----:B------:R-:W-:Y:S05]  /*1f60*/  BSYNC B1 ;  /* 0x0000000000017941 */ /* 0x000fea0003800000 */
.L_x_10185:
[----:B------:R-:W-:Y:S01]  /*1f70*/  IMAD.SHL.U32 R2, R2, 0x200000, RZ ;  /* 0x0020000002027824 */ /* 0x000fe200078e00ff */
[----:B------:R-:W-:-:S04]  /*1f80*/  LEA R3, R0, 0x37800000, 0x17 ;  /* 0x3780000000037811 */ /* 0x000fc800078eb8ff */
[----:B------:R-:W-:-:S07]  /*1f90*/  LOP3.LUT R4, R3, R2, R4, 0xfe, !PT ;  /* 0x0000000203047212 */ /* 0x000fce00078efe04 */
.L_x_10184:
[----:B------:R-:W-:Y:S05]  /*1fa0*/  BSYNC B0 ;  /* 0x0000000000007941 */ /* 0x000fea0003800000 */
.L_x_10183:
[----:B------:R-:W0:Y:S02]  /*1fb0*/  F2I.FTZ.TRUNC.NTZ R4, R4 ;  /* 0x0000000400047305 */ /* 0x000e24000021f100 */
[----:B0-----:R-:W-:Y:S01]  /*1fc0*/  PRMT R0, R4, 0x7610, R0 ;  /* 0x0000761004007816 */ /* 0x001fe20000000000 */
[----:B------:R-:W-:Y:S06]  /*1fd0*/  BRA `(.L_x_10164) ;  /* 0x00000000009c7947 */ /* 0x000fec0003800000 */
.L_x_10176:
        /* <DEDUP_REMOVED lines=14> */
.L_x_10190:
[----:B------:R-:W-:Y:S05]  /*20c0*/  BSYNC B0 ;  /* 0x0000000000007941 */ /* 0x000fea0003800000 */
.L_x_10189:
[----:B------:R-:W0:Y:S02]  /*20d0*/  F2I.FTZ.TRUNC.NTZ R4, R4 ;  /* 0x0000000400047305 */ /* 0x000e24000021f100 */
[----:B0-----:R-:W-:Y:S01]  /*20e0*/  PRMT R0, R4, 0x7610, R0 ;  /* 0x0000761004007816 */ /* 0x001fe20000000000 */
[----:B------:R-:W-:Y:S06]  /*20f0*/  BRA `(.L_x_10164) ;  /* 0x0000000000547947 */ /* 0x000fec0003800000 */
.L_x_10163:
        /* <DEDUP_REMOVED lines=16> */
.L_x_10191:
[----:B------:R-:W-:Y:S01]  /*2200*/  PRMT R0, RZ, 0x7610, R0 ;  /* 0x00007610ff007816 */ /* 0x000fe20000000000 */
[----:B------:R-:W-:Y:S06]  /*2210*/  BRA `(.L_x_10164) ;  /* 0x00000000000c7947 */ /* 0x000fec0003800000 */
.L_x_10188:
[----:B------:R2:W5:Y:S01]  /*2220*/  LDG.E.U16 R0, desc[UR36][R2.64] ;  /* 0x0000002402007981 */ /* 0x000562000c1e1500 */
[----:B------:R-:W-:Y:S05]  /*2230*/  BRA `(.L_x_10164) ;  /* 0x0000000000047947 */ /* 0x000fea0003800000 */
.L_x_10187:
[----:B------:R1:W5:Y:S02]  /*2240*/  LDG.E.U16 R0, desc[UR36][R2.64] ;  /* 0x0000002402007981 */ /* 0x000364000c1e1500 */
.L_x_10164:
        /* <DEDUP_REMOVED lines=16> */
.L_x_10195:
[----:B------:R3:W-:Y:S01]  /*2350*/  STG.E.U8 desc[UR36][R16.64], R5 ;  /* 0x0000000510007986 */ /* 0x0007e2000c101124 */
[----:B------:R-:W-:Y:S05]  /*2360*/  BRA `(.L_x_10197) ;  /* 0x0000000c00647947 */ /* 0x000fea0003800000 */
.L_x_10194:
        /* <DEDUP_REMOVED lines=10> */
.L_x_10199:
[----:B------:R-:W-:-:S05]  /*2410*/  PRMT R3, R5, 0x9910, RZ ;  /* 0x0000991005037816 */ /* 0x000fca00000000ff */
[----:B------:R1:W-:Y:S01]  /*2420*/  STG.E desc[UR36][R16.64], R3 ;  /* 0x0000000310007986 */ /* 0x0003e2000c101924 */
[----:B------:R-:W-:Y:S05]  /*2430*/  BRA `(.L_x_10197) ;  /* 0x0000000c00307947 */ /* 0x000fea0003800000 */
.L_x_10198:
[----:B------:R2:W-:Y:S01]  /*2440*/  STG.E.U16 desc[UR36][R16.64], R5 ;  /* 0x0000000510007986 */ /* 0x0005e2000c101524 */
[----:B------:R-:W-:Y:S05]  /*2450*/  BRA `(.L_x_10197) ;  /* 0x0000000c00287947 */ /* 0x000fea0003800000 */
.L_x_10193:
        /* <DEDUP_REMOVED lines=9> */
.L_x_10201:
[----:B------:R-:W0:Y:S02]  /*24f0*/  I2F.S16 R0, R5 ;  /* 0x0000000500007306 */ /* 0x000e240000101400 */
[----:B0-----:R-:W-:-:S05]  /*2500*/  F2FP.F16.F32.PACK_AB R0, RZ, R0 ;  /* 0x00000000ff00723e */ /* 0x001fca00000000ff */
[----:B------:R0:W-:Y:S01]  /*2510*/  STG.E.U16 desc[UR36][R16.64], R0 ;  /* 0x0000000010007986 */ /* 0x0001e2000c101524 */
[----:B------:R-:W-:Y:S05]  /*2520*/  BRA `(.L_x_10197) ;  /* 0x0000000800f47947 */ /* 0x000fea0003800000 */
.L_x_10200:
        /* <DEDUP_REMOVED lines=10> */
.L_x_10203:
[----:B------:R-:W0:Y:S02]  /*25d0*/  I2F.S16 R5, R5 ;  /* 0x0000000500057306 */ /* 0x000e240000101400 */
[----:B0-----:R-:W-:-:S04]  /*25e0*/  F2FP.F16.F32.PACK_AB R3, RZ, R5 ;  /* 0x00000005ff03723e */ /* 0x001fc800000000ff */
[----:B------:R-:W-:-:S05]  /*25f0*/  PRMT R3, R3, 0x5410, RZ ;  /* 0x0000541003037816 */ /* 0x000fca00000000ff */
[----:B------:R0:W-:Y:S01]  /*2600*/  STG.E desc[UR36][R16.64], R3 ;  /* 0x0000000310007986 */ /* 0x0001e2000c101924 */
[----:B------:R-:W-:Y:S05]  /*2610*/  BRA `(.L_x_10197) ;  /* 0x0000000800b87947 */ /* 0x000fea0003800000 */
.L_x_10202:
[----:B------:R-:W0:Y:S02]  /*2620*/  I2F.F64.S16 R2, R5 ;  /* 0x0000000500027312 */ /* 0x000e240000101c00 */
[----:B0-----:R0:W-:Y:S01]  /*2630*/  STG.E.64 desc[UR36][R16.64], R2 ;  /* 0x0000000210007986 */ /* 0x0011e2000c101b24 */
[----:B------:R-:W-:Y:S05]  /*2640*/  BRA `(.L_x_10197) ;  /* 0x0000000800ac7947 */ /* 0x000fea0003800000 */
.L_x_10192:
        /* <DEDUP_REMOVED lines=13> */
.L_x_10206:
[----:B------:R-:W0:Y:S01]  /*2720*/  I2F.F64.S16 R4, R5 ;  /* 0x0000000500047312 */ /* 0x000e220000101c00 */
[----:B------:R-:W-:-:S05]  /*2730*/  CS2R R6, SRZ ;  /* 0x0000000000067805 */ /* 0x000fca000001ff00 */
[----:B0-----:R0:W-:Y:S01]  /*2740*/  STG.E.128 desc[UR36][R16.64], R4 ;  /* 0x0000000410007986 */ /* 0x0011e2000c101d24 */
[----:B------:R-:W-:Y:S05]  /*2750*/  BRA `(.L_x_10197) ;  /* 0x0000000800687947 */ /* 0x000fea0003800000 */
.L_x_10205:
        /* <DEDUP_REMOVED lines=21> */
.L_x_10210:
[----:B------:R-:W-:Y:S05]  /*28b0*/  BSYNC B0 ;  /* 0x0000000000007941 */ /* 0x000fea0003800000 */
.L_x_10209:
[----:B------:R-:W-:-:S05]  /*28c0*/  LOP3.LUT R3, R0, R3, RZ, 0xfc, !PT ;  /* 0x0000000300037212 */ /* 0x000fca00078efcff */
[----:B------:R0:W-:Y:S01]  /*28d0*/  STG.E.U8 desc[UR36][R16.64], R3 ;  /* 0x0000000310007986 */ /* 0x0001e2000c101124 */
[----:B------:R-:W-:Y:S05]  /*28e0*/  BRA `(.L_x_10197) ;  /* 0x0000000800047947 */ /* 0x000fea0003800000 */
.L_x_10208:
        /* <DEDUP_REMOVED lines=13> */
.L_x_10212:
[----:B------:R-:W-:Y:S01]  /*29c0*/  IMAD.MOV.U32 R0, RZ, RZ, 0x7f ;  /* 0x0000007fff007424 */ /* 0x000fe200078e00ff */
[----:B------:R-:W-:-:S04]  /*29d0*/  ISETP.GT.U32.AND P0, PT, R2, 0x7f800000, PT ;  /* 0x7f8000000200780c */ /* 0x000fc80003f04070 */
[----:B------:R-:W-:-:S09]  /*29e0*/  SEL R0, R0, 0x7c, P0 ;  /* 0x0000007c00007807 */ /* 0x000fd20000000000 */
.L_x_10213:
[----:B------:R-:W-:Y:S05]  /*29f0*/  BSYNC B0 ;  /* 0x0000000000007941 */ /* 0x000fea0003800000 */
.L_x_10211:
[----:B------:R-:W-:-:S04]  /*2a00*/  LOP3.LUT R2, R5, 0x80000000, RZ, 0xc0, !PT ;  /* 0x8000000005027812 */ /* 0x000fc800078ec0ff */
[----:B------:R-:W-:-:S04]  /*2a10*/  SHF.R.U32.HI R3, RZ, 0x18, R2 ;  /* 0x00000018ff037819 */ /* 0x000fc80000011602 */
[----:B------:R-:W-:-:S05]  /*2a20*/  LOP3.LUT R3, R0, R3, RZ, 0xfc, !PT ;  /* 0x0000000300037212 */ /* 0x000fca00078efcff */
[----:B------:R0:W-:Y:S01]  /*2a30*/  STG.E.U8 desc[UR36][R16.64], R3 ;  /* 0x0000000310007986 */ /* 0x0001e2000c101124 */
[----:B------:R-:W-:Y:S05]  /*2a40*/  BRA `(.L_x_10197) ;  /* 0x0000000400ac7947 */ /* 0x000fea0003800000 */
.L_x_10207:
[----:B------:R-:W0:Y:S02]  /*2a50*/  I2F.S16 R0, R5 ;  /* 0x0000000500007306 */ /* 0x000e240000101400 */
[----:B0-----:R-:W-:-:S05]  /*2a60*/  F2FP.BF16.F32.PACK_AB R0, RZ, R0 ;  /* 0x00000000ff00723e */ /* 0x001fca00000010ff */
[----:B------:R0:W-:Y:S01]  /*2a70*/  STG.E.U16 desc[UR36][R16.64], R0 ;  /* 0x0000000010007986 */ /* 0x0001e2000c101524 */
[----:B------:R-:W-:Y:S05]  /*2a80*/  BRA `(.L_x_10197) ;  /* 0x00000004009c7947 */ /* 0x000fea0003800000 */
.L_x_10204:
        /* <DEDUP_REMOVED lines=10> */
.L_x_10216:
        /* <DEDUP_REMOVED lines=17> */
.L_x_10219:
[----:B------:R-:W-:-:S04]  /*2c40*/  LOP3.LUT R2, R5, 0x80000000, RZ, 0xc0, !PT ;  /* 0x8000000005027812 */ /* 0x000fc800078ec0ff */
[----:B------:R-:W-:-:S04]  /*2c50*/  SHF.R.U32.HI R3, RZ, 0x18, R2 ;  /* 0x00000018ff037819 */ /* 0x000fc80000011602 */
[----:B------:R-:W-:-:S04]  /*2c60*/  LOP3.LUT R0, R0, R3, RZ, 0xfc, !PT ;  /* 0x0000000300007212 */ /* 0x000fc800078efcff */
[----:B------:R-:W-:-:S07]  /*2c70*/  PRMT R8, R0, 0x7610, R8 ;  /* 0x0000761000087816 */ /* 0x000fce0000000008 */
.L_x_10218:
[----:B------:R-:W-:Y:S05]  /*2c80*/  BSYNC B0 ;  /* 0x0000000000007941 */ /* 0x000fea0003800000 */
.L_x_10217:
[----:B------:R0:W-:Y:S01]  /*2c90*/  STG.E.U8 desc[UR36][R16.64], R8 ;  /* 0x0000000810007986 */ /* 0x0001e2000c101124 */
[----:B------:R-:W-:Y:S05]  /*2ca0*/  BRA `(.L_x_10197) ;  /* 0x0000000400147947 */ /* 0x000fea0003800000 */
.L_x_10215:
        /* <DEDUP_REMOVED lines=17> */
.L_x_10222:
[----:B------:R-:W-:-:S04]  /*2dc0*/  LOP3.LUT R2, R5, 0x80000000, RZ, 0xc0, !PT ;  /* 0x8000000005027812 */ /* 0x000fc800078ec0ff */
[----:B------:R-:W-:-:S04]  /*2dd0*/  SHF.R.U32.HI R3, RZ, 0x18, R2 ;  /* 0x00000018ff037819 */ /* 0x000fc80000011602 */
[----:B------:R-:W-:-:S04]  /*2de0*/  LOP3.LUT R0, R0, R3, RZ, 0xfc, !PT ;  /* 0x0000000300007212 */ /* 0x000fc800078efcff */
[----:B------:R-:W-:-:S07]  /*2df0*/  PRMT R8, R0, 0x7610, R8 ;  /* 0x0000761000087816 */ /* 0x000fce0000000008 */
.L_x_10221:
[----:B------:R-:W-:Y:S05]  /*2e00*/  BSYNC B0 ;  /* 0x0000000000007941 */ /* 0x000fea0003800000 */
.L_x_10220:
[----:B------:R0:W-:Y:S01]  /*2e10*/  STG.E.U8 desc[UR36][R16.64], R8 ;  /* 0x0000000810007986 */ /* 0x0001e2000c101124 */
[----:B------:R-:W-:Y:S05]  /*2e20*/  BRA `(.L_x_10197) ;  /* 0x0000000000b47947 */ /* 0x000fea0003800000 */
.L_x_10214:
        /* <DEDUP_REMOVED lines=22> */
.L_x_10196:
        /* <DEDUP_REMOVED lines=16> */
.L_x_10225:
[----:B------:R-:W-:Y:S05]  /*3090*/  BRA `(.L_x_10197) ;  /* 0x0000000000187947 */ /* 0x000fea0003800000 */
.L_x_10224:
[----:B------:R-:W-:-:S04]  /*30a0*/  PRMT R2, R5, 0x9910, RZ ;  /* 0x0000991005027816 */ /* 0x000fc800000000ff */
[----:B------:R-:W-:-:S05]  /*30b0*/  SHF.R.S32.HI R3, RZ, 0x1f, R2 ;  /* 0x0000001fff037819 */ /* 0x000fca0000011402 */
[----:B------:R0:W-:Y:S01]  /*30c0*/  STG.E.64 desc[UR36][R16.64], R2 ;  /* 0x0000000210007986 */ /* 0x0001e2000c101b24 */
[----:B------:R-:W-:Y:S05]  /*30d0*/  BRA `(.L_x_10197) ;  /* 0x0000000000087947 */ /* 0x000fea0003800000 */
.L_x_10223:
[----:B------:R-:W-:-:S05]  /*30e0*/  PRMT R3, R5, 0x9910, RZ ;  /* 0x0000991005037816 */ /* 0x000fca00000000ff */
[----:B------:R0:W-:Y:S02]  /*30f0*/  STG.E desc[UR36][R16.64], R3 ;  /* 0x0000000310007986 */ /* 0x0001e4000c101924 */
.L_x_10197:
[----:B------:R-:W-:-:S04]  /*3100*/  IMAD R18, R23, 0x200, R18 ;  /* 0x0000020017127824 */ /* 0x000fc800078e0212 */
[----:B------:R-:W-:-:S07]  /*3110*/  VIADD R19, R18, 0x80 ;  /* 0x0000008012137836 */ /* 0x000fce0000000000 */
.L_x_10157:
[----:B------:R-:W-:Y:S05]  /*3120*/  BSYNC B6 ;  /* 0x0000000000067941 */ /* 0x000fea0003800000 */
.L_x_10156:
        /* <DEDUP_REMOVED lines=307> */
.L_x_10228:
        /* <DEDUP_REMOVED lines=20> */
.L_x_10232:
[----:B------:R0:W5:Y:S01]  /*45a0*/  LDG.E.U8 R0, desc[UR36][R2.64] ;  /* 0x0000002402007981 */ /* 0x000162000c1e1100 */
[----:B------:R-:W-:Y:S05]  /*45b0*/  BRA `(.L_x_10234) ;  /* 0x0000000c00547947 */ /* 0x000fea0003800000 */
.L_x_10231:
        /* <DEDUP_REMOVED lines=8> */
.L_x_10236:
[----:B------:R0:W5:Y:S01]  /*4640*/  LDG.E.U16 R0, desc[UR36][R2.64] ;  /* 0x0000002402007981 */ /* 0x000162000c1e1500 */
[----:B------:R-:W-:Y:S05]  /*4650*/  BRA `(.L_x_10234) ;  /* 0x0000000c002c7947 */ /* 0x000fea0003800000 */
.L_x_10235:
[----:B------:R0:W5:Y:S01]  /*4660*/  LDG.E.U16 R0, desc[UR36][R2.64] ;  /* 0x0000002402007981 */ /* 0x000162000c1e1500 */
[----:B------:R-:W-:Y:S05]  /*4670*/  BRA `(.L_x_10234) ;  /* 0x0000000c00247947 */ /* 0x000fea0003800000 */
.L_x_10230:
        /* <DEDUP_REMOVED lines=9> */
.L_x_10238:
[----:B------:R-:W2:Y:S02]  /*4710*/  LDG.E.U16 R4, desc[UR36][R2.64] ;  /* 0x0000002402047981 */ /* 0x000ea4000c1e1500 */
[----:B--2---:R-:W-:-:S06]  /*4720*/  HADD2.F32 R4, -RZ, R4.H0_H0 ;  /* 0x20000004ff047230 */ /* 0x004fcc0000004100 */
[----:B------:R-:W0:Y:S02]  /*4730*/  F2I.FTZ.TRUNC.NTZ R4, R4 ;  /* 0x0000000400047305 */ /* 0x000e24000021f100 */
[----:B0-----:R-:W-:Y:S01]  /*4740*/  PRMT R0, R4, 0x7610, R0 ;  /* 0x0000761004007816 */ /* 0x001fe20000000000 */
[----:B------:R-:W-:Y:S06]  /*4750*/  BRA `(.L_x_10234) ;  /* 0x0000000800ec7947 */ /* 0x000fec0003800000 */
.L_x_10237:
        /* <DEDUP_REMOVED lines=9> */
.L_x_10240:
[----:B------:R-:W2:Y:S02]  /*47f0*/  LDG.E.U16 R2, desc[UR36][R2.64] ;  /* 0x0000002402027981 */ /* 0x000ea4000c1e1500 */
[----:B--2---:R-:W-:-:S06]  /*4800*/  HADD2.F32 R4, -RZ, R2.H0_H0 ;  /* 0x20000002ff047230 */ /* 0x004fcc0000004100 */
[----:B------:R-:W0:Y:S02]  /*4810*/  F2I.FTZ.TRUNC.NTZ R4, R4 ;  /* 0x0000000400047305 */ /* 0x000e24000021f100 */
[----:B0-----:R-:W-:Y:S01]  /*4820*/  PRMT R0, R4, 0x7610, R0 ;  /* 0x0000761004007816 */ /* 0x001fe20000000000 */
[----:B------:R-:W-:Y:S06]  /*4830*/  BRA `(.L_x_10234) ;  /* 0x0000000800b47947 */ /* 0x000fec0003800000 */
.L_x_10239:
[----:B------:R-:W2:Y:S02]  /*4840*/  LDG.E.64 R2, desc[UR36][R2.64] ;  /* 0x0000002402027981 */ /* 0x000ea4000c1e1b00 */
[----:B--2---:R0:W1:Y:S01]  /*4850*/  F2I.F64.TRUNC R0, R2 ;  /* 0x0000000200007311 */ /* 0x004062000030d100 */
[----:B------:R-:W-:Y:S05]  /*4860*/  BRA `(.L_x_10234) ;  /* 0x0000000800a87947 */ /* 0x000fea0003800000 */
.L_x_10229:
        /* <DEDUP_REMOVED lines=12> */
.L_x_10243:
[----:B------:R-:W2:Y:S02]  /*4930*/  LDG.E.64 R2, desc[UR36][R2.64] ;  /* 0x0000002402027981 */ /* 0x000ea4000c1e1b00 */
[----:B--2---:R3:W4:Y:S01]  /*4940*/  F2I.F64.TRUNC R0, R2 ;  /* 0x0000000200007311 */ /* 0x004722000030d100 */
[----:B------:R-:W-:Y:S05]  /*4950*/  BRA `(.L_x_10234) ;  /* 0x00000008006c7947 */ /* 0x000fea0003800000 */
.L_x_10242:
        /* <DEDUP_REMOVED lines=28> */
.L_x_10245:
        /* <DEDUP_REMOVED lines=15> */
.L_x_10244:
[----:B------:R-:W2:Y:S02]  /*4c10*/  LDG.E.U16 R4, desc[UR36][R2.64] ;  /* 0x0000002402047981 */ /* 0x000ea4000c1e1500 */
[----:B--2---:R-:W-:-:S06]  /*4c20*/  IMAD.U32 R4, R4, 0x10000, RZ ;  /* 0x0001000004047824 */ /* 0x004fcc00078e00ff */
[----:B------:R-:W0:Y:S02]  /*4c30*/  F2I.FTZ.TRUNC.NTZ R4, R4 ;  /* 0x0000000400047305 */ /* 0x000e24000021f100 */
[----:B0-----:R-:W-:Y:S01]  /*4c40*/  PRMT R0, R4, 0x7610, R0 ;  /* 0x0000761004007816 */ /* 0x001fe20000000000 */
[----:B------:R-:W-:Y:S06]  /*4c50*/  BRA `(.L_x_10234) ;  /* 0x0000000400ac7947 */ /* 0x000fec0003800000 */
.L_x_10241:
        /* <DEDUP_REMOVED lines=10> */
.L_x_10248:
        /* <DEDUP_REMOVED lines=21> */
.L_x_10252:
[----:B------:R-:W-:Y:S05]  /*4e50*/  BSYNC B1 ;  /* 0x0000000000017941 */ /* 0x000fea0003800000 */
.L_x_10251:
[----:B------:R-:W-:Y:S01]  /*4e60*/  IMAD.SHL.U32 R2, R2, 0x100000, RZ ;  /* 0x0010000002027824 */ /* 0x000fe200078e00ff */
[----:B------:R-:W-:-:S04]  /*4e70*/  LEA R3, R0, 0x3b800000, 0x17 ;  /* 0x3b80000000037811 */ /* 0x000fc800078eb8ff */
[----:B------:R-:W-:-:S07]  /*4e80*/  LOP3.LUT R4, R3, R2, R4, 0xfe, !PT ;  /* 0x0000000203047212 */ /* 0x000fce00078efe04 */
.L_x_10250:
[----:B------:R-:W-:Y:S05]  /*4e90*/  BSYNC B0 ;  /* 0x0000000000007941 */ /* 0x000fea0003800000 */
.L_x_10249:
[----:B------:R-:W0:Y:S02]  /*4ea0*/  F2I.FTZ.TRUNC.NTZ R4, R4 ;  /* 0x0000000400047305 */ /* 0x000e24000021f100 */
[----:B0-----:R-:W-:Y:S01]  /*4eb0*/  PRMT R0, R4, 0x7610, R0 ;  /* 0x0000761004007816 */ /* 0x001fe20000000000 */
[----:B------:R-:W-:Y:S06]  /*4ec0*/  BRA `(.L_x_10234) ;  /* 0x0000000400107947 */ /* 0x000fec0003800000 */
.L_x_10247:
        /* <DEDUP_REMOVED lines=21> */
.L_x_10256:
[----:B------:R-:W-:Y:S05]  /*5020*/  BSYNC B1 ;  /* 0x0000000000017941 */ /* 0x000fea0003800000 */
.L_x_10255:
[----:B------:R-:W-:Y:S01]  /*5030*/  IMAD.SHL.U32 R2, R2, 0x200000, RZ ;  /* 0x0020000002027824 */ /* 0x000fe200078e00ff */
[----:B------:R-:W-:-:S04]  /*5040*/  LEA R3, R0, 0x37800000, 0x17 ;  /* 0x3780000000037811 */ /* 0x000fc800078eb8ff */
[----:B------:R-:W-:-:S07]  /*5050*/  LOP3.LUT R4, R3, R2, R4, 0xfe, !PT ;  /* 0x0000000203047212 */ /* 0x000fce00078efe04 */
.L_x_10254:
[----:B------:R-:W-:Y:S05]  /*5060*/  BSYNC B0 ;  /* 0x0000000000007941 */ /* 0x000fea0003800000 */
.L_x_10253:
[----:B------:R-:W0:Y:S02]  /*5070*/  F2I.FTZ.TRUNC.NTZ R4, R4 ;  /* 0x0000000400047305 */ /* 0x000e24000021f100 */
[----:B0-----:R-:W-:Y:S01]  /*5080*/  PRMT R0, R4, 0x7610, R0 ;  /* 0x0000761004007816 */ /* 0x001fe20000000000 */
[----:B------:R-:W-:Y:S06]  /*5090*/  BRA `(.L_x_10234) ;  /* 0x00000000009c7947 */ /* 0x000fec0003800000 */
.L_x_10246:
        /* <DEDUP_REMOVED lines=14> */
.L_x_10260:
[----:B------:R-:W-:Y:S05]  /*5180*/  BSYNC B0 ;  /* 0x0000000000007941 */ /* 0x000fea0003800000 */
.L_x_10259:
[----:B------:R-:W0:Y:S02]  /*5190*/  F2I.FTZ.TRUNC.NTZ R4, R4 ;  /* 0x0000000400047305 */ /* 0x000e24000021f100 */
[----:B0-----:R-:W-:Y:S01]  /*51a0*/  PRMT R0, R4, 0x7610, R0 ;  /* 0x0000761004007816 */ /* 0x001fe20000000000 */
[----:B------:R-:W-:Y:S06]  /*51b0*/  BRA `(.L_x_10234) ;  /* 0x0000000000547947 */ /* 0x000fec0003800000 */
.L_x_10233:
        /* <DEDUP_REMOVED lines=16> */
.L_x_10261:
[----:B------:R-:W-:Y:S01]  /*52c0*/  PRMT R0, RZ, 0x7610, R0 ;  /* 0x00007610ff007816 */ /* 0x000fe20000000000 */
[----:B------:R-:W-:Y:S06]  /*52d0*/  BRA `(.L_x_10234) ;  /* 0x00000000000c7947 */ /* 0x000fec0003800000 */
.L_x_10258:
[----:B------:R2:W5:Y:S01]  /*52e0*/  LDG.E.U16 R0, desc[UR36][R2.64] ;  /* 0x0000002402007981 */ /* 0x000562000c1e1500 */
[----:B------:R-:W-:Y:S05]  /*52f0*/  BRA `(.L_x_10234) ;  /* 0x0000000000047947 */ /* 0x000fea0003800000 */
.L_x_10257:
[----:B------:R1:W5:Y:S02]  /*5300*/  LDG.E.U16 R0, desc[UR36][R2.64] ;  /* 0x0000002402007981 */ /* 0x000364000c1e1500 */
.L_x_10234:
        /* <DEDUP_REMOVED lines=16> */
.L_x_10265:
[----:B------:R0:W-:Y:S01]  /*5410*/  STG.E.U8 desc[UR36][R16.64], R5 ;  /* 0x0000000510007986 */ /* 0x0001e2000c101124 */
[----:B------:R-:W-:Y:S05]  /*5420*/  BRA `(.L_x_10267) ;  /* 0x0000000c00647947 */ /* 0x000fea0003800000 */
.L_x_10264:
        /* <DEDUP_REMOVED lines=10> */
.L_x_10269:
[----:B------:R-:W-:-:S05]  /*54d0*/  PRMT R3, R5, 0x9910, RZ ;  /* 0x0000991005037816 */ /* 0x000fca00000000ff */
[----:B------:R0:W-:Y:S01]  /*54e0*/  STG.E desc[UR36][R16.64], R3 ;  /* 0x0000000310007986 */ /* 0x0001e2000c101924 */
[----:B------:R-:W-:Y:S05]  /*54f0*/  BRA `(.L_x_10267) ;  /* 0x0000000c00307947 */ /* 0x000fea0003800000 */
.L_x_10268:
[----:B------:R0:W-:Y:S01]  /*5500*/  STG.E.U16 desc[UR36][R16.64], R5 ;  /* 0x0000000510007986 */ /* 0x0001e2000c101524 */
[----:B------:R-:W-:Y:S05]  /*5510*/  BRA `(.L_x_10267) ;  /* 0x0000000c00287947 */ /* 0x000fea0003800000 */
.L_x_10263:
        /* <DEDUP_REMOVED lines=9> */
.L_x_10271:
[----:B------:R-:W0:Y:S02]  /*55b0*/  I2F.S16 R0, R5 ;  /* 0x0000000500007306 */ /* 0x000e240000101400 */
[----:B0-----:R-:W-:-:S05]  /*55c0*/  F2FP.F16.F32.PACK_AB R0, RZ, R0 ;  /* 0x00000000ff00723e */ /* 0x001fca00000000ff */
[----:B------:R0:W-:Y:S01]  /*55d0*/  STG.E.U16 desc[UR36][R16.64], R0 ;  /* 0x0000000010007986 */ /* 0x0001e2000c101524 */
[----:B------:R-:W-:Y:S05]  /*55e0*/  BRA `(.L_x_10267) ;  /* 0x0000000800f47947 */ /* 0x000fea0003800000 */
.L_x_10270:
        /* <DEDUP_REMOVED lines=10> */
.L_x_10273:
[----:B------:R-:W0:Y:S02]  /*5690*/  I2F.S16 R5, R5 ;  /* 0x0000000500057306 */ /* 0x000e240000101400 */
[----:B0-----:R-:W-:-:S04]  /*56a0*/  F2FP.F16.F32.PACK_AB R3, RZ, R5 ;  /* 0x00000005ff03723e */ /* 0x001fc800000000ff */
[----:B------:R-:W-:-:S05]  /*56b0*/  PRMT R3, R3, 0x5410, RZ ;  /* 0x0000541003037816 */ /* 0x000fca00000000ff */
[----:B------:R0:W-:Y:S01]  /*56c0*/  STG.E desc[UR36][R16.64], R3 ;  /* 0x0000000310007986 */ /* 0x0001e2000c101924 */
[----:B------:R-:W-:Y:S05]  /*56d0*/  BRA `(.L_x_10267) ;  /* 0x0000000800b87947 */ /* 0x000fea0003800000 */
.L_x_10272:
[----:B------:R-:W0:Y:S02]  /*56e0*/  I2F.F64.S16 R2, R5 ;  /* 0x0000000500027312 */ /* 0x000e240000101c00 */
[----:B0-----:R0:W-:Y:S01]  /*56f0*/  STG.E.64 desc[UR36][R16.64], R2 ;  /* 0x0000000210007986 */ /* 0x0011e2000c101b24 */
[----:B------:R-:W-:Y:S05]  /*5700*/  BRA `(.L_x_10267) ;  /* 0x0000000800ac7947 */ /* 0x000fea0003800000 */
.L_x_10262:
        /* <DEDUP_REMOVED lines=13> */
.L_x_10276:
[----:B------:R-:W0:Y:S01]  /*57e0*/  I2F.F64.S16 R4, R5 ;  /* 0x0000000500047312 */ /* 0x000e220000101c00 */
[----:B------:R-:W-:-:S05]  /*57f0*/  CS2R R6, SRZ ;  /* 0x0000000000067805 */ /* 0x000fca000001ff00 */
[----:B0-----:R0:W-:Y:S01]  /*5800*/  STG.E.128 desc[UR36][R16.64], R4 ;  /* 0x0000000410007986 */ /* 0x0011e2000c101d24 */
[----:B------:R-:W-:Y:S05]  /*5810*/  BRA `(.L_x_10267) ;  /* 0x0000000800687947 */ /* 0x000fea0003800000 */
.L_x_10275:
        /* <DEDUP_REMOVED lines=21> */
.L_x_10280:
[----:B------:R-:W-:Y:S05]  /*5970*/  BSYNC B0 ;  /* 0x0000000000007941 */ /* 0x000fea0003800000 */
.L_x_10279:
[----:B------:R-:W-:-:S05]  /*5980*/  LOP3.LUT R3, R0, R3, RZ, 0xfc, !PT ;  /* 0x0000000300037212 */ /* 0x000fca00078efcff */
[----:B------:R0:W-:Y:S01]  /*5990*/  STG.E.U8 desc[UR36][R16.64], R3 ;  /* 0x0000000310007986 */ /* 0x0001e2000c101124 */
[----:B------:R-:W-:Y:S05]  /*59a0*/  BRA `(.L_x_10267) ;  /* 0x0000000800047947 */ /* 0x000fea0003800000 */
.L_x_10278:
        /* <DEDUP_REMOVED lines=13> */
.L_x_10282:
[----:B------:R-:W-:Y:S01]  /*5a80*/  IMAD.MOV.U32 R0, RZ, RZ, 0x7f ;  /* 0x0000007fff007424 */ /* 0x000fe200078e00ff */
[----:B------:R-:W-:-:S04]  /*5a90*/  ISETP.GT.U32.AND P0, PT, R2, 0x7f800000, PT ;  /* 0x7f8000000200780c */ /* 0x000fc80003f04070 */
[----:B------:R-:W-:-:S09]  /*5aa0*/  SEL R0, R0, 0x7c, P0 ;  /* 0x0000007c00007807 */ /* 0x000fd20000000000 */
.L_x_10283:
[----:B------:R-:W-:Y:S05]  /*5ab0*/  BSYNC B0 ;  /* 0x0000000000007941 */ /* 0x000fea0003800000 */
.L_x_10281:
[----:B------:R-:W-:-:S04]  /*5ac0*/  LOP3.LUT R2, R5, 0x80000000, RZ, 0xc0, !PT ;  /* 0x8000000005027812 */ /* 0x000fc800078ec0ff */
[----:B------:R-:W-:-:S04]  /*5ad0*/  SHF.R.U32.HI R3, RZ, 0x18, R2 ;  /* 0x00000018ff037819 */ /* 0x000fc80000011602 */
[----:B------:R-:W-:-:S05]  /*5ae0*/  LOP3.LUT R3, R0, R3, RZ, 0xfc, !PT ;  /* 0x0000000300037212 */ /* 0x000fca00078efcff */
[----:B------:R0:W-:Y:S01]  /*5af0*/  STG.E.U8 desc[UR36][R16.64], R3 ;  /* 0x0000000310007986 */ /* 0x0001e2000c101124 */
[----:B------:R-:W-:Y:S05]  /*5b00*/  BRA `(.L_x_10267) ;  /* 0x0000000400ac7947 */ /* 0x000fea0003800000 */
.L_x_10277:
[----:B------:R-:W0:Y:S02]  /*5b10*/  I2F.S16 R0, R5 ;  /* 0x0000000500007306 */ /* 0x000e240000101400 */
[----:B0-----:R-:W-:-:S05]  /*5b20*/  F2FP.BF16.F32.PACK_AB R0, RZ, R0 ;  /* 0x00000000ff00723e */ /* 0x001fca00000010ff */
[----:B------:R0:W-:Y:S01]  /*5b30*/  STG.E.U16 desc[UR36][R16.64], R0 ;  /* 0x0000000010007986 */ /* 0x0001e2000c101524 */
[----:B------:R-:W-:Y:S05]  /*5b40*/  BRA `(.L_x_10267) ;  /* 0x00000004009c7947 */ /* 0x000fea0003800000 */
.L_x_10274:
        /* <DEDUP_REMOVED lines=10> */
.L_x_10286:
        /* <DEDUP_REMOVED lines=17> */
.L_x_10289:
[----:B------:R-:W-:-:S04]  /*5d00*/  LOP3.LUT R2, R5, 0x80000000, RZ, 0xc0, !PT ;  /* 0x8000000005027812 */ /* 0x000fc800078ec0ff */
[----:B------:R-:W-:-:S04]  /*5d10*/  SHF.R.U32.HI R3, RZ, 0x18, R2 ;  /* 0x00000018ff037819 */ /* 0x000fc80000011602 */
[----:B------:R-:W-:-:S04]  /*5d20*/  LOP3.LUT R0, R0, R3, RZ, 0xfc, !PT ;  /* 0x0000000300007212 */ /* 0x000fc800078efcff */
[----:B------:R-:W-:-:S07]  /*5d30*/  PRMT R8, R0, 0x7610, R8 ;  /* 0x0000761000087816 */ /* 0x000fce0000000008 */
.L_x_10288:
[----:B------:R-:W-:Y:S05]  /*5d40*/  BSYNC B0 ;  /* 0x0000000000007941 */ /* 0x000fea0003800000 */
.L_x_10287:
[----:B------:R3:W-:Y:S01]  /*5d50*/  STG.E.U8 desc[UR36][R16.64], R8 ;  /* 0x0000000810007986 */ /* 0x0007e2000c101124 */
[----:B------:R-:W-:Y:S05]  /*5d60*/  BRA `(.L_x_10267) ;  /* 0x0000000400147947 */ /* 0x000fea0003800000 */
.L_x_10285:
        /* <DEDUP_REMOVED lines=17> */
.L_x_10292:
[----:B------:R-:W-:-:S04]  /*5e80*/  LOP3.LUT R2, R5, 0x80000000, RZ, 0xc0, !PT ;  /* 0x8000000005027812 */ /* 0x000fc800078ec0ff */
[----:B------:R-:W-:-:S04]  /*5e90*/  SHF.R.U32.HI R3, RZ, 0x18, R2 ;  /* 0x00000018ff037819 */ /* 0x000fc80000011602 */
[----:B------:R-:W-:-:S04]  /*5ea0*/  LOP3.LUT R0, R0, R3, RZ, 0xfc, !PT ;  /* 0x0000000300007212 */ /* 0x000fc800078efcff */
[----:B------:R-:W-:-:S07]  /*5eb0*/  PRMT R8, R0, 0x7610, R8 ;  /* 0x0000761000087816 */ /* 0x000fce0000000008 */
.L_x_10291:
[----:B------:R-:W-:Y:S05]  /*5ec0*/  BSYNC B0 ;  /* 0x0000000000007941 */ /* 0x000fea0003800000 */
.L_x_10290:
[----:B------:R0:W-:Y:S01]  /*5ed0*/  STG.E.U8 desc[UR36][R16.64], R8 ;  /* 0x0000000810007986 */ /* 0x0001e2000c101124 */
[----:B------:R-:W-:Y:S05]  /*5ee0*/  BRA `(.L_x_10267) ;  /* 0x0000000000b47947 */ /* 0x000fea0003800000 */
.L_x_10284:
        /* <DEDUP_REMOVED lines=22> */
.L_x_10266:
        /* <DEDUP_REMOVED lines=16> */
.L_x_10295:
[----:B------:R-:W-:Y:S05]  /*6150*/  BRA `(.L_x_10267) ;  /* 0x0000000000187947 */ /* 0x000fea0003800000 */
.L_x_10294:
[----:B------:R-:W-:-:S04]  /*6160*/  PRMT R2, R5, 0x9910, RZ ;  /* 0x0000991005027816 */ /* 0x000fc800000000ff */
[----:B------:R-:W-:-:S05]  /*6170*/  SHF.R.S32.HI R3, RZ, 0x1f, R2 ;  /* 0x0000001fff037819 */ /* 0x000fca0000011402 */
[----:B------:R2:W-:Y:S01]  /*6180*/  STG.E.64 desc[UR36][R16.64], R2 ;  /* 0x0000000210007986 */ /* 0x0005e2000c101b24 */
[----:B------:R-:W-:Y:S05]  /*6190*/  BRA `(.L_x_10267) ;  /* 0x0000000000087947 */ /* 0x000fea0003800000 */
.L_x_10293:
[----:B------:R-:W-:-:S05]  /*61a0*/  PRMT R3, R5, 0x9910, RZ ;  /* 0x0000991005037816 */ /* 0x000fca00000000ff */
[----:B------:R0:W-:Y:S02]  /*61b0*/  STG.E desc[UR36][R16.64], R3 ;  /* 0x0000000310007986 */ /* 0x0001e4000c101924 */
.L_x_10267:
[----:B------:R-:W-:-:S07]  /*61c0*/  VIADD R19, R19, 0x80 ;  /* 0x0000008013137836 */ /* 0x000fce0000000000 */
.L_x_10227:
[----:B------:R-:W-:Y:S05]  /*61d0*/  BSYNC B6 ;  /* 0x0000000000067941 */ /* 0x000fea0003800000 */
.L_x_10226:
        /* <DEDUP_REMOVED lines=307> */
.L_x_10298:
        /* <DEDUP_REMOVED lines=20> */
.L_x_10302:
[----:B------:R0:W5:Y:S01]  /*7650*/  LDG.E.U8 R0, desc[UR36][R2.64] ;  /* 0x0000002402007981 */ /* 0x000162000c1e1100 */
[----:B------:R-:W-:Y:S05]  /*7660*/  BRA `(.L_x_10304) ;  /* 0x0000000c00547947 */ /* 0x000fea0003800000 */
.L_x_10301:
        /* <DEDUP_REMOVED lines=8> */
.L_x_10306:
[----:B------:R0:W5:Y:S01]  /*76f0*/  LDG.E.U16 R0, desc[UR36][R2.64] ;  /* 0x0000002402007981 */ /* 0x000162000c1e1500 */
[----:B------:R-:W-:Y:S05]  /*7700*/  BRA `(.L_x_10304) ;  /* 0x0000000c002c7947 */ /* 0x000fea0003800000 */
.L_x_10305:
[----:B------:R0:W5:Y:S01]  /*7710*/  LDG.E.U16 R0, desc[UR36][R2.64] ;  /* 0x0000002402007981 */ /* 0x000162000c1e1500 */
[----:B------:R-:W-:Y:S05]  /*7720*/  BRA `(.L_x_10304) ;  /* 0x0000000c00247947 */ /* 0x000fea0003800000 */
.L_x_10300:
        /* <DEDUP_REMOVED lines=9> */
.L_x_10308:
[----:B------:R-:W2:Y:S02]  /*77c0*/  LDG.E.U16 R4, desc[UR36][R2.64] ;  /* 0x0000002402047981 */ /* 0x000ea4000c1e1500 */
[----:B--2---:R-:W-:-:S06]  /*77d0*/  HADD2.F32 R4, -RZ, R4.H0_H0 ;  /* 0x20000004ff047230 */ /* 0x004fcc0000004100 */
[----:B------:R-:W0:Y:S02]  /*77e0*/  F2I.FTZ.TRUNC.NTZ R4, R4 ;  /* 0x0000000400047305 */ /* 0x000e24000021f100 */
[----:B0-----:R-:W-:Y:S01]  /*77f0*/  PRMT R0, R4, 0x7610, R0 ;  /* 0x0000761004007816 */ /* 0x001fe20000000000 */
[----:B------:R-:W-:Y:S06]  /*7800*/  BRA `(.L_x_10304) ;  /* 0x0000000800ec7947 */ /* 0x000fec0003800000 */
.L_x_10307:
        /* <DEDUP_REMOVED lines=9> */
.L_x_10310:
[----:B------:R-:W2:Y:S02]  /*78a0*/  LDG.E.U16 R2, desc[UR36][R2.64] ;  /* 0x0000002402027981 */ /* 0x000ea4000c1e1500 */
[----:B--2---:R-:W-:-:S06]  /*78b0*/  HADD2.F32 R4, -RZ, R2.H0_H0 ;  /* 0x20000002ff047230 */ /* 0x004fcc0000004100 */
[----:B------:R-:W0:Y:S02]  /*78c0*/  F2I.FTZ.TRUNC.NTZ R4, R4 ;  /* 0x0000000400047305 */ /* 0x000e24000021f100 */
[----:B0-----:R-:W-:Y:S01]  /*78d0*/  PRMT R0, R4, 0x7610, R0 ;  /* 0x0000761004007816 */ /* 0x001fe20000000000 */
[----:B------:R-:W-:Y:S06]  /*78e0*/  BRA `(.L_x_10304) ;  /* 0x0000000800b47947 */ /* 0x000fec0003800000 */
.L_x_10309:
[----:B------:R-:W2:Y:S02]  /*78f0*/  LDG.E.64 R2, desc[UR36][R2.64] ;  /* 0x0000002402027981 */ /* 0x000ea4000c1e1b00 */
[----:B--2---:R0:W1:Y:S01]  /*7900*/  F2I.F64.TRUNC R0, R2 ;  /* 0x0000000200007311 */ /* 0x004062000030d100 */
[----:B------:R-:W-:Y:S05]  /*7910*/  BRA `(.L_x_10304) ;  /* 0x0000000800a87947 */ /* 0x000fea0003800000 */
.L_x_10299:
        /* <DEDUP_REMOVED lines=12> */
.L_x_10313:
[----:B------:R-:W2:Y:S02]  /*79e0*/  LDG.E.64 R2, desc[UR36][R2.64] ;  /* 0x0000002402027981 */ /* 0x000ea4000c1e1b00 */
[----:B--2---:R3:W4:Y:S01]  /*79f0*/  F2I.F64.TRUNC R0, R2 ;  /* 0x0000000200007311 */ /* 0x004722000030d100 */
[----:B------:R-:W-:Y:S05]  /*7a00*/  BRA `(.L_x_10304) ;  /* 0x00000008006c7947 */ /* 0x000fea0003800000 */
.L_x_10312:
        /* <DEDUP_REMOVED lines=28> */
.L_x_10315:
        /* <DEDUP_REMOVED lines=15> */
.L_x_10314:
[----:B------:R-:W2:Y:S02]  /*7cc0*/  LDG.E.U16 R4, desc[UR36][R2.64] ;  /* 0x0000002402047981 */ /* 0x000ea4000c1e1500 */
[----:B--2---:R-:W-:-:S06]  /*7cd0*/  IMAD.U32 R4, R4, 0x10000, RZ ;  /* 0x0001000004047824 */ /* 0x004fcc00078e00ff */
[----:B------:R-:W0:Y:S02]  /*7ce0*/  F2I.FTZ.TRUNC.NTZ R4, R4 ;  /* 0x0000000400047305 */ /* 0x000e24000021f100 */
[----:B0-----:R-:W-:Y:S01]  /*7cf0*/  PRMT R0, R4, 0x7610, R0 ;  /* 0x0000761004007816 */ /* 0x001fe20000000000 */
[----:B------:R-:W-:Y:S06]  /*7d00*/  BRA `(.L_x_10304) ;  /* 0x0000000400ac7947 */ /* 0x000fec0003800000 */
.L_x_10311:
        /* <DEDUP_REMOVED lines=10> */
.L_x_10318:
        /* <DEDUP_REMOVED lines=21> */
.L_x_10322:
[----:B------:R-:W-:Y:S05]  /*7f00*/  BSYNC B1 ;  /* 0x0000000000017941 */ /* 0x000fea0003800000 */
.L_x_10321:
[----:B------:R-:W-:Y:S01]  /*7f10*/  IMAD.SHL.U32 R2, R2, 0x100000, RZ ;  /* 0x0010000002027824 */ /* 0x000fe200078e00ff */
[----:B------:R-:W-:-:S04]  /*7f20*/  LEA R3, R0, 0x3b800000, 0x17 ;  /* 0x3b80000000037811 */ /* 0x000fc800078eb8ff */
[----:B------:R-:W-:-:S07]  /*7f30*/  LOP3.LUT R4, R3, R2, R4, 0xfe, !PT ;  /* 0x0000000203047212 */ /* 0x000fce00078efe04 */
.L_x_10320:
[----:B------:R-:W-:Y:S05]  /*7f40*/  BSYNC B0 ;  /* 0x0000000000007941 */ /* 0x000fea0003800000 */
.L_x_10319:
[----:B------:R-:W0:Y:S02]  /*7f50*/  F2I.FTZ.TRUNC.NTZ R4, R4 ;  /* 0x0000000400047305 */ /* 0x000e24000021f100 */
[----:B0-----:R-:W-:Y:S01]  /*7f60*/  PRMT R0, R4, 0x7610, R0 ;  /* 0x0000761004007816 */ /* 0x001fe20000000000 */
[----:B------:R-:W-:Y:S06]  /*7f70*/  BRA `(.L_x_10304) ;  /* 0x0000000400107947 */ /* 0x000fec0003800000 */
.L_x_10317:
        /* <DEDUP_REMOVED lines=21> */
.L_x_10326:
[----:B------:R-:W-:Y:S05]  /*80d0*/  BSYNC B1 ;  /* 0x0000000000017941 */ /* 0x000fea0003800000 */
.L_x_10325:
[----:B------:R-:W-:Y:S01]  /*80e0*/  IMAD.SHL.U32 R2, R2, 0x200000, RZ ;  /* 0x0020000002027824 */ /* 0x000fe200078e00ff */
[----:B------:R-:W-:-:S04]  /*80f0*/  LEA R3, R0, 0x37800000, 0x17 ;  /* 0x3780000000037811 */ /* 0x000fc800078eb8ff */
[----:B------:R-:W-:-:S07]  /*8100*/  LOP3.LUT R4, R3, R2, R4, 0xfe, !PT ;  /* 0x0000000203047212 */ /* 0x000fce00078efe04 */
.L_x_10324:
[----:B------:R-:W-:Y:S05]  /*8110*/  BSYNC B0 ;  /* 0x0000000000007941 */ /* 0x000fea0003800000 */
.L_x_10323:
[----:B------:R-:W0:Y:S02]  /*8120*/  F2I.FTZ.TRUNC.NTZ R4, R4 ;  /* 0x0000000400047305 */ /* 0x000e24000021f100 */
[----:B0-----:R-:W-:Y:S01]  /*8130*/  PRMT R0, R4, 0x7610, R0 ;  /* 0x0000761004007816 */ /* 0x001fe20000000000 */
[----:B------:R-:W-:Y:S06]  /*8140*/  BRA `(.L_x_10304) ;  /* 0x00000000009c7947 */ /* 0x000fec0003800000 */
.L_x_10316:
        /* <DEDUP_REMOVED lines=14> */
.L_x_10330:
[----:B------:R-:W-:Y:S05]  /*8230*/  BSYNC B0 ;  /* 0x0000000000007941 */ /* 0x000fea0003800000 */
.L_x_10329:
[----:B------:R-:W0:Y:S02]  /*8240*/  F2I.FTZ.TRUNC.NTZ R4, R4 ;  /* 0x0000000400047305 */ /* 0x000e24000021f100 */
[----:B0-----:R-:W-:Y:S01]  /*8250*/  PRMT R0, R4, 0x7610, R0 ;  /* 0x0000761004007816 */ /* 0x001fe20000000000 */
[----:B------:R-:W-:Y:S06]  /*8260*/  BRA `(.L_x_10304) ;  /* 0x0000000000547947 */ /* 0x000fec0003800000 */
.L_x_10303:
        /* <DEDUP_REMOVED lines=16> */
.L_x_10331:
[----:B------:R-:W-:Y:S01]  /*8370*/  PRMT R0, RZ, 0x7610, R0 ;  /* 0x00007610ff007816 */ /* 0x000fe20000000000 */
[----:B------:R-:W-:Y:S06]  /*8380*/  BRA `(.L_x_10304) ;  /* 0x00000000000c7947 */ /* 0x000fec0003800000 */
.L_x_10328:
[----:B------:R1:W5:Y:S01]  /*8390*/  LDG.E.U16 R0, desc[UR36][R2.64] ;  /* 0x0000002402007981 */ /* 0x000362000c1e1500 */
[----:B------:R-:W-:Y:S05]  /*83a0*/  BRA `(.L_x_10304) ;  /* 0x0000000000047947 */ /* 0x000fea0003800000 */
.L_x_10327:
[----:B------:R2:W5:Y:S02]  /*83b0*/  LDG.E.U16 R0, desc[UR36][R2.64] ;  /* 0x0000002402007981 */ /* 0x000564000c1e1500 */
.L_x_10304:
        /* <DEDUP_REMOVED lines=16> */
.L_x_10335:
[----:B------:R3:W-:Y:S01]  /*84c0*/  STG.E.U8 desc[UR36][R16.64], R5 ;  /* 0x0000000510007986 */ /* 0x0007e2000c101124 */
[----:B------:R-:W-:Y:S05]  /*84d0*/  BRA `(.L_x_10337) ;  /* 0x0000000c00647947 */ /* 0x000fea0003800000 */
.L_x_10334:
        /* <DEDUP_REMOVED lines=10> */
.L_x_10339:
[----:B------:R-:W-:-:S05]  /*8580*/  PRMT R3, R5, 0x9910, RZ ;  /* 0x0000991005037816 */ /* 0x000fca00000000ff */
[----:B------:R2:W-:Y:S01]  /*8590*/  STG.E desc[UR36][R16.64], R3 ;  /* 0x0000000310007986 */ /* 0x0005e2000c101924 */
[----:B------:R-:W-:Y:S05]  /*85a0*/  BRA `(.L_x_10337) ;  /* 0x0000000c00307947 */ /* 0x000fea0003800000 */
.L_x_10338:
[----:B------:R0:W-:Y:S01]  /*85b0*/  STG.E.U16 desc[UR36][R16.64], R5 ;  /* 0x0000000510007986 */ /* 0x0001e2000c101524 */
[----:B------:R-:W-:Y:S05]  /*85c0*/  BRA `(.L_x_10337) ;  /* 0x0000000c00287947 */ /* 0x000fea0003800000 */
.L_x_10333:
        /* <DEDUP_REMOVED lines=9> */
.L_x_10341:
[----:B------:R-:W0:Y:S02]  /*8660*/  I2F.S16 R0, R5 ;  /* 0x0000000500007306 */ /* 0x000e240000101400 */
[----:B0-----:R-:W-:-:S05]  /*8670*/  F2FP.F16.F32.PACK_AB R0, RZ, R0 ;  /* 0x00000000ff00723e */ /* 0x001fca00000000ff */
[----:B------:R0:W-:Y:S01]  /*8680*/  STG.E.U16 desc[UR36][R16.64], R0 ;  /* 0x0000000010007986 */ /* 0x0001e2000c101524 */
[----:B------:R-:W-:Y:S05]  /*8690*/  BRA `(.L_x_10337) ;  /* 0x0000000800f47947 */ /* 0x000fea0003800000 */
.L_x_10340:
        /* <DEDUP_REMOVED lines=10> */
.L_x_10343:
[----:B------:R-:W0:Y:S02]  /*8740*/  I2F.S16 R5, R5 ;  /* 0x0000000500057306 */ /* 0x000e240000101400 */
[----:B0-----:R-:W-:-:S04]  /*8750*/  F2FP.F16.F32.PACK_AB R3, RZ, R5 ;  /* 0x00000005ff03723e */ /* 0x001fc800000000ff */
[----:B------:R-:W-:-:S05]  /*8760*/  PRMT R3, R3, 0x5410, RZ ;  /* 0x0000541003037816 */ /* 0x000fca00000000ff */
[----:B------:R0:W-:Y:S01]  /*8770*/  STG.E desc[UR36][R16.64], R3 ;  /* 0x0000000310007986 */ /* 0x0001e2000c101924 */
[----:B------:R-:W-:Y:S05]  /*8780*/  BRA `(.L_x_10337) ;  /* 0x0000000800b87947 */ /* 0x000fea0003800000 */
.L_x_10342:
[----:B------:R-:W0:Y:S02]  /*8790*/  I2F.F64.S16 R2, R5 ;  /* 0x0000000500027312 */ /* 0x000e240000101c00 */
[----:B0-----:R0:W-:Y:S01]  /*87a0*/  STG.E.64 desc[UR36][R16.64], R2 ;  /* 0x0000000210007986 */ /* 0x0011e2000c101b24 */
[----:B------:R-:W-:Y:S05]  /*87b0*/  BRA `(.L_x_10337) ;  /* 0x0000000800ac7947 */ /* 0x000fea0003800000 */
.L_x_10332:
        /* <DEDUP_REMOVED lines=13> */
.L_x_10346:
[----:B------:R-:W0:Y:S01]  /*8890*/  I2F.F64.S16 R4, R5 ;  /* 0x0000000500047312 */ /* 0x000e220000101c00 */
[----:B------:R-:W-:-:S05]  /*88a0*/  CS2R R6, SRZ ;  /* 0x0000000000067805 */ /* 0x000fca000001ff00 */
[----:B0-----:R0:W-:Y:S01]  /*88b0*/  STG.E.128 desc[UR36][R16.64], R4 ;  /* 0x0000000410007986 */ /* 0x0011e2000c101d24 */
[----:B------:R-:W-:Y:S05]  /*88c0*/  BRA `(.L_x_10337) ;  /* 0x0000000800687947 */ /* 0x000fea0003800000 */
.L_x_10345:
        /* <DEDUP_REMOVED lines=21> */
.L_x_10350:
[----:B------:R-:W-:Y:S05]  /*8a20*/  BSYNC B0 ;  /* 0x0000000000007941 */ /* 0x000fea0003800000 */
.L_x_10349:
[----:B------:R-:W-:-:S05]  /*8a30*/  LOP3.LUT R3, R0, R3, RZ, 0xfc, !PT ;  /* 0x0000000300037212 */ /* 0x000fca00078efcff */
[----:B------:R0:W-:Y:S01]  /*8a40*/  STG.E.U8 desc[UR36][R16.64], R3 ;  /* 0x0000000310007986 */ /* 0x0001e2000c101124 */
[----:B------:R-:W-:Y:S05]  /*8a50*/  BRA `(.L_x_10337) ;  /* 0x0000000800047947 */ /* 0x000fea0003800000 */
.L_x_10348:
        /* <DEDUP_REMOVED lines=13> */
.L_x_10352:
[----:B------:R-:W-:Y:S01]  /*8b30*/  IMAD.MOV.U32 R0, RZ, RZ, 0x7f ;  /* 0x0000007fff007424 */ /* 0x000fe200078e00ff */
[----:B------:R-:W-:-:S04]  /*8b40*/  ISETP.GT.U32.AND P0, PT, R2, 0x7f800000, PT ;  /* 0x7f8000000200780c */ /* 0x000fc80003f04070 */
[----:B------:R-:W-:-:S09]  /*8b50*/  SEL R0, R0, 0x7c, P0 ;  /* 0x0000007c00007807 */ /* 0x000fd20000000000 */
.L_x_10353:
[----:B------:R-:W-:Y:S05]  /*8b60*/  BSYNC B0 ;  /* 0x0000000000007941 */ /* 0x000fea0003800000 */
.L_x_10351:
[----:B------:R-:W-:-:S04]  /*8b70*/  LOP3.LUT R2, R5, 0x80000000, RZ, 0xc0, !PT ;  /* 0x8000000005027812 */ /* 0x000fc800078ec0ff */
[----:B------:R-:W-:-:S04]  /*8b80*/  SHF.R.U32.HI R3, RZ, 0x18, R2 ;  /* 0x00000018ff037819 */ /* 0x000fc80000011602 */
[----:B------:R-:W-:-:S05]  /*8b90*/  LOP3.LUT R3, R0, R3, RZ, 0xfc, !PT ;  /* 0x0000000300037212 */ /* 0x000fca00078efcff */
[----:B------:R0:W-:Y:S01]  /*8ba0*/  STG.E.U8 desc[UR36][R16.64], R3 ;  /* 0x0000000310007986 */ /* 0x0001e2000c101124 */
[----:B------:R-:W-:Y:S05]  /*8bb0*/  BRA `(.L_x_10337) ;  /* 0x0000000400ac7947 */ /* 0x000fea0003800000 */
.L_x_10347:
[----:B------:R-:W0:Y:S02]  /*8bc0*/  I2F.S16 R0, R5 ;  /* 0x0000000500007306 */ /* 0x000e240000101400 */
[----:B0-----:R-:W-:-:S05]  /*8bd0*/  F2FP.BF16.F32.PACK_AB R0, RZ, R0 ;  /* 0x00000000ff00723e */ /* 0x001fca00000010ff */
[----:B------:R0:W-:Y:S01]  /*8be0*/  STG.E.U16 desc[UR36][R16.64], R0 ;  /* 0x0000000010007986 */ /* 0x0001e2000c101524 */
[----:B------:R-:W-:Y:S05]  /*8bf0*/  BRA `(.L_x_10337) ;  /* 0x00000004009c7947 */ /* 0x000fea0003800000 */
.L_x_10344:
        /* <DEDUP_REMOVED lines=10> */
.L_x_10356:
        /* <DEDUP_REMOVED lines=17> */
.L_x_10359:
[----:B------:R-:W-:-:S04]  /*8db0*/  LOP3.LUT R2, R5, 0x80000000, RZ, 0xc0, !PT ;  /* 0x8000000005027812 */ /* 0x000fc800078ec0ff */
[----:B------:R-:W-:-:S04]  /*8dc0*/  SHF.R.U32.HI R3, RZ, 0x18, R2 ;  /* 0x00000018ff037819 */ /* 0x000fc80000011602 */
[----:B------:R-:W-:-:S04]  /*8dd0*/  LOP3.LUT R0, R0, R3, RZ, 0xfc, !PT ;  /* 0x0000000300007212 */ /* 0x000fc800078efcff */
[----:B------:R-:W-:-:S07]  /*8de0*/  PRMT R8, R0, 0x7610, R8 ;  /* 0x0000761000087816 */ /* 0x000fce0000000008 */
.L_x_10358:
[----:B------:R-:W-:Y:S05]  /*8df0*/  BSYNC B0 ;  /* 0x0000000000007941 */ /* 0x000fea0003800000 */
.L_x_10357:
[----:B------:R0:W-:Y:S01]  /*8e00*/  STG.E.U8 desc[UR36][R16.64], R8 ;  /* 0x0000000810007986 */ /* 0x0001e2000c101124 */
[----:B------:R-:W-:Y:S05]  /*8e10*/  BRA `(.L_x_10337) ;  /* 0x0000000400147947 */ /* 0x000fea0003800000 */
.L_x_10355:
        /* <DEDUP_REMOVED lines=17> */
.L_x_10362:
[----:B------:R-:W-:-:S04]  /*8f30*/  LOP3.LUT R2, R5, 0x80000000, RZ, 0xc0, !PT ;  /* 0x8000000005027812 */ /* 0x000fc800078ec0ff */
[----:B------:R-:W-:-:S04]  /*8f40*/  SHF.R.U32.HI R3, RZ, 0x18, R2 ;  /* 0x00000018ff037819 */ /* 0x000fc80000011602 */
[----:B------:R-:W-:-:S04]  /*8f50*/  LOP3.LUT R0, R0, R3, RZ, 0xfc, !PT ;  /* 0x0000000300007212 */ /* 0x000fc800078efcff */
[----:B------:R-:W-:-:S07]  /*8f60*/  PRMT R8, R0, 0x7610, R8 ;  /* 0x0000761000087816 */ /* 0x000fce0000000008 */
.L_x_10361:
[----:B------:R-:W-:Y:S05]  /*8f70*/  BSYNC B0 ;  /* 0x0000000000007941 */ /* 0x000fea0003800000 */
.L_x_10360:
[----:B------:R0:W-:Y:S01]  /*8f80*/  STG.E.U8 desc[UR36][R16.64], R8 ;  /* 0x0000000810007986 */ /* 0x0001e2000c101124 */
[----:B------:R-:W-:Y:S05]  /*8f90*/  BRA `(.L_x_10337) ;  /* 0x0000000000b47947 */ /* 0x000fea0003800000 */
.L_x_10354:
        /* <DEDUP_REMOVED lines=22> */
.L_x_10336:
        /* <DEDUP_REMOVED lines=16> */
.L_x_10365:
[----:B------:R-:W-:Y:S05]  /*9200*/  BRA `(.L_x_10337) ;  /* 0x0000000000187947 */ /* 0x000fea0003800000 */
.L_x_10364:
[----:B------:R-:W-:-:S04]  /*9210*/  PRMT R2, R5, 0x9910, RZ ;  /* 0x0000991005027816 */ /* 0x000fc800000000ff */
[----:B------:R-:W-:-:S05]  /*9220*/  SHF.R.S32.HI R3, RZ, 0x1f, R2 ;  /* 0x0000001fff037819 */ /* 0x000fca0000011402 */
[----:B------:R0:W-:Y:S01]  /*9230*/  STG.E.64 desc[UR36][R16.64], R2 ;  /* 0x0000000210007986 */ /* 0x0001e2000c101b24 */
[----:B------:R-:W-:Y:S05]  /*9240*/  BRA `(.L_x_10337) ;  /* 0x0000000000087947 */ /* 0x000fea0003800000 */
.L_x_10363:
[----:B------:R-:W-:-:S05]  /*9250*/  PRMT R3, R5, 0x9910, RZ ;  /* 0x0000991005037816 */ /* 0x000fca00000000ff */
[----:B------:R0:W-:Y:S02]  /*9260*/  STG.E desc[UR36][R16.64], R3 ;  /* 0x0000000310007986 */ /* 0x0001e4000c101924 */
.L_x_10337:
[----:B------:R-:W-:-:S07]  /*9270*/  VIADD R19, R19, 0x80 ;  /* 0x0000008013137836 */ /* 0x000fce0000000000 */
.L_x_10297:
[----:B------:R-:W-:Y:S05]  /*9280*/  BSYNC B6 ;  /* 0x0000000000067941 */ /* 0x000fea0003800000 */
.L_x_10296:
        /* <DEDUP_REMOVED lines=306> */
.L_x_10366:
        /* <DEDUP_REMOVED lines=20> */
.L_x_10370:
[----:B------:R4:W5:Y:S01]  /*a6f0*/  LDG.E.U8 R0, desc[UR36][R2.64] ;  /* 0x0000002402007981 */ /* 0x000962000c1e1100 */
[----:B------:R-:W-:Y:S05]  /*a700*/  BRA `(.L_x_10372) ;  /* 0x0000000c00547947 */ /* 0x000fea0003800000 */
.L_x_10369:
        /* <DEDUP_REMOVED lines=8> */
.L_x_10374:
[----:B------:R2:W5:Y:S01]  /*a790*/  LDG.E.U16 R0, desc[UR36][R2.64] ;  /* 0x0000002402007981 */ /* 0x000562000c1e1500 */
[----:B------:R-:W-:Y:S05]  /*a7a0*/  BRA `(.L_x_10372) ;  /* 0x0000000c002c7947 */ /* 0x000fea0003800000 */
.L_x_10373:
[----:B------:R0:W5:Y:S01]  /*a7b0*/  LDG.E.U16 R0, desc[UR36][R2.64] ;  /* 0x0000002402007981 */ /* 0x000162000c1e1500 */
[----:B------:R-:W-:Y:S05]  /*a7c0*/  BRA `(.L_x_10372) ;  /* 0x0000000c00247947 */ /* 0x000fea0003800000 */
.L_x_10368:
        /* <DEDUP_REMOVED lines=9> */
.L_x_10376:
[----:B------:R-:W2:Y:S02]  /*a860*/  LDG.E.U16 R4, desc[UR36][R2.64] ;  /* 0x0000002402047981 */ /* 0x000ea4000c1e1500 */
[----:B--2---:R-:W-:-:S06]  /*a870*/  HADD2.F32 R4, -RZ, R4.H0_H0 ;  /* 0x20000004ff047230 */ /* 0x004fcc0000004100 */
[----:B------:R-:W0:Y:S02]  /*a880*/  F2I.FTZ.TRUNC.NTZ R4, R4 ;  /* 0x0000000400047305 */ /* 0x000e24000021f100 */
[----:B0-----:R-:W-:Y:S01]  /*a890*/  PRMT R0, R4, 0x7610, R0 ;  /* 0x0000761004007816 */ /* 0x001fe20000000000 */
[----:B------:R-:W-:Y:S06]  /*a8a0*/  BRA `(.L_x_10372) ;  /* 0x0000000800ec7947 */ /* 0x000fec0003800000 */
.L_x_10375:
        /* <DEDUP_REMOVED lines=9> */
.L_x_10378:
[----:B------:R-:W2:Y:S02]  /*a940*/  LDG.E.U16 R2, desc[UR36][R2.64] ;  /* 0x0000002402027981 */ /* 0x000ea4000c1e1500 */
[----:B--2---:R-:W-:-:S06]  /*a950*/  HADD2.F32 R4, -RZ, R2.H0_H0 ;  /* 0x20000002ff047230 */ /* 0x004fcc0000004100 */
[----:B------:R-:W0:Y:S02]  /*a960*/  F2I.FTZ.TRUNC.NTZ R4, R4 ;  /* 0x0000000400047305 */ /* 0x000e24000021f100 */
[----:B0-----:R-:W-:Y:S01]  /*a970*/  PRMT R0, R4, 0x7610, R0 ;  /* 0x0000761004007816 */ /* 0x001fe20000000000 */
[----:B------:R-:W-:Y:S06]  /*a980*/  BRA `(.L_x_10372) ;  /* 0x0000000800b47947 */ /* 0x000fec0003800000 */
.L_x_10377:
[----:B------:R-:W2:Y:S02]  /*a990*/  LDG.E.64 R2, desc[UR36][R2.64] ;  /* 0x0000002402027981 */ /* 0x000ea4000c1e1b00 */
[----:B--2---:R0:W1:Y:S01]  /*a9a0*/  F2I.F64.TRUNC R0, R2 ;  /* 0x0000000200007311 */ /* 0x004062000030d100 */
[----:B------:R-:W-:Y:S05]  /*a9b0*/  BRA `(.L_x_10372) ;  /* 0x0000000800a87947 */ /* 0x000fea0003800000 */
.L_x_10367:
        /* <DEDUP_REMOVED lines=12> */
.L_x_10381:
[----:B------:R-:W2:Y:S02]  /*aa80*/  LDG.E.64 R2, desc[UR36][R2.64] ;  /* 0x0000002402027981 */ /* 0x000ea4000c1e1b00 */
[----:B--2---:R0:W1:Y:S01]  /*aa90*/  F2I.F64.TRUNC R0, R2 ;  /* 0x0000000200007311 */ /* 0x004062000030d100 */
[----:B------:R-:W-:Y:S05]  /*aaa0*/  BRA `(.L_x_10372) ;  /* 0x00000008006c7947 */ /* 0x000fea0003800000 */
.L_x_10380:
        /* <DEDUP_REMOVED lines=28> */
.L_x_10383:
        /* <DEDUP_REMOVED lines=15> */
.L_x_10382:
[----:B------:R-:W2:Y:S02]  /*ad60*/  LDG.E.U16 R4, desc[UR36][R2.64] ;  /* 0x0000002402047981 */ /* 0x000ea4000c1e1500 */
[----:B--2---:R-:W-:-:S06]  /*ad70*/  IMAD.U32 R4, R4, 0x10000, RZ ;  /* 0x0001000004047824 */ /* 0x004fcc00078e00ff */
[----:B------:R-:W0:Y:S02]  /*ad80*/  F2I.FTZ.TRUNC.NTZ R4, R4 ;  /* 0x0000000400047305 */ /* 0x000e24000021f100 */
[----:B0-----:R-:W-:Y:S01]  /*ad90*/  PRMT R0, R4, 0x7610, R0 ;  /* 0x0000761004007816 */ /* 0x001fe20000000000 */
[----:B------:R-:W-:Y:S06]  /*ada0*/  BRA `(.L_x_10372) ;  /* 0x0000000400ac7947 */ /* 0x000fec0003800000 */
.L_x_10379:
        /* <DEDUP_REMOVED lines=10> */
.L_x_10386:
        /* <DEDUP_REMOVED lines=21> */
.L_x_10390:
[----:B------:R-:W-:Y:S05]  /*afa0*/  BSYNC B1 ;  /* 0x0000000000017941 */ /* 0x000fea0003800000 */
.L_x_10389:
[----:B------:R-:W-:Y:S01]  /*afb0*/  IMAD.SHL.U32 R2, R2, 0x100000, RZ ;  /* 0x0010000002027824 */ /* 0x000fe200078e00ff */
[----:B------:R-:W-:-:S04]  /*afc0*/  LEA R3, R0, 0x3b800000, 0x17 ;  /* 0x3b80000000037811 */ /* 0x000fc800078eb8ff */
[----:B------:R-:W-:-:S07]  /*afd0*/  LOP3.LUT R4, R3, R2, R4, 0xfe, !PT ;  /* 0x0000000203047212 */ /* 0x000fce00078efe04 */
.L_x_10388:
[----:B------:R-:W-:Y:S05]  /*afe0*/  BSYNC B0 ;  /* 0x0000000000007941 */ /* 0x000fea0003800000 */
.L_x_10387:
[----:B------:R-:W0:Y:S02]  /*aff0*/  F2I.FTZ.TRUNC.NTZ R4, R4 ;  /* 0x0000000400047305 */ /* 0x000e24000021f100 */
[----:B0-----:R-:W-:Y:S01]  /*b000*/  PRMT R0, R4, 0x7610, R0 ;  /* 0x0000761004007816 */ /* 0x001fe20000000000 */
[----:B------:R-:W-:Y:S06]  /*b010*/  BRA `(.L_x_10372) ;  /* 0x0000000400107947 */ /* 0x000fec0003800000 */
.L_x_10385:
        /* <DEDUP_REMOVED lines=21> */
.L_x_10394:
[----:B------:R-:W-:Y:S05]  /*b170*/  BSYNC B1 ;  /* 0x0000000000017941 */ /* 0x000fea0003800000 */
.L_x_10393:
[----:B------:R-:W-:Y:S01]  /*b180*/  IMAD.SHL.U32 R2, R2, 0x200000, RZ ;  /* 0x0020000002027824 */ /* 0x000fe200078e00ff */
[----:B------:R-:W-:-:S04]  /*b190*/  LEA R3, R0, 0x37800000, 0x17 ;  /* 0x3780000000037811 */ /* 0x000fc800078eb8ff */
[----:B------:R-:W-:-:S07]  /*b1a0*/  LOP3.LUT R4, R3, R2, R4, 0xfe, !PT ;  /* 0x0000000203047212 */ /* 0x000fce00078efe04 */
.L_x_10392:
[----:B------:R-:W-:Y:S05]  /*b1b0*/  BSYNC B0 ;  /* 0x0000000000007941 */ /* 0x000fea0003800000 */
.L_x_10391:
[----:B------:R-:W0:Y:S02]  /*b1c0*/  F2I.FTZ.TRUNC.NTZ R4, R4 ;  /* 0x0000000400047305 */ /* 0x000e24000021f100 */
[----:B0-----:R-:W-:Y:S01]  /*b1d0*/  PRMT R0, R4, 0x7610, R0 ;  /* 0x0000761004007816 */ /* 0x001fe20000000000 */
[----:B------:R-:W-:Y:S06]  /*b1e0*/  BRA `(.L_x_10372) ;  /* 0x00000000009c7947 */ /* 0x000fec0003800000 */
.L_x_10384:
        /* <DEDUP_REMOVED lines=14> */
.L_x_10398:
[----:B------:R-:W-:Y:S05]  /*b2d0*/  BSYNC B0 ;  /* 0x0000000000007941 */ /* 0x000fea0003800000 */
.L_x_10397:
[----:B------:R-:W0:Y:S02]  /*b2e0*/  F2I.FTZ.TRUNC.NTZ R4, R4 ;  /* 0x0000000400047305 */ /* 0x000e24000021f100 */
[----:B0-----:R-:W-:Y:S01]  /*b2f0*/  PRMT R0, R4, 0x7610, R0 ;  /* 0x0000761004007816 */ /* 0x001fe20000000000 */
[----:B------:R-:W-:Y:S06]  /*b300*/  BRA `(.L_x_10372) ;  /* 0x0000000000547947 */ /* 0x000fec0003800000 */
.L_x_10371:
        /* <DEDUP_REMOVED lines=16> */
.L_x_10399:
[----:B------:R-:W-:Y:S01]  /*b410*/  PRMT R0, RZ, 0x7610, R0 ;  /* 0x00007610ff007816 */ /* 0x000fe20000000000 */
[----:B------:R-:W-:Y:S06]  /*b420*/  BRA `(.L_x_10372) ;  /* 0x00000000000c7947 */ /* 0x000fec0003800000 */
.L_x_10396:
[----:B------:R0:W5:Y:S01]  /*b430*/  LDG.E.U16 R0, desc[UR36][R2.64] ;  /* 0x0000002402007981 */ /* 0x000162000c1e1500 */
[----:B------:R-:W-:Y:S05]  /*b440*/  BRA `(.L_x_10372) ;  /* 0x0000000000047947 */ /* 0x000fea0003800000 */
.L_x_10395:
[----:B------:R0:W5:Y:S02]  /*b450*/  LDG.E.U16 R0, desc[UR36][R2.64] ;  /* 0x0000002402007981 */ /* 0x000164000c1e1500 */
.L_x_10372:
        /* <DEDUP_REMOVED lines=16> */
.L_x_10403:
[----:B------:R-:W-:Y:S01]  /*b560*/  STG.E.U8 desc[UR36][R16.64], R5 ;  /* 0x0000000510007986 */ /* 0x000fe2000c101124 */
[----:B------:R-:W-:Y:S05]  /*b570*/  EXIT ;  /* 0x000000000000794d */ /* 0x000fea0003800000 */
.L_x_10402:
        /* <DEDUP_REMOVED lines=10> */
.L_x_10406:
[----:B------:R-:W-:-:S05]  /*b620*/  PRMT R3, R5, 0x9910, RZ ;  /* 0x0000991005037816 */ /* 0x000fca00000000ff */
[----:B------:R-:W-:Y:S01]  /*b630*/  STG.E desc[UR36][R16.64], R3 ;  /* 0x0000000310007986 */ /* 0x000fe2000c101924 */
[----:B------:R-:W-:Y:S05]  /*b640*/  EXIT ;  /* 0x000000000000794d */ /* 0x000fea0003800000 */
.L_x_10405:
[----:B------:R-:W-:Y:S01]  /*b650*/  STG.E.U16 desc[UR36][R16.64], R5 ;  /* 0x0000000510007986 */ /* 0x000fe2000c101524 */
[----:B------:R-:W-:Y:S05]  /*b660*/  EXIT ;  /* 0x000000000000794d */ /* 0x000fea0003800000 */
.L_x_10401:
        /* <DEDUP_REMOVED lines=9> */
.L_x_10408:
[----:B------:R-:W0:Y:S02]  /*b700*/  I2F.S16 R0, R5 ;  /* 0x0000000500007306 */ /* 0x000e240000101400 */
[----:B0-----:R-:W-:-:S05]  /*b710*/  F2FP.F16.F32.PACK_AB R0, RZ, R0 ;  /* 0x00000000ff00723e */ /* 0x001fca00000000ff */
[----:B------:R-:W-:Y:S01]  /*b720*/  STG.E.U16 desc[UR36][R16.64], R0 ;  /* 0x0000000010007986 */ /* 0x000fe2000c101524 */
[----:B------:R-:W-:Y:S05]  /*b730*/  EXIT ;  /* 0x000000000000794d */ /* 0x000fea0003800000 */
.L_x_10407:
        /* <DEDUP_REMOVED lines=10> */
.L_x_10410:
[----:B------:R-:W0:Y:S02]  /*b7e0*/  I2F.S16 R5, R5 ;  /* 0x0000000500057306 */ /* 0x000e240000101400 */
[----:B0-----:R-:W-:-:S04]  /*b7f0*/  F2FP.F16.F32.PACK_AB R3, RZ, R5 ;  /* 0x00000005ff03723e */ /* 0x001fc800000000ff */
[----:B------:R-:W-:-:S05]  /*b800*/  PRMT R3, R3, 0x5410, RZ ;  /* 0x0000541003037816 */ /* 0x000fca00000000ff */
[----:B------:R-:W-:Y:S01]  /*b810*/  STG.E desc[UR36][R16.64], R3 ;  /* 0x0000000310007986 */ /* 0x000fe2000c101924 */
[----:B------:R-:W-:Y:S05]  /*b820*/  EXIT ;  /* 0x000000000000794d */ /* 0x000fea0003800000 */
.L_x_10409:
[----:B------:R-:W0:Y:S02]  /*b830*/  I2F.F64.S16 R2, R5 ;  /* 0x0000000500027312 */ /* 0x000e240000101c00 */
[----:B0-----:R-:W-:Y:S01]  /*b840*/  STG.E.64 desc[UR36][R16.64], R2 ;  /* 0x0000000210007986 */ /* 0x001fe2000c101b24 */
[----:B------:R-:W-:Y:S05]  /*b850*/  EXIT ;  /* 0x000000000000794d */ /* 0x000fea0003800000 */
.L_x_10400:
        /* <DEDUP_REMOVED lines=13> */
.L_x_10413:
[----:B------:R-:W0:Y:S01]  /*b930*/  I2F.F64.S16 R4, R5 ;  /* 0x0000000500047312 */ /* 0x000e220000101c00 */
[----:B------:R-:W-:-:S05]  /*b940*/  CS2R R6, SRZ ;  /* 0x0000000000067805 */ /* 0x000fca000001ff00 */
[----:B0-----:R-:W-:Y:S01]  /*b950*/  STG.E.128 desc[UR36][R16.64], R4 ;  /* 0x0000000410007986 */ /* 0x001fe2000c101d24 */
[----:B------:R-:W-:Y:S05]  /*b960*/  EXIT ;  /* 0x000000000000794d */ /* 0x000fea0003800000 */
.L_x_10412:
        /* <DEDUP_REMOVED lines=21> */
.L_x_10417:
[----:B------:R-:W-:Y:S05]  /*bac0*/  BSYNC B0 ;  /* 0x0000000000007941 */ /* 0x000fea0003800000 */
.L_x_10416:
[----:B------:R-:W-:-:S05]  /*bad0*/  LOP3.LUT R3, R0, R3, RZ, 0xfc, !PT ;  /* 0x0000000300037212 */ /* 0x000fca00078efcff */
[----:B------:R-:W-:Y:S01]  /*bae0*/  STG.E.U8 desc[UR36][R16.64], R3 ;  /* 0x0000000310007986 */ /* 0x000fe2000c101124 */
[----:B------:R-:W-:Y:S05]  /*baf0*/  EXIT ;  /* 0x000000000000794d */ /* 0x000fea0003800000 */
.L_x_10415:
        /* <DEDUP_REMOVED lines=13> */
.L_x_10419:
[----:B------:R-:W-:Y:S01]  /*bbd0*/  IMAD.MOV.U32 R0, RZ, RZ, 0x7f ;  /* 0x0000007fff007424 */ /* 0x000fe200078e00ff */
[----:B------:R-:W-:-:S04]  /*bbe0*/  ISETP.GT.U32.AND P0, PT, R2, 0x7f800000, PT ;  /* 0x7f8000000200780c */ /* 0x000fc80003f04070 */
[----:B------:R-:W-:-:S09]  /*bbf0*/  SEL R0, R0, 0x7c, P0 ;  /* 0x0000007c00007807 */ /* 0x000fd20000000000 */
.L_x_10420:
[----:B------:R-:W-:Y:S05]  /*bc00*/  BSYNC B0 ;  /* 0x0000000000007941 */ /* 0x000fea0003800000 */
.L_x_10418:
[----:B------:R-:W-:-:S04]  /*bc10*/  LOP3.LUT R2, R5, 0x80000000, RZ, 0xc0, !PT ;  /* 0x8000000005027812 */ /* 0x000fc800078ec0ff */
[----:B------:R-:W-:-:S04]  /*bc20*/  SHF.R.U32.HI R3, RZ, 0x18, R2 ;  /* 0x00000018ff037819 */ /* 0x000fc80000011602 */
[----:B------:R-:W-:-:S05]  /*bc30*/  LOP3.LUT R3, R0, R3, RZ, 0xfc, !PT ;  /* 0x0000000300037212 */ /* 0x000fca00078efcff */
[----:B------:R-:W-:Y:S01]  /*bc40*/  STG.E.U8 desc[UR36][R16.64], R3 ;  /* 0x0000000310007986 */ /* 0x000fe2000c101124 */
[----:B------:R-:W-:Y:S05]  /*bc50*/  EXIT ;  /* 0x000000000000794d */ /* 0x000fea0003800000 */
.L_x_10414:
[----:B------:R-:W0:Y:S02]  /*bc60*/  I2F.S16 R0, R5 ;  /* 0x0000000500007306 */ /* 0x000e240000101400 */
[----:B0-----:R-:W-:-:S05]  /*bc70*/  F2FP.BF16.F32.PACK_AB R0, RZ, R0 ;  /* 0x00000000ff00723e */ /* 0x001fca00000010ff */
[----:B------:R-:W-:Y:S01]  /*bc80*/  STG.E.U16 desc[UR36][R16.64], R0 ;  /* 0x0000000010007986 */ /* 0x000fe2000c101524 */
[----:B------:R-:W-:Y:S05]  /*bc90*/  EXIT ;  /* 0x000000000000794d */ /* 0x000fea0003800000 */
.L_x_10411:
        /* <DEDUP_REMOVED lines=10> */
.L_x_10423:
        /* <DEDUP_REMOVED lines=17> */
.L_x_10426:
[----:B------:R-:W-:-:S04]  /*be50*/  LOP3.LUT R2, R5, 0x80000000, RZ, 0xc0, !PT ;  /* 0x8000000005027812 */ /* 0x000fc800078ec0ff */
[----:B------:R-:W-:-:S04]  /*be60*/  SHF.R.U32.HI R3, RZ, 0x18, R2 ;  /* 0x00000018ff037819 */ /* 0x000fc80000011602 */
[----:B------:R-:W-:-:S04]  /*be70*/  LOP3.LUT R0, R0, R3, RZ, 0xfc, !PT ;  /* 0x0000000300007212 */ /* 0x000fc800078efcff */
[----:B------:R-:W-:-:S07]  /*be80*/  PRMT R8, R0, 0x7610, R8 ;  /* 0x0000761000087816 */ /* 0x000fce0000000008 */
.L_x_10425:
[----:B------:R-:W-:Y:S05]  /*be90*/  BSYNC B0 ;  /* 0x0000000000007941 */ /* 0x000fea0003800000 */
.L_x_10424:
[----:B------:R-:W-:Y:S01]  /*bea0*/  STG.E.U8 desc[UR36][R16.64], R8 ;  /* 0x0000000810007986 */ /* 0x000fe2000c101124 */
[----:B------:R-:W-:Y:S05]  /*beb0*/  EXIT ;  /* 0x000000000000794d */ /* 0x000fea0003800000 */
.L_x_10422:
        /* <DEDUP_REMOVED lines=17> */
.L_x_10429:
[----:B------:R-:W-:-:S04]  /*bfd0*/  LOP3.LUT R2, R5, 0x80000000, RZ, 0xc0, !PT ;  /* 0x8000000005027812 */ /* 0x000fc800078ec0ff */
[----:B------:R-:W-:-:S04]  /*bfe0*/  SHF.R.U32.HI R3, RZ, 0x18, R2 ;  /* 0x00000018ff037819 */ /* 0x000fc80000011602 */
[----:B------:R-:W-:-:S04]  /*bff0*/  LOP3.LUT R0, R0, R3, RZ, 0xfc, !PT ;  /* 0x0000000300007212 */ /* 0x000fc800078efcff */
[----:B------:R-:W-:-:S07]  /*c000*/  PRMT R8, R0, 0x7610, R8 ;  /* 0x0000761000087816 */ /* 0x000fce0000000008 */
.L_x_10428:
[----:B------:R-:W-:Y:S05]  /*c010*/  BSYNC B0 ;  /* 0x0000000000007941 */ /* 0x000fea0003800000 */
.L_x_10427:
[----:B------:R-:W-:Y:S01]  /*c020*/  STG.E.U8 desc[UR36][R16.64], R8 ;  /* 0x0000000810007986 */ /* 0x000fe2000c101124 */
[----:B------:R-:W-:Y:S05]  /*c030*/  EXIT ;  /* 0x000000000000794d */ /* 0x000fea0003800000 */
.L_x_10421:
        /* <DEDUP_REMOVED lines=22> */
.L_x_10404:
        /* <DEDUP_REMOVED lines=16> */
.L_x_10432:
[----:B------:R-:W-:Y:S05]  /*c2a0*/  EXIT ;  /* 0x000000000000794d */ /* 0x000fea0003800000 */
.L_x_10431:
[----:B------:R-:W-:-:S04]  /*c2b0*/  PRMT R2, R5, 0x9910, RZ ;  /* 0x0000991005027816 */ /* 0x000fc800000000ff */
[----:B------:R-:W-:-:S05]  /*c2c0*/  SHF.R.S32.HI R3, RZ, 0x1f, R2 ;  /* 0x0000001fff037819 */ /* 0x000fca0000011402 */
[----:B------:R-:W-:Y:S01]  /*c2d0*/  STG.E.64 desc[UR36][R16.64], R2 ;  /* 0x0000000210007986 */ /* 0x000fe2000c101b24 */
[----:B------:R-:W-:Y:S05]  /*c2e0*/  EXIT ;  /* 0x000000000000794d */ /* 0x000fea0003800000 */
.L_x_10430:
[----:B------:R-:W-:-:S05]  /*c2f0*/  PRMT R3, R5, 0x9910, RZ ;  /* 0x0000991005037816 */ /* 0x000fca00000000ff */
[----:B------:R-:W-:Y:S01]  /*c300*/  STG.E desc[UR36][R16.64], R3 ;  /* 0x0000000310007986 */ /* 0x000fe2000c101924 */
[----:B------:R-:W-:Y:S05]  /*c310*/  EXIT ;  /* 0x000000000000794d */ /* 0x000fea0003800000 */
.L_x_10433:
        /* <DEDUP_REMOVED lines=14> */
.L_x_26218:


//--------------------- .text._ZN2at6native27unrolled_elementwise_kernelINS0_13AUnaryFunctorIsssNS0_16BitwiseOrFunctorIsEEEESt5arrayIPcLm2EELi4E23TrivialOffsetCalculatorILi1EjESA_NS0_6memory12LoadWithCastILi1EEENSB_13StoreWithCastILi1EEEEEviT_T0_T2_T3_T4_T5_ --------------------------
	.section	.text._ZN2at6native27unrolled_elementwise_kernelINS0_13AUnaryFunctorIsssNS0_16BitwiseOrFunctorIsEEEESt5arrayIPcLm2EELi4E23TrivialOffsetCalculatorILi1EjESA_NS0_6memory12LoadWithCastILi1EEENSB_13StoreWithCastILi1EEEEEviT_T0_T2_T3_T4_T5_,"ax",@progbits
	.align	128
        .global         _ZN2at6native27unrolled_elementwise_kernelINS0_13AUnaryFunctorIsssNS0_16BitwiseOrFunctorIsEEEESt5arrayIPcLm2EELi4E23TrivialOffsetCalculatorILi1EjESA_NS0_6memory12LoadWithCastILi1EEENSB_13StoreWithCastILi1EEEEEviT_T0_T2_T3_T4_T5_
        .type           _ZN2at6native27unrolled_elementwise_kernelINS0_13AUnaryFunctorIsssNS0_16BitwiseOrFunctorIsEEEESt5arrayIPcLm2EELi4E23TrivialOffsetCalculatorILi1EjESA_NS0_6memory12LoadWithCastILi1EEENSB_13StoreWithCastILi1EEEEEviT_T0_T2_T3_T4_T5_,@function
        .size           _ZN2at6native27unrolled_elementwise_kernelINS0_13AUnaryFunctorIsssNS0_16BitwiseOrFunctorIsEEEESt5arrayIPcLm2EELi4E23TrivialOffsetCalculatorILi1EjESA_NS0_6memory12LoadWithCastILi1EEENSB_13StoreWithCastILi1EEEEEviT_T0_T2_T3_T4_T5_,(.L_x_26219 - _ZN2at6native27unrolled_elementwise_kernelINS0_13AUnaryFunctorIsssNS0_16BitwiseOrFunctorIsEEEESt5arrayIPcLm2EELi4E23TrivialOffsetCalculatorILi1EjESA_NS0_6memory12LoadWithCastILi1EEENSB_13StoreWithCastILi1EEEEEviT_T0_T2_T3_T4_T5_)
        .other          _ZN2at6native27unrolled_elementwise_kernelINS0_13AUnaryFunctorIsssNS0_16BitwiseOrFunctorIsEEEESt5arrayIPcLm2EELi4E23TrivialOffsetCalculatorILi1EjESA_NS0_6memory12LoadWithCastILi1EEENSB_13StoreWithCastILi1EEEEEviT_T0_T2_T3_T4_T5_,@"STO_CUDA_ENTRY STV_DEFAULT"
_ZN2at6native27unrolled_elementwise_kernelINS0_13AUnaryFunctorIsssNS0_16BitwiseOrFunctorIsEEEESt5arrayIPcLm2EELi4E23TrivialOffsetCalculatorILi1EjESA_NS0_6memory12LoadWithCastILi1EEENSB_13StoreWithCastILi1EEEEEviT_T0_T2_T3_T4_T5_:
.text._ZN2at6native27unrolled_elementwise_kernelINS0_13AUnaryFunctorIsssNS0_16BitwiseOrFunctorIsEEEESt5arrayIPcLm2EELi4E23TrivialOffsetCalculatorILi1EjESA_NS0_6memory12LoadWithCastILi1EEENSB_13StoreWithCastILi1EEEEEviT_T0_T2_T3_T4_T5_:
        /* <DEDUP_REMOVED lines=31> */
.L_x_10439:
[----:B------:R3:W5:Y:S01]  /*01f0*/  LDG.E.U8 R26, desc[UR36][R2.64] ;  /* 0x00000024021a7981 */ /* 0x000762000c1e1100 */
[----:B------:R-:W-:Y:S05]  /*0200*/  BRA `(.L_x_10441) ;  /* 0x0000000c00587947 */ /* 0x000fea0003800000 */
.L_x_10438:
        /* <DEDUP_REMOVED lines=8> */
.L_x_10443:
[----:B------:R1:W5:Y:S01]  /*0290*/  LDG.E.U16 R26, desc[UR36][R2.64] ;  /* 0x00000024021a7981 */ /* 0x000362000c1e1500 */
[----:B------:R-:W-:Y:S05]  /*02a0*/  BRA `(.L_x_10441) ;  /* 0x0000000c00307947 */ /* 0x000fea0003800000 */
.L_x_10442:
[----:B------:R2:W5:Y:S01]  /*02b0*/  LDG.E.U16 R26, desc[UR36][R2.64] ;  /* 0x00000024021a7981 */ /* 0x000562000c1e1500 */
[----:B------:R-:W-:Y:S05]  /*02c0*/  BRA `(.L_x_10441) ;  /* 0x0000000c00287947 */ /* 0x000fea0003800000 */
.L_x_10437:
        /* <DEDUP_REMOVED lines=9> */
.L_x_10445:
[----:B------:R-:W2:Y:S02]  /*0360*/  LDG.E.U16 R0, desc[UR36][R2.64] ;  /* 0x0000002402007981 */ /* 0x000ea4000c1e1500 */
[----:B--2---:R-:W-:-:S06]  /*0370*/  HADD2.F32 R0, -RZ, R0.H0_H0 ;  /* 0x20000000ff007230 */ /* 0x004fcc0000004100 */
[----:B------:R-:W0:Y:S02]  /*0380*/  F2I.FTZ.TRUNC.NTZ R0, R0 ;  /* 0x0000000000007305 */ /* 0x000e24000021f100 */
[----:B0-----:R-:W-:Y:S01]  /*0390*/  PRMT R26, R0, 0x7610, R26 ;  /* 0x00007610001a7816 */ /* 0x001fe2000000001a */
[----:B------:R-:W-:Y:S06]  /*03a0*/  BRA `(.L_x_10441) ;  /* 0x0000000800f07947 */ /* 0x000fec0003800000 */
.L_x_10444:
        /* <DEDUP_REMOVED lines=9> */
.L_x_10447:
[----:B------:R-:W2:Y:S02]  /*0440*/  LDG.E.U16 R2, desc[UR36][R2.64] ;  /* 0x0000002402027981 */ /* 0x000ea4000c1e1500 */
[----:B--2---:R-:W-:-:S06]  /*0450*/  HADD2.F32 R0, -RZ, R2.H0_H0 ;  /* 0x20000002ff007230 */ /* 0x004fcc0000004100 */
[----:B------:R-:W0:Y:S02]  /*0460*/  F2I.FTZ.TRUNC.NTZ R0, R0 ;  /* 0x0000000000007305 */ /* 0x000e24000021f100 */
[----:B0-----:R-:W-:Y:S01]  /*0470*/  PRMT R26, R0, 0x7610, R26 ;  /* 0x00007610001a7816 */ /* 0x001fe2000000001a */
[----:B------:R-:W-:Y:S06]  /*0480*/  BRA `(.L_x_10441) ;  /* 0x0000000800b87947 */ /* 0x000fec0003800000 */
.L_x_10446:
[----:B------:R-:W2:Y:S02]  /*0490*/  LDG.E.64 R2, desc[UR36][R2.64] ;  /* 0x0000002402027981 */ /* 0x000ea4000c1e1b00 */
[----:B--2---:R0:W1:Y:S01]  /*04a0*/  F2I.F64.TRUNC R26, R2 ;  /* 0x00000002001a7311 */ /* 0x004062000030d100 */
[----:B------:R-:W-:Y:S05]  /*04b0*/  BRA `(.L_x_10441) ;  /* 0x0000000800ac7947 */ /* 0x000fea0003800000 */
.L_x_10436:
        /* <DEDUP_REMOVED lines=12> */
.L_x_10450:
[----:B------:R-:W2:Y:S02]  /*0580*/  LDG.E.64 R2, desc[UR36][R2.64] ;  /* 0x0000002402027981 */ /* 0x000ea4000c1e1b00 */
[----:B--2---:R0:W1:Y:S01]  /*0590*/  F2I.F64.TRUNC R26, R2 ;  /* 0x00000002001a7311 */ /* 0x004062000030d100 */
[----:B------:R-:W-:Y:S05]  /*05a0*/  BRA `(.L_x_10441) ;  /* 0x0000000800707947 */ /* 0x000fea0003800000 */
.L_x_10449:
        /* <DEDUP_REMOVED lines=28> */
.L_x_10452:
        /* <DEDUP_REMOVED lines=16> */
.L_x_10451:
[----:B------:R-:W2:Y:S02]  /*0870*/  LDG.E.U16 R0, desc[UR36][R2.64] ;  /* 0x0000002402007981 */ /* 0x000ea4000c1e1500 */
[----:B--2---:R-:W-:-:S06]  /*0880*/  IMAD.U32 R0, R0, 0x10000, RZ ;  /* 0x0001000000007824 */ /* 0x004fcc00078e00ff */
[----:B------:R-:W0:Y:S02]  /*0890*/  F2I.FTZ.TRUNC.NTZ R0, R0 ;  /* 0x0000000000007305 */ /* 0x000e24000021f100 */
[----:B0-----:R-:W-:Y:S01]  /*08a0*/  PRMT R26, R0, 0x7610, R26 ;  /* 0x00007610001a7816 */ /* 0x001fe2000000001a */
[----:B------:R-:W-:Y:S06]  /*08b0*/  BRA `(.L_x_10441) ;  /* 0x0000000400ac7947 */ /* 0x000fec0003800000 */
.L_x_10448:
        /* <DEDUP_REMOVED lines=10> */
.L_x_10455:
        /* <DEDUP_REMOVED lines=21> */
.L_x_10459:
[----:B------:R-:W-:Y:S05]  /*0ab0*/  BSYNC B1 ;  /* 0x0000000000017941 */ /* 0x000fea0003800000 */
.L_x_10458:
[----:B------:R-:W-:Y:S01]  /*0ac0*/  LEA R3, R0, 0x3b800000, 0x17 ;  /* 0x3b80000000037811 */ /* 0x000fe200078eb8ff */
[----:B------:R-:W-:-:S05]  /*0ad0*/  IMAD.SHL.U32 R0, R2, 0x100000, RZ ;  /* 0x0010000002007824 */ /* 0x000fca00078e00ff */
[----:B------:R-:W-:-:S07]  /*0ae0*/  LOP3.LUT R0, R3, R0, R4, 0xfe, !PT ;  /* 0x0000000003007212 */ /* 0x000fce00078efe04 */
.L_x_10457:
[----:B------:R-:W-:Y:S05]  /*0af0*/  BSYNC B0 ;  /* 0x0000000000007941 */ /* 0x000fea0003800000 */
.L_x_10456:
[----:B------:R-:W0:Y:S02]  /*0b00*/  F2I.FTZ.TRUNC.NTZ R0, R0 ;  /* 0x0000000000007305 */ /* 0x000e24000021f100 */
[----:B0-----:R-:W-:Y:S01]  /*0b10*/  PRMT R26, R0, 0x7610, R26 ;  /* 0x00007610001a7816 */ /* 0x001fe2000000001a */
[----:B------:R-:W-:Y:S06]  /*0b20*/  BRA `(.L_x_10441) ;  /* 0x0000000400107947 */ /* 0x000fec0003800000 */
.L_x_10454:
        /* <DEDUP_REMOVED lines=21> */
.L_x_10463:
[----:B------:R-:W-:Y:S05]  /*0c80*/  BSYNC B1 ;  /* 0x0000000000017941 */ /* 0x000fea0003800000 */
.L_x_10462:
[----:B------:R-:W-:Y:S01]  /*0c90*/  LEA R3, R0, 0x37800000, 0x17 ;  /* 0x3780000000037811 */ /* 0x000fe200078eb8ff */
[----:B------:R-:W-:-:S05]  /*0ca0*/  IMAD.SHL.U32 R0, R2, 0x200000, RZ ;  /* 0x0020000002007824 */ /* 0x000fca00078e00ff */
[----:B------:R-:W-:-:S07]  /*0cb0*/  LOP3.LUT R0, R3, R0, R4, 0xfe, !PT ;  /* 0x0000000003007212 */ /* 0x000fce00078efe04 */
.L_x_10461:
[----:B------:R-:W-:Y:S05]  /*0cc0*/  BSYNC B0 ;  /* 0x0000000000007941 */ /* 0x000fea0003800000 */
.L_x_10460:
[----:B------:R-:W0:Y:S02]  /*0cd0*/  F2I.FTZ.TRUNC.NTZ R0, R0 ;  /* 0x0000000000007305 */ /* 0x000e24000021f100 */
[----:B0-----:R-:W-:Y:S01]  /*0ce0*/  PRMT R26, R0, 0x7610, R26 ;  /* 0x00007610001a7816 */ /* 0x001fe2000000001a */
[----:B------:R-:W-:Y:S06]  /*0cf0*/  BRA `(.L_x_10441) ;  /* 0x00000000009c7947 */ /* 0x000fec0003800000 */
.L_x_10453:
        /* <DEDUP_REMOVED lines=14> */
.L_x_10467:
[----:B------:R-:W-:Y:S05]  /*0de0*/  BSYNC B0 ;  /* 0x0000000000007941 */ /* 0x000fea0003800000 */
.L_x_10466:
[----:B------:R-:W0:Y:S02]  /*0df0*/  F2I.FTZ.TRUNC.NTZ R0, R0 ;  /* 0x0000000000007305 */ /* 0x000e24000021f100 */
[----:B0-----:R-:W-:Y:S01]  /*0e00*/  PRMT R26, R0, 0x7610, R26 ;  /* 0x00007610001a7816 */ /* 0x001fe2000000001a */
[----:B------:R-:W-:Y:S06]  /*0e10*/  BRA `(.L_x_10441) ;  /* 0x0000000000547947 */ /* 0x000fec0003800000 */
.L_x_10440:
        /* <DEDUP_REMOVED lines=16> */
.L_x_10468:
[----:B------:R-:W-:Y:S01]  /*0f20*/  PRMT R26, RZ, 0x7610, R26 ;  /* 0x00007610ff1a7816 */ /* 0x000fe2000000001a */
[----:B------:R-:W-:Y:S06]  /*0f30*/  BRA `(.L_x_10441) ;  /* 0x00000000000c7947 */ /* 0x000fec0003800000 */
.L_x_10465:
[----:B------:R0:W5:Y:S01]  /*0f40*/  LDG.E.U16 R26, desc[UR36][R2.64] ;  /* 0x00000024021a7981 */ /* 0x000162000c1e1500 */
[----:B------:R-:W-:Y:S05]  /*0f50*/  BRA `(.L_x_10441) ;  /* 0x0000000000047947 */ /* 0x000fea0003800000 */
.L_x_10464:
[----:B------:R0:W5:Y:S02]  /*0f60*/  LDG.E.U16 R26, desc[UR36][R2.64] ;  /* 0x00000024021a7981 */ /* 0x000164000c1e1500 */
.L_x_10441:
[----:B------:R-:W2:Y:S02]  /*0f70*/  S2R R17, SR_TID.X ;  /* 0x0000000000117919 */ /* 0x000ea40000002100 */
[----:B--2---:R-:W-:-:S07]  /*0f80*/  VIADD R17, R17, 0x80 ;  /* 0x0000008011117836 */ /* 0x004fce0000000000 */
.L_x_10435:
[----:B------:R-:W-:Y:S05]  /*0f90*/  BSYNC B6 ;  /* 0x0000000000067941 */ /* 0x000fea0003800000 */
.L_x_10434:
        /* <DEDUP_REMOVED lines=23> */
.L_x_10474:
[----:B------:R0:W5:Y:S01]  /*1110*/  LDG.E.U8 R18, desc[UR36][R2.64] ;  /* 0x0000002402127981 */ /* 0x000162000c1e1100 */
[----:B------:R-:W-:Y:S05]  /*1120*/  BRA `(.L_x_10476) ;  /* 0x0000000c00547947 */ /* 0x000fea0003800000 */
.L_x_10473:
        /* <DEDUP_REMOVED lines=8> */
.L_x_10478:
[----:B------:R0:W5:Y:S01]  /*11b0*/  LDG.E.U16 R18, desc[UR36][R2.64] ;  /* 0x0000002402127981 */ /* 0x000162000c1e1500 */
[----:B------:R-:W-:Y:S05]  /*11c0*/  BRA `(.L_x_10476) ;  /* 0x0000000c002c7947 */ /* 0x000fea0003800000 */
.L_x_10477:
[----:B------:R0:W5:Y:S01]  /*11d0*/  LDG.E.U16 R18, desc[UR36][R2.64] ;  /* 0x0000002402127981 */ /* 0x000162000c1e1500 */
[----:B------:R-:W-:Y:S05]  /*11e0*/  BRA `(.L_x_10476) ;  /* 0x0000000c00247947 */ /* 0x000fea0003800000 */
.L_x_10472:
        /* <DEDUP_REMOVED lines=9> */
.L_x_10480:
[----:B------:R-:W2:Y:S02]  /*1280*/  LDG.E.U16 R0, desc[UR36][R2.64] ;  /* 0x0000002402007981 */ /* 0x000ea4000c1e1500 */
[----:B--2---:R-:W-:-:S06]  /*1290*/  HADD2.F32 R0, -RZ, R0.H0_H0 ;  /* 0x20000000ff007230 */ /* 0x004fcc0000004100 */
[----:B------:R-:W0:Y:S02]  /*12a0*/  F2I.FTZ.TRUNC.NTZ R0, R0 ;  /* 0x0000000000007305 */ /* 0x000e24000021f100 */
[----:B0-----:R-:W-:Y:S01]  /*12b0*/  PRMT R18, R0, 0x7610, R18 ;  /* 0x0000761000127816 */ /* 0x001fe20000000012 */
[----:B------:R-:W-:Y:S06]  /*12c0*/  BRA `(.L_x_10476) ;  /* 0x0000000800ec7947 */ /* 0x000fec0003800000 */
.L_x_10479:
        /* <DEDUP_REMOVED lines=9> */
.L_x_10482:
[----:B------:R-:W2:Y:S02]  /*1360*/  LDG.E.U16 R2, desc[UR36][R2.64] ;  /* 0x0000002402027981 */ /* 0x000ea4000c1e1500 */
[----:B--2---:R-:W-:-:S06]  /*1370*/  HADD2.F32 R0, -RZ, R2.H0_H0 ;  /* 0x20000002ff007230 */ /* 0x004fcc0000004100 */
[----:B------:R-:W0:Y:S02]  /*1380*/  F2I.FTZ.TRUNC.NTZ R0, R0 ;  /* 0x0000000000007305 */ /* 0x000e24000021f100 */
[----:B0-----:R-:W-:Y:S01]  /*1390*/  PRMT R18, R0, 0x7610, R18 ;  /* 0x0000761000127816 */ /* 0x001fe20000000012 */
[----:B------:R-:W-:Y:S06]  /*13a0*/  BRA `(.L_x_10476) ;  /* 0x0000000800b47947 */ /* 0x000fec0003800000 */
.L_x_10481:
[----:B------:R-:W2:Y:S02]  /*13b0*/  LDG.E.64 R2, desc[UR36][R2.64] ;  /* 0x0000002402027981 */ /* 0x000ea4000c1e1b00 */
[----:B--2---:R0:W1:Y:S01]  /*13c0*/  F2I.F64.TRUNC R18, R2 ;  /* 0x0000000200127311 */ /* 0x004062000030d100 */
[----:B------:R-:W-:Y:S05]  /*13d0*/  BRA `(.L_x_10476) ;  /* 0x0000000800a87947 */ /* 0x000fea0003800000 */
.L_x_10471:
        /* <DEDUP_REMOVED lines=12> */
.L_x_10485:
[----:B------:R-:W2:Y:S02]  /*14a0*/  LDG.E.64 R2, desc[UR36][R2.64] ;  /* 0x0000002402027981 */ /* 0x000ea4000c1e1b00 */
[----:B--2---:R0:W1:Y:S01]  /*14b0*/  F2I.F64.TRUNC R18, R2 ;  /* 0x0000000200127311 */ /* 0x004062000030d100 */
[----:B------:R-:W-:Y:S05]  /*14c0*/  BRA `(.L_x_10476) ;  /* 0x00000008006c7947 */ /* 0x000fea0003800000 */
.L_x_10484:
        /* <DEDUP_REMOVED lines=28> */
.L_x_10487:
        /* <DEDUP_REMOVED lines=15> */
.L_x_10486:
[----:B------:R-:W2:Y:S02]  /*1780*/  LDG.E.U16 R0, desc[UR36][R2.64] ;  /* 0x0000002402007981 */ /* 0x000ea4000c1e1500 */
[----:B--2---:R-:W-:-:S06]  /*1790*/  IMAD.U32 R0, R0, 0x10000, RZ ;  /* 0x0001000000007824 */ /* 0x004fcc00078e00ff */
[----:B------:R-:W0:Y:S02]  /*17a0*/  F2I.FTZ.TRUNC.NTZ R0, R0 ;  /* 0x0000000000007305 */ /* 0x000e24000021f100 */
[----:B0-----:R-:W-:Y:S01]  /*17b0*/  PRMT R18, R0, 0x7610, R18 ;  /* 0x0000761000127816 */ /* 0x001fe20000000012 */
[----:B------:R-:W-:Y:S06]  /*17c0*/  BRA `(.L_x_10476) ;  /* 0x0000000400ac7947 */ /* 0x000fec0003800000 */
.L_x_10483:
        /* <DEDUP_REMOVED lines=10> */
.L_x_10490:
        /* <DEDUP_REMOVED lines=21> */
.L_x_10494:
[----:B------:R-:W-:Y:S05]  /*19c0*/  BSYNC B1 ;  /* 0x0000000000017941 */ /* 0x000fea0003800000 */
.L_x_10493:
[----:B------:R-:W-:Y:S01]  /*19d0*/  LEA R3, R0, 0x3b800000, 0x17 ;  /* 0x3b80000000037811 */ /* 0x000fe200078eb8ff */
[----:B------:R-:W-:-:S05]  /*19e0*/  IMAD.SHL.U32 R0, R2, 0x100000, RZ ;  /* 0x0010000002007824 */ /* 0x000fca00078e00ff */
[----:B------:R-:W-:-:S07]  /*19f0*/  LOP3.LUT R0, R3, R0, R4, 0xfe, !PT ;  /* 0x0000000003007212 */ /* 0x000fce00078efe04 */
.L_x_10492:
[----:B------:R-:W-:Y:S05]  /*1a00*/  BSYNC B0 ;  /* 0x0000000000007941 */ /* 0x000fea0003800000 */
.L_x_10491:
[----:B------:R-:W0:Y:S02]  /*1a10*/  F2I.FTZ.TRUNC.NTZ R0, R0 ;  /* 0x0000000000007305 */ /* 0x000e24000021f100 */
[----:B0-----:R-:W-:Y:S01]  /*1a20*/  PRMT R18, R0, 0x7610, R18 ;  /* 0x0000761000127816 */ /* 0x001fe20000000012 */
[----:B------:R-:W-:Y:S06]  /*1a30*/  BRA `(.L_x_10476) ;  /* 0x0000000400107947 */ /* 0x000fec0003800000 */
.L_x_10489:
        /* <DEDUP_REMOVED lines=21> */
.L_x_10498:
[----:B------:R-:W-:Y:S05]  /*1b90*/  BSYNC B1 ;  /* 0x0000000000017941 */ /* 0x000fea0003800000 */
.L_x_10497:
[----:B------:R-:W-:Y:S01]  /*1ba0*/  LEA R3, R0, 0x37800000, 0x17 ;  /* 0x3780000000037811 */ /* 0x000fe200078eb8ff */
[----:B------:R-:W-:-:S05]  /*1bb0*/  IMAD.SHL.U32 R0, R2, 0x200000, RZ ;  /* 0x0020000002007824 */ /* 0x000fca00078e00ff */
[----:B------:R-:W-:-:S07]  /*1bc0*/  LOP3.LUT R0, R3, R0, R4, 0xfe, !PT ;  /* 0x0000000003007212 */ /* 0x000fce00078efe04 */
.L_x_10496:
[----:B------:R-:W-:Y:S05]  /*1bd0*/  BSYNC B0 ;  /* 0x0000000000007941 */ /* 0x000fea0003800000 */
.L_x_10495:
[----:B------:R-:W0:Y:S02]  /*1be0*/  F2I.FTZ.TRUNC.NTZ R0, R0 ;  /* 0x0000000000007305 */ /* 0x000e24000021f100 */
[----:B0-----:R-:W-:Y:S01]  /*1bf0*/  PRMT R18, R0, 0x7610, R18 ;  /* 0x0000761000127816 */ /* 0x001fe20000000012 */
[----:B------:R-:W-:Y:S06]  /*1c00*/  BRA `(.L_x_10476) ;  /* 0x00000000009c7947 */ /* 0x000fec0003800000 */
.L_x_10488:
        /* <DEDUP_REMOVED lines=14> */
.L_x_10502:
[----:B------:R-:W-:Y:S05]  /*1cf0*/  BSYNC B0 ;  /* 0x0000000000007941 */ /* 0x000fea0003800000 */
.L_x_10501:
[----:B------:R-:W0:Y:S02]  /*1d00*/  F2I.FTZ.TRUNC.NTZ R0, R0 ;  /* 0x0000000000007305 */ /* 0x000e24000021f100 */
[----:B0-----:R-:W-:Y:S01]  /*1d10*/  PRMT R18, R0, 0x7610, R18 ;  /* 0x0000761000127816 */ /* 0x001fe20000000012 */
[----:B------:R-:W-:Y:S06]  /*1d20*/  BRA `(.L_x_10476) ;  /* 0x0000000000547947 */ /* 0x000fec0003800000 */
.L_x_10475:
        /* <DEDUP_REMOVED lines=16> */
.L_x_10503:
[----:B------:R-:W-:Y:S01]  /*1e30*/  PRMT R18, RZ, 0x7610, R18 ;  /* 0x00007610ff127816 */ /* 0x000fe20000000012 */
[----:B------:R-:W-:Y:S06]  /*1e40*/  BRA `(.L_x_10476) ;  /* 0x00000000000c7947 */ /* 0x000fec0003800000 */
.L_x_10500:
[----:B------:R3:W5:Y:S01]  /*1e50*/  LDG.E.U16 R18, desc[UR36][R2.64] ;  /* 0x0000002402127981 */ /* 0x000762000c1e1500 */
[----:B------:R-:W-:Y:S05]  /*1e60*/  BRA `(.L_x_10476) ;  /* 0x0000000000047947 */ /* 0x000fea0003800000 */
.L_x_10499:
[----:B------:R2:W5:Y:S02]  /*1e70*/  LDG.E.U16 R18, desc[UR36][R2.64] ;  /* 0x0000002402127981 */ /* 0x000564000c1e1500 */
.L_x_10476:
[----:B------:R-:W-:-:S07]  /*1e80*/  VIADD R17, R17, 0x80 ;  /* 0x0000008011117836 */ /* 0x000fce0000000000 */
.L_x_10470:
[----:B------:R-:W-:Y:S05]  /*1e90*/  BSYNC B6 ;  /* 0x0000000000067941 */ /* 0x000fea0003800000 */
.L_x_10469:
        /* <DEDUP_REMOVED lines=25> */
.L_x_10509:
[----:B------:R0:W5:Y:S01]  /*2030*/  LDG.E.U8 R24, desc[UR36][R2.64] ;  /* 0x0000002402187981 */ /* 0x000162000c1e1100 */
[----:B------:R-:W-:Y:S05]  /*2040*/  BRA `(.L_x_10511) ;  /* 0x0000000c00547947 */ /* 0x000fea0003800000 */
.L_x_10508:
        /* <DEDUP_REMOVED lines=8> */
.L_x_10513:
[----:B------:R0:W5:Y:S01]  /*20d0*/  LDG.E.U16 R24, desc[UR36][R2.64] ;  /* 0x0000002402187981 */ /* 0x000162000c1e1500 */
[----:B------:R-:W-:Y:S05]  /*20e0*/  BRA `(.L_x_10511) ;  /* 0x0000000c002c7947 */ /* 0x000fea0003800000 */
.L_x_10512:
[----:B------:R0:W5:Y:S01]  /*20f0*/  LDG.E.U16 R24, desc[UR36][R2.64] ;  /* 0x0000002402187981 */ /* 0x000162000c1e1500 */
[----:B------:R-:W-:Y:S05]  /*2100*/  BRA `(.L_x_10511) ;  /* 0x0000000c00247947 */ /* 0x000fea0003800000 */
.L_x_10507:
        /* <DEDUP_REMOVED lines=9> */
.L_x_10515:
[----:B------:R-:W2:Y:S02]  /*21a0*/  LDG.E.U16 R0, desc[UR36][R2.64] ;  /* 0x0000002402007981 */ /* 0x000ea4000c1e1500 */
[----:B--2---:R-:W-:-:S06]  /*21b0*/  HADD2.F32 R0, -RZ, R0.H0_H0 ;  /* 0x20000000ff007230 */ /* 0x004fcc0000004100 */
[----:B------:R-:W0:Y:S02]  /*21c0*/  F2I.FTZ.TRUNC.NTZ R0, R0 ;  /* 0x0000000000007305 */ /* 0x000e24000021f100 */
[----:B0-----:R-:W-:Y:S01]  /*21d0*/  PRMT R24, R0, 0x7610, R24 ;  /* 0x0000761000187816 */ /* 0x001fe20000000018 */
[----:B------:R-:W-:Y:S06]  /*21e0*/  BRA `(.L_x_10511) ;  /* 0x0000000800ec7947 */ /* 0x000fec0003800000 */
.L_x_10514:
        /* <DEDUP_REMOVED lines=9> */
.L_x_10517:
[----:B------:R-:W2:Y:S02]  /*2280*/  LDG.E.U16 R2, desc[UR36][R2.64] ;  /* 0x0000002402027981 */ /* 0x000ea4000c1e1500 */
[----:B--2---:R-:W-:-:S06]  /*2290*/  HADD2.F32 R0, -RZ, R2.H0_H0 ;  /* 0x20000002ff007230 */ /* 0x004fcc0000004100 */
[----:B------:R-:W0:Y:S02]  /*22a0*/  F2I.FTZ.TRUNC.NTZ R0, R0 ;  /* 0x0000000000007305 */ /* 0x000e24000021f100 */
[----:B0-----:R-:W-:Y:S01]  /*22b0*/  PRMT R24, R0, 0x7610, R24 ;  /* 0x0000761000187816 */ /* 0x001fe20000000018 */
[----:B------:R-:W-:Y:S06]  /*22c0*/  BRA `(.L_x_10511) ;  /* 0x0000000800b47947 */ /* 0x000fec0003800000 */
.L_x_10516:
[----:B------:R-:W2:Y:S02]  /*22d0*/  LDG.E.64 R2, desc[UR36][R2.64] ;  /* 0x0000002402027981 */ /* 0x000ea4000c1e1b00 */
[----:B--2---:R0:W1:Y:S01]  /*22e0*/  F2I.F64.TRUNC R24, R2 ;  /* 0x0000000200187311 */ /* 0x004062000030d100 */
[----:B------:R-:W-:Y:S05]  /*22f0*/  BRA `(.L_x_10511) ;  /* 0x0000000800a87947 */ /* 0x000fea0003800000 */
.L_x_10506:
        /* <DEDUP_REMOVED lines=12> */
.L_x_10520:
[----:B------:R-:W2:Y:S02]  /*23c0*/  LDG.E.64 R2, desc[UR36][R2.64] ;  /* 0x0000002402027981 */ /* 0x000ea4000c1e1b00 */
[----:B--2---:R3:W4:Y:S01]  /*23d0*/  F2I.F64.TRUNC R24, R2 ;  /* 0x0000000200187311 */ /* 0x004722000030d100 */
[----:B------:R-:W-:Y:S05]  /*23e0*/  BRA `(.L_x_10511) ;  /* 0x00000008006c7947 */ /* 0x000fea0003800000 */
.L_x_10519:
        /* <DEDUP_REMOVED lines=28> */
.L_x_10522:
        /* <DEDUP_REMOVED lines=15> */
.L_x_10521:
[----:B------:R-:W2:Y:S02]  /*26a0*/  LDG.E.U16 R0, desc[UR36][R2.64] ;  /* 0x0000002402007981 */ /* 0x000ea4000c1e1500 */
[----:B--2---:R-:W-:-:S06]  /*26b0*/  IMAD.U32 R0, R0, 0x10000, RZ ;  /* 0x0001000000007824 */ /* 0x004fcc00078e00ff */
[----:B------:R-:W0:Y:S02]  /*26c0*/  F2I.FTZ.TRUNC.NTZ R0, R0 ;  /* 0x0000000000007305 */ /* 0x000e24000021f100 */
[----:B0-----:R-:W-:Y:S01]  /*26d0*/  PRMT R24, R0, 0x7610, R24 ;  /* 0x0000761000187816 */ /* 0x001fe20000000018 */
[----:B------:R-:W-:Y:S06]  /*26e0*/  BRA `(.L_x_10511) ;  /* 0x0000000400ac7947 */ /* 0x000fec0003800000 */
.L_x_10518:
        /* <DEDUP_REMOVED lines=10> */
.L_x_10525:
        /* <DEDUP_REMOVED lines=21> */
.L_x_10529:
[----:B------:R-:W-:Y:S05]  /*28e0*/  BSYNC B1 ;  /* 0x0000000000017941 */ /* 0x000fea0003800000 */
.L_x_10528:
[----:B------:R-:W-:Y:S01]  /*28f0*/  LEA R3, R0, 0x3b800000, 0x17 ;  /* 0x3b80000000037811 */ /* 0x000fe200078eb8ff */
[----:B------:R-:W-:-:S05]  /*2900*/  IMAD.SHL.U32 R0, R2, 0x100000, RZ ;  /* 0x0010000002007824 */ /* 0x000fca00078e00ff */
[----:B------:R-:W-:-:S07]  /*2910*/  LOP3.LUT R0, R3, R0, R4, 0xfe, !PT ;  /* 0x0000000003007212 */ /* 0x000fce00078efe04 */
.L_x_10527:
[----:B------:R-:W-:Y:S05]  /*2920*/  BSYNC B0 ;  /* 0x0000000000007941 */ /* 0x000fea0003800000 */
.L_x_10526:
[----:B------:R-:W0:Y:S02]  /*2930*/  F2I.FTZ.TRUNC.NTZ R0, R0 ;  /* 0x0000000000007305 */ /* 0x000e24000021f100 */
[----:B0-----:R-:W-:Y:S01]  /*2940*/  PRMT R24, R0, 0x7610, R24 ;  /* 0x0000761000187816 */ /* 0x001fe20000000018 */
[----:B------:R-:W-:Y:S06]  /*2950*/  BRA `(.L_x_10511) ;  /* 0x0000000400107947 */ /* 0x000fec0003800000 */
.L_x_10524:
        /* <DEDUP_REMOVED lines=21> */
.L_x_10533:
[----:B------:R-:W-:Y:S05]  /*2ab0*/  BSYNC B1 ;  /* 0x0000000000017941 */ /* 0x000fea0003800000 */
.L_x_10532:
[----:B------:R-:W-:Y:S01]  /*2ac0*/  LEA R3, R0, 0x37800000, 0x17 ;  /* 0x3780000000037811 */ /* 0x000fe200078eb8ff */
[----:B------:R-:W-:-:S05]  /*2ad0*/  IMAD.SHL.U32 R0, R2, 0x200000, RZ ;  /* 0x0020000002007824 */ /* 0x000fca00078e00ff */
[----:B------:R-:W-:-:S07]  /*2ae0*/  LOP3.LUT R0, R3, R0, R4, 0xfe, !PT ;  /* 0x0000000003007212 */ /* 0x000fce00078efe04 */
.L_x_10531:
[----:B------:R-:W-:Y:S05]  /*2af0*/  BSYNC B0 ;  /* 0x0000000000007941 */ /* 0x000fea0003800000 */
.L_x_10530:
[----:B------:R-:W0:Y:S02]  /*2b00*/  F2I.FTZ.TRUNC.NTZ R0, R0 ;  /* 0x0000000000007305 */ /* 0x000e24000021f100 */
[----:B0-----:R-:W-:Y:S01]  /*2b10*/  PRMT R24, R0, 0x7610, R24 ;  /* 0x0000761000187816 */ /* 0x001fe20000000018 */
[----:B------:R-:W-:Y:S06]  /*2b20*/  BRA `(.L_x_10511) ;  /* 0x00000000009c7947 */ /* 0x000fec0003800000 */
.L_x_10523:
        /* <DEDUP_REMOVED lines=14> */
.L_x_10537:
[----:B------:R-:W-:Y:S05]  /*2c10*/  BSYNC B0 ;  /* 0x0000000000007941 */ /* 0x000fea0003800000 */
.L_x_10536:
[----:B------:R-:W0:Y:S02]  /*2c20*/  F2I.FTZ.TRUNC.NTZ R0, R0 ;  /* 0x0000000000007305 */ /* 0x000e24000021f100 */
[----:B0-----:R-:W-:Y:S01]  /*2c30*/  PRMT R24, R0, 0x7610, R24 ;  /* 0x0000761000187816 */ /* 0x001fe20000000018 */
[----:B------:R-:W-:Y:S06]  /*2c40*/  BRA `(.L_x_10511) ;  /* 0x0000000000547947 */ /* 0x000fec0003800000 */
.L_x_10510:
        /* <DEDUP_REMOVED lines=16> */
.L_x_10538:
[----:B------:R-:W-:Y:S01]  /*2d50*/  PRMT R24, RZ, 0x7610, R24 ;  /* 0x00007610ff187816 */ /* 0x000fe20000000018 */
[----:B------:R-:W-:Y:S06]  /*2d60*/  BRA `(.L_x_10511) ;  /* 0x00000000000c7947 */ /* 0x000fec0003800000 */
.L_x_10535:
[----:B------:R2:W5:Y:S01]  /*2d70*/  LDG.E.U16 R24, desc[UR36][R2.64] ;  /* 0x0000002402187981 */ /* 0x000562000c1e1500 */
[----:B------:R-:W-:Y:S05]  /*2d80*/  BRA `(.L_x_10511) ;  /* 0x0000000000047947 */ /* 0x000fea0003800000 */
.L_x_10534:
[----:B------:R1:W5:Y:S02]  /*2d90*/  LDG.E.U16 R24, desc[UR36][R2.64] ;  /* 0x0000002402187981 */ /* 0x000364000c1e1500 */
.L_x_10511:
[----:B------:R-:W-:-:S07]  /*2da0*/  VIADD R17, R17, 0x80 ;  /* 0x0000008011117836 */ /* 0x000fce0000000000 */
.L_x_10505:
[----:B------:R-:W-:Y:S05]  /*2db0*/  BSYNC B6 ;  /* 0x0000000000067941 */ /* 0x000fea0003800000 */
.L_x_10504:
        /* <DEDUP_REMOVED lines=23> */
.L_x_10544:
[----:B------:R0:W5:Y:S01]  /*2f30*/  LDG.E.U8 R16, desc[UR36][R2.64] ;  /* 0x0000002402107981 */ /* 0x000162000c1e1100 */
[----:B------:R-:W-:Y:S05]  /*2f40*/  BRA `(.L_x_10540) ;  /* 0x0000000c00507947 */ /* 0x000fea0003800000 */
.L_x_10543:
        /* <DEDUP_REMOVED lines=8> */
.L_x_10547:
[----:B------:R0:W5:Y:S01]  /*2fd0*/  LDG.E.U16 R16, desc[UR36][R2.64] ;  /* 0x0000002402107981 */ /* 0x000162000c1e1500 */
[----:B------:R-:W-:Y:S05]  /*2fe0*/  BRA `(.L_x_10540) ;  /* 0x0000000c00287947 */ /* 0x000fea0003800000 */
.L_x_10546:
[----:B------:R0:W5:Y:S01]  /*2ff0*/  LDG.E.U16 R16, desc[UR36][R2.64] ;  /* 0x0000002402107981 */ /* 0x000162000c1e1500 */
[----:B------:R-:W-:Y:S05]  /*3000*/  BRA `(.L_x_10540) ;  /* 0x0000000c00207947 */ /* 0x000fea0003800000 */
.L_x_10542:
        /* <DEDUP_REMOVED lines=9> */
.L_x_10549:
[----:B------:R-:W2:Y:S02]  /*30a0*/  LDG.E.U16 R0, desc[UR36][R2.64] ;  /* 0x0000002402007981 */ /* 0x000ea4000c1e1500 */
[----:B--2---:R-:W-:-:S06]  /*30b0*/  HADD2.F32 R0, -RZ, R0.H0_H0 ;  /* 0x20000000ff007230 */ /* 0x004fcc0000004100 */
[----:B------:R-:W0:Y:S02]  /*30c0*/  F2I.FTZ.TRUNC.NTZ R0, R0 ;  /* 0x0000000000007305 */ /* 0x000e24000021f100 */
[----:B0-----:R-:W-:Y:S01]  /*30d0*/  PRMT R16, R0, 0x7610, R16 ;  /* 0x0000761000107816 */ /* 0x001fe20000000010 */
[----:B------:R-:W-:Y:S06]  /*30e0*/  BRA `(.L_x_10540) ;  /* 0x0000000800e87947 */ /* 0x000fec0003800000 */
.L_x_10548:
        /* <DEDUP_REMOVED lines=9> */
.L_x_10551:
[----:B------:R-:W2:Y:S02]  /*3180*/  LDG.E.U16 R2, desc[UR36][R2.64] ;  /* 0x0000002402027981 */ /* 0x000ea4000c1e1500 */
[----:B--2---:R-:W-:-:S06]  /*3190*/  HADD2.F32 R0, -RZ, R2.H0_H0 ;  /* 0x20000002ff007230 */ /* 0x004fcc0000004100 */
[----:B------:R-:W0:Y:S02]  /*31a0*/  F2I.FTZ.TRUNC.NTZ R0, R0 ;  /* 0x0000000000007305 */ /* 0x000e24000021f100 */
[----:B0-----:R-:W-:Y:S01]  /*31b0*/  PRMT R16, R0, 0x7610, R16 ;  /* 0x0000761000107816 */ /* 0x001fe20000000010 */
[----:B------:R-:W-:Y:S06]  /*31c0*/  BRA `(.L_x_10540) ;  /* 0x0000000800b07947 */ /* 0x000fec0003800000 */
.L_x_10550:
[----:B------:R-:W2:Y:S02]  /*31d0*/  LDG.E.64 R2, desc[UR36][R2.64] ;  /* 0x0000002402027981 */ /* 0x000ea4000c1e1b00 */
[----:B--2---:R0:W1:Y:S01]  /*31e0*/  F2I.F64.TRUNC R16, R2 ;  /* 0x0000000200107311 */ /* 0x004062000030d100 */
[----:B------:R-:W-:Y:S05]  /*31f0*/  BRA `(.L_x_10540) ;  /* 0x0000000800a47947 */ /* 0x000fea0003800000 */
.L_x_10541:
        /* <DEDUP_REMOVED lines=12> */
.L_x_10554:
[----:B------:R-:W2:Y:S02]  /*32c0*/  LDG.E.64 R2, desc[UR36][R2.64] ;  /* 0x0000002402027981 */ /* 0x000ea4000c1e1b00 */
[----:B--2---:R0:W1:Y:S01]  /*32d0*/  F2I.F64.TRUNC R16, R2 ;  /* 0x0000000200107311 */ /* 0x004062000030d100 */
[----:B------:R-:W-:Y:S05]  /*32e0*/  BRA `(.L_x_10540) ;  /* 0x0000000800687947 */ /* 0x000fea0003800000 */
.L_x_10553:
        /* <DEDUP_REMOVED lines=28> */
.L_x_10556:
        /* <DEDUP_REMOVED lines=15> */
.L_x_10555:
[----:B------:R-:W2:Y:S02]  /*35a0*/  LDG.E.U16 R0, desc[UR36][R2.64] ;  /* 0x0000002402007981 */ /* 0x000ea4000c1e1500 */
[----:B--2---:R-:W-:-:S06]  /*35b0*/  IMAD.U32 R0, R0, 0x10000, RZ ;  /* 0x0001000000007824 */ /* 0x004fcc00078e00ff */
[----:B------:R-:W0:Y:S02]  /*35c0*/  F2I.FTZ.TRUNC.NTZ R0, R0 ;  /* 0x0000000000007305 */ /* 0x000e24000021f100 */
[----:B0-----:R-:W-:Y:S01]  /*35d0*/  PRMT R16, R0, 0x7610, R16 ;  /* 0x0000761000107816 */ /* 0x001fe20000000010 */
[----:B------:R-:W-:Y:S06]  /*35e0*/  BRA `(.L_x_10540) ;  /* 0x0000000400a87947 */ /* 0x000fec0003800000 */
.L_x_10552:
        /* <DEDUP_REMOVED lines=10> */
.L_x_10559:
        /* <DEDUP_REMOVED lines=21> */
.L_x_10563:
[----:B------:R-:W-:Y:S05]  /*37e0*/  BSYNC B1 ;  /* 0x0000000000017941 */ /* 0x000fea0003800000 */
.L_x_10562:
[----:B------:R-:W-:Y:S01]  /*37f0*/  LEA R3, R0, 0x3b800000, 0x17 ;  /* 0x3b80000000037811 */ /* 0x000fe200078eb8ff */
[----:B------:R-:W-:-:S05]  /*3800*/  IMAD.SHL.U32 R0, R2, 0x100000, RZ ;  /* 0x0010000002007824 */ /* 0x000fca00078e00ff */
[----:B------:R-:W-:-:S07]  /*3810*/  LOP3.LUT R0, R3, R0, R4, 0xfe, !PT ;  /* 0x0000000003007212 */ /* 0x000fce00078efe04 */
.L_x_10561:
[----:B------:R-:W-:Y:S05]  /*3820*/  BSYNC B0 ;  /* 0x0000000000007941 */ /* 0x000fea0003800000 */
.L_x_10560:
[----:B------:R-:W0:Y:S02]  /*3830*/  F2I.FTZ.TRUNC.NTZ R0, R0 ;  /* 0x0000000000007305 */ /* 0x000e24000021f100 */
[----:B0-----:R-:W-:Y:S01]  /*3840*/  PRMT R16, R0, 0x7610, R16 ;  /* 0x0000761000107816 */ /* 0x001fe20000000010 */
[----:B------:R-:W-:Y:S06]  /*3850*/  BRA `(.L_x_10540) ;  /* 0x00000004000c7947 */ /* 0x000fec0003800000 */
.L_x_10558:
        /* <DEDUP_REMOVED lines=21> */
.L_x_10567:
[----:B------:R-:W-:Y:S05]  /*39b0*/  BSYNC B1 ;  /* 0x0000000000017941 */ /* 0x000fea0003800000 */
.L_x_10566:
[----:B------:R-:W-:Y:S01]  /*39c0*/  LEA R3, R0, 0x37800000, 0x17 ;  /* 0x3780000000037811 */ /* 0x000fe200078eb8ff */
[----:B------:R-:W-:-:S05]  /*39d0*/  IMAD.SHL.U32 R0, R2, 0x200000, RZ ;  /* 0x0020000002007824 */ /* 0x000fca00078e00ff */
[----:B------:R-:W-:-:S07]  /*39e0*/  LOP3.LUT R0, R3, R0, R4, 0xfe, !PT ;  /* 0x0000000003007212 */ /* 0x000fce00078efe04 */
.L_x_10565:
[----:B------:R-:W-:Y:S05]  /*39f0*/  BSYNC B0 ;  /* 0x0000000000007941 */ /* 0x000fea0003800000 */
.L_x_10564:
[----:B------:R-:W0:Y:S02]  /*3a00*/  F2I.FTZ.TRUNC.NTZ R0, R0 ;  /* 0x0000000000007305 */ /* 0x000e24000021f100 */
[----:B0-----:R-:W-:Y:S01]  /*3a10*/  PRMT R16, R0, 0x7610, R16 ;  /* 0x0000761000107816 */ /* 0x001fe20000000010 */
[----:B------:R-:W-:Y:S06]  /*3a20*/  BRA `(.L_x_10540) ;  /* 0x0000000000987947 */ /* 0x000fec0003800000 */
.L_x_10557:
        /* <DEDUP_REMOVED lines=14> */
.L_x_10571:
[----:B------:R-:W-:Y:S05]  /*3b10*/  BSYNC B0 ;  /* 0x0000000000007941 */ /* 0x000fea0003800000 */
.L_x_10570:
[----:B------:R-:W0:Y:S02]  /*3b20*/  F2I.FTZ.TRUNC.NTZ R0, R0 ;  /* 0x0000000000007305 */ /* 0x000e24000021f100 */
[----:B0-----:R-:W-:Y:S01]  /*3b30*/  PRMT R16, R0, 0x7610, R16 ;  /* 0x0000761000107816 */ /* 0x001fe20000000010 */
[----:B------:R-:W-:Y:S06]  /*3b40*/  BRA `(.L_x_10540) ;  /* 0x0000000000507947 */ /* 0x000fec0003800000 */
.L_x_10545:
        /* <DEDUP_REMOVED lines=16> */
.L_x_10572:
[----:B------:R-:W-:Y:S05]  /*3c50*/  BRA `(.L_x_10540) ;  /* 0x00000000000c7947 */ /* 0x000fea0003800000 */
.L_x_10569:
[----:B------:R0:W5:Y:S01]  /*3c60*/  LDG.E.U16 R16, desc[UR36][R2.64] ;  /* 0x0000002402107981 */ /* 0x000162000c1e1500 */
[----:B------:R-:W-:Y:S05]  /*3c70*/  BRA `(.L_x_10540) ;  /* 0x0000000000047947 */ /* 0x000fea0003800000 */
.L_x_10568:
[----:B------:R0:W5:Y:S02]  /*3c80*/  LDG.E.U16 R16, desc[UR36][R2.64] ;  /* 0x0000002402107981 */ /* 0x000164000c1e1500 */
.L_x_10540:
[----:B------:R-:W-:Y:S05]  /*3c90*/  BSYNC B6 ;  /* 0x0000000000067941 */ /* 0x000fea0003800000 */
.L_x_10539:
        /* <DEDUP_REMOVED lines=30> */
.L_x_10578:
[----:B------:R0:W-:Y:S01]  /*3e80*/  STG.E.U8 desc[UR36][R8.64], R3 ;  /* 0x0000000308007986 */ /* 0x0001e2000c101124 */
[----:B------:R-:W-:Y:S05]  /*3e90*/  BRA `(.L_x_10574) ;  /* 0x0000000c00707947 */ /* 0x000fea0003800000 */
.L_x_10577:
        /* <DEDUP_REMOVED lines=11> */
.L_x_10581:
[----:B------:R-:W-:-:S05]  /*3f50*/  PRMT R3, R3, 0x9910, RZ ;  /* 0x0000991003037816 */ /* 0x000fca00000000ff */
[----:B------:R0:W-:Y:S01]  /*3f60*/  STG.E desc[UR36][R8.64], R3 ;  /* 0x0000000308007986 */ /* 0x0001e2000c101924 */
[----:B------:R-:W-:Y:S05]  /*3f70*/  BRA `(.L_x_10574) ;  /* 0x0000000c00387947 */ /* 0x000fea0003800000 */
.L_x_10580:
[----:B------:R0:W-:Y:S01]  /*3f80*/  STG.E.U16 desc[UR36][R8.64], R3 ;  /* 0x0000000308007986 */ /* 0x0001e2000c101524 */
[----:B------:R-:W-:Y:S05]  /*3f90*/  BRA `(.L_x_10574) ;  /* 0x0000000c00307947 */ /* 0x000fea0003800000 */
.L_x_10576:
        /* <DEDUP_REMOVED lines=9> */
.L_x_10583:
[----:B------:R-:W0:Y:S02]  /*4030*/  I2F.S16 R0, R3 ;  /* 0x0000000300007306 */ /* 0x000e240000101400 */
[----:B0-----:R-:W-:-:S05]  /*4040*/  F2FP.F16.F32.PACK_AB R0, RZ, R0 ;  /* 0x00000000ff00723e */ /* 0x001fca00000000ff */
[----:B------:R0:W-:Y:S01]  /*4050*/  STG.E.U16 desc[UR36][R8.64], R0 ;  /* 0x0000000008007986 */ /* 0x0001e2000c101524 */
[----:B------:R-:W-:Y:S05]  /*4060*/  BRA `(.L_x_10574) ;  /* 0x0000000800fc7947 */ /* 0x000fea0003800000 */
.L_x_10582:
        /* <DEDUP_REMOVED lines=10> */
.L_x_10585:
[----:B------:R-:W0:Y:S02]  /*4110*/  I2F.S16 R3, R3 ;  /* 0x0000000300037306 */ /* 0x000e240000101400 */
[----:B0-----:R-:W-:-:S04]  /*4120*/  F2FP.F16.F32.PACK_AB R3, RZ, R3 ;  /* 0x00000003ff03723e */ /* 0x001fc800000000ff */
[----:B------:R-:W-:-:S05]  /*4130*/  PRMT R3, R3, 0x5410, RZ ;  /* 0x0000541003037816 */ /* 0x000fca00000000ff */
[----:B------:R0:W-:Y:S01]  /*4140*/  STG.E desc[UR36][R8.64], R3 ;  /* 0x0000000308007986 */ /* 0x0001e2000c101924 */
[----:B------:R-:W-:Y:S05]  /*4150*/  BRA `(.L_x_10574) ;  /* 0x0000000800c07947 */ /* 0x000fea0003800000 */
.L_x_10584:
[----:B------:R-:W0:Y:S02]  /*4160*/  I2F.F64.S16 R4, R3 ;  /* 0x0000000300047312 */ /* 0x000e240000101c00 */
[----:B0-----:R0:W-:Y:S01]  /*4170*/  STG.E.64 desc[UR36][R8.64], R4 ;  /* 0x0000000408007986 */ /* 0x0011e2000c101b24 */
[----:B------:R-:W-:Y:S05]  /*4180*/  BRA `(.L_x_10574) ;  /* 0x0000000800b47947 */ /* 0x000fea0003800000 */
.L_x_10575:
        /* <DEDUP_REMOVED lines=13> */
.L_x_10588:
[----:B------:R-:W0:Y:S01]  /*4260*/  I2F.F64.S16 R4, R3 ;  /* 0x0000000300047312 */ /* 0x000e220000101c00 */
[----:B------:R-:W-:-:S05]  /*4270*/  CS2R R6, SRZ ;  /* 0x0000000000067805 */ /* 0x000fca000001ff00 */
[----:B0-----:R0:W-:Y:S01]  /*4280*/  STG.E.128 desc[UR36][R8.64], R4 ;  /* 0x0000000408007986 */ /* 0x0011e2000c101d24 */
[----:B------:R-:W-:Y:S05]  /*4290*/  BRA `(.L_x_10574) ;  /* 0x0000000800707947 */ /* 0x000fea0003800000 */
.L_x_10587:
        /* <DEDUP_REMOVED lines=21> */
.L_x_10592:
[----:B------:R-:W-:Y:S05]  /*43f0*/  BSYNC B0 ;  /* 0x0000000000007941 */ /* 0x000fea0003800000 */
.L_x_10591:
[----:B------:R-:W-:-:S05]  /*4400*/  LOP3.LUT R5, R0, R5, RZ, 0xfc, !PT ;  /* 0x0000000500057212 */ /* 0x000fca00078efcff */
[----:B------:R0:W-:Y:S01]  /*4410*/  STG.E.U8 desc[UR36][R8.64], R5 ;  /* 0x0000000508007986 */ /* 0x0001e2000c101124 */
[----:B------:R-:W-:Y:S05]  /*4420*/  BRA `(.L_x_10574) ;  /* 0x00000008000c7947 */ /* 0x000fea0003800000 */
.L_x_10590:
        /* <DEDUP_REMOVED lines=13> */
.L_x_10594:
[----:B------:R-:W-:Y:S01]  /*4500*/  IMAD.MOV.U32 R0, RZ, RZ, 0x7f ;  /* 0x0000007fff007424 */ /* 0x000fe200078e00ff */
[----:B------:R-:W-:-:S04]  /*4510*/  ISETP.GT.U32.AND P0, PT, R4, 0x7f800000, PT ;  /* 0x7f8000000400780c */ /* 0x000fc80003f04070 */
[----:B------:R-:W-:-:S09]  /*4520*/  SEL R0, R0, 0x7c, P0 ;  /* 0x0000007c00007807 */ /* 0x000fd20000000000 */
.L_x_10595:
[----:B------:R-:W-:Y:S05]  /*4530*/  BSYNC B0 ;  /* 0x0000000000007941 */ /* 0x000fea0003800000 */
.L_x_10593:
[----:B------:R-:W-:-:S04]  /*4540*/  LOP3.LUT R3, R5, 0x80000000, RZ, 0xc0, !PT ;  /* 0x8000000005037812 */ /* 0x000fc800078ec0ff */
[----:B------:R-:W-:-:S04]  /*4550*/  SHF.R.U32.HI R3, RZ, 0x18, R3 ;  /* 0x00000018ff037819 */ /* 0x000fc80000011603 */
[----:B------:R-:W-:-:S05]  /*4560*/  LOP3.LUT R3, R0, R3, RZ, 0xfc, !PT ;  /* 0x0000000300037212 */ /* 0x000fca00078efcff */
[----:B------:R0:W-:Y:S01]  /*4570*/  STG.E.U8 desc[UR36][R8.64], R3 ;  /* 0x0000000308007986 */ /* 0x0001e2000c101124 */
[----:B------:R-:W-:Y:S05]  /*4580*/  BRA `(.L_x_10574) ;  /* 0x0000000400b47947 */ /* 0x000fea0003800000 */
.L_x_10589:
[----:B------:R-:W0:Y:S02]  /*4590*/  I2F.S16 R0, R3 ;  /* 0x0000000300007306 */ /* 0x000e240000101400 */
[----:B0-----:R-:W-:-:S05]  /*45a0*/  F2FP.BF16.F32.PACK_AB R0, RZ, R0 ;  /* 0x00000000ff00723e */ /* 0x001fca00000010ff */
[----:B------:R0:W-:Y:S01]  /*45b0*/  STG.E.U16 desc[UR36][R8.64], R0 ;  /* 0x0000000008007986 */ /* 0x0001e2000c101524 */
[----:B------:R-:W-:Y:S05]  /*45c0*/  BRA `(.L_x_10574) ;  /* 0x0000000400a47947 */ /* 0x000fea0003800000 */
.L_x_10586:
        /* <DEDUP_REMOVED lines=10> */
.L_x_10598:
        /* <DEDUP_REMOVED lines=17> */
.L_x_10601:
[----:B------:R-:W-:-:S04]  /*4780*/  LOP3.LUT R3, R3, 0x80000000, RZ, 0xc0, !PT ;  /* 0x8000000003037812 */ /* 0x000fc800078ec0ff */
[----:B------:R-:W-:-:S04]  /*4790*/  SHF.R.U32.HI R3, RZ, 0x18, R3 ;  /* 0x00000018ff037819 */ /* 0x000fc80000011603 */
[----:B------:R-:W-:-:S04]  /*47a0*/  LOP3.LUT R0, R0, R3, RZ, 0xfc, !PT ;  /* 0x0000000300007212 */ /* 0x000fc800078efcff */
[----:B------:R-:W-:-:S07]  /*47b0*/  PRMT R4, R0, 0x7610, R4 ;  /* 0x0000761000047816 */ /* 0x000fce0000000004 */
.L_x_10600:
[----:B------:R-:W-:Y:S05]  /*47c0*/  BSYNC B0 ;  /* 0x0000000000007941 */ /* 0x000fea0003800000 */
.L_x_10599:
[----:B------:R4:W-:Y:S01]  /*47d0*/  STG.E.U8 desc[UR36][R8.64], R4 ;  /* 0x0000000408007986 */ /* 0x0009e2000c101124 */
[----:B------:R-:W-:Y:S05]  /*47e0*/  BRA `(.L_x_10574) ;  /* 0x00000004001c7947 */ /* 0x000fea0003800000 */
.L_x_10597:
        /* <DEDUP_REMOVED lines=17> */
.L_x_10604:
[----:B------:R-:W-:-:S04]  /*4900*/  LOP3.LUT R3, R3, 0x80000000, RZ, 0xc0, !PT ;  /* 0x8000000003037812 */ /* 0x000fc800078ec0ff */
[----:B------:R-:W-:-:S04]  /*4910*/  SHF.R.U32.HI R3, RZ, 0x18, R3 ;  /* 0x00000018ff037819 */ /* 0x000fc80000011603 */
[----:B------:R-:W-:-:S04]  /*4920*/  LOP3.LUT R0, R0, R3, RZ, 0xfc, !PT ;  /* 0x0000000300007212 */ /* 0x000fc800078efcff */
[----:B------:R-:W-:-:S07]  /*4930*/  PRMT R4, R0, 0x7610, R4 ;  /* 0x0000761000047816 */ /* 0x000fce0000000004 */
.L_x_10603:
[----:B------:R-:W-:Y:S05]  /*4940*/  BSYNC B0 ;  /* 0x0000000000007941 */ /* 0x000fea0003800000 */
.L_x_10602:
[----:B------:R0:W-:Y:S01]  /*4950*/  STG.E.U8 desc[UR36][R8.64], R4 ;  /* 0x0000000408007986 */ /* 0x0001e2000c101124 */
[----:B------:R-:W-:Y:S05]  /*4960*/  BRA `(.L_x_10574) ;  /* 0x0000000000bc7947 */ /* 0x000fea0003800000 */
.L_x_10596:
        /* <DEDUP_REMOVED lines=23> */
.L_x_10579:
        /* <DEDUP_REMOVED lines=16> */
.L_x_10607:
[----:B------:R-:W-:Y:S05]  /*4be0*/  BRA `(.L_x_10574) ;  /* 0x00000000001c7947 */ /* 0x000fea0003800000 */
.L_x_10606:
[----:B------:R-:W-:-:S05]  /*4bf0*/  PRMT R3, R3, 0x9910, RZ ;  /* 0x0000991003037816 */ /* 0x000fca00000000ff */
[----:B------:R-:W-:-:S05]  /*4c00*/  IMAD.MOV.U32 R4, RZ, RZ, R3 ;  /* 0x000000ffff047224 */ /* 0x000fca00078e0003 */
[----:B------:R-:W-:-:S05]  /*4c10*/  SHF.R.S32.HI R5, RZ, 0x1f, R4 ;  /* 0x0000001fff057819 */ /* 0x000fca0000011404 */
[----:B------:R3:W-:Y:S01]  /*4c20*/  STG.E.64 desc[UR36][R8.64], R4 ;  /* 0x0000000408007986 */ /* 0x0007e2000c101b24 */
[----:B------:R-:W-:Y:S05]  /*4c30*/  BRA `(.L_x_10574) ;  /* 0x0000000000087947 */ /* 0x000fea0003800000 */
.L_x_10605:
[----:B------:R-:W-:-:S05]  /*4c40*/  PRMT R3, R3, 0x9910, RZ ;  /* 0x0000991003037816 */ /* 0x000fca00000000ff */
[----:B------:R0:W-:Y:S02]  /*4c50*/  STG.E desc[UR36][R8.64], R3 ;  /* 0x0000000308007986 */ /* 0x0001e4000c101924 */
.L_x_10574:
[----:B------:R-:W-:Y:S05]  /*4c60*/  BSYNC B6 ;  /* 0x0000000000067941 */ /* 0x000fea0003800000 */
.L_x_10573:
        /* <DEDUP_REMOVED lines=23> */
.L_x_10613:
[----:B------:R0:W-:Y:S01]  /*4de0*/  STG.E.U8 desc[UR36][R8.64], R18 ;  /* 0x0000001208007986 */ /* 0x0001e2000c101124 */
[----:B------:R-:W-:Y:S05]  /*4df0*/  BRA `(.L_x_10615) ;  /* 0x0000000c00647947 */ /* 0x000fea0003800000 */
.L_x_10612:
        /* <DEDUP_REMOVED lines=10> */
.L_x_10617:
[----:B------:R-:W-:-:S05]  /*4ea0*/  PRMT R3, R18, 0x9910, RZ ;  /* 0x0000991012037816 */ /* 0x000fca00000000ff */
[----:B------:R0:W-:Y:S01]  /*4eb0*/  STG.E desc[UR36][R8.64], R3 ;  /* 0x0000000308007986 */ /* 0x0001e2000c101924 */
[----:B------:R-:W-:Y:S05]  /*4ec0*/  BRA `(.L_x_10615) ;  /* 0x0000000c00307947 */ /* 0x000fea0003800000 */
.L_x_10616:
[----:B------:R0:W-:Y:S01]  /*4ed0*/  STG.E.U16 desc[UR36][R8.64], R18 ;  /* 0x0000001208007986 */ /* 0x0001e2000c101524 */
[----:B------:R-:W-:Y:S05]  /*4ee0*/  BRA `(.L_x_10615) ;  /* 0x0000000c00287947 */ /* 0x000fea0003800000 */
.L_x_10611:
        /* <DEDUP_REMOVED lines=9> */
.L_x_10619:
[----:B------:R-:W0:Y:S02]  /*4f80*/  I2F.S16 R0, R18 ;  /* 0x0000001200007306 */ /* 0x000e240000101400 */
[----:B0-----:R-:W-:-:S05]  /*4f90*/  F2FP.F16.F32.PACK_AB R0, RZ, R0 ;  /* 0x00000000ff00723e */ /* 0x001fca00000000ff */
[----:B------:R0:W-:Y:S01]  /*4fa0*/  STG.E.U16 desc[UR36][R8.64], R0 ;  /* 0x0000000008007986 */ /* 0x0001e2000c101524 */
[----:B------:R-:W-:Y:S05]  /*4fb0*/  BRA `(.L_x_10615) ;  /* 0x0000000800f47947 */ /* 0x000fea0003800000 */
.L_x_10618:
        /* <DEDUP_REMOVED lines=10> */
.L_x_10621:
[----:B------:R-:W0:Y:S02]  /*5060*/  I2F.S16 R18, R18 ;  /* 0x0000001200127306 */ /* 0x000e240000101400 */
[----:B0-----:R-:W-:-:S04]  /*5070*/  F2FP.F16.F32.PACK_AB R3, RZ, R18 ;  /* 0x00000012ff03723e */ /* 0x001fc800000000ff */
[----:B------:R-:W-:-:S05]  /*5080*/  PRMT R3, R3, 0x5410, RZ ;  /* 0x0000541003037816 */ /* 0x000fca00000000ff */
[----:B------:R0:W-:Y:S01]  /*5090*/  STG.E desc[UR36][R8.64], R3 ;  /* 0x0000000308007986 */ /* 0x0001e2000c101924 */
[----:B------:R-:W-:Y:S05]  /*50a0*/  BRA `(.L_x_10615) ;  /* 0x0000000800b87947 */ /* 0x000fea0003800000 */
.L_x_10620:
[----:B------:R-:W0:Y:S02]  /*50b0*/  I2F.F64.S16 R4, R18 ;  /* 0x0000001200047312 */ /* 0x000e240000101c00 */
[----:B0-----:R0:W-:Y:S01]  /*50c0*/  STG.E.64 desc[UR36][R8.64], R4 ;  /* 0x0000000408007986 */ /* 0x0011e2000c101b24 */
[----:B------:R-:W-:Y:S05]  /*50d0*/  BRA `(.L_x_10615) ;  /* 0x0000000800ac7947 */ /* 0x000fea0003800000 */
.L_x_10610:
        /* <DEDUP_REMOVED lines=13> */
.L_x_10624:
[----:B------:R-:W0:Y:S01]  /*51b0*/  I2F.F64.S16 R4, R18 ;  /* 0x0000001200047312 */ /* 0x000e220000101c00 */
[----:B------:R-:W-:-:S05]  /*51c0*/  CS2R R6, SRZ ;  /* 0x0000000000067805 */ /* 0x000fca000001ff00 */
[----:B0-----:R0:W-:Y:S01]  /*51d0*/  STG.E.128 desc[UR36][R8.64], R4 ;  /* 0x0000000408007986 */ /* 0x0011e2000c101d24 */
[----:B------:R-:W-:Y:S05]  /*51e0*/  BRA `(.L_x_10615) ;  /* 0x0000000800687947 */ /* 0x000fea0003800000 */
.L_x_10623:
        /* <DEDUP_REMOVED lines=21> */
.L_x_10628:
[----:B------:R-:W-:Y:S05]  /*5340*/  BSYNC B0 ;  /* 0x0000000000007941 */ /* 0x000fea0003800000 */
.L_x_10627:
[----:B------:R-:W-:-:S05]  /*5350*/  LOP3.LUT R5, R0, R5, RZ, 0xfc, !PT ;  /* 0x0000000500057212 */ /* 0x000fca00078efcff */
[----:B------:R0:W-:Y:S01]  /*5360*/  STG.E.U8 desc[UR36][R8.64], R5 ;  /* 0x0000000508007986 */ /* 0x0001e2000c101124 */
[----:B------:R-:W-:Y:S05]  /*5370*/  BRA `(.L_x_10615) ;  /* 0x0000000800047947 */ /* 0x000fea0003800000 */
.L_x_10626:
        /* <DEDUP_REMOVED lines=13> */
.L_x_10630:
[----:B------:R-:W-:Y:S01]  /*5450*/  IMAD.MOV.U32 R0, RZ, RZ, 0x7f ;  /* 0x0000007fff007424 */ /* 0x000fe200078e00ff */
[----:B------:R-:W-:-:S04]  /*5460*/  ISETP.GT.U32.AND P0, PT, R3, 0x7f800000, PT ;  /* 0x7f8000000300780c */ /* 0x000fc80003f04070 */
[----:B------:R-:W-:-:S09]  /*5470*/  SEL R0, R0, 0x7c, P0 ;  /* 0x0000007c00007807 */ /* 0x000fd20000000000 */
.L_x_10631:
[----:B------:R-:W-:Y:S05]  /*5480*/  BSYNC B0 ;  /* 0x0000000000007941 */ /* 0x000fea0003800000 */
.L_x_10629:
[----:B------:R-:W-:-:S04]  /*5490*/  LOP3.LUT R3, R5, 0x80000000, RZ, 0xc0, !PT ;  /* 0x8000000005037812 */ /* 0x000fc800078ec0ff */
[----:B------:R-:W-:-:S04]  /*54a0*/  SHF.R.U32.HI R3, RZ, 0x18, R3 ;  /* 0x00000018ff037819 */ /* 0x000fc80000011603 */
[----:B------:R-:W-:-:S05]  /*54b0*/  LOP3.LUT R3, R0, R3, RZ, 0xfc, !PT ;  /* 0x0000000300037212 */ /* 0x000fca00078efcff */
[----:B------:R0:W-:Y:S01]  /*54c0*/  STG.E.U8 desc[UR36][R8.64], R3 ;  /* 0x0000000308007986 */ /* 0x0001e2000c101124 */
[----:B------:R-:W-:Y:S05]  /*54d0*/  BRA `(.L_x_10615) ;  /* 0x0000000400ac7947 */ /* 0x000fea0003800000 */
.L_x_10625:
[----:B------:R-:W0:Y:S02]  /*54e0*/  I2F.S16 R0, R18 ;  /* 0x0000001200007306 */ /* 0x000e240000101400 */
[----:B0-----:R-:W-:-:S05]  /*54f0*/  F2FP.BF16.F32.PACK_AB R0, RZ, R0 ;  /* 0x00000000ff00723e */ /* 0x001fca00000010ff */
[----:B------:R0:W-:Y:S01]  /*5500*/  STG.E.U16 desc[UR36][R8.64], R0 ;  /* 0x0000000008007986 */ /* 0x0001e2000c101524 */
[----:B------:R-:W-:Y:S05]  /*5510*/  BRA `(.L_x_10615) ;  /* 0x00000004009c7947 */ /* 0x000fea0003800000 */
.L_x_10622:
        /* <DEDUP_REMOVED lines=10> */
.L_x_10634:
        /* <DEDUP_REMOVED lines=17> */
.L_x_10637:
[----:B------:R-:W-:-:S04]  /*56d0*/  LOP3.LUT R3, R5, 0x80000000, RZ, 0xc0, !PT ;  /* 0x8000000005037812 */ /* 0x000fc800078ec0ff */
[----:B------:R-:W-:-:S04]  /*56e0*/  SHF.R.U32.HI R3, RZ, 0x18, R3 ;  /* 0x00000018ff037819 */ /* 0x000fc80000011603 */
[----:B------:R-:W-:-:S04]  /*56f0*/  LOP3.LUT R0, R0, R3, RZ, 0xfc, !PT ;  /* 0x0000000300007212 */ /* 0x000fc800078efcff */
[----:B------:R-:W-:-:S07]  /*5700*/  PRMT R4, R0, 0x7610, R4 ;  /* 0x0000761000047816 */ /* 0x000fce0000000004 */
.L_x_10636:
[----:B------:R-:W-:Y:S05]  /*5710*/  BSYNC B0 ;  /* 0x0000000000007941 */ /* 0x000fea0003800000 */
.L_x_10635:
[----:B------:R3:W-:Y:S01]  /*5720*/  STG.E.U8 desc[UR36][R8.64], R4 ;  /* 0x0000000408007986 */ /* 0x0007e2000c101124 */
[----:B------:R-:W-:Y:S05]  /*5730*/  BRA `(.L_x_10615) ;  /* 0x0000000400147947 */ /* 0x000fea0003800000 */
.L_x_10633:
        /* <DEDUP_REMOVED lines=17> */
.L_x_10640:
[----:B------:R-:W-:-:S04]  /*5850*/  LOP3.LUT R3, R5, 0x80000000, RZ, 0xc0, !PT ;  /* 0x8000000005037812 */ /* 0x000fc800078ec0ff */
[----:B------:R-:W-:-:S04]  /*5860*/  SHF.R.U32.HI R3, RZ, 0x18, R3 ;  /* 0x00000018ff037819 */ /* 0x000fc80000011603 */
[----:B------:R-:W-:-:S04]  /*5870*/  LOP3.LUT R0, R0, R3, RZ, 0xfc, !PT ;  /* 0x0000000300007212 */ /* 0x000fc800078efcff */
[----:B------:R-:W-:-:S07]  /*5880*/  PRMT R4, R0, 0x7610, R4 ;  /* 0x0000761000047816 */ /* 0x000fce0000000004 */
.L_x_10639:
[----:B------:R-:W-:Y:S05]  /*5890*/  BSYNC B0 ;  /* 0x0000000000007941 */ /* 0x000fea0003800000 */
.L_x_10638:
[----:B------:R0:W-:Y:S01]  /*58a0*/  STG.E.U8 desc[UR36][R8.64], R4 ;  /* 0x0000000408007986 */ /* 0x0001e2000c101124 */
[----:B------:R-:W-:Y:S05]  /*58b0*/  BRA `(.L_x_10615) ;  /* 0x0000000000b47947 */ /* 0x000fea0003800000 */
.L_x_10632:
        /* <DEDUP_REMOVED lines=22> */
.L_x_10614:
        /* <DEDUP_REMOVED lines=16> */
.L_x_10643:
[----:B------:R-:W-:Y:S05]  /*5b20*/  BRA `(.L_x_10615) ;  /* 0x0000000000187947 */ /* 0x000fea0003800000 */
.L_x_10642:
[----:B------:R-:W-:-:S04]  /*5b30*/  PRMT R4, R18, 0x9910, RZ ;  /* 0x0000991012047816 */ /* 0x000fc800000000ff */
[----:B------:R-:W-:-:S05]  /*5b40*/  SHF.R.S32.HI R5, RZ, 0x1f, R4 ;  /* 0x0000001fff057819 */ /* 0x000fca0000011404 */
[----:B------:R2:W-:Y:S01]  /*5b50*/  STG.E.64 desc[UR36][R8.64], R4 ;  /* 0x0000000408007986 */ /* 0x0005e2000c101b24 */
[----:B------:R-:W-:Y:S05]  /*5b60*/  BRA `(.L_x_10615) ;  /* 0x0000000000087947 */ /* 0x000fea0003800000 */
.L_x_10641:
[----:B------:R-:W-:-:S05]  /*5b70*/  PRMT R3, R18, 0x9910, RZ ;  /* 0x0000991012037816 */ /* 0x000fca00000000ff */
[----:B------:R0:W-:Y:S02]  /*5b80*/  STG.E desc[UR36][R8.64], R3 ;  /* 0x0000000308007986 */ /* 0x0001e4000c101924 */
.L_x_10615:
        /* <DEDUP_REMOVED lines=23> */
.L_x_10647:
[----:B------:R3:W-:Y:S01]  /*5d00*/  STG.E.U8 desc[UR36][R8.64], R17 ;  /* 0x0000001108007986 */ /* 0x0007e2000c101124 */
[----:B------:R-:W-:Y:S05]  /*5d10*/  BRA `(.L_x_10649) ;  /* 0x0000000c00647947 */ /* 0x000fea0003800000 */
.L_x_10646:
        /* <DEDUP_REMOVED lines=10> */
.L_x_10651:
[----:B------:R-:W-:-:S05]  /*5dc0*/  PRMT R3, R17, 0x9910, RZ ;  /* 0x0000991011037816 */ /* 0x000fca00000000ff */
[----:B------:R2:W-:Y:S01]  /*5dd0*/  STG.E desc[UR36][R8.64], R3 ;  /* 0x0000000308007986 */ /* 0x0005e2000c101924 */
[----:B------:R-:W-:Y:S05]  /*5de0*/  BRA `(.L_x_10649) ;  /* 0x0000000c00307947 */ /* 0x000fea0003800000 */
.L_x_10650:
[----:B------:R0:W-:Y:S01]  /*5df0*/  STG.E.U16 desc[UR36][R8.64], R17 ;  /* 0x0000001108007986 */ /* 0x0001e2000c101524 */
[----:B------:R-:W-:Y:S05]  /*5e00*/  BRA `(.L_x_10649) ;  /* 0x0000000c00287947 */ /* 0x000fea0003800000 */
.L_x_10645:
        /* <DEDUP_REMOVED lines=9> */
.L_x_10653:
[----:B------:R-:W0:Y:S02]  /*5ea0*/  I2F.S16 R0, R17 ;  /* 0x0000001100007306 */ /* 0x000e240000101400 */
[----:B0-----:R-:W-:-:S05]  /*5eb0*/  F2FP.F16.F32.PACK_AB R0, RZ, R0 ;  /* 0x00000000ff00723e */ /* 0x001fca00000000ff */
[----:B------:R0:W-:Y:S01]  /*5ec0*/  STG.E.U16 desc[UR36][R8.64], R0 ;  /* 0x0000000008007986 */ /* 0x0001e2000c101524 */
[----:B------:R-:W-:Y:S05]  /*5ed0*/  BRA `(.L_x_10649) ;  /* 0x0000000800f47947 */ /* 0x000fea0003800000 */
.L_x_10652:
        /* <DEDUP_REMOVED lines=10> */
.L_x_10655:
[----:B------:R-:W0:Y:S02]  /*5f80*/  I2F.S16 R17, R17 ;  /* 0x0000001100117306 */ /* 0x000e240000101400 */
[----:B0-----:R-:W-:-:S04]  /*5f90*/  F2FP.F16.F32.PACK_AB R3, RZ, R17 ;  /* 0x00000011ff03723e */ /* 0x001fc800000000ff */
[----:B------:R-:W-:-:S05]  /*5fa0*/  PRMT R3, R3, 0x5410, RZ ;  /* 0x0000541003037816 */ /* 0x000fca00000000ff */
[----:B------:R0:W-:Y:S01]  /*5fb0*/  STG.E desc[UR36][R8.64], R3 ;  /* 0x0000000308007986 */ /* 0x0001e2000c101924 */
[----:B------:R-:W-:Y:S05]  /*5fc0*/  BRA `(.L_x_10649) ;  /* 0x0000000800b87947 */ /* 0x000fea0003800000 */
.L_x_10654:
[----:B------:R-:W0:Y:S02]  /*5fd0*/  I2F.F64.S16 R4, R17 ;  /* 0x0000001100047312 */ /* 0x000e240000101c00 */
[----:B0-----:R0:W-:Y:S01]  /*5fe0*/  STG.E.64 desc[UR36][R8.64], R4 ;  /* 0x0000000408007986 */ /* 0x0011e2000c101b24 */
[----:B------:R-:W-:Y:S05]  /*5ff0*/  BRA `(.L_x_10649) ;  /* 0x0000000800ac7947 */ /* 0x000fea0003800000 */
.L_x_10644:
        /* <DEDUP_REMOVED lines=13> */
.L_x_10658:
[----:B------:R-:W0:Y:S01]  /*60d0*/  I2F.F64.S16 R4, R17 ;  /* 0x0000001100047312 */ /* 0x000e220000101c00 */
[----:B------:R-:W-:-:S05]  /*60e0*/  CS2R R6, SRZ ;  /* 0x0000000000067805 */ /* 0x000fca000001ff00 */
[----:B0-----:R0:W-:Y:S01]  /*60f0*/  STG.E.128 desc[UR36][R8.64], R4 ;  /* 0x0000000408007986 */ /* 0x0011e2000c101d24 */
[----:B------:R-:W-:Y:S05]  /*6100*/  BRA `(.L_x_10649) ;  /* 0x0000000800687947 */ /* 0x000fea0003800000 */
.L_x_10657:
        /* <DEDUP_REMOVED lines=21> */
.L_x_10662:
[----:B------:R-:W-:Y:S05]  /*6260*/  BSYNC B0 ;  /* 0x0000000000007941 */ /* 0x000fea0003800000 */
.L_x_10661:
[----:B------:R-:W-:-:S05]  /*6270*/  LOP3.LUT R5, R0, R5, RZ, 0xfc, !PT ;  /* 0x0000000500057212 */ /* 0x000fca00078efcff */
[----:B------:R0:W-:Y:S01]  /*6280*/  STG.E.U8 desc[UR36][R8.64], R5 ;  /* 0x0000000508007986 */ /* 0x0001e2000c101124 */
[----:B------:R-:W-:Y:S05]  /*6290*/  BRA `(.L_x_10649) ;  /* 0x0000000800047947 */ /* 0x000fea0003800000 */
.L_x_10660:
        /* <DEDUP_REMOVED lines=13> */
.L_x_10664:
[----:B------:R-:W-:Y:S01]  /*6370*/  IMAD.MOV.U32 R0, RZ, RZ, 0x7f ;  /* 0x0000007fff007424 */ /* 0x000fe200078e00ff */
[----:B------:R-:W-:-:S04]  /*6380*/  ISETP.GT.U32.AND P0, PT, R3, 0x7f800000, PT ;  /* 0x7f8000000300780c */ /* 0x000fc80003f04070 */
[----:B------:R-:W-:-:S09]  /*6390*/  SEL R0, R0, 0x7c, P0 ;  /* 0x0000007c00007807 */ /* 0x000fd20000000000 */
.L_x_10665:
[----:B------:R-:W-:Y:S05]  /*63a0*/  BSYNC B0 ;  /* 0x0000000000007941 */ /* 0x000fea0003800000 */
.L_x_10663:
[----:B------:R-:W-:-:S04]  /*63b0*/  LOP3.LUT R3, R17, 0x80000000, RZ, 0xc0, !PT ;  /* 0x8000000011037812 */ /* 0x000fc800078ec0ff */
[----:B------:R-:W-:-:S04]  /*63c0*/  SHF.R.U32.HI R3, RZ, 0x18, R3 ;  /* 0x00000018ff037819 */ /* 0x000fc80000011603 */
[----:B------:R-:W-:-:S05]  /*63d0*/  LOP3.LUT R3, R0, R3, RZ, 0xfc, !PT ;  /* 0x0000000300037212 */ /* 0x000fca00078efcff */
[----:B------:R0:W-:Y:S01]  /*63e0*/  STG.E.U8 desc[UR36][R8.64], R3 ;  /* 0x0000000308007986 */ /* 0x0001e2000c101124 */
[----:B------:R-:W-:Y:S05]  /*63f0*/  BRA `(.L_x_10649) ;  /* 0x0000000400ac7947 */ /* 0x000fea0003800000 */
.L_x_10659:
[----:B------:R-:W0:Y:S02]  /*6400*/  I2F.S16 R0, R17 ;  /* 0x0000001100007306 */ /* 0x000e240000101400 */
[----:B0-----:R-:W-:-:S05]  /*6410*/  F2FP.BF16.F32.PACK_AB R0, RZ, R0 ;  /* 0x00000000ff00723e */ /* 0x001fca00000010ff */
[----:B------:R0:W-:Y:S01]  /*6420*/  STG.E.U16 desc[UR36][R8.64], R0 ;  /* 0x0000000008007986 */ /* 0x0001e2000c101524 */
[----:B------:R-:W-:Y:S05]  /*6430*/  BRA `(.L_x_10649) ;  /* 0x00000004009c7947 */ /* 0x000fea0003800000 */
.L_x_10656:
        /* <DEDUP_REMOVED lines=10> */
.L_x_10668:
        /* <DEDUP_REMOVED lines=17> */
.L_x_10671:
[----:B------:R-:W-:-:S04]  /*65f0*/  LOP3.LUT R3, R17, 0x80000000, RZ, 0xc0, !PT ;  /* 0x8000000011037812 */ /* 0x000fc800078ec0ff */
[----:B------:R-:W-:-:S04]  /*6600*/  SHF.R.U32.HI R3, RZ, 0x18, R3 ;  /* 0x00000018ff037819 */ /* 0x000fc80000011603 */
[----:B------:R-:W-:-:S04]  /*6610*/  LOP3.LUT R0, R0, R3, RZ, 0xfc, !PT ;  /* 0x0000000300007212 */ /* 0x000fc800078efcff */
[----:B------:R-:W-:-:S07]  /*6620*/  PRMT R4, R0, 0x7610, R4 ;  /* 0x0000761000047816 */ /* 0x000fce0000000004 */
.L_x_10670:
[----:B------:R-:W-:Y:S05]  /*6630*/  BSYNC B0 ;  /* 0x0000000000007941 */ /* 0x000fea0003800000 */
.L_x_10669:
[----:B------:R0:W-:Y:S01]  /*6640*/  STG.E.U8 desc[UR36][R8.64], R4 ;  /* 0x0000000408007986 */ /* 0x0001e2000c101124 */
[----:B------:R-:W-:Y:S05]  /*6650*/  BRA `(.L_x_10649) ;  /* 0x0000000400147947 */ /* 0x000fea0003800000 */
.L_x_10667:
        /* <DEDUP_REMOVED lines=17> */
.L_x_10674:
[----:B------:R-:W-:-:S04]  /*6770*/  LOP3.LUT R3, R17, 0x80000000, RZ, 0xc0, !PT ;  /* 0x8000000011037812 */ /* 0x000fc800078ec0ff */
[----:B------:R-:W-:-:S04]  /*6780*/  SHF.R.U32.HI R3, RZ, 0x18, R3 ;  /* 0x00000018ff037819 */ /* 0x000fc80000011603 */
[----:B------:R-:W-:-:S04]  /*6790*/  LOP3.LUT R0, R0, R3, RZ, 0xfc, !PT ;  /* 0x0000000300007212 */ /* 0x000fc800078efcff */
[----:B------:R-:W-:-:S07]  /*67a0*/  PRMT R4, R0, 0x7610, R4 ;  /* 0x0000761000047816 */ /* 0x000fce0000000004 */
.L_x_10673:
[----:B------:R-:W-:Y:S05]  /*67b0*/  BSYNC B0 ;  /* 0x0000000000007941 */ /* 0x000fea0003800000 */
.L_x_10672:
[----:B------:R0:W-:Y:S01]  /*67c0*/  STG.E.U8 desc[UR36][R8.64], R4 ;  /* 0x0000000408007986 */ /* 0x0001e2000c101124 */
[----:B------:R-:W-:Y:S05]  /*67d0*/  BRA `(.L_x_10649) ;  /* 0x0000000000b47947 */ /* 0x000fea0003800000 */
.L_x_10666:
        /* <DEDUP_REMOVED lines=22> */
.L_x_10648:
        /* <DEDUP_REMOVED lines=16> */
.L_x_10677:
[----:B------:R-:W-:Y:S05]  /*6a40*/  BRA `(.L_x_10649) ;  /* 0x0000000000187947 */ /* 0x000fea0003800000 */
.L_x_10676:
[----:B------:R-:W-:-:S04]  /*6a50*/  PRMT R4, R17, 0x9910, RZ ;  /* 0x0000991011047816 */ /* 0x000fc800000000ff */
[----:B------:R-:W-:-:S05]  /*6a60*/  SHF.R.S32.HI R5, RZ, 0x1f, R4 ;  /* 0x0000001fff057819 */ /* 0x000fca0000011404 */
[----:B------:R0:W-:Y:S01]  /*6a70*/  STG.E.64 desc[UR36][R8.64], R4 ;  /* 0x0000000408007986 */ /* 0x0001e2000c101b24 */
[----:B------:R-:W-:Y:S05]  /*6a80*/  BRA `(.L_x_10649) ;  /* 0x0000000000087947 */ /* 0x000fea0003800000 */
.L_x_10675:
[----:B------:R-:W-:-:S05]  /*6a90*/  PRMT R3, R17, 0x9910, RZ ;  /* 0x0000991011037816 */ /* 0x000fca00000000ff */
[----:B------:R0:W-:Y:S02]  /*6aa0*/  STG.E desc[UR36][R8.64], R3 ;  /* 0x0000000308007986 */ /* 0x0001e4000c101924 */
.L_x_10649:
[----:B------:R-:W-:-:S07]  /*6ab0*/  VIADD R2, R2, 0x80 ;  /* 0x0000008002027836 */ /* 0x000fce0000000000 */
.L_x_10609:
[----:B------:R-:W-:Y:S05]  /*6ac0*/  BSYNC B6 ;  /* 0x0000000000067941 */ /* 0x000fea0003800000 */
.L_x_10608:
        /* <DEDUP_REMOVED lines=21> */
.L_x_10681:
[----:B------:R-:W-:Y:S01]  /*6c20*/  STG.E.U8 desc[UR36][R2.64], R16 ;  /* 0x0000001002007986 */ /* 0x000fe2000c101124 */
[----:B------:R-:W-:Y:S05]  /*6c30*/  EXIT ;  /* 0x000000000000794d */ /* 0x000fea0003800000 */
.L_x_10680:
        /* <DEDUP_REMOVED lines=10> */
.L_x_10684:
[----:B------:R-:W-:-:S05]  /*6ce0*/  PRMT R5, R16, 0x9910, RZ ;  /* 0x0000991010057816 */ /* 0x000fca00000000ff */
[----:B------:R-:W-:Y:S01]  /*6cf0*/  STG.E desc[UR36][R2.64], R5 ;  /* 0x0000000502007986 */ /* 0x000fe2000c101924 */
[----:B------:R-:W-:Y:S05]  /*6d00*/  EXIT ;  /* 0x000000000000794d */ /* 0x000fea0003800000 */
.L_x_10683:
[----:B------:R-:W-:Y:S01]  /*6d10*/  STG.E.U16 desc[UR36][R2.64], R16 ;  /* 0x0000001002007986 */ /* 0x000fe2000c101524 */
[----:B------:R-:W-:Y:S05]  /*6d20*/  EXIT ;  /* 0x000000000000794d */ /* 0x000fea0003800000 */
.L_x_10679:
        /* <DEDUP_REMOVED lines=9> */
.L_x_10686:
[----:B------:R-:W0:Y:S02]  /*6dc0*/  I2F.S16 R0, R16 ;  /* 0x0000001000007306 */ /* 0x000e240000101400 */
[----:B0-----:R-:W-:-:S05]  /*6dd0*/  F2FP.F16.F32.PACK_AB R0, RZ, R0 ;  /* 0x00000000ff00723e */ /* 0x001fca00000000ff */
[----:B------:R-:W-:Y:S01]  /*6de0*/  STG.E.U16 desc[UR36][R2.64], R0 ;  /* 0x0000000002007986 */ /* 0x000fe2000c101524 */
[----:B------:R-:W-:Y:S05]  /*6df0*/  EXIT ;  /* 0x000000000000794d */ /* 0x000fea0003800000 */
.L_x_10685:
        /* <DEDUP_REMOVED lines=10> */
.L_x_10688:
[----:B------:R-:W0:Y:S02]  /*6ea0*/  I2F.S16 R16, R16 ;  /* 0x0000001000107306 */ /* 0x000e240000101400 */
[----:B0-----:R-:W-:-:S04]  /*6eb0*/  F2FP.F16.F32.PACK_AB R5, RZ, R16 ;  /* 0x00000010ff05723e */ /* 0x001fc800000000ff */
[----:B------:R-:W-:-:S05]  /*6ec0*/  PRMT R5, R5, 0x5410, RZ ;  /* 0x0000541005057816 */ /* 0x000fca00000000ff */
[----:B------:R-:W-:Y:S01]  /*6ed0*/  STG.E desc[UR36][R2.64], R5 ;  /* 0x0000000502007986 */ /* 0x000fe2000c101924 */
[----:B------:R-:W-:Y:S05]  /*6ee0*/  EXIT ;  /* 0x000000000000794d */ /* 0x000fea0003800000 */
.L_x_10687:
[----:B------:R-:W0:Y:S02]  /*6ef0*/  I2F.F64.S16 R16, R16 ;  /* 0x0000001000107312 */ /* 0x000e240000101c00 */
[----:B0-----:R-:W-:Y:S01]  /*6f00*/  STG.E.64 desc[UR36][R2.64], R16 ;  /* 0x0000001002007986 */ /* 0x001fe2000c101b24 */
[----:B------:R-:W-:Y:S05]  /*6f10*/  EXIT ;  /* 0x000000000000794d */ /* 0x000fea0003800000 */
.L_x_10678:
        /* <DEDUP_REMOVED lines=13> */
.L_x_10691:
[----:B------:R-:W0:Y:S01]  /*6ff0*/  I2F.F64.S16 R16, R16 ;  /* 0x0000001000107312 */ /* 0x000e220000101c00 */
[----:B------:R-:W-:-:S05]  /*7000*/  CS2R R18, SRZ ;  /* 0x0000000000127805 */ /* 0x000fca000001ff00 */
[----:B0-----:R-:W-:Y:S01]  /*7010*/  STG.E.128 desc[UR36][R2.64], R16 ;  /* 0x0000001002007986 */ /* 0x001fe2000c101d24 */
[----:B------:R-:W-:Y:S05]  /*7020*/  EXIT ;  /* 0x000000000000794d */ /* 0x000fea0003800000 */
.L_x_10690:
        /* <DEDUP_REMOVED lines=21> */
.L_x_10695:
[----:B------:R-:W-:Y:S05]  /*7180*/  BSYNC B0 ;  /* 0x0000000000007941 */ /* 0x000fea0003800000 */
.L_x_10694:
[----:B------:R-:W-:-:S05]  /*7190*/  LOP3.LUT R5, R0, R5, RZ, 0xfc, !PT ;  /* 0x0000000500057212 */ /* 0x000fca00078efcff */
[----:B------:R-:W-:Y:S01]  /*71a0*/  STG.E.U8 desc[UR36][R2.64], R5 ;  /* 0x0000000502007986 */ /* 0x000fe2000c101124 */
[----:B------:R-:W-:Y:S05]  /*71b0*/  EXIT ;  /* 0x000000000000794d */ /* 0x000fea0003800000 */
.L_x_10693:
        /* <DEDUP_REMOVED lines=13> */
.L_x_10697:
[----:B------:R-:W-:Y:S01]  /*7290*/  IMAD.MOV.U32 R0, RZ, RZ, 0x7f ;  /* 0x0000007fff007424 */ /* 0x000fe200078e00ff */
[----:B------:R-:W-:-:S04]  /*72a0*/  ISETP.GT.U32.AND P0, PT, R4, 0x7f800000, PT ;  /* 0x7f8000000400780c */ /* 0x000fc80003f04070 */
[----:B------:R-:W-:-:S09]  /*72b0*/  SEL R0, R0, 0x7c, P0 ;  /* 0x0000007c00007807 */ /* 0x000fd20000000000 */
.L_x_10698:
[----:B------:R-:W-:Y:S05]  /*72c0*/  BSYNC B0 ;  /* 0x0000000000007941 */ /* 0x000fea0003800000 */
.L_x_10696:
[----:B------:R-:W-:-:S04]  /*72d0*/  LOP3.LUT R4, R5, 0x80000000, RZ, 0xc0, !PT ;  /* 0x8000000005047812 */ /* 0x000fc800078ec0ff */
[----:B------:R-:W-:-:S04]  /*72e0*/  SHF.R.U32.HI R5, RZ, 0x18, R4 ;  /* 0x00000018ff057819 */ /* 0x000fc80000011604 */
[----:B------:R-:W-:-:S05]  /*72f0*/  LOP3.LUT R5, R0, R5, RZ, 0xfc, !PT ;  /* 0x0000000500057212 */ /* 0x000fca00078efcff */
[----:B------:R-:W-:Y:S01]  /*7300*/  STG.E.U8 desc[UR36][R2.64], R5 ;  /* 0x0000000502007986 */ /* 0x000fe2000c101124 */
[----:B------:R-:W-:Y:S05]  /*7310*/  EXIT ;  /* 0x000000000000794d */ /* 0x000fea0003800000 */
.L_x_10692:
[----:B------:R-:W0:Y:S02]  /*7320*/  I2F.S16 R0, R16 ;  /* 0x0000001000007306 */ /* 0x000e240000101400 */
[----:B0-----:R-:W-:-:S05]  /*7330*/  F2FP.BF16.F32.PACK_AB R0, RZ, R0 ;  /* 0x00000000ff00723e */ /* 0x001fca00000010ff */
[----:B------:R-:W-:Y:S01]  /*7340*/  STG.E.U16 desc[UR36][R2.64], R0 ;  /* 0x0000000002007986 */ /* 0x000fe2000c101524 */
[----:B------:R-:W-:Y:S05]  /*7350*/  EXIT ;  /* 0x000000000000794d */ /* 0x000fea0003800000 */
.L_x_10689:
        /* <DEDUP_REMOVED lines=10> */
.L_x_10701:
        /* <DEDUP_REMOVED lines=17> */
.L_x_10704:
[----:B------:R-:W-:-:S04]  /*7510*/  LOP3.LUT R0, R7, 0x80000000, RZ, 0xc0, !PT ;  /* 0x8000000007007812 */ /* 0x000fc800078ec0ff */
[----:B------:R-:W-:-:S04]  /*7520*/  SHF.R.U32.HI R5, RZ, 0x18, R0 ;  /* 0x00000018ff057819 */ /* 0x000fc80000011600 */
[----:B------:R-:W-:-:S04]  /*7530*/  LOP3.LUT R4, R4, R5, RZ, 0xfc, !PT ;  /* 0x0000000504047212 */ /* 0x000fc800078efcff */
[----:B------:R-:W-:-:S07]  /*7540*/  PRMT R0, R4, 0x7610, R0 ;  /* 0x0000761004007816 */ /* 0x000fce0000000000 */
.L_x_10703:
[----:B------:R-:W-:Y:S05]  /*7550*/  BSYNC B0 ;  /* 0x0000000000007941 */ /* 0x000fea0003800000 */
.L_x_10702:
[----:B------:R-:W-:Y:S01]  /*7560*/  STG.E.U8 desc[UR36][R2.64], R0 ;  /* 0x0000000002007986 */ /* 0x000fe2000c101124 */
[----:B------:R-:W-:Y:S05]  /*7570*/  EXIT ;  /* 0x000000000000794d */ /* 0x000fea0003800000 */
.L_x_10700:
        /* <DEDUP_REMOVED lines=17> */
.L_x_10707:
[----:B------:R-:W-:-:S04]  /*7690*/  LOP3.LUT R0, R7, 0x80000000, RZ, 0xc0, !PT ;  /* 0x8000000007007812 */ /* 0x000fc800078ec0ff */
[----:B------:R-:W-:-:S04]  /*76a0*/  SHF.R.U32.HI R5, RZ, 0x18, R0 ;  /* 0x00000018ff057819 */ /* 0x000fc80000011600 */
[----:B------:R-:W-:-:S04]  /*76b0*/  LOP3.LUT R4, R4, R5, RZ, 0xfc, !PT ;  /* 0x0000000504047212 */ /* 0x000fc800078efcff */
[----:B------:R-:W-:-:S07]  /*76c0*/  PRMT R0, R4, 0x7610, R0 ;  /* 0x0000761004007816 */ /* 0x000fce0000000000 */
.L_x_10706:
[----:B------:R-:W-:Y:S05]  /*76d0*/  BSYNC B0 ;  /* 0x0000000000007941 */ /* 0x000fea0003800000 */
.L_x_10705:
[----:B------:R-:W-:Y:S01]  /*76e0*/  STG.E.U8 desc[UR36][R2.64], R0 ;  /* 0x0000000002007986 */ /* 0x000fe2000c101124 */
[----:B------:R-:W-:Y:S05]  /*76f0*/  EXIT ;  /* 0x000000000000794d */ /* 0x000fea0003800000 */
.L_x_10699:
        /* <DEDUP_REMOVED lines=22> */
.L_x_10682:
        /* <DEDUP_REMOVED lines=16> */
.L_x_10710:
[----:B------:R-:W-:Y:S05]  /*7960*/  EXIT ;  /* 0x000000000000794d */ /* 0x000fea0003800000 */
.L_x_10709:
[----:B------:R-:W-:-:S04]  /*7970*/  PRMT R4, R16, 0x9910, RZ ;  /* 0x0000991010047816 */ /* 0x000fc800000000ff */
[----:B------:R-:W-:-:S05]  /*7980*/  SHF.R.S32.HI R5, RZ, 0x1f, R4 ;  /* 0x0000001fff057819 */ /* 0x000fca0000011404 */
[----:B------:R-:W-:Y:S01]  /*7990*/  STG.E.64 desc[UR36][R2.64], R4 ;  /* 0x0000000402007986 */ /* 0x000fe2000c101b24 */
[----:B------:R-:W-:Y:S05]  /*79a0*/  EXIT ;  /* 0x000000000000794d */ /* 0x000fea0003800000 */
.L_x_10708:
[----:B------:R-:W-:-:S05]  /*79b0*/  PRMT R5, R16, 0x9910, RZ ;  /* 0x0000991010057816 */ /* 0x000fca00000000ff */
[----:B------:R-:W-:Y:S01]  /*79c0*/  STG.E desc[UR36][R2.64], R5 ;  /* 0x0000000502007986 */ /* 0x000fe2000c101924 */
[----:B------:R-:W-:Y:S05]  /*79d0*/  EXIT ;  /* 0x000000000000794d */ /* 0x000fea0003800000 */
.L_x_10711:
        /* <DEDUP_REMOVED lines=10> */
.L_x_26219:


//--------------------- .text._ZN2at6native18elementwise_kernelILi128ELi4EZNS0_22gpu_kernel_impl_nocastINS0_13AUnaryFunctorIsssNS0_16BitwiseOrFunctorIsEEEEEEvRNS_18TensorIteratorBaseERKT_EUliE_EEviT1_ --------------------------
	.section	.text._ZN2at6native18elementwise_kernelILi128ELi4EZNS0_22gpu_kernel_impl_nocastINS0_13AUnaryFunctorIsssNS0_16BitwiseOrFunctorIsEEEEEEvRNS_18TensorIteratorBaseERKT_EUliE_EEviT1_,"ax",@progbits
	.align	128
        .global         _ZN2at6native18elementwise_kernelILi128ELi4EZNS0_22gpu_kernel_impl_nocastINS0_13AUnaryFunctorIsssNS0_16BitwiseOrFunctorIsEEEEEEvRNS_18TensorIteratorBaseERKT_EUliE_EEviT1_
        .type           _ZN2at6native18elementwise_kernelILi128ELi4EZNS0_22gpu_kernel_impl_nocastINS0_13AUnaryFunctorIsssNS0_16BitwiseOrFunctorIsEEEEEEvRNS_18TensorIteratorBaseERKT_EUliE_EEviT1_,@function
        .size           _ZN2at6native18elementwise_kernelILi128ELi4EZNS0_22gpu_kernel_impl_nocastINS0_13AUnaryFunctorIsssNS0_16BitwiseOrFunctorIsEEEEEEvRNS_18TensorIteratorBaseERKT_EUliE_EEviT1_,(.L_x_26220 - _ZN2at6native18elementwise_kernelILi128ELi4EZNS0_22gpu_kernel_impl_nocastINS0_13AUnaryFunctorIsssNS0_16BitwiseOrFunctorIsEEEEEEvRNS_18TensorIteratorBaseERKT_EUliE_EEviT1_)
        .other          _ZN2at6native18elementwise_kernelILi128ELi4EZNS0_22gpu_kernel_impl_nocastINS0_13AUnaryFunctorIsssNS0_16BitwiseOrFunctorIsEEEEEEvRNS_18TensorIteratorBaseERKT_EUliE_EEviT1_,@"STO_CUDA_ENTRY STV_DEFAULT"
_ZN2at6native18elementwise_kernelILi128ELi4EZNS0_22gpu_kernel_impl_nocastINS0_13AUnaryFunctorIsssNS0_16BitwiseOrFunctorIsEEEEEEvRNS_18TensorIteratorBaseERKT_EUliE_EEviT1_:
.text._ZN2at6native18elementwise_kernelILi128ELi4EZNS0_22gpu_kernel_impl_nocastINS0_13AUnaryFunctorIsssNS0_16BitwiseOrFunctorIsEEEEEEvRNS_18TensorIteratorBaseERKT_EUliE_EEviT1_:
        /* <DEDUP_REMOVED lines=312> */
.L_x_10714:
        /* <DEDUP_REMOVED lines=10> */
.L_x_10713:
[----:B------:R-:W-:Y:S05]  /*1420*/  BSYNC B0 ;  /* 0x0000000000007941 */ /* 0x000fea0003800000 */
.L_x_10712:
        /* <DEDUP_REMOVED lines=305> */
.L_x_10717:
        /* <DEDUP_REMOVED lines=314> */
.L_x_10718:
        /* <DEDUP_REMOVED lines=10> */
.L_x_10716:
[----:B------:R-:W-:Y:S05]  /*3b80*/  BSYNC B0 ;  /* 0x0000000000007941 */ /* 0x000fea0003800000 */
.L_x_10715:
        /* <DEDUP_REMOVED lines=304> */
.L_x_10719:
        /* <DEDUP_REMOVED lines=10> */
.L_x_10720:
        /* <DEDUP_REMOVED lines=13> */
.L_x_26220:


//--------------------- .text._ZN2at6native27unrolled_elementwise_kernelINS0_13AUnaryFunctorIsssNS0_16BitwiseOrFunctorIsEEEESt5arrayIPcLm2EELi4E23TrivialOffsetCalculatorILi1EjESA_NS0_6memory15LoadWithoutCastENSB_16StoreWithoutCastEEEviT_T0_T2_T3_T4_T5_ --------------------------
	.section	.text._ZN2at6native27unrolled_elementwise_kernelINS0_13AUnaryFunctorIsssNS0_16BitwiseOrFunctorIsEEEESt5arrayIPcLm2EELi4E23TrivialOffsetCalculatorILi1EjESA_NS0_6memory15LoadWithoutCastENSB_16StoreWithoutCastEEEviT_T0_T2_T3_T4_T5_,"ax",@progbits
	.align	128
        .global         _ZN2at6native27unrolled_elementwise_kernelINS0_13AUnaryFunctorIsssNS0_16BitwiseOrFunctorIsEEEESt5arrayIPcLm2EELi4E23TrivialOffsetCalculatorILi1EjESA_NS0_6memory15LoadWithoutCastENSB_16StoreWithoutCastEEEviT_T0_T2_T3_T4_T5_
        .type           _ZN2at6native27unrolled_elementwise_kernelINS0_13AUnaryFunctorIsssNS0_16BitwiseOrFunctorIsEEEESt5arrayIPcLm2EELi4E23TrivialOffsetCalculatorILi1EjESA_NS0_6memory15LoadWithoutCastENSB_16StoreWithoutCastEEEviT_T0_T2_T3_T4_T5_,@function
        .size           _ZN2at6native27unrolled_elementwise_kernelINS0_13AUnaryFunctorIsssNS0_16BitwiseOrFunctorIsEEEESt5arrayIPcLm2EELi4E23TrivialOffsetCalculatorILi1EjESA_NS0_6memory15LoadWithoutCastENSB_16StoreWithoutCastEEEviT_T0_T2_T3_T4_T5_,(.L_x_26221 - _ZN2at6native27unrolled_elementwise_kernelINS0_13AUnaryFunctorIsssNS0_16BitwiseOrFunctorIsEEEESt5arrayIPcLm2EELi4E23TrivialOffsetCalculatorILi1EjESA_NS0_6memory15LoadWithoutCastENSB_16StoreWithoutCastEEEviT_T0_T2_T3_T4_T5_)
        .other          _ZN2at6native27unrolled_elementwise_kernelINS0_13AUnaryFunctorIsssNS0_16BitwiseOrFunctorIsEEEESt5arrayIPcLm2EELi4E23TrivialOffsetCalculatorILi1EjESA_NS0_6memory15LoadWithoutCastENSB_16StoreWithoutCastEEEviT_T0_T2_T3_T4_T5_,@"STO_CUDA_ENTRY STV_DEFAULT"
_ZN2at6native27unrolled_elementwise_kernelINS0_13AUnaryFunctorIsssNS0_16BitwiseOrFunctorIsEEEESt5arrayIPcLm2EELi4E23TrivialOffsetCalculatorILi1EjESA_NS0_6memory15LoadWithoutCastENSB_16StoreWithoutCastEEEviT_T0_T2_T3_T4_T5_:
.text._ZN2at6native27unrolled_elementwise_kernelINS0_13AUnaryFunctorIsssNS0_16BitwiseOrFunctorIsEEEESt5arrayIPcLm2EELi4E23TrivialOffsetCalculatorILi1EjESA_NS0_6memory15LoadWithoutCastENSB_16StoreWithoutCastEEEviT_T0_T2_T3_T4_T5_:
        /* <DEDUP_REMOVED lines=59> */
.L_x_10722:
[----:B------:R-:W-:Y:S05]  /*03b0*/  BSYNC B0 ;  /* 0x0000000000007941 */ /* 0x000fea0003800000 */
.L_x_10721:
[----:B------:R-:W-:-:S13]  /*03c0*/  ISETP.GE.AND P0, PT, R19, R2, PT ;  /* 0x000000021300720c */ /* 0x000fda0003f06270 */
[----:B------:R-:W-:Y:S05]  /*03d0*/  @P0 EXIT ;  /* 0x000000000000094d */ /* 0x000fea0003800000 */
[----:B0-----:R-:W0:Y:S01]  /*03e0*/  LDC.64 R2, c[0x0][0x218] ;  /* 0x00008600ff027b82 */ /* 0x001e220000000a00 */
[----:B------:R-:W-:-:S05]  /*03f0*/  LEA R19, R0, R19, 0x9 ;  /* 0x0000001300137211 */ /* 0x000fca00078e48ff */
[----:B0-----:R-:W-:-:S05]  /*0400*/  IMAD.WIDE.U32 R2, R19, 0x2, R2 ;  /* 0x0000000213027825 */ /* 0x001fca00078e0002 */
[----:B------:R-:W-:Y:S01]  /*0410*/  STG.E.U16 desc[UR4][R2.64], R11 ;  /* 0x0000000b02007986 */ /* 0x000fe2000c101504 */
[----:B------:R-:W-:Y:S05]  /*0420*/  EXIT ;  /* 0x000000000000794d */ /* 0x000fea0003800000 */
.L_x_10723:
        /* <DEDUP_REMOVED lines=13> */
.L_x_26221:


//--------------------- .text._ZN2at6native29vectorized_elementwise_kernelILi2ENS0_13AUnaryFunctorIsssNS0_16BitwiseOrFunctorIsEEEESt5arrayIPcLm2EEEEviT0_T1_ --------------------------
	.section	.text._ZN2at6native29vectorized_elementwise_kernelILi2ENS0_13AUnaryFunctorIsssNS0_16BitwiseOrFunctorIsEEEESt5arrayIPcLm2EEEEviT0_T1_,"ax",@progbits
	.align	128
        .global         _ZN2at6native29vectorized_elementwise_kernelILi2ENS0_13AUnaryFunctorIsssNS0_16BitwiseOrFunctorIsEEEESt5arrayIPcLm2EEEEviT0_T1_
        .type           _ZN2at6native29vectorized_elementwise_kernelILi2ENS0_13AUnaryFunctorIsssNS0_16BitwiseOrFunctorIsEEEESt5arrayIPcLm2EEEEviT0_T1_,@function
        .size           _ZN2at6native29vectorized_elementwise_kernelILi2ENS0_13AUnaryFunctorIsssNS0_16BitwiseOrFunctorIsEEEESt5arrayIPcLm2EEEEviT0_T1_,(.L_x_26222 - _ZN2at6native29vectorized_elementwise_kernelILi2ENS0_13AUnaryFunctorIsssNS0_16BitwiseOrFunctorIsEEEESt5arrayIPcLm2EEEEviT0_T1_)
        .other          _ZN2at6native29vectorized_elementwise_kernelILi2ENS0_13AUnaryFunctorIsssNS0_16BitwiseOrFunctorIsEEEESt5arrayIPcLm2EEEEviT0_T1_,@"STO_CUDA_ENTRY STV_DEFAULT"
_ZN2at6native29vectorized_elementwise_kernelILi2ENS0_13AUnaryFunctorIsssNS0_16BitwiseOrFunctorIsEEEESt5arrayIPcLm2EEEEviT0_T1_:
.text._ZN2at6native29vectorized_elementwise_kernelILi2ENS0_13AUnaryFunctorIsssNS0_16BitwiseOrFunctorIsEEEESt5arrayIPcLm2EEEEviT0_T1_:
        /* <DEDUP_REMOVED lines=41> */
.L_x_10724:
        /* <DEDUP_REMOVED lines=87> */
.L_x_10727:
[----:B------:R-:W-:-:S13]  /*0800*/  ISETP.GE.AND P0, PT, R19, R16, PT ;  /* 0x000000101300720c */ /* 0x000fda0003f06270 */
[----:B------:R-:W-:Y:S05]  /*0810*/  @P0 BRA `(.L_x_10729) ;  /* 0x0000000000300947 */ /* 0x000fea0003800000 */
[----:B0-----:R-:W0:Y:S01]  /*0820*/  LDC.64 R4, c[0x0][0x218] ;  /* 0x00008600ff047b82 */ /* 0x001e220000000a00 */
[----:B------:R-:W-:Y:S02]  /*0830*/  IMAD.IADD R7, R0, 0x1, R19 ;  /* 0x0000000100077824 */ /* 0x000fe400078e0213 */
[----:B------:R-:W-:Y:S02]  /*0840*/  VIADD R19, R19, 0x80 ;  /* 0x0000008013137836 */ /* 0x000fe40000000000 */
[----:B0-----:R-:W-:-:S05]  /*0850*/  IMAD.WIDE.U32 R4, R7, 0x2, R4 ;  /* 0x0000000207047825 */ /* 0x001fca00078e0004 */
[----:B------:R1:W-:Y:S02]  /*0860*/  STG.E.U16 desc[UR6][R4.64], R21 ;  /* 0x0000001504007986 */ /* 0x0003e4000c101506 */
.L_x_10728:
[----:B------:R-:W-:-:S13]  /*0870*/  ISETP.GE.AND P0, PT, R19, R16, PT ;  /* 0x000000101300720c */ /* 0x000fda0003f06270 */
[----:B------:R-:W-:Y:S05]  /*0880*/  @P0 BRA `(.L_x_10730) ;  /* 0x0000000000340947 */ /* 0x000fea0003800000 */
[----:B01----:R-:W0:Y:S01]  /*0890*/  LDC.64 R4, c[0x0][0x218] ;  /* 0x00008600ff047b82 */ /* 0x003e220000000a00 */
[----:B------:R-:W-:Y:S01]  /*08a0*/  IMAD.IADD R7, R0, 0x1, R19 ;  /* 0x0000000100077824 */ /* 0x000fe200078e0213 */
[----:B------:R-:W-:-:S03]  /*08b0*/  IADD3 R19, R19, 0x80, RZ ;  /* 0x0000008013137810 */ /* 0x000fc60007ffe0ff */
[----:B0-----:R-:W-:-:S05]  /*08c0*/  IMAD.WIDE.U32 R4, R7, 0x2, R4 ;  /* 0x0000000207047825 */ /* 0x001fca00078e0004 */
[----:B------:R1:W-:Y:S02]  /*08d0*/  STG.E.U16 desc[UR6][R4.64], R23 ;  /* 0x0000001704007986 */ /* 0x0003e4000c101506 */
.L_x_10729:
        /* <DEDUP_REMOVED lines=8> */
.L_x_10730:
[----:B------:R-:W-:Y:S05]  /*0960*/  BSYNC B1 ;  /* 0x0000000000017941 */ /* 0x000fea0003800000 */
.L_x_10726:
[----:B------:R-:W-:-:S13]  /*0970*/  ISETP.GE.AND P0, PT, R19, R16, PT ;  /* 0x000000101300720c */ /* 0x000fda0003f06270 */
[----:B012---:R-:W0:Y:S01]  /*0980*/  @!P0 LDC.64 R4, c[0x0][0x218] ;  /* 0x00008600ff048b82 */ /* 0x007e220000000a00 */
[----:B------:R-:W-:Y:S02]  /*0990*/  @!P0 IMAD.IADD R3, R0, 0x1, R19 ;  /* 0x0000000100038824 */ /* 0x000fe400078e0213 */
[----:B------:R-:W-:Y:S02]  /*09a0*/  @!P0 VIADD R19, R19, 0x80 ;  /* 0x0000008013138836 */ /* 0x000fe40000000000 */
[----:B0-----:R-:W-:-:S05]  /*09b0*/  @!P0 IMAD.WIDE.U32 R4, R3, 0x2, R4 ;  /* 0x0000000203048825 */ /* 0x001fca00078e0004 */
[----:B------:R2:W-:Y:S02]  /*09c0*/  @!P0 STG.E.U16 desc[UR6][R4.64], R2 ;  /* 0x0000000204008986 */ /* 0x0005e4000c101506 */
.L_x_10731:
[----:B------:R-:W-:Y:S05]  /*09d0*/  BSYNC B0 ;  /* 0x0000000000007941 */ /* 0x000fea0003800000 */
.L_x_10725:
        /* <DEDUP_REMOVED lines=8> */
.L_x_10732:
        /* <DEDUP_REMOVED lines=10> */
.L_x_26222:


//--------------------- .text._ZN2at6native29vectorized_elementwise_kernelILi4ENS0_13AUnaryFunctorIsssNS0_16BitwiseOrFunctorIsEEEESt5arrayIPcLm2EEEEviT0_T1_ --------------------------
	.section	.text._ZN2at6native29vectorized_elementwise_kernelILi4ENS0_13AUnaryFunctorIsssNS0_16BitwiseOrFunctorIsEEEESt5arrayIPcLm2EEEEviT0_T1_,"ax",@progbits
	.align	128
        .global         _ZN2at6native29vectorized_elementwise_kernelILi4ENS0_13AUnaryFunctorIsssNS0_16BitwiseOrFunctorIsEEEESt5arrayIPcLm2EEEEviT0_T1_
        .type           _ZN2at6native29vectorized_elementwise_kernelILi4ENS0_13AUnaryFunctorIsssNS0_16BitwiseOrFunctorIsEEEESt5arrayIPcLm2EEEEviT0_T1_,@function
        .size           _ZN2at6native29vectorized_elementwise_kernelILi4ENS0_13AUnaryFunctorIsssNS0_16BitwiseOrFunctorIsEEEESt5arrayIPcLm2EEEEviT0_T1_,(.L_x_26223 - _ZN2at6native29vectorized_elementwise_kernelILi4ENS0_13AUnaryFunctorIsssNS0_16BitwiseOrFunctorIsEEEESt5arrayIPcLm2EEEEviT0_T1_)
        .other          _ZN2at6native29vectorized_elementwise_kernelILi4ENS0_13AUnaryFunctorIsssNS0_16BitwiseOrFunctorIsEEEESt5arrayIPcLm2EEEEviT0_T1_,@"STO_CUDA_ENTRY STV_DEFAULT"
_ZN2at6native29vectorized_elementwise_kernelILi4ENS0_13AUnaryFunctorIsssNS0_16BitwiseOrFunctorIsEEEESt5arrayIPcLm2EEEEviT0_T1_:
.text._ZN2at6native29vectorized_elementwise_kernelILi4ENS0_13AUnaryFunctorIsssNS0_16BitwiseOrFunctorIsEEEESt5arrayIPcLm2EEEEviT0_T1_:
        /* <DEDUP_REMOVED lines=37> */
.L_x_10733:
        /* <DEDUP_REMOVED lines=87> */
.L_x_10736:
[----:B------:R-:W-:-:S13]  /*07c0*/  ISETP.GE.AND P0, PT, R19, R16, PT ;  /* 0x000000101300720c */ /* 0x000fda0003f06270 */
[----:B------:R-:W-:Y:S05]  /*07d0*/  @P0 BRA `(.L_x_10738) ;  /* 0x0000000000300947 */ /* 0x000fea0003800000 */
[----:B0-----:R-:W0:Y:S01]  /*07e0*/  LDC.64 R4, c[0x0][0x218] ;  /* 0x00008600ff047b82 */ /* 0x001e220000000a00 */
[----:B------:R-:W-:Y:S02]  /*07f0*/  IMAD.IADD R7, R0, 0x1, R19 ;  /* 0x0000000100077824 */ /* 0x000fe400078e0213 */
[----:B------:R-:W-:Y:S02]  /*0800*/  VIADD R19, R19, 0x80 ;  /* 0x0000008013137836 */ /* 0x000fe40000000000 */
[----:B0-----:R-:W-:-:S05]  /*0810*/  IMAD.WIDE.U32 R4, R7, 0x2, R4 ;  /* 0x0000000207047825 */ /* 0x001fca00078e0004 */
[----:B------:R1:W-:Y:S02]  /*0820*/  STG.E.U16 desc[UR6][R4.64], R21 ;  /* 0x0000001504007986 */ /* 0x0003e4000c101506 */
.L_x_10737:
[----:B------:R-:W-:-:S13]  /*0830*/  ISETP.GE.AND P0, PT, R19, R16, PT ;  /* 0x000000101300720c */ /* 0x000fda0003f06270 */
[----:B------:R-:W-:Y:S05]  /*0840*/  @P0 BRA `(.L_x_10739) ;  /* 0x0000000000340947 */ /* 0x000fea0003800000 */
[----:B01----:R-:W0:Y:S01]  /*0850*/  LDC.64 R4, c[0x0][0x218] ;  /* 0x00008600ff047b82 */ /* 0x003e220000000a00 */
[----:B------:R-:W-:Y:S01]  /*0860*/  IMAD.IADD R7, R0, 0x1, R19 ;  /* 0x0000000100077824 */ /* 0x000fe200078e0213 */
[----:B------:R-:W-:-:S03]  /*0870*/  IADD3 R19, R19, 0x80, RZ ;  /* 0x0000008013137810 */ /* 0x000fc60007ffe0ff */
[----:B0-----:R-:W-:-:S05]  /*0880*/  IMAD.WIDE.U32 R4, R7, 0x2, R4 ;  /* 0x0000000207047825 */ /* 0x001fca00078e0004 */
[----:B------:R1:W-:Y:S02]  /*0890*/  STG.E.U16 desc[UR6][R4.64], R23 ;  /* 0x0000001704007986 */ /* 0x0003e4000c101506 */
.L_x_10738:
        /* <DEDUP_REMOVED lines=8> */
.L_x_10739:
[----:B------:R-:W-:Y:S05]  /*0920*/  BSYNC B1 ;  /* 0x0000000000017941 */ /* 0x000fea0003800000 */
.L_x_10735:
[----:B------:R-:W-:-:S13]  /*0930*/  ISETP.GE.AND P0, PT, R19, R16, PT ;  /* 0x000000101300720c */ /* 0x000fda0003f06270 */
[----:B012---:R-:W0:Y:S01]  /*0940*/  @!P0 LDC.64 R4, c[0x0][0x218] ;  /* 0x00008600ff048b82 */ /* 0x007e220000000a00 */
[----:B------:R-:W-:Y:S02]  /*0950*/  @!P0 IMAD.IADD R3, R0, 0x1, R19 ;  /* 0x0000000100038824 */ /* 0x000fe400078e0213 */
[----:B------:R-:W-:Y:S02]  /*0960*/  @!P0 VIADD R19, R19, 0x80 ;  /* 0x0000008013138836 */ /* 0x000fe40000000000 */
[----:B0-----:R-:W-:-:S05]  /*0970*/  @!P0 IMAD.WIDE.U32 R4, R3, 0x2, R4 ;  /* 0x0000000203048825 */ /* 0x001fca00078e0004 */
[----:B------:R2:W-:Y:S02]  /*0980*/  @!P0 STG.E.U16 desc[UR6][R4.64], R2 ;  /* 0x0000000204008986 */ /* 0x0005e4000c101506 */
.L_x_10740:
[----:B------:R-:W-:Y:S05]  /*0990*/  BSYNC B0 ;  /* 0x0000000000007941 */ /* 0x000fea0003800000 */
.L_x_10734:
        /* <DEDUP_REMOVED lines=8> */
.L_x_10741:
        /* <DEDUP_REMOVED lines=14> */
.L_x_26223:


//--------------------- .text._ZN2at6native29vectorized_elementwise_kernelILi8ENS0_13AUnaryFunctorIsssNS0_16BitwiseOrFunctorIsEEEESt5arrayIPcLm2EEEEviT0_T1_ --------------------------
	.section	.text._ZN2at6native29vectorized_elementwise_kernelILi8ENS0_13AUnaryFunctorIsssNS0_16BitwiseOrFunctorIsEEEESt5arrayIPcLm2EEEEviT0_T1_,"ax",@progbits
	.align	128
        .global         _ZN2at6native29vectorized_elementwise_kernelILi8ENS0_13AUnaryFunctorIsssNS0_16BitwiseOrFunctorIsEEEESt5arrayIPcLm2EEEEviT0_T1_
        .type           _ZN2at6native29vectorized_elementwise_kernelILi8ENS0_13AUnaryFunctorIsssNS0_16BitwiseOrFunctorIsEEEESt5arrayIPcLm2EEEEviT0_T1_,@function
        .size           _ZN2at6native29vectorized_elementwise_kernelILi8ENS0_13AUnaryFunctorIsssNS0_16BitwiseOrFunctorIsEEEESt5arrayIPcLm2EEEEviT0_T1_,(.L_x_26224 - _ZN2at6native29vectorized_elementwise_kernelILi8ENS0_13AUnaryFunctorIsssNS0_16BitwiseOrFunctorIsEEEESt5arrayIPcLm2EEEEviT0_T1_)
        .other          _ZN2at6native29vectorized_elementwise_kernelILi8ENS0_13AUnaryFunctorIsssNS0_16BitwiseOrFunctorIsEEEESt5arrayIPcLm2EEEEviT0_T1_,@"STO_CUDA_ENTRY STV_DEFAULT"
_ZN2at6native29vectorized_elementwise_kernelILi8ENS0_13AUnaryFunctorIsssNS0_16BitwiseOrFunctorIsEEEESt5arrayIPcLm2EEEEviT0_T1_:
.text._ZN2at6native29vectorized_elementwise_kernelILi8ENS0_13AUnaryFunctorIsssNS0_16BitwiseOrFunctorIsEEEESt5arrayIPcLm2EEEEviT0_T1_:
        /* <DEDUP_REMOVED lines=35> */
.L_x_10742:
        /* <DEDUP_REMOVED lines=87> */
.L_x_10745:
[----:B------:R-:W-:-:S13]  /*07a0*/  ISETP.GE.AND P0, PT, R19, R16, PT ;  /* 0x000000101300720c */ /* 0x000fda0003f06270 */
[----:B------:R-:W-:Y:S05]  /*07b0*/  @P0 BRA `(.L_x_10747) ;  /* 0x0000000000300947 */ /* 0x000fea0003800000 */
[----:B0-----:R-:W0:Y:S01]  /*07c0*/  LDC.64 R4, c[0x0][0x218] ;  /* 0x00008600ff047b82 */ /* 0x001e220000000a00 */
[----:B------:R-:W-:Y:S02]  /*07d0*/  IMAD.IADD R7, R0, 0x1, R19 ;  /* 0x0000000100077824 */ /* 0x000fe400078e0213 */
[----:B------:R-:W-:Y:S02]  /*07e0*/  VIADD R19, R19, 0x80 ;  /* 0x0000008013137836 */ /* 0x000fe40000000000 */
[----:B0-----:R-:W-:-:S05]  /*07f0*/  IMAD.WIDE.U32 R4, R7, 0x2, R4 ;  /* 0x0000000207047825 */ /* 0x001fca00078e0004 */
[----:B------:R1:W-:Y:S02]  /*0800*/  STG.E.U16 desc[UR6][R4.64], R21 ;  /* 0x0000001504007986 */ /* 0x0003e4000c101506 */
.L_x_10746:
[----:B------:R-:W-:-:S13]  /*0810*/  ISETP.GE.AND P0, PT, R19, R16, PT ;  /* 0x000000101300720c */ /* 0x000fda0003f06270 */
[----:B------:R-:W-:Y:S05]  /*0820*/  @P0 BRA `(.L_x_10748) ;  /* 0x0000000000340947 */ /* 0x000fea0003800000 */
[----:B01----:R-:W0:Y:S01]  /*0830*/  LDC.64 R4, c[0x0][0x218] ;  /* 0x00008600ff047b82 */ /* 0x003e220000000a00 */
[----:B------:R-:W-:Y:S01]  /*0840*/  IMAD.IADD R7, R0, 0x1, R19 ;  /* 0x0000000100077824 */ /* 0x000fe200078e0213 */
[----:B------:R-:W-:-:S03]  /*0850*/  IADD3 R19, R19, 0x80, RZ ;  /* 0x0000008013137810 */ /* 0x000fc60007ffe0ff */
[----:B0-----:R-:W-:-:S05]  /*0860*/  IMAD.WIDE.U32 R4, R7, 0x2, R4 ;  /* 0x0000000207047825 */ /* 0x001fca00078e0004 */
[----:B------:R1:W-:Y:S02]  /*0870*/  STG.E.U16 desc[UR6][R4.64], R23 ;  /* 0x0000001704007986 */ /* 0x0003e4000c101506 */
.L_x_10747:
        /* <DEDUP_REMOVED lines=8> */
.L_x_10748:
[----:B------:R-:W-:Y:S05]  /*0900*/  BSYNC B1 ;  /* 0x0000000000017941 */ /* 0x000fea0003800000 */
.L_x_10744:
[----:B------:R-:W-:-:S13]  /*0910*/  ISETP.GE.AND P0, PT, R19, R16, PT ;  /* 0x000000101300720c */ /* 0x000fda0003f06270 */
[----:B012---:R-:W0:Y:S01]  /*0920*/  @!P0 LDC.64 R4, c[0x0][0x218] ;  /* 0x00008600ff048b82 */ /* 0x007e220000000a00 */
[----:B------:R-:W-:Y:S02]  /*0930*/  @!P0 IMAD.IADD R3, R0, 0x1, R19 ;  /* 0x0000000100038824 */ /* 0x000fe400078e0213 */
[----:B------:R-:W-:Y:S02]  /*0940*/  @!P0 VIADD R19, R19, 0x80 ;  /* 0x0000008013138836 */ /* 0x000fe40000000000 */
[----:B0-----:R-:W-:-:S05]  /*0950*/  @!P0 IMAD.WIDE.U32 R4, R3, 0x2, R4 ;  /* 0x0000000203048825 */ /* 0x001fca00078e0004 */
[----:B------:R2:W-:Y:S02]  /*0960*/  @!P0 STG.E.U16 desc[UR6][R4.64], R2 ;  /* 0x0000000204008986 */ /* 0x0005e4000c101506 */
.L_x_10749:
[----:B------:R-:W-:Y:S05]  /*0970*/  BSYNC B0 ;  /* 0x0000000000007941 */ /* 0x000fea0003800000 */
.L_x_10743:
        /* <DEDUP_REMOVED lines=8> */
.L_x_10750:
        /* <DEDUP_REMOVED lines=16> */
.L_x_26224:


//--------------------- .text._ZN2at6native18elementwise_kernelILi128ELi4EZNS0_15gpu_kernel_implINS0_13BinaryFunctorIsssNS0_16BitwiseOrFunctorIsEEEEEEvRNS_18TensorIteratorBaseERKT_EUliE_EEviT1_ --------------------------
	.section	.text._ZN2at6native18elementwise_kernelILi128ELi4EZNS0_15gpu_kernel_implINS0_13BinaryFunctorIsssNS0_16BitwiseOrFunctorIsEEEEEEvRNS_18TensorIteratorBaseERKT_EUliE_EEviT1_,"ax",@progbits
	.align	128
        .global         _ZN2at6native18elementwise_kernelILi128ELi4EZNS0_15gpu_kernel_implINS0_13BinaryFunctorIsssNS0_16BitwiseOrFunctorIsEEEEEEvRNS_18TensorIteratorBaseERKT_EUliE_EEviT1_
        .type           _ZN2at6native18elementwise_kernelILi128ELi4EZNS0_15gpu_kernel_implINS0_13BinaryFunctorIsssNS0_16BitwiseOrFunctorIsEEEEEEvRNS_18TensorIteratorBaseERKT_EUliE_EEviT1_,@function
        .size           _ZN2at6native18elementwise_kernelILi128ELi4EZNS0_15gpu_kernel_implINS0_13BinaryFunctorIsssNS0_16BitwiseOrFunctorIsEEEEEEvRNS_18TensorIteratorBaseERKT_EUliE_EEviT1_,(.L_x_26225 - _ZN2at6native18elementwise_kernelILi128ELi4EZNS0_15gpu_kernel_implINS0_13BinaryFunctorIsssNS0_16BitwiseOrFunctorIsEEEEEEvRNS_18TensorIteratorBaseERKT_EUliE_EEviT1_)
        .other          _ZN2at6native18elementwise_kernelILi128ELi4EZNS0_15gpu_kernel_implINS0_13BinaryFunctorIsssNS0_16BitwiseOrFunctorIsEEEEEEvRNS_18TensorIteratorBaseERKT_EUliE_EEviT1_,@"STO_CUDA_ENTRY STV_DEFAULT"
_ZN2at6native18elementwise_kernelILi128ELi4EZNS0_15gpu_kernel_implINS0_13BinaryFunctorIsssNS0_16BitwiseOrFunctorIsEEEEEEvRNS_18TensorIteratorBaseERKT_EUliE_EEviT1_:
.text._ZN2at6native18elementwise_kernelILi128ELi4EZNS0_15gpu_kernel_implINS0_13BinaryFunctorIsssNS0_16BitwiseOrFunctorIsEEEEEEvRNS_18TensorIteratorBaseERKT_EUliE_EEviT1_:
        /* <DEDUP_REMOVED lines=365> */
.L_x_10753:
        /* <DEDUP_REMOVED lines=20> */
.L_x_10757:
[----:B------:R0:W5:Y:S01]  /*1810*/  LDG.E.U8 R19, desc[UR36][R2.64] ;  /* 0x0000002402137981 */ /* 0x000162000c1e1100 */
[----:B------:R-:W-:Y:S05]  /*1820*/  BRA `(.L_x_10759) ;  /* 0x0000000c00547947 */ /* 0x000fea0003800000 */
.L_x_10756:
        /* <DEDUP_REMOVED lines=8> */
.L_x_10761:
[----:B------:R0:W5:Y:S01]  /*18b0*/  LDG.E.U16 R19, desc[UR36][R2.64] ;  /* 0x0000002402137981 */ /* 0x000162000c1e1500 */
[----:B------:R-:W-:Y:S05]  /*18c0*/  BRA `(.L_x_10759) ;  /* 0x0000000c002c7947 */ /* 0x000fea0003800000 */
.L_x_10760:
[----:B------:R0:W5:Y:S01]  /*18d0*/  LDG.E.U16 R19, desc[UR36][R2.64] ;  /* 0x0000002402137981 */ /* 0x000162000c1e1500 */
[----:B------:R-:W-:Y:S05]  /*18e0*/  BRA `(.L_x_10759) ;  /* 0x0000000c00247947 */ /* 0x000fea0003800000 */
.L_x_10755:
        /* <DEDUP_REMOVED lines=9> */
.L_x_10763:
[----:B------:R-:W2:Y:S02]  /*1980*/  LDG.E.U16 R0, desc[UR36][R2.64] ;  /* 0x0000002402007981 */ /* 0x000ea4000c1e1500 */
[----:B--2---:R-:W-:-:S06]  /*1990*/  HADD2.F32 R0, -RZ, R0.H0_H0 ;  /* 0x20000000ff007230 */ /* 0x004fcc0000004100 */
[----:B------:R-:W0:Y:S02]  /*19a0*/  F2I.FTZ.TRUNC.NTZ R0, R0 ;  /* 0x0000000000007305 */ /* 0x000e24000021f100 */
[----:B0-----:R-:W-:Y:S01]  /*19b0*/  PRMT R19, R0, 0x7610, R19 ;  /* 0x0000761000137816 */ /* 0x001fe20000000013 */
[----:B------:R-:W-:Y:S06]  /*19c0*/  BRA `(.L_x_10759) ;  /* 0x0000000800ec7947 */ /* 0x000fec0003800000 */
.L_x_10762:
        /* <DEDUP_REMOVED lines=9> */
.L_x_10765:
[----:B------:R-:W2:Y:S02]  /*1a60*/  LDG.E.U16 R2, desc[UR36][R2.64] ;  /* 0x0000002402027981 */ /* 0x000ea4000c1e1500 */
[----:B--2---:R-:W-:-:S06]  /*1a70*/  HADD2.F32 R0, -RZ, R2.H0_H0 ;  /* 0x20000002ff007230 */ /* 0x004fcc0000004100 */
[----:B------:R-:W0:Y:S02]  /*1a80*/  F2I.FTZ.TRUNC.NTZ R0, R0 ;  /* 0x0000000000007305 */ /* 0x000e24000021f100 */
[----:B0-----:R-:W-:Y:S01]  /*1a90*/  PRMT R19, R0, 0x7610, R19 ;  /* 0x0000761000137816 */ /* 0x001fe20000000013 */
[----:B------:R-:W-:Y:S06]  /*1aa0*/  BRA `(.L_x_10759) ;  /* 0x0000000800b47947 */ /* 0x000fec0003800000 */
.L_x_10764:
[----:B------:R-:W2:Y:S02]  /*1ab0*/  LDG.E.64 R2, desc[UR36][R2.64] ;  /* 0x0000002402027981 */ /* 0x000ea4000c1e1b00 */
[----:B--2---:R0:W1:Y:S01]  /*1ac0*/  F2I.F64.TRUNC R19, R2 ;  /* 0x0000000200137311 */ /* 0x004062000030d100 */
[----:B------:R-:W-:Y:S05]  /*1ad0*/  BRA `(.L_x_10759) ;  /* 0x0000000800a87947 */ /* 0x000fea0003800000 */
.L_x_10754:
        /* <DEDUP_REMOVED lines=12> */
.L_x_10768:
[----:B------:R-:W2:Y:S02]  /*1ba0*/  LDG.E.64 R2, desc[UR36][R2.64] ;  /* 0x0000002402027981 */ /* 0x000ea4000c1e1b00 */
[----:B--2---:R3:W4:Y:S01]  /*1bb0*/  F2I.F64.TRUNC R19, R2 ;  /* 0x0000000200137311 */ /* 0x004722000030d100 */
[----:B------:R-:W-:Y:S05]  /*1bc0*/  BRA `(.L_x_10759) ;  /* 0x00000008006c7947 */ /* 0x000fea0003800000 */
.L_x_10767:
        /* <DEDUP_REMOVED lines=28> */
.L_x_10770:
        /* <DEDUP_REMOVED lines=15> */
.L_x_10769:
[----:B------:R-:W2:Y:S02]  /*1e80*/  LDG.E.U16 R0, desc[UR36][R2.64] ;  /* 0x0000002402007981 */ /* 0x000ea4000c1e1500 */
[----:B--2---:R-:W-:-:S06]  /*1e90*/  IMAD.U32 R0, R0, 0x10000, RZ ;  /* 0x0001000000007824 */ /* 0x004fcc00078e00ff */
[----:B------:R-:W0:Y:S02]  /*1ea0*/  F2I.FTZ.TRUNC.NTZ R0, R0 ;  /* 0x0000000000007305 */ /* 0x000e24000021f100 */
[----:B0-----:R-:W-:Y:S01]  /*1eb0*/  PRMT R19, R0, 0x7610, R19 ;  /* 0x0000761000137816 */ /* 0x001fe20000000013 */
[----:B------:R-:W-:Y:S06]  /*1ec0*/  BRA `(.L_x_10759) ;  /* 0x0000000400ac7947 */ /* 0x000fec0003800000 */
.L_x_10766:
        /* <DEDUP_REMOVED lines=10> */
.L_x_10773:
        /* <DEDUP_REMOVED lines=21> */
.L_x_10777:
[----:B------:R-:W-:Y:S05]  /*20c0*/  BSYNC B1 ;  /* 0x0000000000017941 */ /* 0x000fea0003800000 */
.L_x_10776:
[----:B------:R-:W-:Y:S01]  /*20d0*/  LEA R3, R0, 0x3b800000, 0x17 ;  /* 0x3b80000000037811 */ /* 0x000fe200078eb8ff */
[----:B------:R-:W-:-:S05]  /*20e0*/  IMAD.SHL.U32 R0, R2, 0x100000, RZ ;  /* 0x0010000002007824 */ /* 0x000fca00078e00ff */
[----:B------:R-:W-:-:S07]  /*20f0*/  LOP3.LUT R0, R3, R0, R4, 0xfe, !PT ;  /* 0x0000000003007212 */ /* 0x000fce00078efe04 */
.L_x_10775:
[----:B------:R-:W-:Y:S05]  /*2100*/  BSYNC B0 ;  /* 0x0000000000007941 */ /* 0x000fea0003800000 */
.L_x_10774:
[----:B------:R-:W0:Y:S02]  /*2110*/  F2I.FTZ.TRUNC.NTZ R0, R0 ;  /* 0x0000000000007305 */ /* 0x000e24000021f100 */
[----:B0-----:R-:W-:Y:S01]  /*2120*/  PRMT R19, R0, 0x7610, R19 ;  /* 0x0000761000137816 */ /* 0x001fe20000000013 */
[----:B------:R-:W-:Y:S06]  /*2130*/  BRA `(.L_x_10759) ;  /* 0x0000000400107947 */ /* 0x000fec0003800000 */
.L_x_10772:
        /* <DEDUP_REMOVED lines=21> */
.L_x_10781:
[----:B------:R-:W-:Y:S05]  /*2290*/  BSYNC B1 ;  /* 0x0000000000017941 */ /* 0x000fea0003800000 */
.L_x_10780:
[----:B------:R-:W-:Y:S01]  /*22a0*/  LEA R3, R0, 0x37800000, 0x17 ;  /* 0x3780000000037811 */ /* 0x000fe200078eb8ff */
[----:B------:R-:W-:-:S05]  /*22b0*/  IMAD.SHL.U32 R0, R2, 0x200000, RZ ;  /* 0x0020000002007824 */ /* 0x000fca00078e00ff */
[----:B------:R-:W-:-:S07]  /*22c0*/  LOP3.LUT R0, R3, R0, R4, 0xfe, !PT ;  /* 0x0000000003007212 */ /* 0x000fce00078efe04 */
.L_x_10779:
[----:B------:R-:W-:Y:S05]  /*22d0*/  BSYNC B0 ;  /* 0x0000000000007941 */ /* 0x000fea0003800000 */
.L_x_10778:
[----:B------:R-:W0:Y:S02]  /*22e0*/  F2I.FTZ.TRUNC.NTZ R0, R0 ;  /* 0x0000000000007305 */ /* 0x000e24000021f100 */
[----:B0-----:R-:W-:Y:S01]  /*22f0*/  PRMT R19, R0, 0x7610, R19 ;  /* 0x0000761000137816 */ /* 0x001fe20000000013 */
[----:B------:R-:W-:Y:S06]  /*2300*/  BRA `(.L_x_10759) ;  /* 0x00000000009c7947 */ /* 0x000fec0003800000 */
.L_x_10771:
        /* <DEDUP_REMOVED lines=14> */
.L_x_10785:
[----:B------:R-:W-:Y:S05]  /*23f0*/  BSYNC B0 ;  /* 0x0000000000007941 */ /* 0x000fea0003800000 */
.L_x_10784:
[----:B------:R-:W0:Y:S02]  /*2400*/  F2I.FTZ.TRUNC.NTZ R0, R0 ;  /* 0x0000000000007305 */ /* 0x000e24000021f100 */
[----:B0-----:R-:W-:Y:S01]  /*2410*/  PRMT R19, R0, 0x7610, R19 ;  /* 0x0000761000137816 */ /* 0x001fe20000000013 */
[----:B------:R-:W-:Y:S06]  /*2420*/  BRA `(.L_x_10759) ;  /* 0x0000000000547947 */ /* 0x000fec0003800000 */
.L_x_10758:
        /* <DEDUP_REMOVED lines=16> */
.L_x_10786:
[----:B------:R-:W-:Y:S01]  /*2530*/  PRMT R19, RZ, 0x7610, R19 ;  /* 0x00007610ff137816 */ /* 0x000fe20000000013 */
[----:B------:R-:W-:Y:S06]  /*2540*/  BRA `(.L_x_10759) ;  /* 0x00000000000c7947 */ /* 0x000fec0003800000 */
.L_x_10783:
[----:B------:R2:W5:Y:S01]  /*2550*/  LDG.E.U16 R19, desc[UR36][R2.64] ;  /* 0x0000002402137981 */ /* 0x000562000c1e1500 */
[----:B------:R-:W-:Y:S05]  /*2560*/  BRA `(.L_x_10759) ;  /* 0x0000000000047947 */ /* 0x000fea0003800000 */
.L_x_10782:
[----:B------:R1:W5:Y:S02]  /*2570*/  LDG.E.U16 R19, desc[UR36][R2.64] ;  /* 0x0000002402137981 */ /* 0x000364000c1e1500 */
.L_x_10759:
        /* <DEDUP_REMOVED lines=17> */
.L_x_10790:
[----:B------:R3:W5:Y:S01]  /*2690*/  LDG.E.U8 R0, desc[UR36][R2.64] ;  /* 0x0000002402007981 */ /* 0x000762000c1e1100 */
[----:B------:R-:W-:Y:S05]  /*26a0*/  BRA `(.L_x_10792) ;  /* 0x0000000c00547947 */ /* 0x000fea0003800000 */
.L_x_10789:
        /* <DEDUP_REMOVED lines=8> */
.L_x_10794:
[----:B------:R1:W5:Y:S01]  /*2730*/  LDG.E.U16 R0, desc[UR36][R2.64] ;  /* 0x0000002402007981 */ /* 0x000362000c1e1500 */
[----:B------:R-:W-:Y:S05]  /*2740*/  BRA `(.L_x_10792) ;  /* 0x0000000c002c7947 */ /* 0x000fea0003800000 */
.L_x_10793:
[----:B------:R2:W5:Y:S01]  /*2750*/  LDG.E.U16 R0, desc[UR36][R2.64] ;  /* 0x0000002402007981 */ /* 0x000562000c1e1500 */
[----:B------:R-:W-:Y:S05]  /*2760*/  BRA `(.L_x_10792) ;  /* 0x0000000c00247947 */ /* 0x000fea0003800000 */
.L_x_10788:
        /* <DEDUP_REMOVED lines=9> */
.L_x_10796:
[----:B------:R-:W2:Y:S02]  /*2800*/  LDG.E.U16 R4, desc[UR36][R2.64] ;  /* 0x0000002402047981 */ /* 0x000ea4000c1e1500 */
[----:B--2---:R-:W-:-:S06]  /*2810*/  HADD2.F32 R4, -RZ, R4.H0_H0 ;  /* 0x20000004ff047230 */ /* 0x004fcc0000004100 */
[----:B------:R-:W0:Y:S02]  /*2820*/  F2I.FTZ.TRUNC.NTZ R4, R4 ;  /* 0x0000000400047305 */ /* 0x000e24000021f100 */
[----:B0-----:R-:W-:Y:S01]  /*2830*/  PRMT R0, R4, 0x7610, R0 ;  /* 0x0000761004007816 */ /* 0x001fe20000000000 */
[----:B------:R-:W-:Y:S06]  /*2840*/  BRA `(.L_x_10792) ;  /* 0x0000000800ec7947 */ /* 0x000fec0003800000 */
.L_x_10795:
        /* <DEDUP_REMOVED lines=9> */
.L_x_10798:
[----:B------:R-:W2:Y:S02]  /*28e0*/  LDG.E.U16 R2, desc[UR36][R2.64] ;  /* 0x0000002402027981 */ /* 0x000ea4000c1e1500 */
[----:B--2---:R-:W-:-:S06]  /*28f0*/  HADD2.F32 R4, -RZ, R2.H0_H0 ;  /* 0x20000002ff047230 */ /* 0x004fcc0000004100 */
[----:B------:R-:W0:Y:S02]  /*2900*/  F2I.FTZ.TRUNC.NTZ R4, R4 ;  /* 0x0000000400047305 */ /* 0x000e24000021f100 */
[----:B0-----:R-:W-:Y:S01]  /*2910*/  PRMT R0, R4, 0x7610, R0 ;  /* 0x0000761004007816 */ /* 0x001fe20000000000 */
[----:B------:R-:W-:Y:S06]  /*2920*/  BRA `(.L_x_10792) ;  /* 0x0000000800b47947 */ /* 0x000fec0003800000 */
.L_x_10797:
[----:B------:R-:W2:Y:S02]  /*2930*/  LDG.E.64 R2, desc[UR36][R2.64] ;  /* 0x0000002402027981 */ /* 0x000ea4000c1e1b00 */
[----:B--2---:R0:W1:Y:S01]  /*2940*/  F2I.F64.TRUNC R0, R2 ;  /* 0x0000000200007311 */ /* 0x004062000030d100 */
[----:B------:R-:W-:Y:S05]  /*2950*/  BRA `(.L_x_10792) ;  /* 0x0000000800a87947 */ /* 0x000fea0003800000 */
.L_x_10787:
        /* <DEDUP_REMOVED lines=12> */
.L_x_10801:
[----:B------:R-:W2:Y:S02]  /*2a20*/  LDG.E.64 R2, desc[UR36][R2.64] ;  /* 0x0000002402027981 */ /* 0x000ea4000c1e1b00 */
[----:B--2---:R0:W1:Y:S01]  /*2a30*/  F2I.F64.TRUNC R0, R2 ;  /* 0x0000000200007311 */ /* 0x004062000030d100 */
[----:B------:R-:W-:Y:S05]  /*2a40*/  BRA `(.L_x_10792) ;  /* 0x00000008006c7947 */ /* 0x000fea0003800000 */
.L_x_10800:
        /* <DEDUP_REMOVED lines=28> */
.L_x_10803:
        /* <DEDUP_REMOVED lines=15> */
.L_x_10802:
[----:B------:R-:W2:Y:S02]  /*2d00*/  LDG.E.U16 R4, desc[UR36][R2.64] ;  /* 0x0000002402047981 */ /* 0x000ea4000c1e1500 */
[----:B--2---:R-:W-:-:S06]  /*2d10*/  IMAD.U32 R4, R4, 0x10000, RZ ;  /* 0x0001000004047824 */ /* 0x004fcc00078e00ff */
[----:B------:R-:W0:Y:S02]  /*2d20*/  F2I.FTZ.TRUNC.NTZ R4, R4 ;  /* 0x0000000400047305 */ /* 0x000e24000021f100 */
[----:B0-----:R-:W-:Y:S01]  /*2d30*/  PRMT R0, R4, 0x7610, R0 ;  /* 0x0000761004007816 */ /* 0x001fe20000000000 */
[----:B------:R-:W-:Y:S06]  /*2d40*/  BRA `(.L_x_10792) ;  /* 0x0000000400ac7947 */ /* 0x000fec0003800000 */
.L_x_10799:
        /* <DEDUP_REMOVED lines=10> */
.L_x_10806:
        /* <DEDUP_REMOVED lines=21> */
.L_x_10810:
[----:B------:R-:W-:Y:S05]  /*2f40*/  BSYNC B1 ;  /* 0x0000000000017941 */ /* 0x000fea0003800000 */
.L_x_10809:
[----:B------:R-:W-:Y:S01]  /*2f50*/  IMAD.SHL.U32 R2, R2, 0x100000, RZ ;  /* 0x0010000002027824 */ /* 0x000fe200078e00ff */
[----:B------:R-:W-:-:S04]  /*2f60*/  LEA R3, R0, 0x3b800000, 0x17 ;  /* 0x3b80000000037811 */ /* 0x000fc800078eb8ff */
[----:B------:R-:W-:-:S07]  /*2f70*/  LOP3.LUT R4, R3, R2, R4, 0xfe, !PT ;  /* 0x0000000203047212 */ /* 0x000fce00078efe04 */
.L_x_10808:
[----:B------:R-:W-:Y:S05]  /*2f80*/  BSYNC B0 ;  /* 0x0000000000007941 */ /* 0x000fea0003800000 */
.L_x_10807:
[----:B------:R-:W0:Y:S02]  /*2f90*/  F2I.FTZ.TRUNC.NTZ R4, R4 ;  /* 0x0000000400047305 */ /* 0x000e24000021f100 */
[----:B0-----:R-:W-:Y:S01]  /*2fa0*/  PRMT R0, R4, 0x7610, R0 ;  /* 0x0000761004007816 */ /* 0x001fe20000000000 */
[----:B------:R-:W-:Y:S06]  /*2fb0*/  BRA `(.L_x_10792) ;  /* 0x0000000400107947 */ /* 0x000fec0003800000 */
.L_x_10805:
        /* <DEDUP_REMOVED lines=21> */
.L_x_10814:
[----:B------:R-:W-:Y:S05]  /*3110*/  BSYNC B1 ;  /* 0x0000000000017941 */ /* 0x000fea0003800000 */
.L_x_10813:
[----:B------:R-:W-:Y:S01]  /*3120*/  IMAD.SHL.U32 R2, R2, 0x200000, RZ ;  /* 0x0020000002027824 */ /* 0x000fe200078e00ff */
[----:B------:R-:W-:-:S04]  /*3130*/  LEA R3, R0, 0x37800000, 0x17 ;  /* 0x3780000000037811 */ /* 0x000fc800078eb8ff */
[----:B------:R-:W-:-:S07]  /*3140*/  LOP3.LUT R4, R3, R2, R4, 0xfe, !PT ;  /* 0x0000000203047212 */ /* 0x000fce00078efe04 */
.L_x_10812:
[----:B------:R-:W-:Y:S05]  /*3150*/  BSYNC B0 ;  /* 0x0000000000007941 */ /* 0x000fea0003800000 */
.L_x_10811:
[----:B------:R-:W0:Y:S02]  /*3160*/  F2I.FTZ.TRUNC.NTZ R4, R4 ;  /* 0x0000000400047305 */ /* 0x000e24000021f100 */
[----:B0-----:R-:W-:Y:S01]  /*3170*/  PRMT R0, R4, 0x7610, R0 ;  /* 0x0000761004007816 */ /* 0x001fe20000000000 */
[----:B------:R-:W-:Y:S06]  /*3180*/  BRA `(.L_x_10792) ;  /* 0x00000000009c7947 */ /* 0x000fec0003800000 */
.L_x_10804:
        /* <DEDUP_REMOVED lines=14> */
.L_x_10818:
[----:B------:R-:W-:Y:S05]  /*3270*/  BSYNC B0 ;  /* 0x0000000000007941 */ /* 0x000fea0003800000 */
.L_x_10817:
[----:B------:R-:W0:Y:S02]  /*3280*/  F2I.FTZ.TRUNC.NTZ R4, R4 ;  /* 0x0000000400047305 */ /* 0x000e24000021f100 */
[----:B0-----:R-:W-:Y:S01]  /*3290*/  PRMT R0, R4, 0x7610, R0 ;  /* 0x0000761004007816 */ /* 0x001fe20000000000 */
[----:B------:R-:W-:Y:S06]  /*32a0*/  BRA `(.L_x_10792) ;  /* 0x0000000000547947 */ /* 0x000fec0003800000 */
.L_x_10791:
        /* <DEDUP_REMOVED lines=16> */
.L_x_10819:
[----:B------:R-:W-:Y:S01]  /*33b0*/  PRMT R0, RZ, 0x7610, R0 ;  /* 0x00007610ff007816 */ /* 0x000fe20000000000 */
[----:B------:R-:W-:Y:S06]  /*33c0*/  BRA `(.L_x_10792) ;  /* 0x00000000000c7947 */ /* 0x000fec0003800000 */
.L_x_10816:
[----:B------:R0:W5:Y:S01]  /*33d0*/  LDG.E.U16 R0, desc[UR36][R2.64] ;  /* 0x0000002402007981 */ /* 0x000162000c1e1500 */
[----:B------:R-:W-:Y:S05]  /*33e0*/  BRA `(.L_x_10792) ;  /* 0x0000000000047947 */ /* 0x000fea0003800000 */
.L_x_10815:
[----:B------:R0:W5:Y:S02]  /*33f0*/  LDG.E.U16 R0, desc[UR36][R2.64] ;  /* 0x0000002402007981 */ /* 0x000164000c1e1500 */
.L_x_10792:
        /* <DEDUP_REMOVED lines=15> */
.L_x_10823:
[----:B------:R1:W-:Y:S01]  /*34f0*/  STG.E.U8 desc[UR36][R16.64], R19 ;  /* 0x0000001310007986 */ /* 0x0003e2000c101124 */
[----:B------:R-:W-:Y:S05]  /*3500*/  BRA `(.L_x_10825) ;  /* 0x0000000c00647947 */ /* 0x000fea0003800000 */
.L_x_10822:
        /* <DEDUP_REMOVED lines=10> */
.L_x_10827:
[----:B------:R-:W-:-:S05]  /*35b0*/  PRMT R3, R19, 0x9910, RZ ;  /* 0x0000991013037816 */ /* 0x000fca00000000ff */
[----:B------:R3:W-:Y:S01]  /*35c0*/  STG.E desc[UR36][R16.64], R3 ;  /* 0x0000000310007986 */ /* 0x0007e2000c101924 */
[----:B------:R-:W-:Y:S05]  /*35d0*/  BRA `(.L_x_10825) ;  /* 0x0000000c00307947 */ /* 0x000fea0003800000 */
.L_x_10826:
[----:B------:R2:W-:Y:S01]  /*35e0*/  STG.E.U16 desc[UR36][R16.64], R19 ;  /* 0x0000001310007986 */ /* 0x0005e2000c101524 */
[----:B------:R-:W-:Y:S05]  /*35f0*/  BRA `(.L_x_10825) ;  /* 0x0000000c00287947 */ /* 0x000fea0003800000 */
.L_x_10821:
        /* <DEDUP_REMOVED lines=9> */
.L_x_10829:
[----:B------:R-:W0:Y:S02]  /*3690*/  I2F.S16 R0, R19 ;  /* 0x0000001300007306 */ /* 0x000e240000101400 */
[----:B0-----:R-:W-:-:S05]  /*36a0*/  F2FP.F16.F32.PACK_AB R0, RZ, R0 ;  /* 0x00000000ff00723e */ /* 0x001fca00000000ff */
[----:B------:R0:W-:Y:S01]  /*36b0*/  STG.E.U16 desc[UR36][R16.64], R0 ;  /* 0x0000000010007986 */ /* 0x0001e2000c101524 */
[----:B------:R-:W-:Y:S05]  /*36c0*/  BRA `(.L_x_10825) ;  /* 0x0000000800f47947 */ /* 0x000fea0003800000 */
.L_x_10828:
        /* <DEDUP_REMOVED lines=10> */
.L_x_10831:
[----:B------:R-:W0:Y:S02]  /*3770*/  I2F.S16 R19, R19 ;  /* 0x0000001300137306 */ /* 0x000e240000101400 */
[----:B0-----:R-:W-:-:S04]  /*3780*/  F2FP.F16.F32.PACK_AB R3, RZ, R19 ;  /* 0x00000013ff03723e */ /* 0x001fc800000000ff */
[----:B------:R-:W-:-:S05]  /*3790*/  PRMT R3, R3, 0x5410, RZ ;  /* 0x0000541003037816 */ /* 0x000fca00000000ff */
[----:B------:R0:W-:Y:S01]  /*37a0*/  STG.E desc[UR36][R16.64], R3 ;  /* 0x0000000310007986 */ /* 0x0001e2000c101924 */
[----:B------:R-:W-:Y:S05]  /*37b0*/  BRA `(.L_x_10825) ;  /* 0x0000000800b87947 */ /* 0x000fea0003800000 */
.L_x_10830:
[----:B------:R-:W0:Y:S02]  /*37c0*/  I2F.F64.S16 R2, R19 ;  /* 0x0000001300027312 */ /* 0x000e240000101c00 */
[----:B0-----:R0:W-:Y:S01]  /*37d0*/  STG.E.64 desc[UR36][R16.64], R2 ;  /* 0x0000000210007986 */ /* 0x0011e2000c101b24 */
[----:B------:R-:W-:Y:S05]  /*37e0*/  BRA `(.L_x_10825) ;  /* 0x0000000800ac7947 */ /* 0x000fea0003800000 */
.L_x_10820:
        /* <DEDUP_REMOVED lines=13> */
.L_x_10834:
[----:B------:R-:W0:Y:S01]  /*38c0*/  I2F.F64.S16 R4, R19 ;  /* 0x0000001300047312 */ /* 0x000e220000101c00 */
[----:B------:R-:W-:-:S05]  /*38d0*/  CS2R R6, SRZ ;  /* 0x0000000000067805 */ /* 0x000fca000001ff00 */
[----:B0-----:R0:W-:Y:S01]  /*38e0*/  STG.E.128 desc[UR36][R16.64], R4 ;  /* 0x0000000410007986 */ /* 0x0011e2000c101d24 */
[----:B------:R-:W-:Y:S05]  /*38f0*/  BRA `(.L_x_10825) ;  /* 0x0000000800687947 */ /* 0x000fea0003800000 */
.L_x_10833:
        /* <DEDUP_REMOVED lines=21> */
.L_x_10838:
[----:B------:R-:W-:Y:S05]  /*3a50*/  BSYNC B0 ;  /* 0x0000000000007941 */ /* 0x000fea0003800000 */
.L_x_10837:
[----:B------:R-:W-:-:S05]  /*3a60*/  LOP3.LUT R3, R0, R3, RZ, 0xfc, !PT ;  /* 0x0000000300037212 */ /* 0x000fca00078efcff */
[----:B------:R0:W-:Y:S01]  /*3a70*/  STG.E.U8 desc[UR36][R16.64], R3 ;  /* 0x0000000310007986 */ /* 0x0001e2000c101124 */
[----:B------:R-:W-:Y:S05]  /*3a80*/  BRA `(.L_x_10825) ;  /* 0x0000000800047947 */ /* 0x000fea0003800000 */
.L_x_10836:
        /* <DEDUP_REMOVED lines=13> */
.L_x_10840:
[----:B------:R-:W-:Y:S01]  /*3b60*/  IMAD.MOV.U32 R0, RZ, RZ, 0x7f ;  /* 0x0000007fff007424 */ /* 0x000fe200078e00ff */
[----:B------:R-:W-:-:S04]  /*3b70*/  ISETP.GT.U32.AND P0, PT, R2, 0x7f800000, PT ;  /* 0x7f8000000200780c */ /* 0x000fc80003f04070 */
[----:B------:R-:W-:-:S09]  /*3b80*/  SEL R0, R0, 0x7c, P0 ;  /* 0x0000007c00007807 */ /* 0x000fd20000000000 */
.L_x_10841:
[----:B------:R-:W-:Y:S05]  /*3b90*/  BSYNC B0 ;  /* 0x0000000000007941 */ /* 0x000fea0003800000 */
.L_x_10839:
[----:B------:R-:W-:-:S04]  /*3ba0*/  LOP3.LUT R2, R19, 0x80000000, RZ, 0xc0, !PT ;  /* 0x8000000013027812 */ /* 0x000fc800078ec0ff */
[----:B------:R-:W-:-:S04]  /*3bb0*/  SHF.R.U32.HI R3, RZ, 0x18, R2 ;  /* 0x00000018ff037819 */ /* 0x000fc80000011602 */
[----:B------:R-:W-:-:S05]  /*3bc0*/  LOP3.LUT R3, R0, R3, RZ, 0xfc, !PT ;  /* 0x0000000300037212 */ /* 0x000fca00078efcff */
[----:B------:R0:W-:Y:S01]  /*3bd0*/  STG.E.U8 desc[UR36][R16.64], R3 ;  /* 0x0000000310007986 */ /* 0x0001e2000c101124 */
[----:B------:R-:W-:Y:S05]  /*3be0*/  BRA `(.L_x_10825) ;  /* 0x0000000400ac7947 */ /* 0x000fea0003800000 */
.L_x_10835:
[----:B------:R-:W0:Y:S02]  /*3bf0*/  I2F.S16 R0, R19 ;  /* 0x0000001300007306 */ /* 0x000e240000101400 */
[----:B0-----:R-:W-:-:S05]  /*3c00*/  F2FP.BF16.F32.PACK_AB R0, RZ, R0 ;  /* 0x00000000ff00723e */ /* 0x001fca00000010ff */
[----:B------:R0:W-:Y:S01]  /*3c10*/  STG.E.U16 desc[UR36][R16.64], R0 ;  /* 0x0000000010007986 */ /* 0x0001e2000c101524 */
[----:B------:R-:W-:Y:S05]  /*3c20*/  BRA `(.L_x_10825) ;  /* 0x00000004009c7947 */ /* 0x000fea0003800000 */
.L_x_10832:
        /* <DEDUP_REMOVED lines=10> */
.L_x_10844:
        /* <DEDUP_REMOVED lines=17> */
.L_x_10847:
[----:B------:R-:W-:-:S04]  /*3de0*/  LOP3.LUT R2, R19, 0x80000000, RZ, 0xc0, !PT ;  /* 0x8000000013027812 */ /* 0x000fc800078ec0ff */
[----:B------:R-:W-:-:S04]  /*3df0*/  SHF.R.U32.HI R3, RZ, 0x18, R2 ;  /* 0x00000018ff037819 */ /* 0x000fc80000011602 */
[----:B------:R-:W-:-:S04]  /*3e00*/  LOP3.LUT R0, R0, R3, RZ, 0xfc, !PT ;  /* 0x0000000300007212 */ /* 0x000fc800078efcff */
[----:B------:R-:W-:-:S07]  /*3e10*/  PRMT R8, R0, 0x7610, R8 ;  /* 0x0000761000087816 */ /* 0x000fce0000000008 */
.L_x_10846:
[----:B------:R-:W-:Y:S05]  /*3e20*/  BSYNC B0 ;  /* 0x0000000000007941 */ /* 0x000fea0003800000 */
.L_x_10845:
[----:B------:R0:W-:Y:S01]  /*3e30*/  STG.E.U8 desc[UR36][R16.64], R8 ;  /* 0x0000000810007986 */ /* 0x0001e2000c101124 */
[----:B------:R-:W-:Y:S05]  /*3e40*/  BRA `(.L_x_10825) ;  /* 0x0000000400147947 */ /* 0x000fea0003800000 */
.L_x_10843:
        /* <DEDUP_REMOVED lines=17> */
.L_x_10850:
[----:B------:R-:W-:-:S04]  /*3f60*/  LOP3.LUT R2, R19, 0x80000000, RZ, 0xc0, !PT ;  /* 0x8000000013027812 */ /* 0x000fc800078ec0ff */
[----:B------:R-:W-:-:S04]  /*3f70*/  SHF.R.U32.HI R3, RZ, 0x18, R2 ;  /* 0x00000018ff037819 */ /* 0x000fc80000011602 */
[----:B------:R-:W-:-:S04]  /*3f80*/  LOP3.LUT R0, R0, R3, RZ, 0xfc, !PT ;  /* 0x0000000300007212 */ /* 0x000fc800078efcff */
[----:B------:R-:W-:-:S07]  /*3f90*/  PRMT R8, R0, 0x7610, R8 ;  /* 0x0000761000087816 */ /* 0x000fce0000000008 */
.L_x_10849:
[----:B------:R-:W-:Y:S05]  /*3fa0*/  BSYNC B0 ;  /* 0x0000000000007941 */ /* 0x000fea0003800000 */
.L_x_10848:
[----:B------:R0:W-:Y:S01]  /*3fb0*/  STG.E.U8 desc[UR36][R16.64], R8 ;  /* 0x0000000810007986 */ /* 0x0001e2000c101124 */
[----:B------:R-:W-:Y:S05]  /*3fc0*/  BRA `(.L_x_10825) ;  /* 0x0000000000b47947 */ /* 0x000fea0003800000 */
.L_x_10842:
        /* <DEDUP_REMOVED lines=22> */
.L_x_10824:
        /* <DEDUP_REMOVED lines=16> */
.L_x_10853:
[----:B------:R-:W-:Y:S05]  /*4230*/  BRA `(.L_x_10825) ;  /* 0x0000000000187947 */ /* 0x000fea0003800000 */
.L_x_10852:
[----:B------:R-:W-:-:S04]  /*4240*/  PRMT R2, R19, 0x9910, RZ ;  /* 0x0000991013027816 */ /* 0x000fc800000000ff */
[----:B------:R-:W-:-:S05]  /*4250*/  SHF.R.S32.HI R3, RZ, 0x1f, R2 ;  /* 0x0000001fff037819 */ /* 0x000fca0000011402 */
[----:B------:R0:W-:Y:S01]  /*4260*/  STG.E.64 desc[UR36][R16.64], R2 ;  /* 0x0000000210007986 */ /* 0x0001e2000c101b24 */
[----:B------:R-:W-:Y:S05]  /*4270*/  BRA `(.L_x_10825) ;  /* 0x0000000000087947 */ /* 0x000fea0003800000 */
.L_x_10851:
[----:B------:R-:W-:-:S05]  /*4280*/  PRMT R3, R19, 0x9910, RZ ;  /* 0x0000991013037816 */ /* 0x000fca00000000ff */
[----:B------:R0:W-:Y:S02]  /*4290*/  STG.E desc[UR36][R16.64], R3 ;  /* 0x0000000310007986 */ /* 0x0001e4000c101924 */
.L_x_10825:
[----:B------:R-:W-:-:S04]  /*42a0*/  IMAD R18, R18, 0x200, R23 ;  /* 0x0000020012127824 */ /* 0x000fc800078e0217 */
[----:B012---:R-:W-:-:S07]  /*42b0*/  VIADD R19, R18, 0x80 ;  /* 0x0000008012137836 */ /* 0x007fce0000000000 */
.L_x_10752:
[----:B------:R-:W-:Y:S05]  /*42c0*/  BSYNC B6 ;  /* 0x0000000000067941 */ /* 0x000fea0003800000 */
.L_x_10751:
        /* <DEDUP_REMOVED lines=358> */
.L_x_10856:
        /* <DEDUP_REMOVED lines=20> */
.L_x_10860:
[----:B------:R0:W5:Y:S01]  /*5a70*/  LDG.E.U8 R22, desc[UR36][R2.64] ;  /* 0x0000002402167981 */ /* 0x000162000c1e1100 */
[----:B------:R-:W-:Y:S05]  /*5a80*/  BRA `(.L_x_10862) ;  /* 0x0000000c00547947 */ /* 0x000fea0003800000 */
.L_x_10859:
        /* <DEDUP_REMOVED lines=8> */
.L_x_10864:
[----:B------:R0:W5:Y:S01]  /*5b10*/  LDG.E.U16 R22, desc[UR36][R2.64] ;  /* 0x0000002402167981 */ /* 0x000162000c1e1500 */
[----:B------:R-:W-:Y:S05]  /*5b20*/  BRA `(.L_x_10862) ;  /* 0x0000000c002c7947 */ /* 0x000fea0003800000 */
.L_x_10863:
[----:B------:R0:W5:Y:S01]  /*5b30*/  LDG.E.U16 R22, desc[UR36][R2.64] ;  /* 0x0000002402167981 */ /* 0x000162000c1e1500 */
[----:B------:R-:W-:Y:S05]  /*5b40*/  BRA `(.L_x_10862) ;  /* 0x0000000c00247947 */ /* 0x000fea0003800000 */
.L_x_10858:
        /* <DEDUP_REMOVED lines=9> */
.L_x_10866:
[----:B------:R-:W2:Y:S02]  /*5be0*/  LDG.E.U16 R0, desc[UR36][R2.64] ;  /* 0x0000002402007981 */ /* 0x000ea4000c1e1500 */
[----:B--2---:R-:W-:-:S06]  /*5bf0*/  HADD2.F32 R0, -RZ, R0.H0_H0 ;  /* 0x20000000ff007230 */ /* 0x004fcc0000004100 */
[----:B------:R-:W0:Y:S02]  /*5c00*/  F2I.FTZ.TRUNC.NTZ R0, R0 ;  /* 0x0000000000007305 */ /* 0x000e24000021f100 */
[----:B0-----:R-:W-:Y:S01]  /*5c10*/  PRMT R22, R0, 0x7610, R22 ;  /* 0x0000761000167816 */ /* 0x001fe20000000016 */
[----:B------:R-:W-:Y:S06]  /*5c20*/  BRA `(.L_x_10862) ;  /* 0x0000000800ec7947 */ /* 0x000fec0003800000 */
.L_x_10865:
        /* <DEDUP_REMOVED lines=9> */
.L_x_10868:
[----:B------:R-:W2:Y:S02]  /*5cc0*/  LDG.E.U16 R2, desc[UR36][R2.64] ;  /* 0x0000002402027981 */ /* 0x000ea4000c1e1500 */
[----:B--2---:R-:W-:-:S06]  /*5cd0*/  HADD2.F32 R0, -RZ, R2.H0_H0 ;  /* 0x20000002ff007230 */ /* 0x004fcc0000004100 */
[----:B------:R-:W0:Y:S02]  /*5ce0*/  F2I.FTZ.TRUNC.NTZ R0, R0 ;  /* 0x0000000000007305 */ /* 0x000e24000021f100 */
[----:B0-----:R-:W-:Y:S01]  /*5cf0*/  PRMT R22, R0, 0x7610, R22 ;  /* 0x0000761000167816 */ /* 0x001fe20000000016 */
[----:B------:R-:W-:Y:S06]  /*5d00*/  BRA `(.L_x_10862) ;  /* 0x0000000800b47947 */ /* 0x000fec0003800000 */
.L_x_10867:
[----:B------:R-:W2:Y:S02]  /*5d10*/  LDG.E.64 R2, desc[UR36][R2.64] ;  /* 0x0000002402027981 */ /* 0x000ea4000c1e1b00 */
[----:B--2---:R0:W1:Y:S01]  /*5d20*/  F2I.F64.TRUNC R22, R2 ;  /* 0x0000000200167311 */ /* 0x004062000030d100 */
[----:B------:R-:W-:Y:S05]  /*5d30*/  BRA `(.L_x_10862) ;  /* 0x0000000800a87947 */ /* 0x000fea0003800000 */
.L_x_10857:
        /* <DEDUP_REMOVED lines=12> */
.L_x_10871:
[----:B------:R-:W2:Y:S02]  /*5e00*/  LDG.E.64 R2, desc[UR36][R2.64] ;  /* 0x0000002402027981 */ /* 0x000ea4000c1e1b00 */
[----:B--2---:R0:W1:Y:S01]  /*5e10*/  F2I.F64.TRUNC R22, R2 ;  /* 0x0000000200167311 */ /* 0x004062000030d100 */
[----:B------:R-:W-:Y:S05]  /*5e20*/  BRA `(.L_x_10862) ;  /* 0x00000008006c7947 */ /* 0x000fea0003800000 */
.L_x_10870:
        /* <DEDUP_REMOVED lines=28> */
.L_x_10873:
        /* <DEDUP_REMOVED lines=15> */
.L_x_10872:
[----:B------:R-:W2:Y:S02]  /*60e0*/  LDG.E.U16 R0, desc[UR36][R2.64] ;  /* 0x0000002402007981 */ /* 0x000ea4000c1e1500 */
[----:B--2---:R-:W-:-:S06]  /*60f0*/  IMAD.U32 R0, R0, 0x10000, RZ ;  /* 0x0001000000007824 */ /* 0x004fcc00078e00ff */
[----:B------:R-:W0:Y:S02]  /*6100*/  F2I.FTZ.TRUNC.NTZ R0, R0 ;  /* 0x0000000000007305 */ /* 0x000e24000021f100 */
[----:B0-----:R-:W-:Y:S01]  /*6110*/  PRMT R22, R0, 0x7610, R22 ;  /* 0x0000761000167816 */ /* 0x001fe20000000016 */
[----:B------:R-:W-:Y:S06]  /*6120*/  BRA `(.L_x_10862) ;  /* 0x0000000400ac7947 */ /* 0x000fec0003800000 */
.L_x_10869:
        /* <DEDUP_REMOVED lines=10> */
.L_x_10876:
        /* <DEDUP_REMOVED lines=21> */
.L_x_10880:
[----:B------:R-:W-:Y:S05]  /*6320*/  BSYNC B1 ;  /* 0x0000000000017941 */ /* 0x000fea0003800000 */
.L_x_10879:
[----:B------:R-:W-:Y:S01]  /*6330*/  LEA R3, R0, 0x3b800000, 0x17 ;  /* 0x3b80000000037811 */ /* 0x000fe200078eb8ff */
[----:B------:R-:W-:-:S05]  /*6340*/  IMAD.SHL.U32 R0, R2, 0x100000, RZ ;  /* 0x0010000002007824 */ /* 0x000fca00078e00ff */
[----:B------:R-:W-:-:S07]  /*6350*/  LOP3.LUT R0, R3, R0, R4, 0xfe, !PT ;  /* 0x0000000003007212 */ /* 0x000fce00078efe04 */
.L_x_10878:
[----:B------:R-:W-:Y:S05]  /*6360*/  BSYNC B0 ;  /* 0x0000000000007941 */ /* 0x000fea0003800000 */
.L_x_10877:
[----:B------:R-:W0:Y:S02]  /*6370*/  F2I.FTZ.TRUNC.NTZ R0, R0 ;  /* 0x0000000000007305 */ /* 0x000e24000021f100 */
[----:B0-----:R-:W-:Y:S01]  /*6380*/  PRMT R22, R0, 0x7610, R22 ;  /* 0x0000761000167816 */ /* 0x001fe20000000016 */
[----:B------:R-:W-:Y:S06]  /*6390*/  BRA `(.L_x_10862) ;  /* 0x0000000400107947 */ /* 0x000fec0003800000 */
.L_x_10875:
        /* <DEDUP_REMOVED lines=21> */
.L_x_10884:
[----:B------:R-:W-:Y:S05]  /*64f0*/  BSYNC B1 ;  /* 0x0000000000017941 */ /* 0x000fea0003800000 */
.L_x_10883:
[----:B------:R-:W-:Y:S01]  /*6500*/  LEA R3, R0, 0x37800000, 0x17 ;  /* 0x3780000000037811 */ /* 0x000fe200078eb8ff */
[----:B------:R-:W-:-:S05]  /*6510*/  IMAD.SHL.U32 R0, R2, 0x200000, RZ ;  /* 0x0020000002007824 */ /* 0x000fca00078e00ff */
[----:B------:R-:W-:-:S07]  /*6520*/  LOP3.LUT R0, R3, R0, R4, 0xfe, !PT ;  /* 0x0000000003007212 */ /* 0x000fce00078efe04 */
.L_x_10882:
[----:B------:R-:W-:Y:S05]  /*6530*/  BSYNC B0 ;  /* 0x0000000000007941 */ /* 0x000fea0003800000 */
.L_x_10881:
[----:B------:R-:W0:Y:S02]  /*6540*/  F2I.FTZ.TRUNC.NTZ R0, R0 ;  /* 0x0000000000007305 */ /* 0x000e24000021f100 */
[----:B0-----:R-:W-:Y:S01]  /*6550*/  PRMT R22, R0, 0x7610, R22 ;  /* 0x0000761000167816 */ /* 0x001fe20000000016 */
[----:B------:R-:W-:Y:S06]  /*6560*/  BRA `(.L_x_10862) ;  /* 0x00000000009c7947 */ /* 0x000fec0003800000 */
.L_x_10874:
        /* <DEDUP_REMOVED lines=14> */
.L_x_10888:
[----:B------:R-:W-:Y:S05]  /*6650*/  BSYNC B0 ;  /* 0x0000000000007941 */ /* 0x000fea0003800000 */
.L_x_10887:
[----:B------:R-:W0:Y:S02]  /*6660*/  F2I.FTZ.TRUNC.NTZ R0, R0 ;  /* 0x0000000000007305 */ /* 0x000e24000021f100 */
[----:B0-----:R-:W-:Y:S01]  /*6670*/  PRMT R22, R0, 0x7610, R22 ;  /* 0x0000761000167816 */ /* 0x001fe20000000016 */
[----:B------:R-:W-:Y:S06]  /*6680*/  BRA `(.L_x_10862) ;  /* 0x0000000000547947 */ /* 0x000fec0003800000 */
.L_x_10861:
        /* <DEDUP_REMOVED lines=16> */
.L_x_10889:
[----:B------:R-:W-:Y:S01]  /*6790*/  PRMT R22, RZ, 0x7610, R22 ;  /* 0x00007610ff167816 */ /* 0x000fe20000000016 */
[----:B------:R-:W-:Y:S06]  /*67a0*/  BRA `(.L_x_10862) ;  /* 0x00000000000c7947 */ /* 0x000fec0003800000 */
.L_x_10886:
[----:B------:R3:W5:Y:S01]  /*67b0*/  LDG.E.U16 R22, desc[UR36][R2.64] ;  /* 0x0000002402167981 */ /* 0x000762000c1e1500 */
[----:B------:R-:W-:Y:S05]  /*67c0*/  BRA `(.L_x_10862) ;  /* 0x0000000000047947 */ /* 0x000fea0003800000 */
.L_x_10885:
[----:B------:R4:W5:Y:S02]  /*67d0*/  LDG.E.U16 R22, desc[UR36][R2.64] ;  /* 0x0000002402167981 */ /* 0x000964000c1e1500 */
.L_x_10862:
        /* <DEDUP_REMOVED lines=17> */
.L_x_10893:
[----:B------:R4:W5:Y:S01]  /*68f0*/  LDG.E.U8 R5, desc[UR36][R2.64] ;  /* 0x0000002402057981 */ /* 0x000962000c1e1100 */
[----:B------:R-:W-:Y:S05]  /*6900*/  BRA `(.L_x_10895) ;  /* 0x0000000c00547947 */ /* 0x000fea0003800000 */
.L_x_10892:
        /* <DEDUP_REMOVED lines=8> */
.L_x_10897:
[----:B------:R2:W5:Y:S01]  /*6990*/  LDG.E.U16 R5, desc[UR36][R2.64] ;  /* 0x0000002402057981 */ /* 0x000562000c1e1500 */
[----:B------:R-:W-:Y:S05]  /*69a0*/  BRA `(.L_x_10895) ;  /* 0x0000000c002c7947 */ /* 0x000fea0003800000 */
.L_x_10896:
[----:B------:R0:W5:Y:S01]  /*69b0*/  LDG.E.U16 R5, desc[UR36][R2.64] ;  /* 0x0000002402057981 */ /* 0x000162000c1e1500 */
[----:B------:R-:W-:Y:S05]  /*69c0*/  BRA `(.L_x_10895) ;  /* 0x0000000c00247947 */ /* 0x000fea0003800000 */
.L_x_10891:
        /* <DEDUP_REMOVED lines=9> */
.L_x_10899:
[----:B------:R-:W2:Y:S02]  /*6a60*/  LDG.E.U16 R0, desc[UR36][R2.64] ;  /* 0x0000002402007981 */ /* 0x000ea4000c1e1500 */
[----:B--2---:R-:W-:-:S06]  /*6a70*/  HADD2.F32 R0, -RZ, R0.H0_H0 ;  /* 0x20000000ff007230 */ /* 0x004fcc0000004100 */
[----:B------:R-:W0:Y:S02]  /*6a80*/  F2I.FTZ.TRUNC.NTZ R0, R0 ;  /* 0x0000000000007305 */ /* 0x000e24000021f100 */
[----:B0-----:R-:W-:Y:S01]  /*6a90*/  PRMT R5, R0, 0x7610, R5 ;  /* 0x0000761000057816 */ /* 0x001fe20000000005 */
[----:B------:R-:W-:Y:S06]  /*6aa0*/  BRA `(.L_x_10895) ;  /* 0x0000000800ec7947 */ /* 0x000fec0003800000 */
.L_x_10898:
        /* <DEDUP_REMOVED lines=9> */
.L_x_10901:
[----:B------:R-:W2:Y:S02]  /*6b40*/  LDG.E.U16 R2, desc[UR36][R2.64] ;  /* 0x0000002402027981 */ /* 0x000ea4000c1e1500 */
[----:B--2---:R-:W-:-:S06]  /*6b50*/  HADD2.F32 R0, -RZ, R2.H0_H0 ;  /* 0x20000002ff007230 */ /* 0x004fcc0000004100 */
[----:B------:R-:W0:Y:S02]  /*6b60*/  F2I.FTZ.TRUNC.NTZ R0, R0 ;  /* 0x0000000000007305 */ /* 0x000e24000021f100 */
[----:B0-----:R-:W-:Y:S01]  /*6b70*/  PRMT R5, R0, 0x7610, R5 ;  /* 0x0000761000057816 */ /* 0x001fe20000000005 */
[----:B------:R-:W-:Y:S06]  /*6b80*/  BRA `(.L_x_10895) ;  /* 0x0000000800b47947 */ /* 0x000fec0003800000 */
.L_x_10900:
[----:B------:R-:W2:Y:S02]  /*6b90*/  LDG.E.64 R2, desc[UR36][R2.64] ;  /* 0x0000002402027981 */ /* 0x000ea4000c1e1b00 */
[----:B--2---:R0:W1:Y:S01]  /*6ba0*/  F2I.F64.TRUNC R5, R2 ;  /* 0x0000000200057311 */ /* 0x004062000030d100 */
[----:B------:R-:W-:Y:S05]  /*6bb0*/  BRA `(.L_x_10895) ;  /* 0x0000000800a87947 */ /* 0x000fea0003800000 */
.L_x_10890:
        /* <DEDUP_REMOVED lines=12> */
.L_x_10904:
[----:B------:R-:W2:Y:S02]  /*6c80*/  LDG.E.64 R2, desc[UR36][R2.64] ;  /* 0x0000002402027981 */ /* 0x000ea4000c1e1b00 */
[----:B--2---:R0:W1:Y:S01]  /*6c90*/  F2I.F64.TRUNC R5, R2 ;  /* 0x0000000200057311 */ /* 0x004062000030d100 */
[----:B------:R-:W-:Y:S05]  /*6ca0*/  BRA `(.L_x_10895) ;  /* 0x00000008006c7947 */ /* 0x000fea0003800000 */
.L_x_10903:
        /* <DEDUP_REMOVED lines=28> */
.L_x_10906:
        /* <DEDUP_REMOVED lines=15> */
.L_x_10905:
[----:B------:R-:W2:Y:S02]  /*6f60*/  LDG.E.U16 R0, desc[UR36][R2.64] ;  /* 0x0000002402007981 */ /* 0x000ea4000c1e1500 */
[----:B--2---:R-:W-:-:S06]  /*6f70*/  IMAD.U32 R0, R0, 0x10000, RZ ;  /* 0x0001000000007824 */ /* 0x004fcc00078e00ff */
[----:B------:R-:W0:Y:S02]  /*6f80*/  F2I.FTZ.TRUNC.NTZ R0, R0 ;  /* 0x0000000000007305 */ /* 0x000e24000021f100 */
[----:B0-----:R-:W-:Y:S01]  /*6f90*/  PRMT R5, R0, 0x7610, R5 ;  /* 0x0000761000057816 */ /* 0x001fe20000000005 */
[----:B------:R-:W-:Y:S06]  /*6fa0*/  BRA `(.L_x_10895) ;  /* 0x0000000400ac7947 */ /* 0x000fec0003800000 */
.L_x_10902:
        /* <DEDUP_REMOVED lines=10> */
.L_x_10909:
        /* <DEDUP_REMOVED lines=21> */
.L_x_10913:
[----:B------:R-:W-:Y:S05]  /*71a0*/  BSYNC B1 ;  /* 0x0000000000017941 */ /* 0x000fea0003800000 */
.L_x_10912:
[----:B------:R-:W-:Y:S01]  /*71b0*/  LEA R3, R0, 0x3b800000, 0x17 ;  /* 0x3b80000000037811 */ /* 0x000fe200078eb8ff */
[----:B------:R-:W-:-:S05]  /*71c0*/  IMAD.SHL.U32 R0, R2, 0x100000, RZ ;  /* 0x0010000002007824 */ /* 0x000fca00078e00ff */
[----:B------:R-:W-:-:S07]  /*71d0*/  LOP3.LUT R0, R3, R0, R4, 0xfe, !PT ;  /* 0x0000000003007212 */ /* 0x000fce00078efe04 */
.L_x_10911:
[----:B------:R-:W-:Y:S05]  /*71e0*/  BSYNC B0 ;  /* 0x0000000000007941 */ /* 0x000fea0003800000 */
.L_x_10910:
[----:B------:R-:W0:Y:S02]  /*71f0*/  F2I.FTZ.TRUNC.NTZ R0, R0 ;  /* 0x0000000000007305 */ /* 0x000e24000021f100 */
[----:B0-----:R-:W-:Y:S01]  /*7200*/  PRMT R5, R0, 0x7610, R5 ;  /* 0x0000761000057816 */ /* 0x001fe20000000005 */
[----:B------:R-:W-:Y:S06]  /*7210*/  BRA `(.L_x_10895) ;  /* 0x0000000400107947 */ /* 0x000fec0003800000 */
.L_x_10908:
        /* <DEDUP_REMOVED lines=21> */
.L_x_10917:
[----:B------:R-:W-:Y:S05]  /*7370*/  BSYNC B1 ;  /* 0x0000000000017941 */ /* 0x000fea0003800000 */
.L_x_10916:
[----:B------:R-:W-:Y:S01]  /*7380*/  LEA R3, R0, 0x37800000, 0x17 ;  /* 0x3780000000037811 */ /* 0x000fe200078eb8ff */
[----:B------:R-:W-:-:S05]  /*7390*/  IMAD.SHL.U32 R0, R2, 0x200000, RZ ;  /* 0x0020000002007824 */ /* 0x000fca00078e00ff */
[----:B------:R-:W-:-:S07]  /*73a0*/  LOP3.LUT R0, R3, R0, R4, 0xfe, !PT ;  /* 0x0000000003007212 */ /* 0x000fce00078efe04 */
.L_x_10915:
[----:B------:R-:W-:Y:S05]  /*73b0*/  BSYNC B0 ;  /* 0x0000000000007941 */ /* 0x000fea0003800000 */
.L_x_10914:
[----:B------:R-:W0:Y:S02]  /*73c0*/  F2I.FTZ.TRUNC.NTZ R0, R0 ;  /* 0x0000000000007305 */ /* 0x000e24000021f100 */
[----:B0-----:R-:W-:Y:S01]  /*73d0*/  PRMT R5, R0, 0x7610, R5 ;  /* 0x0000761000057816 */ /* 0x001fe20000000005 */
[----:B------:R-:W-:Y:S06]  /*73e0*/  BRA `(.L_x_10895) ;  /* 0x00000000009c7947 */ /* 0x000fec0003800000 */
.L_x_10907:
        /* <DEDUP_REMOVED lines=14> */
.L_x_10921:
[----:B------:R-:W-:Y:S05]  /*74d0*/  BSYNC B0 ;  /* 0x0000000000007941 */ /* 0x000fea0003800000 */
.L_x_10920:
[----:B------:R-:W0:Y:S02]  /*74e0*/  F2I.FTZ.TRUNC.NTZ R0, R0 ;  /* 0x0000000000007305 */ /* 0x000e24000021f100 */
[----:B0-----:R-:W-:Y:S01]  /*74f0*/  PRMT R5, R0, 0x7610, R5 ;  /* 0x0000761000057816 */ /* 0x001fe20000000005 */
[----:B------:R-:W-:Y:S06]  /*7500*/  BRA `(.L_x_10895) ;  /* 0x0000000000547947 */ /* 0x000fec0003800000 */
.L_x_10894:
        /* <DEDUP_REMOVED lines=16> */
.L_x_10922:
[----:B------:R-:W-:Y:S01]  /*7610*/  PRMT R5, RZ, 0x7610, R5 ;  /* 0x00007610ff057816 */ /* 0x000fe20000000005 */
[----:B------:R-:W-:Y:S06]  /*7620*/  BRA `(.L_x_10895) ;  /* 0x00000000000c7947 */ /* 0x000fec0003800000 */
.L_x_10919:
[----:B------:R0:W5:Y:S01]  /*7630*/  LDG.E.U16 R5, desc[UR36][R2.64] ;  /* 0x0000002402057981 */ /* 0x000162000c1e1500 */
[----:B------:R-:W-:Y:S05]  /*7640*/  BRA `(.L_x_10895) ;  /* 0x0000000000047947 */ /* 0x000fea0003800000 */
.L_x_10918:
[----:B------:R0:W5:Y:S02]  /*7650*/  LDG.E.U16 R5, desc[UR36][R2.64] ;  /* 0x0000002402057981 */ /* 0x000164000c1e1500 */
.L_x_10895:
        /* <DEDUP_REMOVED lines=15> */
.L_x_10926:
[----:B------:R0:W-:Y:S01]  /*7750*/  STG.E.U8 desc[UR36][R16.64], R5 ;  /* 0x0000000510007986 */ /* 0x0001e2000c101124 */
[----:B------:R-:W-:Y:S05]  /*7760*/  BRA `(.L_x_10928) ;  /* 0x0000000c00647947 */ /* 0x000fea0003800000 */
.L_x_10925:
        /* <DEDUP_REMOVED lines=10> */
.L_x_10930:
[----:B------:R-:W-:-:S05]  /*7810*/  PRMT R3, R5, 0x9910, RZ ;  /* 0x0000991005037816 */ /* 0x000fca00000000ff */
[----:B------:R3:W-:Y:S01]  /*7820*/  STG.E desc[UR36][R16.64], R3 ;  /* 0x0000000310007986 */ /* 0x0007e2000c101924 */
[----:B------:R-:W-:Y:S05]  /*7830*/  BRA `(.L_x_10928) ;  /* 0x0000000c00307947 */ /* 0x000fea0003800000 */
.L_x_10929:
[----:B------:R2:W-:Y:S01]  /*7840*/  STG.E.U16 desc[UR36][R16.64], R5 ;  /* 0x0000000510007986 */ /* 0x0005e2000c101524 */
[----:B------:R-:W-:Y:S05]  /*7850*/  BRA `(.L_x_10928) ;  /* 0x0000000c00287947 */ /* 0x000fea0003800000 */
.L_x_10924:
        /* <DEDUP_REMOVED lines=9> */
.L_x_10932:
[----:B------:R-:W0:Y:S02]  /*78f0*/  I2F.S16 R0, R5 ;  /* 0x0000000500007306 */ /* 0x000e240000101400 */
[----:B0-----:R-:W-:-:S05]  /*7900*/  F2FP.F16.F32.PACK_AB R0, RZ, R0 ;  /* 0x00000000ff00723e */ /* 0x001fca00000000ff */
[----:B------:R0:W-:Y:S01]  /*7910*/  STG.E.U16 desc[UR36][R16.64], R0 ;  /* 0x0000000010007986 */ /* 0x0001e2000c101524 */
[----:B------:R-:W-:Y:S05]  /*7920*/  BRA `(.L_x_10928) ;  /* 0x0000000800f47947 */ /* 0x000fea0003800000 */
.L_x_10931:
        /* <DEDUP_REMOVED lines=10> */
.L_x_10934:
[----:B------:R-:W0:Y:S02]  /*79d0*/  I2F.S16 R5, R5 ;  /* 0x0000000500057306 */ /* 0x000e240000101400 */
[----:B0-----:R-:W-:-:S04]  /*79e0*/  F2FP.F16.F32.PACK_AB R3, RZ, R5 ;  /* 0x00000005ff03723e */ /* 0x001fc800000000ff */
[----:B------:R-:W-:-:S05]  /*79f0*/  PRMT R3, R3, 0x5410, RZ ;  /* 0x0000541003037816 */ /* 0x000fca00000000ff */
[----:B------:R0:W-:Y:S01]  /*7a00*/  STG.E desc[UR36][R16.64], R3 ;  /* 0x0000000310007986 */ /* 0x0001e2000c101924 */
[----:B------:R-:W-:Y:S05]  /*7a10*/  BRA `(.L_x_10928) ;  /* 0x0000000800b87947 */ /* 0x000fea0003800000 */
.L_x_10933:
[----:B------:R-:W0:Y:S02]  /*7a20*/  I2F.F64.S16 R2, R5 ;  /* 0x0000000500027312 */ /* 0x000e240000101c00 */
[----:B0-----:R0:W-:Y:S01]  /*7a30*/  STG.E.64 desc[UR36][R16.64], R2 ;  /* 0x0000000210007986 */ /* 0x0011e2000c101b24 */
[----:B------:R-:W-:Y:S05]  /*7a40*/  BRA `(.L_x_10928) ;  /* 0x0000000800ac7947 */ /* 0x000fea0003800000 */
.L_x_10923:
        /* <DEDUP_REMOVED lines=13> */
.L_x_10937:
[----:B------:R-:W0:Y:S01]  /*7b20*/  I2F.F64.S16 R4, R5 ;  /* 0x0000000500047312 */ /* 0x000e220000101c00 */
[----:B------:R-:W-:-:S05]  /*7b30*/  CS2R R6, SRZ ;  /* 0x0000000000067805 */ /* 0x000fca000001ff00 */
[----:B0-----:R0:W-:Y:S01]  /*7b40*/  STG.E.128 desc[UR36][R16.64], R4 ;  /* 0x0000000410007986 */ /* 0x0011e2000c101d24 */
[----:B------:R-:W-:Y:S05]  /*7b50*/  BRA `(.L_x_10928) ;  /* 0x0000000800687947 */ /* 0x000fea0003800000 */
.L_x_10936:
        /* <DEDUP_REMOVED lines=21> */
.L_x_10941:
[----:B------:R-:W-:Y:S05]  /*7cb0*/  BSYNC B0 ;  /* 0x0000000000007941 */ /* 0x000fea0003800000 */
.L_x_10940:
[----:B------:R-:W-:-:S05]  /*7cc0*/  LOP3.LUT R3, R0, R3, RZ, 0xfc, !PT ;  /* 0x0000000300037212 */ /* 0x000fca00078efcff */
[----:B------:R0:W-:Y:S01]  /*7cd0*/  STG.E.U8 desc[UR36][R16.64], R3 ;  /* 0x0000000310007986 */ /* 0x0001e2000c101124 */
[----:B------:R-:W-:Y:S05]  /*7ce0*/  BRA `(.L_x_10928) ;  /* 0x0000000800047947 */ /* 0x000fea0003800000 */
.L_x_10939:
        /* <DEDUP_REMOVED lines=13> */
.L_x_10943:
[----:B------:R-:W-:Y:S01]  /*7dc0*/  IMAD.MOV.U32 R0, RZ, RZ, 0x7f ;  /* 0x0000007fff007424 */ /* 0x000fe200078e00ff */
[----:B------:R-:W-:-:S04]  /*7dd0*/  ISETP.GT.U32.AND P0, PT, R2, 0x7f800000, PT ;  /* 0x7f8000000200780c */ /* 0x000fc80003f04070 */
[----:B------:R-:W-:-:S09]  /*7de0*/  SEL R0, R0, 0x7c, P0 ;  /* 0x0000007c00007807 */ /* 0x000fd20000000000 */
.L_x_10944:
[----:B------:R-:W-:Y:S05]  /*7df0*/  BSYNC B0 ;  /* 0x0000000000007941 */ /* 0x000fea0003800000 */
.L_x_10942:
[----:B------:R-:W-:-:S04]  /*7e00*/  LOP3.LUT R2, R5, 0x80000000, RZ, 0xc0, !PT ;  /* 0x8000000005027812 */ /* 0x000fc800078ec0ff */
[----:B------:R-:W-:-:S04]  /*7e10*/  SHF.R.U32.HI R3, RZ, 0x18, R2 ;  /* 0x00000018ff037819 */ /* 0x000fc80000011602 */
[----:B------:R-:W-:-:S05]  /*7e20*/  LOP3.LUT R3, R0, R3, RZ, 0xfc, !PT ;  /* 0x0000000300037212 */ /* 0x000fca00078efcff */
[----:B------:R0:W-:Y:S01]  /*7e30*/  STG.E.U8 desc[UR36][R16.64], R3 ;  /* 0x0000000310007986 */ /* 0x0001e2000c101124 */
[----:B------:R-:W-:Y:S05]  /*7e40*/  BRA `(.L_x_10928) ;  /* 0x0000000400ac7947 */ /* 0x000fea0003800000 */
.L_x_10938:
[----:B------:R-:W0:Y:S02]  /*7e50*/  I2F.S16 R0, R5 ;  /* 0x0000000500007306 */ /* 0x000e240000101400 */
[----:B0-----:R-:W-:-:S05]  /*7e60*/  F2FP.BF16.F32.PACK_AB R0, RZ, R0 ;  /* 0x00000000ff00723e */ /* 0x001fca00000010ff */
[----:B------:R0:W-:Y:S01]  /*7e70*/  STG.E.U16 desc[UR36][R16.64], R0 ;  /* 0x0000000010007986 */ /* 0x0001e2000c101524 */
[----:B------:R-:W-:Y:S05]  /*7e80*/  BRA `(.L_x_10928) ;  /* 0x00000004009c7947 */ /* 0x000fea0003800000 */
.L_x_10935:
        /* <DEDUP_REMOVED lines=10> */
.L_x_10947:
        /* <DEDUP_REMOVED lines=17> */
.L_x_10950:
[----:B------:R-:W-:-:S04]  /*8040*/  LOP3.LUT R2, R5, 0x80000000, RZ, 0xc0, !PT ;  /* 0x8000000005027812 */ /* 0x000fc800078ec0ff */
[----:B------:R-:W-:-:S04]  /*8050*/  SHF.R.U32.HI R3, RZ, 0x18, R2 ;  /* 0x00000018ff037819 */ /* 0x000fc80000011602 */
[----:B------:R-:W-:-:S04]  /*8060*/  LOP3.LUT R0, R0, R3, RZ, 0xfc, !PT ;  /* 0x0000000300007212 */ /* 0x000fc800078efcff */
[----:B------:R-:W-:-:S07]  /*8070*/  PRMT R8, R0, 0x7610, R8 ;  /* 0x0000761000087816 */ /* 0x000fce0000000008 */
.L_x_10949:
[----:B------:R-:W-:Y:S05]  /*8080*/  BSYNC B0 ;  /* 0x0000000000007941 */ /* 0x000fea0003800000 */
.L_x_10948:
[----:B------:R0:W-:Y:S01]  /*8090*/  STG.E.U8 desc[UR36][R16.64], R8 ;  /* 0x0000000810007986 */ /* 0x0001e2000c101124 */
[----:B------:R-:W-:Y:S05]  /*80a0*/  BRA `(.L_x_10928) ;  /* 0x0000000400147947 */ /* 0x000fea0003800000 */
.L_x_10946:
        /* <DEDUP_REMOVED lines=17> */
.L_x_10953:
[----:B------:R-:W-:-:S04]  /*81c0*/  LOP3.LUT R2, R5, 0x80000000, RZ, 0xc0, !PT ;  /* 0x8000000005027812 */ /* 0x000fc800078ec0ff */
[----:B------:R-:W-:-:S04]  /*81d0*/  SHF.R.U32.HI R3, RZ, 0x18, R2 ;  /* 0x00000018ff037819 */ /* 0x000fc80000011602 */
[----:B------:R-:W-:-:S04]  /*81e0*/  LOP3.LUT R0, R0, R3, RZ, 0xfc, !PT ;  /* 0x0000000300007212 */ /* 0x000fc800078efcff */
[----:B------:R-:W-:-:S07]  /*81f0*/  PRMT R8, R0, 0x7610, R8 ;  /* 0x0000761000087816 */ /* 0x000fce0000000008 */
.L_x_10952:
[----:B------:R-:W-:Y:S05]  /*8200*/  BSYNC B0 ;  /* 0x0000000000007941 */ /* 0x000fea0003800000 */
.L_x_10951:
[----:B------:R0:W-:Y:S01]  /*8210*/  STG.E.U8 desc[UR36][R16.64], R8 ;  /* 0x0000000810007986 */ /* 0x0001e2000c101124 */
[----:B------:R-:W-:Y:S05]  /*8220*/  BRA `(.L_x_10928) ;  /* 0x0000000000b47947 */ /* 0x000fea0003800000 */
.L_x_10945:
        /* <DEDUP_REMOVED lines=22> */
.L_x_10927:
        /* <DEDUP_REMOVED lines=16> */
.L_x_10956:
[----:B------:R-:W-:Y:S05]  /*8490*/  BRA `(.L_x_10928) ;  /* 0x0000000000187947 */ /* 0x000fea0003800000 */
.L_x_10955:
[----:B------:R-:W-:-:S04]  /*84a0*/  PRMT R2, R5, 0x9910, RZ ;  /* 0x0000991005027816 */ /* 0x000fc800000000ff */
[----:B------:R-:W-:-:S05]  /*84b0*/  SHF.R.S32.HI R3, RZ, 0x1f, R2 ;  /* 0x0000001fff037819 */ /* 0x000fca0000011402 */
[----:B------:R0:W-:Y:S01]  /*84c0*/  STG.E.64 desc[UR36][R16.64], R2 ;  /* 0x0000000210007986 */ /* 0x0001e2000c101b24 */
[----:B------:R-:W-:Y:S05]  /*84d0*/  BRA `(.L_x_10928) ;  /* 0x0000000000087947 */ /* 0x000fea0003800000 */
.L_x_10954:
[----:B------:R-:W-:-:S05]  /*84e0*/  PRMT R3, R5, 0x9910, RZ ;  /* 0x0000991005037816 */ /* 0x000fca00000000ff */
[----:B------:R0:W-:Y:S02]  /*84f0*/  STG.E desc[UR36][R16.64], R3 ;  /* 0x0000000310007986 */ /* 0x0001e4000c101924 */
.L_x_10928:
[----:B------:R-:W-:-:S07]  /*8500*/  VIADD R19, R19, 0x80 ;  /* 0x0000008013137836 */ /* 0x000fce0000000000 */
.L_x_10855:
[----:B------:R-:W-:Y:S05]  /*8510*/  BSYNC B6 ;  /* 0x0000000000067941 */ /* 0x000fea0003800000 */
.L_x_10854:
        /* <DEDUP_REMOVED lines=358> */
.L_x_10959:
        /* <DEDUP_REMOVED lines=20> */
.L_x_10963:
[----:B------:R0:W5:Y:S01]  /*9cc0*/  LDG.E.U8 R22, desc[UR36][R2.64] ;  /* 0x0000002402167981 */ /* 0x000162000c1e1100 */
[----:B------:R-:W-:Y:S05]  /*9cd0*/  BRA `(.L_x_10965) ;  /* 0x0000000c00547947 */ /* 0x000fea0003800000 */
.L_x_10962:
        /* <DEDUP_REMOVED lines=8> */
.L_x_10967:
[----:B------:R0:W5:Y:S01]  /*9d60*/  LDG.E.U16 R22, desc[UR36][R2.64] ;  /* 0x0000002402167981 */ /* 0x000162000c1e1500 */
[----:B------:R-:W-:Y:S05]  /*9d70*/  BRA `(.L_x_10965) ;  /* 0x0000000c002c7947 */ /* 0x000fea0003800000 */
.L_x_10966:
[----:B------:R0:W5:Y:S01]  /*9d80*/  LDG.E.U16 R22, desc[UR36][R2.64] ;  /* 0x0000002402167981 */ /* 0x000162000c1e1500 */
[----:B------:R-:W-:Y:S05]  /*9d90*/  BRA `(.L_x_10965) ;  /* 0x0000000c00247947 */ /* 0x000fea0003800000 */
.L_x_10961:
        /* <DEDUP_REMOVED lines=9> */
.L_x_10969:
[----:B------:R-:W2:Y:S02]  /*9e30*/  LDG.E.U16 R0, desc[UR36][R2.64] ;  /* 0x0000002402007981 */ /* 0x000ea4000c1e1500 */
[----:B--2---:R-:W-:-:S06]  /*9e40*/  HADD2.F32 R0, -RZ, R0.H0_H0 ;  /* 0x20000000ff007230 */ /* 0x004fcc0000004100 */
[----:B------:R-:W0:Y:S02]  /*9e50*/  F2I.FTZ.TRUNC.NTZ R0, R0 ;  /* 0x0000000000007305 */ /* 0x000e24000021f100 */
[----:B0-----:R-:W-:Y:S01]  /*9e60*/  PRMT R22, R0, 0x7610, R22 ;  /* 0x0000761000167816 */ /* 0x001fe20000000016 */
[----:B------:R-:W-:Y:S06]  /*9e70*/  BRA `(.L_x_10965) ;  /* 0x0000000800ec7947 */ /* 0x000fec0003800000 */
.L_x_10968:
        /* <DEDUP_REMOVED lines=9> */
.L_x_10971:
[----:B------:R-:W2:Y:S02]  /*9f10*/  LDG.E.U16 R2, desc[UR36][R2.64] ;  /* 0x0000002402027981 */ /* 0x000ea4000c1e1500 */
[----:B--2---:R-:W-:-:S06]  /*9f20*/  HADD2.F32 R0, -RZ, R2.H0_H0 ;  /* 0x20000002ff007230 */ /* 0x004fcc0000004100 */
[----:B------:R-:W0:Y:S02]  /*9f30*/  F2I.FTZ.TRUNC.NTZ R0, R0 ;  /* 0x0000000000007305 */ /* 0x000e24000021f100 */
[----:B0-----:R-:W-:Y:S01]  /*9f40*/  PRMT R22, R0, 0x7610, R22 ;  /* 0x0000761000167816 */ /* 0x001fe20000000016 */
[----:B------:R-:W-:Y:S06]  /*9f50*/  BRA `(.L_x_10965) ;  /* 0x0000000800b47947 */ /* 0x000fec0003800000 */
.L_x_10970:
[----:B------:R-:W2:Y:S02]  /*9f60*/  LDG.E.64 R2, desc[UR36][R2.64] ;  /* 0x0000002402027981 */ /* 0x000ea4000c1e1b00 */
[----:B--2---:R2:W3:Y:S01]  /*9f70*/  F2I.F64.TRUNC R22, R2 ;  /* 0x0000000200167311 */ /* 0x0044e2000030d100 */
[----:B------:R-:W-:Y:S05]  /*9f80*/  BRA `(.L_x_10965) ;  /* 0x0000000800a87947 */ /* 0x000fea0003800000 */
.L_x_10960:
        /* <DEDUP_REMOVED lines=12> */
.L_x_10974:
[----:B------:R-:W2:Y:S02]  /*a050*/  LDG.E.64 R2, desc[UR36][R2.64] ;  /* 0x0000002402027981 */ /* 0x000ea4000c1e1b00 */
[----:B--2---:R0:W1:Y:S01]  /*a060*/  F2I.F64.TRUNC R22, R2 ;  /* 0x0000000200167311 */ /* 0x004062000030d100 */
[----:B------:R-:W-:Y:S05]  /*a070*/  BRA `(.L_x_10965) ;  /* 0x00000008006c7947 */ /* 0x000fea0003800000 */
.L_x_10973:
        /* <DEDUP_REMOVED lines=28> */
.L_x_10976:
        /* <DEDUP_REMOVED lines=15> */
.L_x_10975:
[----:B------:R-:W2:Y:S02]  /*a330*/  LDG.E.U16 R0, desc[UR36][R2.64] ;  /* 0x0000002402007981 */ /* 0x000ea4000c1e1500 */
[----:B--2---:R-:W-:-:S06]  /*a340*/  IMAD.U32 R0, R0, 0x10000, RZ ;  /* 0x0001000000007824 */ /* 0x004fcc00078e00ff */
[----:B------:R-:W0:Y:S02]  /*a350*/  F2I.FTZ.TRUNC.NTZ R0, R0 ;  /* 0x0000000000007305 */ /* 0x000e24000021f100 */
[----:B0-----:R-:W-:Y:S01]  /*a360*/  PRMT R22, R0, 0x7610, R22 ;  /* 0x0000761000167816 */ /* 0x001fe20000000016 */
[----:B------:R-:W-:Y:S06]  /*a370*/  BRA `(.L_x_10965) ;  /* 0x0000000400ac7947 */ /* 0x000fec0003800000 */
.L_x_10972:
        /* <DEDUP_REMOVED lines=10> */
.L_x_10979:
        /* <DEDUP_REMOVED lines=21> */
.L_x_10983:
[----:B------:R-:W-:Y:S05]  /*a570*/  BSYNC B1 ;  /* 0x0000000000017941 */ /* 0x000fea0003800000 */
.L_x_10982:
[----:B------:R-:W-:Y:S01]  /*a580*/  LEA R3, R0, 0x3b800000, 0x17 ;  /* 0x3b80000000037811 */ /* 0x000fe200078eb8ff */
[----:B------:R-:W-:-:S05]  /*a590*/  IMAD.SHL.U32 R0, R2, 0x100000, RZ ;  /* 0x0010000002007824 */ /* 0x000fca00078e00ff */
[----:B------:R-:W-:-:S07]  /*a5a0*/  LOP3.LUT R0, R3, R0, R4, 0xfe, !PT ;  /* 0x0000000003007212 */ /* 0x000fce00078efe04 */
.L_x_10981:
[----:B------:R-:W-:Y:S05]  /*a5b0*/  BSYNC B0 ;  /* 0x0000000000007941 */ /* 0x000fea0003800000 */
.L_x_10980:
[----:B------:R-:W0:Y:S02]  /*a5c0*/  F2I.FTZ.TRUNC.NTZ R0, R0 ;  /* 0x0000000000007305 */ /* 0x000e24000021f100 */
[----:B0-----:R-:W-:Y:S01]  /*a5d0*/  PRMT R22, R0, 0x7610, R22 ;  /* 0x0000761000167816 */ /* 0x001fe20000000016 */
[----:B------:R-:W-:Y:S06]  /*a5e0*/  BRA `(.L_x_10965) ;  /* 0x0000000400107947 */ /* 0x000fec0003800000 */
.L_x_10978:
        /* <DEDUP_REMOVED lines=21> */
.L_x_10987:
[----:B------:R-:W-:Y:S05]  /*a740*/  BSYNC B1 ;  /* 0x0000000000017941 */ /* 0x000fea0003800000 */
.L_x_10986:
[----:B------:R-:W-:Y:S01]  /*a750*/  LEA R3, R0, 0x37800000, 0x17 ;  /* 0x3780000000037811 */ /* 0x000fe200078eb8ff */
[----:B------:R-:W-:-:S05]  /*a760*/  IMAD.SHL.U32 R0, R2, 0x200000, RZ ;  /* 0x0020000002007824 */ /* 0x000fca00078e00ff */
[----:B------:R-:W-:-:S07]  /*a770*/  LOP3.LUT R0, R3, R0, R4, 0xfe, !PT ;  /* 0x0000000003007212 */ /* 0x000fce00078efe04 */
.L_x_10985:
[----:B------:R-:W-:Y:S05]  /*a780*/  BSYNC B0 ;  /* 0x0000000000007941 */ /* 0x000fea0003800000 */
.L_x_10984:
[----:B------:R-:W0:Y:S02]  /*a790*/  F2I.FTZ.TRUNC.NTZ R0, R0 ;  /* 0x0000000000007305 */ /* 0x000e24000021f100 */
[----:B0-----:R-:W-:Y:S01]  /*a7a0*/  PRMT R22, R0, 0x7610, R22 ;  /* 0x0000761000167816 */ /* 0x001fe20000000016 */
[----:B------:R-:W-:Y:S06]  /*a7b0*/  BRA `(.L_x_10965) ;  /* 0x00000000009c7947 */ /* 0x000fec0003800000 */
.L_x_10977:
        /* <DEDUP_REMOVED lines=14> */
.L_x_10991:
[----:B------:R-:W-:Y:S05]  /*a8a0*/  BSYNC B0 ;  /* 0x0000000000007941 */ /* 0x000fea0003800000 */
.L_x_10990:
[----:B------:R-:W0:Y:S02]  /*a8b0*/  F2I.FTZ.TRUNC.NTZ R0, R0 ;  /* 0x0000000000007305 */ /* 0x000e24000021f100 */
[----:B0-----:R-:W-:Y:S01]  /*a8c0*/  PRMT R22, R0, 0x7610, R22 ;  /* 0x0000761000167816 */ /* 0x001fe20000000016 */
[----:B------:R-:W-:Y:S06]  /*a8d0*/  BRA `(.L_x_10965) ;  /* 0x0000000000547947 */ /* 0x000fec0003800000 */
.L_x_10964:
        /* <DEDUP_REMOVED lines=16> */
.L_x_10992:
[----:B------:R-:W-:Y:S01]  /*a9e0*/  PRMT R22, RZ, 0x7610, R22 ;  /* 0x00007610ff167816 */ /* 0x000fe20000000016 */
[----:B------:R-:W-:Y:S06]  /*a9f0*/  BRA `(.L_x_10965) ;  /* 0x00000000000c7947 */ /* 0x000fec0003800000 */
.L_x_10989:
[----:B------:R0:W5:Y:S01]  /*aa00*/  LDG.E.U16 R22, desc[UR36][R2.64] ;  /* 0x0000002402167981 */ /* 0x000162000c1e1500 */
[----:B------:R-:W-:Y:S05]  /*aa10*/  BRA `(.L_x_10965) ;  /* 0x0000000000047947 */ /* 0x000fea0003800000 */
.L_x_10988:
[----:B------:R0:W5:Y:S02]  /*aa20*/  LDG.E.U16 R22, desc[UR36][R2.64] ;  /* 0x0000002402167981 */ /* 0x000164000c1e1500 */
.L_x_10965:
        /* <DEDUP_REMOVED lines=17> */
.L_x_10996:
[----:B------:R0:W5:Y:S01]  /*ab40*/  LDG.E.U8 R5, desc[UR36][R2.64] ;  /* 0x0000002402057981 */ /* 0x000162000c1e1100 */
[----:B------:R-:W-:Y:S05]  /*ab50*/  BRA `(.L_x_10998) ;  /* 0x0000000c00547947 */ /* 0x000fea0003800000 */
.L_x_10995:
        /* <DEDUP_REMOVED lines=8> */
.L_x_11000:
[----:B------:R0:W5:Y:S01]  /*abe0*/  LDG.E.U16 R5, desc[UR36][R2.64] ;  /* 0x0000002402057981 */ /* 0x000162000c1e1500 */
[----:B------:R-:W-:Y:S05]  /*abf0*/  BRA `(.L_x_10998) ;  /* 0x0000000c002c7947 */ /* 0x000fea0003800000 */
.L_x_10999:
[----:B------:R0:W5:Y:S01]  /*ac00*/  LDG.E.U16 R5, desc[UR36][R2.64] ;  /* 0x0000002402057981 */ /* 0x000162000c1e1500 */
[----:B------:R-:W-:Y:S05]  /*ac10*/  BRA `(.L_x_10998) ;  /* 0x0000000c00247947 */ /* 0x000fea0003800000 */
.L_x_10994:
        /* <DEDUP_REMOVED lines=9> */
.L_x_11002:
[----:B------:R-:W2:Y:S02]  /*acb0*/  LDG.E.U16 R0, desc[UR36][R2.64] ;  /* 0x0000002402007981 */ /* 0x000ea4000c1e1500 */
[----:B--2---:R-:W-:-:S06]  /*acc0*/  HADD2.F32 R0, -RZ, R0.H0_H0 ;  /* 0x20000000ff007230 */ /* 0x004fcc0000004100 */
[----:B------:R-:W0:Y:S02]  /*acd0*/  F2I.FTZ.TRUNC.NTZ R0, R0 ;  /* 0x0000000000007305 */ /* 0x000e24000021f100 */
[----:B0-----:R-:W-:Y:S01]  /*ace0*/  PRMT R5, R0, 0x7610, R5 ;  /* 0x0000761000057816 */ /* 0x001fe20000000005 */
[----:B------:R-:W-:Y:S06]  /*acf0*/  BRA `(.L_x_10998) ;  /* 0x0000000800ec7947 */ /* 0x000fec0003800000 */
.L_x_11001:
        /* <DEDUP_REMOVED lines=9> */
.L_x_11004:
[----:B------:R-:W2:Y:S02]  /*ad90*/  LDG.E.U16 R2, desc[UR36][R2.64] ;  /* 0x0000002402027981 */ /* 0x000ea4000c1e1500 */
[----:B--2---:R-:W-:-:S06]  /*ada0*/  HADD2.F32 R0, -RZ, R2.H0_H0 ;  /* 0x20000002ff007230 */ /* 0x004fcc0000004100 */
[----:B------:R-:W0:Y:S02]  /*adb0*/  F2I.FTZ.TRUNC.NTZ R0, R0 ;  /* 0x0000000000007305 */ /* 0x000e24000021f100 */
[----:B0-----:R-:W-:Y:S01]  /*adc0*/  PRMT R5, R0, 0x7610, R5 ;  /* 0x0000761000057816 */ /* 0x001fe20000000005 */
[----:B------:R-:W-:Y:S06]  /*add0*/  BRA `(.L_x_10998) ;  /* 0x0000000800b47947 */ /* 0x000fec0003800000 */
.L_x_11003:
[----:B------:R-:W2:Y:S02]  /*ade0*/  LDG.E.64 R2, desc[UR36][R2.64] ;  /* 0x0000002402027981 */ /* 0x000ea4000c1e1b00 */
[----:B--2---:R0:W1:Y:S01]  /*adf0*/  F2I.F64.TRUNC R5, R2 ;  /* 0x0000000200057311 */ /* 0x004062000030d100 */
[----:B------:R-:W-:Y:S05]  /*ae00*/  BRA `(.L_x_10998) ;  /* 0x0000000800a87947 */ /* 0x000fea0003800000 */
.L_x_10993:
        /* <DEDUP_REMOVED lines=12> */
.L_x_11007:
[----:B------:R-:W2:Y:S02]  /*aed0*/  LDG.E.64 R2, desc[UR36][R2.64] ;  /* 0x0000002402027981 */ /* 0x000ea4000c1e1b00 */
[----:B--2---:R0:W1:Y:S01]  /*aee0*/  F2I.F64.TRUNC R5, R2 ;  /* 0x0000000200057311 */ /* 0x004062000030d100 */
[----:B------:R-:W-:Y:S05]  /*aef0*/  BRA `(.L_x_10998) ;  /* 0x00000008006c7947 */ /* 0x000fea0003800000 */
.L_x_11006:
        /* <DEDUP_REMOVED lines=28> */
.L_x_11009:
        /* <DEDUP_REMOVED lines=15> */
.L_x_11008:
[----:B------:R-:W2:Y:S02]  /*b1b0*/  LDG.E.U16 R0, desc[UR36][R2.64] ;  /* 0x0000002402007981 */ /* 0x000ea4000c1e1500 */
[----:B--2---:R-:W-:-:S06]  /*b1c0*/  IMAD.U32 R0, R0, 0x10000, RZ ;  /* 0x0001000000007824 */ /* 0x004fcc00078e00ff */
[----:B------:R-:W0:Y:S02]  /*b1d0*/  F2I.FTZ.TRUNC.NTZ R0, R0 ;  /* 0x0000000000007305 */ /* 0x000e24000021f100 */
[----:B0-----:R-:W-:Y:S01]  /*b1e0*/  PRMT R5, R0, 0x7610, R5 ;  /* 0x0000761000057816 */ /* 0x001fe20000000005 */
[----:B------:R-:W-:Y:S06]  /*b1f0*/  BRA `(.L_x_10998) ;  /* 0x0000000400ac7947 */ /* 0x000fec0003800000 */
.L_x_11005:
        /* <DEDUP_REMOVED lines=10> */
.L_x_11012:
        /* <DEDUP_REMOVED lines=21> */
.L_x_11016:
[----:B------:R-:W-:Y:S05]  /*b3f0*/  BSYNC B1 ;  /* 0x0000000000017941 */ /* 0x000fea0003800000 */
.L_x_11015:
[----:B------:R-:W-:Y:S01]  /*b400*/  LEA R3, R0, 0x3b800000, 0x17 ;  /* 0x3b80000000037811 */ /* 0x000fe200078eb8ff */
[----:B------:R-:W-:-:S05]  /*b410*/  IMAD.SHL.U32 R0, R2, 0x100000, RZ ;  /* 0x0010000002007824 */ /* 0x000fca00078e00ff */
[----:B------:R-:W-:-:S07]  /*b420*/  LOP3.LUT R0, R3, R0, R4, 0xfe, !PT ;  /* 0x0000000003007212 */ /* 0x000fce00078efe04 */
.L_x_11014:
[----:B------:R-:W-:Y:S05]  /*b430*/  BSYNC B0 ;  /* 0x0000000000007941 */ /* 0x000fea0003800000 */
.L_x_11013:
[----:B------:R-:W0:Y:S02]  /*b440*/  F2I.FTZ.TRUNC.NTZ R0, R0 ;  /* 0x0000000000007305 */ /* 0x000e24000021f100 */
[----:B0-----:R-:W-:Y:S01]  /*b450*/  PRMT R5, R0, 0x7610, R5 ;  /* 0x0000761000057816 */ /* 0x001fe20000000005 */
[----:B------:R-:W-:Y:S06]  /*b460*/  BRA `(.L_x_10998) ;  /* 0x0000000400107947 */ /* 0x000fec0003800000 */
.L_x_11011:
        /* <DEDUP_REMOVED lines=21> */
.L_x_11020:
[----:B------:R-:W-:Y:S05]  /*b5c0*/  BSYNC B1 ;  /* 0x0000000000017941 */ /* 0x000fea0003800000 */
.L_x_11019:
[----:B------:R-:W-:Y:S01]  /*b5d0*/  LEA R3, R0, 0x37800000, 0x17 ;  /* 0x3780000000037811 */ /* 0x000fe200078eb8ff */
[----:B------:R-:W-:-:S05]  /*b5e0*/  IMAD.SHL.U32 R0, R2, 0x200000, RZ ;  /* 0x0020000002007824 */ /* 0x000fca00078e00ff */
[----:B------:R-:W-:-:S07]  /*b5f0*/  LOP3.LUT R0, R3, R0, R4, 0xfe, !PT ;  /* 0x0000000003007212 */ /* 0x000fce00078efe04 */
.L_x_11018:
[----:B------:R-:W-:Y:S05]  /*b600*/  BSYNC B0 ;  /* 0x0000000000007941 */ /* 0x000fea0003800000 */
.L_x_11017:
[----:B------:R-:W0:Y:S02]  /*b610*/  F2I.FTZ.TRUNC.NTZ R0, R0 ;  /* 0x0000000000007305 */ /* 0x000e24000021f100 */
[----:B0-----:R-:W-:Y:S01]  /*b620*/  PRMT R5, R0, 0x7610, R5 ;  /* 0x0000761000057816 */ /* 0x001fe20000000005 */
[----:B------:R-:W-:Y:S06]  /*b630*/  BRA `(.L_x_10998) ;  /* 0x00000000009c7947 */ /* 0x000fec0003800000 */
.L_x_11010:
        /* <DEDUP_REMOVED lines=14> */
.L_x_11024:
[----:B------:R-:W-:Y:S05]  /*b720*/  BSYNC B0 ;  /* 0x0000000000007941 */ /* 0x000fea0003800000 */
.L_x_11023:
[----:B------:R-:W0:Y:S02]  /*b730*/  F2I.FTZ.TRUNC.NTZ R0, R0 ;  /* 0x0000000000007305 */ /* 0x000e24000021f100 */
[----:B0-----:R-:W-:Y:S01]  /*b740*/  PRMT R5, R0, 0x7610, R5 ;  /* 0x0000761000057816 */ /* 0x001fe20000000005 */
[----:B------:R-:W-:Y:S06]  /*b750*/  BRA `(.L_x_10998) ;  /* 0x0000000000547947 */ /* 0x000fec0003800000 */
.L_x_10997:
        /* <DEDUP_REMOVED lines=16> */
.L_x_11025:
[----:B------:R-:W-:Y:S01]  /*b860*/  PRMT R5, RZ, 0x7610, R5 ;  /* 0x00007610ff057816 */ /* 0x000fe20000000005 */
[----:B------:R-:W-:Y:S06]  /*b870*/  BRA `(.L_x_10998) ;  /* 0x00000000000c7947 */ /* 0x000fec0003800000 */
.L_x_11022:
[----:B------:R0:W5:Y:S01]  /*b880*/  LDG.E.U16 R5, desc[UR36][R2.64] ;  /* 0x0000002402057981 */ /* 0x000162000c1e1500 */
[----:B------:R-:W-:Y:S05]  /*b890*/  BRA `(.L_x_10998) ;  /* 0x0000000000047947 */ /* 0x000fea0003800000 */
.L_x_11021:
[----:B------:R0:W5:Y:S02]  /*b8a0*/  LDG.E.U16 R5, desc[UR36][R2.64] ;  /* 0x0000002402057981 */ /* 0x000164000c1e1500 */
.L_x_10998:
        /* <DEDUP_REMOVED lines=15> */
.L_x_11029:
[----:B------:R0:W-:Y:S01]  /*b9a0*/  STG.E.U8 desc[UR36][R16.64], R5 ;  /* 0x0000000510007986 */ /* 0x0001e2000c101124 */
[----:B------:R-:W-:Y:S05]  /*b9b0*/  BRA `(.L_x_11031) ;  /* 0x0000000c00647947 */ /* 0x000fea0003800000 */
.L_x_11028:
        /* <DEDUP_REMOVED lines=10> */
.L_x_11033:
[----:B------:R-:W-:-:S05]  /*ba60*/  PRMT R3, R5, 0x9910, RZ ;  /* 0x0000991005037816 */ /* 0x000fca00000000ff */
[----:B------:R0:W-:Y:S01]  /*ba70*/  STG.E desc[UR36][R16.64], R3 ;  /* 0x0000000310007986 */ /* 0x0001e2000c101924 */
[----:B------:R-:W-:Y:S05]  /*ba80*/  BRA `(.L_x_11031) ;  /* 0x0000000c00307947 */ /* 0x000fea0003800000 */
.L_x_11032:
[----:B------:R0:W-:Y:S01]  /*ba90*/  STG.E.U16 desc[UR36][R16.64], R5 ;  /* 0x0000000510007986 */ /* 0x0001e2000c101524 */
[----:B------:R-:W-:Y:S05]  /*baa0*/  BRA `(.L_x_11031) ;  /* 0x0000000c00287947 */ /* 0x000fea0003800000 */
.L_x_11027:
        /* <DEDUP_REMOVED lines=9> */
.L_x_11035:
[----:B------:R-:W0:Y:S02]  /*bb40*/  I2F.S16 R0, R5 ;  /* 0x0000000500007306 */ /* 0x000e240000101400 */
[----:B0-----:R-:W-:-:S05]  /*bb50*/  F2FP.F16.F32.PACK_AB R0, RZ, R0 ;  /* 0x00000000ff00723e */ /* 0x001fca00000000ff */
[----:B------:R0:W-:Y:S01]  /*bb60*/  STG.E.U16 desc[UR36][R16.64], R0 ;  /* 0x0000000010007986 */ /* 0x0001e2000c101524 */
[----:B------:R-:W-:Y:S05]  /*bb70*/  BRA `(.L_x_11031) ;  /* 0x0000000800f47947 */ /* 0x000fea0003800000 */
.L_x_11034:
        /* <DEDUP_REMOVED lines=10> */
.L_x_11037:
[----:B------:R-:W0:Y:S02]  /*bc20*/  I2F.S16 R5, R5 ;  /* 0x0000000500057306 */ /* 0x000e240000101400 */
[----:B0-----:R-:W-:-:S04]  /*bc30*/  F2FP.F16.F32.PACK_AB R3, RZ, R5 ;  /* 0x00000005ff03723e */ /* 0x001fc800000000ff */
[----:B------:R-:W-:-:S05]  /*bc40*/  PRMT R3, R3, 0x5410, RZ ;  /* 0x0000541003037816 */ /* 0x000fca00000000ff */
[----:B------:R0:W-:Y:S01]  /*bc50*/  STG.E desc[UR36][R16.64], R3 ;  /* 0x0000000310007986 */ /* 0x0001e2000c101924 */
[----:B------:R-:W-:Y:S05]  /*bc60*/  BRA `(.L_x_11031) ;  /* 0x0000000800b87947 */ /* 0x000fea0003800000 */
.L_x_11036:
[----:B------:R-:W0:Y:S02]  /*bc70*/  I2F.F64.S16 R2, R5 ;  /* 0x0000000500027312 */ /* 0x000e240000101c00 */
[----:B0-----:R0:W-:Y:S01]  /*bc80*/  STG.E.64 desc[UR36][R16.64], R2 ;  /* 0x0000000210007986 */ /* 0x0011e2000c101b24 */
[----:B------:R-:W-:Y:S05]  /*bc90*/  BRA `(.L_x_11031) ;  /* 0x0000000800ac7947 */ /* 0x000fea0003800000 */
.L_x_11026:
        /* <DEDUP_REMOVED lines=13> */
.L_x_11040:
[----:B------:R-:W0:Y:S01]  /*bd70*/  I2F.F64.S16 R4, R5 ;  /* 0x0000000500047312 */ /* 0x000e220000101c00 */
[----:B------:R-:W-:-:S05]  /*bd80*/  CS2R R6, SRZ ;  /* 0x0000000000067805 */ /* 0x000fca000001ff00 */
[----:B0-----:R0:W-:Y:S01]  /*bd90*/  STG.E.128 desc[UR36][R16.64], R4 ;  /* 0x0000000410007986 */ /* 0x0011e2000c101d24 */
[----:B------:R-:W-:Y:S05]  /*bda0*/  BRA `(.L_x_11031) ;  /* 0x0000000800687947 */ /* 0x000fea0003800000 */
.L_x_11039:
        /* <DEDUP_REMOVED lines=21> */
.L_x_11044:
[----:B------:R-:W-:Y:S05]  /*bf00*/  BSYNC B0 ;  /* 0x0000000000007941 */ /* 0x000fea0003800000 */
.L_x_11043:
[----:B------:R-:W-:-:S05]  /*bf10*/  LOP3.LUT R3, R0, R3, RZ, 0xfc, !PT ;  /* 0x0000000300037212 */ /* 0x000fca00078efcff */
[----:B------:R0:W-:Y:S01]  /*bf20*/  STG.E.U8 desc[UR36][R16.64], R3 ;  /* 0x0000000310007986 */ /* 0x0001e2000c101124 */
[----:B------:R-:W-:Y:S05]  /*bf30*/  BRA `(.L_x_11031) ;  /* 0x0000000800047947 */ /* 0x000fea0003800000 */
.L_x_11042:
        /* <DEDUP_REMOVED lines=13> */
.L_x_11046:
[----:B------:R-:W-:Y:S01]  /*c010*/  IMAD.MOV.U32 R0, RZ, RZ, 0x7f ;  /* 0x0000007fff007424 */ /* 0x000fe200078e00ff */
[----:B------:R-:W-:-:S04]  /*c020*/  ISETP.GT.U32.AND P0, PT, R2, 0x7f800000, PT ;  /* 0x7f8000000200780c */ /* 0x000fc80003f04070 */
[----:B------:R-:W-:-:S09]  /*c030*/  SEL R0, R0, 0x7c, P0 ;  /* 0x0000007c00007807 */ /* 0x000fd20000000000 */
.L_x_11047:
[----:B------:R-:W-:Y:S05]  /*c040*/  BSYNC B0 ;  /* 0x0000000000007941 */ /* 0x000fea0003800000 */
.L_x_11045:
[----:B------:R-:W-:-:S04]  /*c050*/  LOP3.LUT R2, R5, 0x80000000, RZ, 0xc0, !PT ;  /* 0x8000000005027812 */ /* 0x000fc800078ec0ff */
[----:B------:R-:W-:-:S04]  /*c060*/  SHF.R.U32.HI R3, RZ, 0x18, R2 ;  /* 0x00000018ff037819 */ /* 0x000fc80000011602 */
[----:B------:R-:W-:-:S05]  /*c070*/  LOP3.LUT R3, R0, R3, RZ, 0xfc, !PT ;  /* 0x0000000300037212 */ /* 0x000fca00078efcff */
[----:B------:R0:W-:Y:S01]  /*c080*/  STG.E.U8 desc[UR36][R16.64], R3 ;  /* 0x0000000310007986 */ /* 0x0001e2000c101124 */
[----:B------:R-:W-:Y:S05]  /*c090*/  BRA `(.L_x_11031) ;  /* 0x0000000400ac7947 */ /* 0x000fea0003800000 */
.L_x_11041:
[----:B------:R-:W0:Y:S02]  /*c0a0*/  I2F.S16 R0, R5 ;  /* 0x0000000500007306 */ /* 0x000e240000101400 */
[----:B0-----:R-:W-:-:S05]  /*c0b0*/  F2FP.BF16.F32.PACK_AB R0, RZ, R0 ;  /* 0x00000000ff00723e */ /* 0x001fca00000010ff */
[----:B------:R0:W-:Y:S01]  /*c0c0*/  STG.E.U16 desc[UR36][R16.64], R0 ;  /* 0x0000000010007986 */ /* 0x0001e2000c101524 */
[----:B------:R-:W-:Y:S05]  /*c0d0*/  BRA `(.L_x_11031) ;  /* 0x00000004009c7947 */ /* 0x000fea0003800000 */
.L_x_11038:
        /* <DEDUP_REMOVED lines=10> */
.L_x_11050:
        /* <DEDUP_REMOVED lines=17> */
.L_x_11053:
[----:B------:R-:W-:-:S04]  /*c290*/  LOP3.LUT R2, R5, 0x80000000, RZ, 0xc0, !PT ;  /* 0x8000000005027812 */ /* 0x000fc800078ec0ff */
[----:B------:R-:W-:-:S04]  /*c2a0*/  SHF.R.U32.HI R3, RZ, 0x18, R2 ;  /* 0x00000018ff037819 */ /* 0x000fc80000011602 */
[----:B------:R-:W-:-:S04]  /*c2b0*/  LOP3.LUT R0, R0, R3, RZ, 0xfc, !PT ;  /* 0x0000000300007212 */ /* 0x000fc800078efcff */
[----:B------:R-:W-:-:S07]  /*c2c0*/  PRMT R8, R0, 0x7610, R8 ;  /* 0x0000761000087816 */ /* 0x000fce0000000008 */
.L_x_11052:
[----:B------:R-:W-:Y:S05]  /*c2d0*/  BSYNC B0 ;  /* 0x0000000000007941 */ /* 0x000fea0003800000 */
.L_x_11051:
[----:B------:R3:W-:Y:S01]  /*c2e0*/  STG.E.U8 desc[UR36][R16.64], R8 ;  /* 0x0000000810007986 */ /* 0x0007e2000c101124 */
[----:B------:R-:W-:Y:S05]  /*c2f0*/  BRA `(.L_x_11031) ;  /* 0x0000000400147947 */ /* 0x000fea0003800000 */
.L_x_11049:
        /* <DEDUP_REMOVED lines=17> */
.L_x_11056:
[----:B------:R-:W-:-:S04]  /*c410*/  LOP3.LUT R2, R5, 0x80000000, RZ, 0xc0, !PT ;  /* 0x8000000005027812 */ /* 0x000fc800078ec0ff */
[----:B------:R-:W-:-:S04]  /*c420*/  SHF.R.U32.HI R3, RZ, 0x18, R2 ;  /* 0x00000018ff037819 */ /* 0x000fc80000011602 */
[----:B------:R-:W-:-:S04]  /*c430*/  LOP3.LUT R0, R0, R3, RZ, 0xfc, !PT ;  /* 0x0000000300007212 */ /* 0x000fc800078efcff */
[----:B------:R-:W-:-:S07]  /*c440*/  PRMT R8, R0, 0x7610, R8 ;  /* 0x0000761000087816 */ /* 0x000fce0000000008 */
.L_x_11055:
[----:B------:R-:W-:Y:S05]  /*c450*/  BSYNC B0 ;  /* 0x0000000000007941 */ /* 0x000fea0003800000 */
.L_x_11054:
[----:B------:R0:W-:Y:S01]  /*c460*/  STG.E.U8 desc[UR36][R16.64], R8 ;  /* 0x0000000810007986 */ /* 0x0001e2000c101124 */
[----:B------:R-:W-:Y:S05]  /*c470*/  BRA `(.L_x_11031) ;  /* 0x0000000000b47947 */ /* 0x000fea0003800000 */
.L_x_11048:
        /* <DEDUP_REMOVED lines=22> */
.L_x_11030:
        /* <DEDUP_REMOVED lines=16> */
.L_x_11059:
[----:B------:R-:W-:Y:S05]  /*c6e0*/  BRA `(.L_x_11031) ;  /* 0x0000000000187947 */ /* 0x000fea0003800000 */
.L_x_11058:
[----:B------:R-:W-:-:S04]  /*c6f0*/  PRMT R2, R5, 0x9910, RZ ;  /* 0x0000991005027816 */ /* 0x000fc800000000ff */
[----:B------:R-:W-:-:S05]  /*c700*/  SHF.R.S32.HI R3, RZ, 0x1f, R2 ;  /* 0x0000001fff037819 */ /* 0x000fca0000011402 */
[----:B------:R1:W-:Y:S01]  /*c710*/  STG.E.64 desc[UR36][R16.64], R2 ;  /* 0x0000000210007986 */ /* 0x0003e2000c101b24 */
[----:B------:R-:W-:Y:S05]  /*c720*/  BRA `(.L_x_11031) ;  /* 0x0000000000087947 */ /* 0x000fea0003800000 */
.L_x_11057:
[----:B------:R-:W-:-:S05]  /*c730*/  PRMT R3, R5, 0x9910, RZ ;  /* 0x0000991005037816 */ /* 0x000fca00000000ff */
[----:B------:R0:W-:Y:S02]  /*c740*/  STG.E desc[UR36][R16.64], R3 ;  /* 0x0000000310007986 */ /* 0x0001e4000c101924 */
.L_x_11031:
[----:B------:R-:W-:-:S07]  /*c750*/  VIADD R19, R19, 0x80 ;  /* 0x0000008013137836 */ /* 0x000fce0000000000 */
.L_x_10958:
[----:B------:R-:W-:Y:S05]  /*c760*/  BSYNC B6 ;  /* 0x0000000000067941 */ /* 0x000fea0003800000 */
.L_x_10957:
        /* <DEDUP_REMOVED lines=357> */
.L_x_11060:
        /* <DEDUP_REMOVED lines=20> */
.L_x_11064:
[----:B------:R0:W5:Y:S01]  /*df00*/  LDG.E.U8 R19, desc[UR36][R2.64] ;  /* 0x0000002402137981 */ /* 0x000162000c1e1100 */
[----:B------:R-:W-:Y:S05]  /*df10*/  BRA `(.L_x_11066) ;  /* 0x0000000c00547947 */ /* 0x000fea0003800000 */
.L_x_11063:
        /* <DEDUP_REMOVED lines=8> */
.L_x_11068:
[----:B------:R0:W5:Y:S01]  /*dfa0*/  LDG.E.U16 R19, desc[UR36][R2.64] ;  /* 0x0000002402137981 */ /* 0x000162000c1e1500 */
[----:B------:R-:W-:Y:S05]  /*dfb0*/  BRA `(.L_x_11066) ;  /* 0x0000000c002c7947 */ /* 0x000fea0003800000 */
.L_x_11067:
[----:B------:R0:W5:Y:S01]  /*dfc0*/  LDG.E.U16 R19, desc[UR36][R2.64] ;  /* 0x0000002402137981 */ /* 0x000162000c1e1500 */
[----:B------:R-:W-:Y:S05]  /*dfd0*/  BRA `(.L_x_11066) ;  /* 0x0000000c00247947 */ /* 0x000fea0003800000 */
.L_x_11062:
        /* <DEDUP_REMOVED lines=9> */
.L_x_11070:
[----:B------:R-:W2:Y:S02]  /*e070*/  LDG.E.U16 R0, desc[UR36][R2.64] ;  /* 0x0000002402007981 */ /* 0x000ea4000c1e1500 */
[----:B--2---:R-:W-:-:S06]  /*e080*/  HADD2.F32 R0, -RZ, R0.H0_H0 ;  /* 0x20000000ff007230 */ /* 0x004fcc0000004100 */
[----:B------:R-:W0:Y:S02]  /*e090*/  F2I.FTZ.TRUNC.NTZ R0, R0 ;  /* 0x0000000000007305 */ /* 0x000e24000021f100 */
[----:B0-----:R-:W-:Y:S01]  /*e0a0*/  PRMT R19, R0, 0x7610, R19 ;  /* 0x0000761000137816 */ /* 0x001fe20000000013 */
[----:B------:R-:W-:Y:S06]  /*e0b0*/  BRA `(.L_x_11066) ;  /* 0x0000000800ec7947 */ /* 0x000fec0003800000 */
.L_x_11069:
        /* <DEDUP_REMOVED lines=9> */
.L_x_11072:
[----:B------:R-:W2:Y:S02]  /*e150*/  LDG.E.U16 R2, desc[UR36][R2.64] ;  /* 0x0000002402027981 */ /* 0x000ea4000c1e1500 */
[----:B--2---:R-:W-:-:S06]  /*e160*/  HADD2.F32 R0, -RZ, R2.H0_H0 ;  /* 0x20000002ff007230 */ /* 0x004fcc0000004100 */
[----:B------:R-:W0:Y:S02]  /*e170*/  F2I.FTZ.TRUNC.NTZ R0, R0 ;  /* 0x0000000000007305 */ /* 0x000e24000021f100 */
[----:B0-----:R-:W-:Y:S01]  /*e180*/  PRMT R19, R0, 0x7610, R19 ;  /* 0x0000761000137816 */ /* 0x001fe20000000013 */
[----:B------:R-:W-:Y:S06]  /*e190*/  BRA `(.L_x_11066) ;  /* 0x0000000800b47947 */ /* 0x000fec0003800000 */
.L_x_11071:
[----:B------:R-:W2:Y:S02]  /*e1a0*/  LDG.E.64 R2, desc[UR36][R2.64] ;  /* 0x0000002402027981 */ /* 0x000ea4000c1e1b00 */
[----:B--2---:R0:W1:Y:S01]  /*e1b0*/  F2I.F64.TRUNC R19, R2 ;  /* 0x0000000200137311 */ /* 0x004062000030d100 */
[----:B------:R-:W-:Y:S05]  /*e1c0*/  BRA `(.L_x_11066) ;  /* 0x0000000800a87947 */ /* 0x000fea0003800000 */
.L_x_11061:
        /* <DEDUP_REMOVED lines=12> */
.L_x_11075:
[----:B------:R-:W2:Y:S02]  /*e290*/  LDG.E.64 R2, desc[UR36][R2.64] ;  /* 0x0000002402027981 */ /* 0x000ea4000c1e1b00 */
[----:B--2---:R0:W1:Y:S01]  /*e2a0*/  F2I.F64.TRUNC R19, R2 ;  /* 0x0000000200137311 */ /* 0x004062000030d100 */
[----:B------:R-:W-:Y:S05]  /*e2b0*/  BRA `(.L_x_11066) ;  /* 0x00000008006c7947 */ /* 0x000fea0003800000 */
.L_x_11074:
        /* <DEDUP_REMOVED lines=28> */
.L_x_11077:
        /* <DEDUP_REMOVED lines=15> */
.L_x_11076:
[----:B------:R-:W2:Y:S02]  /*e570*/  LDG.E.U16 R0, desc[UR36][R2.64] ;  /* 0x0000002402007981 */ /* 0x000ea4000c1e1500 */
[----:B--2---:R-:W-:-:S06]  /*e580*/  IMAD.U32 R0, R0, 0x10000, RZ ;  /* 0x0001000000007824 */ /* 0x004fcc00078e00ff */
[----:B------:R-:W0:Y:S02]  /*e590*/  F2I.FTZ.TRUNC.NTZ R0, R0 ;  /* 0x0000000000007305 */ /* 0x000e24000021f100 */
[----:B0-----:R-:W-:Y:S01]  /*e5a0*/  PRMT R19, R0, 0x7610, R19 ;  /* 0x0000761000137816 */ /* 0x001fe20000000013 */
[----:B------:R-:W-:Y:S06]  /*e5b0*/  BRA `(.L_x_11066) ;  /* 0x0000000400ac7947 */ /* 0x000fec0003800000 */
.L_x_11073:
        /* <DEDUP_REMOVED lines=10> */
.L_x_11080:
        /* <DEDUP_REMOVED lines=21> */
.L_x_11084:
[----:B------:R-:W-:Y:S05]  /*e7b0*/  BSYNC B1 ;  /* 0x0000000000017941 */ /* 0x000fea0003800000 */
.L_x_11083:
[----:B------:R-:W-:Y:S01]  /*e7c0*/  LEA R3, R0, 0x3b800000, 0x17 ;  /* 0x3b80000000037811 */ /* 0x000fe200078eb8ff */
[----:B------:R-:W-:-:S05]  /*e7d0*/  IMAD.SHL.U32 R0, R2, 0x100000, RZ ;  /* 0x0010000002007824 */ /* 0x000fca00078e00ff */
[----:B------:R-:W-:-:S07]  /*e7e0*/  LOP3.LUT R0, R3, R0, R4, 0xfe, !PT ;  /* 0x0000000003007212 */ /* 0x000fce00078efe04 */
.L_x_11082:
[----:B------:R-:W-:Y:S05]  /*e7f0*/  BSYNC B0 ;  /* 0x0000000000007941 */ /* 0x000fea0003800000 */
.L_x_11081:
[----:B------:R-:W0:Y:S02]  /*e800*/  F2I.FTZ.TRUNC.NTZ R0, R0 ;  /* 0x0000000000007305 */ /* 0x000e24000021f100 */
[----:B0-----:R-:W-:Y:S01]  /*e810*/  PRMT R19, R0, 0x7610, R19 ;  /* 0x0000761000137816 */ /* 0x001fe20000000013 */
[----:B------:R-:W-:Y:S06]  /*e820*/  BRA `(.L_x_11066) ;  /* 0x0000000400107947 */ /* 0x000fec0003800000 */
.L_x_11079:
        /* <DEDUP_REMOVED lines=21> */
.L_x_11088:
[----:B------:R-:W-:Y:S05]  /*e980*/  BSYNC B1 ;  /* 0x0000000000017941 */ /* 0x000fea0003800000 */
.L_x_11087:
[----:B------:R-:W-:Y:S01]  /*e990*/  LEA R3, R0, 0x37800000, 0x17 ;  /* 0x3780000000037811 */ /* 0x000fe200078eb8ff */
[----:B------:R-:W-:-:S05]  /*e9a0*/  IMAD.SHL.U32 R0, R2, 0x200000, RZ ;  /* 0x0020000002007824 */ /* 0x000fca00078e00ff */
[----:B------:R-:W-:-:S07]  /*e9b0*/  LOP3.LUT R0, R3, R0, R4, 0xfe, !PT ;  /* 0x0000000003007212 */ /* 0x000fce00078efe04 */
.L_x_11086:
[----:B------:R-:W-:Y:S05]  /*e9c0*/  BSYNC B0 ;  /* 0x0000000000007941 */ /* 0x000fea0003800000 */
.L_x_11085:
[----:B------:R-:W0:Y:S02]  /*e9d0*/  F2I.FTZ.TRUNC.NTZ R0, R0 ;  /* 0x0000000000007305 */ /* 0x000e24000021f100 */
[----:B0-----:R-:W-:Y:S01]  /*e9e0*/  PRMT R19, R0, 0x7610, R19 ;  /* 0x0000761000137816 */ /* 0x001fe20000000013 */
[----:B------:R-:W-:Y:S06]  /*e9f0*/  BRA `(.L_x_11066) ;  /* 0x00000000009c7947 */ /* 0x000fec0003800000 */
.L_x_11078:
        /* <DEDUP_REMOVED lines=14> */
.L_x_11092:
[----:B------:R-:W-:Y:S05]  /*eae0*/  BSYNC B0 ;  /* 0x0000000000007941 */ /* 0x000fea0003800000 */
.L_x_11091:
[----:B------:R-:W0:Y:S02]  /*eaf0*/  F2I.FTZ.TRUNC.NTZ R0, R0 ;  /* 0x0000000000007305 */ /* 0x000e24000021f100 */
[----:B0-----:R-:W-:Y:S01]  /*eb00*/  PRMT R19, R0, 0x7610, R19 ;  /* 0x0000761000137816 */ /* 0x001fe20000000013 */
[----:B------:R-:W-:Y:S06]  /*eb10*/  BRA `(.L_x_11066) ;  /* 0x0000000000547947 */ /* 0x000fec0003800000 */
.L_x_11065:
        /* <DEDUP_REMOVED lines=16> */
.L_x_11093:
[----:B------:R-:W-:Y:S01]  /*ec20*/  PRMT R19, RZ, 0x7610, R19 ;  /* 0x00007610ff137816 */ /* 0x000fe20000000013 */
[----:B------:R-:W-:Y:S06]  /*ec30*/  BRA `(.L_x_11066) ;  /* 0x00000000000c7947 */ /* 0x000fec0003800000 */
.L_x_11090:
[----:B------:R2:W5:Y:S01]  /*ec40*/  LDG.E.U16 R19, desc[UR36][R2.64] ;  /* 0x0000002402137981 */ /* 0x000562000c1e1500 */
[----:B------:R-:W-:Y:S05]  /*ec50*/  BRA `(.L_x_11066) ;  /* 0x0000000000047947 */ /* 0x000fea0003800000 */
.L_x_11089:
[----:B------:R3:W5:Y:S02]  /*ec60*/  LDG.E.U16 R19, desc[UR36][R2.64] ;  /* 0x0000002402137981 */ /* 0x000764000c1e1500 */
.L_x_11066:
        /* <DEDUP_REMOVED lines=17> */
.L_x_11097:
[----:B------:R1:W5:Y:S01]  /*ed80*/  LDG.E.U8 R0, desc[UR36][R2.64] ;  /* 0x0000002402007981 */ /* 0x000362000c1e1100 */
[----:B------:R-:W-:Y:S05]  /*ed90*/  BRA `(.L_x_11099) ;  /* 0x0000000c00547947 */ /* 0x000fea0003800000 */
.L_x_11096:
        /* <DEDUP_REMOVED lines=8> */
.L_x_11101:
[----:B------:R3:W5:Y:S01]  /*ee20*/  LDG.E.U16 R0, desc[UR36][R2.64] ;  /* 0x0000002402007981 */ /* 0x000762000c1e1500 */
[----:B------:R-:W-:Y:S05]  /*ee30*/  BRA `(.L_x_11099) ;  /* 0x0000000c002c7947 */ /* 0x000fea0003800000 */
.L_x_11100:
[----:B------:R4:W5:Y:S01]  /*ee40*/  LDG.E.U16 R0, desc[UR36][R2.64] ;  /* 0x0000002402007981 */ /* 0x000962000c1e1500 */
[----:B------:R-:W-:Y:S05]  /*ee50*/  BRA `(.L_x_11099) ;  /* 0x0000000c00247947 */ /* 0x000fea0003800000 */
.L_x_11095:
        /* <DEDUP_REMOVED lines=9> */
.L_x_11103:
[----:B------:R-:W2:Y:S02]  /*eef0*/  LDG.E.U16 R4, desc[UR36][R2.64] ;  /* 0x0000002402047981 */ /* 0x000ea4000c1e1500 */
[----:B--2---:R-:W-:-:S06]  /*ef00*/  HADD2.F32 R4, -RZ, R4.H0_H0 ;  /* 0x20000004ff047230 */ /* 0x004fcc0000004100 */
[----:B------:R-:W0:Y:S02]  /*ef10*/  F2I.FTZ.TRUNC.NTZ R4, R4 ;  /* 0x0000000400047305 */ /* 0x000e24000021f100 */
[----:B0-----:R-:W-:Y:S01]  /*ef20*/  PRMT R0, R4, 0x7610, R0 ;  /* 0x0000761004007816 */ /* 0x001fe20000000000 */
[----:B------:R-:W-:Y:S06]  /*ef30*/  BRA `(.L_x_11099) ;  /* 0x0000000800ec7947 */ /* 0x000fec0003800000 */
.L_x_11102:
        /* <DEDUP_REMOVED lines=9> */
.L_x_11105:
[----:B------:R-:W2:Y:S02]  /*efd0*/  LDG.E.U16 R2, desc[UR36][R2.64] ;  /* 0x0000002402027981 */ /* 0x000ea4000c1e1500 */
[----:B--2---:R-:W-:-:S06]  /*efe0*/  HADD2.F32 R4, -RZ, R2.H0_H0 ;  /* 0x20000002ff047230 */ /* 0x004fcc0000004100 */
[----:B------:R-:W0:Y:S02]  /*eff0*/  F2I.FTZ.TRUNC.NTZ R4, R4 ;  /* 0x0000000400047305 */ /* 0x000e24000021f100 */
[----:B0-----:R-:W-:Y:S01]  /*f000*/  PRMT R0, R4, 0x7610, R0 ;  /* 0x0000761004007816 */ /* 0x001fe20000000000 */
[----:B------:R-:W-:Y:S06]  /*f010*/  BRA `(.L_x_11099) ;  /* 0x0000000800b47947 */ /* 0x000fec0003800000 */
.L_x_11104:
[----:B------:R-:W2:Y:S02]  /*f020*/  LDG.E.64 R2, desc[UR36][R2.64] ;  /* 0x0000002402027981 */ /* 0x000ea4000c1e1b00 */
[----:B--2---:R0:W1:Y:S01]  /*f030*/  F2I.F64.TRUNC R0, R2 ;  /* 0x0000000200007311 */ /* 0x004062000030d100 */
[----:B------:R-:W-:Y:S05]  /*f040*/  BRA `(.L_x_11099) ;  /* 0x0000000800a87947 */ /* 0x000fea0003800000 */
.L_x_11094:
        /* <DEDUP_REMOVED lines=12> */
.L_x_11108:
[----:B------:R-:W2:Y:S02]  /*f110*/  LDG.E.64 R2, desc[UR36][R2.64] ;  /* 0x0000002402027981 */ /* 0x000ea4000c1e1b00 */
[----:B--2---:R0:W1:Y:S01]  /*f120*/  F2I.F64.TRUNC R0, R2 ;  /* 0x0000000200007311 */ /* 0x004062000030d100 */
[----:B------:R-:W-:Y:S05]  /*f130*/  BRA `(.L_x_11099) ;  /* 0x00000008006c7947 */ /* 0x000fea0003800000 */
.L_x_11107:
        /* <DEDUP_REMOVED lines=28> */
.L_x_11110:
        /* <DEDUP_REMOVED lines=15> */
.L_x_11109:
[----:B------:R-:W2:Y:S02]  /*f3f0*/  LDG.E.U16 R4, desc[UR36][R2.64] ;  /* 0x0000002402047981 */ /* 0x000ea4000c1e1500 */
[----:B--2---:R-:W-:-:S06]  /*f400*/  IMAD.U32 R4, R4, 0x10000, RZ ;  /* 0x0001000004047824 */ /* 0x004fcc00078e00ff */
[----:B------:R-:W0:Y:S02]  /*f410*/  F2I.FTZ.TRUNC.NTZ R4, R4 ;  /* 0x0000000400047305 */ /* 0x000e24000021f100 */
[----:B0-----:R-:W-:Y:S01]  /*f420*/  PRMT R0, R4, 0x7610, R0 ;  /* 0x0000761004007816 */ /* 0x001fe20000000000 */
[----:B------:R-:W-:Y:S06]  /*f430*/  BRA `(.L_x_11099) ;  /* 0x0000000400ac7947 */ /* 0x000fec0003800000 */
.L_x_11106:
        /* <DEDUP_REMOVED lines=10> */
.L_x_11113:
        /* <DEDUP_REMOVED lines=21> */
.L_x_11117:
[----:B------:R-:W-:Y:S05]  /*f630*/  BSYNC B1 ;  /* 0x0000000000017941 */ /* 0x000fea0003800000 */
.L_x_11116:
[----:B------:R-:W-:Y:S01]  /*f640*/  IMAD.SHL.U32 R2, R2, 0x100000, RZ ;  /* 0x0010000002027824 */ /* 0x000fe200078e00ff */
[----:B------:R-:W-:-:S04]  /*f650*/  LEA R3, R0, 0x3b800000, 0x17 ;  /* 0x3b80000000037811 */ /* 0x000fc800078eb8ff */
[----:B------:R-:W-:-:S07]  /*f660*/  LOP3.LUT R4, R3, R2, R4, 0xfe, !PT ;  /* 0x0000000203047212 */ /* 0x000fce00078efe04 */
.L_x_11115:
[----:B------:R-:W-:Y:S05]  /*f670*/  BSYNC B0 ;  /* 0x0000000000007941 */ /* 0x000fea0003800000 */
.L_x_11114:
[----:B------:R-:W0:Y:S02]  /*f680*/  F2I.FTZ.TRUNC.NTZ R4, R4 ;  /* 0x0000000400047305 */ /* 0x000e24000021f100 */
[----:B0-----:R-:W-:Y:S01]  /*f690*/  PRMT R0, R4, 0x7610, R0 ;  /* 0x0000761004007816 */ /* 0x001fe20000000000 */
[----:B------:R-:W-:Y:S06]  /*f6a0*/  BRA `(.L_x_11099) ;  /* 0x0000000400107947 */ /* 0x000fec0003800000 */
.L_x_11112:
        /* <DEDUP_REMOVED lines=21> */
.L_x_11121:
[----:B------:R-:W-:Y:S05]  /*f800*/  BSYNC B1 ;  /* 0x0000000000017941 */ /* 0x000fea0003800000 */
.L_x_11120:
[----:B------:R-:W-:Y:S01]  /*f810*/  IMAD.SHL.U32 R2, R2, 0x200000, RZ ;  /* 0x0020000002027824 */ /* 0x000fe200078e00ff */
[----:B------:R-:W-:-:S04]  /*f820*/  LEA R3, R0, 0x37800000, 0x17 ;  /* 0x3780000000037811 */ /* 0x000fc800078eb8ff */
[----:B------:R-:W-:-:S07]  /*f830*/  LOP3.LUT R4, R3, R2, R4, 0xfe, !PT ;  /* 0x0000000203047212 */ /* 0x000fce00078efe04 */
.L_x_11119:
[----:B------:R-:W-:Y:S05]  /*f840*/  BSYNC B0 ;  /* 0x0000000000007941 */ /* 0x000fea0003800000 */
.L_x_11118:
[----:B------:R-:W0:Y:S02]  /*f850*/  F2I.FTZ.TRUNC.NTZ R4, R4 ;  /* 0x0000000400047305 */ /* 0x000e24000021f100 */
[----:B0-----:R-:W-:Y:S01]  /*f860*/  PRMT R0, R4, 0x7610, R0 ;  /* 0x0000761004007816 */ /* 0x001fe20000000000 */
[----:B------:R-:W-:Y:S06]  /*f870*/  BRA `(.L_x_11099) ;  /* 0x00000000009c7947 */ /* 0x000fec0003800000 */
.L_x_11111:
        /* <DEDUP_REMOVED lines=14> */
.L_x_11125:
[----:B------:R-:W-:Y:S05]  /*f960*/  BSYNC B0 ;  /* 0x0000000000007941 */ /* 0x000fea0003800000 */
.L_x_11124:
[----:B------:R-:W0:Y:S02]  /*f970*/  F2I.FTZ.TRUNC.NTZ R4, R4 ;  /* 0x0000000400047305 */ /* 0x000e24000021f100 */
[----:B0-----:R-:W-:Y:S01]  /*f980*/  PRMT R0, R4, 0x7610, R0 ;  /* 0x0000761004007816 */ /* 0x001fe20000000000 */
[----:B------:R-:W-:Y:S06]  /*f990*/  BRA `(.L_x_11099) ;  /* 0x0000000000547947 */ /* 0x000fec0003800000 */
.L_x_11098:
        /* <DEDUP_REMOVED lines=16> */
.L_x_11126:
[----:B------:R-:W-:Y:S01]  /*faa0*/  PRMT R0, RZ, 0x7610, R0 ;  /* 0x00007610ff007816 */ /* 0x000fe20000000000 */
[----:B------:R-:W-:Y:S06]  /*fab0*/  BRA `(.L_x_11099) ;  /* 0x00000000000c7947 */ /* 0x000fec0003800000 */
.L_x_11123:
[----:B------:R0:W5:Y:S01]  /*fac0*/  LDG.E.U16 R0, desc[UR36][R2.64] ;  /* 0x0000002402007981 */ /* 0x000162000c1e1500 */
[----:B------:R-:W-:Y:S05]  /*fad0*/  BRA `(.L_x_11099) ;  /* 0x0000000000047947 */ /* 0x000fea0003800000 */
.L_x_11122:
[----:B------:R0:W5:Y:S02]  /*fae0*/  LDG.E.U16 R0, desc[UR36][R2.64] ;  /* 0x0000002402007981 */ /* 0x000164000c1e1500 */
.L_x_11099:
        /* <DEDUP_REMOVED lines=15> */
.L_x_11130:
[----:B------:R-:W-:Y:S01]  /*fbe0*/  STG.E.U8 desc[UR36][R16.64], R19 ;  /* 0x0000001310007986 */ /* 0x000fe2000c101124 */
[----:B------:R-:W-:Y:S05]  /*fbf0*/  EXIT ;  /* 0x000000000000794d */ /* 0x000fea0003800000 */
.L_x_11129:
        /* <DEDUP_REMOVED lines=10> */
.L_x_11133:
[----:B------:R-:W-:-:S05]  /*fca0*/  PRMT R3, R19, 0x9910, RZ ;  /* 0x0000991013037816 */ /* 0x000fca00000000ff */
[----:B------:R-:W-:Y:S01]  /*fcb0*/  STG.E desc[UR36][R16.64], R3 ;  /* 0x0000000310007986 */ /* 0x000fe2000c101924 */
[----:B------:R-:W-:Y:S05]  /*fcc0*/  EXIT ;  /* 0x000000000000794d */ /* 0x000fea0003800000 */
.L_x_11132:
[----:B------:R-:W-:Y:S01]  /*fcd0*/  STG.E.U16 desc[UR36][R16.64], R19 ;  /* 0x0000001310007986 */ /* 0x000fe2000c101524 */
[----:B------:R-:W-:Y:S05]  /*fce0*/  EXIT ;  /* 0x000000000000794d */ /* 0x000fea0003800000 */
.L_x_11128:
        /* <DEDUP_REMOVED lines=9> */
.L_x_11135:
[----:B------:R-:W0:Y:S02]  /*fd80*/  I2F.S16 R0, R19 ;  /* 0x0000001300007306 */ /* 0x000e240000101400 */
[----:B0-----:R-:W-:-:S05]  /*fd90*/  F2FP.F16.F32.PACK_AB R0, RZ, R0 ;  /* 0x00000000ff00723e */ /* 0x001fca00000000ff */
[----:B------:R-:W-:Y:S01]  /*fda0*/  STG.E.U16 desc[UR36][R16.64], R0 ;  /* 0x0000000010007986 */ /* 0x000fe2000c101524 */
[----:B------:R-:W-:Y:S05]  /*fdb0*/  EXIT ;  /* 0x000000000000794d */ /* 0x000fea0003800000 */
.L_x_11134:
        /* <DEDUP_REMOVED lines=10> */
.L_x_11137:
[----:B------:R-:W0:Y:S02]  /*fe60*/  I2F.S16 R19, R19 ;  /* 0x0000001300137306 */ /* 0x000e240000101400 */
[----:B0-----:R-:W-:-:S04]  /*fe70*/  F2FP.F16.F32.PACK_AB R3, RZ, R19 ;  /* 0x00000013ff03723e */ /* 0x001fc800000000ff */
[----:B------:R-:W-:-:S05]  /*fe80*/  PRMT R3, R3, 0x5410, RZ ;  /* 0x0000541003037816 */ /* 0x000fca00000000ff */
[----:B------:R-:W-:Y:S01]  /*fe90*/  STG.E desc[UR36][R16.64], R3 ;  /* 0x0000000310007986 */ /* 0x000fe2000c101924 */
[----:B------:R-:W-:Y:S05]  /*fea0*/  EXIT ;  /* 0x000000000000794d */ /* 0x000fea0003800000 */
.L_x_11136:
[----:B------:R-:W0:Y:S02]  /*feb0*/  I2F.F64.S16 R2, R19 ;  /* 0x0000001300027312 */ /* 0x000e240000101c00 */
[----:B0-----:R-:W-:Y:S01]  /*fec0*/  STG.E.64 desc[UR36][R16.64], R2 ;  /* 0x0000000210007986 */ /* 0x001fe2000c101b24 */
[----:B------:R-:W-:Y:S05]  /*fed0*/  EXIT ;  /* 0x000000000000794d */ /* 0x000fea0003800000 */
.L_x_11127:
        /* <DEDUP_REMOVED lines=13> */
.L_x_11140:
[----:B------:R-:W0:Y:S01]  /*ffb0*/  I2F.F64.S16 R4, R19 ;  /* 0x0000001300047312 */ /* 0x000e220000101c00 */
[----:B------:R-:W-:-:S05]  /*ffc0*/  CS2R R6, SRZ ;  /* 0x0000000000067805 */ /* 0x000fca000001ff00 */
[----:B0-----:R-:W-:Y:S01]  /*ffd0*/  STG.E.128 desc[UR36][R16.64], R4 ;  /* 0x0000000410007986 */ /* 0x001fe2000c101d24 */
[----:B------:R-:W-:Y:S05]  /*ffe0*/  EXIT ;  /* 0x000000000000794d */ /* 0x000fea0003800000 */
.L_x_11139:
        /* <DEDUP_REMOVED lines=21> */
.L_x_11144:
[----:B------:R-:W-:Y:S05]  /*10140*/  BSYNC B0 ;  /* 0x0000000000007941 */ /* 0x000fea0003800000 */
.L_x_11143:
[----:B------:R-:W-:-:S05]  /*10150*/  LOP3.LUT R3, R0, R3, RZ, 0xfc, !PT ;  /* 0x0000000300037212 */ /* 0x000fca00078efcff */
[----:B------:R-:W-:Y:S01]  /*10160*/  STG.E.U8 desc[UR36][R16.64], R3 ;  /* 0x0000000310007986 */ /* 0x000fe2000c101124 */
[----:B------:R-:W-:Y:S05]  /*10170*/  EXIT ;  /* 0x000000000000794d */ /* 0x000fea0003800000 */
.L_x_11142:
        /* <DEDUP_REMOVED lines=13> */
.L_x_11146:
[----:B------:R-:W-:Y:S01]  /*10250*/  IMAD.MOV.U32 R0, RZ, RZ, 0x7f ;  /* 0x0000007fff007424 */ /* 0x000fe200078e00ff */
[----:B------:R-:W-:-:S04]  /*10260*/  ISETP.GT.U32.AND P0, PT, R2, 0x7f800000, PT ;  /* 0x7f8000000200780c */ /* 0x000fc80003f04070 */
[----:B------:R-:W-:-:S09]  /*10270*/  SEL R0, R0, 0x7c, P0 ;  /* 0x0000007c00007807 */ /* 0x000fd20000000000 */
.L_x_11147:
[----:B------:R-:W-:Y:S05]  /*10280*/  BSYNC B0 ;  /* 0x0000000000007941 */ /* 0x000fea0003800000 */
.L_x_11145:
[----:B------:R-:W-:-:S04]  /*10290*/  LOP3.LUT R2, R19, 0x80000000, RZ, 0xc0, !PT ;  /* 0x8000000013027812 */ /* 0x000fc800078ec0ff */
[----:B------:R-:W-:-:S04]  /*102a0*/  SHF.R.U32.HI R3, RZ, 0x18, R2 ;  /* 0x00000018ff037819 */ /* 0x000fc80000011602 */
[----:B------:R-:W-:-:S05]  /*102b0*/  LOP3.LUT R3, R0, R3, RZ, 0xfc, !PT ;  /* 0x0000000300037212 */ /* 0x000fca00078efcff */
[----:B------:R-:W-:Y:S01]  /*102c0*/  STG.E.U8 desc[UR36][R16.64], R3 ;  /* 0x0000000310007986 */ /* 0x000fe2000c101124 */
[----:B------:R-:W-:Y:S05]  /*102d0*/  EXIT ;  /* 0x000000000000794d */ /* 0x000fea0003800000 */
.L_x_11141:
[----:B------:R-:W0:Y:S02]  /*102e0*/  I2F.S16 R0, R19 ;  /* 0x0000001300007306 */ /* 0x000e240000101400 */
[----:B0-----:R-:W-:-:S05]  /*102f0*/  F2FP.BF16.F32.PACK_AB R0, RZ, R0 ;  /* 0x00000000ff00723e */ /* 0x001fca00000010ff */
[----:B------:R-:W-:Y:S01]  /*10300*/  STG.E.U16 desc[UR36][R16.64], R0 ;  /* 0x0000000010007986 */ /* 0x000fe2000c101524 */
[----:B------:R-:W-:Y:S05]  /*10310*/  EXIT ;  /* 0x000000000000794d */ /* 0x000fea0003800000 */
.L_x_11138:
        /* <DEDUP_REMOVED lines=10> */
.L_x_11150:
        /* <DEDUP_REMOVED lines=17> */
.L_x_11153:
[----:B------:R-:W-:-:S04]  /*104d0*/  LOP3.LUT R2, R19, 0x80000000, RZ, 0xc0, !PT ;  /* 0x8000000013027812 */ /* 0x000fc800078ec0ff */
[----:B------:R-:W-:-:S04]  /*104e0*/  SHF.R.U32.HI R3, RZ, 0x18, R2 ;  /* 0x00000018ff037819 */ /* 0x000fc80000011602 */
[----:B------:R-:W-:-:S04]  /*104f0*/  LOP3.LUT R0, R0, R3, RZ, 0xfc, !PT ;  /* 0x0000000300007212 */ /* 0x000fc800078efcff */
[----:B------:R-:W-:-:S07]  /*10500*/  PRMT R8, R0, 0x7610, R8 ;  /* 0x0000761000087816 */ /* 0x000fce0000000008 */
.L_x_11152:
[----:B------:R-:W-:Y:S05]  /*10510*/  BSYNC B0 ;  /* 0x0000000000007941 */ /* 0x000fea0003800000 */
.L_x_11151:
[----:B------:R-:W-:Y:S01]  /*10520*/  STG.E.U8 desc[UR36][R16.64], R8 ;  /* 0x0000000810007986 */ /* 0x000fe2000c101124 */
[----:B------:R-:W-:Y:S05]  /*10530*/  EXIT ;  /* 0x000000000000794d */ /* 0x000fea0003800000 */
.L_x_11149:
        /* <DEDUP_REMOVED lines=17> */
.L_x_11156:
[----:B------:R-:W-:-:S04]  /*10650*/  LOP3.LUT R2, R19, 0x80000000, RZ, 0xc0, !PT ;  /* 0x8000000013027812 */ /* 0x000fc800078ec0ff */
[----:B------:R-:W-:-:S04]  /*10660*/  SHF.R.U32.HI R3, RZ, 0x18, R2 ;  /* 0x00000018ff037819 */ /* 0x000fc80000011602 */
[----:B------:R-:W-:-:S04]  /*10670*/  LOP3.LUT R0, R0, R3, RZ, 0xfc, !PT ;  /* 0x0000000300007212 */ /* 0x000fc800078efcff */
[----:B------:R-:W-:-:S07]  /*10680*/  PRMT R8, R0, 0x7610, R8 ;  /* 0x0000761000087816 */ /* 0x000fce0000000008 */
.L_x_11155:
[----:B------:R-:W-:Y:S05]  /*10690*/  BSYNC B0 ;  /* 0x0000000000007941 */ /* 0x000fea0003800000 */
.L_x_11154:
[----:B------:R-:W-:Y:S01]  /*106a0*/  STG.E.U8 desc[UR36][R16.64], R8 ;  /* 0x0000000810007986 */ /* 0x000fe2000c101124 */
[----:B------:R-:W-:Y:S05]  /*106b0*/  EXIT ;  /* 0x000000000000794d */ /* 0x000fea0003800000 */
.L_x_11148:
        /* <DEDUP_REMOVED lines=22> */
.L_x_11131:
        /* <DEDUP_REMOVED lines=16> */
.L_x_11159:
[----:B------:R-:W-:Y:S05]  /*10920*/  EXIT ;  /* 0x000000000000794d */ /* 0x000fea0003800000 */
.L_x_11158:
[----:B------:R-:W-:-:S04]  /*10930*/  PRMT R2, R19, 0x9910, RZ ;  /* 0x0000991013027816 */ /* 0x000fc800000000ff */
[----:B------:R-:W-:-:S05]  /*10940*/  SHF.R.S32.HI R3, RZ, 0x1f, R2 ;  /* 0x0000001fff037819 */ /* 0x000fca0000011402 */
[----:B------:R-:W-:Y:S01]  /*10950*/  STG.E.64 desc[UR36][R16.64], R2 ;  /* 0x0000000210007986 */ /* 0x000fe2000c101b24 */
[----:B------:R-:W-:Y:S05]  /*10960*/  EXIT ;  /* 0x000000000000794d */ /* 0x000fea0003800000 */
.L_x_11157:
[----:B------:R-:W-:-:S05]  /*10970*/  PRMT R3, R19, 0x9910, RZ ;  /* 0x0000991013037816 */ /* 0x000fca00000000ff */
[----:B------:R-:W-:Y:S01]  /*10980*/  STG.E desc[UR36][R16.64], R3 ;  /* 0x0000000310007986 */ /* 0x000fe2000c101924 */
[----:B------:R-:W-:Y:S05]  /*10990*/  EXIT ;  /* 0x000000000000794d */ /* 0x000fea0003800000 */
.L_x_11160:
        /* <DEDUP_REMOVED lines=14> */
.L_x_26225:


//--------------------- .text._ZN2at6native27unrolled_elementwise_kernelINS0_13BinaryFunctorIsssNS0_16BitwiseOrFunctorIsEEEESt5arrayIPcLm3EELi4E23TrivialOffsetCalculatorILi2EjES9_ILi1EjENS0_6memory12LoadWithCastILi2EEENSC_13StoreWithCastILi1EEEEEviT_T0_T2_T3_T4_T5_ --------------------------
	.section	.text._ZN2at6native27unrolled_elementwise_kernelINS0_13BinaryFunctorIsssNS0_16BitwiseOrFunctorIsEEEESt5arrayIPcLm3EELi4E23TrivialOffsetCalculatorILi2EjES9_ILi1EjENS0_6memory12LoadWithCastILi2EEENSC_13StoreWithCastILi1EEEEEviT_T0_T2_T3_T4_T5_,"ax",@progbits
	.align	128
        .global         _ZN2at6native27unrolled_elementwise_kernelINS0_13BinaryFunctorIsssNS0_16BitwiseOrFunctorIsEEEESt5arrayIPcLm3EELi4E23TrivialOffsetCalculatorILi2EjES9_ILi1EjENS0_6memory12LoadWithCastILi2EEENSC_13StoreWithCastILi1EEEEEviT_T0_T2_T3_T4_T5_
        .type           _ZN2at6native27unrolled_elementwise_kernelINS0_13BinaryFunctorIsssNS0_16BitwiseOrFunctorIsEEEESt5arrayIPcLm3EELi4E23TrivialOffsetCalculatorILi2EjES9_ILi1EjENS0_6memory12LoadWithCastILi2EEENSC_13StoreWithCastILi1EEEEEviT_T0_T2_T3_T4_T5_,@function
        .size           _ZN2at6native27unrolled_elementwise_kernelINS0_13BinaryFunctorIsssNS0_16BitwiseOrFunctorIsEEEESt5arrayIPcLm3EELi4E23TrivialOffsetCalculatorILi2EjES9_ILi1EjENS0_6memory12LoadWithCastILi2EEENSC_13StoreWithCastILi1EEEEEviT_T0_T2_T3_T4_T5_,(.L_x_26226 - _ZN2at6native27unrolled_elementwise_kernelINS0_13BinaryFunctorIsssNS0_16BitwiseOrFunctorIsEEEESt5arrayIPcLm3EELi4E23TrivialOffsetCalculatorILi2EjES9_ILi1EjENS0_6memory12LoadWithCastILi2EEENSC_13StoreWithCastILi1EEEEEviT_T0_T2_T3_T4_T5_)
        .other          _ZN2at6native27unrolled_elementwise_kernelINS0_13BinaryFunctorIsssNS0_16BitwiseOrFunctorIsEEEESt5arrayIPcLm3EELi4E23TrivialOffsetCalculatorILi2EjES9_ILi1EjENS0_6memory12LoadWithCastILi2EEENSC_13StoreWithCastILi1EEEEEviT_T0_T2_T3_T4_T5_,@"STO_CUDA_ENTRY STV_DEFAULT"
_ZN2at6native27unrolled_elementwise_kernelINS0_13BinaryFunctorIsssNS0_16BitwiseOrFunctorIsEEEESt5arrayIPcLm3EELi4E23TrivialOffsetCalculatorILi2EjES9_ILi1EjENS0_6memory12LoadWithCastILi2EEENSC_13StoreWithCastILi1EEEEEviT_T0_T2_T3_T4_T5_:
.text._ZN2at6native27unrolled_elementwise_kernelINS0_13BinaryFunctorIsssNS0_16BitwiseOrFunctorIsEEEESt5arrayIPcLm3EELi4E23TrivialOffsetCalculatorILi2EjES9_ILi1EjENS0_6memory12LoadWithCastILi2EEENSC_13StoreWithCastILi1EEEEEviT_T0_T2_T3_T4_T5_:
        /* <DEDUP_REMOVED lines=33> */
.L_x_11166:
[----:B------:R3:W5:Y:S01]  /*0210*/  LDG.E.U8 R22, desc[UR36][R4.64] ;  /* 0x0000002404167981 */ /* 0x000762000c1e1100 */
[----:B------:R-:W-:Y:S05]  /*0220*/  BRA `(.L_x_11168) ;  /* 0x0000000c00587947 */ /* 0x000fea0003800000 */
.L_x_11165:
        /* <DEDUP_REMOVED lines=8> */
.L_x_11170:
[----:B------:R1:W5:Y:S01]  /*02b0*/  LDG.E.U16 R22, desc[UR36][R4.64] ;  /* 0x0000002404167981 */ /* 0x000362000c1e1500 */
[----:B------:R-:W-:Y:S05]  /*02c0*/  BRA `(.L_x_11168) ;  /* 0x0000000c00307947 */ /* 0x000fea0003800000 */
.L_x_11169:
[----:B------:R2:W5:Y:S01]  /*02d0*/  LDG.E.U16 R22, desc[UR36][R4.64] ;  /* 0x0000002404167981 */ /* 0x000562000c1e1500 */
[----:B------:R-:W-:Y:S05]  /*02e0*/  BRA `(.L_x_11168) ;  /* 0x0000000c00287947 */ /* 0x000fea0003800000 */
.L_x_11164:
        /* <DEDUP_REMOVED lines=9> */
.L_x_11172:
[----:B------:R-:W2:Y:S02]  /*0380*/  LDG.E.U16 R0, desc[UR36][R4.64] ;  /* 0x0000002404007981 */ /* 0x000ea4000c1e1500 */
[----:B--2---:R-:W-:-:S06]  /*0390*/  HADD2.F32 R0, -RZ, R0.H0_H0 ;  /* 0x20000000ff007230 */ /* 0x004fcc0000004100 */
[----:B------:R-:W0:Y:S02]  /*03a0*/  F2I.FTZ.TRUNC.NTZ R0, R0 ;  /* 0x0000000000007305 */ /* 0x000e24000021f100 */
[----:B0-----:R-:W-:Y:S01]  /*03b0*/  PRMT R22, R0, 0x7610, R22 ;  /* 0x0000761000167816 */ /* 0x001fe20000000016 */
[----:B------:R-:W-:Y:S06]  /*03c0*/  BRA `(.L_x_11168) ;  /* 0x0000000800f07947 */ /* 0x000fec0003800000 */
.L_x_11171:
        /* <DEDUP_REMOVED lines=9> */
.L_x_11174:
[----:B------:R-:W2:Y:S02]  /*0460*/  LDG.E.U16 R4, desc[UR36][R4.64] ;  /* 0x0000002404047981 */ /* 0x000ea4000c1e1500 */
[----:B--2---:R-:W-:-:S06]  /*0470*/  HADD2.F32 R0, -RZ, R4.H0_H0 ;  /* 0x20000004ff007230 */ /* 0x004fcc0000004100 */
[----:B------:R-:W0:Y:S02]  /*0480*/  F2I.FTZ.TRUNC.NTZ R0, R0 ;  /* 0x0000000000007305 */ /* 0x000e24000021f100 */
[----:B0-----:R-:W-:Y:S01]  /*0490*/  PRMT R22, R0, 0x7610, R22 ;  /* 0x0000761000167816 */ /* 0x001fe20000000016 */
[----:B------:R-:W-:Y:S06]  /*04a0*/  BRA `(.L_x_11168) ;  /* 0x0000000800b87947 */ /* 0x000fec0003800000 */
.L_x_11173:
[----:B------:R-:W2:Y:S02]  /*04b0*/  LDG.E.64 R4, desc[UR36][R4.64] ;  /* 0x0000002404047981 */ /* 0x000ea4000c1e1b00 */
[----:B--2---:R0:W1:Y:S01]  /*04c0*/  F2I.F64.TRUNC R22, R4 ;  /* 0x0000000400167311 */ /* 0x004062000030d100 */
[----:B------:R-:W-:Y:S05]  /*04d0*/  BRA `(.L_x_11168) ;  /* 0x0000000800ac7947 */ /* 0x000fea0003800000 */
.L_x_11163:
        /* <DEDUP_REMOVED lines=12> */
.L_x_11177:
[----:B------:R-:W2:Y:S02]  /*05a0*/  LDG.E.64 R4, desc[UR36][R4.64] ;  /* 0x0000002404047981 */ /* 0x000ea4000c1e1b00 */
[----:B--2---:R0:W1:Y:S01]  /*05b0*/  F2I.F64.TRUNC R22, R4 ;  /* 0x0000000400167311 */ /* 0x004062000030d100 */
[----:B------:R-:W-:Y:S05]  /*05c0*/  BRA `(.L_x_11168) ;  /* 0x0000000800707947 */ /* 0x000fea0003800000 */
.L_x_11176:
        /* <DEDUP_REMOVED lines=28> */
.L_x_11179:
        /* <DEDUP_REMOVED lines=16> */
.L_x_11178:
[----:B------:R-:W2:Y:S02]  /*0890*/  LDG.E.U16 R0, desc[UR36][R4.64] ;  /* 0x0000002404007981 */ /* 0x000ea4000c1e1500 */
[----:B--2---:R-:W-:-:S06]  /*08a0*/  IMAD.U32 R0, R0, 0x10000, RZ ;  /* 0x0001000000007824 */ /* 0x004fcc00078e00ff */
[----:B------:R-:W0:Y:S02]  /*08b0*/  F2I.FTZ.TRUNC.NTZ R0, R0 ;  /* 0x0000000000007305 */ /* 0x000e24000021f100 */
[----:B0-----:R-:W-:Y:S01]  /*08c0*/  PRMT R22, R0, 0x7610, R22 ;  /* 0x0000761000167816 */ /* 0x001fe20000000016 */
[----:B------:R-:W-:Y:S06]  /*08d0*/  BRA `(.L_x_11168) ;  /* 0x0000000400ac7947 */ /* 0x000fec0003800000 */
.L_x_11175:
        /* <DEDUP_REMOVED lines=10> */
.L_x_11182:
        /* <DEDUP_REMOVED lines=21> */
.L_x_11186:
[----:B------:R-:W-:Y:S05]  /*0ad0*/  BSYNC B1 ;  /* 0x0000000000017941 */ /* 0x000fea0003800000 */
.L_x_11185:
[----:B------:R-:W-:Y:S01]  /*0ae0*/  LEA R5, R0, 0x3b800000, 0x17 ;  /* 0x3b80000000057811 */ /* 0x000fe200078eb8ff */
[----:B------:R-:W-:-:S05]  /*0af0*/  IMAD.SHL.U32 R0, R3, 0x100000, RZ ;  /* 0x0010000003007824 */ /* 0x000fca00078e00ff */
[----:B------:R-:W-:-:S07]  /*0b00*/  LOP3.LUT R0, R5, R0, R6, 0xfe, !PT ;  /* 0x0000000005007212 */ /* 0x000fce00078efe06 */
.L_x_11184:
[----:B------:R-:W-:Y:S05]  /*0b10*/  BSYNC B0 ;  /* 0x0000000000007941 */ /* 0x000fea0003800000 */
.L_x_11183:
[----:B------:R-:W0:Y:S02]  /*0b20*/  F2I.FTZ.TRUNC.NTZ R0, R0 ;  /* 0x0000000000007305 */ /* 0x000e24000021f100 */
[----:B0-----:R-:W-:Y:S01]  /*0b30*/  PRMT R22, R0, 0x7610, R22 ;  /* 0x0000761000167816 */ /* 0x001fe20000000016 */
[----:B------:R-:W-:Y:S06]  /*0b40*/  BRA `(.L_x_11168) ;  /* 0x0000000400107947 */ /* 0x000fec0003800000 */
.L_x_11181:
        /* <DEDUP_REMOVED lines=21> */
.L_x_11190:
[----:B------:R-:W-:Y:S05]  /*0ca0*/  BSYNC B1 ;  /* 0x0000000000017941 */ /* 0x000fea0003800000 */
.L_x_11189:
[----:B------:R-:W-:Y:S01]  /*0cb0*/  LEA R5, R0, 0x37800000, 0x17 ;  /* 0x3780000000057811 */ /* 0x000fe200078eb8ff */
[----:B------:R-:W-:-:S05]  /*0cc0*/  IMAD.SHL.U32 R0, R3, 0x200000, RZ ;  /* 0x0020000003007824 */ /* 0x000fca00078e00ff */
[----:B------:R-:W-:-:S07]  /*0cd0*/  LOP3.LUT R0, R5, R0, R6, 0xfe, !PT ;  /* 0x0000000005007212 */ /* 0x000fce00078efe06 */
.L_x_11188:
[----:B------:R-:W-:Y:S05]  /*0ce0*/  BSYNC B0 ;  /* 0x0000000000007941 */ /* 0x000fea0003800000 */
.L_x_11187:
[----:B------:R-:W0:Y:S02]  /*0cf0*/  F2I.FTZ.TRUNC.NTZ R0, R0 ;  /* 0x0000000000007305 */ /* 0x000e24000021f100 */
[----:B0-----:R-:W-:Y:S01]  /*0d00*/  PRMT R22, R0, 0x7610, R22 ;  /* 0x0000761000167816 */ /* 0x001fe20000000016 */
[----:B------:R-:W-:Y:S06]  /*0d10*/  BRA `(.L_x_11168) ;  /* 0x00000000009c7947 */ /* 0x000fec0003800000 */
.L_x_11180:
        /* <DEDUP_REMOVED lines=14> */
.L_x_11194:
[----:B------:R-:W-:Y:S05]  /*0e00*/  BSYNC B0 ;  /* 0x0000000000007941 */ /* 0x000fea0003800000 */
.L_x_11193:
[----:B------:R-:W0:Y:S02]  /*0e10*/  F2I.FTZ.TRUNC.NTZ R0, R0 ;  /* 0x0000000000007305 */ /* 0x000e24000021f100 */
[----:B0-----:R-:W-:Y:S01]  /*0e20*/  PRMT R22, R0, 0x7610, R22 ;  /* 0x0000761000167816 */ /* 0x001fe20000000016 */
[----:B------:R-:W-:Y:S06]  /*0e30*/  BRA `(.L_x_11168) ;  /* 0x0000000000547947 */ /* 0x000fec0003800000 */
.L_x_11167:
        /* <DEDUP_REMOVED lines=16> */
.L_x_11195:
[----:B------:R-:W-:Y:S01]  /*0f40*/  PRMT R22, RZ, 0x7610, R22 ;  /* 0x00007610ff167816 */ /* 0x000fe20000000016 */
[----:B------:R-:W-:Y:S06]  /*0f50*/  BRA `(.L_x_11168) ;  /* 0x00000000000c7947 */ /* 0x000fec0003800000 */
.L_x_11192:
[----:B------:R0:W5:Y:S01]  /*0f60*/  LDG.E.U16 R22, desc[UR36][R4.64] ;  /* 0x0000002404167981 */ /* 0x000162000c1e1500 */
[----:B------:R-:W-:Y:S05]  /*0f70*/  BRA `(.L_x_11168) ;  /* 0x0000000000047947 */ /* 0x000fea0003800000 */
.L_x_11191:
[----:B------:R0:W5:Y:S02]  /*0f80*/  LDG.E.U16 R22, desc[UR36][R4.64] ;  /* 0x0000002404167981 */ /* 0x000164000c1e1500 */
.L_x_11168:
        /* <DEDUP_REMOVED lines=18> */
.L_x_11199:
[----:B------:R1:W5:Y:S01]  /*10b0*/  LDG.E.U8 R25, desc[UR36][R4.64] ;  /* 0x0000002404197981 */ /* 0x000362000c1e1100 */
[----:B------:R-:W-:Y:S05]  /*10c0*/  BRA `(.L_x_11201) ;  /* 0x0000000c00547947 */ /* 0x000fea0003800000 */
.L_x_11198:
        /* <DEDUP_REMOVED lines=8> */
.L_x_11203:
[----:B------:R3:W5:Y:S01]  /*1150*/  LDG.E.U16 R25, desc[UR36][R4.64] ;  /* 0x0000002404197981 */ /* 0x000762000c1e1500 */
[----:B------:R-:W-:Y:S05]  /*1160*/  BRA `(.L_x_11201) ;  /* 0x0000000c002c7947 */ /* 0x000fea0003800000 */
.L_x_11202:
[----:B------:R2:W5:Y:S01]  /*1170*/  LDG.E.U16 R25, desc[UR36][R4.64] ;  /* 0x0000002404197981 */ /* 0x000562000c1e1500 */
[----:B------:R-:W-:Y:S05]  /*1180*/  BRA `(.L_x_11201) ;  /* 0x0000000c00247947 */ /* 0x000fea0003800000 */
.L_x_11197:
        /* <DEDUP_REMOVED lines=9> */
.L_x_11205:
[----:B------:R-:W2:Y:S02]  /*1220*/  LDG.E.U16 R0, desc[UR36][R4.64] ;  /* 0x0000002404007981 */ /* 0x000ea4000c1e1500 */
[----:B--2---:R-:W-:-:S06]  /*1230*/  HADD2.F32 R0, -RZ, R0.H0_H0 ;  /* 0x20000000ff007230 */ /* 0x004fcc0000004100 */
[----:B------:R-:W0:Y:S02]  /*1240*/  F2I.FTZ.TRUNC.NTZ R0, R0 ;  /* 0x0000000000007305 */ /* 0x000e24000021f100 */
[----:B0-----:R-:W-:Y:S01]  /*1250*/  PRMT R25, R0, 0x7610, R25 ;  /* 0x0000761000197816 */ /* 0x001fe20000000019 */
[----:B------:R-:W-:Y:S06]  /*1260*/  BRA `(.L_x_11201) ;  /* 0x0000000800ec7947 */ /* 0x000fec0003800000 */
.L_x_11204:
        /* <DEDUP_REMOVED lines=9> */
.L_x_11207:
[----:B------:R-:W2:Y:S02]  /*1300*/  LDG.E.U16 R4, desc[UR36][R4.64] ;  /* 0x0000002404047981 */ /* 0x000ea4000c1e1500 */
[----:B--2---:R-:W-:-:S06]  /*1310*/  HADD2.F32 R0, -RZ, R4.H0_H0 ;  /* 0x20000004ff007230 */ /* 0x004fcc0000004100 */
[----:B------:R-:W0:Y:S02]  /*1320*/  F2I.FTZ.TRUNC.NTZ R0, R0 ;  /* 0x0000000000007305 */ /* 0x000e24000021f100 */
[----:B0-----:R-:W-:Y:S01]  /*1330*/  PRMT R25, R0, 0x7610, R25 ;  /* 0x0000761000197816 */ /* 0x001fe20000000019 */
[----:B------:R-:W-:Y:S06]  /*1340*/  BRA `(.L_x_11201) ;  /* 0x0000000800b47947 */ /* 0x000fec0003800000 */
.L_x_11206:
[----:B------:R-:W2:Y:S02]  /*1350*/  LDG.E.64 R4, desc[UR36][R4.64] ;  /* 0x0000002404047981 */ /* 0x000ea4000c1e1b00 */
[----:B--2---:R0:W1:Y:S01]  /*1360*/  F2I.F64.TRUNC R25, R4 ;  /* 0x0000000400197311 */ /* 0x004062000030d100 */
[----:B------:R-:W-:Y:S05]  /*1370*/  BRA `(.L_x_11201) ;  /* 0x0000000800a87947 */ /* 0x000fea0003800000 */
.L_x_11196:
        /* <DEDUP_REMOVED lines=12> */
.L_x_11210:
[----:B------:R-:W2:Y:S02]  /*1440*/  LDG.E.64 R4, desc[UR36][R4.64] ;  /* 0x0000002404047981 */ /* 0x000ea4000c1e1b00 */
[----:B--2---:R0:W1:Y:S01]  /*1450*/  F2I.F64.TRUNC R25, R4 ;  /* 0x0000000400197311 */ /* 0x004062000030d100 */
[----:B------:R-:W-:Y:S05]  /*1460*/  BRA `(.L_x_11201) ;  /* 0x00000008006c7947 */ /* 0x000fea0003800000 */
.L_x_11209:
        /* <DEDUP_REMOVED lines=28> */
.L_x_11212:
        /* <DEDUP_REMOVED lines=15> */
.L_x_11211:
[----:B------:R-:W2:Y:S02]  /*1720*/  LDG.E.U16 R0, desc[UR36][R4.64] ;  /* 0x0000002404007981 */ /* 0x000ea4000c1e1500 */
[----:B--2---:R-:W-:-:S06]  /*1730*/  IMAD.U32 R0, R0, 0x10000, RZ ;  /* 0x0001000000007824 */ /* 0x004fcc00078e00ff */
[----:B------:R-:W0:Y:S02]  /*1740*/  F2I.FTZ.TRUNC.NTZ R0, R0 ;  /* 0x0000000000007305 */ /* 0x000e24000021f100 */
[----:B0-----:R-:W-:Y:S01]  /*1750*/  PRMT R25, R0, 0x7610, R25 ;  /* 0x0000761000197816 */ /* 0x001fe20000000019 */
[----:B------:R-:W-:Y:S06]  /*1760*/  BRA `(.L_x_11201) ;  /* 0x0000000400ac7947 */ /* 0x000fec0003800000 */
.L_x_11208:
        /* <DEDUP_REMOVED lines=10> */
.L_x_11215:
        /* <DEDUP_REMOVED lines=21> */
.L_x_11219:
[----:B------:R-:W-:Y:S05]  /*1960*/  BSYNC B1 ;  /* 0x0000000000017941 */ /* 0x000fea0003800000 */
.L_x_11218:
[----:B------:R-:W-:Y:S01]  /*1970*/  LEA R5, R0, 0x3b800000, 0x17 ;  /* 0x3b80000000057811 */ /* 0x000fe200078eb8ff */
[----:B------:R-:W-:-:S05]  /*1980*/  IMAD.SHL.U32 R0, R3, 0x100000, RZ ;  /* 0x0010000003007824 */ /* 0x000fca00078e00ff */
[----:B------:R-:W-:-:S07]  /*1990*/  LOP3.LUT R0, R5, R0, R6, 0xfe, !PT ;  /* 0x0000000005007212 */ /* 0x000fce00078efe06 */
.L_x_11217:
[----:B------:R-:W-:Y:S05]  /*19a0*/  BSYNC B0 ;  /* 0x0000000000007941 */ /* 0x000fea0003800000 */
.L_x_11216:
[----:B------:R-:W0:Y:S02]  /*19b0*/  F2I.FTZ.TRUNC.NTZ R0, R0 ;  /* 0x0000000000007305 */ /* 0x000e24000021f100 */
[----:B0-----:R-:W-:Y:S01]  /*19c0*/  PRMT R25, R0, 0x7610, R25 ;  /* 0x0000761000197816 */ /* 0x001fe20000000019 */
[----:B------:R-:W-:Y:S06]  /*19d0*/  BRA `(.L_x_11201) ;  /* 0x0000000400107947 */ /* 0x000fec0003800000 */
.L_x_11214:
        /* <DEDUP_REMOVED lines=21> */
.L_x_11223:
[----:B------:R-:W-:Y:S05]  /*1b30*/  BSYNC B1 ;  /* 0x0000000000017941 */ /* 0x000fea0003800000 */
.L_x_11222:
[----:B------:R-:W-:Y:S01]  /*1b40*/  LEA R5, R0, 0x37800000, 0x17 ;  /* 0x3780000000057811 */ /* 0x000fe200078eb8ff */
[----:B------:R-:W-:-:S05]  /*1b50*/  IMAD.SHL.U32 R0, R3, 0x200000, RZ ;  /* 0x0020000003007824 */ /* 0x000fca00078e00ff */
[----:B------:R-:W-:-:S07]  /*1b60*/  LOP3.LUT R0, R5, R0, R6, 0xfe, !PT ;  /* 0x0000000005007212 */ /* 0x000fce00078efe06 */
.L_x_11221:
[----:B------:R-:W-:Y:S05]  /*1b70*/  BSYNC B0 ;  /* 0x0000000000007941 */ /* 0x000fea0003800000 */
.L_x_11220:
[----:B------:R-:W0:Y:S02]  /*1b80*/  F2I.FTZ.TRUNC.NTZ R0, R0 ;  /* 0x0000000000007305 */ /* 0x000e24000021f100 */
[----:B0-----:R-:W-:Y:S01]  /*1b90*/  PRMT R25, R0, 0x7610, R25 ;  /* 0x0000761000197816 */ /* 0x001fe20000000019 */
[----:B------:R-:W-:Y:S06]  /*1ba0*/  BRA `(.L_x_11201) ;  /* 0x00000000009c7947 */ /* 0x000fec0003800000 */
.L_x_11213:
        /* <DEDUP_REMOVED lines=14> */
.L_x_11227:
[----:B------:R-:W-:Y:S05]  /*1c90*/  BSYNC B0 ;  /* 0x0000000000007941 */ /* 0x000fea0003800000 */
.L_x_11226:
[----:B------:R-:W0:Y:S02]  /*1ca0*/  F2I.FTZ.TRUNC.NTZ R0, R0 ;  /* 0x0000000000007305 */ /* 0x000e24000021f100 */
[----:B0-----:R-:W-:Y:S01]  /*1cb0*/  PRMT R25, R0, 0x7610, R25 ;  /* 0x0000761000197816 */ /* 0x001fe20000000019 */
[----:B------:R-:W-:Y:S06]  /*1cc0*/  BRA `(.L_x_11201) ;  /* 0x0000000000547947 */ /* 0x000fec0003800000 */
.L_x_11200:
        /* <DEDUP_REMOVED lines=16> */
.L_x_11228:
[----:B------:R-:W-:Y:S01]  /*1dd0*/  PRMT R25, RZ, 0x7610, R25 ;  /* 0x00007610ff197816 */ /* 0x000fe20000000019 */
[----:B------:R-:W-:Y:S06]  /*1de0*/  BRA `(.L_x_11201) ;  /* 0x00000000000c7947 */ /* 0x000fec0003800000 */
.L_x_11225:
[----:B------:R0:W5:Y:S01]  /*1df0*/  LDG.E.U16 R25, desc[UR36][R4.64] ;  /* 0x0000002404197981 */ /* 0x000162000c1e1500 */
[----:B------:R-:W-:Y:S05]  /*1e00*/  BRA `(.L_x_11201) ;  /* 0x0000000000047947 */ /* 0x000fea0003800000 */
.L_x_11224:
[----:B------:R0:W5:Y:S02]  /*1e10*/  LDG.E.U16 R25, desc[UR36][R4.64] ;  /* 0x0000002404197981 */ /* 0x000164000c1e1500 */
.L_x_11201:
[----:B------:R-:W2:Y:S02]  /*1e20*/  S2R R29, SR_TID.X ;  /* 0x00000000001d7919 */ /* 0x000ea40000002100 */
[----:B--2---:R-:W-:-:S07]  /*1e30*/  VIADD R29, R29, 0x80 ;  /* 0x000000801d1d7836 */ /* 0x004fce0000000000 */
.L_x_11162:
[----:B------:R-:W-:Y:S05]  /*1e40*/  BSYNC B6 ;  /* 0x0000000000067941 */ /* 0x000fea0003800000 */
.L_x_11161:
        /* <DEDUP_REMOVED lines=23> */
.L_x_11234:
[----:B------:R0:W5:Y:S01]  /*1fc0*/  LDG.E.U8 R28, desc[UR36][R4.64] ;  /* 0x00000024041c7981 */ /* 0x000162000c1e1100 */
[----:B------:R-:W-:Y:S05]  /*1fd0*/  BRA `(.L_x_11236) ;  /* 0x0000000c00547947 */ /* 0x000fea0003800000 */
.L_x_11233:
        /* <DEDUP_REMOVED lines=8> */
.L_x_11238:
[----:B------:R0:W5:Y:S01]  /*2060*/  LDG.E.U16 R28, desc[UR36][R4.64] ;  /* 0x00000024041c7981 */ /* 0x000162000c1e1500 */
[----:B------:R-:W-:Y:S05]  /*2070*/  BRA `(.L_x_11236) ;  /* 0x0000000c002c7947 */ /* 0x000fea0003800000 */
.L_x_11237:
[----:B------:R0:W5:Y:S01]  /*2080*/  LDG.E.U16 R28, desc[UR36][R4.64] ;  /* 0x00000024041c7981 */ /* 0x000162000c1e1500 */
[----:B------:R-:W-:Y:S05]  /*2090*/  BRA `(.L_x_11236) ;  /* 0x0000000c00247947 */ /* 0x000fea0003800000 */
.L_x_11232:
        /* <DEDUP_REMOVED lines=9> */
.L_x_11240:
[----:B------:R-:W2:Y:S02]  /*2130*/  LDG.E.U16 R0, desc[UR36][R4.64] ;  /* 0x0000002404007981 */ /* 0x000ea4000c1e1500 */
[----:B--2---:R-:W-:-:S06]  /*2140*/  HADD2.F32 R0, -RZ, R0.H0_H0 ;  /* 0x20000000ff007230 */ /* 0x004fcc0000004100 */
[----:B------:R-:W0:Y:S02]  /*2150*/  F2I.FTZ.TRUNC.NTZ R0, R0 ;  /* 0x0000000000007305 */ /* 0x000e24000021f100 */
[----:B0-----:R-:W-:Y:S01]  /*2160*/  PRMT R28, R0, 0x7610, R28 ;  /* 0x00007610001c7816 */ /* 0x001fe2000000001c */
[----:B------:R-:W-:Y:S06]  /*2170*/  BRA `(.L_x_11236) ;  /* 0x0000000800ec7947 */ /* 0x000fec0003800000 */
.L_x_11239:
        /* <DEDUP_REMOVED lines=9> */
.L_x_11242:
[----:B------:R-:W2:Y:S02]  /*2210*/  LDG.E.U16 R4, desc[UR36][R4.64] ;  /* 0x0000002404047981 */ /* 0x000ea4000c1e1500 */
[----:B--2---:R-:W-:-:S06]  /*2220*/  HADD2.F32 R0, -RZ, R4.H0_H0 ;  /* 0x20000004ff007230 */ /* 0x004fcc0000004100 */
[----:B------:R-:W0:Y:S02]  /*2230*/  F2I.FTZ.TRUNC.NTZ R0, R0 ;  /* 0x0000000000007305 */ /* 0x000e24000021f100 */
[----:B0-----:R-:W-:Y:S01]  /*2240*/  PRMT R28, R0, 0x7610, R28 ;  /* 0x00007610001c7816 */ /* 0x001fe2000000001c */
[----:B------:R-:W-:Y:S06]  /*2250*/  BRA `(.L_x_11236) ;  /* 0x0000000800b47947 */ /* 0x000fec0003800000 */
.L_x_11241:
[----:B------:R-:W2:Y:S02]  /*2260*/  LDG.E.64 R4, desc[UR36][R4.64] ;  /* 0x0000002404047981 */ /* 0x000ea4000c1e1b00 */
[----:B--2---:R0:W1:Y:S01]  /*2270*/  F2I.F64.TRUNC R28, R4 ;  /* 0x00000004001c7311 */ /* 0x004062000030d100 */
[----:B------:R-:W-:Y:S05]  /*2280*/  BRA `(.L_x_11236) ;  /* 0x0000000800a87947 */ /* 0x000fea0003800000 */
.L_x_11231:
        /* <DEDUP_REMOVED lines=12> */
.L_x_11245:
[----:B------:R-:W2:Y:S02]  /*2350*/  LDG.E.64 R4, desc[UR36][R4.64] ;  /* 0x0000002404047981 */ /* 0x000ea4000c1e1b00 */
[----:B--2---:R0:W1:Y:S01]  /*2360*/  F2I.F64.TRUNC R28, R4 ;  /* 0x00000004001c7311 */ /* 0x004062000030d100 */
[----:B------:R-:W-:Y:S05]  /*2370*/  BRA `(.L_x_11236) ;  /* 0x00000008006c7947 */ /* 0x000fea0003800000 */
.L_x_11244:
        /* <DEDUP_REMOVED lines=28> */
.L_x_11247:
        /* <DEDUP_REMOVED lines=15> */
.L_x_11246:
[----:B------:R-:W2:Y:S02]  /*2630*/  LDG.E.U16 R0, desc[UR36][R4.64] ;  /* 0x0000002404007981 */ /* 0x000ea4000c1e1500 */
[----:B--2---:R-:W-:-:S06]  /*2640*/  IMAD.U32 R0, R0, 0x10000, RZ ;  /* 0x0001000000007824 */ /* 0x004fcc00078e00ff */
[----:B------:R-:W0:Y:S02]  /*2650*/  F2I.FTZ.TRUNC.NTZ R0, R0 ;  /* 0x0000000000007305 */ /* 0x000e24000021f100 */
[----:B0-----:R-:W-:Y:S01]  /*2660*/  PRMT R28, R0, 0x7610, R28 ;  /* 0x00007610001c7816 */ /* 0x001fe2000000001c */
[----:B------:R-:W-:Y:S06]  /*2670*/  BRA `(.L_x_11236) ;  /* 0x0000000400ac7947 */ /* 0x000fec0003800000 */
.L_x_11243:
        /* <DEDUP_REMOVED lines=10> */
.L_x_11250:
        /* <DEDUP_REMOVED lines=21> */
.L_x_11254:
[----:B------:R-:W-:Y:S05]  /*2870*/  BSYNC B1 ;  /* 0x0000000000017941 */ /* 0x000fea0003800000 */
.L_x_11253:
[----:B------:R-:W-:Y:S01]  /*2880*/  LEA R5, R0, 0x3b800000, 0x17 ;  /* 0x3b80000000057811 */ /* 0x000fe200078eb8ff */
[----:B------:R-:W-:-:S05]  /*2890*/  IMAD.SHL.U32 R0, R3, 0x100000, RZ ;  /* 0x0010000003007824 */ /* 0x000fca00078e00ff */
[----:B------:R-:W-:-:S07]  /*28a0*/  LOP3.LUT R0, R5, R0, R6, 0xfe, !PT ;  /* 0x0000000005007212 */ /* 0x000fce00078efe06 */
.L_x_11252:
[----:B------:R-:W-:Y:S05]  /*28b0*/  BSYNC B0 ;  /* 0x0000000000007941 */ /* 0x000fea0003800000 */
.L_x_11251:
[----:B------:R-:W0:Y:S02]  /*28c0*/  F2I.FTZ.TRUNC.NTZ R0, R0 ;  /* 0x0000000000007305 */ /* 0x000e24000021f100 */
[----:B0-----:R-:W-:Y:S01]  /*28d0*/  PRMT R28, R0, 0x7610, R28 ;  /* 0x00007610001c7816 */ /* 0x001fe2000000001c */
[----:B------:R-:W-:Y:S06]  /*28e0*/  BRA `(.L_x_11236) ;  /* 0x0000000400107947 */ /* 0x000fec0003800000 */
.L_x_11249:
        /* <DEDUP_REMOVED lines=21> */
.L_x_11258:
[----:B------:R-:W-:Y:S05]  /*2a40*/  BSYNC B1 ;  /* 0x0000000000017941 */ /* 0x000fea0003800000 */
.L_x_11257:
[----:B------:R-:W-:Y:S01]  /*2a50*/  LEA R5, R0, 0x37800000, 0x17 ;  /* 0x3780000000057811 */ /* 0x000fe200078eb8ff */
[----:B------:R-:W-:-:S05]  /*2a60*/  IMAD.SHL.U32 R0, R3, 0x200000, RZ ;  /* 0x0020000003007824 */ /* 0x000fca00078e00ff */
[----:B------:R-:W-:-:S07]  /*2a70*/  LOP3.LUT R0, R5, R0, R6, 0xfe, !PT ;  /* 0x0000000005007212 */ /* 0x000fce00078efe06 */
.L_x_11256:
[----:B------:R-:W-:Y:S05]  /*2a80*/  BSYNC B0 ;  /* 0x0000000000007941 */ /* 0x000fea0003800000 */
.L_x_11255:
[----:B------:R-:W0:Y:S02]  /*2a90*/  F2I.FTZ.TRUNC.NTZ R0, R0 ;  /* 0x0000000000007305 */ /* 0x000e24000021f100 */
[----:B0-----:R-:W-:Y:S01]  /*2aa0*/  PRMT R28, R0, 0x7610, R28 ;  /* 0x00007610001c7816 */ /* 0x001fe2000000001c */
[----:B------:R-:W-:Y:S06]  /*2ab0*/  BRA `(.L_x_11236) ;  /* 0x00000000009c7947 */ /* 0x000fec0003800000 */
.L_x_11248:
        /* <DEDUP_REMOVED lines=14> */
.L_x_11262:
[----:B------:R-:W-:Y:S05]  /*2ba0*/  BSYNC B0 ;  /* 0x0000000000007941 */ /* 0x000fea0003800000 */
.L_x_11261:
[----:B------:R-:W0:Y:S02]  /*2bb0*/  F2I.FTZ.TRUNC.NTZ R0, R0 ;  /* 0x0000000000007305 */ /* 0x000e24000021f100 */
[----:B0-----:R-:W-:Y:S01]  /*2bc0*/  PRMT R28, R0, 0x7610, R28 ;  /* 0x00007610001c7816 */ /* 0x001fe2000000001c */
[----:B------:R-:W-:Y:S06]  /*2bd0*/  BRA `(.L_x_11236) ;  /* 0x0000000000547947 */ /* 0x000fec0003800000 */
.L_x_11235:
        /* <DEDUP_REMOVED lines=16> */
.L_x_11263:
[----:B------:R-:W-:Y:S01]  /*2ce0*/  PRMT R28, RZ, 0x7610, R28 ;  /* 0x00007610ff1c7816 */ /* 0x000fe2000000001c */
[----:B------:R-:W-:Y:S06]  /*2cf0*/  BRA `(.L_x_11236) ;  /* 0x00000000000c7947 */ /* 0x000fec0003800000 */
.L_x_11260:
[----:B------:R2:W5:Y:S01]  /*2d00*/  LDG.E.U16 R28, desc[UR36][R4.64] ;  /* 0x00000024041c7981 */ /* 0x000562000c1e1500 */
[----:B------:R-:W-:Y:S05]  /*2d10*/  BRA `(.L_x_11236) ;  /* 0x0000000000047947 */ /* 0x000fea0003800000 */
.L_x_11259:
[----:B------:R3:W5:Y:S02]  /*2d20*/  LDG.E.U16 R28, desc[UR36][R4.64] ;  /* 0x00000024041c7981 */ /* 0x000764000c1e1500 */
.L_x_11236:
        /* <DEDUP_REMOVED lines=18> */
.L_x_11267:
[----:B------:R0:W5:Y:S01]  /*2e50*/  LDG.E.U8 R27, desc[UR36][R4.64] ;  /* 0x00000024041b7981 */ /* 0x000162000c1e1100 */
[----:B------:R-:W-:Y:S05]  /*2e60*/  BRA `(.L_x_11269) ;  /* 0x0000000c00547947 */ /* 0x000fea0003800000 */
.L_x_11266:
        /* <DEDUP_REMOVED lines=8> */
.L_x_11271:
[----:B------:R0:W5:Y:S01]  /*2ef0*/  LDG.E.U16 R27, desc[UR36][R4.64] ;  /* 0x00000024041b7981 */ /* 0x000162000c1e1500 */
[----:B------:R-:W-:Y:S05]  /*2f00*/  BRA `(.L_x_11269) ;  /* 0x0000000c002c7947 */ /* 0x000fea0003800000 */
.L_x_11270:
[----:B------:R0:W5:Y:S01]  /*2f10*/  LDG.E.U16 R27, desc[UR36][R4.64] ;  /* 0x00000024041b7981 */ /* 0x000162000c1e1500 */
[----:B------:R-:W-:Y:S05]  /*2f20*/  BRA `(.L_x_11269) ;  /* 0x0000000c00247947 */ /* 0x000fea0003800000 */
.L_x_11265:
        /* <DEDUP_REMOVED lines=9> */
.L_x_11273:
[----:B------:R-:W2:Y:S02]  /*2fc0*/  LDG.E.U16 R0, desc[UR36][R4.64] ;  /* 0x0000002404007981 */ /* 0x000ea4000c1e1500 */
[----:B--2---:R-:W-:-:S06]  /*2fd0*/  HADD2.F32 R0, -RZ, R0.H0_H0 ;  /* 0x20000000ff007230 */ /* 0x004fcc0000004100 */
[----:B------:R-:W0:Y:S02]  /*2fe0*/  F2I.FTZ.TRUNC.NTZ R0, R0 ;  /* 0x0000000000007305 */ /* 0x000e24000021f100 */
[----:B0-----:R-:W-:Y:S01]  /*2ff0*/  PRMT R27, R0, 0x7610, R27 ;  /* 0x00007610001b7816 */ /* 0x001fe2000000001b */
[----:B------:R-:W-:Y:S06]  /*3000*/  BRA `(.L_x_11269) ;  /* 0x0000000800ec7947 */ /* 0x000fec0003800000 */
.L_x_11272:
        /* <DEDUP_REMOVED lines=9> */
.L_x_11275:
[----:B------:R-:W2:Y:S02]  /*30a0*/  LDG.E.U16 R4, desc[UR36][R4.64] ;  /* 0x0000002404047981 */ /* 0x000ea4000c1e1500 */
[----:B--2---:R-:W-:-:S06]  /*30b0*/  HADD2.F32 R0, -RZ, R4.H0_H0 ;  /* 0x20000004ff007230 */ /* 0x004fcc0000004100 */
[----:B------:R-:W0:Y:S02]  /*30c0*/  F2I.FTZ.TRUNC.NTZ R0, R0 ;  /* 0x0000000000007305 */ /* 0x000e24000021f100 */
[----:B0-----:R-:W-:Y:S01]  /*30d0*/  PRMT R27, R0, 0x7610, R27 ;  /* 0x00007610001b7816 */ /* 0x001fe2000000001b */
[----:B------:R-:W-:Y:S06]  /*30e0*/  BRA `(.L_x_11269) ;  /* 0x0000000800b47947 */ /* 0x000fec0003800000 */
.L_x_11274:
[----:B------:R-:W2:Y:S02]  /*30f0*/  LDG.E.64 R4, desc[UR36][R4.64] ;  /* 0x0000002404047981 */ /* 0x000ea4000c1e1b00 */
[----:B--2---:R0:W2:Y:S01]  /*3100*/  F2I.F64.TRUNC R27, R4 ;  /* 0x00000004001b7311 */ /* 0x0040a2000030d100 */
[----:B------:R-:W-:Y:S05]  /*3110*/  BRA `(.L_x_11269) ;  /* 0x0000000800a87947 */ /* 0x000fea0003800000 */
.L_x_11264:
        /* <DEDUP_REMOVED lines=12> */
.L_x_11278:
[----:B------:R-:W2:Y:S02]  /*31e0*/  LDG.E.64 R4, desc[UR36][R4.64] ;  /* 0x0000002404047981 */ /* 0x000ea4000c1e1b00 */
[----:B--2---:R4:W0:Y:S01]  /*31f0*/  F2I.F64.TRUNC R27, R4 ;  /* 0x00000004001b7311 */ /* 0x004822000030d100 */
[----:B------:R-:W-:Y:S05]  /*3200*/  BRA `(.L_x_11269) ;  /* 0x00000008006c7947 */ /* 0x000fea0003800000 */
.L_x_11277:
        /* <DEDUP_REMOVED lines=28> */
.L_x_11280:
        /* <DEDUP_REMOVED lines=15> */
.L_x_11279:
[----:B------:R-:W2:Y:S02]  /*34c0*/  LDG.E.U16 R0, desc[UR36][R4.64] ;  /* 0x0000002404007981 */ /* 0x000ea4000c1e1500 */
[----:B--2---:R-:W-:-:S06]  /*34d0*/  IMAD.U32 R0, R0, 0x10000, RZ ;  /* 0x0001000000007824 */ /* 0x004fcc00078e00ff */
[----:B------:R-:W0:Y:S02]  /*34e0*/  F2I.FTZ.TRUNC.NTZ R0, R0 ;  /* 0x0000000000007305 */ /* 0x000e24000021f100 */
[----:B0-----:R-:W-:Y:S01]  /*34f0*/  PRMT R27, R0, 0x7610, R27 ;  /* 0x00007610001b7816 */ /* 0x001fe2000000001b */
[----:B------:R-:W-:Y:S06]  /*3500*/  BRA `(.L_x_11269) ;  /* 0x0000000400ac7947 */ /* 0x000fec0003800000 */
.L_x_11276:
        /* <DEDUP_REMOVED lines=10> */
.L_x_11283:
        /* <DEDUP_REMOVED lines=21> */
.L_x_11287:
[----:B------:R-:W-:Y:S05]  /*3700*/  BSYNC B1 ;  /* 0x0000000000017941 */ /* 0x000fea0003800000 */
.L_x_11286:
[----:B------:R-:W-:Y:S01]  /*3710*/  LEA R5, R0, 0x3b800000, 0x17 ;  /* 0x3b80000000057811 */ /* 0x000fe200078eb8ff */
[----:B------:R-:W-:-:S05]  /*3720*/  IMAD.SHL.U32 R0, R3, 0x100000, RZ ;  /* 0x0010000003007824 */ /* 0x000fca00078e00ff */
[----:B------:R-:W-:-:S07]  /*3730*/  LOP3.LUT R0, R5, R0, R6, 0xfe, !PT ;  /* 0x0000000005007212 */ /* 0x000fce00078efe06 */
.L_x_11285:
[----:B------:R-:W-:Y:S05]  /*3740*/  BSYNC B0 ;  /* 0x0000000000007941 */ /* 0x000fea0003800000 */
.L_x_11284:
[----:B------:R-:W0:Y:S02]  /*3750*/  F2I.FTZ.TRUNC.NTZ R0, R0 ;  /* 0x0000000000007305 */ /* 0x000e24000021f100 */
[----:B0-----:R-:W-:Y:S01]  /*3760*/  PRMT R27, R0, 0x7610, R27 ;  /* 0x00007610001b7816 */ /* 0x001fe2000000001b */
[----:B------:R-:W-:Y:S06]  /*3770*/  BRA `(.L_x_11269) ;  /* 0x0000000400107947 */ /* 0x000fec0003800000 */
.L_x_11282:
        /* <DEDUP_REMOVED lines=21> */
.L_x_11291:
[----:B------:R-:W-:Y:S05]  /*38d0*/  BSYNC B1 ;  /* 0x0000000000017941 */ /* 0x000fea0003800000 */
.L_x_11290:
[----:B------:R-:W-:Y:S01]  /*38e0*/  LEA R5, R0, 0x37800000, 0x17 ;  /* 0x3780000000057811 */ /* 0x000fe200078eb8ff */
[----:B------:R-:W-:-:S05]  /*38f0*/  IMAD.SHL.U32 R0, R3, 0x200000, RZ ;  /* 0x0020000003007824 */ /* 0x000fca00078e00ff */
[----:B------:R-:W-:-:S07]  /*3900*/  LOP3.LUT R0, R5, R0, R6, 0xfe, !PT ;  /* 0x0000000005007212 */ /* 0x000fce00078efe06 */
.L_x_11289:
[----:B------:R-:W-:Y:S05]  /*3910*/  BSYNC B0 ;  /* 0x0000000000007941 */ /* 0x000fea0003800000 */
.L_x_11288:
[----:B------:R-:W0:Y:S02]  /*3920*/  F2I.FTZ.TRUNC.NTZ R0, R0 ;  /* 0x0000000000007305 */ /* 0x000e24000021f100 */
[----:B0-----:R-:W-:Y:S01]  /*3930*/  PRMT R27, R0, 0x7610, R27 ;  /* 0x00007610001b7816 */ /* 0x001fe2000000001b */
[----:B------:R-:W-:Y:S06]  /*3940*/  BRA `(.L_x_11269) ;  /* 0x00000000009c7947 */ /* 0x000fec0003800000 */
.L_x_11281:
        /* <DEDUP_REMOVED lines=14> */
.L_x_11295:
[----:B------:R-:W-:Y:S05]  /*3a30*/  BSYNC B0 ;  /* 0x0000000000007941 */ /* 0x000fea0003800000 */
.L_x_11294:
[----:B------:R-:W0:Y:S02]  /*3a40*/  F2I.FTZ.TRUNC.NTZ R0, R0 ;  /* 0x0000000000007305 */ /* 0x000e24000021f100 */
[----:B0-----:R-:W-:Y:S01]  /*3a50*/  PRMT R27, R0, 0x7610, R27 ;  /* 0x00007610001b7816 */ /* 0x001fe2000000001b */
[----:B------:R-:W-:Y:S06]  /*3a60*/  BRA `(.L_x_11269) ;  /* 0x0000000000547947 */ /* 0x000fec0003800000 */
.L_x_11268:
        /* <DEDUP_REMOVED lines=16> */
.L_x_11296:
[----:B------:R-:W-:Y:S01]  /*3b70*/  PRMT R27, RZ, 0x7610, R27 ;  /* 0x00007610ff1b7816 */ /* 0x000fe2000000001b */
[----:B------:R-:W-:Y:S06]  /*3b80*/  BRA `(.L_x_11269) ;  /* 0x00000000000c7947 */ /* 0x000fec0003800000 */
.L_x_11293:
[----:B------:R2:W5:Y:S01]  /*3b90*/  LDG.E.U16 R27, desc[UR36][R4.64] ;  /* 0x00000024041b7981 */ /* 0x000562000c1e1500 */
[----:B------:R-:W-:Y:S05]  /*3ba0*/  BRA `(.L_x_11269) ;  /* 0x0000000000047947 */ /* 0x000fea0003800000 */
.L_x_11292:
[----:B------:R3:W5:Y:S02]  /*3bb0*/  LDG.E.U16 R27, desc[UR36][R4.64] ;  /* 0x00000024041b7981 */ /* 0x000764000c1e1500 */
.L_x_11269:
[----:B------:R-:W-:-:S07]  /*3bc0*/  VIADD R29, R29, 0x80 ;  /* 0x000000801d1d7836 */ /* 0x000fce0000000000 */
.L_x_11230:
[----:B------:R-:W-:Y:S05]  /*3bd0*/  BSYNC B6 ;  /* 0x0000000000067941 */ /* 0x000fea0003800000 */
.L_x_11229:
        /* <DEDUP_REMOVED lines=25> */
.L_x_11302:
[----:B------:R0:W5:Y:S01]  /*3d70*/  LDG.E.U8 R19, desc[UR36][R4.64] ;  /* 0x0000002404137981 */ /* 0x000162000c1e1100 */
[----:B------:R-:W-:Y:S05]  /*3d80*/  BRA `(.L_x_11304) ;  /* 0x0000000c00547947 */ /* 0x000fea0003800000 */
.L_x_11301:
        /* <DEDUP_REMOVED lines=8> */
.L_x_11306:
[----:B------:R0:W5:Y:S01]  /*3e10*/  LDG.E.U16 R19, desc[UR36][R4.64] ;  /* 0x0000002404137981 */ /* 0x000162000c1e1500 */
[----:B------:R-:W-:Y:S05]  /*3e20*/  BRA `(.L_x_11304) ;  /* 0x0000000c002c7947 */ /* 0x000fea0003800000 */
.L_x_11305:
[----:B------:R0:W5:Y:S01]  /*3e30*/  LDG.E.U16 R19, desc[UR36][R4.64] ;  /* 0x0000002404137981 */ /* 0x000162000c1e1500 */
[----:B------:R-:W-:Y:S05]  /*3e40*/  BRA `(.L_x_11304) ;  /* 0x0000000c00247947 */ /* 0x000fea0003800000 */
.L_x_11300:
        /* <DEDUP_REMOVED lines=9> */
.L_x_11308:
[----:B------:R-:W2:Y:S02]  /*3ee0*/  LDG.E.U16 R0, desc[UR36][R4.64] ;  /* 0x0000002404007981 */ /* 0x000ea4000c1e1500 */
[----:B--2---:R-:W-:-:S06]  /*3ef0*/  HADD2.F32 R0, -RZ, R0.H0_H0 ;  /* 0x20000000ff007230 */ /* 0x004fcc0000004100 */
[----:B------:R-:W0:Y:S02]  /*3f00*/  F2I.FTZ.TRUNC.NTZ R0, R0 ;  /* 0x0000000000007305 */ /* 0x000e24000021f100 */
[----:B0-----:R-:W-:Y:S01]  /*3f10*/  PRMT R19, R0, 0x7610, R19 ;  /* 0x0000761000137816 */ /* 0x001fe20000000013 */
[----:B------:R-:W-:Y:S06]  /*3f20*/  BRA `(.L_x_11304) ;  /* 0x0000000800ec7947 */ /* 0x000fec0003800000 */
.L_x_11307:
        /* <DEDUP_REMOVED lines=9> */
.L_x_11310:
[----:B------:R-:W2:Y:S02]  /*3fc0*/  LDG.E.U16 R4, desc[UR36][R4.64] ;  /* 0x0000002404047981 */ /* 0x000ea4000c1e1500 */
[----:B--2---:R-:W-:-:S06]  /*3fd0*/  HADD2.F32 R0, -RZ, R4.H0_H0 ;  /* 0x20000004ff007230 */ /* 0x004fcc0000004100 */
[----:B------:R-:W0:Y:S02]  /*3fe0*/  F2I.FTZ.TRUNC.NTZ R0, R0 ;  /* 0x0000000000007305 */ /* 0x000e24000021f100 */
[----:B0-----:R-:W-:Y:S01]  /*3ff0*/  PRMT R19, R0, 0x7610, R19 ;  /* 0x0000761000137816 */ /* 0x001fe20000000013 */
[----:B------:R-:W-:Y:S06]  /*4000*/  BRA `(.L_x_11304) ;  /* 0x0000000800b47947 */ /* 0x000fec0003800000 */
.L_x_11309:
[----:B------:R-:W2:Y:S02]  /*4010*/  LDG.E.64 R4, desc[UR36][R4.64] ;  /* 0x0000002404047981 */ /* 0x000ea4000c1e1b00 */
[----:B--2---:R0:W1:Y:S01]  /*4020*/  F2I.F64.TRUNC R19, R4 ;  /* 0x0000000400137311 */ /* 0x004062000030d100 */
[----:B------:R-:W-:Y:S05]  /*4030*/  BRA `(.L_x_11304) ;  /* 0x0000000800a87947 */ /* 0x000fea0003800000 */
.L_x_11299:
        /* <DEDUP_REMOVED lines=12> */
.L_x_11313:
[----:B------:R-:W2:Y:S02]  /*4100*/  LDG.E.64 R4, desc[UR36][R4.64] ;  /* 0x0000002404047981 */ /* 0x000ea4000c1e1b00 */
[----:B--2---:R0:W1:Y:S01]  /*4110*/  F2I.F64.TRUNC R19, R4 ;  /* 0x0000000400137311 */ /* 0x004062000030d100 */
[----:B------:R-:W-:Y:S05]  /*4120*/  BRA `(.L_x_11304) ;  /* 0x00000008006c7947 */ /* 0x000fea0003800000 */
.L_x_11312:
        /* <DEDUP_REMOVED lines=28> */
.L_x_11315:
        /* <DEDUP_REMOVED lines=15> */
.L_x_11314:
[----:B------:R-:W2:Y:S02]  /*43e0*/  LDG.E.U16 R0, desc[UR36][R4.64] ;  /* 0x0000002404007981 */ /* 0x000ea4000c1e1500 */
[----:B--2---:R-:W-:-:S06]  /*43f0*/  IMAD.U32 R0, R0, 0x10000, RZ ;  /* 0x0001000000007824 */ /* 0x004fcc00078e00ff */
[----:B------:R-:W0:Y:S02]  /*4400*/  F2I.FTZ.TRUNC.NTZ R0, R0 ;  /* 0x0000000000007305 */ /* 0x000e24000021f100 */
[----:B0-----:R-:W-:Y:S01]  /*4410*/  PRMT R19, R0, 0x7610, R19 ;  /* 0x0000761000137816 */ /* 0x001fe20000000013 */
[----:B------:R-:W-:Y:S06]  /*4420*/  BRA `(.L_x_11304) ;  /* 0x0000000400ac7947 */ /* 0x000fec0003800000 */
.L_x_11311:
        /* <DEDUP_REMOVED lines=10> */
.L_x_11318:
        /* <DEDUP_REMOVED lines=21> */
.L_x_11322:
[----:B------:R-:W-:Y:S05]  /*4620*/  BSYNC B1 ;  /* 0x0000000000017941 */ /* 0x000fea0003800000 */
.L_x_11321:
[----:B------:R-:W-:Y:S01]  /*4630*/  LEA R5, R0, 0x3b800000, 0x17 ;  /* 0x3b80000000057811 */ /* 0x000fe200078eb8ff */
[----:B------:R-:W-:-:S05]  /*4640*/  IMAD.SHL.U32 R0, R3, 0x100000, RZ ;  /* 0x0010000003007824 */ /* 0x000fca00078e00ff */
[----:B------:R-:W-:-:S07]  /*4650*/  LOP3.LUT R0, R5, R0, R6, 0xfe, !PT ;  /* 0x0000000005007212 */ /* 0x000fce00078efe06 */
.L_x_11320:
[----:B------:R-:W-:Y:S05]  /*4660*/  BSYNC B0 ;  /* 0x0000000000007941 */ /* 0x000fea0003800000 */
.L_x_11319:
[----:B------:R-:W0:Y:S02]  /*4670*/  F2I.FTZ.TRUNC.NTZ R0, R0 ;  /* 0x0000000000007305 */ /* 0x000e24000021f100 */
[----:B0-----:R-:W-:Y:S01]  /*4680*/  PRMT R19, R0, 0x7610, R19 ;  /* 0x0000761000137816 */ /* 0x001fe20000000013 */
[----:B------:R-:W-:Y:S06]  /*4690*/  BRA `(.L_x_11304) ;  /* 0x0000000400107947 */ /* 0x000fec0003800000 */
.L_x_11317:
        /* <DEDUP_REMOVED lines=21> */
.L_x_11326:
[----:B------:R-:W-:Y:S05]  /*47f0*/  BSYNC B1 ;  /* 0x0000000000017941 */ /* 0x000fea0003800000 */
.L_x_11325:
[----:B------:R-:W-:Y:S01]  /*4800*/  LEA R5, R0, 0x37800000, 0x17 ;  /* 0x3780000000057811 */ /* 0x000fe200078eb8ff */
[----:B------:R-:W-:-:S05]  /*4810*/  IMAD.SHL.U32 R0, R3, 0x200000, RZ ;  /* 0x0020000003007824 */ /* 0x000fca00078e00ff */
[----:B------:R-:W-:-:S07]  /*4820*/  LOP3.LUT R0, R5, R0, R6, 0xfe, !PT ;  /* 0x0000000005007212 */ /* 0x000fce00078efe06 */
.L_x_11324:
[----:B------:R-:W-:Y:S05]  /*4830*/  BSYNC B0 ;  /* 0x0000000000007941 */ /* 0x000fea0003800000 */
.L_x_11323:
[----:B------:R-:W0:Y:S02]  /*4840*/  F2I.FTZ.TRUNC.NTZ R0, R0 ;  /* 0x0000000000007305 */ /* 0x000e24000021f100 */
[----:B0-----:R-:W-:Y:S01]  /*4850*/  PRMT R19, R0, 0x7610, R19 ;  /* 0x0000761000137816 */ /* 0x001fe20000000013 */
[----:B------:R-:W-:Y:S06]  /*4860*/  BRA `(.L_x_11304) ;  /* 0x00000000009c7947 */ /* 0x000fec0003800000 */
.L_x_11316:
        /* <DEDUP_REMOVED lines=14> */
.L_x_11330:
[----:B------:R-:W-:Y:S05]  /*4950*/  BSYNC B0 ;  /* 0x0000000000007941 */ /* 0x000fea0003800000 */
.L_x_11329:
[----:B------:R-:W0:Y:S02]  /*4960*/  F2I.FTZ.TRUNC.NTZ R0, R0 ;  /* 0x0000000000007305 */ /* 0x000e24000021f100 */
[----:B0-----:R-:W-:Y:S01]  /*4970*/  PRMT R19, R0, 0x7610, R19 ;  /* 0x0000761000137816 */ /* 0x001fe20000000013 */
[----:B------:R-:W-:Y:S06]  /*4980*/  BRA `(.L_x_11304) ;  /* 0x0000000000547947 */ /* 0x000fec0003800000 */
.L_x_11303:
        /* <DEDUP_REMOVED lines=16> */
.L_x_11331:
[----:B------:R-:W-:Y:S01]  /*4a90*/  PRMT R19, RZ, 0x7610, R19 ;  /* 0x00007610ff137816 */ /* 0x000fe20000000013 */
[----:B------:R-:W-:Y:S06]  /*4aa0*/  BRA `(.L_x_11304) ;  /* 0x00000000000c7947 */ /* 0x000fec0003800000 */
.L_x_11328:
[----:B------:R3:W5:Y:S01]  /*4ab0*/  LDG.E.U16 R19, desc[UR36][R4.64] ;  /* 0x0000002404137981 */ /* 0x000762000c1e1500 */
[----:B------:R-:W-:Y:S05]  /*4ac0*/  BRA `(.L_x_11304) ;  /* 0x0000000000047947 */ /* 0x000fea0003800000 */
.L_x_11327:
[----:B------:R4:W5:Y:S02]  /*4ad0*/  LDG.E.U16 R19, desc[UR36][R4.64] ;  /* 0x0000002404137981 */ /* 0x000964000c1e1500 */
.L_x_11304:
        /* <DEDUP_REMOVED lines=19> */
.L_x_11335:
[----:B------:R0:W5:Y:S01]  /*4c10*/  LDG.E.U8 R26, desc[UR36][R4.64] ;  /* 0x00000024041a7981 */ /* 0x000162000c1e1100 */
[----:B------:R-:W-:Y:S05]  /*4c20*/  BRA `(.L_x_11337) ;  /* 0x0000000c00547947 */ /* 0x000fea0003800000 */
.L_x_11334:
        /* <DEDUP_REMOVED lines=8> */
.L_x_11339:
[----:B------:R0:W5:Y:S01]  /*4cb0*/  LDG.E.U16 R26, desc[UR36][R4.64] ;  /* 0x00000024041a7981 */ /* 0x000162000c1e1500 */
[----:B------:R-:W-:Y:S05]  /*4cc0*/  BRA `(.L_x_11337) ;  /* 0x0000000c002c7947 */ /* 0x000fea0003800000 */
.L_x_11338:
[----:B------:R0:W5:Y:S01]  /*4cd0*/  LDG.E.U16 R26, desc[UR36][R4.64] ;  /* 0x00000024041a7981 */ /* 0x000162000c1e1500 */
[----:B------:R-:W-:Y:S05]  /*4ce0*/  BRA `(.L_x_11337) ;  /* 0x0000000c00247947 */ /* 0x000fea0003800000 */
.L_x_11333:
        /* <DEDUP_REMOVED lines=9> */
.L_x_11341:
[----:B------:R-:W2:Y:S02]  /*4d80*/  LDG.E.U16 R0, desc[UR36][R4.64] ;  /* 0x0000002404007981 */ /* 0x000ea4000c1e1500 */
[----:B--2---:R-:W-:-:S06]  /*4d90*/  HADD2.F32 R0, -RZ, R0.H0_H0 ;  /* 0x20000000ff007230 */ /* 0x004fcc0000004100 */
[----:B------:R-:W0:Y:S02]  /*4da0*/  F2I.FTZ.TRUNC.NTZ R0, R0 ;  /* 0x0000000000007305 */ /* 0x000e24000021f100 */
[----:B0-----:R-:W-:Y:S01]  /*4db0*/  PRMT R26, R0, 0x7610, R26 ;  /* 0x00007610001a7816 */ /* 0x001fe2000000001a */
[----:B------:R-:W-:Y:S06]  /*4dc0*/  BRA `(.L_x_11337) ;  /* 0x0000000800ec7947 */ /* 0x000fec0003800000 */
.L_x_11340:
        /* <DEDUP_REMOVED lines=9> */
.L_x_11343:
[----:B------:R-:W2:Y:S02]  /*4e60*/  LDG.E.U16 R4, desc[UR36][R4.64] ;  /* 0x0000002404047981 */ /* 0x000ea4000c1e1500 */
[----:B--2---:R-:W-:-:S06]  /*4e70*/  HADD2.F32 R0, -RZ, R4.H0_H0 ;  /* 0x20000004ff007230 */ /* 0x004fcc0000004100 */
[----:B------:R-:W0:Y:S02]  /*4e80*/  F2I.FTZ.TRUNC.NTZ R0, R0 ;  /* 0x0000000000007305 */ /* 0x000e24000021f100 */
[----:B0-----:R-:W-:Y:S01]  /*4e90*/  PRMT R26, R0, 0x7610, R26 ;  /* 0x00007610001a7816 */ /* 0x001fe2000000001a */
[----:B------:R-:W-:Y:S06]  /*4ea0*/  BRA `(.L_x_11337) ;  /* 0x0000000800b47947 */ /* 0x000fec0003800000 */
.L_x_11342:
[----:B------:R-:W2:Y:S02]  /*4eb0*/  LDG.E.64 R4, desc[UR36][R4.64] ;  /* 0x0000002404047981 */ /* 0x000ea4000c1e1b00 */
[----:B--2---:R0:W1:Y:S01]  /*4ec0*/  F2I.F64.TRUNC R26, R4 ;  /* 0x00000004001a7311 */ /* 0x004062000030d100 */
[----:B------:R-:W-:Y:S05]  /*4ed0*/  BRA `(.L_x_11337) ;  /* 0x0000000800a87947 */ /* 0x000fea0003800000 */
.L_x_11332:
        /* <DEDUP_REMOVED lines=12> */
.L_x_11346:
[----:B------:R-:W2:Y:S02]  /*4fa0*/  LDG.E.64 R4, desc[UR36][R4.64] ;  /* 0x0000002404047981 */ /* 0x000ea4000c1e1b00 */
[----:B--2---:R3:W4:Y:S01]  /*4fb0*/  F2I.F64.TRUNC R26, R4 ;  /* 0x00000004001a7311 */ /* 0x004722000030d100 */
[----:B------:R-:W-:Y:S05]  /*4fc0*/  BRA `(.L_x_11337) ;  /* 0x00000008006c7947 */ /* 0x000fea0003800000 */
.L_x_11345:
        /* <DEDUP_REMOVED lines=28> */
.L_x_11348:
        /* <DEDUP_REMOVED lines=15> */
.L_x_11347:
[----:B------:R-:W2:Y:S02]  /*5280*/  LDG.E.U16 R0, desc[UR36][R4.64] ;  /* 0x0000002404007981 */ /* 0x000ea4000c1e1500 */
[----:B--2---:R-:W-:-:S06]  /*5290*/  IMAD.U32 R0, R0, 0x10000, RZ ;  /* 0x0001000000007824 */ /* 0x004fcc00078e00ff */
[----:B------:R-:W0:Y:S02]  /*52a0*/  F2I.FTZ.TRUNC.NTZ R0, R0 ;  /* 0x0000000000007305 */ /* 0x000e24000021f100 */
[----:B0-----:R-:W-:Y:S01]  /*52b0*/  PRMT R26, R0, 0x7610, R26 ;  /* 0x00007610001a7816 */ /* 0x001fe2000000001a */
[----:B------:R-:W-:Y:S06]  /*52c0*/  BRA `(.L_x_11337) ;  /* 0x0000000400ac7947 */ /* 0x000fec0003800000 */
.L_x_11344:
        /* <DEDUP_REMOVED lines=10> */
.L_x_11351:
        /* <DEDUP_REMOVED lines=21> */
.L_x_11355:
[----:B------:R-:W-:Y:S05]  /*54c0*/  BSYNC B1 ;  /* 0x0000000000017941 */ /* 0x000fea0003800000 */
.L_x_11354:
[----:B------:R-:W-:Y:S01]  /*54d0*/  LEA R5, R0, 0x3b800000, 0x17 ;  /* 0x3b80000000057811 */ /* 0x000fe200078eb8ff */
[----:B------:R-:W-:-:S05]  /*54e0*/  IMAD.SHL.U32 R0, R3, 0x100000, RZ ;  /* 0x0010000003007824 */ /* 0x000fca00078e00ff */
[----:B------:R-:W-:-:S07]  /*54f0*/  LOP3.LUT R0, R5, R0, R6, 0xfe, !PT ;  /* 0x0000000005007212 */ /* 0x000fce00078efe06 */
.L_x_11353:
[----:B------:R-:W-:Y:S05]  /*5500*/  BSYNC B0 ;  /* 0x0000000000007941 */ /* 0x000fea0003800000 */
.L_x_11352:
[----:B------:R-:W0:Y:S02]  /*5510*/  F2I.FTZ.TRUNC.NTZ R0, R0 ;  /* 0x0000000000007305 */ /* 0x000e24000021f100 */
[----:B0-----:R-:W-:Y:S01]  /*5520*/  PRMT R26, R0, 0x7610, R26 ;  /* 0x00007610001a7816 */ /* 0x001fe2000000001a */
[----:B------:R-:W-:Y:S06]  /*5530*/  BRA `(.L_x_11337) ;  /* 0x0000000400107947 */ /* 0x000fec0003800000 */
.L_x_11350:
        /* <DEDUP_REMOVED lines=21> */
.L_x_11359:
[----:B------:R-:W-:Y:S05]  /*5690*/  BSYNC B1 ;  /* 0x0000000000017941 */ /* 0x000fea0003800000 */
.L_x_11358:
[----:B------:R-:W-:Y:S01]  /*56a0*/  LEA R5, R0, 0x37800000, 0x17 ;  /* 0x3780000000057811 */ /* 0x000fe200078eb8ff */
[----:B------:R-:W-:-:S05]  /*56b0*/  IMAD.SHL.U32 R0, R3, 0x200000, RZ ;  /* 0x0020000003007824 */ /* 0x000fca00078e00ff */
[----:B------:R-:W-:-:S07]  /*56c0*/  LOP3.LUT R0, R5, R0, R6, 0xfe, !PT ;  /* 0x0000000005007212 */ /* 0x000fce00078efe06 */
.L_x_11357:
[----:B------:R-:W-:Y:S05]  /*56d0*/  BSYNC B0 ;  /* 0x0000000000007941 */ /* 0x000fea0003800000 */
.L_x_11356:
[----:B------:R-:W0:Y:S02]  /*56e0*/  F2I.FTZ.TRUNC.NTZ R0, R0 ;  /* 0x0000000000007305 */ /* 0x000e24000021f100 */
[----:B0-----:R-:W-:Y:S01]  /*56f0*/  PRMT R26, R0, 0x7610, R26 ;  /* 0x00007610001a7816 */ /* 0x001fe2000000001a */
[----:B------:R-:W-:Y:S06]  /*5700*/  BRA `(.L_x_11337) ;  /* 0x00000000009c7947 */ /* 0x000fec0003800000 */
.L_x_11349:
        /* <DEDUP_REMOVED lines=14> */
.L_x_11363:
[----:B------:R-:W-:Y:S05]  /*57f0*/  BSYNC B0 ;  /* 0x0000000000007941 */ /* 0x000fea0003800000 */
.L_x_11362:
[----:B------:R-:W0:Y:S02]  /*5800*/  F2I.FTZ.TRUNC.NTZ R0, R0 ;  /* 0x0000000000007305 */ /* 0x000e24000021f100 */
[----:B0-----:R-:W-:Y:S01]  /*5810*/  PRMT R26, R0, 0x7610, R26 ;  /* 0x00007610001a7816 */ /* 0x001fe2000000001a */
[----:B------:R-:W-:Y:S06]  /*5820*/  BRA `(.L_x_11337) ;  /* 0x0000000000547947 */ /* 0x000fec0003800000 */
.L_x_11336:
        /* <DEDUP_REMOVED lines=16> */
.L_x_11364:
[----:B------:R-:W-:Y:S01]  /*5930*/  PRMT R26, RZ, 0x7610, R26 ;  /* 0x00007610ff1a7816 */ /* 0x000fe2000000001a */
[----:B------:R-:W-:Y:S06]  /*5940*/  BRA `(.L_x_11337) ;  /* 0x00000000000c7947 */ /* 0x000fec0003800000 */
.L_x_11361:
[----:B------:R1:W5:Y:S01]  /*5950*/  LDG.E.U16 R26, desc[UR36][R4.64] ;  /* 0x00000024041a7981 */ /* 0x000362000c1e1500 */
[----:B------:R-:W-:Y:S05]  /*5960*/  BRA `(.L_x_11337) ;  /* 0x0000000000047947 */ /* 0x000fea0003800000 */
.L_x_11360:
[----:B------:R2:W5:Y:S02]  /*5970*/  LDG.E.U16 R26, desc[UR36][R4.64] ;  /* 0x00000024041a7981 */ /* 0x000564000c1e1500 */
.L_x_11337:
[----:B------:R-:W-:-:S07]  /*5980*/  VIADD R29, R29, 0x80 ;  /* 0x000000801d1d7836 */ /* 0x000fce0000000000 */
.L_x_11298:
[----:B------:R-:W-:Y:S05]  /*5990*/  BSYNC B6 ;  /* 0x0000000000067941 */ /* 0x000fea0003800000 */
.L_x_11297:
        /* <DEDUP_REMOVED lines=23> */
.L_x_11370:
[----:B------:R0:W5:Y:S01]  /*5b10*/  LDG.E.U8 R24, desc[UR36][R4.64] ;  /* 0x0000002404187981 */ /* 0x000162000c1e1100 */
[----:B------:R-:W-:Y:S05]  /*5b20*/  BRA `(.L_x_11372) ;  /* 0x0000000c00547947 */ /* 0x000fea0003800000 */
.L_x_11369:
        /* <DEDUP_REMOVED lines=8> */
.L_x_11374:
[----:B------:R3:W5:Y:S01]  /*5bb0*/  LDG.E.U16 R24, desc[UR36][R4.64] ;  /* 0x0000002404187981 */ /* 0x000762000c1e1500 */
[----:B------:R-:W-:Y:S05]  /*5bc0*/  BRA `(.L_x_11372) ;  /* 0x0000000c002c7947 */ /* 0x000fea0003800000 */
.L_x_11373:
[----:B------:R2:W5:Y:S01]  /*5bd0*/  LDG.E.U16 R24, desc[UR36][R4.64] ;  /* 0x0000002404187981 */ /* 0x000562000c1e1500 */
[----:B------:R-:W-:Y:S05]  /*5be0*/  BRA `(.L_x_11372) ;  /* 0x0000000c00247947 */ /* 0x000fea0003800000 */
.L_x_11368:
        /* <DEDUP_REMOVED lines=9> */
.L_x_11376:
[----:B------:R-:W2:Y:S02]  /*5c80*/  LDG.E.U16 R0, desc[UR36][R4.64] ;  /* 0x0000002404007981 */ /* 0x000ea4000c1e1500 */
[----:B--2---:R-:W-:-:S06]  /*5c90*/  HADD2.F32 R0, -RZ, R0.H0_H0 ;  /* 0x20000000ff007230 */ /* 0x004fcc0000004100 */
[----:B------:R-:W0:Y:S02]  /*5ca0*/  F2I.FTZ.TRUNC.NTZ R0, R0 ;  /* 0x0000000000007305 */ /* 0x000e24000021f100 */
[----:B0-----:R-:W-:Y:S01]  /*5cb0*/  PRMT R24, R0, 0x7610, R24 ;  /* 0x0000761000187816 */ /* 0x001fe20000000018 */
[----:B------:R-:W-:Y:S06]  /*5cc0*/  BRA `(.L_x_11372) ;  /* 0x0000000800ec7947 */ /* 0x000fec0003800000 */
.L_x_11375:
        /* <DEDUP_REMOVED lines=9> */
.L_x_11378:
[----:B------:R-:W2:Y:S02]  /*5d60*/  LDG.E.U16 R4, desc[UR36][R4.64] ;  /* 0x0000002404047981 */ /* 0x000ea4000c1e1500 */
[----:B--2---:R-:W-:-:S06]  /*5d70*/  HADD2.F32 R0, -RZ, R4.H0_H0 ;  /* 0x20000004ff007230 */ /* 0x004fcc0000004100 */
[----:B------:R-:W0:Y:S02]  /*5d80*/  F2I.FTZ.TRUNC.NTZ R0, R0 ;  /* 0x0000000000007305 */ /* 0x000e24000021f100 */
[----:B0-----:R-:W-:Y:S01]  /*5d90*/  PRMT R24, R0, 0x7610, R24 ;  /* 0x0000761000187816 */ /* 0x001fe20000000018 */
[----:B------:R-:W-:Y:S06]  /*5da0*/  BRA `(.L_x_11372) ;  /* 0x0000000800b47947 */ /* 0x000fec0003800000 */
.L_x_11377:
[----:B------:R-:W2:Y:S02]  /*5db0*/  LDG.E.64 R4, desc[UR36][R4.64] ;  /* 0x0000002404047981 */ /* 0x000ea4000c1e1b00 */
[----:B--2---:R0:W1:Y:S01]  /*5dc0*/  F2I.F64.TRUNC R24, R4 ;  /* 0x0000000400187311 */ /* 0x004062000030d100 */
[----:B------:R-:W-:Y:S05]  /*5dd0*/  BRA `(.L_x_11372) ;  /* 0x0000000800a87947 */ /* 0x000fea0003800000 */
.L_x_11367:
        /* <DEDUP_REMOVED lines=12> */
.L_x_11381:
[----:B------:R-:W2:Y:S02]  /*5ea0*/  LDG.E.64 R4, desc[UR36][R4.64] ;  /* 0x0000002404047981 */ /* 0x000ea4000c1e1b00 */
[----:B--2---:R0:W1:Y:S01]  /*5eb0*/  F2I.F64.TRUNC R24, R4 ;  /* 0x0000000400187311 */ /* 0x004062000030d100 */
[----:B------:R-:W-:Y:S05]  /*5ec0*/  BRA `(.L_x_11372) ;  /* 0x00000008006c7947 */ /* 0x000fea0003800000 */
.L_x_11380:
        /* <DEDUP_REMOVED lines=28> */
.L_x_11383:
        /* <DEDUP_REMOVED lines=15> */
.L_x_11382:
[----:B------:R-:W2:Y:S02]  /*6180*/  LDG.E.U16 R0, desc[UR36][R4.64] ;  /* 0x0000002404007981 */ /* 0x000ea4000c1e1500 */
[----:B--2---:R-:W-:-:S06]  /*6190*/  IMAD.U32 R0, R0, 0x10000, RZ ;  /* 0x0001000000007824 */ /* 0x004fcc00078e00ff */
[----:B------:R-:W0:Y:S02]  /*61a0*/  F2I.FTZ.TRUNC.NTZ R0, R0 ;  /* 0x0000000000007305 */ /* 0x000e24000021f100 */
[----:B0-----:R-:W-:Y:S01]  /*61b0*/  PRMT R24, R0, 0x7610, R24 ;  /* 0x0000761000187816 */ /* 0x001fe20000000018 */
[----:B------:R-:W-:Y:S06]  /*61c0*/  BRA `(.L_x_11372) ;  /* 0x0000000400ac7947 */ /* 0x000fec0003800000 */
.L_x_11379:
        /* <DEDUP_REMOVED lines=10> */
.L_x_11386:
        /* <DEDUP_REMOVED lines=21> */
.L_x_11390:
[----:B------:R-:W-:Y:S05]  /*63c0*/  BSYNC B1 ;  /* 0x0000000000017941 */ /* 0x000fea0003800000 */
.L_x_11389:
[----:B------:R-:W-:Y:S01]  /*63d0*/  LEA R5, R0, 0x3b800000, 0x17 ;  /* 0x3b80000000057811 */ /* 0x000fe200078eb8ff */
[----:B------:R-:W-:-:S05]  /*63e0*/  IMAD.SHL.U32 R0, R3, 0x100000, RZ ;  /* 0x0010000003007824 */ /* 0x000fca00078e00ff */
[----:B------:R-:W-:-:S07]  /*63f0*/  LOP3.LUT R0, R5, R0, R6, 0xfe, !PT ;  /* 0x0000000005007212 */ /* 0x000fce00078efe06 */
.L_x_11388:
[----:B------:R-:W-:Y:S05]  /*6400*/  BSYNC B0 ;  /* 0x0000000000007941 */ /* 0x000fea0003800000 */
.L_x_11387:
[----:B------:R-:W0:Y:S02]  /*6410*/  F2I.FTZ.TRUNC.NTZ R0, R0 ;  /* 0x0000000000007305 */ /* 0x000e24000021f100 */
[----:B0-----:R-:W-:Y:S01]  /*6420*/  PRMT R24, R0, 0x7610, R24 ;  /* 0x0000761000187816 */ /* 0x001fe20000000018 */
[----:B------:R-:W-:Y:S06]  /*6430*/  BRA `(.L_x_11372) ;  /* 0x0000000400107947 */ /* 0x000fec0003800000 */
.L_x_11385:
        /* <DEDUP_REMOVED lines=21> */
.L_x_11394:
[----:B------:R-:W-:Y:S05]  /*6590*/  BSYNC B1 ;  /* 0x0000000000017941 */ /* 0x000fea0003800000 */
.L_x_11393:
[----:B------:R-:W-:Y:S01]  /*65a0*/  LEA R5, R0, 0x37800000, 0x17 ;  /* 0x3780000000057811 */ /* 0x000fe200078eb8ff */
[----:B------:R-:W-:-:S05]  /*65b0*/  IMAD.SHL.U32 R0, R3, 0x200000, RZ ;  /* 0x0020000003007824 */ /* 0x000fca00078e00ff */
[----:B------:R-:W-:-:S07]  /*65c0*/  LOP3.LUT R0, R5, R0, R6, 0xfe, !PT ;  /* 0x0000000005007212 */ /* 0x000fce00078efe06 */
.L_x_11392:
[----:B------:R-:W-:Y:S05]  /*65d0*/  BSYNC B0 ;  /* 0x0000000000007941 */ /* 0x000fea0003800000 */
.L_x_11391:
[----:B------:R-:W0:Y:S02]  /*65e0*/  F2I.FTZ.TRUNC.NTZ R0, R0 ;  /* 0x0000000000007305 */ /* 0x000e24000021f100 */
[----:B0-----:R-:W-:Y:S01]  /*65f0*/  PRMT R24, R0, 0x7610, R24 ;  /* 0x0000761000187816 */ /* 0x001fe20000000018 */
[----:B------:R-:W-:Y:S06]  /*6600*/  BRA `(.L_x_11372) ;  /* 0x00000000009c7947 */ /* 0x000fec0003800000 */
.L_x_11384:
        /* <DEDUP_REMOVED lines=14> */
.L_x_11398:
[----:B------:R-:W-:Y:S05]  /*66f0*/  BSYNC B0 ;  /* 0x0000000000007941 */ /* 0x000fea0003800000 */
.L_x_11397:
[----:B------:R-:W0:Y:S02]  /*6700*/  F2I.FTZ.TRUNC.NTZ R0, R0 ;  /* 0x0000000000007305 */ /* 0x000e24000021f100 */
[----:B0-----:R-:W-:Y:S01]  /*6710*/  PRMT R24, R0, 0x7610, R24 ;  /* 0x0000761000187816 */ /* 0x001fe20000000018 */
[----:B------:R-:W-:Y:S06]  /*6720*/  BRA `(.L_x_11372) ;  /* 0x0000000000547947 */ /* 0x000fec0003800000 */
.L_x_11371:
        /* <DEDUP_REMOVED lines=16> */
.L_x_11399:
[----:B------:R-:W-:Y:S01]  /*6830*/  PRMT R24, RZ, 0x7610, R24 ;  /* 0x00007610ff187816 */ /* 0x000fe20000000018 */
[----:B------:R-:W-:Y:S06]  /*6840*/  BRA `(.L_x_11372) ;  /* 0x00000000000c7947 */ /* 0x000fec0003800000 */
.L_x_11396:
[----:B------:R0:W5:Y:S01]  /*6850*/  LDG.E.U16 R24, desc[UR36][R4.64] ;  /* 0x0000002404187981 */ /* 0x000162000c1e1500 */
[----:B------:R-:W-:Y:S05]  /*6860*/  BRA `(.L_x_11372) ;  /* 0x0000000000047947 */ /* 0x000fea0003800000 */
.L_x_11395:
[----:B------:R0:W5:Y:S02]  /*6870*/  LDG.E.U16 R24, desc[UR36][R4.64] ;  /* 0x0000002404187981 */ /* 0x000164000c1e1500 */
.L_x_11372:
        /* <DEDUP_REMOVED lines=19> */
.L_x_11403:
[----:B------:R0:W5:Y:S01]  /*69b0*/  LDG.E.U8 R17, desc[UR36][R4.64] ;  /* 0x0000002404117981 */ /* 0x000162000c1e1100 */
[----:B------:R-:W-:Y:S05]  /*69c0*/  BRA `(.L_x_11366) ;  /* 0x0000000c00507947 */ /* 0x000fea0003800000 */
.L_x_11402:
        /* <DEDUP_REMOVED lines=8> */
.L_x_11406:
[----:B------:R0:W5:Y:S01]  /*6a50*/  LDG.E.U16 R17, desc[UR36][R4.64] ;  /* 0x0000002404117981 */ /* 0x000162000c1e1500 */
[----:B------:R-:W-:Y:S05]  /*6a60*/  BRA `(.L_x_11366) ;  /* 0x0000000c00287947 */ /* 0x000fea0003800000 */
.L_x_11405:
[----:B------:R0:W5:Y:S01]  /*6a70*/  LDG.E.U16 R17, desc[UR36][R4.64] ;  /* 0x0000002404117981 */ /* 0x000162000c1e1500 */
[----:B------:R-:W-:Y:S05]  /*6a80*/  BRA `(.L_x_11366) ;  /* 0x0000000c00207947 */ /* 0x000fea0003800000 */
.L_x_11401:
        /* <DEDUP_REMOVED lines=9> */
.L_x_11408:
[----:B------:R-:W2:Y:S02]  /*6b20*/  LDG.E.U16 R0, desc[UR36][R4.64] ;  /* 0x0000002404007981 */ /* 0x000ea4000c1e1500 */
[----:B--2---:R-:W-:-:S06]  /*6b30*/  HADD2.F32 R0, -RZ, R0.H0_H0 ;  /* 0x20000000ff007230 */ /* 0x004fcc0000004100 */
[----:B------:R-:W0:Y:S02]  /*6b40*/  F2I.FTZ.TRUNC.NTZ R0, R0 ;  /* 0x0000000000007305 */ /* 0x000e24000021f100 */
[----:B0-----:R-:W-:Y:S01]  /*6b50*/  PRMT R17, R0, 0x7610, R17 ;  /* 0x0000761000117816 */ /* 0x001fe20000000011 */
[----:B------:R-:W-:Y:S06]  /*6b60*/  BRA `(.L_x_11366) ;  /* 0x0000000800e87947 */ /* 0x000fec0003800000 */
.L_x_11407:
        /* <DEDUP_REMOVED lines=9> */
.L_x_11410:
[----:B------:R-:W2:Y:S02]  /*6c00*/  LDG.E.U16 R4, desc[UR36][R4.64] ;  /* 0x0000002404047981 */ /* 0x000ea4000c1e1500 */
[----:B--2---:R-:W-:-:S06]  /*6c10*/  HADD2.F32 R0, -RZ, R4.H0_H0 ;  /* 0x20000004ff007230 */ /* 0x004fcc0000004100 */
[----:B------:R-:W0:Y:S02]  /*6c20*/  F2I.FTZ.TRUNC.NTZ R0, R0 ;  /* 0x0000000000007305 */ /* 0x000e24000021f100 */
[----:B0-----:R-:W-:Y:S01]  /*6c30*/  PRMT R17, R0, 0x7610, R17 ;  /* 0x0000761000117816 */ /* 0x001fe20000000011 */
[----:B------:R-:W-:Y:S06]  /*6c40*/  BRA `(.L_x_11366) ;  /* 0x0000000800b07947 */ /* 0x000fec0003800000 */
.L_x_11409:
[----:B------:R-:W2:Y:S02]  /*6c50*/  LDG.E.64 R4, desc[UR36][R4.64] ;  /* 0x0000002404047981 */ /* 0x000ea4000c1e1b00 */
[----:B--2---:R0:W1:Y:S01]  /*6c60*/  F2I.F64.TRUNC R17, R4 ;  /* 0x0000000400117311 */ /* 0x004062000030d100 */
[----:B------:R-:W-:Y:S05]  /*6c70*/  BRA `(.L_x_11366) ;  /* 0x0000000800a47947 */ /* 0x000fea0003800000 */
.L_x_11400:
        /* <DEDUP_REMOVED lines=12> */
.L_x_11413:
[----:B------:R-:W2:Y:S02]  /*6d40*/  LDG.E.64 R4, desc[UR36][R4.64] ;  /* 0x0000002404047981 */ /* 0x000ea4000c1e1b00 */
[----:B--2---:R0:W1:Y:S01]  /*6d50*/  F2I.F64.TRUNC R17, R4 ;  /* 0x0000000400117311 */ /* 0x004062000030d100 */
[----:B------:R-:W-:Y:S05]  /*6d60*/  BRA `(.L_x_11366) ;  /* 0x0000000800687947 */ /* 0x000fea0003800000 */
.L_x_11412:
        /* <DEDUP_REMOVED lines=28> */
.L_x_11415:
        /* <DEDUP_REMOVED lines=15> */
.L_x_11414:
[----:B------:R-:W2:Y:S02]  /*7020*/  LDG.E.U16 R0, desc[UR36][R4.64] ;  /* 0x0000002404007981 */ /* 0x000ea4000c1e1500 */
[----:B--2---:R-:W-:-:S06]  /*7030*/  IMAD.U32 R0, R0, 0x10000, RZ ;  /* 0x0001000000007824 */ /* 0x004fcc00078e00ff */
[----:B------:R-:W0:Y:S02]  /*7040*/  F2I.FTZ.TRUNC.NTZ R0, R0 ;  /* 0x0000000000007305 */ /* 0x000e24000021f100 */
[----:B0-----:R-:W-:Y:S01]  /*7050*/  PRMT R17, R0, 0x7610, R17 ;  /* 0x0000761000117816 */ /* 0x001fe20000000011 */
[----:B------:R-:W-:Y:S06]  /*7060*/  BRA `(.L_x_11366) ;  /* 0x0000000400a87947 */ /* 0x000fec0003800000 */
.L_x_11411:
        /* <DEDUP_REMOVED lines=10> */
.L_x_11418:
        /* <DEDUP_REMOVED lines=21> */
.L_x_11422:
[----:B------:R-:W-:Y:S05]  /*7260*/  BSYNC B1 ;  /* 0x0000000000017941 */ /* 0x000fea0003800000 */
.L_x_11421:
[----:B------:R-:W-:Y:S01]  /*7270*/  LEA R5, R0, 0x3b800000, 0x17 ;  /* 0x3b80000000057811 */ /* 0x000fe200078eb8ff */
[----:B------:R-:W-:-:S05]  /*7280*/  IMAD.SHL.U32 R0, R3, 0x100000, RZ ;  /* 0x0010000003007824 */ /* 0x000fca00078e00ff */
[----:B------:R-:W-:-:S07]  /*7290*/  LOP3.LUT R0, R5, R0, R6, 0xfe, !PT ;  /* 0x0000000005007212 */ /* 0x000fce00078efe06 */
.L_x_11420:
[----:B------:R-:W-:Y:S05]  /*72a0*/  BSYNC B0 ;  /* 0x0000000000007941 */ /* 0x000fea0003800000 */
.L_x_11419:
[----:B------:R-:W0:Y:S02]  /*72b0*/  F2I.FTZ.TRUNC.NTZ R0, R0 ;  /* 0x0000000000007305 */ /* 0x000e24000021f100 */
[----:B0-----:R-:W-:Y:S01]  /*72c0*/  PRMT R17, R0, 0x7610, R17 ;  /* 0x0000761000117816 */ /* 0x001fe20000000011 */
[----:B------:R-:W-:Y:S06]  /*72d0*/  BRA `(.L_x_11366) ;  /* 0x00000004000c7947 */ /* 0x000fec0003800000 */
.L_x_11417:
        /* <DEDUP_REMOVED lines=21> */
.L_x_11426:
[----:B------:R-:W-:Y:S05]  /*7430*/  BSYNC B1 ;  /* 0x0000000000017941 */ /* 0x000fea0003800000 */
.L_x_11425:
[----:B------:R-:W-:Y:S01]  /*7440*/  LEA R5, R0, 0x37800000, 0x17 ;  /* 0x3780000000057811 */ /* 0x000fe200078eb8ff */
[----:B------:R-:W-:-:S05]  /*7450*/  IMAD.SHL.U32 R0, R3, 0x200000, RZ ;  /* 0x0020000003007824 */ /* 0x000fca00078e00ff */
[----:B------:R-:W-:-:S07]  /*7460*/  LOP3.LUT R0, R5, R0, R6, 0xfe, !PT ;  /* 0x0000000005007212 */ /* 0x000fce00078efe06 */
.L_x_11424:
[----:B------:R-:W-:Y:S05]  /*7470*/  BSYNC B0 ;  /* 0x0000000000007941 */ /* 0x000fea0003800000 */
.L_x_11423:
[----:B------:R-:W0:Y:S02]  /*7480*/  F2I.FTZ.TRUNC.NTZ R0, R0 ;  /* 0x0000000000007305 */ /* 0x000e24000021f100 */
[----:B0-----:R-:W-:Y:S01]  /*7490*/  PRMT R17, R0, 0x7610, R17 ;  /* 0x0000761000117816 */ /* 0x001fe20000000011 */
[----:B------:R-:W-:Y:S06]  /*74a0*/  BRA `(.L_x_11366) ;  /* 0x0000000000987947 */ /* 0x000fec0003800000 */
.L_x_11416:
        /* <DEDUP_REMOVED lines=14> */
.L_x_11430:
[----:B------:R-:W-:Y:S05]  /*7590*/  BSYNC B0 ;  /* 0x0000000000007941 */ /* 0x000fea0003800000 */
.L_x_11429:
[----:B------:R-:W0:Y:S02]  /*75a0*/  F2I.FTZ.TRUNC.NTZ R0, R0 ;  /* 0x0000000000007305 */ /* 0x000e24000021f100 */
[----:B0-----:R-:W-:Y:S01]  /*75b0*/  PRMT R17, R0, 0x7610, R17 ;  /* 0x0000761000117816 */ /* 0x001fe20000000011 */
[----:B------:R-:W-:Y:S06]  /*75c0*/  BRA `(.L_x_11366) ;  /* 0x0000000000507947 */ /* 0x000fec0003800000 */
.L_x_11404:
        /* <DEDUP_REMOVED lines=16> */
.L_x_11431:
[----:B------:R-:W-:Y:S05]  /*76d0*/  BRA `(.L_x_11366) ;  /* 0x00000000000c7947 */ /* 0x000fea0003800000 */
.L_x_11428:
[----:B------:R0:W5:Y:S01]  /*76e0*/  LDG.E.U16 R17, desc[UR36][R4.64] ;  /* 0x0000002404117981 */ /* 0x000162000c1e1500 */
[----:B------:R-:W-:Y:S05]  /*76f0*/  BRA `(.L_x_11366) ;  /* 0x0000000000047947 */ /* 0x000fea0003800000 */
.L_x_11427:
[----:B------:R0:W5:Y:S02]  /*7700*/  LDG.E.U16 R17, desc[UR36][R4.64] ;  /* 0x0000002404117981 */ /* 0x000164000c1e1500 */
.L_x_11366:
[----:B------:R-:W-:Y:S05]  /*7710*/  BSYNC B6 ;  /* 0x0000000000067941 */ /* 0x000fea0003800000 */
.L_x_11365:
        /* <DEDUP_REMOVED lines=30> */
.L_x_11437:
[----:B------:R0:W-:Y:S01]  /*7900*/  STG.E.U8 desc[UR36][R8.64], R25 ;  /* 0x0000001908007986 */ /* 0x0001e2000c101124 */
[----:B------:R-:W-:Y:S05]  /*7910*/  BRA `(.L_x_11433) ;  /* 0x0000000c00647947 */ /* 0x000fea0003800000 */
.L_x_11436:
        /* <DEDUP_REMOVED lines=10> */
.L_x_11440:
[----:B------:R-:W-:-:S05]  /*79c0*/  PRMT R3, R25, 0x9910, RZ ;  /* 0x0000991019037816 */ /* 0x000fca00000000ff */
[----:B------:R0:W-:Y:S01]  /*79d0*/  STG.E desc[UR36][R8.64], R3 ;  /* 0x0000000308007986 */ /* 0x0001e2000c101924 */
[----:B------:R-:W-:Y:S05]  /*79e0*/  BRA `(.L_x_11433) ;  /* 0x0000000c00307947 */ /* 0x000fea0003800000 */
.L_x_11439:
[----:B------:R0:W-:Y:S01]  /*79f0*/  STG.E.U16 desc[UR36][R8.64], R25 ;  /* 0x0000001908007986 */ /* 0x0001e2000c101524 */
[----:B------:R-:W-:Y:S05]  /*7a00*/  BRA `(.L_x_11433) ;  /* 0x0000000c00287947 */ /* 0x000fea0003800000 */
.L_x_11435:
        /* <DEDUP_REMOVED lines=9> */
.L_x_11442:
[----:B------:R-:W0:Y:S02]  /*7aa0*/  I2F.S16 R0, R25 ;  /* 0x0000001900007306 */ /* 0x000e240000101400 */
[----:B0-----:R-:W-:-:S05]  /*7ab0*/  F2FP.F16.F32.PACK_AB R0, RZ, R0 ;  /* 0x00000000ff00723e */ /* 0x001fca00000000ff */
[----:B------:R0:W-:Y:S01]  /*7ac0*/  STG.E.U16 desc[UR36][R8.64], R0 ;  /* 0x0000000008007986 */ /* 0x0001e2000c101524 */
[----:B------:R-:W-:Y:S05]  /*7ad0*/  BRA `(.L_x_11433) ;  /* 0x0000000800f47947 */ /* 0x000fea0003800000 */
.L_x_11441:
        /* <DEDUP_REMOVED lines=10> */
.L_x_11444:
[----:B------:R-:W0:Y:S02]  /*7b80*/  I2F.S16 R25, R25 ;  /* 0x0000001900197306 */ /* 0x000e240000101400 */
[----:B0-----:R-:W-:-:S04]  /*7b90*/  F2FP.F16.F32.PACK_AB R3, RZ, R25 ;  /* 0x00000019ff03723e */ /* 0x001fc800000000ff */
[----:B------:R-:W-:-:S05]  /*7ba0*/  PRMT R3, R3, 0x5410, RZ ;  /* 0x0000541003037816 */ /* 0x000fca00000000ff */
[----:B------:R3:W-:Y:S01]  /*7bb0*/  STG.E desc[UR36][R8.64], R3 ;  /* 0x0000000308007986 */ /* 0x0007e2000c101924 */
[----:B------:R-:W-:Y:S05]  /*7bc0*/  BRA `(.L_x_11433) ;  /* 0x0000000800b87947 */ /* 0x000fea0003800000 */
.L_x_11443:
[----:B------:R-:W0:Y:S02]  /*7bd0*/  I2F.F64.S16 R4, R25 ;  /* 0x0000001900047312 */ /* 0x000e240000101c00 */
[----:B0-----:R4:W-:Y:S01]  /*7be0*/  STG.E.64 desc[UR36][R8.64], R4 ;  /* 0x0000000408007986 */ /* 0x0019e2000c101b24 */
[----:B------:R-:W-:Y:S05]  /*7bf0*/  BRA `(.L_x_11433) ;  /* 0x0000000800ac7947 */ /* 0x000fea0003800000 */
.L_x_11434:
        /* <DEDUP_REMOVED lines=13> */
.L_x_11447:
[----:B------:R-:W0:Y:S01]  /*7cd0*/  I2F.F64.S16 R4, R25 ;  /* 0x0000001900047312 */ /* 0x000e220000101c00 */
[----:B------:R-:W-:-:S05]  /*7ce0*/  CS2R R6, SRZ ;  /* 0x0000000000067805 */ /* 0x000fca000001ff00 */
[----:B0-----:R0:W-:Y:S01]  /*7cf0*/  STG.E.128 desc[UR36][R8.64], R4 ;  /* 0x0000000408007986 */ /* 0x0011e2000c101d24 */
[----:B------:R-:W-:Y:S05]  /*7d00*/  BRA `(.L_x_11433) ;  /* 0x0000000800687947 */ /* 0x000fea0003800000 */
.L_x_11446:
        /* <DEDUP_REMOVED lines=21> */
.L_x_11451:
[----:B------:R-:W-:Y:S05]  /*7e60*/  BSYNC B0 ;  /* 0x0000000000007941 */ /* 0x000fea0003800000 */
.L_x_11450:
[----:B------:R-:W-:-:S05]  /*7e70*/  LOP3.LUT R5, R0, R5, RZ, 0xfc, !PT ;  /* 0x0000000500057212 */ /* 0x000fca00078efcff */
[----:B------:R0:W-:Y:S01]  /*7e80*/  STG.E.U8 desc[UR36][R8.64], R5 ;  /* 0x0000000508007986 */ /* 0x0001e2000c101124 */
[----:B------:R-:W-:Y:S05]  /*7e90*/  BRA `(.L_x_11433) ;  /* 0x0000000800047947 */ /* 0x000fea0003800000 */
.L_x_11449:
        /* <DEDUP_REMOVED lines=13> */
.L_x_11453:
[----:B------:R-:W-:Y:S01]  /*7f70*/  IMAD.MOV.U32 R0, RZ, RZ, 0x7f ;  /* 0x0000007fff007424 */ /* 0x000fe200078e00ff */
[----:B------:R-:W-:-:S04]  /*7f80*/  ISETP.GT.U32.AND P0, PT, R3, 0x7f800000, PT ;  /* 0x7f8000000300780c */ /* 0x000fc80003f04070 */
[----:B------:R-:W-:-:S09]  /*7f90*/  SEL R0, R0, 0x7c, P0 ;  /* 0x0000007c00007807 */ /* 0x000fd20000000000 */
.L_x_11454:
[----:B------:R-:W-:Y:S05]  /*7fa0*/  BSYNC B0 ;  /* 0x0000000000007941 */ /* 0x000fea0003800000 */
.L_x_11452:
[----:B------:R-:W-:-:S04]  /*7fb0*/  LOP3.LUT R3, R25, 0x80000000, RZ, 0xc0, !PT ;  /* 0x8000000019037812 */ /* 0x000fc800078ec0ff */
[----:B------:R-:W-:-:S04]  /*7fc0*/  SHF.R.U32.HI R3, RZ, 0x18, R3 ;  /* 0x00000018ff037819 */ /* 0x000fc80000011603 */
[----:B------:R-:W-:-:S05]  /*7fd0*/  LOP3.LUT R3, R0, R3, RZ, 0xfc, !PT ;  /* 0x0000000300037212 */ /* 0x000fca00078efcff */
[----:B------:R0:W-:Y:S01]  /*7fe0*/  STG.E.U8 desc[UR36][R8.64], R3 ;  /* 0x0000000308007986 */ /* 0x0001e2000c101124 */
[----:B------:R-:W-:Y:S05]  /*7ff0*/  BRA `(.L_x_11433) ;  /* 0x0000000400ac7947 */ /* 0x000fea0003800000 */
.L_x_11448:
[----:B------:R-:W0:Y:S02]  /*8000*/  I2F.S16 R0, R25 ;  /* 0x0000001900007306 */ /* 0x000e240000101400 */
[----:B0-----:R-:W-:-:S05]  /*8010*/  F2FP.BF16.F32.PACK_AB R0, RZ, R0 ;  /* 0x00000000ff00723e */ /* 0x001fca00000010ff */
[----:B------:R0:W-:Y:S01]  /*8020*/  STG.E.U16 desc[UR36][R8.64], R0 ;  /* 0x0000000008007986 */ /* 0x0001e2000c101524 */
[----:B------:R-:W-:Y:S05]  /*8030*/  BRA `(.L_x_11433) ;  /* 0x00000004009c7947 */ /* 0x000fea0003800000 */
.L_x_11445:
        /* <DEDUP_REMOVED lines=10> */
.L_x_11457:
        /* <DEDUP_REMOVED lines=17> */
.L_x_11460:
[----:B------:R-:W-:-:S04]  /*81f0*/  LOP3.LUT R3, R25, 0x80000000, RZ, 0xc0, !PT ;  /* 0x8000000019037812 */ /* 0x000fc800078ec0ff */
[----:B------:R-:W-:-:S04]  /*8200*/  SHF.R.U32.HI R3, RZ, 0x18, R3 ;  /* 0x00000018ff037819 */ /* 0x000fc80000011603 */
[----:B------:R-:W-:-:S04]  /*8210*/  LOP3.LUT R0, R0, R3, RZ, 0xfc, !PT ;  /* 0x0000000300007212 */ /* 0x000fc800078efcff */
[----:B------:R-:W-:-:S07]  /*8220*/  PRMT R4, R0, 0x7610, R4 ;  /* 0x0000761000047816 */ /* 0x000fce0000000004 */
.L_x_11459:
[----:B------:R-:W-:Y:S05]  /*8230*/  BSYNC B0 ;  /* 0x0000000000007941 */ /* 0x000fea0003800000 */
.L_x_11458:
[----:B------:R0:W-:Y:S01]  /*8240*/  STG.E.U8 desc[UR36][R8.64], R4 ;  /* 0x0000000408007986 */ /* 0x0001e2000c101124 */
[----:B------:R-:W-:Y:S05]  /*8250*/  BRA `(.L_x_11433) ;  /* 0x0000000400147947 */ /* 0x000fea0003800000 */
.L_x_11456:
        /* <DEDUP_REMOVED lines=17> */
.L_x_11463:
[----:B------:R-:W-:-:S04]  /*8370*/  LOP3.LUT R3, R25, 0x80000000, RZ, 0xc0, !PT ;  /* 0x8000000019037812 */ /* 0x000fc800078ec0ff */
[----:B------:R-:W-:-:S04]  /*8380*/  SHF.R.U32.HI R3, RZ, 0x18, R3 ;  /* 0x00000018ff037819 */ /* 0x000fc80000011603 */
[----:B------:R-:W-:-:S04]  /*8390*/  LOP3.LUT R0, R0, R3, RZ, 0xfc, !PT ;  /* 0x0000000300007212 */ /* 0x000fc800078efcff */
[----:B------:R-:W-:-:S07]  /*83a0*/  PRMT R4, R0, 0x7610, R4 ;  /* 0x0000761000047816 */ /* 0x000fce0000000004 */
.L_x_11462:
[----:B------:R-:W-:Y:S05]  /*83b0*/  BSYNC B0 ;  /* 0x0000000000007941 */ /* 0x000fea0003800000 */
.L_x_11461:
[----:B------:R0:W-:Y:S01]  /*83c0*/  STG.E.U8 desc[UR36][R8.64], R4 ;  /* 0x0000000408007986 */ /* 0x0001e2000c101124 */
[----:B------:R-:W-:Y:S05]  /*83d0*/  BRA `(.L_x_11433) ;  /* 0x0000000000b47947 */ /* 0x000fea0003800000 */
.L_x_11455:
        /* <DEDUP_REMOVED lines=22> */
.L_x_11438:
        /* <DEDUP_REMOVED lines=16> */
.L_x_11466:
[----:B------:R-:W-:Y:S05]  /*8640*/  BRA `(.L_x_11433) ;  /* 0x0000000000187947 */ /* 0x000fea0003800000 */
.L_x_11465:
[----:B------:R-:W-:-:S04]  /*8650*/  PRMT R4, R25, 0x9910, RZ ;  /* 0x0000991019047816 */ /* 0x000fc800000000ff */
[----:B------:R-:W-:-:S05]  /*8660*/  SHF.R.S32.HI R5, RZ, 0x1f, R4 ;  /* 0x0000001fff057819 */ /* 0x000fca0000011404 */
[----:B------:R0:W-:Y:S01]  /*8670*/  STG.E.64 desc[UR36][R8.64], R4 ;  /* 0x0000000408007986 */ /* 0x0001e2000c101b24 */
[----:B------:R-:W-:Y:S05]  /*8680*/  BRA `(.L_x_11433) ;  /* 0x0000000000087947 */ /* 0x000fea0003800000 */
.L_x_11464:
[----:B------:R-:W-:-:S05]  /*8690*/  PRMT R3, R25, 0x9910, RZ ;  /* 0x0000991019037816 */ /* 0x000fca00000000ff */
[----:B------:R0:W-:Y:S02]  /*86a0*/  STG.E desc[UR36][R8.64], R3 ;  /* 0x0000000308007986 */ /* 0x0001e4000c101924 */
.L_x_11433:
[----:B------:R-:W-:Y:S05]  /*86b0*/  BSYNC B6 ;  /* 0x0000000000067941 */ /* 0x000fea0003800000 */
.L_x_11432:
        /* <DEDUP_REMOVED lines=23> */
.L_x_11472:
[----:B------:R0:W-:Y:S01]  /*8830*/  STG.E.U8 desc[UR36][R8.64], R22 ;  /* 0x0000001608007986 */ /* 0x0001e2000c101124 */
[----:B------:R-:W-:Y:S05]  /*8840*/  BRA `(.L_x_11474) ;  /* 0x0000000c00647947 */ /* 0x000fea0003800000 */
.L_x_11471:
        /* <DEDUP_REMOVED lines=10> */
.L_x_11476:
[----:B------:R-:W-:-:S05]  /*88f0*/  PRMT R3, R22, 0x9910, RZ ;  /* 0x0000991016037816 */ /* 0x000fca00000000ff */
[----:B------:R0:W-:Y:S01]  /*8900*/  STG.E desc[UR36][R8.64], R3 ;  /* 0x0000000308007986 */ /* 0x0001e2000c101924 */
[----:B------:R-:W-:Y:S05]  /*8910*/  BRA `(.L_x_11474) ;  /* 0x0000000c00307947 */ /* 0x000fea0003800000 */
.L_x_11475:
[----:B------:R0:W-:Y:S01]  /*8920*/  STG.E.U16 desc[UR36][R8.64], R22 ;  /* 0x0000001608007986 */ /* 0x0001e2000c101524 */
[----:B------:R-:W-:Y:S05]  /*8930*/  BRA `(.L_x_11474) ;  /* 0x0000000c00287947 */ /* 0x000fea0003800000 */
.L_x_11470:
        /* <DEDUP_REMOVED lines=9> */
.L_x_11478:
[----:B------:R-:W0:Y:S02]  /*89d0*/  I2F.S16 R0, R22 ;  /* 0x0000001600007306 */ /* 0x000e240000101400 */
[----:B0-----:R-:W-:-:S05]  /*89e0*/  F2FP.F16.F32.PACK_AB R0, RZ, R0 ;  /* 0x00000000ff00723e */ /* 0x001fca00000000ff */
[----:B------:R0:W-:Y:S01]  /*89f0*/  STG.E.U16 desc[UR36][R8.64], R0 ;  /* 0x0000000008007986 */ /* 0x0001e2000c101524 */
[----:B------:R-:W-:Y:S05]  /*8a00*/  BRA `(.L_x_11474) ;  /* 0x0000000800f47947 */ /* 0x000fea0003800000 */
.L_x_11477:
        /* <DEDUP_REMOVED lines=10> */
.L_x_11480:
[----:B------:R-:W0:Y:S02]  /*8ab0*/  I2F.S16 R22, R22 ;  /* 0x0000001600167306 */ /* 0x000e240000101400 */
[----:B0-----:R-:W-:-:S04]  /*8ac0*/  F2FP.F16.F32.PACK_AB R3, RZ, R22 ;  /* 0x00000016ff03723e */ /* 0x001fc800000000ff */
[----:B------:R-:W-:-:S05]  /*8ad0*/  PRMT R3, R3, 0x5410, RZ ;  /* 0x0000541003037816 */ /* 0x000fca00000000ff */
[----:B------:R3:W-:Y:S01]  /*8ae0*/  STG.E desc[UR36][R8.64], R3 ;  /* 0x0000000308007986 */ /* 0x0007e2000c101924 */
[----:B------:R-:W-:Y:S05]  /*8af0*/  BRA `(.L_x_11474) ;  /* 0x0000000800b87947 */ /* 0x000fea0003800000 */
.L_x_11479:
[----:B------:R-:W0:Y:S02]  /*8b00*/  I2F.F64.S16 R4, R22 ;  /* 0x0000001600047312 */ /* 0x000e240000101c00 */
[----:B0-----:R4:W-:Y:S01]  /*8b10*/  STG.E.64 desc[UR36][R8.64], R4 ;  /* 0x0000000408007986 */ /* 0x0019e2000c101b24 */
[----:B------:R-:W-:Y:S05]  /*8b20*/  BRA `(.L_x_11474) ;  /* 0x0000000800ac7947 */ /* 0x000fea0003800000 */
.L_x_11469:
        /* <DEDUP_REMOVED lines=13> */
.L_x_11483:
[----:B------:R-:W0:Y:S01]  /*8c00*/  I2F.F64.S16 R4, R22 ;  /* 0x0000001600047312 */ /* 0x000e220000101c00 */
[----:B------:R-:W-:-:S05]  /*8c10*/  CS2R R6, SRZ ;  /* 0x0000000000067805 */ /* 0x000fca000001ff00 */
[----:B0-----:R0:W-:Y:S01]  /*8c20*/  STG.E.128 desc[UR36][R8.64], R4 ;  /* 0x0000000408007986 */ /* 0x0011e2000c101d24 */
[----:B------:R-:W-:Y:S05]  /*8c30*/  BRA `(.L_x_11474) ;  /* 0x0000000800687947 */ /* 0x000fea0003800000 */
.L_x_11482:
        /* <DEDUP_REMOVED lines=21> */
.L_x_11487:
[----:B------:R-:W-:Y:S05]  /*8d90*/  BSYNC B0 ;  /* 0x0000000000007941 */ /* 0x000fea0003800000 */
.L_x_11486:
[----:B------:R-:W-:-:S05]  /*8da0*/  LOP3.LUT R5, R0, R5, RZ, 0xfc, !PT ;  /* 0x0000000500057212 */ /* 0x000fca00078efcff */
[----:B------:R0:W-:Y:S01]  /*8db0*/  STG.E.U8 desc[UR36][R8.64], R5 ;  /* 0x0000000508007986 */ /* 0x0001e2000c101124 */
[----:B------:R-:W-:Y:S05]  /*8dc0*/  BRA `(.L_x_11474) ;  /* 0x0000000800047947 */ /* 0x000fea0003800000 */
.L_x_11485:
        /* <DEDUP_REMOVED lines=13> */
.L_x_11489:
[----:B------:R-:W-:Y:S01]  /*8ea0*/  IMAD.MOV.U32 R0, RZ, RZ, 0x7f ;  /* 0x0000007fff007424 */ /* 0x000fe200078e00ff */
[----:B------:R-:W-:-:S04]  /*8eb0*/  ISETP.GT.U32.AND P0, PT, R3, 0x7f800000, PT ;  /* 0x7f8000000300780c */ /* 0x000fc80003f04070 */
[----:B------:R-:W-:-:S09]  /*8ec0*/  SEL R0, R0, 0x7c, P0 ;  /* 0x0000007c00007807 */ /* 0x000fd20000000000 */
.L_x_11490:
[----:B------:R-:W-:Y:S05]  /*8ed0*/  BSYNC B0 ;  /* 0x0000000000007941 */ /* 0x000fea0003800000 */
.L_x_11488:
[----:B------:R-:W-:-:S04]  /*8ee0*/  LOP3.LUT R3, R5, 0x80000000, RZ, 0xc0, !PT ;  /* 0x8000000005037812 */ /* 0x000fc800078ec0ff */
[----:B------:R-:W-:-:S04]  /*8ef0*/  SHF.R.U32.HI R3, RZ, 0x18, R3 ;  /* 0x00000018ff037819 */ /* 0x000fc80000011603 */
[----:B------:R-:W-:-:S05]  /*8f00*/  LOP3.LUT R3, R0, R3, RZ, 0xfc, !PT ;  /* 0x0000000300037212 */ /* 0x000fca00078efcff */
[----:B------:R0:W-:Y:S01]  /*8f10*/  STG.E.U8 desc[UR36][R8.64], R3 ;  /* 0x0000000308007986 */ /* 0x0001e2000c101124 */
[----:B------:R-:W-:Y:S05]  /*8f20*/  BRA `(.L_x_11474) ;  /* 0x0000000400ac7947 */ /* 0x000fea0003800000 */
.L_x_11484:
[----:B------:R-:W0:Y:S02]  /*8f30*/  I2F.S16 R0, R22 ;  /* 0x0000001600007306 */ /* 0x000e240000101400 */
[----:B0-----:R-:W-:-:S05]  /*8f40*/  F2FP.BF16.F32.PACK_AB R0, RZ, R0 ;  /* 0x00000000ff00723e */ /* 0x001fca00000010ff */
[----:B------:R0:W-:Y:S01]  /*8f50*/  STG.E.U16 desc[UR36][R8.64], R0 ;  /* 0x0000000008007986 */ /* 0x0001e2000c101524 */
[----:B------:R-:W-:Y:S05]  /*8f60*/  BRA `(.L_x_11474) ;  /* 0x00000004009c7947 */ /* 0x000fea0003800000 */
.L_x_11481:
        /* <DEDUP_REMOVED lines=10> */
.L_x_11493:
        /* <DEDUP_REMOVED lines=17> */
.L_x_11496:
[----:B------:R-:W-:-:S04]  /*9120*/  LOP3.LUT R3, R5, 0x80000000, RZ, 0xc0, !PT ;  /* 0x8000000005037812 */ /* 0x000fc800078ec0ff */
[----:B------:R-:W-:-:S04]  /*9130*/  SHF.R.U32.HI R3, RZ, 0x18, R3 ;  /* 0x00000018ff037819 */ /* 0x000fc80000011603 */
[----:B------:R-:W-:-:S04]  /*9140*/  LOP3.LUT R0, R0, R3, RZ, 0xfc, !PT ;  /* 0x0000000300007212 */ /* 0x000fc800078efcff */
[----:B------:R-:W-:-:S07]  /*9150*/  PRMT R4, R0, 0x7610, R4 ;  /* 0x0000761000047816 */ /* 0x000fce0000000004 */
.L_x_11495:
[----:B------:R-:W-:Y:S05]  /*9160*/  BSYNC B0 ;  /* 0x0000000000007941 */ /* 0x000fea0003800000 */
.L_x_11494:
[----:B------:R0:W-:Y:S01]  /*9170*/  STG.E.U8 desc[UR36][R8.64], R4 ;  /* 0x0000000408007986 */ /* 0x0001e2000c101124 */
[----:B------:R-:W-:Y:S05]  /*9180*/  BRA `(.L_x_11474) ;  /* 0x0000000400147947 */ /* 0x000fea0003800000 */
.L_x_11492:
        /* <DEDUP_REMOVED lines=17> */
.L_x_11499:
[----:B------:R-:W-:-:S04]  /*92a0*/  LOP3.LUT R3, R5, 0x80000000, RZ, 0xc0, !PT ;  /* 0x8000000005037812 */ /* 0x000fc800078ec0ff */
[----:B------:R-:W-:-:S04]  /*92b0*/  SHF.R.U32.HI R3, RZ, 0x18, R3 ;  /* 0x00000018ff037819 */ /* 0x000fc80000011603 */
[----:B------:R-:W-:-:S04]  /*92c0*/  LOP3.LUT R0, R0, R3, RZ, 0xfc, !PT ;  /* 0x0000000300007212 */ /* 0x000fc800078efcff */
[----:B------:R-:W-:-:S07]  /*92d0*/  PRMT R4, R0, 0x7610, R4 ;  /* 0x0000761000047816 */ /* 0x000fce0000000004 */
.L_x_11498:
[----:B------:R-:W-:Y:S05]  /*92e0*/  BSYNC B0 ;  /* 0x0000000000007941 */ /* 0x000fea0003800000 */
.L_x_11497:
[----:B------:R0:W-:Y:S01]  /*92f0*/  STG.E.U8 desc[UR36][R8.64], R4 ;  /* 0x0000000408007986 */ /* 0x0001e2000c101124 */
[----:B------:R-:W-:Y:S05]  /*9300*/  BRA `(.L_x_11474) ;  /* 0x0000000000b47947 */ /* 0x000fea0003800000 */
.L_x_11491:
        /* <DEDUP_REMOVED lines=22> */
.L_x_11473:
        /* <DEDUP_REMOVED lines=16> */
.L_x_11502:
[----:B------:R-:W-:Y:S05]  /*9570*/  BRA `(.L_x_11474) ;  /* 0x0000000000187947 */ /* 0x000fea0003800000 */
.L_x_11501:
[----:B------:R-:W-:-:S04]  /*9580*/  PRMT R4, R22, 0x9910, RZ ;  /* 0x0000991016047816 */ /* 0x000fc800000000ff */
[----:B------:R-:W-:-:S05]  /*9590*/  SHF.R.S32.HI R5, RZ, 0x1f, R4 ;  /* 0x0000001fff057819 */ /* 0x000fca0000011404 */
[----:B------:R0:W-:Y:S01]  /*95a0*/  STG.E.64 desc[UR36][R8.64], R4 ;  /* 0x0000000408007986 */ /* 0x0001e2000c101b24 */
[----:B------:R-:W-:Y:S05]  /*95b0*/  BRA `(.L_x_11474) ;  /* 0x0000000000087947 */ /* 0x000fea0003800000 */
.L_x_11500:
[----:B------:R-:W-:-:S05]  /*95c0*/  PRMT R3, R22, 0x9910, RZ ;  /* 0x0000991016037816 */ /* 0x000fca00000000ff */
[----:B------:R0:W-:Y:S02]  /*95d0*/  STG.E desc[UR36][R8.64], R3 ;  /* 0x0000000308007986 */ /* 0x0001e4000c101924 */
.L_x_11474:
        /* <DEDUP_REMOVED lines=23> */
.L_x_11506:
[----:B------:R0:W-:Y:S01]  /*9750*/  STG.E.U8 desc[UR36][R8.64], R19 ;  /* 0x0000001308007986 */ /* 0x0001e2000c101124 */
[----:B------:R-:W-:Y:S05]  /*9760*/  BRA `(.L_x_11508) ;  /* 0x0000000c00647947 */ /* 0x000fea0003800000 */
.L_x_11505:
        /* <DEDUP_REMOVED lines=10> */
.L_x_11510:
[----:B------:R-:W-:-:S05]  /*9810*/  PRMT R3, R19, 0x9910, RZ ;  /* 0x0000991013037816 */ /* 0x000fca00000000ff */
[----:B------:R0:W-:Y:S01]  /*9820*/  STG.E desc[UR36][R8.64], R3 ;  /* 0x0000000308007986 */ /* 0x0001e2000c101924 */
[----:B------:R-:W-:Y:S05]  /*9830*/  BRA `(.L_x_11508) ;  /* 0x0000000c00307947 */ /* 0x000fea0003800000 */
.L_x_11509:
[----:B------:R0:W-:Y:S01]  /*9840*/  STG.E.U16 desc[UR36][R8.64], R19 ;  /* 0x0000001308007986 */ /* 0x0001e2000c101524 */
[----:B------:R-:W-:Y:S05]  /*9850*/  BRA `(.L_x_11508) ;  /* 0x0000000c00287947 */ /* 0x000fea0003800000 */
.L_x_11504:
        /* <DEDUP_REMOVED lines=9> */
.L_x_11512:
[----:B------:R-:W0:Y:S02]  /*98f0*/  I2F.S16 R0, R19 ;  /* 0x0000001300007306 */ /* 0x000e240000101400 */
[----:B0-----:R-:W-:-:S05]  /*9900*/  F2FP.F16.F32.PACK_AB R0, RZ, R0 ;  /* 0x00000000ff00723e */ /* 0x001fca00000000ff */
[----:B------:R4:W-:Y:S01]  /*9910*/  STG.E.U16 desc[UR36][R8.64], R0 ;  /* 0x0000000008007986 */ /* 0x0009e2000c101524 */
[----:B------:R-:W-:Y:S05]  /*9920*/  BRA `(.L_x_11508) ;  /* 0x0000000800f47947 */ /* 0x000fea0003800000 */
.L_x_11511:
        /* <DEDUP_REMOVED lines=10> */
.L_x_11514:
[----:B------:R-:W0:Y:S02]  /*99d0*/  I2F.S16 R19, R19 ;  /* 0x0000001300137306 */ /* 0x000e240000101400 */
[----:B0-----:R-:W-:-:S04]  /*99e0*/  F2FP.F16.F32.PACK_AB R3, RZ, R19 ;  /* 0x00000013ff03723e */ /* 0x001fc800000000ff */
[----:B------:R-:W-:-:S05]  /*99f0*/  PRMT R3, R3, 0x5410, RZ ;  /* 0x0000541003037816 */ /* 0x000fca00000000ff */
[----:B------:R2:W-:Y:S01]  /*9a00*/  STG.E desc[UR36][R8.64], R3 ;  /* 0x0000000308007986 */ /* 0x0005e2000c101924 */
[----:B------:R-:W-:Y:S05]  /*9a10*/  BRA `(.L_x_11508) ;  /* 0x0000000800b87947 */ /* 0x000fea0003800000 */
.L_x_11513:
[----:B------:R-:W0:Y:S02]  /*9a20*/  I2F.F64.S16 R4, R19 ;  /* 0x0000001300047312 */ /* 0x000e240000101c00 */
[----:B0-----:R0:W-:Y:S01]  /*9a30*/  STG.E.64 desc[UR36][R8.64], R4 ;  /* 0x0000000408007986 */ /* 0x0011e2000c101b24 */
[----:B------:R-:W-:Y:S05]  /*9a40*/  BRA `(.L_x_11508) ;  /* 0x0000000800ac7947 */ /* 0x000fea0003800000 */
.L_x_11503:
        /* <DEDUP_REMOVED lines=13> */
.L_x_11517:
[----:B------:R-:W0:Y:S01]  /*9b20*/  I2F.F64.S16 R4, R19 ;  /* 0x0000001300047312 */ /* 0x000e220000101c00 */
[----:B------:R-:W-:-:S05]  /*9b30*/  CS2R R6, SRZ ;  /* 0x0000000000067805 */ /* 0x000fca000001ff00 */
[----:B0-----:R0:W-:Y:S01]  /*9b40*/  STG.E.128 desc[UR36][R8.64], R4 ;  /* 0x0000000408007986 */ /* 0x0011e2000c101d24 */
[----:B------:R-:W-:Y:S05]  /*9b50*/  BRA `(.L_x_11508) ;  /* 0x0000000800687947 */ /* 0x000fea0003800000 */
.L_x_11516:
        /* <DEDUP_REMOVED lines=21> */
.L_x_11521:
[----:B------:R-:W-:Y:S05]  /*9cb0*/  BSYNC B0 ;  /* 0x0000000000007941 */ /* 0x000fea0003800000 */
.L_x_11520:
[----:B------:R-:W-:-:S05]  /*9cc0*/  LOP3.LUT R5, R0, R5, RZ, 0xfc, !PT ;  /* 0x0000000500057212 */ /* 0x000fca00078efcff */
[----:B------:R0:W-:Y:S01]  /*9cd0*/  STG.E.U8 desc[UR36][R8.64], R5 ;  /* 0x0000000508007986 */ /* 0x0001e2000c101124 */
[----:B------:R-:W-:Y:S05]  /*9ce0*/  BRA `(.L_x_11508) ;  /* 0x0000000800047947 */ /* 0x000fea0003800000 */
.L_x_11519:
        /* <DEDUP_REMOVED lines=13> */
.L_x_11523:
[----:B------:R-:W-:Y:S01]  /*9dc0*/  IMAD.MOV.U32 R0, RZ, RZ, 0x7f ;  /* 0x0000007fff007424 */ /* 0x000fe200078e00ff */
[----:B------:R-:W-:-:S04]  /*9dd0*/  ISETP.GT.U32.AND P0, PT, R3, 0x7f800000, PT ;  /* 0x7f8000000300780c */ /* 0x000fc80003f04070 */
[----:B------:R-:W-:-:S09]  /*9de0*/  SEL R0, R0, 0x7c, P0 ;  /* 0x0000007c00007807 */ /* 0x000fd20000000000 */
.L_x_11524:
[----:B------:R-:W-:Y:S05]  /*9df0*/  BSYNC B0 ;  /* 0x0000000000007941 */ /* 0x000fea0003800000 */
.L_x_11522:
[----:B------:R-:W-:-:S04]  /*9e00*/  LOP3.LUT R3, R19, 0x80000000, RZ, 0xc0, !PT ;  /* 0x8000000013037812 */ /* 0x000fc800078ec0ff */
[----:B------:R-:W-:-:S04]  /*9e10*/  SHF.R.U32.HI R3, RZ, 0x18, R3 ;  /* 0x00000018ff037819 */ /* 0x000fc80000011603 */
[----:B------:R-:W-:-:S05]  /*9e20*/  LOP3.LUT R3, R0, R3, RZ, 0xfc, !PT ;  /* 0x0000000300037212 */ /* 0x000fca00078efcff */
[----:B------:R0:W-:Y:S01]  /*9e30*/  STG.E.U8 desc[UR36][R8.64], R3 ;  /* 0x0000000308007986 */ /* 0x0001e2000c101124 */
[----:B------:R-:W-:Y:S05]  /*9e40*/  BRA `(.L_x_11508) ;  /* 0x0000000400ac7947 */ /* 0x000fea0003800000 */
.L_x_11518:
[----:B------:R-:W0:Y:S02]  /*9e50*/  I2F.S16 R0, R19 ;  /* 0x0000001300007306 */ /* 0x000e240000101400 */
[----:B0-----:R-:W-:-:S05]  /*9e60*/  F2FP.BF16.F32.PACK_AB R0, RZ, R0 ;  /* 0x00000000ff00723e */ /* 0x001fca00000010ff */
[----:B------:R0:W-:Y:S01]  /*9e70*/  STG.E.U16 desc[UR36][R8.64], R0 ;  /* 0x0000000008007986 */ /* 0x0001e2000c101524 */
[----:B------:R-:W-:Y:S05]  /*9e80*/  BRA `(.L_x_11508) ;  /* 0x00000004009c7947 */ /* 0x000fea0003800000 */
.L_x_11515:
        /* <DEDUP_REMOVED lines=10> */
.L_x_11527:
        /* <DEDUP_REMOVED lines=17> */
.L_x_11530:
[----:B------:R-:W-:-:S04]  /*a040*/  LOP3.LUT R3, R19, 0x80000000, RZ, 0xc0, !PT ;  /* 0x8000000013037812 */ /* 0x000fc800078ec0ff */
[----:B------:R-:W-:-:S04]  /*a050*/  SHF.R.U32.HI R3, RZ, 0x18, R3 ;  /* 0x00000018ff037819 */ /* 0x000fc80000011603 */
[----:B------:R-:W-:-:S04]  /*a060*/  LOP3.LUT R0, R0, R3, RZ, 0xfc, !PT ;  /* 0x0000000300007212 */ /* 0x000fc800078efcff */
[----:B------:R-:W-:-:S07]  /*a070*/  PRMT R4, R0, 0x7610, R4 ;  /* 0x0000761000047816 */ /* 0x000fce0000000004 */
.L_x_11529:
[----:B------:R-:W-:Y:S05]  /*a080*/  BSYNC B0 ;  /* 0x0000000000007941 */ /* 0x000fea0003800000 */
.L_x_11528:
[----:B------:R0:W-:Y:S01]  /*a090*/  STG.E.U8 desc[UR36][R8.64], R4 ;  /* 0x0000000408007986 */ /* 0x0001e2000c101124 */
[----:B------:R-:W-:Y:S05]  /*a0a0*/  BRA `(.L_x_11508) ;  /* 0x0000000400147947 */ /* 0x000fea0003800000 */
.L_x_11526:
        /* <DEDUP_REMOVED lines=17> */
.L_x_11533:
[----:B------:R-:W-:-:S04]  /*a1c0*/  LOP3.LUT R3, R19, 0x80000000, RZ, 0xc0, !PT ;  /* 0x8000000013037812 */ /* 0x000fc800078ec0ff */
[----:B------:R-:W-:-:S04]  /*a1d0*/  SHF.R.U32.HI R3, RZ, 0x18, R3 ;  /* 0x00000018ff037819 */ /* 0x000fc80000011603 */
[----:B------:R-:W-:-:S04]  /*a1e0*/  LOP3.LUT R0, R0, R3, RZ, 0xfc, !PT ;  /* 0x0000000300007212 */ /* 0x000fc800078efcff */
[----:B------:R-:W-:-:S07]  /*a1f0*/  PRMT R4, R0, 0x7610, R4 ;  /* 0x0000761000047816 */ /* 0x000fce0000000004 */
.L_x_11532:
[----:B------:R-:W-:Y:S05]  /*a200*/  BSYNC B0 ;  /* 0x0000000000007941 */ /* 0x000fea0003800000 */
.L_x_11531:
[----:B------:R0:W-:Y:S01]  /*a210*/  STG.E.U8 desc[UR36][R8.64], R4 ;  /* 0x0000000408007986 */ /* 0x0001e2000c101124 */
[----:B------:R-:W-:Y:S05]  /*a220*/  BRA `(.L_x_11508) ;  /* 0x0000000000b47947 */ /* 0x000fea0003800000 */
.L_x_11525:
        /* <DEDUP_REMOVED lines=22> */
.L_x_11507:
        /* <DEDUP_REMOVED lines=16> */
.L_x_11536:
[----:B------:R-:W-:Y:S05]  /*a490*/  BRA `(.L_x_11508) ;  /* 0x0000000000187947 */ /* 0x000fea0003800000 */
.L_x_11535:
[----:B------:R-:W-:-:S04]  /*a4a0*/  PRMT R4, R19, 0x9910, RZ ;  /* 0x0000991013047816 */ /* 0x000fc800000000ff */
[----:B------:R-:W-:-:S05]  /*a4b0*/  SHF.R.S32.HI R5, RZ, 0x1f, R4 ;  /* 0x0000001fff057819 */ /* 0x000fca0000011404 */
[----:B------:R0:W-:Y:S01]  /*a4c0*/  STG.E.64 desc[UR36][R8.64], R4 ;  /* 0x0000000408007986 */ /* 0x0001e2000c101b24 */
[----:B------:R-:W-:Y:S05]  /*a4d0*/  BRA `(.L_x_11508) ;  /* 0x0000000000087947 */ /* 0x000fea0003800000 */
.L_x_11534:
[----:B------:R-:W-:-:S05]  /*a4e0*/  PRMT R3, R19, 0x9910, RZ ;  /* 0x0000991013037816 */ /* 0x000fca00000000ff */
[----:B------:R0:W-:Y:S02]  /*a4f0*/  STG.E desc[UR36][R8.64], R3 ;  /* 0x0000000308007986 */ /* 0x0001e4000c101924 */
.L_x_11508:
[----:B------:R-:W-:-:S07]  /*a500*/  VIADD R23, R23, 0x80 ;  /* 0x0000008017177836 */ /* 0x000fce0000000000 */
.L_x_11468:
[----:B------:R-:W-:Y:S05]  /*a510*/  BSYNC B6 ;  /* 0x0000000000067941 */ /* 0x000fea0003800000 */
.L_x_11467:
        /* <DEDUP_REMOVED lines=21> */
.L_x_11540:
[----:B------:R-:W-:Y:S01]  /*a670*/  STG.E.U8 desc[UR36][R2.64], R17 ;  /* 0x0000001102007986 */ /* 0x000fe2000c101124 */
[----:B------:R-:W-:Y:S05]  /*a680*/  EXIT ;  /* 0x000000000000794d */ /* 0x000fea0003800000 */
.L_x_11539:
        /* <DEDUP_REMOVED lines=10> */
.L_x_11543:
[----:B------:R-:W-:-:S05]  /*a730*/  PRMT R5, R17, 0x9910, RZ ;  /* 0x0000991011057816 */ /* 0x000fca00000000ff */
[----:B------:R-:W-:Y:S01]  /*a740*/  STG.E desc[UR36][R2.64], R5 ;  /* 0x0000000502007986 */ /* 0x000fe2000c101924 */
[----:B------:R-:W-:Y:S05]  /*a750*/  EXIT ;  /* 0x000000000000794d */ /* 0x000fea0003800000 */
.L_x_11542:
[----:B------:R-:W-:Y:S01]  /*a760*/  STG.E.U16 desc[UR36][R2.64], R17 ;  /* 0x0000001102007986 */ /* 0x000fe2000c101524 */
[----:B------:R-:W-:Y:S05]  /*a770*/  EXIT ;  /* 0x000000000000794d */ /* 0x000fea0003800000 */
.L_x_11538:
        /* <DEDUP_REMOVED lines=9> */
.L_x_11545:
[----:B------:R-:W0:Y:S02]  /*a810*/  I2F.S16 R0, R17 ;  /* 0x0000001100007306 */ /* 0x000e240000101400 */
[----:B0-----:R-:W-:-:S05]  /*a820*/  F2FP.F16.F32.PACK_AB R0, RZ, R0 ;  /* 0x00000000ff00723e */ /* 0x001fca00000000ff */
[----:B------:R-:W-:Y:S01]  /*a830*/  STG.E.U16 desc[UR36][R2.64], R0 ;  /* 0x0000000002007986 */ /* 0x000fe2000c101524 */
[----:B------:R-:W-:Y:S05]  /*a840*/  EXIT ;  /* 0x000000000000794d */ /* 0x000fea0003800000 */
.L_x_11544:
        /* <DEDUP_REMOVED lines=10> */
.L_x_11547:
[----:B------:R-:W0:Y:S02]  /*a8f0*/  I2F.S16 R17, R17 ;  /* 0x0000001100117306 */ /* 0x000e240000101400 */
[----:B0-----:R-:W-:-:S04]  /*a900*/  F2FP.F16.F32.PACK_AB R5, RZ, R17 ;  /* 0x00000011ff05723e */ /* 0x001fc800000000ff */
[----:B------:R-:W-:-:S05]  /*a910*/  PRMT R5, R5, 0x5410, RZ ;  /* 0x0000541005057816 */ /* 0x000fca00000000ff */
[----:B------:R-:W-:Y:S01]  /*a920*/  STG.E desc[UR36][R2.64], R5 ;  /* 0x0000000502007986 */ /* 0x000fe2000c101924 */
[----:B------:R-:W-:Y:S05]  /*a930*/  EXIT ;  /* 0x000000000000794d */ /* 0x000fea0003800000 */
.L_x_11546:
[----:B------:R-:W0:Y:S02]  /*a940*/  I2F.F64.S16 R4, R17 ;  /* 0x0000001100047312 */ /* 0x000e240000101c00 */
[----:B0-----:R-:W-:Y:S01]  /*a950*/  STG.E.64 desc[UR36][R2.64], R4 ;  /* 0x0000000402007986 */ /* 0x001fe2000c101b24 */
[----:B------:R-:W-:Y:S05]  /*a960*/  EXIT ;  /* 0x000000000000794d */ /* 0x000fea0003800000 */
.L_x_11537:
        /* <DEDUP_REMOVED lines=13> */
.L_x_11550:
[----:B------:R-:W0:Y:S01]  /*aa40*/  I2F.F64.S16 R4, R17 ;  /* 0x0000001100047312 */ /* 0x000e220000101c00 */
[----:B------:R-:W-:-:S05]  /*aa50*/  CS2R R6, SRZ ;  /* 0x0000000000067805 */ /* 0x000fca000001ff00 */
[----:B0-----:R-:W-:Y:S01]  /*aa60*/  STG.E.128 desc[UR36][R2.64], R4 ;  /* 0x0000000402007986 */ /* 0x001fe2000c101d24 */
[----:B------:R-:W-:Y:S05]  /*aa70*/  EXIT ;  /* 0x000000000000794d */ /* 0x000fea0003800000 */
.L_x_11549:
        /* <DEDUP_REMOVED lines=21> */
.L_x_11554:
[----:B------:R-:W-:Y:S05]  /*abd0*/  BSYNC B0 ;  /* 0x0000000000007941 */ /* 0x000fea0003800000 */
.L_x_11553:
[----:B------:R-:W-:-:S05]  /*abe0*/  LOP3.LUT R5, R0, R5, RZ, 0xfc, !PT ;  /* 0x0000000500057212 */ /* 0x000fca00078efcff */
[----:B------:R-:W-:Y:S01]  /*abf0*/  STG.E.U8 desc[UR36][R2.64], R5 ;  /* 0x0000000502007986 */ /* 0x000fe2000c101124 */
[----:B------:R-:W-:Y:S05]  /*ac00*/  EXIT ;  /* 0x000000000000794d */ /* 0x000fea0003800000 */
.L_x_11552:
        /* <DEDUP_REMOVED lines=13> */
.L_x_11556:
[----:B------:R-:W-:Y:S01]  /*ace0*/  IMAD.MOV.U32 R0, RZ, RZ, 0x7f ;  /* 0x0000007fff007424 */ /* 0x000fe200078e00ff */
[----:B------:R-:W-:-:S04]  /*acf0*/  ISETP.GT.U32.AND P0, PT, R4, 0x7f800000, PT ;  /* 0x7f8000000400780c */ /* 0x000fc80003f04070 */
[----:B------:R-:W-:-:S09]  /*ad00*/  SEL R0, R0, 0x7c, P0 ;  /* 0x0000007c00007807 */ /* 0x000fd20000000000 */
.L_x_11557:
[----:B------:R-:W-:Y:S05]  /*ad10*/  BSYNC B0 ;  /* 0x0000000000007941 */ /* 0x000fea0003800000 */
.L_x_11555:
[----:B------:R-:W-:-:S04]  /*ad20*/  LOP3.LUT R4, R17, 0x80000000, RZ, 0xc0, !PT ;  /* 0x8000000011047812 */ /* 0x000fc800078ec0ff */
[----:B------:R-:W-:-:S04]  /*ad30*/  SHF.R.U32.HI R5, RZ, 0x18, R4 ;  /* 0x00000018ff057819 */ /* 0x000fc80000011604 */
[----:B------:R-:W-:-:S05]  /*ad40*/  LOP3.LUT R5, R0, R5, RZ, 0xfc, !PT ;  /* 0x0000000500057212 */ /* 0x000fca00078efcff */
[----:B------:R-:W-:Y:S01]  /*ad50*/  STG.E.U8 desc[UR36][R2.64], R5 ;  /* 0x0000000502007986 */ /* 0x000fe2000c101124 */
[----:B------:R-:W-:Y:S05]  /*ad60*/  EXIT ;  /* 0x000000000000794d */ /* 0x000fea0003800000 */
.L_x_11551:
[----:B------:R-:W0:Y:S02]  /*ad70*/  I2F.S16 R0, R17 ;  /* 0x0000001100007306 */ /* 0x000e240000101400 */
[----:B0-----:R-:W-:-:S05]  /*ad80*/  F2FP.BF16.F32.PACK_AB R0, RZ, R0 ;  /* 0x00000000ff00723e */ /* 0x001fca00000010ff */
[----:B------:R-:W-:Y:S01]  /*ad90*/  STG.E.U16 desc[UR36][R2.64], R0 ;  /* 0x0000000002007986 */ /* 0x000fe2000c101524 */
[----:B------:R-:W-:Y:S05]  /*ada0*/  EXIT ;  /* 0x000000000000794d */ /* 0x000fea0003800000 */
.L_x_11548:
        /* <DEDUP_REMOVED lines=10> */
.L_x_11560:
        /* <DEDUP_REMOVED lines=17> */
.L_x_11563:
[----:B------:R-:W-:-:S04]  /*af60*/  LOP3.LUT R0, R17, 0x80000000, RZ, 0xc0, !PT ;  /* 0x8000000011007812 */ /* 0x000fc800078ec0ff */
[----:B------:R-:W-:-:S04]  /*af70*/  SHF.R.U32.HI R5, RZ, 0x18, R0 ;  /* 0x00000018ff057819 */ /* 0x000fc80000011600 */
[----:B------:R-:W-:-:S04]  /*af80*/  LOP3.LUT R4, R4, R5, RZ, 0xfc, !PT ;  /* 0x0000000504047212 */ /* 0x000fc800078efcff */
[----:B------:R-:W-:-:S07]  /*af90*/  PRMT R0, R4, 0x7610, R0 ;  /* 0x0000761004007816 */ /* 0x000fce0000000000 */
.L_x_11562:
[----:B------:R-:W-:Y:S05]  /*afa0*/  BSYNC B0 ;  /* 0x0000000000007941 */ /* 0x000fea0003800000 */
.L_x_11561:
[----:B------:R-:W-:Y:S01]  /*afb0*/  STG.E.U8 desc[UR36][R2.64], R0 ;  /* 0x0000000002007986 */ /* 0x000fe2000c101124 */
[----:B------:R-:W-:Y:S05]  /*afc0*/  EXIT ;  /* 0x000000000000794d */ /* 0x000fea0003800000 */
.L_x_11559:
        /* <DEDUP_REMOVED lines=17> */
.L_x_11566:
[----:B------:R-:W-:-:S04]  /*b0e0*/  LOP3.LUT R0, R17, 0x80000000, RZ, 0xc0, !PT ;  /* 0x8000000011007812 */ /* 0x000fc800078ec0ff */
[----:B------:R-:W-:-:S04]  /*b0f0*/  SHF.R.U32.HI R5, RZ, 0x18, R0 ;  /* 0x00000018ff057819 */ /* 0x000fc80000011600 */
[----:B------:R-:W-:-:S04]  /*b100*/  LOP3.LUT R4, R4, R5, RZ, 0xfc, !PT ;  /* 0x0000000504047212 */ /* 0x000fc800078efcff */
[----:B------:R-:W-:-:S07]  /*b110*/  PRMT R0, R4, 0x7610, R0 ;  /* 0x0000761004007816 */ /* 0x000fce0000000000 */
.L_x_11565:
[----:B------:R-:W-:Y:S05]  /*b120*/  BSYNC B0 ;  /* 0x0000000000007941 */ /* 0x000fea0003800000 */
.L_x_11564:
[----:B------:R-:W-:Y:S01]  /*b130*/  STG.E.U8 desc[UR36][R2.64], R0 ;  /* 0x0000000002007986 */ /* 0x000fe2000c101124 */
[----:B------:R-:W-:Y:S05]  /*b140*/  EXIT ;  /* 0x000000000000794d */ /* 0x000fea0003800000 */
.L_x_11558:
        /* <DEDUP_REMOVED lines=22> */
.L_x_11541:
        /* <DEDUP_REMOVED lines=16> */
.L_x_11569:
[----:B------:R-:W-:Y:S05]  /*b3b0*/  EXIT ;  /* 0x000000000000794d */ /* 0x000fea0003800000 */
.L_x_11568:
[----:B------:R-:W-:-:S04]  /*b3c0*/  PRMT R4, R17, 0x9910, RZ ;  /* 0x0000991011047816 */ /* 0x000fc800000000ff */
[----:B------:R-:W-:-:S05]  /*b3d0*/  SHF.R.S32.HI R5, RZ, 0x1f, R4 ;  /* 0x0000001fff057819 */ /* 0x000fca0000011404 */
[----:B------:R-:W-:Y:S01]  /*b3e0*/  STG.E.64 desc[UR36][R2.64], R4 ;  /* 0x0000000402007986 */ /* 0x000fe2000c101b24 */
[----:B------:R-:W-:Y:S05]  /*b3f0*/  EXIT ;  /* 0x000000000000794d */ /* 0x000fea0003800000 */
.L_x_11567:
[----:B------:R-:W-:-:S05]  /*b400*/  PRMT R5, R17, 0x9910, RZ ;  /* 0x0000991011057816 */ /* 0x000fca00000000ff */
[----:B------:R-:W-:Y:S01]  /*b410*/  STG.E desc[UR36][R2.64], R5 ;  /* 0x0000000502007986 */ /* 0x000fe2000c101924 */
[----:B------:R-:W-:Y:S05]  /*b420*/  EXIT ;  /* 0x000000000000794d */ /* 0x000fea0003800000 */
.L_x_11570:
        /* <DEDUP_REMOVED lines=13> */
.L_x_26226:


//--------------------- .text._ZN2at6native18elementwise_kernelILi128ELi4EZNS0_22gpu_kernel_impl_nocastINS0_13BinaryFunctorIsssNS0_16BitwiseOrFunctorIsEEEEEEvRNS_18TensorIteratorBaseERKT_EUliE_EEviT1_ --------------------------
	.section	.text._ZN2at6native18elementwise_kernelILi128ELi4EZNS0_22gpu_kernel_impl_nocastINS0_13BinaryFunctorIsssNS0_16BitwiseOrFunctorIsEEEEEEvRNS_18TensorIteratorBaseERKT_EUliE_EEviT1_,"ax",@progbits
	.align	128
        .global         _ZN2at6native18elementwise_kernelILi128ELi4EZNS0_22gpu_kernel_impl_nocastINS0_13BinaryFunctorIsssNS0_16BitwiseOrFunctorIsEEEEEEvRNS_18TensorIteratorBaseERKT_EUliE_EEviT1_
        .type           _ZN2at6native18elementwise_kernelILi128ELi4EZNS0_22gpu_kernel_impl_nocastINS0_13BinaryFunctorIsssNS0_16BitwiseOrFunctorIsEEEEEEvRNS_18TensorIteratorBaseERKT_EUliE_EEviT1_,@function
        .size           _ZN2at6native18elementwise_kernelILi128ELi4EZNS0_22gpu_kernel_impl_nocastINS0_13BinaryFunctorIsssNS0_16BitwiseOrFunctorIsEEEEEEvRNS_18TensorIteratorBaseERKT_EUliE_EEviT1_,(.L_x_26227 - _ZN2at6native18elementwise_kernelILi128ELi4EZNS0_22gpu_kernel_impl_nocastINS0_13BinaryFunctorIsssNS0_16BitwiseOrFunctorIsEEEEEEvRNS_18TensorIteratorBaseERKT_EUliE_EEviT1_)
        .other          _ZN2at6native18elementwise_kernelILi128ELi4EZNS0_22gpu_kernel_impl_nocastINS0_13BinaryFunctorIsssNS0_16BitwiseOrFunctorIsEEEEEEvRNS_18TensorIteratorBaseERKT_EUliE_EEviT1_,@"STO_CUDA_ENTRY STV_DEFAULT"
_ZN2at6native18elementwise_kernelILi128ELi4EZNS0_22gpu_kernel_impl_nocastINS0_13BinaryFunctorIsssNS0_16BitwiseOrFunctorIsEEEEEEvRNS_18TensorIteratorBaseERKT_EUliE_EEviT1_:
.text._ZN2at6native18elementwise_kernelILi128ELi4EZNS0_22gpu_kernel_impl_nocastINS0_13BinaryFunctorIsssNS0_16BitwiseOrFunctorIsEEEEEEvRNS_18TensorIteratorBaseERKT_EUliE_EEviT1_:
        /* <DEDUP_REMOVED lines=363> */
.L_x_11573:
        /* <DEDUP_REMOVED lines=14> */
.L_x_11572:
[----:B------:R-:W-:Y:S05]  /*1790*/  BSYNC B0 ;  /* 0x0000000000007941 */ /* 0x000fea0003800000 */
.L_x_11571:
        /* <DEDUP_REMOVED lines=356> */
.L_x_11576:
        /* <DEDUP_REMOVED lines=369> */
.L_x_11577:
        /* <DEDUP_REMOVED lines=14> */
.L_x_11575:
[----:B------:R-:W-:Y:S05]  /*45d0*/  BSYNC B0 ;  /* 0x0000000000007941 */ /* 0x000fea0003800000 */
.L_x_11574:
        /* <DEDUP_REMOVED lines=355> */
.L_x_11578:
        /* <DEDUP_REMOVED lines=14> */
.L_x_11579:
        /* <DEDUP_REMOVED lines=9> */
.L_x_26227:


//--------------------- .text._ZN2at6native27unrolled_elementwise_kernelINS0_13BinaryFunctorIsssNS0_16BitwiseOrFunctorIsEEEESt5arrayIPcLm3EELi4E23TrivialOffsetCalculatorILi2EjES9_ILi1EjENS0_6memory15LoadWithoutCastENSC_16StoreWithoutCastEEEviT_T0_T2_T3_T4_T5_ --------------------------
	.section	.text._ZN2at6native27unrolled_elementwise_kernelINS0_13BinaryFunctorIsssNS0_16BitwiseOrFunctorIsEEEESt5arrayIPcLm3EELi4E23TrivialOffsetCalculatorILi2EjES9_ILi1EjENS0_6memory15LoadWithoutCastENSC_16StoreWithoutCastEEEviT_T0_T2_T3_T4_T5_,"ax",@progbits
	.align	128
        .global         _ZN2at6native27unrolled_elementwise_kernelINS0_13BinaryFunctorIsssNS0_16BitwiseOrFunctorIsEEEESt5arrayIPcLm3EELi4E23TrivialOffsetCalculatorILi2EjES9_ILi1EjENS0_6memory15LoadWithoutCastENSC_16StoreWithoutCastEEEviT_T0_T2_T3_T4_T5_
        .type           _ZN2at6native27unrolled_elementwise_kernelINS0_13BinaryFunctorIsssNS0_16BitwiseOrFunctorIsEEEESt5arrayIPcLm3EELi4E23TrivialOffsetCalculatorILi2EjES9_ILi1EjENS0_6memory15LoadWithoutCastENSC_16StoreWithoutCastEEEviT_T0_T2_T3_T4_T5_,@function
        .size           _ZN2at6native27unrolled_elementwise_kernelINS0_13BinaryFunctorIsssNS0_16BitwiseOrFunctorIsEEEESt5arrayIPcLm3EELi4E23TrivialOffsetCalculatorILi2EjES9_ILi1EjENS0_6memory15LoadWithoutCastENSC_16StoreWithoutCastEEEviT_T0_T2_T3_T4_T5_,(.L_x_26228 - _ZN2at6native27unrolled_elementwise_kernelINS0_13BinaryFunctorIsssNS0_16BitwiseOrFunctorIsEEEESt5arrayIPcLm3EELi4E23TrivialOffsetCalculatorILi2EjES9_ILi1EjENS0_6memory15LoadWithoutCastENSC_16StoreWithoutCastEEEviT_T0_T2_T3_T4_T5_)
        .other          _ZN2at6native27unrolled_elementwise_kernelINS0_13BinaryFunctorIsssNS0_16BitwiseOrFunctorIsEEEESt5arrayIPcLm3EELi4E23TrivialOffsetCalculatorILi2EjES9_ILi1EjENS0_6memory15LoadWithoutCastENSC_16StoreWithoutCastEEEviT_T0_T2_T3_T4_T5_,@"STO_CUDA_ENTRY STV_DEFAULT"
_ZN2at6native27unrolled_elementwise_kernelINS0_13BinaryFunctorIsssNS0_16BitwiseOrFunctorIsEEEESt5arrayIPcLm3EELi4E23TrivialOffsetCalculatorILi2EjES9_ILi1EjENS0_6memory15LoadWithoutCastENSC_16StoreWithoutCastEEEviT_T0_T2_T3_T4_T5_:
.text._ZN2at6native27unrolled_elementwise_kernelINS0_13BinaryFunctorIsssNS0_16BitwiseOrFunctorIsEEEESt5arrayIPcLm3EELi4E23TrivialOffsetCalculatorILi2EjES9_ILi1EjENS0_6memory15LoadWithoutCastENSC_16StoreWithoutCastEEEviT_T0_T2_T3_T4_T5_:
        /* <DEDUP_REMOVED lines=73> */
.L_x_11581:
[----:B------:R-:W-:Y:S05]  /*0490*/  BSYNC B0 ;  /* 0x0000000000007941 */ /* 0x000fea0003800000 */
.L_x_11580:
        /* <DEDUP_REMOVED lines=8> */
.L_x_11582:
        /* <DEDUP_REMOVED lines=14> */
.L_x_26228:


//--------------------- .text._ZN2at6native29vectorized_elementwise_kernelILi2ENS0_13BinaryFunctorIsssNS0_16BitwiseOrFunctorIsEEEESt5arrayIPcLm3EEEEviT0_T1_ --------------------------
	.section	.text._ZN2at6native29vectorized_elementwise_kernelILi2ENS0_13BinaryFunctorIsssNS0_16BitwiseOrFunctorIsEEEESt5arrayIPcLm3EEEEviT0_T1_,"ax",@progbits
	.align	128
        .global         _ZN2at6native29vectorized_elementwise_kernelILi2ENS0_13BinaryFunctorIsssNS0_16BitwiseOrFunctorIsEEEESt5arrayIPcLm3EEEEviT0_T1_
        .type           _ZN2at6native29vectorized_elementwise_kernelILi2ENS0_13BinaryFunctorIsssNS0_16BitwiseOrFunctorIsEEEESt5arrayIPcLm3EEEEviT0_T1_,@function
        .size           _ZN2at6native29vectorized_elementwise_kernelILi2ENS0_13BinaryFunctorIsssNS0_16BitwiseOrFunctorIsEEEESt5arrayIPcLm3EEEEviT0_T1_,(.L_x_26229 - _ZN2at6native29vectorized_elementwise_kernelILi2ENS0_13BinaryFunctorIsssNS0_16BitwiseOrFunctorIsEEEESt5arrayIPcLm3EEEEviT0_T1_)
        .other          _ZN2at6native29vectorized_elementwise_kernelILi2ENS0_13BinaryFunctorIsssNS0_16BitwiseOrFunctorIsEEEESt5arrayIPcLm3EEEEviT0_T1_,@"STO_CUDA_ENTRY STV_DEFAULT"
_ZN2at6native29vectorized_elementwise_kernelILi2ENS0_13BinaryFunctorIsssNS0_16BitwiseOrFunctorIsEEEESt5arrayIPcLm3EEEEviT0_T1_:
.text._ZN2at6native29vectorized_elementwise_kernelILi2ENS0_13BinaryFunctorIsssNS0_16BitwiseOrFunctorIsEEEESt5arrayIPcLm3EEEEviT0_T1_:
        /* <DEDUP_REMOVED lines=51> */
.L_x_11583:
        /* <DEDUP_REMOVED lines=119> */
.L_x_11586:
[----:B------:R-:W-:-:S13]  /*0aa0*/  ISETP.GE.AND P0, PT, R3, R2, PT ;  /* 0x000000020300720c */ /* 0x000fda0003f06270 */
[----:B------:R-:W-:Y:S05]  /*0ab0*/  @P0 BRA `(.L_x_11588) ;  /* 0x0000000000300947 */ /* 0x000fea0003800000 */
[----:B0-----:R-:W0:Y:S01]  /*0ac0*/  LDC.64 R8, c[0x0][0x218] ;  /* 0x00008600ff087b82 */ /* 0x001e220000000a00 */
[----:B------:R-:W-:Y:S01]  /*0ad0*/  IMAD.IADD R11, R0, 0x1, R3 ;  /* 0x00000001000b7824 */ /* 0x000fe200078e0203 */
[----:B------:R-:W-:-:S03]  /*0ae0*/  IADD3 R3, R3, 0x80, RZ ;  /* 0x0000008003037810 */ /* 0x000fc60007ffe0ff */
[----:B0-----:R-:W-:-:S05]  /*0af0*/  IMAD.WIDE.U32 R8, R11, 0x2, R8 ;  /* 0x000000020b087825 */ /* 0x001fca00078e0008 */
[----:B------:R1:W-:Y:S02]  /*0b00*/  STG.E.U16 desc[UR4][R8.64], R5 ;  /* 0x0000000508007986 */ /* 0x0003e4000c101504 */
.L_x_11587:
[----:B------:R-:W-:-:S13]  /*0b10*/  ISETP.GE.AND P0, PT, R3, R2, PT ;  /* 0x000000020300720c */ /* 0x000fda0003f06270 */
[----:B------:R-:W-:Y:S05]  /*0b20*/  @P0 BRA `(.L_x_11589) ;  /* 0x0000000000340947 */ /* 0x000fea0003800000 */
[----:B-1----:R-:W1:Y:S01]  /*0b30*/  LDC.64 R4, c[0x0][0x218] ;  /* 0x00008600ff047b82 */ /* 0x002e620000000a00 */
[----:B0-----:R-:W-:Y:S02]  /*0b40*/  IMAD.IADD R9, R0, 0x1, R3 ;  /* 0x0000000100097824 */ /* 0x001fe400078e0203 */
[----:B------:R-:W-:Y:S02]  /*0b50*/  VIADD R3, R3, 0x80 ;  /* 0x0000008003037836 */ /* 0x000fe40000000000 */
[----:B-1----:R-:W-:-:S05]  /*0b60*/  IMAD.WIDE.U32 R4, R9, 0x2, R4 ;  /* 0x0000000209047825 */ /* 0x002fca00078e0004 */
[----:B------:R1:W-:Y:S02]  /*0b70*/  STG.E.U16 desc[UR4][R4.64], R6 ;  /* 0x0000000604007986 */ /* 0x0003e4000c101504 */
.L_x_11588:
        /* <DEDUP_REMOVED lines=8> */
.L_x_11589:
[----:B------:R-:W-:Y:S05]  /*0c00*/  BSYNC B1 ;  /* 0x0000000000017941 */ /* 0x000fea0003800000 */
.L_x_11585:
[----:B------:R-:W-:-:S13]  /*0c10*/  ISETP.GE.AND P0, PT, R3, R2, PT ;  /* 0x000000020300720c */ /* 0x000fda0003f06270 */
[----:B-12---:R-:W1:Y:S01]  /*0c20*/  @!P0 LDC.64 R4, c[0x0][0x218] ;  /* 0x00008600ff048b82 */ /* 0x006e620000000a00 */
[----:B0-----:R-:W-:Y:S02]  /*0c30*/  @!P0 IMAD.IADD R9, R0, 0x1, R3 ;  /* 0x0000000100098824 */ /* 0x001fe400078e0203 */
[----:B------:R-:W-:Y:S02]  /*0c40*/  @!P0 VIADD R3, R3, 0x80 ;  /* 0x0000008003038836 */ /* 0x000fe40000000000 */
[----:B-1----:R-:W-:-:S05]  /*0c50*/  @!P0 IMAD.WIDE.U32 R4, R9, 0x2, R4 ;  /* 0x0000000209048825 */ /* 0x002fca00078e0004 */
[----:B------:R2:W-:Y:S02]  /*0c60*/  @!P0 STG.E.U16 desc[UR4][R4.64], R7 ;  /* 0x0000000704008986 */ /* 0x0005e4000c101504 */
.L_x_11590:
[----:B------:R-:W-:Y:S05]  /*0c70*/  BSYNC B0 ;  /* 0x0000000000007941 */ /* 0x000fea0003800000 */
.L_x_11584:
        /* <DEDUP_REMOVED lines=8> */
.L_x_11591:
        /* <DEDUP_REMOVED lines=16> */
.L_x_26229:


//--------------------- .text._ZN2at6native29vectorized_elementwise_kernelILi4ENS0_13BinaryFunctorIsssNS0_16BitwiseOrFunctorIsEEEESt5arrayIPcLm3EEEEviT0_T1_ --------------------------
	.section	.text._ZN2at6native29vectorized_elementwise_kernelILi4ENS0_13BinaryFunctorIsssNS0_16BitwiseOrFunctorIsEEEESt5arrayIPcLm3EEEEviT0_T1_,"ax",@progbits
	.align	128
        .global         _ZN2at6native29vectorized_elementwise_kernelILi4ENS0_13BinaryFunctorIsssNS0_16BitwiseOrFunctorIsEEEESt5arrayIPcLm3EEEEviT0_T1_
        .type           _ZN2at6native29vectorized_elementwise_kernelILi4ENS0_13BinaryFunctorIsssNS0_16BitwiseOrFunctorIsEEEESt5arrayIPcLm3EEEEviT0_T1_,@function
        .size           _ZN2at6native29vectorized_elementwise_kernelILi4ENS0_13BinaryFunctorIsssNS0_16BitwiseOrFunctorIsEEEESt5arrayIPcLm3EEEEviT0_T1_,(.L_x_26230 - _ZN2at6native29vectorized_elementwise_kernelILi4ENS0_13BinaryFunctorIsssNS0_16BitwiseOrFunctorIsEEEESt5arrayIPcLm3EEEEviT0_T1_)
        .other          _ZN2at6native29vectorized_elementwise_kernelILi4ENS0_13BinaryFunctorIsssNS0_16BitwiseOrFunctorIsEEEESt5arrayIPcLm3EEEEviT0_T1_,@"STO_CUDA_ENTRY STV_DEFAULT"
_ZN2at6native29vectorized_elementwise_kernelILi4ENS0_13BinaryFunctorIsssNS0_16BitwiseOrFunctorIsEEEESt5arrayIPcLm3EEEEviT0_T1_:
.text._ZN2at6native29vectorized_elementwise_kernelILi4ENS0_13BinaryFunctorIsssNS0_16BitwiseOrFunctorIsEEEESt5arrayIPcLm3EEEEviT0_T1_:
        /* <DEDUP_REMOVED lines=45> */
.L_x_11592:
        /* <DEDUP_REMOVED lines=119> */
.L_x_11595:
[----:B------:R-:W-:-:S13]  /*0a40*/  ISETP.GE.AND P0, PT, R3, R2, PT ;  /* 0x000000020300720c */ /* 0x000fda0003f06270 */
[----:B------:R-:W-:Y:S05]  /*0a50*/  @P0 BRA `(.L_x_11597) ;  /* 0x0000000000300947 */ /* 0x000fea0003800000 */
[----:B0-----:R-:W0:Y:S01]  /*0a60*/  LDC.64 R8, c[0x0][0x218] ;  /* 0x00008600ff087b82 */ /* 0x001e220000000a00 */
[----:B------:R-:W-:Y:S01]  /*0a70*/  IMAD.IADD R11, R0, 0x1, R3 ;  /* 0x00000001000b7824 */ /* 0x000fe200078e0203 */
[----:B------:R-:W-:-:S03]  /*0a80*/  IADD3 R3, R3, 0x80, RZ ;  /* 0x0000008003037810 */ /* 0x000fc60007ffe0ff */
[----:B0-----:R-:W-:-:S05]  /*0a90*/  IMAD.WIDE.U32 R8, R11, 0x2, R8 ;  /* 0x000000020b087825 */ /* 0x001fca00078e0008 */
[----:B------:R1:W-:Y:S02]  /*0aa0*/  STG.E.U16 desc[UR4][R8.64], R5 ;  /* 0x0000000508007986 */ /* 0x0003e4000c101504 */
.L_x_11596:
[----:B------:R-:W-:-:S13]  /*0ab0*/  ISETP.GE.AND P0, PT, R3, R2, PT ;  /* 0x000000020300720c */ /* 0x000fda0003f06270 */
[----:B------:R-:W-:Y:S05]  /*0ac0*/  @P0 BRA `(.L_x_11598) ;  /* 0x0000000000340947 */ /* 0x000fea0003800000 */
[----:B-1----:R-:W1:Y:S01]  /*0ad0*/  LDC.64 R4, c[0x0][0x218] ;  /* 0x00008600ff047b82 */ /* 0x002e620000000a00 */
[----:B0-----:R-:W-:Y:S02]  /*0ae0*/  IMAD.IADD R9, R0, 0x1, R3 ;  /* 0x0000000100097824 */ /* 0x001fe400078e0203 */
[----:B------:R-:W-:Y:S02]  /*0af0*/  VIADD R3, R3, 0x80 ;  /* 0x0000008003037836 */ /* 0x000fe40000000000 */
[----:B-1----:R-:W-:-:S05]  /*0b00*/  IMAD.WIDE.U32 R4, R9, 0x2, R4 ;  /* 0x0000000209047825 */ /* 0x002fca00078e0004 */
[----:B------:R1:W-:Y:S02]  /*0b10*/  STG.E.U16 desc[UR4][R4.64], R6 ;  /* 0x0000000604007986 */ /* 0x0003e4000c101504 */
.L_x_11597:
        /* <DEDUP_REMOVED lines=8> */
.L_x_11598:
[----:B------:R-:W-:Y:S05]  /*0ba0*/  BSYNC B1 ;  /* 0x0000000000017941 */ /* 0x000fea0003800000 */
.L_x_11594:
[----:B------:R-:W-:-:S13]  /*0bb0*/  ISETP.GE.AND P0, PT, R3, R2, PT ;  /* 0x000000020300720c */ /* 0x000fda0003f06270 */
[----:B-12---:R-:W1:Y:S01]  /*0bc0*/  @!P0 LDC.64 R4, c[0x0][0x218] ;  /* 0x00008600ff048b82 */ /* 0x006e620000000a00 */
[----:B0-----:R-:W-:Y:S02]  /*0bd0*/  @!P0 IMAD.IADD R9, R0, 0x1, R3 ;  /* 0x0000000100098824 */ /* 0x001fe400078e0203 */
[----:B------:R-:W-:Y:S02]  /*0be0*/  @!P0 VIADD R3, R3, 0x80 ;  /* 0x0000008003038836 */ /* 0x000fe40000000000 */
[----:B-1----:R-:W-:-:S05]  /*0bf0*/  @!P0 IMAD.WIDE.U32 R4, R9, 0x2, R4 ;  /* 0x0000000209048825 */ /* 0x002fca00078e0004 */
[----:B------:R2:W-:Y:S02]  /*0c00*/  @!P0 STG.E.U16 desc[UR4][R4.64], R7 ;  /* 0x0000000704008986 */ /* 0x0005e4000c101504 */
.L_x_11599:
[----:B------:R-:W-:Y:S05]  /*0c10*/  BSYNC B0 ;  /* 0x0000000000007941 */ /* 0x000fea0003800000 */
.L_x_11593:
        /* <DEDUP_REMOVED lines=8> */
.L_x_11600:
        /* <DEDUP_REMOVED lines=14> */
.L_x_26230:


//--------------------- .text._ZN2at6native29vectorized_elementwise_kernelILi8ENS0_13BinaryFunctorIsssNS0_16BitwiseOrFunctorIsEEEESt5arrayIPcLm3EEEEviT0_T1_ --------------------------
	.section	.text._ZN2at6native29vectorized_elementwise_kernelILi8ENS0_13BinaryFunctorIsssNS0_16BitwiseOrFunctorIsEEEESt5arrayIPcLm3EEEEviT0_T1_,"ax",@progbits
	.align	128
        .global         _ZN2at6native29vectorized_elementwise_kernelILi8ENS0_13BinaryFunctorIsssNS0_16BitwiseOrFunctorIsEEEESt5arrayIPcLm3EEEEviT0_T1_
        .type           _ZN2at6native29vectorized_elementwise_kernelILi8ENS0_13BinaryFunctorIsssNS0_16BitwiseOrFunctorIsEEEESt5arrayIPcLm3EEEEviT0_T1_,@function
        .size           _ZN2at6native29vectorized_elementwise_kernelILi8ENS0_13BinaryFunctorIsssNS0_16BitwiseOrFunctorIsEEEESt5arrayIPcLm3EEEEviT0_T1_,(.L_x_26231 - _ZN2at6native29vectorized_elementwise_kernelILi8ENS0_13BinaryFunctorIsssNS0_16BitwiseOrFunctorIsEEEESt5arrayIPcLm3EEEEviT0_T1_)
        .other          _ZN2at6native29vectorized_elementwise_kernelILi8ENS0_13BinaryFunctorIsssNS0_16BitwiseOrFunctorIsEEEESt5arrayIPcLm3EEEEviT0_T1_,@"STO_CUDA_ENTRY STV_DEFAULT"
_ZN2at6native29vectorized_elementwise_kernelILi8ENS0_13BinaryFunctorIsssNS0_16BitwiseOrFunctorIsEEEESt5arrayIPcLm3EEEEviT0_T1_:
.text._ZN2at6native29vectorized_elementwise_kernelILi8ENS0_13BinaryFunctorIsssNS0_16BitwiseOrFunctorIsEEEESt5arrayIPcLm3EEEEviT0_T1_:
        /* <DEDUP_REMOVED lines=42> */
.L_x_11601:
        /* <DEDUP_REMOVED lines=119> */
.L_x_11604:
[----:B------:R-:W-:-:S13]  /*0a10*/  ISETP.GE.AND P0, PT, R3, R2, PT ;  /* 0x000000020300720c */ /* 0x000fda0003f06270 */
[----:B------:R-:W-:Y:S05]  /*0a20*/  @P0 BRA `(.L_x_11606) ;  /* 0x0000000000300947 */ /* 0x000fea0003800000 */
[----:B0-----:R-:W0:Y:S01]  /*0a30*/  LDC.64 R8, c[0x0][0x218] ;  /* 0x00008600ff087b82 */ /* 0x001e220000000a00 */
[----:B------:R-:W-:Y:S01]  /*0a40*/  IMAD.IADD R11, R0, 0x1, R3 ;  /* 0x00000001000b7824 */ /* 0x000fe200078e0203 */
[----:B------:R-:W-:-:S03]  /*0a50*/  IADD3 R3, R3, 0x80, RZ ;  /* 0x0000008003037810 */ /* 0x000fc60007ffe0ff */
[----:B0-----:R-:W-:-:S05]  /*0a60*/  IMAD.WIDE.U32 R8, R11, 0x2, R8 ;  /* 0x000000020b087825 */ /* 0x001fca00078e0008 */
[----:B------:R1:W-:Y:S02]  /*0a70*/  STG.E.U16 desc[UR4][R8.64], R5 ;  /* 0x0000000508007986 */ /* 0x0003e4000c101504 */
.L_x_11605:
[----:B------:R-:W-:-:S13]  /*0a80*/  ISETP.GE.AND P0, PT, R3, R2, PT ;  /* 0x000000020300720c */ /* 0x000fda0003f06270 */
[----:B------:R-:W-:Y:S05]  /*0a90*/  @P0 BRA `(.L_x_11607) ;  /* 0x0000000000340947 */ /* 0x000fea0003800000 */
[----:B-1----:R-:W1:Y:S01]  /*0aa0*/  LDC.64 R4, c[0x0][0x218] ;  /* 0x00008600ff047b82 */ /* 0x002e620000000a00 */
[----:B0-----:R-:W-:Y:S02]  /*0ab0*/  IMAD.IADD R9, R0, 0x1, R3 ;  /* 0x0000000100097824 */ /* 0x001fe400078e0203 */
[----:B------:R-:W-:Y:S02]  /*0ac0*/  VIADD R3, R3, 0x80 ;  /* 0x0000008003037836 */ /* 0x000fe40000000000 */
[----:B-1----:R-:W-:-:S05]  /*0ad0*/  IMAD.WIDE.U32 R4, R9, 0x2, R4 ;  /* 0x0000000209047825 */ /* 0x002fca00078e0004 */
[----:B------:R1:W-:Y:S02]  /*0ae0*/  STG.E.U16 desc[UR4][R4.64], R6 ;  /* 0x0000000604007986 */ /* 0x0003e4000c101504 */
.L_x_11606:
        /* <DEDUP_REMOVED lines=8> */
.L_x_11607:
[----:B------:R-:W-:Y:S05]  /*0b70*/  BSYNC B1 ;  /* 0x0000000000017941 */ /* 0x000fea0003800000 */
.L_x_11603:
[----:B------:R-:W-:-:S13]  /*0b80*/  ISETP.GE.AND P0, PT, R3, R2, PT ;  /* 0x000000020300720c */ /* 0x000fda0003f06270 */
[----:B-12---:R-:W1:Y:S01]  /*0b90*/  @!P0 LDC.64 R4, c[0x0][0x218] ;  /* 0x00008600ff048b82 */ /* 0x006e620000000a00 */
[----:B0-----:R-:W-:Y:S02]  /*0ba0*/  @!P0 IMAD.IADD R9, R0, 0x1, R3 ;  /* 0x0000000100098824 */ /* 0x001fe400078e0203 */
[----:B------:R-:W-:Y:S02]  /*0bb0*/  @!P0 VIADD R3, R3, 0x80 ;  /* 0x0000008003038836 */ /* 0x000fe40000000000 */
[----:B-1----:R-:W-:-:S05]  /*0bc0*/  @!P0 IMAD.WIDE.U32 R4, R9, 0x2, R4 ;  /* 0x0000000209048825 */ /* 0x002fca00078e0004 */
[----:B------:R2:W-:Y:S02]  /*0bd0*/  @!P0 STG.E.U16 desc[UR4][R4.64], R7 ;  /* 0x0000000704008986 */ /* 0x0005e4000c101504 */
.L_x_11608:
[----:B------:R-:W-:Y:S05]  /*0be0*/  BSYNC B0 ;  /* 0x0000000000007941 */ /* 0x000fea0003800000 */
.L_x_11602:
        /* <DEDUP_REMOVED lines=8> */
.L_x_11609:
        /* <DEDUP_REMOVED lines=9> */
.L_x_26231:


//--------------------- .text._ZN2at6native18elementwise_kernelILi128ELi4EZNS0_15gpu_kernel_implINS0_13AUnaryFunctorIlllNS0_16BitwiseOrFunctorIlEEEEEEvRNS_18TensorIteratorBaseERKT_EUliE_EEviT1_ --------------------------
	.section	.text._ZN2at6native18elementwise_kernelILi128ELi4EZNS0_15gpu_kernel_implINS0_13AUnaryFunctorIlllNS0_16BitwiseOrFunctorIlEEEEEEvRNS_18TensorIteratorBaseERKT_EUliE_EEviT1_,"ax",@progbits
	.align	128
        .global         _ZN2at6native18elementwise_kernelILi128ELi4EZNS0_15gpu_kernel_implINS0_13AUnaryFunctorIlllNS0_16BitwiseOrFunctorIlEEEEEEvRNS_18TensorIteratorBaseERKT_EUliE_EEviT1_
        .type           _ZN2at6native18elementwise_kernelILi128ELi4EZNS0_15gpu_kernel_implINS0_13AUnaryFunctorIlllNS0_16BitwiseOrFunctorIlEEEEEEvRNS_18TensorIteratorBaseERKT_EUliE_EEviT1_,@function
        .size           _ZN2at6native18elementwise_kernelILi128ELi4EZNS0_15gpu_kernel_implINS0_13AUnaryFunctorIlllNS0_16BitwiseOrFunctorIlEEEEEEvRNS_18TensorIteratorBaseERKT_EUliE_EEviT1_,(.L_x_26232 - _ZN2at6native18elementwise_kernelILi128ELi4EZNS0_15gpu_kernel_implINS0_13AUnaryFunctorIlllNS0_16BitwiseOrFunctorIlEEEEEEvRNS_18TensorIteratorBaseERKT_EUliE_EEviT1_)
        .other          _ZN2at6native18elementwise_kernelILi128ELi4EZNS0_15gpu_kernel_implINS0_13AUnaryFunctorIlllNS0_16BitwiseOrFunctorIlEEEEEEvRNS_18TensorIteratorBaseERKT_EUliE_EEviT1_,@"STO_CUDA_ENTRY STV_DEFAULT"
_ZN2at6native18elementwise_kernelILi128ELi4EZNS0_15gpu_kernel_implINS0_13AUnaryFunctorIlllNS0_16BitwiseOrFunctorIlEEEEEEvRNS_18TensorIteratorBaseERKT_EUliE_EEviT1_:
.text._ZN2at6native18elementwise_kernelILi128ELi4EZNS0_15gpu_kernel_implINS0_13AUnaryFunctorIlllNS0_16BitwiseOrFunctorIlEEEEEEvRNS_18TensorIteratorBaseERKT_EUliE_EEviT1_:
        /* <DEDUP_REMOVED lines=314> */
.L_x_11612:
        /* <DEDUP_REMOVED lines=21> */
.L_x_11616:
[----:B------:R0:W5:Y:S01]  /*14f0*/  LDG.E.U8 R2, desc[UR36][R4.64] ;  /* 0x0000002404027981 */ /* 0x000162000c1e1100 */
[----:B------:R-:W-:Y:S01]  /*1500*/  IMAD.MOV.U32 R3, RZ, RZ, RZ ;  /* 0x000000ffff037224 */ /* 0x000fe200078e00ff */
[----:B------:R-:W-:Y:S06]  /*1510*/  BRA `(.L_x_11618) ;  /* 0x0000000c00487947 */ /* 0x000fec0003800000 */
.L_x_11615:
        /* <DEDUP_REMOVED lines=8> */
.L_x_11620:
[----:B------:R-:W2:Y:S02]  /*15a0*/  LDG.E R2, desc[UR36][R4.64] ;  /* 0x0000002404027981 */ /* 0x000ea4000c1e1900 */
[----:B--2---:R-:W-:Y:S01]  /*15b0*/  SHF.R.S32.HI R3, RZ, 0x1f, R2 ;  /* 0x0000001fff037819 */ /* 0x004fe20000011402 */
[----:B------:R-:W-:Y:S06]  /*15c0*/  BRA `(.L_x_11618) ;  /* 0x0000000c001c7947 */ /* 0x000fec0003800000 */
.L_x_11619:
[----:B------:R-:W2:Y:S02]  /*15d0*/  LDG.E.S16 R2, desc[UR36][R4.64] ;  /* 0x0000002404027981 */ /* 0x000ea4000c1e1700 */
[----:B--2---:R-:W-:Y:S01]  /*15e0*/  SHF.R.S32.HI R3, RZ, 0x1f, R2 ;  /* 0x0000001fff037819 */ /* 0x004fe20000011402 */
[----:B------:R-:W-:Y:S06]  /*15f0*/  BRA `(.L_x_11618) ;  /* 0x0000000c00107947 */ /* 0x000fec0003800000 */
.L_x_11614:
        /* <DEDUP_REMOVED lines=9> */
.L_x_11622:
[----:B------:R-:W2:Y:S02]  /*1690*/  LDG.E.U16 R4, desc[UR36][R4.64] ;  /* 0x0000002404047981 */ /* 0x000ea4000c1e1500 */
[----:B--2---:R-:W-:-:S06]  /*16a0*/  HADD2.F32 R2, -RZ, R4.H0_H0 ;  /* 0x20000004ff027230 */ /* 0x004fcc0000004100 */
[----:B------:R-:W0:Y:S01]  /*16b0*/  F2I.S64.TRUNC R2, R2 ;  /* 0x0000000200027311 */ /* 0x000e22000020d900 */
[----:B------:R-:W-:Y:S05]  /*16c0*/  BRA `(.L_x_11618) ;  /* 0x0000000800dc7947 */ /* 0x000fea0003800000 */
.L_x_11621:
        /* <DEDUP_REMOVED lines=9> */
.L_x_11624:
[----:B------:R-:W2:Y:S02]  /*1760*/  LDG.E.U16 R4, desc[UR36][R4.64] ;  /* 0x0000002404047981 */ /* 0x000ea4000c1e1500 */
[----:B--2---:R-:W-:-:S06]  /*1770*/  HADD2.F32 R2, -RZ, R4.H0_H0 ;  /* 0x20000004ff027230 */ /* 0x004fcc0000004100 */
[----:B------:R-:W0:Y:S01]  /*1780*/  F2I.S64.TRUNC R2, R2 ;  /* 0x0000000200027311 */ /* 0x000e22000020d900 */
[----:B------:R-:W-:Y:S05]  /*1790*/  BRA `(.L_x_11618) ;  /* 0x0000000800a87947 */ /* 0x000fea0003800000 */
.L_x_11623:
[----:B------:R-:W2:Y:S02]  /*17a0*/  LDG.E.64 R2, desc[UR36][R4.64] ;  /* 0x0000002404027981 */ /* 0x000ea4000c1e1b00 */
[----:B--2---:R-:W0:Y:S01]  /*17b0*/  F2I.S64.F64.TRUNC R2, R2 ;  /* 0x0000000200027311 */ /* 0x004e22000030d900 */
[----:B------:R-:W-:Y:S05]  /*17c0*/  BRA `(.L_x_11618) ;  /* 0x00000008009c7947 */ /* 0x000fea0003800000 */
.L_x_11613:
        /* <DEDUP_REMOVED lines=13> */
.L_x_11627:
[----:B------:R-:W2:Y:S02]  /*18a0*/  LDG.E.64 R2, desc[UR36][R4.64] ;  /* 0x0000002404027981 */ /* 0x000ea4000c1e1b00 */
[----:B--2---:R-:W0:Y:S01]  /*18b0*/  F2I.S64.F64.TRUNC R2, R2 ;  /* 0x0000000200027311 */ /* 0x004e22000030d900 */
[----:B------:R-:W-:Y:S05]  /*18c0*/  BRA `(.L_x_11618) ;  /* 0x00000008005c7947 */ /* 0x000fea0003800000 */
.L_x_11626:
        /* <DEDUP_REMOVED lines=27> */
.L_x_11629:
        /* <DEDUP_REMOVED lines=14> */
.L_x_11628:
[----:B------:R-:W2:Y:S02]  /*1b60*/  LDG.E.U16 R2, desc[UR36][R4.64] ;  /* 0x0000002404027981 */ /* 0x000ea4000c1e1500 */
[----:B--2---:R-:W-:-:S06]  /*1b70*/  IMAD.U32 R2, R2, 0x10000, RZ ;  /* 0x0001000002027824 */ /* 0x004fcc00078e00ff */
[----:B------:R-:W0:Y:S01]  /*1b80*/  F2I.S64.TRUNC R2, R2 ;  /* 0x0000000200027311 */ /* 0x000e22000020d900 */
[----:B------:R-:W-:Y:S05]  /*1b90*/  BRA `(.L_x_11618) ;  /* 0x0000000400a87947 */ /* 0x000fea0003800000 */
.L_x_11625:
        /* <DEDUP_REMOVED lines=11> */
.L_x_11632:
        /* <DEDUP_REMOVED lines=21> */
.L_x_11636:
[----:B------:R-:W-:Y:S05]  /*1da0*/  BSYNC B1 ;  /* 0x0000000000017941 */ /* 0x000fea0003800000 */
.L_x_11635:
[----:B------:R-:W-:Y:S01]  /*1db0*/  IMAD.SHL.U32 R2, R2, 0x100000, RZ ;  /* 0x0010000002027824 */ /* 0x000fe200078e00ff */
[----:B------:R-:W-:-:S04]  /*1dc0*/  LEA R3, R0, 0x3b800000, 0x17 ;  /* 0x3b80000000037811 */ /* 0x000fc800078eb8ff */
[----:B------:R-:W-:-:S07]  /*1dd0*/  LOP3.LUT R2, R3, R2, R4, 0xfe, !PT ;  /* 0x0000000203027212 */ /* 0x000fce00078efe04 */
.L_x_11634:
[----:B------:R-:W-:Y:S05]  /*1de0*/  BSYNC B0 ;  /* 0x0000000000007941 */ /* 0x000fea0003800000 */
.L_x_11633:
[----:B------:R-:W1:Y:S01]  /*1df0*/  F2I.S64.TRUNC R2, R2 ;  /* 0x0000000200027311 */ /* 0x000e62000020d900 */
[----:B------:R-:W-:Y:S05]  /*1e00*/  BRA `(.L_x_11618) ;  /* 0x00000004000c7947 */ /* 0x000fea0003800000 */
.L_x_11631:
        /* <DEDUP_REMOVED lines=21> */
.L_x_11640:
[----:B------:R-:W-:Y:S05]  /*1f60*/  BSYNC B1 ;  /* 0x0000000000017941 */ /* 0x000fea0003800000 */
.L_x_11639:
[----:B------:R-:W-:Y:S01]  /*1f70*/  IMAD.SHL.U32 R2, R2, 0x200000, RZ ;  /* 0x0020000002027824 */ /* 0x000fe200078e00ff */
[----:B------:R-:W-:-:S04]  /*1f80*/  LEA R3, R0, 0x37800000, 0x17 ;  /* 0x3780000000037811 */ /* 0x000fc800078eb8ff */
[----:B------:R-:W-:-:S07]  /*1f90*/  LOP3.LUT R2, R3, R2, R4, 0xfe, !PT ;  /* 0x0000000203027212 */ /* 0x000fce00078efe04 */
.L_x_11638:
[----:B------:R-:W-:Y:S05]  /*1fa0*/  BSYNC B0 ;  /* 0x0000000000007941 */ /* 0x000fea0003800000 */
.L_x_11637:
[----:B------:R-:W2:Y:S01]  /*1fb0*/  F2I.S64.TRUNC R2, R2 ;  /* 0x0000000200027311 */ /* 0x000ea2000020d900 */
[----:B------:R-:W-:Y:S05]  /*1fc0*/  BRA `(.L_x_11618) ;  /* 0x00000000009c7947 */ /* 0x000fea0003800000 */
.L_x_11630:
        /* <DEDUP_REMOVED lines=14> */
.L_x_11644:
[----:B------:R-:W-:Y:S05]  /*20b0*/  BSYNC B0 ;  /* 0x0000000000007941 */ /* 0x000fea0003800000 */
.L_x_11643:
[----:B------:R-:W4:Y:S01]  /*20c0*/  F2I.S64.TRUNC R2, R2 ;  /* 0x0000000200027311 */ /* 0x000f22000020d900 */
[----:B------:R-:W-:Y:S05]  /*20d0*/  BRA `(.L_x_11618) ;  /* 0x0000000000587947 */ /* 0x000fea0003800000 */
.L_x_11617:
        /* <DEDUP_REMOVED lines=16> */
.L_x_11645:
[----:B------:R-:W-:Y:S01]  /*21e0*/  CS2R R2, SRZ ;  /* 0x0000000000027805 */ /* 0x000fe2000001ff00 */
[----:B------:R-:W-:Y:S06]  /*21f0*/  BRA `(.L_x_11618) ;  /* 0x0000000000107947 */ /* 0x000fec0003800000 */
.L_x_11642:
[----:B------:R0:W5:Y:S01]  /*2200*/  LDG.E.64 R2, desc[UR36][R4.64] ;  /* 0x0000002404027981 */ /* 0x000162000c1e1b00 */
[----:B------:R-:W-:Y:S05]  /*2210*/  BRA `(.L_x_11618) ;  /* 0x0000000000087947 */ /* 0x000fea0003800000 */
.L_x_11641:
[----:B------:R3:W5:Y:S01]  /*2220*/  LDG.E R2, desc[UR36][R4.64] ;  /* 0x0000002404027981 */ /* 0x000762000c1e1900 */
[----:B------:R-:W-:-:S07]  /*2230*/  IMAD.MOV.U32 R3, RZ, RZ, RZ ;  /* 0x000000ffff037224 */ /* 0x000fce00078e00ff */
.L_x_11618:
        /* <DEDUP_REMOVED lines=18> */
.L_x_11649:
[----:B------:R3:W-:Y:S01]  /*2360*/  STG.E.U8 desc[UR36][R16.64], R5 ;  /* 0x0000000510007986 */ /* 0x0007e2000c101124 */
[----:B------:R-:W-:Y:S05]  /*2370*/  BRA `(.L_x_11651) ;  /* 0x0000000c00507947 */ /* 0x000fea0003800000 */
.L_x_11648:
        /* <DEDUP_REMOVED lines=8> */
.L_x_11653:
[----:B------:R1:W-:Y:S01]  /*2400*/  STG.E desc[UR36][R16.64], R5 ;  /* 0x0000000510007986 */ /* 0x0003e2000c101924 */
[----:B------:R-:W-:Y:S05]  /*2410*/  BRA `(.L_x_11651) ;  /* 0x0000000c00287947 */ /* 0x000fea0003800000 */
.L_x_11652:
[----:B------:R2:W-:Y:S01]  /*2420*/  STG.E.U16 desc[UR36][R16.64], R5 ;  /* 0x0000000510007986 */ /* 0x0005e2000c101524 */
[----:B------:R-:W-:Y:S05]  /*2430*/  BRA `(.L_x_11651) ;  /* 0x0000000c00207947 */ /* 0x000fea0003800000 */
.L_x_11647:
        /* <DEDUP_REMOVED lines=9> */
.L_x_11655:
[----:B------:R-:W0:Y:S02]  /*24d0*/  I2F.S64 R0, R2 ;  /* 0x0000000200007312 */ /* 0x000e240000301400 */
[----:B0-----:R-:W-:-:S05]  /*24e0*/  F2FP.F16.F32.PACK_AB R0, RZ, R0 ;  /* 0x00000000ff00723e */ /* 0x001fca00000000ff */
[----:B------:R0:W-:Y:S01]  /*24f0*/  STG.E.U16 desc[UR36][R16.64], R0 ;  /* 0x0000000010007986 */ /* 0x0001e2000c101524 */
[----:B------:R-:W-:Y:S05]  /*2500*/  BRA `(.L_x_11651) ;  /* 0x0000000800ec7947 */ /* 0x000fea0003800000 */
.L_x_11654:
        /* <DEDUP_REMOVED lines=10> */
.L_x_11657:
[----:B------:R-:W0:Y:S02]  /*25b0*/  I2F.S64 R2, R2 ;  /* 0x0000000200027312 */ /* 0x000e240000301400 */
[----:B0-----:R-:W-:-:S04]  /*25c0*/  F2FP.F16.F32.PACK_AB R3, RZ, R2 ;  /* 0x00000002ff03723e */ /* 0x001fc800000000ff */
[----:B------:R-:W-:-:S05]  /*25d0*/  PRMT R3, R3, 0x5410, RZ ;  /* 0x0000541003037816 */ /* 0x000fca00000000ff */
[----:B------:R0:W-:Y:S01]  /*25e0*/  STG.E desc[UR36][R16.64], R3 ;  /* 0x0000000310007986 */ /* 0x0001e2000c101924 */
[----:B------:R-:W-:Y:S05]  /*25f0*/  BRA `(.L_x_11651) ;  /* 0x0000000800b07947 */ /* 0x000fea0003800000 */
.L_x_11656:
[----:B------:R-:W0:Y:S02]  /*2600*/  I2F.F64.S64 R2, R2 ;  /* 0x0000000200027312 */ /* 0x000e240000301c00 */
[----:B0-----:R0:W-:Y:S01]  /*2610*/  STG.E.64 desc[UR36][R16.64], R2 ;  /* 0x0000000210007986 */ /* 0x0011e2000c101b24 */
[----:B------:R-:W-:Y:S05]  /*2620*/  BRA `(.L_x_11651) ;  /* 0x0000000800a47947 */ /* 0x000fea0003800000 */
.L_x_11646:
        /* <DEDUP_REMOVED lines=13> */
.L_x_11660:
[----:B------:R-:W0:Y:S01]  /*2700*/  I2F.F64.S64 R4, R2 ;  /* 0x0000000200047312 */ /* 0x000e220000301c00 */
[----:B------:R-:W-:-:S05]  /*2710*/  CS2R R6, SRZ ;  /* 0x0000000000067805 */ /* 0x000fca000001ff00 */
[----:B0-----:R0:W-:Y:S01]  /*2720*/  STG.E.128 desc[UR36][R16.64], R4 ;  /* 0x0000000410007986 */ /* 0x0011e2000c101d24 */
[----:B------:R-:W-:Y:S05]  /*2730*/  BRA `(.L_x_11651) ;  /* 0x0000000800607947 */ /* 0x000fea0003800000 */
.L_x_11659:
        /* <DEDUP_REMOVED lines=21> */
.L_x_11664:
[----:B------:R-:W-:Y:S05]  /*2890*/  BSYNC B0 ;  /* 0x0000000000007941 */ /* 0x000fea0003800000 */
.L_x_11663:
[----:B------:R-:W-:-:S05]  /*28a0*/  LOP3.LUT R5, R0, R5, RZ, 0xfc, !PT ;  /* 0x0000000500057212 */ /* 0x000fca00078efcff */
[----:B------:R0:W-:Y:S01]  /*28b0*/  STG.E.U8 desc[UR36][R16.64], R5 ;  /* 0x0000000510007986 */ /* 0x0001e2000c101124 */
[----:B------:R-:W-:Y:S05]  /*28c0*/  BRA `(.L_x_11651) ;  /* 0x0000000400fc7947 */ /* 0x000fea0003800000 */
.L_x_11662:
        /* <DEDUP_REMOVED lines=13> */
.L_x_11666:
[----:B------:R-:W-:Y:S01]  /*29a0*/  IMAD.MOV.U32 R0, RZ, RZ, 0x7f ;  /* 0x0000007fff007424 */ /* 0x000fe200078e00ff */
[----:B------:R-:W-:-:S04]  /*29b0*/  ISETP.GT.U32.AND P0, PT, R4, 0x7f800000, PT ;  /* 0x7f8000000400780c */ /* 0x000fc80003f04070 */
[----:B------:R-:W-:-:S09]  /*29c0*/  SEL R0, R0, 0x7c, P0 ;  /* 0x0000007c00007807 */ /* 0x000fd20000000000 */
.L_x_11667:
[----:B------:R-:W-:Y:S05]  /*29d0*/  BSYNC B0 ;  /* 0x0000000000007941 */ /* 0x000fea0003800000 */
.L_x_11665:
[----:B------:R-:W-:-:S04]  /*29e0*/  LOP3.LUT R2, R3, 0x80000000, RZ, 0xc0, !PT ;  /* 0x8000000003027812 */ /* 0x000fc800078ec0ff */
[----:B------:R-:W-:-:S04]  /*29f0*/  SHF.R.U32.HI R3, RZ, 0x18, R2 ;  /* 0x00000018ff037819 */ /* 0x000fc80000011602 */
[----:B------:R-:W-:-:S05]  /*2a00*/  LOP3.LUT R3, R0, R3, RZ, 0xfc, !PT ;  /* 0x0000000300037212 */ /* 0x000fca00078efcff */
[----:B------:R0:W-:Y:S01]  /*2a10*/  STG.E.U8 desc[UR36][R16.64], R3 ;  /* 0x0000000310007986 */ /* 0x0001e2000c101124 */
[----:B------:R-:W-:Y:S05]  /*2a20*/  BRA `(.L_x_11651) ;  /* 0x0000000400a47947 */ /* 0x000fea0003800000 */
.L_x_11661:
[----:B------:R-:W0:Y:S02]  /*2a30*/  I2F.S64 R0, R2 ;  /* 0x0000000200007312 */ /* 0x000e240000301400 */
[----:B0-----:R-:W-:-:S05]  /*2a40*/  F2FP.BF16.F32.PACK_AB R0, RZ, R0 ;  /* 0x00000000ff00723e */ /* 0x001fca00000010ff */
[----:B------:R0:W-:Y:S01]  /*2a50*/  STG.E.U16 desc[UR36][R16.64], R0 ;  /* 0x0000000010007986 */ /* 0x0001e2000c101524 */
[----:B------:R-:W-:Y:S05]  /*2a60*/  BRA `(.L_x_11651) ;  /* 0x0000000400947947 */ /* 0x000fea0003800000 */
.L_x_11658:
        /* <DEDUP_REMOVED lines=10> */
.L_x_11670:
        /* <DEDUP_REMOVED lines=17> */
.L_x_11673:
[----:B------:R-:W-:-:S04]  /*2c20*/  LOP3.LUT R2, R3, 0x80000000, RZ, 0xc0, !PT ;  /* 0x8000000003027812 */ /* 0x000fc800078ec0ff */
[----:B------:R-:W-:-:S04]  /*2c30*/  SHF.R.U32.HI R3, RZ, 0x18, R2 ;  /* 0x00000018ff037819 */ /* 0x000fc80000011602 */
[----:B------:R-:W-:-:S04]  /*2c40*/  LOP3.LUT R0, R0, R3, RZ, 0xfc, !PT ;  /* 0x0000000300007212 */ /* 0x000fc800078efcff */
[----:B------:R-:W-:-:S07]  /*2c50*/  PRMT R8, R0, 0x7610, R8 ;  /* 0x0000761000087816 */ /* 0x000fce0000000008 */
.L_x_11672:
[----:B------:R-:W-:Y:S05]  /*2c60*/  BSYNC B0 ;  /* 0x0000000000007941 */ /* 0x000fea0003800000 */
.L_x_11671:
[----:B------:R0:W-:Y:S01]  /*2c70*/  STG.E.U8 desc[UR36][R16.64], R8 ;  /* 0x0000000810007986 */ /* 0x0001e2000c101124 */
[----:B------:R-:W-:Y:S05]  /*2c80*/  BRA `(.L_x_11651) ;  /* 0x00000004000c7947 */ /* 0x000fea0003800000 */
.L_x_11669:
        /* <DEDUP_REMOVED lines=17> */
.L_x_11676:
[----:B------:R-:W-:-:S04]  /*2da0*/  LOP3.LUT R2, R3, 0x80000000, RZ, 0xc0, !PT ;  /* 0x8000000003027812 */ /* 0x000fc800078ec0ff */
[----:B------:R-:W-:-:S04]  /*2db0*/  SHF.R.U32.HI R3, RZ, 0x18, R2 ;  /* 0x00000018ff037819 */ /* 0x000fc80000011602 */
[----:B------:R-:W-:-:S04]  /*2dc0*/  LOP3.LUT R0, R0, R3, RZ, 0xfc, !PT ;  /* 0x0000000300007212 */ /* 0x000fc800078efcff */
[----:B------:R-:W-:-:S07]  /*2dd0*/  PRMT R8, R0, 0x7610, R8 ;  /* 0x0000761000087816 */ /* 0x000fce0000000008 */
.L_x_11675:
[----:B------:R-:W-:Y:S05]  /*2de0*/  BSYNC B0 ;  /* 0x0000000000007941 */ /* 0x000fea0003800000 */
.L_x_11674:
[----:B------:R0:W-:Y:S01]  /*2df0*/  STG.E.U8 desc[UR36][R16.64], R8 ;  /* 0x0000000810007986 */ /* 0x0001e2000c101124 */
[----:B------:R-:W-:Y:S05]  /*2e00*/  BRA `(.L_x_11651) ;  /* 0x0000000000ac7947 */ /* 0x000fea0003800000 */
.L_x_11668:
        /* <DEDUP_REMOVED lines=23> */
.L_x_11650:
        /* <DEDUP_REMOVED lines=16> */
.L_x_11679:
[----:B------:R-:W-:Y:S05]  /*3080*/  BRA `(.L_x_11651) ;  /* 0x00000000000c7947 */ /* 0x000fea0003800000 */
.L_x_11678:
[----:B------:R0:W-:Y:S01]  /*3090*/  STG.E.64 desc[UR36][R16.64], R2 ;  /* 0x0000000210007986 */ /* 0x0001e2000c101b24 */
[----:B------:R-:W-:Y:S05]  /*30a0*/  BRA `(.L_x_11651) ;  /* 0x0000000000047947 */ /* 0x000fea0003800000 */
.L_x_11677:
[----:B------:R0:W-:Y:S02]  /*30b0*/  STG.E desc[UR36][R16.64], R5 ;  /* 0x0000000510007986 */ /* 0x0001e4000c101924 */
.L_x_11651:
[----:B------:R-:W-:-:S04]  /*30c0*/  IMAD R18, R23, 0x200, R18 ;  /* 0x0000020017127824 */ /* 0x000fc800078e0212 */
[----:B------:R-:W-:-:S07]  /*30d0*/  VIADD R19, R18, 0x80 ;  /* 0x0000008012137836 */ /* 0x000fce0000000000 */
.L_x_11611:
[----:B------:R-:W-:Y:S05]  /*30e0*/  BSYNC B6 ;  /* 0x0000000000067941 */ /* 0x000fea0003800000 */
.L_x_11610:
        /* <DEDUP_REMOVED lines=307> */
.L_x_11682:
        /* <DEDUP_REMOVED lines=21> */
.L_x_11686:
[----:B------:R0:W5:Y:S01]  /*4570*/  LDG.E.U8 R2, desc[UR36][R4.64] ;  /* 0x0000002404027981 */ /* 0x000162000c1e1100 */
[----:B------:R-:W-:Y:S01]  /*4580*/  IMAD.MOV.U32 R3, RZ, RZ, RZ ;  /* 0x000000ffff037224 */ /* 0x000fe200078e00ff */
[----:B------:R-:W-:Y:S06]  /*4590*/  BRA `(.L_x_11688) ;  /* 0x0000000c00487947 */ /* 0x000fec0003800000 */
.L_x_11685:
        /* <DEDUP_REMOVED lines=8> */
.L_x_11690:
[----:B------:R-:W2:Y:S02]  /*4620*/  LDG.E R2, desc[UR36][R4.64] ;  /* 0x0000002404027981 */ /* 0x000ea4000c1e1900 */
[----:B--2---:R-:W-:Y:S01]  /*4630*/  SHF.R.S32.HI R3, RZ, 0x1f, R2 ;  /* 0x0000001fff037819 */ /* 0x004fe20000011402 */
[----:B------:R-:W-:Y:S06]  /*4640*/  BRA `(.L_x_11688) ;  /* 0x0000000c001c7947 */ /* 0x000fec0003800000 */
.L_x_11689:
[----:B------:R-:W2:Y:S02]  /*4650*/  LDG.E.S16 R2, desc[UR36][R4.64] ;  /* 0x0000002404027981 */ /* 0x000ea4000c1e1700 */
[----:B--2---:R-:W-:Y:S01]  /*4660*/  SHF.R.S32.HI R3, RZ, 0x1f, R2 ;  /* 0x0000001fff037819 */ /* 0x004fe20000011402 */
[----:B------:R-:W-:Y:S06]  /*4670*/  BRA `(.L_x_11688) ;  /* 0x0000000c00107947 */ /* 0x000fec0003800000 */
.L_x_11684:
        /* <DEDUP_REMOVED lines=9> */
.L_x_11692:
[----:B------:R-:W2:Y:S02]  /*4710*/  LDG.E.U16 R4, desc[UR36][R4.64] ;  /* 0x0000002404047981 */ /* 0x000ea4000c1e1500 */
[----:B--2---:R-:W-:-:S06]  /*4720*/  HADD2.F32 R2, -RZ, R4.H0_H0 ;  /* 0x20000004ff027230 */ /* 0x004fcc0000004100 */
[----:B------:R-:W0:Y:S01]  /*4730*/  F2I.S64.TRUNC R2, R2 ;  /* 0x0000000200027311 */ /* 0x000e22000020d900 */
[----:B------:R-:W-:Y:S05]  /*4740*/  BRA `(.L_x_11688) ;  /* 0x0000000800dc7947 */ /* 0x000fea0003800000 */
.L_x_11691:
        /* <DEDUP_REMOVED lines=9> */
.L_x_11694:
[----:B------:R-:W2:Y:S02]  /*47e0*/  LDG.E.U16 R4, desc[UR36][R4.64] ;  /* 0x0000002404047981 */ /* 0x000ea4000c1e1500 */
[----:B--2---:R-:W-:-:S06]  /*47f0*/  HADD2.F32 R2, -RZ, R4.H0_H0 ;  /* 0x20000004ff027230 */ /* 0x004fcc0000004100 */
[----:B------:R-:W0:Y:S01]  /*4800*/  F2I.S64.TRUNC R2, R2 ;  /* 0x0000000200027311 */ /* 0x000e22000020d900 */
[----:B------:R-:W-:Y:S05]  /*4810*/  BRA `(.L_x_11688) ;  /* 0x0000000800a87947 */ /* 0x000fea0003800000 */
.L_x_11693:
[----:B------:R-:W2:Y:S02]  /*4820*/  LDG.E.64 R2, desc[UR36][R4.64] ;  /* 0x0000002404027981 */ /* 0x000ea4000c1e1b00 */
[----:B--2---:R-:W0:Y:S01]  /*4830*/  F2I.S64.F64.TRUNC R2, R2 ;  /* 0x0000000200027311 */ /* 0x004e22000030d900 */
[----:B------:R-:W-:Y:S05]  /*4840*/  BRA `(.L_x_11688) ;  /* 0x00000008009c7947 */ /* 0x000fea0003800000 */
.L_x_11683:
        /* <DEDUP_REMOVED lines=13> */
.L_x_11697:
[----:B------:R-:W2:Y:S02]  /*4920*/  LDG.E.64 R2, desc[UR36][R4.64] ;  /* 0x0000002404027981 */ /* 0x000ea4000c1e1b00 */
[----:B--2---:R-:W0:Y:S01]  /*4930*/  F2I.S64.F64.TRUNC R2, R2 ;  /* 0x0000000200027311 */ /* 0x004e22000030d900 */
[----:B------:R-:W-:Y:S05]  /*4940*/  BRA `(.L_x_11688) ;  /* 0x00000008005c7947 */ /* 0x000fea0003800000 */
.L_x_11696:
        /* <DEDUP_REMOVED lines=27> */
.L_x_11699:
        /* <DEDUP_REMOVED lines=14> */
.L_x_11698:
[----:B------:R-:W2:Y:S02]  /*4be0*/  LDG.E.U16 R2, desc[UR36][R4.64] ;  /* 0x0000002404027981 */ /* 0x000ea4000c1e1500 */
[----:B--2---:R-:W-:-:S06]  /*4bf0*/  IMAD.U32 R2, R2, 0x10000, RZ ;  /* 0x0001000002027824 */ /* 0x004fcc00078e00ff */
[----:B------:R-:W0:Y:S01]  /*4c00*/  F2I.S64.TRUNC R2, R2 ;  /* 0x0000000200027311 */ /* 0x000e22000020d900 */
[----:B------:R-:W-:Y:S05]  /*4c10*/  BRA `(.L_x_11688) ;  /* 0x0000000400a87947 */ /* 0x000fea0003800000 */
.L_x_11695:
        /* <DEDUP_REMOVED lines=11> */
.L_x_11702:
        /* <DEDUP_REMOVED lines=21> */
.L_x_11706:
[----:B------:R-:W-:Y:S05]  /*4e20*/  BSYNC B1 ;  /* 0x0000000000017941 */ /* 0x000fea0003800000 */
.L_x_11705:
[----:B------:R-:W-:Y:S01]  /*4e30*/  IMAD.SHL.U32 R2, R2, 0x100000, RZ ;  /* 0x0010000002027824 */ /* 0x000fe200078e00ff */
[----:B------:R-:W-:-:S04]  /*4e40*/  LEA R3, R0, 0x3b800000, 0x17 ;  /* 0x3b80000000037811 */ /* 0x000fc800078eb8ff */
[----:B------:R-:W-:-:S07]  /*4e50*/  LOP3.LUT R2, R3, R2, R4, 0xfe, !PT ;  /* 0x0000000203027212 */ /* 0x000fce00078efe04 */
.L_x_11704:
[----:B------:R-:W-:Y:S05]  /*4e60*/  BSYNC B0 ;  /* 0x0000000000007941 */ /* 0x000fea0003800000 */
.L_x_11703:
[----:B------:R-:W1:Y:S01]  /*4e70*/  F2I.S64.TRUNC R2, R2 ;  /* 0x0000000200027311 */ /* 0x000e62000020d900 */
[----:B------:R-:W-:Y:S05]  /*4e80*/  BRA `(.L_x_11688) ;  /* 0x00000004000c7947 */ /* 0x000fea0003800000 */
.L_x_11701:
        /* <DEDUP_REMOVED lines=21> */
.L_x_11710:
[----:B------:R-:W-:Y:S05]  /*4fe0*/  BSYNC B1 ;  /* 0x0000000000017941 */ /* 0x000fea0003800000 */
.L_x_11709:
[----:B------:R-:W-:Y:S01]  /*4ff0*/  IMAD.SHL.U32 R2, R2, 0x200000, RZ ;  /* 0x0020000002027824 */ /* 0x000fe200078e00ff */
[----:B------:R-:W-:-:S04]  /*5000*/  LEA R3, R0, 0x37800000, 0x17 ;  /* 0x3780000000037811 */ /* 0x000fc800078eb8ff */
[----:B------:R-:W-:-:S07]  /*5010*/  LOP3.LUT R2, R3, R2, R4, 0xfe, !PT ;  /* 0x0000000203027212 */ /* 0x000fce00078efe04 */
.L_x_11708:
[----:B------:R-:W-:Y:S05]  /*5020*/  BSYNC B0 ;  /* 0x0000000000007941 */ /* 0x000fea0003800000 */
.L_x_11707:
[----:B------:R-:W2:Y:S01]  /*5030*/  F2I.S64.TRUNC R2, R2 ;  /* 0x0000000200027311 */ /* 0x000ea2000020d900 */
[----:B------:R-:W-:Y:S05]  /*5040*/  BRA `(.L_x_11688) ;  /* 0x00000000009c7947 */ /* 0x000fea0003800000 */
.L_x_11700:
        /* <DEDUP_REMOVED lines=14> */
.L_x_11714:
[----:B------:R-:W-:Y:S05]  /*5130*/  BSYNC B0 ;  /* 0x0000000000007941 */ /* 0x000fea0003800000 */
.L_x_11713:
[----:B------:R-:W0:Y:S01]  /*5140*/  F2I.S64.TRUNC R2, R2 ;  /* 0x0000000200027311 */ /* 0x000e22000020d900 */
[----:B------:R-:W-:Y:S05]  /*5150*/  BRA `(.L_x_11688) ;  /* 0x0000000000587947 */ /* 0x000fea0003800000 */
.L_x_11687:
        /* <DEDUP_REMOVED lines=16> */
.L_x_11715:
[----:B------:R-:W-:Y:S01]  /*5260*/  CS2R R2, SRZ ;  /* 0x0000000000027805 */ /* 0x000fe2000001ff00 */
[----:B------:R-:W-:Y:S06]  /*5270*/  BRA `(.L_x_11688) ;  /* 0x0000000000107947 */ /* 0x000fec0003800000 */
.L_x_11712:
[----:B------:R4:W5:Y:S01]  /*5280*/  LDG.E.64 R2, desc[UR36][R4.64] ;  /* 0x0000002404027981 */ /* 0x000962000c1e1b00 */
[----:B------:R-:W-:Y:S05]  /*5290*/  BRA `(.L_x_11688) ;  /* 0x0000000000087947 */ /* 0x000fea0003800000 */
.L_x_11711:
[----:B------:R3:W5:Y:S01]  /*52a0*/  LDG.E R2, desc[UR36][R4.64] ;  /* 0x0000002404027981 */ /* 0x000762000c1e1900 */
[----:B------:R-:W-:-:S07]  /*52b0*/  IMAD.MOV.U32 R3, RZ, RZ, RZ ;  /* 0x000000ffff037224 */ /* 0x000fce00078e00ff */
.L_x_11688:
        /* <DEDUP_REMOVED lines=18> */
.L_x_11719:
[----:B------:R0:W-:Y:S01]  /*53e0*/  STG.E.U8 desc[UR36][R16.64], R5 ;  /* 0x0000000510007986 */ /* 0x0001e2000c101124 */
[----:B------:R-:W-:Y:S05]  /*53f0*/  BRA `(.L_x_11721) ;  /* 0x0000000c00507947 */ /* 0x000fea0003800000 */
.L_x_11718:
        /* <DEDUP_REMOVED lines=8> */
.L_x_11723:
[----:B------:R0:W-:Y:S01]  /*5480*/  STG.E desc[UR36][R16.64], R5 ;  /* 0x0000000510007986 */ /* 0x0001e2000c101924 */
[----:B------:R-:W-:Y:S05]  /*5490*/  BRA `(.L_x_11721) ;  /* 0x0000000c00287947 */ /* 0x000fea0003800000 */
.L_x_11722:
[----:B------:R0:W-:Y:S01]  /*54a0*/  STG.E.U16 desc[UR36][R16.64], R5 ;  /* 0x0000000510007986 */ /* 0x0001e2000c101524 */
[----:B------:R-:W-:Y:S05]  /*54b0*/  BRA `(.L_x_11721) ;  /* 0x0000000c00207947 */ /* 0x000fea0003800000 */
.L_x_11717:
        /* <DEDUP_REMOVED lines=9> */
.L_x_11725:
[----:B------:R-:W0:Y:S02]  /*5550*/  I2F.S64 R0, R2 ;  /* 0x0000000200007312 */ /* 0x000e240000301400 */
[----:B0-----:R-:W-:-:S05]  /*5560*/  F2FP.F16.F32.PACK_AB R0, RZ, R0 ;  /* 0x00000000ff00723e */ /* 0x001fca00000000ff */
[----:B------:R0:W-:Y:S01]  /*5570*/  STG.E.U16 desc[UR36][R16.64], R0 ;  /* 0x0000000010007986 */ /* 0x0001e2000c101524 */
[----:B------:R-:W-:Y:S05]  /*5580*/  BRA `(.L_x_11721) ;  /* 0x0000000800ec7947 */ /* 0x000fea0003800000 */
.L_x_11724:
        /* <DEDUP_REMOVED lines=10> */
.L_x_11727:
[----:B------:R-:W0:Y:S02]  /*5630*/  I2F.S64 R2, R2 ;  /* 0x0000000200027312 */ /* 0x000e240000301400 */
[----:B0-----:R-:W-:-:S04]  /*5640*/  F2FP.F16.F32.PACK_AB R3, RZ, R2 ;  /* 0x00000002ff03723e */ /* 0x001fc800000000ff */
[----:B------:R-:W-:-:S05]  /*5650*/  PRMT R3, R3, 0x5410, RZ ;  /* 0x0000541003037816 */ /* 0x000fca00000000ff */
[----:B------:R0:W-:Y:S01]  /*5660*/  STG.E desc[UR36][R16.64], R3 ;  /* 0x0000000310007986 */ /* 0x0001e2000c101924 */
[----:B------:R-:W-:Y:S05]  /*5670*/  BRA `(.L_x_11721) ;  /* 0x0000000800b07947 */ /* 0x000fea0003800000 */
.L_x_11726:
[----:B------:R-:W0:Y:S02]  /*5680*/  I2F.F64.S64 R2, R2 ;  /* 0x0000000200027312 */ /* 0x000e240000301c00 */
[----:B0-----:R0:W-:Y:S01]  /*5690*/  STG.E.64 desc[UR36][R16.64], R2 ;  /* 0x0000000210007986 */ /* 0x0011e2000c101b24 */
[----:B------:R-:W-:Y:S05]  /*56a0*/  BRA `(.L_x_11721) ;  /* 0x0000000800a47947 */ /* 0x000fea0003800000 */
.L_x_11716:
        /* <DEDUP_REMOVED lines=13> */
.L_x_11730:
[----:B------:R-:W0:Y:S01]  /*5780*/  I2F.F64.S64 R4, R2 ;  /* 0x0000000200047312 */ /* 0x000e220000301c00 */
[----:B------:R-:W-:-:S05]  /*5790*/  CS2R R6, SRZ ;  /* 0x0000000000067805 */ /* 0x000fca000001ff00 */
[----:B0-----:R0:W-:Y:S01]  /*57a0*/  STG.E.128 desc[UR36][R16.64], R4 ;  /* 0x0000000410007986 */ /* 0x0011e2000c101d24 */
[----:B------:R-:W-:Y:S05]  /*57b0*/  BRA `(.L_x_11721) ;  /* 0x0000000800607947 */ /* 0x000fea0003800000 */
.L_x_11729:
        /* <DEDUP_REMOVED lines=21> */
.L_x_11734:
[----:B------:R-:W-:Y:S05]  /*5910*/  BSYNC B0 ;  /* 0x0000000000007941 */ /* 0x000fea0003800000 */
.L_x_11733:
[----:B------:R-:W-:-:S05]  /*5920*/  LOP3.LUT R5, R0, R5, RZ, 0xfc, !PT ;  /* 0x0000000500057212 */ /* 0x000fca00078efcff */
[----:B------:R0:W-:Y:S01]  /*5930*/  STG.E.U8 desc[UR36][R16.64], R5 ;  /* 0x0000000510007986 */ /* 0x0001e2000c101124 */
[----:B------:R-:W-:Y:S05]  /*5940*/  BRA `(.L_x_11721) ;  /* 0x0000000400fc7947 */ /* 0x000fea0003800000 */
.L_x_11732:
        /* <DEDUP_REMOVED lines=13> */
.L_x_11736:
[----:B------:R-:W-:Y:S01]  /*5a20*/  IMAD.MOV.U32 R0, RZ, RZ, 0x7f ;  /* 0x0000007fff007424 */ /* 0x000fe200078e00ff */
[----:B------:R-:W-:-:S04]  /*5a30*/  ISETP.GT.U32.AND P0, PT, R4, 0x7f800000, PT ;  /* 0x7f8000000400780c */ /* 0x000fc80003f04070 */
[----:B------:R-:W-:-:S09]  /*5a40*/  SEL R0, R0, 0x7c, P0 ;  /* 0x0000007c00007807 */ /* 0x000fd20000000000 */
.L_x_11737:
[----:B------:R-:W-:Y:S05]  /*5a50*/  BSYNC B0 ;  /* 0x0000000000007941 */ /* 0x000fea0003800000 */
.L_x_11735:
[----:B------:R-:W-:-:S04]  /*5a60*/  LOP3.LUT R2, R3, 0x80000000, RZ, 0xc0, !PT ;  /* 0x8000000003027812 */ /* 0x000fc800078ec0ff */
[----:B------:R-:W-:-:S04]  /*5a70*/  SHF.R.U32.HI R3, RZ, 0x18, R2 ;  /* 0x00000018ff037819 */ /* 0x000fc80000011602 */
[----:B------:R-:W-:-:S05]  /*5a80*/  LOP3.LUT R3, R0, R3, RZ, 0xfc, !PT ;  /* 0x0000000300037212 */ /* 0x000fca00078efcff */
[----:B------:R0:W-:Y:S01]  /*5a90*/  STG.E.U8 desc[UR36][R16.64], R3 ;  /* 0x0000000310007986 */ /* 0x0001e2000c101124 */
[----:B------:R-:W-:Y:S05]  /*5aa0*/  BRA `(.L_x_11721) ;  /* 0x0000000400a47947 */ /* 0x000fea0003800000 */
.L_x_11731:
[----:B------:R-:W0:Y:S02]  /*5ab0*/  I2F.S64 R0, R2 ;  /* 0x0000000200007312 */ /* 0x000e240000301400 */
[----:B0-----:R-:W-:-:S05]  /*5ac0*/  F2FP.BF16.F32.PACK_AB R0, RZ, R0 ;  /* 0x00000000ff00723e */ /* 0x001fca00000010ff */
[----:B------:R0:W-:Y:S01]  /*5ad0*/  STG.E.U16 desc[UR36][R16.64], R0 ;  /* 0x0000000010007986 */ /* 0x0001e2000c101524 */
[----:B------:R-:W-:Y:S05]  /*5ae0*/  BRA `(.L_x_11721) ;  /* 0x0000000400947947 */ /* 0x000fea0003800000 */
.L_x_11728:
        /* <DEDUP_REMOVED lines=10> */
.L_x_11740:
        /* <DEDUP_REMOVED lines=17> */
.L_x_11743:
[----:B------:R-:W-:-:S04]  /*5ca0*/  LOP3.LUT R2, R3, 0x80000000, RZ, 0xc0, !PT ;  /* 0x8000000003027812 */ /* 0x000fc800078ec0ff */
[----:B------:R-:W-:-:S04]  /*5cb0*/  SHF.R.U32.HI R3, RZ, 0x18, R2 ;  /* 0x00000018ff037819 */ /* 0x000fc80000011602 */
[----:B------:R-:W-:-:S04]  /*5cc0*/  LOP3.LUT R0, R0, R3, RZ, 0xfc, !PT ;  /* 0x0000000300007212 */ /* 0x000fc800078efcff */
[----:B------:R-:W-:-:S07]  /*5cd0*/  PRMT R8, R0, 0x7610, R8 ;  /* 0x0000761000087816 */ /* 0x000fce0000000008 */
.L_x_11742:
[----:B------:R-:W-:Y:S05]  /*5ce0*/  BSYNC B0 ;  /* 0x0000000000007941 */ /* 0x000fea0003800000 */
.L_x_11741:
[----:B------:R3:W-:Y:S01]  /*5cf0*/  STG.E.U8 desc[UR36][R16.64], R8 ;  /* 0x0000000810007986 */ /* 0x0007e2000c101124 */
[----:B------:R-:W-:Y:S05]  /*5d00*/  BRA `(.L_x_11721) ;  /* 0x00000004000c7947 */ /* 0x000fea0003800000 */
.L_x_11739:
        /* <DEDUP_REMOVED lines=17> */
.L_x_11746:
[----:B------:R-:W-:-:S04]  /*5e20*/  LOP3.LUT R2, R3, 0x80000000, RZ, 0xc0, !PT ;  /* 0x8000000003027812 */ /* 0x000fc800078ec0ff */
[----:B------:R-:W-:-:S04]  /*5e30*/  SHF.R.U32.HI R3, RZ, 0x18, R2 ;  /* 0x00000018ff037819 */ /* 0x000fc80000011602 */
[----:B------:R-:W-:-:S04]  /*5e40*/  LOP3.LUT R0, R0, R3, RZ, 0xfc, !PT ;  /* 0x0000000300007212 */ /* 0x000fc800078efcff */
[----:B------:R-:W-:-:S07]  /*5e50*/  PRMT R8, R0, 0x7610, R8 ;  /* 0x0000761000087816 */ /* 0x000fce0000000008 */
.L_x_11745:
[----:B------:R-:W-:Y:S05]  /*5e60*/  BSYNC B0 ;  /* 0x0000000000007941 */ /* 0x000fea0003800000 */
.L_x_11744:
[----:B------:R0:W-:Y:S01]  /*5e70*/  STG.E.U8 desc[UR36][R16.64], R8 ;  /* 0x0000000810007986 */ /* 0x0001e2000c101124 */
[----:B------:R-:W-:Y:S05]  /*5e80*/  BRA `(.L_x_11721) ;  /* 0x0000000000ac7947 */ /* 0x000fea0003800000 */
.L_x_11738:
        /* <DEDUP_REMOVED lines=23> */
.L_x_11720:
        /* <DEDUP_REMOVED lines=16> */
.L_x_11749:
[----:B------:R-:W-:Y:S05]  /*6100*/  BRA `(.L_x_11721) ;  /* 0x00000000000c7947 */ /* 0x000fea0003800000 */
.L_x_11748:
[----:B------:R2:W-:Y:S01]  /*6110*/  STG.E.64 desc[UR36][R16.64], R2 ;  /* 0x0000000210007986 */ /* 0x0005e2000c101b24 */
[----:B------:R-:W-:Y:S05]  /*6120*/  BRA `(.L_x_11721) ;  /* 0x0000000000047947 */ /* 0x000fea0003800000 */
.L_x_11747:
[----:B------:R0:W-:Y:S02]  /*6130*/  STG.E desc[UR36][R16.64], R5 ;  /* 0x0000000510007986 */ /* 0x0001e4000c101924 */
.L_x_11721:
[----:B------:R-:W-:-:S07]  /*6140*/  VIADD R19, R19, 0x80 ;  /* 0x0000008013137836 */ /* 0x000fce0000000000 */
.L_x_11681:
[----:B------:R-:W-:Y:S05]  /*6150*/  BSYNC B6 ;  /* 0x0000000000067941 */ /* 0x000fea0003800000 */
.L_x_11680:
        /* <DEDUP_REMOVED lines=307> */
.L_x_11752:
        /* <DEDUP_REMOVED lines=21> */
.L_x_11756:
[----:B------:R0:W5:Y:S01]  /*75e0*/  LDG.E.U8 R2, desc[UR36][R4.64] ;  /* 0x0000002404027981 */ /* 0x000162000c1e1100 */
[----:B------:R-:W-:Y:S01]  /*75f0*/  IMAD.MOV.U32 R3, RZ, RZ, RZ ;  /* 0x000000ffff037224 */ /* 0x000fe200078e00ff */
[----:B------:R-:W-:Y:S06]  /*7600*/  BRA `(.L_x_11758) ;  /* 0x0000000c00487947 */ /* 0x000fec0003800000 */
.L_x_11755:
        /* <DEDUP_REMOVED lines=8> */
.L_x_11760:
[----:B------:R-:W2:Y:S02]  /*7690*/  LDG.E R2, desc[UR36][R4.64] ;  /* 0x0000002404027981 */ /* 0x000ea4000c1e1900 */
[----:B--2---:R-:W-:Y:S01]  /*76a0*/  SHF.R.S32.HI R3, RZ, 0x1f, R2 ;  /* 0x0000001fff037819 */ /* 0x004fe20000011402 */
[----:B------:R-:W-:Y:S06]  /*76b0*/  BRA `(.L_x_11758) ;  /* 0x0000000c001c7947 */ /* 0x000fec0003800000 */
.L_x_11759:
[----:B------:R-:W2:Y:S02]  /*76c0*/  LDG.E.S16 R2, desc[UR36][R4.64] ;  /* 0x0000002404027981 */ /* 0x000ea4000c1e1700 */
[----:B--2---:R-:W-:Y:S01]  /*76d0*/  SHF.R.S32.HI R3, RZ, 0x1f, R2 ;  /* 0x0000001fff037819 */ /* 0x004fe20000011402 */
[----:B------:R-:W-:Y:S06]  /*76e0*/  BRA `(.L_x_11758) ;  /* 0x0000000c00107947 */ /* 0x000fec0003800000 */
.L_x_11754:
        /* <DEDUP_REMOVED lines=9> */
.L_x_11762:
[----:B------:R-:W2:Y:S02]  /*7780*/  LDG.E.U16 R4, desc[UR36][R4.64] ;  /* 0x0000002404047981 */ /* 0x000ea4000c1e1500 */
[----:B--2---:R-:W-:-:S06]  /*7790*/  HADD2.F32 R2, -RZ, R4.H0_H0 ;  /* 0x20000004ff027230 */ /* 0x004fcc0000004100 */
[----:B------:R-:W0:Y:S01]  /*77a0*/  F2I.S64.TRUNC R2, R2 ;  /* 0x0000000200027311 */ /* 0x000e22000020d900 */
[----:B------:R-:W-:Y:S05]  /*77b0*/  BRA `(.L_x_11758) ;  /* 0x0000000800dc7947 */ /* 0x000fea0003800000 */
.L_x_11761:
        /* <DEDUP_REMOVED lines=9> */
.L_x_11764:
[----:B------:R-:W2:Y:S02]  /*7850*/  LDG.E.U16 R4, desc[UR36][R4.64] ;  /* 0x0000002404047981 */ /* 0x000ea4000c1e1500 */
[----:B--2---:R-:W-:-:S06]  /*7860*/  HADD2.F32 R2, -RZ, R4.H0_H0 ;  /* 0x20000004ff027230 */ /* 0x004fcc0000004100 */
[----:B------:R-:W0:Y:S01]  /*7870*/  F2I.S64.TRUNC R2, R2 ;  /* 0x0000000200027311 */ /* 0x000e22000020d900 */
[----:B------:R-:W-:Y:S05]  /*7880*/  BRA `(.L_x_11758) ;  /* 0x0000000800a87947 */ /* 0x000fea0003800000 */
.L_x_11763:
[----:B------:R-:W2:Y:S02]  /*7890*/  LDG.E.64 R2, desc[UR36][R4.64] ;  /* 0x0000002404027981 */ /* 0x000ea4000c1e1b00 */
[----:B--2---:R-:W0:Y:S01]  /*78a0*/  F2I.S64.F64.TRUNC R2, R2 ;  /* 0x0000000200027311 */ /* 0x004e22000030d900 */
[----:B------:R-:W-:Y:S05]  /*78b0*/  BRA `(.L_x_11758) ;  /* 0x00000008009c7947 */ /* 0x000fea0003800000 */
.L_x_11753:
        /* <DEDUP_REMOVED lines=13> */
.L_x_11767:
[----:B------:R-:W2:Y:S02]  /*7990*/  LDG.E.64 R2, desc[UR36][R4.64] ;  /* 0x0000002404027981 */ /* 0x000ea4000c1e1b00 */
[----:B--2---:R-:W0:Y:S01]  /*79a0*/  F2I.S64.F64.TRUNC R2, R2 ;  /* 0x0000000200027311 */ /* 0x004e22000030d900 */
[----:B------:R-:W-:Y:S05]  /*79b0*/  BRA `(.L_x_11758) ;  /* 0x00000008005c7947 */ /* 0x000fea0003800000 */
.L_x_11766:
        /* <DEDUP_REMOVED lines=27> */
.L_x_11769:
        /* <DEDUP_REMOVED lines=14> */
.L_x_11768:
[----:B------:R-:W2:Y:S02]  /*7c50*/  LDG.E.U16 R2, desc[UR36][R4.64] ;  /* 0x0000002404027981 */ /* 0x000ea4000c1e1500 */
[----:B--2---:R-:W-:-:S06]  /*7c60*/  IMAD.U32 R2, R2, 0x10000, RZ ;  /* 0x0001000002027824 */ /* 0x004fcc00078e00ff */
[----:B------:R-:W0:Y:S01]  /*7c70*/  F2I.S64.TRUNC R2, R2 ;  /* 0x0000000200027311 */ /* 0x000e22000020d900 */
[----:B------:R-:W-:Y:S05]  /*7c80*/  BRA `(.L_x_11758) ;  /* 0x0000000400a87947 */ /* 0x000fea0003800000 */
.L_x_11765:
        /* <DEDUP_REMOVED lines=11> */
.L_x_11772:
        /* <DEDUP_REMOVED lines=21> */
.L_x_11776:
[----:B------:R-:W-:Y:S05]  /*7e90*/  BSYNC B1 ;  /* 0x0000000000017941 */ /* 0x000fea0003800000 */
.L_x_11775:
[----:B------:R-:W-:Y:S01]  /*7ea0*/  IMAD.SHL.U32 R2, R2, 0x100000, RZ ;  /* 0x0010000002027824 */ /* 0x000fe200078e00ff */
[----:B------:R-:W-:-:S04]  /*7eb0*/  LEA R3, R0, 0x3b800000, 0x17 ;  /* 0x3b80000000037811 */ /* 0x000fc800078eb8ff */
[----:B------:R-:W-:-:S07]  /*7ec0*/  LOP3.LUT R2, R3, R2, R4, 0xfe, !PT ;  /* 0x0000000203027212 */ /* 0x000fce00078efe04 */
.L_x_11774:
[----:B------:R-:W-:Y:S05]  /*7ed0*/  BSYNC B0 ;  /* 0x0000000000007941 */ /* 0x000fea0003800000 */
.L_x_11773:
[----:B------:R-:W1:Y:S01]  /*7ee0*/  F2I.S64.TRUNC R2, R2 ;  /* 0x0000000200027311 */ /* 0x000e62000020d900 */
[----:B------:R-:W-:Y:S05]  /*7ef0*/  BRA `(.L_x_11758) ;  /* 0x00000004000c7947 */ /* 0x000fea0003800000 */
.L_x_11771:
        /* <DEDUP_REMOVED lines=21> */
.L_x_11780:
[----:B------:R-:W-:Y:S05]  /*8050*/  BSYNC B1 ;  /* 0x0000000000017941 */ /* 0x000fea0003800000 */
.L_x_11779:
[----:B------:R-:W-:Y:S01]  /*8060*/  IMAD.SHL.U32 R2, R2, 0x200000, RZ ;  /* 0x0020000002027824 */ /* 0x000fe200078e00ff */
[----:B------:R-:W-:-:S04]  /*8070*/  LEA R3, R0, 0x37800000, 0x17 ;  /* 0x3780000000037811 */ /* 0x000fc800078eb8ff */
[----:B------:R-:W-:-:S07]  /*8080*/  LOP3.LUT R2, R3, R2, R4, 0xfe, !PT ;  /* 0x0000000203027212 */ /* 0x000fce00078efe04 */
.L_x_11778:
[----:B------:R-:W-:Y:S05]  /*8090*/  BSYNC B0 ;  /* 0x0000000000007941 */ /* 0x000fea0003800000 */
.L_x_11777:
[----:B------:R-:W2:Y:S01]  /*80a0*/  F2I.S64.TRUNC R2, R2 ;  /* 0x0000000200027311 */ /* 0x000ea2000020d900 */
[----:B------:R-:W-:Y:S05]  /*80b0*/  BRA `(.L_x_11758) ;  /* 0x00000000009c7947 */ /* 0x000fea0003800000 */
.L_x_11770:
        /* <DEDUP_REMOVED lines=14> */
.L_x_11784:
[----:B------:R-:W-:Y:S05]  /*81a0*/  BSYNC B0 ;  /* 0x0000000000007941 */ /* 0x000fea0003800000 */
.L_x_11783:
[----:B------:R-:W4:Y:S01]  /*81b0*/  F2I.S64.TRUNC R2, R2 ;  /* 0x0000000200027311 */ /* 0x000f22000020d900 */
[----:B------:R-:W-:Y:S05]  /*81c0*/  BRA `(.L_x_11758) ;  /* 0x0000000000587947 */ /* 0x000fea0003800000 */
.L_x_11757:
        /* <DEDUP_REMOVED lines=16> */
.L_x_11785:
[----:B------:R-:W-:Y:S01]  /*82d0*/  CS2R R2, SRZ ;  /* 0x0000000000027805 */ /* 0x000fe2000001ff00 */
[----:B------:R-:W-:Y:S06]  /*82e0*/  BRA `(.L_x_11758) ;  /* 0x0000000000107947 */ /* 0x000fec0003800000 */
.L_x_11782:
[----:B------:R3:W5:Y:S01]  /*82f0*/  LDG.E.64 R2, desc[UR36][R4.64] ;  /* 0x0000002404027981 */ /* 0x000762000c1e1b00 */
[----:B------:R-:W-:Y:S05]  /*8300*/  BRA `(.L_x_11758) ;  /* 0x0000000000087947 */ /* 0x000fea0003800000 */
.L_x_11781:
[----:B------:R0:W5:Y:S01]  /*8310*/  LDG.E R2, desc[UR36][R4.64] ;  /* 0x0000002404027981 */ /* 0x000162000c1e1900 */
[----:B------:R-:W-:-:S07]  /*8320*/  IMAD.MOV.U32 R3, RZ, RZ, RZ ;  /* 0x000000ffff037224 */ /* 0x000fce00078e00ff */
.L_x_11758:
        /* <DEDUP_REMOVED lines=18> */
.L_x_11789:
[----:B------:R3:W-:Y:S01]  /*8450*/  STG.E.U8 desc[UR36][R16.64], R5 ;  /* 0x0000000510007986 */ /* 0x0007e2000c101124 */
[----:B------:R-:W-:Y:S05]  /*8460*/  BRA `(.L_x_11791) ;  /* 0x0000000c00507947 */ /* 0x000fea0003800000 */
.L_x_11788:
        /* <DEDUP_REMOVED lines=8> */
.L_x_11793:
[----:B------:R2:W-:Y:S01]  /*84f0*/  STG.E desc[UR36][R16.64], R5 ;  /* 0x0000000510007986 */ /* 0x0005e2000c101924 */
[----:B------:R-:W-:Y:S05]  /*8500*/  BRA `(.L_x_11791) ;  /* 0x0000000c00287947 */ /* 0x000fea0003800000 */
.L_x_11792:
[----:B------:R0:W-:Y:S01]  /*8510*/  STG.E.U16 desc[UR36][R16.64], R5 ;  /* 0x0000000510007986 */ /* 0x0001e2000c101524 */
[----:B------:R-:W-:Y:S05]  /*8520*/  BRA `(.L_x_11791) ;  /* 0x0000000c00207947 */ /* 0x000fea0003800000 */
.L_x_11787:
        /* <DEDUP_REMOVED lines=9> */
.L_x_11795:
[----:B------:R-:W0:Y:S02]  /*85c0*/  I2F.S64 R0, R2 ;  /* 0x0000000200007312 */ /* 0x000e240000301400 */
[----:B0-----:R-:W-:-:S05]  /*85d0*/  F2FP.F16.F32.PACK_AB R0, RZ, R0 ;  /* 0x00000000ff00723e */ /* 0x001fca00000000ff */
[----:B------:R0:W-:Y:S01]  /*85e0*/  STG.E.U16 desc[UR36][R16.64], R0 ;  /* 0x0000000010007986 */ /* 0x0001e2000c101524 */
[----:B------:R-:W-:Y:S05]  /*85f0*/  BRA `(.L_x_11791) ;  /* 0x0000000800ec7947 */ /* 0x000fea0003800000 */
.L_x_11794:
        /* <DEDUP_REMOVED lines=10> */
.L_x_11797:
[----:B------:R-:W0:Y:S02]  /*86a0*/  I2F.S64 R2, R2 ;  /* 0x0000000200027312 */ /* 0x000e240000301400 */
[----:B0-----:R-:W-:-:S04]  /*86b0*/  F2FP.F16.F32.PACK_AB R3, RZ, R2 ;  /* 0x00000002ff03723e */ /* 0x001fc800000000ff */
[----:B------:R-:W-:-:S05]  /*86c0*/  PRMT R3, R3, 0x5410, RZ ;  /* 0x0000541003037816 */ /* 0x000fca00000000ff */
[----:B------:R0:W-:Y:S01]  /*86d0*/  STG.E desc[UR36][R16.64], R3 ;  /* 0x0000000310007986 */ /* 0x0001e2000c101924 */
[----:B------:R-:W-:Y:S05]  /*86e0*/  BRA `(.L_x_11791) ;  /* 0x0000000800b07947 */ /* 0x000fea0003800000 */
.L_x_11796:
[----:B------:R-:W0:Y:S02]  /*86f0*/  I2F.F64.S64 R2, R2 ;  /* 0x0000000200027312 */ /* 0x000e240000301c00 */
[----:B0-----:R0:W-:Y:S01]  /*8700*/  STG.E.64 desc[UR36][R16.64], R2 ;  /* 0x0000000210007986 */ /* 0x0011e2000c101b24 */
[----:B------:R-:W-:Y:S05]  /*8710*/  BRA `(.L_x_11791) ;  /* 0x0000000800a47947 */ /* 0x000fea0003800000 */
.L_x_11786:
        /* <DEDUP_REMOVED lines=13> */
.L_x_11800:
[----:B------:R-:W0:Y:S01]  /*87f0*/  I2F.F64.S64 R4, R2 ;  /* 0x0000000200047312 */ /* 0x000e220000301c00 */
[----:B------:R-:W-:-:S05]  /*8800*/  CS2R R6, SRZ ;  /* 0x0000000000067805 */ /* 0x000fca000001ff00 */
[----:B0-----:R0:W-:Y:S01]  /*8810*/  STG.E.128 desc[UR36][R16.64], R4 ;  /* 0x0000000410007986 */ /* 0x0011e2000c101d24 */
[----:B------:R-:W-:Y:S05]  /*8820*/  BRA `(.L_x_11791) ;  /* 0x0000000800607947 */ /* 0x000fea0003800000 */
.L_x_11799:
        /* <DEDUP_REMOVED lines=21> */
.L_x_11804:
[----:B------:R-:W-:Y:S05]  /*8980*/  BSYNC B0 ;  /* 0x0000000000007941 */ /* 0x000fea0003800000 */
.L_x_11803:
[----:B------:R-:W-:-:S05]  /*8990*/  LOP3.LUT R5, R0, R5, RZ, 0xfc, !PT ;  /* 0x0000000500057212 */ /* 0x000fca00078efcff */
[----:B------:R0:W-:Y:S01]  /*89a0*/  STG.E.U8 desc[UR36][R16.64], R5 ;  /* 0x0000000510007986 */ /* 0x0001e2000c101124 */
[----:B------:R-:W-:Y:S05]  /*89b0*/  BRA `(.L_x_11791) ;  /* 0x0000000400fc7947 */ /* 0x000fea0003800000 */
.L_x_11802:
        /* <DEDUP_REMOVED lines=13> */
.L_x_11806:
[----:B------:R-:W-:Y:S01]  /*8a90*/  IMAD.MOV.U32 R0, RZ, RZ, 0x7f ;  /* 0x0000007fff007424 */ /* 0x000fe200078e00ff */
[----:B------:R-:W-:-:S04]  /*8aa0*/  ISETP.GT.U32.AND P0, PT, R4, 0x7f800000, PT ;  /* 0x7f8000000400780c */ /* 0x000fc80003f04070 */
[----:B------:R-:W-:-:S09]  /*8ab0*/  SEL R0, R0, 0x7c, P0 ;  /* 0x0000007c00007807 */ /* 0x000fd20000000000 */
.L_x_11807:
[----:B------:R-:W-:Y:S05]  /*8ac0*/  BSYNC B0 ;  /* 0x0000000000007941 */ /* 0x000fea0003800000 */
.L_x_11805:
[----:B------:R-:W-:-:S04]  /*8ad0*/  LOP3.LUT R2, R3, 0x80000000, RZ, 0xc0, !PT ;  /* 0x8000000003027812 */ /* 0x000fc800078ec0ff */
[----:B------:R-:W-:-:S04]  /*8ae0*/  SHF.R.U32.HI R3, RZ, 0x18, R2 ;  /* 0x00000018ff037819 */ /* 0x000fc80000011602 */
[----:B------:R-:W-:-:S05]  /*8af0*/  LOP3.LUT R3, R0, R3, RZ, 0xfc, !PT ;  /* 0x0000000300037212 */ /* 0x000fca00078efcff */
[----:B------:R0:W-:Y:S01]  /*8b00*/  STG.E.U8 desc[UR36][R16.64], R3 ;  /* 0x0000000310007986 */ /* 0x0001e2000c101124 */
[----:B------:R-:W-:Y:S05]  /*8b10*/  BRA `(.L_x_11791) ;  /* 0x0000000400a47947 */ /* 0x000fea0003800000 */
.L_x_11801:
[----:B------:R-:W0:Y:S02]  /*8b20*/  I2F.S64 R0, R2 ;  /* 0x0000000200007312 */ /* 0x000e240000301400 */
[----:B0-----:R-:W-:-:S05]  /*8b30*/  F2FP.BF16.F32.PACK_AB R0, RZ, R0 ;  /* 0x00000000ff00723e */ /* 0x001fca00000010ff */
[----:B------:R0:W-:Y:S01]  /*8b40*/  STG.E.U16 desc[UR36][R16.64], R0 ;  /* 0x0000000010007986 */ /* 0x0001e2000c101524 */
[----:B------:R-:W-:Y:S05]  /*8b50*/  BRA `(.L_x_11791) ;  /* 0x0000000400947947 */ /* 0x000fea0003800000 */
.L_x_11798:
        /* <DEDUP_REMOVED lines=10> */
.L_x_11810:
        /* <DEDUP_REMOVED lines=17> */
.L_x_11813:
[----:B------:R-:W-:-:S04]  /*8d10*/  LOP3.LUT R2, R3, 0x80000000, RZ, 0xc0, !PT ;  /* 0x8000000003027812 */ /* 0x000fc800078ec0ff */
[----:B------:R-:W-:-:S04]  /*8d20*/  SHF.R.U32.HI R3, RZ, 0x18, R2 ;  /* 0x00000018ff037819 */ /* 0x000fc80000011602 */
[----:B------:R-:W-:-:S04]  /*8d30*/  LOP3.LUT R0, R0, R3, RZ, 0xfc, !PT ;  /* 0x0000000300007212 */ /* 0x000fc800078efcff */
[----:B------:R-:W-:-:S07]  /*8d40*/  PRMT R8, R0, 0x7610, R8 ;  /* 0x0000761000087816 */ /* 0x000fce0000000008 */
.L_x_11812:
[----:B------:R-:W-:Y:S05]  /*8d50*/  BSYNC B0 ;  /* 0x0000000000007941 */ /* 0x000fea0003800000 */
.L_x_11811:
[----:B------:R0:W-:Y:S01]  /*8d60*/  STG.E.U8 desc[UR36][R16.64], R8 ;  /* 0x0000000810007986 */ /* 0x0001e2000c101124 */
[----:B------:R-:W-:Y:S05]  /*8d70*/  BRA `(.L_x_11791) ;  /* 0x00000004000c7947 */ /* 0x000fea0003800000 */
.L_x_11809:
        /* <DEDUP_REMOVED lines=17> */
.L_x_11816:
[----:B------:R-:W-:-:S04]  /*8e90*/  LOP3.LUT R2, R3, 0x80000000, RZ, 0xc0, !PT ;  /* 0x8000000003027812 */ /* 0x000fc800078ec0ff */
[----:B------:R-:W-:-:S04]  /*8ea0*/  SHF.R.U32.HI R3, RZ, 0x18, R2 ;  /* 0x00000018ff037819 */ /* 0x000fc80000011602 */
[----:B------:R-:W-:-:S04]  /*8eb0*/  LOP3.LUT R0, R0, R3, RZ, 0xfc, !PT ;  /* 0x0000000300007212 */ /* 0x000fc800078efcff */
[----:B------:R-:W-:-:S07]  /*8ec0*/  PRMT R8, R0, 0x7610, R8 ;  /* 0x0000761000087816 */ /* 0x000fce0000000008 */
.L_x_11815:
[----:B------:R-:W-:Y:S05]  /*8ed0*/  BSYNC B0 ;  /* 0x0000000000007941 */ /* 0x000fea0003800000 */
.L_x_11814:
[----:B------:R0:W-:Y:S01]  /*8ee0*/  STG.E.U8 desc[UR36][R16.64], R8 ;  /* 0x0000000810007986 */ /* 0x0001e2000c101124 */
[----:B------:R-:W-:Y:S05]  /*8ef0*/  BRA `(.L_x_11791) ;  /* 0x0000000000ac7947 */ /* 0x000fea0003800000 */
.L_x_11808:
        /* <DEDUP_REMOVED lines=23> */
.L_x_11790:
        /* <DEDUP_REMOVED lines=16> */
.L_x_11819:
[----:B------:R-:W-:Y:S05]  /*9170*/  BRA `(.L_x_11791) ;  /* 0x00000000000c7947 */ /* 0x000fea0003800000 */
.L_x_11818:
[----:B------:R0:W-:Y:S01]  /*9180*/  STG.E.64 desc[UR36][R16.64], R2 ;  /* 0x0000000210007986 */ /* 0x0001e2000c101b24 */
[----:B------:R-:W-:Y:S05]  /*9190*/  BRA `(.L_x_11791) ;  /* 0x0000000000047947 */ /* 0x000fea0003800000 */
.L_x_11817:
[----:B------:R0:W-:Y:S02]  /*91a0*/  STG.E desc[UR36][R16.64], R5 ;  /* 0x0000000510007986 */ /* 0x0001e4000c101924 */
.L_x_11791:
[----:B------:R-:W-:-:S07]  /*91b0*/  VIADD R19, R19, 0x80 ;  /* 0x0000008013137836 */ /* 0x000fce0000000000 */
.L_x_11751:
[----:B------:R-:W-:Y:S05]  /*91c0*/  BSYNC B6 ;  /* 0x0000000000067941 */ /* 0x000fea0003800000 */
.L_x_11750:
        /* <DEDUP_REMOVED lines=306> */
.L_x_11820:
        /* <DEDUP_REMOVED lines=21> */
.L_x_11824:
[----:B------:R1:W5:Y:S01]  /*a640*/  LDG.E.U8 R2, desc[UR36][R4.64] ;  /* 0x0000002404027981 */ /* 0x000362000c1e1100 */
[----:B------:R-:W-:Y:S01]  /*a650*/  IMAD.MOV.U32 R3, RZ, RZ, RZ ;  /* 0x000000ffff037224 */ /* 0x000fe200078e00ff */
[----:B------:R-:W-:Y:S06]  /*a660*/  BRA `(.L_x_11826) ;  /* 0x0000000c00487947 */ /* 0x000fec0003800000 */
.L_x_11823:
        /* <DEDUP_REMOVED lines=8> */
.L_x_11828:
[----:B------:R-:W2:Y:S02]  /*a6f0*/  LDG.E R2, desc[UR36][R4.64] ;  /* 0x0000002404027981 */ /* 0x000ea4000c1e1900 */
[----:B--2---:R-:W-:Y:S01]  /*a700*/  SHF.R.S32.HI R3, RZ, 0x1f, R2 ;  /* 0x0000001fff037819 */ /* 0x004fe20000011402 */
[----:B------:R-:W-:Y:S06]  /*a710*/  BRA `(.L_x_11826) ;  /* 0x0000000c001c7947 */ /* 0x000fec0003800000 */
.L_x_11827:
[----:B------:R-:W2:Y:S02]  /*a720*/  LDG.E.S16 R2, desc[UR36][R4.64] ;  /* 0x0000002404027981 */ /* 0x000ea4000c1e1700 */
[----:B--2---:R-:W-:Y:S01]  /*a730*/  SHF.R.S32.HI R3, RZ, 0x1f, R2 ;  /* 0x0000001fff037819 */ /* 0x004fe20000011402 */
[----:B------:R-:W-:Y:S06]  /*a740*/  BRA `(.L_x_11826) ;  /* 0x0000000c00107947 */ /* 0x000fec0003800000 */
.L_x_11822:
        /* <DEDUP_REMOVED lines=9> */
.L_x_11830:
[----:B------:R-:W2:Y:S02]  /*a7e0*/  LDG.E.U16 R4, desc[UR36][R4.64] ;  /* 0x0000002404047981 */ /* 0x000ea4000c1e1500 */
[----:B--2---:R-:W-:-:S06]  /*a7f0*/  HADD2.F32 R2, -RZ, R4.H0_H0 ;  /* 0x20000004ff027230 */ /* 0x004fcc0000004100 */
[----:B------:R-:W0:Y:S01]  /*a800*/  F2I.S64.TRUNC R2, R2 ;  /* 0x0000000200027311 */ /* 0x000e22000020d900 */
[----:B------:R-:W-:Y:S05]  /*a810*/  BRA `(.L_x_11826) ;  /* 0x0000000800dc7947 */ /* 0x000fea0003800000 */
.L_x_11829:
        /* <DEDUP_REMOVED lines=9> */
.L_x_11832:
[----:B------:R-:W2:Y:S02]  /*a8b0*/  LDG.E.U16 R4, desc[UR36][R4.64] ;  /* 0x0000002404047981 */ /* 0x000ea4000c1e1500 */
[----:B--2---:R-:W-:-:S06]  /*a8c0*/  HADD2.F32 R2, -RZ, R4.H0_H0 ;  /* 0x20000004ff027230 */ /* 0x004fcc0000004100 */
[----:B------:R-:W4:Y:S01]  /*a8d0*/  F2I.S64.TRUNC R2, R2 ;  /* 0x0000000200027311 */ /* 0x000f22000020d900 */
[----:B------:R-:W-:Y:S05]  /*a8e0*/  BRA `(.L_x_11826) ;  /* 0x0000000800a87947 */ /* 0x000fea0003800000 */
.L_x_11831:
[----:B------:R-:W2:Y:S02]  /*a8f0*/  LDG.E.64 R2, desc[UR36][R4.64] ;  /* 0x0000002404027981 */ /* 0x000ea4000c1e1b00 */
[----:B--2---:R-:W2:Y:S01]  /*a900*/  F2I.S64.F64.TRUNC R2, R2 ;  /* 0x0000000200027311 */ /* 0x004ea2000030d900 */
[----:B------:R-:W-:Y:S05]  /*a910*/  BRA `(.L_x_11826) ;  /* 0x00000008009c7947 */ /* 0x000fea0003800000 */
.L_x_11821:
        /* <DEDUP_REMOVED lines=13> */
.L_x_11835:
[----:B------:R-:W2:Y:S02]  /*a9f0*/  LDG.E.64 R2, desc[UR36][R4.64] ;  /* 0x0000002404027981 */ /* 0x000ea4000c1e1b00 */
[----:B--2---:R-:W0:Y:S01]  /*aa00*/  F2I.S64.F64.TRUNC R2, R2 ;  /* 0x0000000200027311 */ /* 0x004e22000030d900 */
[----:B------:R-:W-:Y:S05]  /*aa10*/  BRA `(.L_x_11826) ;  /* 0x00000008005c7947 */ /* 0x000fea0003800000 */
.L_x_11834:
        /* <DEDUP_REMOVED lines=27> */
.L_x_11837:
        /* <DEDUP_REMOVED lines=14> */
.L_x_11836:
[----:B------:R-:W2:Y:S02]  /*acb0*/  LDG.E.U16 R2, desc[UR36][R4.64] ;  /* 0x0000002404027981 */ /* 0x000ea4000c1e1500 */
[----:B--2---:R-:W-:-:S06]  /*acc0*/  IMAD.U32 R2, R2, 0x10000, RZ ;  /* 0x0001000002027824 */ /* 0x004fcc00078e00ff */
[----:B------:R-:W0:Y:S01]  /*acd0*/  F2I.S64.TRUNC R2, R2 ;  /* 0x0000000200027311 */ /* 0x000e22000020d900 */
[----:B------:R-:W-:Y:S05]  /*ace0*/  BRA `(.L_x_11826) ;  /* 0x0000000400a87947 */ /* 0x000fea0003800000 */
.L_x_11833:
        /* <DEDUP_REMOVED lines=11> */
.L_x_11840:
        /* <DEDUP_REMOVED lines=21> */
.L_x_11844:
[----:B------:R-:W-:Y:S05]  /*aef0*/  BSYNC B1 ;  /* 0x0000000000017941 */ /* 0x000fea0003800000 */
.L_x_11843:
[----:B------:R-:W-:Y:S01]  /*af00*/  IMAD.SHL.U32 R2, R2, 0x100000, RZ ;  /* 0x0010000002027824 */ /* 0x000fe200078e00ff */
[----:B------:R-:W-:-:S04]  /*af10*/  LEA R3, R0, 0x3b800000, 0x17 ;  /* 0x3b80000000037811 */ /* 0x000fc800078eb8ff */
[----:B------:R-:W-:-:S07]  /*af20*/  LOP3.LUT R2, R3, R2, R4, 0xfe, !PT ;  /* 0x0000000203027212 */ /* 0x000fce00078efe04 */
.L_x_11842:
[----:B------:R-:W-:Y:S05]  /*af30*/  BSYNC B0 ;  /* 0x0000000000007941 */ /* 0x000fea0003800000 */
.L_x_11841:
[----:B------:R-:W0:Y:S01]  /*af40*/  F2I.S64.TRUNC R2, R2 ;  /* 0x0000000200027311 */ /* 0x000e22000020d900 */
[----:B------:R-:W-:Y:S05]  /*af50*/  BRA `(.L_x_11826) ;  /* 0x00000004000c7947 */ /* 0x000fea0003800000 */
.L_x_11839:
        /* <DEDUP_REMOVED lines=21> */
.L_x_11848:
[----:B------:R-:W-:Y:S05]  /*b0b0*/  BSYNC B1 ;  /* 0x0000000000017941 */ /* 0x000fea0003800000 */
.L_x_11847:
[----:B------:R-:W-:Y:S01]  /*b0c0*/  IMAD.SHL.U32 R2, R2, 0x200000, RZ ;  /* 0x0020000002027824 */ /* 0x000fe200078e00ff */
[----:B------:R-:W-:-:S04]  /*b0d0*/  LEA R3, R0, 0x37800000, 0x17 ;  /* 0x3780000000037811 */ /* 0x000fc800078eb8ff */
[----:B------:R-:W-:-:S07]  /*b0e0*/  LOP3.LUT R2, R3, R2, R4, 0xfe, !PT ;  /* 0x0000000203027212 */ /* 0x000fce00078efe04 */
.L_x_11846:
[----:B------:R-:W-:Y:S05]  /*b0f0*/  BSYNC B0 ;  /* 0x0000000000007941 */ /* 0x000fea0003800000 */
.L_x_11845:
[----:B------:R-:W0:Y:S01]  /*b100*/  F2I.S64.TRUNC R2, R2 ;  /* 0x0000000200027311 */ /* 0x000e22000020d900 */
[----:B------:R-:W-:Y:S05]  /*b110*/  BRA `(.L_x_11826) ;  /* 0x00000000009c7947 */ /* 0x000fea0003800000 */
.L_x_11838:
        /* <DEDUP_REMOVED lines=14> */
.L_x_11852:
[----:B------:R-:W-:Y:S05]  /*b200*/  BSYNC B0 ;  /* 0x0000000000007941 */ /* 0x000fea0003800000 */
.L_x_11851:
[----:B------:R-:W0:Y:S01]  /*b210*/  F2I.S64.TRUNC R2, R2 ;  /* 0x0000000200027311 */ /* 0x000e22000020d900 */
[----:B------:R-:W-:Y:S05]  /*b220*/  BRA `(.L_x_11826) ;  /* 0x0000000000587947 */ /* 0x000fea0003800000 */
.L_x_11825:
        /* <DEDUP_REMOVED lines=16> */
.L_x_11853:
[----:B------:R-:W-:Y:S01]  /*b330*/  CS2R R2, SRZ ;  /* 0x0000000000027805 */ /* 0x000fe2000001ff00 */
[----:B------:R-:W-:Y:S06]  /*b340*/  BRA `(.L_x_11826) ;  /* 0x0000000000107947 */ /* 0x000fec0003800000 */
.L_x_11850:
[----:B------:R0:W5:Y:S01]  /*b350*/  LDG.E.64 R2, desc[UR36][R4.64] ;  /* 0x0000002404027981 */ /* 0x000162000c1e1b00 */
[----:B------:R-:W-:Y:S05]  /*b360*/  BRA `(.L_x_11826) ;  /* 0x0000000000087947 */ /* 0x000fea0003800000 */
.L_x_11849:
[----:B------:R0:W5:Y:S01]  /*b370*/  LDG.E R2, desc[UR36][R4.64] ;  /* 0x0000002404027981 */ /* 0x000162000c1e1900 */
[----:B------:R-:W-:-:S07]  /*b380*/  IMAD.MOV.U32 R3, RZ, RZ, RZ ;  /* 0x000000ffff037224 */ /* 0x000fce00078e00ff */
.L_x_11826:
        /* <DEDUP_REMOVED lines=18> */
.L_x_11857:
[----:B------:R-:W-:Y:S01]  /*b4b0*/  STG.E.U8 desc[UR36][R16.64], R5 ;  /* 0x0000000510007986 */ /* 0x000fe2000c101124 */
[----:B------:R-:W-:Y:S05]  /*b4c0*/  EXIT ;  /* 0x000000000000794d */ /* 0x000fea0003800000 */
.L_x_11856:
        /* <DEDUP_REMOVED lines=8> */
.L_x_11860:
[----:B------:R-:W-:Y:S01]  /*b550*/  STG.E desc[UR36][R16.64], R5 ;  /* 0x0000000510007986 */ /* 0x000fe2000c101924 */
[----:B------:R-:W-:Y:S05]  /*b560*/  EXIT ;  /* 0x000000000000794d */ /* 0x000fea0003800000 */
.L_x_11859:
[----:B------:R-:W-:Y:S01]  /*b570*/  STG.E.U16 desc[UR36][R16.64], R5 ;  /* 0x0000000510007986 */ /* 0x000fe2000c101524 */
[----:B------:R-:W-:Y:S05]  /*b580*/  EXIT ;  /* 0x000000000000794d */ /* 0x000fea0003800000 */
.L_x_11855:
        /* <DEDUP_REMOVED lines=9> */
.L_x_11862:
[----:B------:R-:W0:Y:S02]  /*b620*/  I2F.S64 R0, R2 ;  /* 0x0000000200007312 */ /* 0x000e240000301400 */
[----:B0-----:R-:W-:-:S05]  /*b630*/  F2FP.F16.F32.PACK_AB R0, RZ, R0 ;  /* 0x00000000ff00723e */ /* 0x001fca00000000ff */
[----:B------:R-:W-:Y:S01]  /*b640*/  STG.E.U16 desc[UR36][R16.64], R0 ;  /* 0x0000000010007986 */ /* 0x000fe2000c101524 */
[----:B------:R-:W-:Y:S05]  /*b650*/  EXIT ;  /* 0x000000000000794d */ /* 0x000fea0003800000 */
.L_x_11861:
        /* <DEDUP_REMOVED lines=10> */
.L_x_11864:
[----:B------:R-:W0:Y:S02]  /*b700*/  I2F.S64 R2, R2 ;  /* 0x0000000200027312 */ /* 0x000e240000301400 */
[----:B0-----:R-:W-:-:S04]  /*b710*/  F2FP.F16.F32.PACK_AB R3, RZ, R2 ;  /* 0x00000002ff03723e */ /* 0x001fc800000000ff */
[----:B------:R-:W-:-:S05]  /*b720*/  PRMT R3, R3, 0x5410, RZ ;  /* 0x0000541003037816 */ /* 0x000fca00000000ff */
[----:B------:R-:W-:Y:S01]  /*b730*/  STG.E desc[UR36][R16.64], R3 ;  /* 0x0000000310007986 */ /* 0x000fe2000c101924 */
[----:B------:R-:W-:Y:S05]  /*b740*/  EXIT ;  /* 0x000000000000794d */ /* 0x000fea0003800000 */
.L_x_11863:
[----:B------:R-:W0:Y:S02]  /*b750*/  I2F.F64.S64 R2, R2 ;  /* 0x0000000200027312 */ /* 0x000e240000301c00 */
[----:B0-----:R-:W-:Y:S01]  /*b760*/  STG.E.64 desc[UR36][R16.64], R2 ;  /* 0x0000000210007986 */ /* 0x001fe2000c101b24 */
[----:B------:R-:W-:Y:S05]  /*b770*/  EXIT ;  /* 0x000000000000794d */ /* 0x000fea0003800000 */
.L_x_11854:
        /* <DEDUP_REMOVED lines=13> */
.L_x_11867:
[----:B------:R-:W0:Y:S01]  /*b850*/  I2F.F64.S64 R4, R2 ;  /* 0x0000000200047312 */ /* 0x000e220000301c00 */
[----:B------:R-:W-:-:S05]  /*b860*/  CS2R R6, SRZ ;  /* 0x0000000000067805 */ /* 0x000fca000001ff00 */
[----:B0-----:R-:W-:Y:S01]  /*b870*/  STG.E.128 desc[UR36][R16.64], R4 ;  /* 0x0000000410007986 */ /* 0x001fe2000c101d24 */
[----:B------:R-:W-:Y:S05]  /*b880*/  EXIT ;  /* 0x000000000000794d */ /* 0x000fea0003800000 */
.L_x_11866:
        /* <DEDUP_REMOVED lines=21> */
.L_x_11871:
[----:B------:R-:W-:Y:S05]  /*b9e0*/  BSYNC B0 ;  /* 0x0000000000007941 */ /* 0x000fea0003800000 */
.L_x_11870:
[----:B------:R-:W-:-:S05]  /*b9f0*/  LOP3.LUT R5, R0, R5, RZ, 0xfc, !PT ;  /* 0x0000000500057212 */ /* 0x000fca00078efcff */
[----:B------:R-:W-:Y:S01]  /*ba00*/  STG.E.U8 desc[UR36][R16.64], R5 ;  /* 0x0000000510007986 */ /* 0x000fe2000c101124 */
[----:B------:R-:W-:Y:S05]  /*ba10*/  EXIT ;  /* 0x000000000000794d */ /* 0x000fea0003800000 */
.L_x_11869:
        /* <DEDUP_REMOVED lines=13> */
.L_x_11873:
[----:B------:R-:W-:Y:S01]  /*baf0*/  IMAD.MOV.U32 R0, RZ, RZ, 0x7f ;  /* 0x0000007fff007424 */ /* 0x000fe200078e00ff */
[----:B------:R-:W-:-:S04]  /*bb00*/  ISETP.GT.U32.AND P0, PT, R4, 0x7f800000, PT ;  /* 0x7f8000000400780c */ /* 0x000fc80003f04070 */
[----:B------:R-:W-:-:S09]  /*bb10*/  SEL R0, R0, 0x7c, P0 ;  /* 0x0000007c00007807 */ /* 0x000fd20000000000 */
.L_x_11874:
[----:B------:R-:W-:Y:S05]  /*bb20*/  BSYNC B0 ;  /* 0x0000000000007941 */ /* 0x000fea0003800000 */
.L_x_11872:
[----:B------:R-:W-:-:S04]  /*bb30*/  LOP3.LUT R2, R3, 0x80000000, RZ, 0xc0, !PT ;  /* 0x8000000003027812 */ /* 0x000fc800078ec0ff */
[----:B------:R-:W-:-:S04]  /*bb40*/  SHF.R.U32.HI R3, RZ, 0x18, R2 ;  /* 0x00000018ff037819 */ /* 0x000fc80000011602 */
[----:B------:R-:W-:-:S05]  /*bb50*/  LOP3.LUT R3, R0, R3, RZ, 0xfc, !PT ;  /* 0x0000000300037212 */ /* 0x000fca00078efcff */
[----:B------:R-:W-:Y:S01]  /*bb60*/  STG.E.U8 desc[UR36][R16.64], R3 ;  /* 0x0000000310007986 */ /* 0x000fe2000c101124 */
[----:B------:R-:W-:Y:S05]  /*bb70*/  EXIT ;  /* 0x000000000000794d */ /* 0x000fea0003800000 */
.L_x_11868:
[----:B------:R-:W0:Y:S02]  /*bb80*/  I2F.S64 R0, R2 ;  /* 0x0000000200007312 */ /* 0x000e240000301400 */
[----:B0-----:R-:W-:-:S05]  /*bb90*/  F2FP.BF16.F32.PACK_AB R0, RZ, R0 ;  /* 0x00000000ff00723e */ /* 0x001fca00000010ff */
[----:B------:R-:W-:Y:S01]  /*bba0*/  STG.E.U16 desc[UR36][R16.64], R0 ;  /* 0x0000000010007986 */ /* 0x000fe2000c101524 */
[----:B------:R-:W-:Y:S05]  /*bbb0*/  EXIT ;  /* 0x000000000000794d */ /* 0x000fea0003800000 */
.L_x_11865:
        /* <DEDUP_REMOVED lines=10> */
.L_x_11877:
        /* <DEDUP_REMOVED lines=17> */
.L_x_11880:
[----:B------:R-:W-:-:S04]  /*bd70*/  LOP3.LUT R2, R3, 0x80000000, RZ, 0xc0, !PT ;  /* 0x8000000003027812 */ /* 0x000fc800078ec0ff */
[----:B------:R-:W-:-:S04]  /*bd80*/  SHF.R.U32.HI R3, RZ, 0x18, R2 ;  /* 0x00000018ff037819 */ /* 0x000fc80000011602 */
[----:B------:R-:W-:-:S04]  /*bd90*/  LOP3.LUT R0, R0, R3, RZ, 0xfc, !PT ;  /* 0x0000000300007212 */ /* 0x000fc800078efcff */
[----:B------:R-:W-:-:S07]  /*bda0*/  PRMT R8, R0, 0x7610, R8 ;  /* 0x0000761000087816 */ /* 0x000fce0000000008 */
.L_x_11879:
[----:B------:R-:W-:Y:S05]  /*bdb0*/  BSYNC B0 ;  /* 0x0000000000007941 */ /* 0x000fea0003800000 */
.L_x_11878:
[----:B------:R-:W-:Y:S01]  /*bdc0*/  STG.E.U8 desc[UR36][R16.64], R8 ;  /* 0x0000000810007986 */ /* 0x000fe2000c101124 */
[----:B------:R-:W-:Y:S05]  /*bdd0*/  EXIT ;  /* 0x000000000000794d */ /* 0x000fea0003800000 */
.L_x_11876:
        /* <DEDUP_REMOVED lines=17> */
.L_x_11883:
[----:B------:R-:W-:-:S04]  /*bef0*/  LOP3.LUT R2, R3, 0x80000000, RZ, 0xc0, !PT ;  /* 0x8000000003027812 */ /* 0x000fc800078ec0ff */
[----:B------:R-:W-:-:S04]  /*bf00*/  SHF.R.U32.HI R3, RZ, 0x18, R2 ;  /* 0x00000018ff037819 */ /* 0x000fc80000011602 */
[----:B------:R-:W-:-:S04]  /*bf10*/  LOP3.LUT R0, R0, R3, RZ, 0xfc, !PT ;  /* 0x0000000300007212 */ /* 0x000fc800078efcff */
[----:B------:R-:W-:-:S07]  /*bf20*/  PRMT R8, R0, 0x7610, R8 ;  /* 0x0000761000087816 */ /* 0x000fce0000000008 */
.L_x_11882:
[----:B------:R-:W-:Y:S05]  /*bf30*/  BSYNC B0 ;  /* 0x0000000000007941 */ /* 0x000fea0003800000 */
.L_x_11881:
[----:B------:R-:W-:Y:S01]  /*bf40*/  STG.E.U8 desc[UR36][R16.64], R8 ;  /* 0x0000000810007986 */ /* 0x000fe2000c101124 */
[----:B------:R-:W-:Y:S05]  /*bf50*/  EXIT ;  /* 0x000000000000794d */ /* 0x000fea0003800000 */
.L_x_11875:
        /* <DEDUP_REMOVED lines=23> */
.L_x_11858:
        /* <DEDUP_REMOVED lines=16> */
.L_x_11886:
[----:B------:R-:W-:Y:S05]  /*c1d0*/  EXIT ;  /* 0x000000000000794d */ /* 0x000fea0003800000 */
.L_x_11885:
[----:B------:R-:W-:Y:S01]  /*c1e0*/  STG.E.64 desc[UR36][R16.64], R2 ;  /* 0x0000000210007986 */ /* 0x000fe2000c101b24 */
[----:B------:R-:W-:Y:S05]  /*c1f0*/  EXIT ;  /* 0x000000000000794d */ /* 0x000fea0003800000 */
.L_x_11884:
[----:B------:R-:W-:Y:S01]  /*c200*/  STG.E desc[UR36][R16.64], R5 ;  /* 0x0000000510007986 */ /* 0x000fe2000c101924 */
[----:B------:R-:W-:Y:S05]  /*c210*/  EXIT ;  /* 0x000000000000794d */ /* 0x000fea0003800000 */
.L_x_11887:
        /* <DEDUP_REMOVED lines=14> */
.L_x_26232:


//--------------------- .text._ZN2at6native27unrolled_elementwise_kernelINS0_13AUnaryFunctorIlllNS0_16BitwiseOrFunctorIlEEEESt5arrayIPcLm2EELi4E23TrivialOffsetCalculatorILi1EjESA_NS0_6memory12LoadWithCastILi1EEENSB_13StoreWithCastILi1EEEEEviT_T0_T2_T3_T4_T5_ --------------------------
	.section	.text._ZN2at6native27unrolled_elementwise_kernelINS0_13AUnaryFunctorIlllNS0_16BitwiseOrFunctorIlEEEESt5arrayIPcLm2EELi4E23TrivialOffsetCalculatorILi1EjESA_NS0_6memory12LoadWithCastILi1EEENSB_13StoreWithCastILi1EEEEEviT_T0_T2_T3_T4_T5_,"ax",@progbits
	.align	128
        .global         _ZN2at6native27unrolled_elementwise_kernelINS0_13AUnaryFunctorIlllNS0_16BitwiseOrFunctorIlEEEESt5arrayIPcLm2EELi4E23TrivialOffsetCalculatorILi1EjESA_NS0_6memory12LoadWithCastILi1EEENSB_13StoreWithCastILi1EEEEEviT_T0_T2_T3_T4_T5_
        .type           _ZN2at6native27unrolled_elementwise_kernelINS0_13AUnaryFunctorIlllNS0_16BitwiseOrFunctorIlEEEESt5arrayIPcLm2EELi4E23TrivialOffsetCalculatorILi1EjESA_NS0_6memory12LoadWithCastILi1EEENSB_13StoreWithCastILi1EEEEEviT_T0_T2_T3_T4_T5_,@function
        .size           _ZN2at6native27unrolled_elementwise_kernelINS0_13AUnaryFunctorIlllNS0_16BitwiseOrFunctorIlEEEESt5arrayIPcLm2EELi4E23TrivialOffsetCalculatorILi1EjESA_NS0_6memory12LoadWithCastILi1EEENSB_13StoreWithCastILi1EEEEEviT_T0_T2_T3_T4_T5_,(.L_x_26233 - _ZN2at6native27unrolled_elementwise_kernelINS0_13AUnaryFunctorIlllNS0_16BitwiseOrFunctorIlEEEESt5arrayIPcLm2EELi4E23TrivialOffsetCalculatorILi1EjESA_NS0_6memory12LoadWithCastILi1EEENSB_13StoreWithCastILi1EEEEEviT_T0_T2_T3_T4_T5_)
        .other          _ZN2at6native27unrolled_elementwise_kernelINS0_13AUnaryFunctorIlllNS0_16BitwiseOrFunctorIlEEEESt5arrayIPcLm2EELi4E23TrivialOffsetCalculatorILi1EjESA_NS0_6memory12LoadWithCastILi1EEENSB_13StoreWithCastILi1EEEEEviT_T0_T2_T3_T4_T5_,@"STO_CUDA_ENTRY STV_DEFAULT"
_ZN2at6native27unrolled_elementwise_kernelINS0_13AUnaryFunctorIlllNS0_16BitwiseOrFunctorIlEEEESt5arrayIPcLm2EELi4E23TrivialOffsetCalculatorILi1EjESA_NS0_6memory12LoadWithCastILi1EEENSB_13StoreWithCastILi1EEEEEviT_T0_T2_T3_T4_T5_:
.text._ZN2at6native27unrolled_elementwise_kernelINS0_13AUnaryFunctorIlllNS0_16BitwiseOrFunctorIlEEEESt5arrayIPcLm2EELi4E23TrivialOffsetCalculatorILi1EjESA_NS0_6memory12LoadWithCastILi1EEENSB_13StoreWithCastILi1EEEEEviT_T0_T2_T3_T4_T5_:
        /* <DEDUP_REMOVED lines=32> */
.L_x_11893:
[----:B------:R1:W5:Y:S01]  /*0200*/  LDG.E.U8 R28, desc[UR36][R4.64] ;  /* 0x00000024041c7981 */ /* 0x000362000c1e1100 */
[----:B------:R-:W-:Y:S01]  /*0210*/  IMAD.MOV.U32 R29, RZ, RZ, RZ ;  /* 0x000000ffff1d7224 */ /* 0x000fe200078e00ff */
[----:B------:R-:W-:Y:S06]  /*0220*/  BRA `(.L_x_11895) ;  /* 0x0000000c004c7947 */ /* 0x000fec0003800000 */
.L_x_11892:
        /* <DEDUP_REMOVED lines=8> */
.L_x_11897:
[----:B------:R-:W2:Y:S02]  /*02b0*/  LDG.E R28, desc[UR36][R4.64] ;  /* 0x00000024041c7981 */ /* 0x000ea4000c1e1900 */
[----:B--2---:R-:W-:Y:S01]  /*02c0*/  SHF.R.S32.HI R29, RZ, 0x1f, R28 ;  /* 0x0000001fff1d7819 */ /* 0x004fe2000001141c */
[----:B------:R-:W-:Y:S06]  /*02d0*/  BRA `(.L_x_11895) ;  /* 0x0000000c00207947 */ /* 0x000fec0003800000 */
.L_x_11896:
[----:B------:R-:W2:Y:S02]  /*02e0*/  LDG.E.S16 R28, desc[UR36][R4.64] ;  /* 0x00000024041c7981 */ /* 0x000ea4000c1e1700 */
[----:B--2---:R-:W-:Y:S01]  /*02f0*/  SHF.R.S32.HI R29, RZ, 0x1f, R28 ;  /* 0x0000001fff1d7819 */ /* 0x004fe2000001141c */
[----:B------:R-:W-:Y:S06]  /*0300*/  BRA `(.L_x_11895) ;  /* 0x0000000c00147947 */ /* 0x000fec0003800000 */
.L_x_11891:
        /* <DEDUP_REMOVED lines=9> */
.L_x_11899:
[----:B------:R-:W2:Y:S02]  /*03a0*/  LDG.E.U16 R4, desc[UR36][R4.64] ;  /* 0x0000002404047981 */ /* 0x000ea4000c1e1500 */
[----:B--2---:R-:W-:-:S06]  /*03b0*/  HADD2.F32 R28, -RZ, R4.H0_H0 ;  /* 0x20000004ff1c7230 */ /* 0x004fcc0000004100 */
[----:B------:R-:W0:Y:S01]  /*03c0*/  F2I.S64.TRUNC R28, R28 ;  /* 0x0000001c001c7311 */ /* 0x000e22000020d900 */
[----:B------:R-:W-:Y:S05]  /*03d0*/  BRA `(.L_x_11895) ;  /* 0x0000000800e07947 */ /* 0x000fea0003800000 */
.L_x_11898:
        /* <DEDUP_REMOVED lines=9> */
.L_x_11901:
[----:B------:R-:W2:Y:S02]  /*0470*/  LDG.E.U16 R4, desc[UR36][R4.64] ;  /* 0x0000002404047981 */ /* 0x000ea4000c1e1500 */
[----:B--2---:R-:W-:-:S06]  /*0480*/  HADD2.F32 R28, -RZ, R4.H0_H0 ;  /* 0x20000004ff1c7230 */ /* 0x004fcc0000004100 */
[----:B------:R-:W4:Y:S01]  /*0490*/  F2I.S64.TRUNC R28, R28 ;  /* 0x0000001c001c7311 */ /* 0x000f22000020d900 */
[----:B------:R-:W-:Y:S05]  /*04a0*/  BRA `(.L_x_11895) ;  /* 0x0000000800ac7947 */ /* 0x000fea0003800000 */
.L_x_11900:
[----:B------:R-:W2:Y:S02]  /*04b0*/  LDG.E.64 R4, desc[UR36][R4.64] ;  /* 0x0000002404047981 */ /* 0x000ea4000c1e1b00 */
[----:B--2---:R2:W3:Y:S01]  /*04c0*/  F2I.S64.F64.TRUNC R28, R4 ;  /* 0x00000004001c7311 */ /* 0x0044e2000030d900 */
[----:B------:R-:W-:Y:S05]  /*04d0*/  BRA `(.L_x_11895) ;  /* 0x0000000800a07947 */ /* 0x000fea0003800000 */
.L_x_11890:
        /* <DEDUP_REMOVED lines=13> */
.L_x_11904:
[----:B------:R-:W2:Y:S02]  /*05b0*/  LDG.E.64 R4, desc[UR36][R4.64] ;  /* 0x0000002404047981 */ /* 0x000ea4000c1e1b00 */
[----:B--2---:R0:W1:Y:S01]  /*05c0*/  F2I.S64.F64.TRUNC R28, R4 ;  /* 0x00000004001c7311 */ /* 0x004062000030d900 */
[----:B------:R-:W-:Y:S05]  /*05d0*/  BRA `(.L_x_11895) ;  /* 0x0000000800607947 */ /* 0x000fea0003800000 */
.L_x_11903:
        /* <DEDUP_REMOVED lines=27> */
.L_x_11906:
        /* <DEDUP_REMOVED lines=15> */
.L_x_11905:
[----:B------:R-:W2:Y:S02]  /*0880*/  LDG.E.U16 R28, desc[UR36][R4.64] ;  /* 0x00000024041c7981 */ /* 0x000ea4000c1e1500 */
[----:B--2---:R-:W-:-:S06]  /*0890*/  IMAD.U32 R28, R28, 0x10000, RZ ;  /* 0x000100001c1c7824 */ /* 0x004fcc00078e00ff */
[----:B------:R-:W0:Y:S01]  /*08a0*/  F2I.S64.TRUNC R28, R28 ;  /* 0x0000001c001c7311 */ /* 0x000e22000020d900 */
[----:B------:R-:W-:Y:S05]  /*08b0*/  BRA `(.L_x_11895) ;  /* 0x0000000400a87947 */ /* 0x000fea0003800000 */
.L_x_11902:
        /* <DEDUP_REMOVED lines=11> */
.L_x_11909:
        /* <DEDUP_REMOVED lines=21> */
.L_x_11913:
[----:B------:R-:W-:Y:S05]  /*0ac0*/  BSYNC B1 ;  /* 0x0000000000017941 */ /* 0x000fea0003800000 */
.L_x_11912:
[----:B------:R-:W-:Y:S01]  /*0ad0*/  IMAD.SHL.U32 R3, R3, 0x100000, RZ ;  /* 0x0010000003037824 */ /* 0x000fe200078e00ff */
[----:B------:R-:W-:-:S04]  /*0ae0*/  LEA R5, R0, 0x3b800000, 0x17 ;  /* 0x3b80000000057811 */ /* 0x000fc800078eb8ff */
[----:B------:R-:W-:-:S07]  /*0af0*/  LOP3.LUT R28, R5, R3, R28, 0xfe, !PT ;  /* 0x00000003051c7212 */ /* 0x000fce00078efe1c */
.L_x_11911:
[----:B------:R-:W-:Y:S05]  /*0b00*/  BSYNC B0 ;  /* 0x0000000000007941 */ /* 0x000fea0003800000 */
.L_x_11910:
[----:B------:R-:W0:Y:S01]  /*0b10*/  F2I.S64.TRUNC R28, R28 ;  /* 0x0000001c001c7311 */ /* 0x000e22000020d900 */
[----:B------:R-:W-:Y:S05]  /*0b20*/  BRA `(.L_x_11895) ;  /* 0x00000004000c7947 */ /* 0x000fea0003800000 */
.L_x_11908:
        /* <DEDUP_REMOVED lines=21> */
.L_x_11917:
[----:B------:R-:W-:Y:S05]  /*0c80*/  BSYNC B1 ;  /* 0x0000000000017941 */ /* 0x000fea0003800000 */
.L_x_11916:
[----:B------:R-:W-:Y:S01]  /*0c90*/  IMAD.SHL.U32 R3, R3, 0x200000, RZ ;  /* 0x0020000003037824 */ /* 0x000fe200078e00ff */
[----:B------:R-:W-:-:S04]  /*0ca0*/  LEA R5, R0, 0x37800000, 0x17 ;  /* 0x3780000000057811 */ /* 0x000fc800078eb8ff */
[----:B------:R-:W-:-:S07]  /*0cb0*/  LOP3.LUT R28, R5, R3, R28, 0xfe, !PT ;  /* 0x00000003051c7212 */ /* 0x000fce00078efe1c */
.L_x_11915:
[----:B------:R-:W-:Y:S05]  /*0cc0*/  BSYNC B0 ;  /* 0x0000000000007941 */ /* 0x000fea0003800000 */
.L_x_11914:
[----:B------:R-:W0:Y:S01]  /*0cd0*/  F2I.S64.TRUNC R28, R28 ;  /* 0x0000001c001c7311 */ /* 0x000e22000020d900 */
[----:B------:R-:W-:Y:S05]  /*0ce0*/  BRA `(.L_x_11895) ;  /* 0x00000000009c7947 */ /* 0x000fea0003800000 */
.L_x_11907:
        /* <DEDUP_REMOVED lines=14> */
.L_x_11921:
[----:B------:R-:W-:Y:S05]  /*0dd0*/  BSYNC B0 ;  /* 0x0000000000007941 */ /* 0x000fea0003800000 */
.L_x_11920:
[----:B------:R-:W0:Y:S01]  /*0de0*/  F2I.S64.TRUNC R28, R28 ;  /* 0x0000001c001c7311 */ /* 0x000e22000020d900 */
[----:B------:R-:W-:Y:S05]  /*0df0*/  BRA `(.L_x_11895) ;  /* 0x0000000000587947 */ /* 0x000fea0003800000 */
.L_x_11894:
        /* <DEDUP_REMOVED lines=16> */
.L_x_11922:
[----:B------:R-:W-:Y:S01]  /*0f00*/  CS2R R28, SRZ ;  /* 0x00000000001c7805 */ /* 0x000fe2000001ff00 */
[----:B------:R-:W-:Y:S06]  /*0f10*/  BRA `(.L_x_11895) ;  /* 0x0000000000107947 */ /* 0x000fec0003800000 */
.L_x_11919:
[----:B------:R0:W5:Y:S01]  /*0f20*/  LDG.E.64 R28, desc[UR36][R4.64] ;  /* 0x00000024041c7981 */ /* 0x000162000c1e1b00 */
[----:B------:R-:W-:Y:S05]  /*0f30*/  BRA `(.L_x_11895) ;  /* 0x0000000000087947 */ /* 0x000fea0003800000 */
.L_x_11918:
[----:B------:R0:W5:Y:S01]  /*0f40*/  LDG.E R28, desc[UR36][R4.64] ;  /* 0x00000024041c7981 */ /* 0x000162000c1e1900 */
[----:B------:R-:W-:-:S07]  /*0f50*/  IMAD.MOV.U32 R29, RZ, RZ, RZ ;  /* 0x000000ffff1d7224 */ /* 0x000fce00078e00ff */
.L_x_11895:
[----:B------:R-:W2:Y:S02]  /*0f60*/  S2R R19, SR_TID.X ;  /* 0x0000000000137919 */ /* 0x000ea40000002100 */
[----:B--2---:R-:W-:-:S07]  /*0f70*/  VIADD R19, R19, 0x80 ;  /* 0x0000008013137836 */ /* 0x004fce0000000000 */
.L_x_11889:
[----:B------:R-:W-:Y:S05]  /*0f80*/  BSYNC B6 ;  /* 0x0000000000067941 */ /* 0x000fea0003800000 */
.L_x_11888:
        /* <DEDUP_REMOVED lines=24> */
.L_x_11928:
[----:B------:R0:W5:Y:S01]  /*1110*/  LDG.E.U8 R24, desc[UR36][R4.64] ;  /* 0x0000002404187981 */ /* 0x000162000c1e1100 */
[----:B------:R-:W-:Y:S01]  /*1120*/  IMAD.MOV.U32 R25, RZ, RZ, RZ ;  /* 0x000000ffff197224 */ /* 0x000fe200078e00ff */
[----:B------:R-:W-:Y:S06]  /*1130*/  BRA `(.L_x_11930) ;  /* 0x0000000c00487947 */ /* 0x000fec0003800000 */
.L_x_11927:
        /* <DEDUP_REMOVED lines=8> */
.L_x_11932:
[----:B------:R-:W2:Y:S02]  /*11c0*/  LDG.E R24, desc[UR36][R4.64] ;  /* 0x0000002404187981 */ /* 0x000ea4000c1e1900 */
[----:B--2---:R-:W-:Y:S01]  /*11d0*/  SHF.R.S32.HI R25, RZ, 0x1f, R24 ;  /* 0x0000001fff197819 */ /* 0x004fe20000011418 */
[----:B------:R-:W-:Y:S06]  /*11e0*/  BRA `(.L_x_11930) ;  /* 0x0000000c001c7947 */ /* 0x000fec0003800000 */
.L_x_11931:
[----:B------:R-:W2:Y:S02]  /*11f0*/  LDG.E.S16 R24, desc[UR36][R4.64] ;  /* 0x0000002404187981 */ /* 0x000ea4000c1e1700 */
[----:B--2---:R-:W-:Y:S01]  /*1200*/  SHF.R.S32.HI R25, RZ, 0x1f, R24 ;  /* 0x0000001fff197819 */ /* 0x004fe20000011418 */
[----:B------:R-:W-:Y:S06]  /*1210*/  BRA `(.L_x_11930) ;  /* 0x0000000c00107947 */ /* 0x000fec0003800000 */
.L_x_11926:
        /* <DEDUP_REMOVED lines=9> */
.L_x_11934:
[----:B------:R-:W2:Y:S02]  /*12b0*/  LDG.E.U16 R4, desc[UR36][R4.64] ;  /* 0x0000002404047981 */ /* 0x000ea4000c1e1500 */
[----:B--2---:R-:W-:-:S06]  /*12c0*/  HADD2.F32 R24, -RZ, R4.H0_H0 ;  /* 0x20000004ff187230 */ /* 0x004fcc0000004100 */
[----:B------:R-:W0:Y:S01]  /*12d0*/  F2I.S64.TRUNC R24, R24 ;  /* 0x0000001800187311 */ /* 0x000e22000020d900 */
[----:B------:R-:W-:Y:S05]  /*12e0*/  BRA `(.L_x_11930) ;  /* 0x0000000800dc7947 */ /* 0x000fea0003800000 */
.L_x_11933:
        /* <DEDUP_REMOVED lines=9> */
.L_x_11936:
[----:B------:R-:W2:Y:S02]  /*1380*/  LDG.E.U16 R4, desc[UR36][R4.64] ;  /* 0x0000002404047981 */ /* 0x000ea4000c1e1500 */
[----:B--2---:R-:W-:-:S06]  /*1390*/  HADD2.F32 R24, -RZ, R4.H0_H0 ;  /* 0x20000004ff187230 */ /* 0x004fcc0000004100 */
[----:B------:R-:W0:Y:S01]  /*13a0*/  F2I.S64.TRUNC R24, R24 ;  /* 0x0000001800187311 */ /* 0x000e22000020d900 */
[----:B------:R-:W-:Y:S05]  /*13b0*/  BRA `(.L_x_11930) ;  /* 0x0000000800a87947 */ /* 0x000fea0003800000 */
.L_x_11935:
[----:B------:R-:W2:Y:S02]  /*13c0*/  LDG.E.64 R4, desc[UR36][R4.64] ;  /* 0x0000002404047981 */ /* 0x000ea4000c1e1b00 */
[----:B--2---:R0:W1:Y:S01]  /*13d0*/  F2I.S64.F64.TRUNC R24, R4 ;  /* 0x0000000400187311 */ /* 0x004062000030d900 */
[----:B------:R-:W-:Y:S05]  /*13e0*/  BRA `(.L_x_11930) ;  /* 0x00000008009c7947 */ /* 0x000fea0003800000 */
.L_x_11925:
        /* <DEDUP_REMOVED lines=13> */
.L_x_11939:
[----:B------:R-:W2:Y:S02]  /*14c0*/  LDG.E.64 R4, desc[UR36][R4.64] ;  /* 0x0000002404047981 */ /* 0x000ea4000c1e1b00 */
[----:B--2---:R0:W1:Y:S01]  /*14d0*/  F2I.S64.F64.TRUNC R24, R4 ;  /* 0x0000000400187311 */ /* 0x004062000030d900 */
[----:B------:R-:W-:Y:S05]  /*14e0*/  BRA `(.L_x_11930) ;  /* 0x00000008005c7947 */ /* 0x000fea0003800000 */
.L_x_11938:
        /* <DEDUP_REMOVED lines=27> */
.L_x_11941:
        /* <DEDUP_REMOVED lines=14> */
.L_x_11940:
[----:B------:R-:W2:Y:S02]  /*1780*/  LDG.E.U16 R24, desc[UR36][R4.64] ;  /* 0x0000002404187981 */ /* 0x000ea4000c1e1500 */
[----:B--2---:R-:W-:-:S06]  /*1790*/  IMAD.U32 R24, R24, 0x10000, RZ ;  /* 0x0001000018187824 */ /* 0x004fcc00078e00ff */
[----:B------:R-:W0:Y:S01]  /*17a0*/  F2I.S64.TRUNC R24, R24 ;  /* 0x0000001800187311 */ /* 0x000e22000020d900 */
[----:B------:R-:W-:Y:S05]  /*17b0*/  BRA `(.L_x_11930) ;  /* 0x0000000400a87947 */ /* 0x000fea0003800000 */
.L_x_11937:
        /* <DEDUP_REMOVED lines=11> */
.L_x_11944:
        /* <DEDUP_REMOVED lines=21> */
.L_x_11948:
[----:B------:R-:W-:Y:S05]  /*19c0*/  BSYNC B1 ;  /* 0x0000000000017941 */ /* 0x000fea0003800000 */
.L_x_11947:
[----:B------:R-:W-:Y:S01]  /*19d0*/  IMAD.SHL.U32 R3, R3, 0x100000, RZ ;  /* 0x0010000003037824 */ /* 0x000fe200078e00ff */
[----:B------:R-:W-:-:S04]  /*19e0*/  LEA R5, R0, 0x3b800000, 0x17 ;  /* 0x3b80000000057811 */ /* 0x000fc800078eb8ff */
[----:B------:R-:W-:-:S07]  /*19f0*/  LOP3.LUT R24, R5, R3, R24, 0xfe, !PT ;  /* 0x0000000305187212 */ /* 0x000fce00078efe18 */
.L_x_11946:
[----:B------:R-:W-:Y:S05]  /*1a00*/  BSYNC B0 ;  /* 0x0000000000007941 */ /* 0x000fea0003800000 */
.L_x_11945:
[----:B------:R-:W0:Y:S01]  /*1a10*/  F2I.S64.TRUNC R24, R24 ;  /* 0x0000001800187311 */ /* 0x000e22000020d900 */
[----:B------:R-:W-:Y:S05]  /*1a20*/  BRA `(.L_x_11930) ;  /* 0x00000004000c7947 */ /* 0x000fea0003800000 */
.L_x_11943:
        /* <DEDUP_REMOVED lines=21> */
.L_x_11952:
[----:B------:R-:W-:Y:S05]  /*1b80*/  BSYNC B1 ;  /* 0x0000000000017941 */ /* 0x000fea0003800000 */
.L_x_11951:
[----:B------:R-:W-:Y:S01]  /*1b90*/  IMAD.SHL.U32 R3, R3, 0x200000, RZ ;  /* 0x0020000003037824 */ /* 0x000fe200078e00ff */
[----:B------:R-:W-:-:S04]  /*1ba0*/  LEA R5, R0, 0x37800000, 0x17 ;  /* 0x3780000000057811 */ /* 0x000fc800078eb8ff */
[----:B------:R-:W-:-:S07]  /*1bb0*/  LOP3.LUT R24, R5, R3, R24, 0xfe, !PT ;  /* 0x0000000305187212 */ /* 0x000fce00078efe18 */
.L_x_11950:
[----:B------:R-:W-:Y:S05]  /*1bc0*/  BSYNC B0 ;  /* 0x0000000000007941 */ /* 0x000fea0003800000 */
.L_x_11949:
[----:B------:R-:W0:Y:S01]  /*1bd0*/  F2I.S64.TRUNC R24, R24 ;  /* 0x0000001800187311 */ /* 0x000e22000020d900 */
[----:B------:R-:W-:Y:S05]  /*1be0*/  BRA `(.L_x_11930) ;  /* 0x00000000009c7947 */ /* 0x000fea0003800000 */
.L_x_11942:
        /* <DEDUP_REMOVED lines=14> */
.L_x_11956:
[----:B------:R-:W-:Y:S05]  /*1cd0*/  BSYNC B0 ;  /* 0x0000000000007941 */ /* 0x000fea0003800000 */
.L_x_11955:
[----:B------:R-:W0:Y:S01]  /*1ce0*/  F2I.S64.TRUNC R24, R24 ;  /* 0x0000001800187311 */ /* 0x000e22000020d900 */
[----:B------:R-:W-:Y:S05]  /*1cf0*/  BRA `(.L_x_11930) ;  /* 0x0000000000587947 */ /* 0x000fea0003800000 */
.L_x_11929:
        /* <DEDUP_REMOVED lines=16> */
.L_x_11957:
[----:B------:R-:W-:Y:S01]  /*1e00*/  CS2R R24, SRZ ;  /* 0x0000000000187805 */ /* 0x000fe2000001ff00 */
[----:B------:R-:W-:Y:S06]  /*1e10*/  BRA `(.L_x_11930) ;  /* 0x0000000000107947 */ /* 0x000fec0003800000 */
.L_x_11954:
[----:B------:R0:W5:Y:S01]  /*1e20*/  LDG.E.64 R24, desc[UR36][R4.64] ;  /* 0x0000002404187981 */ /* 0x000162000c1e1b00 */
[----:B------:R-:W-:Y:S05]  /*1e30*/  BRA `(.L_x_11930) ;  /* 0x0000000000087947 */ /* 0x000fea0003800000 */
.L_x_11953:
[----:B------:R0:W5:Y:S01]  /*1e40*/  LDG.E R24, desc[UR36][R4.64] ;  /* 0x0000002404187981 */ /* 0x000162000c1e1900 */
[----:B------:R-:W-:-:S07]  /*1e50*/  IMAD.MOV.U32 R25, RZ, RZ, RZ ;  /* 0x000000ffff197224 */ /* 0x000fce00078e00ff */
.L_x_11930:
[----:B------:R-:W-:-:S07]  /*1e60*/  VIADD R19, R19, 0x80 ;  /* 0x0000008013137836 */ /* 0x000fce0000000000 */
.L_x_11924:
[----:B------:R-:W-:Y:S05]  /*1e70*/  BSYNC B6 ;  /* 0x0000000000067941 */ /* 0x000fea0003800000 */
.L_x_11923:
        /* <DEDUP_REMOVED lines=26> */
.L_x_11963:
[----:B------:R0:W5:Y:S01]  /*2020*/  LDG.E.U8 R26, desc[UR36][R4.64] ;  /* 0x00000024041a7981 */ /* 0x000162000c1e1100 */
[----:B------:R-:W-:Y:S01]  /*2030*/  IMAD.MOV.U32 R27, RZ, RZ, RZ ;  /* 0x000000ffff1b7224 */ /* 0x000fe200078e00ff */
[----:B------:R-:W-:Y:S06]  /*2040*/  BRA `(.L_x_11965) ;  /* 0x0000000c00487947 */ /* 0x000fec0003800000 */
.L_x_11962:
        /* <DEDUP_REMOVED lines=8> */
.L_x_11967:
[----:B------:R-:W2:Y:S02]  /*20d0*/  LDG.E R26, desc[UR36][R4.64] ;  /* 0x00000024041a7981 */ /* 0x000ea4000c1e1900 */
[----:B--2---:R-:W-:Y:S01]  /*20e0*/  SHF.R.S32.HI R27, RZ, 0x1f, R26 ;  /* 0x0000001fff1b7819 */ /* 0x004fe2000001141a */
[----:B------:R-:W-:Y:S06]  /*20f0*/  BRA `(.L_x_11965) ;  /* 0x0000000c001c7947 */ /* 0x000fec0003800000 */
.L_x_11966:
[----:B------:R-:W2:Y:S02]  /*2100*/  LDG.E.S16 R26, desc[UR36][R4.64] ;  /* 0x00000024041a7981 */ /* 0x000ea4000c1e1700 */
[----:B--2---:R-:W-:Y:S01]  /*2110*/  SHF.R.S32.HI R27, RZ, 0x1f, R26 ;  /* 0x0000001fff1b7819 */ /* 0x004fe2000001141a */
[----:B------:R-:W-:Y:S06]  /*2120*/  BRA `(.L_x_11965) ;  /* 0x0000000c00107947 */ /* 0x000fec0003800000 */
.L_x_11961:
        /* <DEDUP_REMOVED lines=9> */
.L_x_11969:
[----:B------:R-:W2:Y:S02]  /*21c0*/  LDG.E.U16 R4, desc[UR36][R4.64] ;  /* 0x0000002404047981 */ /* 0x000ea4000c1e1500 */
[----:B--2---:R-:W-:-:S06]  /*21d0*/  HADD2.F32 R26, -RZ, R4.H0_H0 ;  /* 0x20000004ff1a7230 */ /* 0x004fcc0000004100 */
[----:B------:R-:W0:Y:S01]  /*21e0*/  F2I.S64.TRUNC R26, R26 ;  /* 0x0000001a001a7311 */ /* 0x000e22000020d900 */
[----:B------:R-:W-:Y:S05]  /*21f0*/  BRA `(.L_x_11965) ;  /* 0x0000000800dc7947 */ /* 0x000fea0003800000 */
.L_x_11968:
        /* <DEDUP_REMOVED lines=9> */
.L_x_11971:
[----:B------:R-:W2:Y:S02]  /*2290*/  LDG.E.U16 R4, desc[UR36][R4.64] ;  /* 0x0000002404047981 */ /* 0x000ea4000c1e1500 */
[----:B--2---:R-:W-:-:S06]  /*22a0*/  HADD2.F32 R26, -RZ, R4.H0_H0 ;  /* 0x20000004ff1a7230 */ /* 0x004fcc0000004100 */
[----:B------:R-:W0:Y:S01]  /*22b0*/  F2I.S64.TRUNC R26, R26 ;  /* 0x0000001a001a7311 */ /* 0x000e22000020d900 */
[----:B------:R-:W-:Y:S05]  /*22c0*/  BRA `(.L_x_11965) ;  /* 0x0000000800a87947 */ /* 0x000fea0003800000 */
.L_x_11970:
[----:B------:R-:W2:Y:S02]  /*22d0*/  LDG.E.64 R4, desc[UR36][R4.64] ;  /* 0x0000002404047981 */ /* 0x000ea4000c1e1b00 */
[----:B--2---:R0:W1:Y:S01]  /*22e0*/  F2I.S64.F64.TRUNC R26, R4 ;  /* 0x00000004001a7311 */ /* 0x004062000030d900 */
[----:B------:R-:W-:Y:S05]  /*22f0*/  BRA `(.L_x_11965) ;  /* 0x00000008009c7947 */ /* 0x000fea0003800000 */
.L_x_11960:
        /* <DEDUP_REMOVED lines=13> */
.L_x_11974:
[----:B------:R-:W2:Y:S02]  /*23d0*/  LDG.E.64 R4, desc[UR36][R4.64] ;  /* 0x0000002404047981 */ /* 0x000ea4000c1e1b00 */
[----:B--2---:R0:W1:Y:S01]  /*23e0*/  F2I.S64.F64.TRUNC R26, R4 ;  /* 0x00000004001a7311 */ /* 0x004062000030d900 */
[----:B------:R-:W-:Y:S05]  /*23f0*/  BRA `(.L_x_11965) ;  /* 0x00000008005c7947 */ /* 0x000fea0003800000 */
.L_x_11973:
        /* <DEDUP_REMOVED lines=27> */
.L_x_11976:
        /* <DEDUP_REMOVED lines=14> */
.L_x_11975:
[----:B------:R-:W2:Y:S02]  /*2690*/  LDG.E.U16 R26, desc[UR36][R4.64] ;  /* 0x00000024041a7981 */ /* 0x000ea4000c1e1500 */
[----:B--2---:R-:W-:-:S06]  /*26a0*/  IMAD.U32 R26, R26, 0x10000, RZ ;  /* 0x000100001a1a7824 */ /* 0x004fcc00078e00ff */
[----:B------:R-:W0:Y:S01]  /*26b0*/  F2I.S64.TRUNC R26, R26 ;  /* 0x0000001a001a7311 */ /* 0x000e22000020d900 */
[----:B------:R-:W-:Y:S05]  /*26c0*/  BRA `(.L_x_11965) ;  /* 0x0000000400a87947 */ /* 0x000fea0003800000 */
.L_x_11972:
        /* <DEDUP_REMOVED lines=11> */
.L_x_11979:
        /* <DEDUP_REMOVED lines=21> */
.L_x_11983:
[----:B------:R-:W-:Y:S05]  /*28d0*/  BSYNC B1 ;  /* 0x0000000000017941 */ /* 0x000fea0003800000 */
.L_x_11982:
[----:B------:R-:W-:Y:S01]  /*28e0*/  IMAD.SHL.U32 R3, R3, 0x100000, RZ ;  /* 0x0010000003037824 */ /* 0x000fe200078e00ff */
[----:B------:R-:W-:-:S04]  /*28f0*/  LEA R5, R0, 0x3b800000, 0x17 ;  /* 0x3b80000000057811 */ /* 0x000fc800078eb8ff */
[----:B------:R-:W-:-:S07]  /*2900*/  LOP3.LUT R26, R5, R3, R26, 0xfe, !PT ;  /* 0x00000003051a7212 */ /* 0x000fce00078efe1a */
.L_x_11981:
[----:B------:R-:W-:Y:S05]  /*2910*/  BSYNC B0 ;  /* 0x0000000000007941 */ /* 0x000fea0003800000 */
.L_x_11980:
[----:B------:R-:W1:Y:S01]  /*2920*/  F2I.S64.TRUNC R26, R26 ;  /* 0x0000001a001a7311 */ /* 0x000e62000020d900 */
[----:B------:R-:W-:Y:S05]  /*2930*/  BRA `(.L_x_11965) ;  /* 0x00000004000c7947 */ /* 0x000fea0003800000 */
.L_x_11978:
        /* <DEDUP_REMOVED lines=21> */
.L_x_11987:
[----:B------:R-:W-:Y:S05]  /*2a90*/  BSYNC B1 ;  /* 0x0000000000017941 */ /* 0x000fea0003800000 */
.L_x_11986:
[----:B------:R-:W-:Y:S01]  /*2aa0*/  IMAD.SHL.U32 R3, R3, 0x200000, RZ ;  /* 0x0020000003037824 */ /* 0x000fe200078e00ff */
[----:B------:R-:W-:-:S04]  /*2ab0*/  LEA R5, R0, 0x37800000, 0x17 ;  /* 0x3780000000057811 */ /* 0x000fc800078eb8ff */
[----:B------:R-:W-:-:S07]  /*2ac0*/  LOP3.LUT R26, R5, R3, R26, 0xfe, !PT ;  /* 0x00000003051a7212 */ /* 0x000fce00078efe1a */
.L_x_11985:
[----:B------:R-:W-:Y:S05]  /*2ad0*/  BSYNC B0 ;  /* 0x0000000000007941 */ /* 0x000fea0003800000 */
.L_x_11984:
[----:B------:R-:W2:Y:S01]  /*2ae0*/  F2I.S64.TRUNC R26, R26 ;  /* 0x0000001a001a7311 */ /* 0x000ea2000020d900 */
[----:B------:R-:W-:Y:S05]  /*2af0*/  BRA `(.L_x_11965) ;  /* 0x00000000009c7947 */ /* 0x000fea0003800000 */
.L_x_11977:
        /* <DEDUP_REMOVED lines=14> */
.L_x_11991:
[----:B------:R-:W-:Y:S05]  /*2be0*/  BSYNC B0 ;  /* 0x0000000000007941 */ /* 0x000fea0003800000 */
.L_x_11990:
[----:B------:R-:W0:Y:S01]  /*2bf0*/  F2I.S64.TRUNC R26, R26 ;  /* 0x0000001a001a7311 */ /* 0x000e22000020d900 */
[----:B------:R-:W-:Y:S05]  /*2c00*/  BRA `(.L_x_11965) ;  /* 0x0000000000587947 */ /* 0x000fea0003800000 */
.L_x_11964:
        /* <DEDUP_REMOVED lines=16> */
.L_x_11992:
[----:B------:R-:W-:Y:S01]  /*2d10*/  CS2R R26, SRZ ;  /* 0x00000000001a7805 */ /* 0x000fe2000001ff00 */
[----:B------:R-:W-:Y:S06]  /*2d20*/  BRA `(.L_x_11965) ;  /* 0x0000000000107947 */ /* 0x000fec0003800000 */
.L_x_11989:
[----:B------:R0:W5:Y:S01]  /*2d30*/  LDG.E.64 R26, desc[UR36][R4.64] ;  /* 0x00000024041a7981 */ /* 0x000162000c1e1b00 */
[----:B------:R-:W-:Y:S05]  /*2d40*/  BRA `(.L_x_11965) ;  /* 0x0000000000087947 */ /* 0x000fea0003800000 */
.L_x_11988:
[----:B------:R0:W5:Y:S01]  /*2d50*/  LDG.E R26, desc[UR36][R4.64] ;  /* 0x00000024041a7981 */ /* 0x000162000c1e1900 */
[----:B------:R-:W-:-:S07]  /*2d60*/  IMAD.MOV.U32 R27, RZ, RZ, RZ ;  /* 0x000000ffff1b7224 */ /* 0x000fce00078e00ff */
.L_x_11965:
[----:B------:R-:W-:-:S07]  /*2d70*/  VIADD R19, R19, 0x80 ;  /* 0x0000008013137836 */ /* 0x000fce0000000000 */
.L_x_11959:
[----:B------:R-:W-:Y:S05]  /*2d80*/  BSYNC B6 ;  /* 0x0000000000067941 */ /* 0x000fea0003800000 */
.L_x_11958:
        /* <DEDUP_REMOVED lines=23> */
.L_x_11998:
[----:B------:R0:W5:Y:S01]  /*2f00*/  LDG.E.U8 R22, desc[UR36][R4.64] ;  /* 0x0000002404167981 */ /* 0x000162000c1e1100 */
[----:B------:R-:W-:Y:S01]  /*2f10*/  IMAD.MOV.U32 R23, RZ, RZ, RZ ;  /* 0x000000ffff177224 */ /* 0x000fe200078e00ff */
[----:B------:R-:W-:Y:S06]  /*2f20*/  BRA `(.L_x_11994) ;  /* 0x0000000c00447947 */ /* 0x000fec0003800000 */
.L_x_11997:
        /* <DEDUP_REMOVED lines=8> */
.L_x_12001:
[----:B------:R-:W2:Y:S02]  /*2fb0*/  LDG.E R22, desc[UR36][R4.64] ;  /* 0x0000002404167981 */ /* 0x000ea4000c1e1900 */
[----:B--2---:R-:W-:Y:S01]  /*2fc0*/  SHF.R.S32.HI R23, RZ, 0x1f, R22 ;  /* 0x0000001fff177819 */ /* 0x004fe20000011416 */
[----:B------:R-:W-:Y:S06]  /*2fd0*/  BRA `(.L_x_11994) ;  /* 0x0000000c00187947 */ /* 0x000fec0003800000 */
.L_x_12000:
[----:B------:R-:W2:Y:S02]  /*2fe0*/  LDG.E.S16 R22, desc[UR36][R4.64] ;  /* 0x0000002404167981 */ /* 0x000ea4000c1e1700 */
[----:B--2---:R-:W-:Y:S01]  /*2ff0*/  SHF.R.S32.HI R23, RZ, 0x1f, R22 ;  /* 0x0000001fff177819 */ /* 0x004fe20000011416 */
[----:B------:R-:W-:Y:S06]  /*3000*/  BRA `(.L_x_11994) ;  /* 0x0000000c000c7947 */ /* 0x000fec0003800000 */
.L_x_11996:
        /* <DEDUP_REMOVED lines=9> */
.L_x_12003:
[----:B------:R-:W2:Y:S02]  /*30a0*/  LDG.E.U16 R4, desc[UR36][R4.64] ;  /* 0x0000002404047981 */ /* 0x000ea4000c1e1500 */
[----:B--2---:R-:W-:-:S06]  /*30b0*/  HADD2.F32 R22, -RZ, R4.H0_H0 ;  /* 0x20000004ff167230 */ /* 0x004fcc0000004100 */
[----:B------:R-:W0:Y:S01]  /*30c0*/  F2I.S64.TRUNC R22, R22 ;  /* 0x0000001600167311 */ /* 0x000e22000020d900 */
[----:B------:R-:W-:Y:S05]  /*30d0*/  BRA `(.L_x_11994) ;  /* 0x0000000800d87947 */ /* 0x000fea0003800000 */
.L_x_12002:
        /* <DEDUP_REMOVED lines=9> */
.L_x_12005:
[----:B------:R-:W2:Y:S02]  /*3170*/  LDG.E.U16 R4, desc[UR36][R4.64] ;  /* 0x0000002404047981 */ /* 0x000ea4000c1e1500 */
[----:B--2---:R-:W-:-:S06]  /*3180*/  HADD2.F32 R22, -RZ, R4.H0_H0 ;  /* 0x20000004ff167230 */ /* 0x004fcc0000004100 */
[----:B------:R-:W0:Y:S01]  /*3190*/  F2I.S64.TRUNC R22, R22 ;  /* 0x0000001600167311 */ /* 0x000e22000020d900 */
[----:B------:R-:W-:Y:S05]  /*31a0*/  BRA `(.L_x_11994) ;  /* 0x0000000800a47947 */ /* 0x000fea0003800000 */
.L_x_12004:
[----:B------:R-:W2:Y:S02]  /*31b0*/  LDG.E.64 R4, desc[UR36][R4.64] ;  /* 0x0000002404047981 */ /* 0x000ea4000c1e1b00 */
[----:B--2---:R0:W1:Y:S01]  /*31c0*/  F2I.S64.F64.TRUNC R22, R4 ;  /* 0x0000000400167311 */ /* 0x004062000030d900 */
[----:B------:R-:W-:Y:S05]  /*31d0*/  BRA `(.L_x_11994) ;  /* 0x0000000800987947 */ /* 0x000fea0003800000 */
.L_x_11995:
        /* <DEDUP_REMOVED lines=13> */
.L_x_12008:
[----:B------:R-:W2:Y:S02]  /*32b0*/  LDG.E.64 R4, desc[UR36][R4.64] ;  /* 0x0000002404047981 */ /* 0x000ea4000c1e1b00 */
[----:B--2---:R0:W1:Y:S01]  /*32c0*/  F2I.S64.F64.TRUNC R22, R4 ;  /* 0x0000000400167311 */ /* 0x004062000030d900 */
[----:B------:R-:W-:Y:S05]  /*32d0*/  BRA `(.L_x_11994) ;  /* 0x0000000800587947 */ /* 0x000fea0003800000 */
.L_x_12007:
        /* <DEDUP_REMOVED lines=27> */
.L_x_12010:
        /* <DEDUP_REMOVED lines=14> */
.L_x_12009:
[----:B------:R-:W2:Y:S02]  /*3570*/  LDG.E.U16 R22, desc[UR36][R4.64] ;  /* 0x0000002404167981 */ /* 0x000ea4000c1e1500 */
[----:B--2---:R-:W-:-:S06]  /*3580*/  IMAD.U32 R22, R22, 0x10000, RZ ;  /* 0x0001000016167824 */ /* 0x004fcc00078e00ff */
[----:B------:R-:W0:Y:S01]  /*3590*/  F2I.S64.TRUNC R22, R22 ;  /* 0x0000001600167311 */ /* 0x000e22000020d900 */
[----:B------:R-:W-:Y:S05]  /*35a0*/  BRA `(.L_x_11994) ;  /* 0x0000000400a47947 */ /* 0x000fea0003800000 */
.L_x_12006:
        /* <DEDUP_REMOVED lines=11> */
.L_x_12013:
        /* <DEDUP_REMOVED lines=21> */
.L_x_12017:
[----:B------:R-:W-:Y:S05]  /*37b0*/  BSYNC B1 ;  /* 0x0000000000017941 */ /* 0x000fea0003800000 */
.L_x_12016:
[----:B------:R-:W-:Y:S01]  /*37c0*/  IMAD.SHL.U32 R3, R3, 0x100000, RZ ;  /* 0x0010000003037824 */ /* 0x000fe200078e00ff */
[----:B------:R-:W-:-:S04]  /*37d0*/  LEA R5, R0, 0x3b800000, 0x17 ;  /* 0x3b80000000057811 */ /* 0x000fc800078eb8ff */
[----:B------:R-:W-:-:S07]  /*37e0*/  LOP3.LUT R22, R5, R3, R22, 0xfe, !PT ;  /* 0x0000000305167212 */ /* 0x000fce00078efe16 */
.L_x_12015:
[----:B------:R-:W-:Y:S05]  /*37f0*/  BSYNC B0 ;  /* 0x0000000000007941 */ /* 0x000fea0003800000 */
.L_x_12014:
[----:B------:R-:W0:Y:S01]  /*3800*/  F2I.S64.TRUNC R22, R22 ;  /* 0x0000001600167311 */ /* 0x000e22000020d900 */
[----:B------:R-:W-:Y:S05]  /*3810*/  BRA `(.L_x_11994) ;  /* 0x0000000400087947 */ /* 0x000fea0003800000 */
.L_x_12012:
        /* <DEDUP_REMOVED lines=21> */
.L_x_12021:
[----:B------:R-:W-:Y:S05]  /*3970*/  BSYNC B1 ;  /* 0x0000000000017941 */ /* 0x000fea0003800000 */
.L_x_12020:
[----:B------:R-:W-:Y:S01]  /*3980*/  IMAD.SHL.U32 R3, R3, 0x200000, RZ ;  /* 0x0020000003037824 */ /* 0x000fe200078e00ff */
[----:B------:R-:W-:-:S04]  /*3990*/  LEA R5, R0, 0x37800000, 0x17 ;  /* 0x3780000000057811 */ /* 0x000fc800078eb8ff */
[----:B------:R-:W-:-:S07]  /*39a0*/  LOP3.LUT R22, R5, R3, R22, 0xfe, !PT ;  /* 0x0000000305167212 */ /* 0x000fce00078efe16 */
.L_x_12019:
[----:B------:R-:W-:Y:S05]  /*39b0*/  BSYNC B0 ;  /* 0x0000000000007941 */ /* 0x000fea0003800000 */
.L_x_12018:
[----:B------:R-:W0:Y:S01]  /*39c0*/  F2I.S64.TRUNC R22, R22 ;  /* 0x0000001600167311 */ /* 0x000e22000020d900 */
[----:B------:R-:W-:Y:S05]  /*39d0*/  BRA `(.L_x_11994) ;  /* 0x0000000000987947 */ /* 0x000fea0003800000 */
.L_x_12011:
        /* <DEDUP_REMOVED lines=14> */
.L_x_12025:
[----:B------:R-:W-:Y:S05]  /*3ac0*/  BSYNC B0 ;  /* 0x0000000000007941 */ /* 0x000fea0003800000 */
.L_x_12024:
[----:B------:R-:W0:Y:S01]  /*3ad0*/  F2I.S64.TRUNC R22, R22 ;  /* 0x0000001600167311 */ /* 0x000e22000020d900 */
[----:B------:R-:W-:Y:S05]  /*3ae0*/  BRA `(.L_x_11994) ;  /* 0x0000000000547947 */ /* 0x000fea0003800000 */
.L_x_11999:
        /* <DEDUP_REMOVED lines=16> */
.L_x_12026:
[----:B------:R-:W-:Y:S05]  /*3bf0*/  BRA `(.L_x_11994) ;  /* 0x0000000000107947 */ /* 0x000fea0003800000 */
.L_x_12023:
[----:B------:R0:W5:Y:S01]  /*3c00*/  LDG.E.64 R22, desc[UR36][R4.64] ;  /* 0x0000002404167981 */ /* 0x000162000c1e1b00 */
[----:B------:R-:W-:Y:S05]  /*3c10*/  BRA `(.L_x_11994) ;  /* 0x0000000000087947 */ /* 0x000fea0003800000 */
.L_x_12022:
[----:B------:R0:W5:Y:S01]  /*3c20*/  LDG.E R22, desc[UR36][R4.64] ;  /* 0x0000002404167981 */ /* 0x000162000c1e1900 */
[----:B------:R-:W-:-:S07]  /*3c30*/  IMAD.MOV.U32 R23, RZ, RZ, RZ ;  /* 0x000000ffff177224 */ /* 0x000fce00078e00ff */
.L_x_11994:
[----:B------:R-:W-:Y:S05]  /*3c40*/  BSYNC B6 ;  /* 0x0000000000067941 */ /* 0x000fea0003800000 */
.L_x_11993:
        /* <DEDUP_REMOVED lines=37> */
.L_x_12032:
[----:B------:R0:W-:Y:S01]  /*3ea0*/  STG.E.U8 desc[UR36][R8.64], R3 ;  /* 0x0000000308007986 */ /* 0x0001e2000c101124 */
[----:B------:R-:W-:Y:S05]  /*3eb0*/  BRA `(.L_x_12028) ;  /* 0x0000000c00447947 */ /* 0x000fea0003800000 */
.L_x_12031:
        /* <DEDUP_REMOVED lines=8> */
.L_x_12035:
[----:B------:R0:W-:Y:S01]  /*3f40*/  STG.E desc[UR36][R8.64], R3 ;  /* 0x0000000308007986 */ /* 0x0001e2000c101924 */
[----:B------:R-:W-:Y:S05]  /*3f50*/  BRA `(.L_x_12028) ;  /* 0x0000000c001c7947 */ /* 0x000fea0003800000 */
.L_x_12034:
[----:B------:R0:W-:Y:S01]  /*3f60*/  STG.E.U16 desc[UR36][R8.64], R3 ;  /* 0x0000000308007986 */ /* 0x0001e2000c101524 */
[----:B------:R-:W-:Y:S05]  /*3f70*/  BRA `(.L_x_12028) ;  /* 0x0000000c00147947 */ /* 0x000fea0003800000 */
.L_x_12030:
        /* <DEDUP_REMOVED lines=9> */
.L_x_12037:
[----:B------:R-:W0:Y:S02]  /*4010*/  I2F.S64 R0, R4 ;  /* 0x0000000400007312 */ /* 0x000e240000301400 */
[----:B0-----:R-:W-:-:S05]  /*4020*/  F2FP.F16.F32.PACK_AB R0, RZ, R0 ;  /* 0x00000000ff00723e */ /* 0x001fca00000000ff */
[----:B------:R0:W-:Y:S01]  /*4030*/  STG.E.U16 desc[UR36][R8.64], R0 ;  /* 0x0000000008007986 */ /* 0x0001e2000c101524 */
[----:B------:R-:W-:Y:S05]  /*4040*/  BRA `(.L_x_12028) ;  /* 0x0000000800e07947 */ /* 0x000fea0003800000 */
.L_x_12036:
        /* <DEDUP_REMOVED lines=10> */
.L_x_12039:
[----:B------:R-:W0:Y:S02]  /*40f0*/  I2F.S64 R4, R4 ;  /* 0x0000000400047312 */ /* 0x000e240000301400 */
[----:B0-----:R-:W-:-:S04]  /*4100*/  F2FP.F16.F32.PACK_AB R3, RZ, R4 ;  /* 0x00000004ff03723e */ /* 0x001fc800000000ff */
[----:B------:R-:W-:-:S05]  /*4110*/  PRMT R3, R3, 0x5410, RZ ;  /* 0x0000541003037816 */ /* 0x000fca00000000ff */
[----:B------:R0:W-:Y:S01]  /*4120*/  STG.E desc[UR36][R8.64], R3 ;  /* 0x0000000308007986 */ /* 0x0001e2000c101924 */
[----:B------:R-:W-:Y:S05]  /*4130*/  BRA `(.L_x_12028) ;  /* 0x0000000800a47947 */ /* 0x000fea0003800000 */
.L_x_12038:
[----:B------:R-:W0:Y:S02]  /*4140*/  I2F.F64.S64 R4, R4 ;  /* 0x0000000400047312 */ /* 0x000e240000301c00 */
[----:B0-----:R0:W-:Y:S01]  /*4150*/  STG.E.64 desc[UR36][R8.64], R4 ;  /* 0x0000000408007986 */ /* 0x0011e2000c101b24 */
[----:B------:R-:W-:Y:S05]  /*4160*/  BRA `(.L_x_12028) ;  /* 0x0000000800987947 */ /* 0x000fea0003800000 */
.L_x_12029:
        /* <DEDUP_REMOVED lines=13> */
.L_x_12042:
[----:B------:R-:W0:Y:S01]  /*4240*/  I2F.F64.S64 R4, R4 ;  /* 0x0000000400047312 */ /* 0x000e220000301c00 */
[----:B------:R-:W-:-:S05]  /*4250*/  CS2R R6, SRZ ;  /* 0x0000000000067805 */ /* 0x000fca000001ff00 */
[----:B0-----:R0:W-:Y:S01]  /*4260*/  STG.E.128 desc[UR36][R8.64], R4 ;  /* 0x0000000408007986 */ /* 0x0011e2000c101d24 */
[----:B------:R-:W-:Y:S05]  /*4270*/  BRA `(.L_x_12028) ;  /* 0x0000000800547947 */ /* 0x000fea0003800000 */
.L_x_12041:
        /* <DEDUP_REMOVED lines=21> */
.L_x_12046:
[----:B------:R-:W-:Y:S05]  /*43d0*/  BSYNC B0 ;  /* 0x0000000000007941 */ /* 0x000fea0003800000 */
.L_x_12045:
[----:B------:R-:W-:-:S05]  /*43e0*/  LOP3.LUT R7, R0, R7, RZ, 0xfc, !PT ;  /* 0x0000000700077212 */ /* 0x000fca00078efcff */
[----:B------:R0:W-:Y:S01]  /*43f0*/  STG.E.U8 desc[UR36][R8.64], R7 ;  /* 0x0000000708007986 */ /* 0x0001e2000c101124 */
[----:B------:R-:W-:Y:S05]  /*4400*/  BRA `(.L_x_12028) ;  /* 0x0000000400f07947 */ /* 0x000fea0003800000 */
.L_x_12044:
        /* <DEDUP_REMOVED lines=13> */
.L_x_12048:
[----:B------:R-:W-:Y:S01]  /*44e0*/  IMAD.MOV.U32 R0, RZ, RZ, 0x7f ;  /* 0x0000007fff007424 */ /* 0x000fe200078e00ff */
[----:B------:R-:W-:-:S04]  /*44f0*/  ISETP.GT.U32.AND P0, PT, R3, 0x7f800000, PT ;  /* 0x7f8000000300780c */ /* 0x000fc80003f04070 */
[----:B------:R-:W-:-:S09]  /*4500*/  SEL R0, R0, 0x7c, P0 ;  /* 0x0000007c00007807 */ /* 0x000fd20000000000 */
.L_x_12049:
[----:B------:R-:W-:Y:S05]  /*4510*/  BSYNC B0 ;  /* 0x0000000000007941 */ /* 0x000fea0003800000 */
.L_x_12047:
[----:B------:R-:W-:-:S04]  /*4520*/  LOP3.LUT R3, R5, 0x80000000, RZ, 0xc0, !PT ;  /* 0x8000000005037812 */ /* 0x000fc800078ec0ff */
[----:B------:R-:W-:-:S04]  /*4530*/  SHF.R.U32.HI R3, RZ, 0x18, R3 ;  /* 0x00000018ff037819 */ /* 0x000fc80000011603 */
[----:B------:R-:W-:-:S05]  /*4540*/  LOP3.LUT R3, R0, R3, RZ, 0xfc, !PT ;  /* 0x0000000300037212 */ /* 0x000fca00078efcff */
[----:B------:R0:W-:Y:S01]  /*4550*/  STG.E.U8 desc[UR36][R8.64], R3 ;  /* 0x0000000308007986 */ /* 0x0001e2000c101124 */
[----:B------:R-:W-:Y:S05]  /*4560*/  BRA `(.L_x_12028) ;  /* 0x0000000400987947 */ /* 0x000fea0003800000 */
.L_x_12043:
[----:B------:R-:W0:Y:S02]  /*4570*/  I2F.S64 R0, R4 ;  /* 0x0000000400007312 */ /* 0x000e240000301400 */
[----:B0-----:R-:W-:-:S05]  /*4580*/  F2FP.BF16.F32.PACK_AB R0, RZ, R0 ;  /* 0x00000000ff00723e */ /* 0x001fca00000010ff */
[----:B------:R0:W-:Y:S01]  /*4590*/  STG.E.U16 desc[UR36][R8.64], R0 ;  /* 0x0000000008007986 */ /* 0x0001e2000c101524 */
[----:B------:R-:W-:Y:S05]  /*45a0*/  BRA `(.L_x_12028) ;  /* 0x0000000400887947 */ /* 0x000fea0003800000 */
.L_x_12040:
        /* <DEDUP_REMOVED lines=10> */
.L_x_12052:
        /* <DEDUP_REMOVED lines=17> */
.L_x_12055:
[----:B------:R-:W-:-:S04]  /*4760*/  LOP3.LUT R0, R5, 0x80000000, RZ, 0xc0, !PT ;  /* 0x8000000005007812 */ /* 0x000fc800078ec0ff */
[----:B------:R-:W-:-:S04]  /*4770*/  SHF.R.U32.HI R0, RZ, 0x18, R0 ;  /* 0x00000018ff007819 */ /* 0x000fc80000011600 */
[----:B------:R-:W-:-:S07]  /*4780*/  LOP3.LUT R0, R3, R0, RZ, 0xfc, !PT ;  /* 0x0000000003007212 */ /* 0x000fce00078efcff */
.L_x_12054:
[----:B------:R-:W-:Y:S05]  /*4790*/  BSYNC B0 ;  /* 0x0000000000007941 */ /* 0x000fea0003800000 */
.L_x_12053:
[----:B------:R3:W-:Y:S01]  /*47a0*/  STG.E.U8 desc[UR36][R8.64], R0 ;  /* 0x0000000008007986 */ /* 0x0007e2000c101124 */
[----:B------:R-:W-:Y:S05]  /*47b0*/  BRA `(.L_x_12028) ;  /* 0x0000000400047947 */ /* 0x000fea0003800000 */
.L_x_12051:
        /* <DEDUP_REMOVED lines=17> */
.L_x_12058:
[----:B------:R-:W-:-:S04]  /*48d0*/  LOP3.LUT R0, R5, 0x80000000, RZ, 0xc0, !PT ;  /* 0x8000000005007812 */ /* 0x000fc800078ec0ff */
[----:B------:R-:W-:-:S04]  /*48e0*/  SHF.R.U32.HI R0, RZ, 0x18, R0 ;  /* 0x00000018ff007819 */ /* 0x000fc80000011600 */
[----:B------:R-:W-:-:S07]  /*48f0*/  LOP3.LUT R0, R3, R0, RZ, 0xfc, !PT ;  /* 0x0000000003007212 */ /* 0x000fce00078efcff */
.L_x_12057:
[----:B------:R-:W-:Y:S05]  /*4900*/  BSYNC B0 ;  /* 0x0000000000007941 */ /* 0x000fea0003800000 */
.L_x_12056:
[----:B------:R0:W-:Y:S01]  /*4910*/  STG.E.U8 desc[UR36][R8.64], R0 ;  /* 0x0000000008007986 */ /* 0x0001e2000c101124 */
[----:B------:R-:W-:Y:S05]  /*4920*/  BRA `(.L_x_12028) ;  /* 0x0000000000a87947 */ /* 0x000fea0003800000 */
.L_x_12050:
        /* <DEDUP_REMOVED lines=22> */
.L_x_12033:
        /* <DEDUP_REMOVED lines=16> */
.L_x_12061:
[----:B------:R-:W-:Y:S05]  /*4b90*/  BRA `(.L_x_12028) ;  /* 0x00000000000c7947 */ /* 0x000fea0003800000 */
.L_x_12060:
[----:B------:R2:W-:Y:S01]  /*4ba0*/  STG.E.64 desc[UR36][R8.64], R4 ;  /* 0x0000000408007986 */ /* 0x0005e2000c101b24 */
[----:B------:R-:W-:Y:S05]  /*4bb0*/  BRA `(.L_x_12028) ;  /* 0x0000000000047947 */ /* 0x000fea0003800000 */
.L_x_12059:
[----:B------:R0:W-:Y:S02]  /*4bc0*/  STG.E desc[UR36][R8.64], R3 ;  /* 0x0000000308007986 */ /* 0x0001e4000c101924 */
.L_x_12028:
[----:B------:R-:W-:Y:S05]  /*4bd0*/  BSYNC B6 ;  /* 0x0000000000067941 */ /* 0x000fea0003800000 */
.L_x_12027:
        /* <DEDUP_REMOVED lines=23> */
.L_x_12067:
[----:B------:R0:W-:Y:S01]  /*4d50*/  STG.E.U8 desc[UR36][R8.64], R24 ;  /* 0x0000001808007986 */ /* 0x0001e2000c101124 */
[----:B------:R-:W-:Y:S05]  /*4d60*/  BRA `(.L_x_12069) ;  /* 0x0000000c004c7947 */ /* 0x000fea0003800000 */
.L_x_12066:
        /* <DEDUP_REMOVED lines=8> */
.L_x_12071:
[----:B------:R0:W-:Y:S01]  /*4df0*/  STG.E desc[UR36][R8.64], R24 ;  /* 0x0000001808007986 */ /* 0x0001e2000c101924 */
[----:B------:R-:W-:Y:S05]  /*4e00*/  BRA `(.L_x_12069) ;  /* 0x0000000c00247947 */ /* 0x000fea0003800000 */
.L_x_12070:
[----:B------:R0:W-:Y:S01]  /*4e10*/  STG.E.U16 desc[UR36][R8.64], R24 ;  /* 0x0000001808007986 */ /* 0x0001e2000c101524 */
[----:B------:R-:W-:Y:S05]  /*4e20*/  BRA `(.L_x_12069) ;  /* 0x0000000c001c7947 */ /* 0x000fea0003800000 */
.L_x_12065:
        /* <DEDUP_REMOVED lines=9> */
.L_x_12073:
[----:B------:R-:W0:Y:S02]  /*4ec0*/  I2F.S64 R0, R24 ;  /* 0x0000001800007312 */ /* 0x000e240000301400 */
[----:B0-----:R-:W-:-:S05]  /*4ed0*/  F2FP.F16.F32.PACK_AB R0, RZ, R0 ;  /* 0x00000000ff00723e */ /* 0x001fca00000000ff */
[----:B------:R0:W-:Y:S01]  /*4ee0*/  STG.E.U16 desc[UR36][R8.64], R0 ;  /* 0x0000000008007986 */ /* 0x0001e2000c101524 */
[----:B------:R-:W-:Y:S05]  /*4ef0*/  BRA `(.L_x_12069) ;  /* 0x0000000800e87947 */ /* 0x000fea0003800000 */
.L_x_12072:
        /* <DEDUP_REMOVED lines=10> */
.L_x_12075:
[----:B------:R-:W0:Y:S02]  /*4fa0*/  I2F.S64 R24, R24 ;  /* 0x0000001800187312 */ /* 0x000e240000301400 */
[----:B0-----:R-:W-:-:S04]  /*4fb0*/  F2FP.F16.F32.PACK_AB R3, RZ, R24 ;  /* 0x00000018ff03723e */ /* 0x001fc800000000ff */
[----:B------:R-:W-:-:S05]  /*4fc0*/  PRMT R3, R3, 0x5410, RZ ;  /* 0x0000541003037816 */ /* 0x000fca00000000ff */
[----:B------:R0:W-:Y:S01]  /*4fd0*/  STG.E desc[UR36][R8.64], R3 ;  /* 0x0000000308007986 */ /* 0x0001e2000c101924 */
[----:B------:R-:W-:Y:S05]  /*4fe0*/  BRA `(.L_x_12069) ;  /* 0x0000000800ac7947 */ /* 0x000fea0003800000 */
.L_x_12074:
[----:B------:R-:W0:Y:S02]  /*4ff0*/  I2F.F64.S64 R24, R24 ;  /* 0x0000001800187312 */ /* 0x000e240000301c00 */
[----:B0-----:R0:W-:Y:S01]  /*5000*/  STG.E.64 desc[UR36][R8.64], R24 ;  /* 0x0000001808007986 */ /* 0x0011e2000c101b24 */
[----:B------:R-:W-:Y:S05]  /*5010*/  BRA `(.L_x_12069) ;  /* 0x0000000800a07947 */ /* 0x000fea0003800000 */
.L_x_12064:
        /* <DEDUP_REMOVED lines=13> */
.L_x_12078:
[----:B------:R-:W0:Y:S01]  /*50f0*/  I2F.F64.S64 R4, R24 ;  /* 0x0000001800047312 */ /* 0x000e220000301c00 */
[----:B------:R-:W-:-:S05]  /*5100*/  CS2R R6, SRZ ;  /* 0x0000000000067805 */ /* 0x000fca000001ff00 */
[----:B0-----:R0:W-:Y:S01]  /*5110*/  STG.E.128 desc[UR36][R8.64], R4 ;  /* 0x0000000408007986 */ /* 0x0011e2000c101d24 */
[----:B------:R-:W-:Y:S05]  /*5120*/  BRA `(.L_x_12069) ;  /* 0x00000008005c7947 */ /* 0x000fea0003800000 */
.L_x_12077:
        /* <DEDUP_REMOVED lines=21> */
.L_x_12082:
[----:B------:R-:W-:Y:S05]  /*5280*/  BSYNC B0 ;  /* 0x0000000000007941 */ /* 0x000fea0003800000 */
.L_x_12081:
[----:B------:R-:W-:-:S05]  /*5290*/  LOP3.LUT R5, R0, R5, RZ, 0xfc, !PT ;  /* 0x0000000500057212 */ /* 0x000fca00078efcff */
[----:B------:R0:W-:Y:S01]  /*52a0*/  STG.E.U8 desc[UR36][R8.64], R5 ;  /* 0x0000000508007986 */ /* 0x0001e2000c101124 */
[----:B------:R-:W-:Y:S05]  /*52b0*/  BRA `(.L_x_12069) ;  /* 0x0000000400f87947 */ /* 0x000fea0003800000 */
.L_x_12080:
        /* <DEDUP_REMOVED lines=13> */
.L_x_12084:
[----:B------:R-:W-:Y:S01]  /*5390*/  IMAD.MOV.U32 R0, RZ, RZ, 0x7f ;  /* 0x0000007fff007424 */ /* 0x000fe200078e00ff */
[----:B------:R-:W-:-:S04]  /*53a0*/  ISETP.GT.U32.AND P0, PT, R3, 0x7f800000, PT ;  /* 0x7f8000000300780c */ /* 0x000fc80003f04070 */
[----:B------:R-:W-:-:S09]  /*53b0*/  SEL R0, R0, 0x7c, P0 ;  /* 0x0000007c00007807 */ /* 0x000fd20000000000 */
.L_x_12085:
[----:B------:R-:W-:Y:S05]  /*53c0*/  BSYNC B0 ;  /* 0x0000000000007941 */ /* 0x000fea0003800000 */
.L_x_12083:
[----:B------:R-:W-:-:S04]  /*53d0*/  LOP3.LUT R3, R25, 0x80000000, RZ, 0xc0, !PT ;  /* 0x8000000019037812 */ /* 0x000fc800078ec0ff */
[----:B------:R-:W-:-:S04]  /*53e0*/  SHF.R.U32.HI R3, RZ, 0x18, R3 ;  /* 0x00000018ff037819 */ /* 0x000fc80000011603 */
[----:B------:R-:W-:-:S05]  /*53f0*/  LOP3.LUT R3, R0, R3, RZ, 0xfc, !PT ;  /* 0x0000000300037212 */ /* 0x000fca00078efcff */
[----:B------:R0:W-:Y:S01]  /*5400*/  STG.E.U8 desc[UR36][R8.64], R3 ;  /* 0x0000000308007986 */ /* 0x0001e2000c101124 */
[----:B------:R-:W-:Y:S05]  /*5410*/  BRA `(.L_x_12069) ;  /* 0x0000000400a07947 */ /* 0x000fea0003800000 */
.L_x_12079:
[----:B------:R-:W0:Y:S02]  /*5420*/  I2F.S64 R0, R24 ;  /* 0x0000001800007312 */ /* 0x000e240000301400 */
[----:B0-----:R-:W-:-:S05]  /*5430*/  F2FP.BF16.F32.PACK_AB R0, RZ, R0 ;  /* 0x00000000ff00723e */ /* 0x001fca00000010ff */
[----:B------:R0:W-:Y:S01]  /*5440*/  STG.E.U16 desc[UR36][R8.64], R0 ;  /* 0x0000000008007986 */ /* 0x0001e2000c101524 */
[----:B------:R-:W-:Y:S05]  /*5450*/  BRA `(.L_x_12069) ;  /* 0x0000000400907947 */ /* 0x000fea0003800000 */
.L_x_12076:
        /* <DEDUP_REMOVED lines=10> */
.L_x_12088:
        /* <DEDUP_REMOVED lines=17> */
.L_x_12091:
[----:B------:R-:W-:-:S04]  /*5610*/  LOP3.LUT R3, R25, 0x80000000, RZ, 0xc0, !PT ;  /* 0x8000000019037812 */ /* 0x000fc800078ec0ff */
[----:B------:R-:W-:-:S04]  /*5620*/  SHF.R.U32.HI R3, RZ, 0x18, R3 ;  /* 0x00000018ff037819 */ /* 0x000fc80000011603 */
[----:B------:R-:W-:-:S04]  /*5630*/  LOP3.LUT R0, R0, R3, RZ, 0xfc, !PT ;  /* 0x0000000300007212 */ /* 0x000fc800078efcff */
[----:B------:R-:W-:-:S07]  /*5640*/  PRMT R4, R0, 0x7610, R4 ;  /* 0x0000761000047816 */ /* 0x000fce0000000004 */
.L_x_12090:
[----:B------:R-:W-:Y:S05]  /*5650*/  BSYNC B0 ;  /* 0x0000000000007941 */ /* 0x000fea0003800000 */
.L_x_12089:
[----:B------:R3:W-:Y:S01]  /*5660*/  STG.E.U8 desc[UR36][R8.64], R4 ;  /* 0x0000000408007986 */ /* 0x0007e2000c101124 */
[----:B------:R-:W-:Y:S05]  /*5670*/  BRA `(.L_x_12069) ;  /* 0x0000000400087947 */ /* 0x000fea0003800000 */
.L_x_12087:
        /* <DEDUP_REMOVED lines=17> */
.L_x_12094:
[----:B------:R-:W-:-:S04]  /*5790*/  LOP3.LUT R3, R25, 0x80000000, RZ, 0xc0, !PT ;  /* 0x8000000019037812 */ /* 0x000fc800078ec0ff */
[----:B------:R-:W-:-:S04]  /*57a0*/  SHF.R.U32.HI R3, RZ, 0x18, R3 ;  /* 0x00000018ff037819 */ /* 0x000fc80000011603 */
[----:B------:R-:W-:-:S04]  /*57b0*/  LOP3.LUT R0, R0, R3, RZ, 0xfc, !PT ;  /* 0x0000000300007212 */ /* 0x000fc800078efcff */
[----:B------:R-:W-:-:S07]  /*57c0*/  PRMT R4, R0, 0x7610, R4 ;  /* 0x0000761000047816 */ /* 0x000fce0000000004 */
.L_x_12093:
[----:B------:R-:W-:Y:S05]  /*57d0*/  BSYNC B0 ;  /* 0x0000000000007941 */ /* 0x000fea0003800000 */
.L_x_12092:
[----:B------:R0:W-:Y:S01]  /*57e0*/  STG.E.U8 desc[UR36][R8.64], R4 ;  /* 0x0000000408007986 */ /* 0x0001e2000c101124 */
[----:B------:R-:W-:Y:S05]  /*57f0*/  BRA `(.L_x_12069) ;  /* 0x0000000000a87947 */ /* 0x000fea0003800000 */
.L_x_12086:
        /* <DEDUP_REMOVED lines=22> */
.L_x_12068:
        /* <DEDUP_REMOVED lines=16> */
.L_x_12097:
[----:B------:R-:W-:Y:S05]  /*5a60*/  BRA `(.L_x_12069) ;  /* 0x00000000000c7947 */ /* 0x000fea0003800000 */
.L_x_12096:
[----:B------:R2:W-:Y:S01]  /*5a70*/  STG.E.64 desc[UR36][R8.64], R24 ;  /* 0x0000001808007986 */ /* 0x0005e2000c101b24 */
[----:B------:R-:W-:Y:S05]  /*5a80*/  BRA `(.L_x_12069) ;  /* 0x0000000000047947 */ /* 0x000fea0003800000 */
.L_x_12095:
[----:B------:R0:W-:Y:S02]  /*5a90*/  STG.E desc[UR36][R8.64], R24 ;  /* 0x0000001808007986 */ /* 0x0001e4000c101924 */
.L_x_12069:
        /* <DEDUP_REMOVED lines=23> */
.L_x_12101:
[----:B------:R3:W-:Y:S01]  /*5c10*/  STG.E.U8 desc[UR36][R8.64], R18 ;  /* 0x0000001208007986 */ /* 0x0007e2000c101124 */
[----:B------:R-:W-:Y:S05]  /*5c20*/  BRA `(.L_x_12103) ;  /* 0x0000000c004c7947 */ /* 0x000fea0003800000 */
.L_x_12100:
        /* <DEDUP_REMOVED lines=8> */
.L_x_12105:
[----:B------:R2:W-:Y:S01]  /*5cb0*/  STG.E desc[UR36][R8.64], R18 ;  /* 0x0000001208007986 */ /* 0x0005e2000c101924 */
[----:B------:R-:W-:Y:S05]  /*5cc0*/  BRA `(.L_x_12103) ;  /* 0x0000000c00247947 */ /* 0x000fea0003800000 */
.L_x_12104:
[----:B------:R0:W-:Y:S01]  /*5cd0*/  STG.E.U16 desc[UR36][R8.64], R18 ;  /* 0x0000001208007986 */ /* 0x0001e2000c101524 */
[----:B------:R-:W-:Y:S05]  /*5ce0*/  BRA `(.L_x_12103) ;  /* 0x0000000c001c7947 */ /* 0x000fea0003800000 */
.L_x_12099:
        /* <DEDUP_REMOVED lines=9> */
.L_x_12107:
[----:B------:R-:W0:Y:S02]  /*5d80*/  I2F.S64 R0, R26 ;  /* 0x0000001a00007312 */ /* 0x000e240000301400 */
[----:B0-----:R-:W-:-:S05]  /*5d90*/  F2FP.F16.F32.PACK_AB R0, RZ, R0 ;  /* 0x00000000ff00723e */ /* 0x001fca00000000ff */
[----:B------:R0:W-:Y:S01]  /*5da0*/  STG.E.U16 desc[UR36][R8.64], R0 ;  /* 0x0000000008007986 */ /* 0x0001e2000c101524 */
[----:B------:R-:W-:Y:S05]  /*5db0*/  BRA `(.L_x_12103) ;  /* 0x0000000800e87947 */ /* 0x000fea0003800000 */
.L_x_12106:
        /* <DEDUP_REMOVED lines=10> */
.L_x_12109:
[----:B------:R-:W0:Y:S02]  /*5e60*/  I2F.S64 R26, R26 ;  /* 0x0000001a001a7312 */ /* 0x000e240000301400 */
[----:B0-----:R-:W-:-:S04]  /*5e70*/  F2FP.F16.F32.PACK_AB R3, RZ, R26 ;  /* 0x0000001aff03723e */ /* 0x001fc800000000ff */
[----:B------:R-:W-:-:S05]  /*5e80*/  PRMT R3, R3, 0x5410, RZ ;  /* 0x0000541003037816 */ /* 0x000fca00000000ff */
[----:B------:R0:W-:Y:S01]  /*5e90*/  STG.E desc[UR36][R8.64], R3 ;  /* 0x0000000308007986 */ /* 0x0001e2000c101924 */
[----:B------:R-:W-:Y:S05]  /*5ea0*/  BRA `(.L_x_12103) ;  /* 0x0000000800ac7947 */ /* 0x000fea0003800000 */
.L_x_12108:
[----:B------:R-:W0:Y:S02]  /*5eb0*/  I2F.F64.S64 R26, R26 ;  /* 0x0000001a001a7312 */ /* 0x000e240000301c00 */
[----:B0-----:R0:W-:Y:S01]  /*5ec0*/  STG.E.64 desc[UR36][R8.64], R26 ;  /* 0x0000001a08007986 */ /* 0x0011e2000c101b24 */
[----:B------:R-:W-:Y:S05]  /*5ed0*/  BRA `(.L_x_12103) ;  /* 0x0000000800a07947 */ /* 0x000fea0003800000 */
.L_x_12098:
        /* <DEDUP_REMOVED lines=13> */
.L_x_12112:
[----:B------:R-:W0:Y:S01]  /*5fb0*/  I2F.F64.S64 R4, R26 ;  /* 0x0000001a00047312 */ /* 0x000e220000301c00 */
[----:B------:R-:W-:-:S05]  /*5fc0*/  CS2R R6, SRZ ;  /* 0x0000000000067805 */ /* 0x000fca000001ff00 */
[----:B0-----:R0:W-:Y:S01]  /*5fd0*/  STG.E.128 desc[UR36][R8.64], R4 ;  /* 0x0000000408007986 */ /* 0x0011e2000c101d24 */
[----:B------:R-:W-:Y:S05]  /*5fe0*/  BRA `(.L_x_12103) ;  /* 0x00000008005c7947 */ /* 0x000fea0003800000 */
.L_x_12111:
        /* <DEDUP_REMOVED lines=21> */
.L_x_12116:
[----:B------:R-:W-:Y:S05]  /*6140*/  BSYNC B0 ;  /* 0x0000000000007941 */ /* 0x000fea0003800000 */
.L_x_12115:
[----:B------:R-:W-:-:S05]  /*6150*/  LOP3.LUT R5, R0, R5, RZ, 0xfc, !PT ;  /* 0x0000000500057212 */ /* 0x000fca00078efcff */
[----:B------:R0:W-:Y:S01]  /*6160*/  STG.E.U8 desc[UR36][R8.64], R5 ;  /* 0x0000000508007986 */ /* 0x0001e2000c101124 */
[----:B------:R-:W-:Y:S05]  /*6170*/  BRA `(.L_x_12103) ;  /* 0x0000000400f87947 */ /* 0x000fea0003800000 */
.L_x_12114:
        /* <DEDUP_REMOVED lines=13> */
.L_x_12118:
[----:B------:R-:W-:Y:S01]  /*6250*/  IMAD.MOV.U32 R0, RZ, RZ, 0x7f ;  /* 0x0000007fff007424 */ /* 0x000fe200078e00ff */
[----:B------:R-:W-:-:S04]  /*6260*/  ISETP.GT.U32.AND P0, PT, R3, 0x7f800000, PT ;  /* 0x7f8000000300780c */ /* 0x000fc80003f04070 */
[----:B------:R-:W-:-:S09]  /*6270*/  SEL R0, R0, 0x7c, P0 ;  /* 0x0000007c00007807 */ /* 0x000fd20000000000 */
.L_x_12119:
[----:B------:R-:W-:Y:S05]  /*6280*/  BSYNC B0 ;  /* 0x0000000000007941 */ /* 0x000fea0003800000 */
.L_x_12117:
[----:B------:R-:W-:-:S04]  /*6290*/  LOP3.LUT R3, R27, 0x80000000, RZ, 0xc0, !PT ;  /* 0x800000001b037812 */ /* 0x000fc800078ec0ff */
[----:B------:R-:W-:-:S04]  /*62a0*/  SHF.R.U32.HI R3, RZ, 0x18, R3 ;  /* 0x00000018ff037819 */ /* 0x000fc80000011603 */
[----:B------:R-:W-:-:S05]  /*62b0*/  LOP3.LUT R3, R0, R3, RZ, 0xfc, !PT ;  /* 0x0000000300037212 */ /* 0x000fca00078efcff */
[----:B------:R0:W-:Y:S01]  /*62c0*/  STG.E.U8 desc[UR36][R8.64], R3 ;  /* 0x0000000308007986 */ /* 0x0001e2000c101124 */
[----:B------:R-:W-:Y:S05]  /*62d0*/  BRA `(.L_x_12103) ;  /* 0x0000000400a07947 */ /* 0x000fea0003800000 */
.L_x_12113:
[----:B------:R-:W0:Y:S02]  /*62e0*/  I2F.S64 R0, R26 ;  /* 0x0000001a00007312 */ /* 0x000e240000301400 */
[----:B0-----:R-:W-:-:S05]  /*62f0*/  F2FP.BF16.F32.PACK_AB R0, RZ, R0 ;  /* 0x00000000ff00723e */ /* 0x001fca00000010ff */
[----:B------:R0:W-:Y:S01]  /*6300*/  STG.E.U16 desc[UR36][R8.64], R0 ;  /* 0x0000000008007986 */ /* 0x0001e2000c101524 */
[----:B------:R-:W-:Y:S05]  /*6310*/  BRA `(.L_x_12103) ;  /* 0x0000000400907947 */ /* 0x000fea0003800000 */
.L_x_12110:
        /* <DEDUP_REMOVED lines=10> */
.L_x_12122:
        /* <DEDUP_REMOVED lines=17> */
.L_x_12125:
[----:B------:R-:W-:-:S04]  /*64d0*/  LOP3.LUT R3, R27, 0x80000000, RZ, 0xc0, !PT ;  /* 0x800000001b037812 */ /* 0x000fc800078ec0ff */
[----:B------:R-:W-:-:S04]  /*64e0*/  SHF.R.U32.HI R3, RZ, 0x18, R3 ;  /* 0x00000018ff037819 */ /* 0x000fc80000011603 */
[----:B------:R-:W-:-:S04]  /*64f0*/  LOP3.LUT R0, R0, R3, RZ, 0xfc, !PT ;  /* 0x0000000300007212 */ /* 0x000fc800078efcff */
[----:B------:R-:W-:-:S07]  /*6500*/  PRMT R4, R0, 0x7610, R4 ;  /* 0x0000761000047816 */ /* 0x000fce0000000004 */
.L_x_12124:
[----:B------:R-:W-:Y:S05]  /*6510*/  BSYNC B0 ;  /* 0x0000000000007941 */ /* 0x000fea0003800000 */
.L_x_12123:
[----:B------:R0:W-:Y:S01]  /*6520*/  STG.E.U8 desc[UR36][R8.64], R4 ;  /* 0x0000000408007986 */ /* 0x0001e2000c101124 */
[----:B------:R-:W-:Y:S05]  /*6530*/  BRA `(.L_x_12103) ;  /* 0x0000000400087947 */ /* 0x000fea0003800000 */
.L_x_12121:
        /* <DEDUP_REMOVED lines=17> */
.L_x_12128:
[----:B------:R-:W-:-:S04]  /*6650*/  LOP3.LUT R3, R27, 0x80000000, RZ, 0xc0, !PT ;  /* 0x800000001b037812 */ /* 0x000fc800078ec0ff */
[----:B------:R-:W-:-:S04]  /*6660*/  SHF.R.U32.HI R3, RZ, 0x18, R3 ;  /* 0x00000018ff037819 */ /* 0x000fc80000011603 */
[----:B------:R-:W-:-:S04]  /*6670*/  LOP3.LUT R0, R0, R3, RZ, 0xfc, !PT ;  /* 0x0000000300007212 */ /* 0x000fc800078efcff */
[----:B------:R-:W-:-:S07]  /*6680*/  PRMT R4, R0, 0x7610, R4 ;  /* 0x0000761000047816 */ /* 0x000fce0000000004 */
.L_x_12127:
[----:B------:R-:W-:Y:S05]  /*6690*/  BSYNC B0 ;  /* 0x0000000000007941 */ /* 0x000fea0003800000 */
.L_x_12126:
[----:B------:R0:W-:Y:S01]  /*66a0*/  STG.E.U8 desc[UR36][R8.64], R4 ;  /* 0x0000000408007986 */ /* 0x0001e2000c101124 */
[----:B------:R-:W-:Y:S05]  /*66b0*/  BRA `(.L_x_12103) ;  /* 0x0000000000a87947 */ /* 0x000fea0003800000 */
.L_x_12120:
        /* <DEDUP_REMOVED lines=22> */
.L_x_12102:
        /* <DEDUP_REMOVED lines=16> */
.L_x_12131:
[----:B------:R-:W-:Y:S05]  /*6920*/  BRA `(.L_x_12103) ;  /* 0x00000000000c7947 */ /* 0x000fea0003800000 */
.L_x_12130:
[----:B------:R0:W-:Y:S01]  /*6930*/  STG.E.64 desc[UR36][R8.64], R26 ;  /* 0x0000001a08007986 */ /* 0x0001e2000c101b24 */
[----:B------:R-:W-:Y:S05]  /*6940*/  BRA `(.L_x_12103) ;  /* 0x0000000000047947 */ /* 0x000fea0003800000 */
.L_x_12129:
[----:B------:R0:W-:Y:S02]  /*6950*/  STG.E desc[UR36][R8.64], R18 ;  /* 0x0000001208007986 */ /* 0x0001e4000c101924 */
.L_x_12103:
[----:B------:R-:W-:-:S07]  /*6960*/  VIADD R19, R19, 0x80 ;  /* 0x0000008013137836 */ /* 0x000fce0000000000 */
.L_x_12063:
[----:B------:R-:W-:Y:S05]  /*6970*/  BSYNC B6 ;  /* 0x0000000000067941 */ /* 0x000fea0003800000 */
.L_x_12062:
        /* <DEDUP_REMOVED lines=21> */
.L_x_12135:
[----:B------:R-:W-:Y:S01]  /*6ad0*/  STG.E.U8 desc[UR36][R2.64], R22 ;  /* 0x0000001602007986 */ /* 0x000fe2000c101124 */
[----:B------:R-:W-:Y:S05]  /*6ae0*/  EXIT ;  /* 0x000000000000794d */ /* 0x000fea0003800000 */
.L_x_12134:
        /* <DEDUP_REMOVED lines=8> */
.L_x_12138:
[----:B------:R-:W-:Y:S01]  /*6b70*/  STG.E desc[UR36][R2.64], R22 ;  /* 0x0000001602007986 */ /* 0x000fe2000c101924 */
[----:B------:R-:W-:Y:S05]  /*6b80*/  EXIT ;  /* 0x000000000000794d */ /* 0x000fea0003800000 */
.L_x_12137:
[----:B------:R-:W-:Y:S01]  /*6b90*/  STG.E.U16 desc[UR36][R2.64], R22 ;  /* 0x0000001602007986 */ /* 0x000fe2000c101524 */
[----:B------:R-:W-:Y:S05]  /*6ba0*/  EXIT ;  /* 0x000000000000794d */ /* 0x000fea0003800000 */
.L_x_12133:
        /* <DEDUP_REMOVED lines=9> */
.L_x_12140:
[----:B------:R-:W0:Y:S02]  /*6c40*/  I2F.S64 R0, R22 ;  /* 0x0000001600007312 */ /* 0x000e240000301400 */
[----:B0-----:R-:W-:-:S05]  /*6c50*/  F2FP.F16.F32.PACK_AB R0, RZ, R0 ;  /* 0x00000000ff00723e */ /* 0x001fca00000000ff */
[----:B------:R-:W-:Y:S01]  /*6c60*/  STG.E.U16 desc[UR36][R2.64], R0 ;  /* 0x0000000002007986 */ /* 0x000fe2000c101524 */
[----:B------:R-:W-:Y:S05]  /*6c70*/  EXIT ;  /* 0x000000000000794d */ /* 0x000fea0003800000 */
.L_x_12139:
        /* <DEDUP_REMOVED lines=10> */
.L_x_12142:
[----:B------:R-:W0:Y:S02]  /*6d20*/  I2F.S64 R22, R22 ;  /* 0x0000001600167312 */ /* 0x000e240000301400 */
[----:B0-----:R-:W-:-:S04]  /*6d30*/  F2FP.F16.F32.PACK_AB R5, RZ, R22 ;  /* 0x00000016ff05723e */ /* 0x001fc800000000ff */
[----:B------:R-:W-:-:S05]  /*6d40*/  PRMT R5, R5, 0x5410, RZ ;  /* 0x0000541005057816 */ /* 0x000fca00000000ff */
[----:B------:R-:W-:Y:S01]  /*6d50*/  STG.E desc[UR36][R2.64], R5 ;  /* 0x0000000502007986 */ /* 0x000fe2000c101924 */
[----:B------:R-:W-:Y:S05]  /*6d60*/  EXIT ;  /* 0x000000000000794d */ /* 0x000fea0003800000 */
.L_x_12141:
[----:B------:R-:W0:Y:S02]  /*6d70*/  I2F.F64.S64 R22, R22 ;  /* 0x0000001600167312 */ /* 0x000e240000301c00 */
[----:B0-----:R-:W-:Y:S01]  /*6d80*/  STG.E.64 desc[UR36][R2.64], R22 ;  /* 0x0000001602007986 */ /* 0x001fe2000c101b24 */
[----:B------:R-:W-:Y:S05]  /*6d90*/  EXIT ;  /* 0x000000000000794d */ /* 0x000fea0003800000 */
.L_x_12132:
        /* <DEDUP_REMOVED lines=13> */
.L_x_12145:
[----:B------:R-:W0:Y:S01]  /*6e70*/  I2F.F64.S64 R4, R22 ;  /* 0x0000001600047312 */ /* 0x000e220000301c00 */
[----:B------:R-:W-:-:S05]  /*6e80*/  CS2R R6, SRZ ;  /* 0x0000000000067805 */ /* 0x000fca000001ff00 */
[----:B0-----:R-:W-:Y:S01]  /*6e90*/  STG.E.128 desc[UR36][R2.64], R4 ;  /* 0x0000000402007986 */ /* 0x001fe2000c101d24 */
[----:B------:R-:W-:Y:S05]  /*6ea0*/  EXIT ;  /* 0x000000000000794d */ /* 0x000fea0003800000 */
.L_x_12144:
        /* <DEDUP_REMOVED lines=21> */
.L_x_12149:
[----:B------:R-:W-:Y:S05]  /*7000*/  BSYNC B0 ;  /* 0x0000000000007941 */ /* 0x000fea0003800000 */
.L_x_12148:
[----:B------:R-:W-:-:S05]  /*7010*/  LOP3.LUT R5, R0, R5, RZ, 0xfc, !PT ;  /* 0x0000000500057212 */ /* 0x000fca00078efcff */
[----:B------:R-:W-:Y:S01]  /*7020*/  STG.E.U8 desc[UR36][R2.64], R5 ;  /* 0x0000000502007986 */ /* 0x000fe2000c101124 */
[----:B------:R-:W-:Y:S05]  /*7030*/  EXIT ;  /* 0x000000000000794d */ /* 0x000fea0003800000 */
.L_x_12147:
        /* <DEDUP_REMOVED lines=13> */
.L_x_12151:
[----:B------:R-:W-:Y:S01]  /*7110*/  IMAD.MOV.U32 R0, RZ, RZ, 0x7f ;  /* 0x0000007fff007424 */ /* 0x000fe200078e00ff */
[----:B------:R-:W-:-:S04]  /*7120*/  ISETP.GT.U32.AND P0, PT, R4, 0x7f800000, PT ;  /* 0x7f8000000400780c */ /* 0x000fc80003f04070 */
[----:B------:R-:W-:-:S09]  /*7130*/  SEL R0, R0, 0x7c, P0 ;  /* 0x0000007c00007807 */ /* 0x000fd20000000000 */
.L_x_12152:
[----:B------:R-:W-:Y:S05]  /*7140*/  BSYNC B0 ;  /* 0x0000000000007941 */ /* 0x000fea0003800000 */
.L_x_12150:
[----:B------:R-:W-:-:S04]  /*7150*/  LOP3.LUT R4, R23, 0x80000000, RZ, 0xc0, !PT ;  /* 0x8000000017047812 */ /* 0x000fc800078ec0ff */
[----:B------:R-:W-:-:S04]  /*7160*/  SHF.R.U32.HI R5, RZ, 0x18, R4 ;  /* 0x00000018ff057819 */ /* 0x000fc80000011604 */
[----:B------:R-:W-:-:S05]  /*7170*/  LOP3.LUT R5, R0, R5, RZ, 0xfc, !PT ;  /* 0x0000000500057212 */ /* 0x000fca00078efcff */
[----:B------:R-:W-:Y:S01]  /*7180*/  STG.E.U8 desc[UR36][R2.64], R5 ;  /* 0x0000000502007986 */ /* 0x000fe2000c101124 */
[----:B------:R-:W-:Y:S05]  /*7190*/  EXIT ;  /* 0x000000000000794d */ /* 0x000fea0003800000 */
.L_x_12146:
[----:B------:R-:W0:Y:S02]  /*71a0*/  I2F.S64 R0, R22 ;  /* 0x0000001600007312 */ /* 0x000e240000301400 */
[----:B0-----:R-:W-:-:S05]  /*71b0*/  F2FP.BF16.F32.PACK_AB R0, RZ, R0 ;  /* 0x00000000ff00723e */ /* 0x001fca00000010ff */
[----:B------:R-:W-:Y:S01]  /*71c0*/  STG.E.U16 desc[UR36][R2.64], R0 ;  /* 0x0000000002007986 */ /* 0x000fe2000c101524 */
[----:B------:R-:W-:Y:S05]  /*71d0*/  EXIT ;  /* 0x000000000000794d */ /* 0x000fea0003800000 */
.L_x_12143:
        /* <DEDUP_REMOVED lines=10> */
.L_x_12155:
        /* <DEDUP_REMOVED lines=17> */
.L_x_12158:
[----:B------:R-:W-:-:S04]  /*7390*/  LOP3.LUT R0, R23, 0x80000000, RZ, 0xc0, !PT ;  /* 0x8000000017007812 */ /* 0x000fc800078ec0ff */
[----:B------:R-:W-:-:S04]  /*73a0*/  SHF.R.U32.HI R5, RZ, 0x18, R0 ;  /* 0x00000018ff057819 */ /* 0x000fc80000011600 */
[----:B------:R-:W-:-:S04]  /*73b0*/  LOP3.LUT R4, R4, R5, RZ, 0xfc, !PT ;  /* 0x0000000504047212 */ /* 0x000fc800078efcff */
[----:B------:R-:W-:-:S07]  /*73c0*/  PRMT R0, R4, 0x7610, R0 ;  /* 0x0000761004007816 */ /* 0x000fce0000000000 */
.L_x_12157:
[----:B------:R-:W-:Y:S05]  /*73d0*/  BSYNC B0 ;  /* 0x0000000000007941 */ /* 0x000fea0003800000 */
.L_x_12156:
[----:B------:R-:W-:Y:S01]  /*73e0*/  STG.E.U8 desc[UR36][R2.64], R0 ;  /* 0x0000000002007986 */ /* 0x000fe2000c101124 */
[----:B------:R-:W-:Y:S05]  /*73f0*/  EXIT ;  /* 0x000000000000794d */ /* 0x000fea0003800000 */
.L_x_12154:
        /* <DEDUP_REMOVED lines=17> */
.L_x_12161:
[----:B------:R-:W-:-:S04]  /*7510*/  LOP3.LUT R0, R23, 0x80000000, RZ, 0xc0, !PT ;  /* 0x8000000017007812 */ /* 0x000fc800078ec0ff */
[----:B------:R-:W-:-:S04]  /*7520*/  SHF.R.U32.HI R5, RZ, 0x18, R0 ;  /* 0x00000018ff057819 */ /* 0x000fc80000011600 */
[----:B------:R-:W-:-:S04]  /*7530*/  LOP3.LUT R4, R4, R5, RZ, 0xfc, !PT ;  /* 0x0000000504047212 */ /* 0x000fc800078efcff */
[----:B------:R-:W-:-:S07]  /*7540*/  PRMT R0, R4, 0x7610, R0 ;  /* 0x0000761004007816 */ /* 0x000fce0000000000 */
.L_x_12160:
[----:B------:R-:W-:Y:S05]  /*7550*/  BSYNC B0 ;  /* 0x0000000000007941 */ /* 0x000fea0003800000 */
.L_x_12159:
[----:B------:R-:W-:Y:S01]  /*7560*/  STG.E.U8 desc[UR36][R2.64], R0 ;  /* 0x0000000002007986 */ /* 0x000fe2000c101124 */
[----:B------:R-:W-:Y:S05]  /*7570*/  EXIT ;  /* 0x000000000000794d */ /* 0x000fea0003800000 */
.L_x_12153:
        /* <DEDUP_REMOVED lines=22> */
.L_x_12136:
        /* <DEDUP_REMOVED lines=16> */
.L_x_12164:
[----:B------:R-:W-:Y:S05]  /*77e0*/  EXIT ;  /* 0x000000000000794d */ /* 0x000fea0003800000 */
.L_x_12163:
[----:B------:R-:W-:Y:S01]  /*77f0*/  STG.E.64 desc[UR36][R2.64], R22 ;  /* 0x0000001602007986 */ /* 0x000fe2000c101b24 */
[----:B------:R-:W-:Y:S05]  /*7800*/  EXIT ;  /* 0x000000000000794d */ /* 0x000fea0003800000 */
.L_x_12162:
[----:B------:R-:W-:Y:S01]  /*7810*/  STG.E desc[UR36][R2.64], R22 ;  /* 0x0000001602007986 */ /* 0x000fe2000c101924 */
[----:B------:R-:W-:Y:S05]  /*7820*/  EXIT ;  /* 0x000000000000794d */ /* 0x000fea0003800000 */
.L_x_12165:
        /* <DEDUP_REMOVED lines=13> */
.L_x_26233:


//--------------------- .text._ZN2at6native18elementwise_kernelILi128ELi2EZNS0_22gpu_kernel_impl_nocastINS0_13AUnaryFunctorIlllNS0_16BitwiseOrFunctorIlEEEEEEvRNS_18TensorIteratorBaseERKT_EUliE_EEviT1_ --------------------------
	.section	.text._ZN2at6native18elementwise_kernelILi128ELi2EZNS0_22gpu_kernel_impl_nocastINS0_13AUnaryFunctorIlllNS0_16BitwiseOrFunctorIlEEEEEEvRNS_18TensorIteratorBaseERKT_EUliE_EEviT1_,"ax",@progbits
	.align	128
        .global         _ZN2at6native18elementwise_kernelILi128ELi2EZNS0_22gpu_kernel_impl_nocastINS0_13AUnaryFunctorIlllNS0_16BitwiseOrFunctorIlEEEEEEvRNS_18TensorIteratorBaseERKT_EUliE_EEviT1_
        .type           _ZN2at6native18elementwise_kernelILi128ELi2EZNS0_22gpu_kernel_impl_nocastINS0_13AUnaryFunctorIlllNS0_16BitwiseOrFunctorIlEEEEEEvRNS_18TensorIteratorBaseERKT_EUliE_EEviT1_,@function
        .size           _ZN2at6native18elementwise_kernelILi128ELi2EZNS0_22gpu_kernel_impl_nocastINS0_13AUnaryFunctorIlllNS0_16BitwiseOrFunctorIlEEEEEEvRNS_18TensorIteratorBaseERKT_EUliE_EEviT1_,(.L_x_26234 - _ZN2at6native18elementwise_kernelILi128ELi2EZNS0_22gpu_kernel_impl_nocastINS0_13AUnaryFunctorIlllNS0_16BitwiseOrFunctorIlEEEEEEvRNS_18TensorIteratorBaseERKT_EUliE_EEviT1_)
        .other          _ZN2at6native18elementwise_kernelILi128ELi2EZNS0_22gpu_kernel_impl_nocastINS0_13AUnaryFunctorIlllNS0_16BitwiseOrFunctorIlEEEEEEvRNS_18TensorIteratorBaseERKT_EUliE_EEviT1_,@"STO_CUDA_ENTRY STV_DEFAULT"
_ZN2at6native18elementwise_kernelILi128ELi2EZNS0_22gpu_kernel_impl_nocastINS0_13AUnaryFunctorIlllNS0_16BitwiseOrFunctorIlEEEEEEvRNS_18TensorIteratorBaseERKT_EUliE_EEviT1_:
.text._ZN2at6native18elementwise_kernelILi128ELi2EZNS0_22gpu_kernel_impl_nocastINS0_13AUnaryFunctorIlllNS0_16BitwiseOrFunctorIlEEEEEEvRNS_18TensorIteratorBaseERKT_EUliE_EEviT1_:
        /* <DEDUP_REMOVED lines=312> */
.L_x_12168:
        /* <DEDUP_REMOVED lines=12> */
.L_x_12167:
[----:B------:R-:W-:Y:S05]  /*1440*/  BSYNC B0 ;  /* 0x0000000000007941 */ /* 0x000fea0003800000 */
.L_x_12166:
        /* <DEDUP_REMOVED lines=305> */
.L_x_12169:
        /* <DEDUP_REMOVED lines=12> */
.L_x_12170:
        /* <DEDUP_REMOVED lines=14> */
.L_x_26234:


//--------------------- .text._ZN2at6native27unrolled_elementwise_kernelINS0_13AUnaryFunctorIlllNS0_16BitwiseOrFunctorIlEEEESt5arrayIPcLm2EELi4E23TrivialOffsetCalculatorILi1EjESA_NS0_6memory15LoadWithoutCastENSB_16StoreWithoutCastEEEviT_T0_T2_T3_T4_T5_ --------------------------
	.section	.text._ZN2at6native27unrolled_elementwise_kernelINS0_13AUnaryFunctorIlllNS0_16BitwiseOrFunctorIlEEEESt5arrayIPcLm2EELi4E23TrivialOffsetCalculatorILi1EjESA_NS0_6memory15LoadWithoutCastENSB_16StoreWithoutCastEEEviT_T0_T2_T3_T4_T5_,"ax",@progbits
	.align	128
        .global         _ZN2at6native27unrolled_elementwise_kernelINS0_13AUnaryFunctorIlllNS0_16BitwiseOrFunctorIlEEEESt5arrayIPcLm2EELi4E23TrivialOffsetCalculatorILi1EjESA_NS0_6memory15LoadWithoutCastENSB_16StoreWithoutCastEEEviT_T0_T2_T3_T4_T5_
        .type           _ZN2at6native27unrolled_elementwise_kernelINS0_13AUnaryFunctorIlllNS0_16BitwiseOrFunctorIlEEEESt5arrayIPcLm2EELi4E23TrivialOffsetCalculatorILi1EjESA_NS0_6memory15LoadWithoutCastENSB_16StoreWithoutCastEEEviT_T0_T2_T3_T4_T5_,@function
        .size           _ZN2at6native27unrolled_elementwise_kernelINS0_13AUnaryFunctorIlllNS0_16BitwiseOrFunctorIlEEEESt5arrayIPcLm2EELi4E23TrivialOffsetCalculatorILi1EjESA_NS0_6memory15LoadWithoutCastENSB_16StoreWithoutCastEEEviT_T0_T2_T3_T4_T5_,(.L_x_26235 - _ZN2at6native27unrolled_elementwise_kernelINS0_13AUnaryFunctorIlllNS0_16BitwiseOrFunctorIlEEEESt5arrayIPcLm2EELi4E23TrivialOffsetCalculatorILi1EjESA_NS0_6memory15LoadWithoutCastENSB_16StoreWithoutCastEEEviT_T0_T2_T3_T4_T5_)
        .other          _ZN2at6native27unrolled_elementwise_kernelINS0_13AUnaryFunctorIlllNS0_16BitwiseOrFunctorIlEEEESt5arrayIPcLm2EELi4E23TrivialOffsetCalculatorILi1EjESA_NS0_6memory15LoadWithoutCastENSB_16StoreWithoutCastEEEviT_T0_T2_T3_T4_T5_,@"STO_CUDA_ENTRY STV_DEFAULT"
_ZN2at6native27unrolled_elementwise_kernelINS0_13AUnaryFunctorIlllNS0_16BitwiseOrFunctorIlEEEESt5arrayIPcLm2EELi4E23TrivialOffsetCalculatorILi1EjESA_NS0_6memory15LoadWithoutCastENSB_16StoreWithoutCastEEEviT_T0_T2_T3_T4_T5_:
.text._ZN2at6native27unrolled_elementwise_kernelINS0_13AUnaryFunctorIlllNS0_16BitwiseOrFunctorIlEEEESt5arrayIPcLm2EELi4E23TrivialOffsetCalculatorILi1EjESA_NS0_6memory15LoadWithoutCastENSB_16StoreWithoutCastEEEviT_T0_T2_T3_T4_T5_:
        /* <DEDUP_REMOVED lines=63> */
.L_x_12172:
[----:B------:R-:W-:Y:S05]  /*03f0*/  BSYNC B0 ;  /* 0x0000000000007941 */ /* 0x000fea0003800000 */
.L_x_12171:
[----:B------:R-:W-:-:S13]  /*0400*/  ISETP.GE.AND P0, PT, R11, R2, PT ;  /* 0x000000020b00720c */ /* 0x000fda0003f06270 */
[----:B------:R-:W-:Y:S05]  /*0410*/  @P0 EXIT ;  /* 0x000000000000094d */ /* 0x000fea0003800000 */
[----:B------:R-:W1:Y:S01]  /*0420*/  LDC.64 R2, c[0x0][0x228] ;  /* 0x00008a00ff027b82 */ /* 0x000e620000000a00 */
[----:B------:R-:W-:-:S04]  /*0430*/  IMAD R11, R0, 0x200, R11 ;  /* 0x00000200000b7824 */ /* 0x000fc800078e020b */
[----:B-1----:R-:W-:-:S05]  /*0440*/  IMAD.WIDE.U32 R2, R11, 0x8, R2 ;  /* 0x000000080b027825 */ /* 0x002fca00078e0002 */
[----:B------:R-:W-:Y:S01]  /*0450*/  STG.E.64 desc[UR4][R2.64], R4 ;  /* 0x0000000402007986 */ /* 0x000fe2000c101b04 */
[----:B------:R-:W-:Y:S05]  /*0460*/  EXIT ;  /* 0x000000000000794d */ /* 0x000fea0003800000 */
.L_x_12173:
        /* <DEDUP_REMOVED lines=9> */
.L_x_26235:


//--------------------- .text._ZN2at6native29vectorized_elementwise_kernelILi2ENS0_13AUnaryFunctorIlllNS0_16BitwiseOrFunctorIlEEEESt5arrayIPcLm2EEEEviT0_T1_ --------------------------
	.section	.text._ZN2at6native29vectorized_elementwise_kernelILi2ENS0_13AUnaryFunctorIlllNS0_16BitwiseOrFunctorIlEEEESt5arrayIPcLm2EEEEviT0_T1_,"ax",@progbits
	.align	128
        .global         _ZN2at6native29vectorized_elementwise_kernelILi2ENS0_13AUnaryFunctorIlllNS0_16BitwiseOrFunctorIlEEEESt5arrayIPcLm2EEEEviT0_T1_
        .type           _ZN2at6native29vectorized_elementwise_kernelILi2ENS0_13AUnaryFunctorIlllNS0_16BitwiseOrFunctorIlEEEESt5arrayIPcLm2EEEEviT0_T1_,@function
        .size           _ZN2at6native29vectorized_elementwise_kernelILi2ENS0_13AUnaryFunctorIlllNS0_16BitwiseOrFunctorIlEEEESt5arrayIPcLm2EEEEviT0_T1_,(.L_x_26236 - _ZN2at6native29vectorized_elementwise_kernelILi2ENS0_13AUnaryFunctorIlllNS0_16BitwiseOrFunctorIlEEEESt5arrayIPcLm2EEEEviT0_T1_)
        .other          _ZN2at6native29vectorized_elementwise_kernelILi2ENS0_13AUnaryFunctorIlllNS0_16BitwiseOrFunctorIlEEEESt5arrayIPcLm2EEEEviT0_T1_,@"STO_CUDA_ENTRY STV_DEFAULT"
_ZN2at6native29vectorized_elementwise_kernelILi2ENS0_13AUnaryFunctorIlllNS0_16BitwiseOrFunctorIlEEEESt5arrayIPcLm2EEEEviT0_T1_:
.text._ZN2at6native29vectorized_elementwise_kernelILi2ENS0_13AUnaryFunctorIlllNS0_16BitwiseOrFunctorIlEEEESt5arrayIPcLm2EEEEviT0_T1_:
        /* <DEDUP_REMOVED lines=52> */
.L_x_12174:
        /* <DEDUP_REMOVED lines=96> */
.L_x_12177:
[----:B------:R-:W-:-:S13]  /*0940*/  ISETP.GE.AND P0, PT, R3, R2, PT ;  /* 0x000000020300720c */ /* 0x000fda0003f06270 */
[----:B------:R-:W-:Y:S05]  /*0950*/  @P0 BRA `(.L_x_12179) ;  /* 0x0000000000300947 */ /* 0x000fea0003800000 */
[----:B0-----:R-:W0:Y:S01]  /*0960*/  LDC.64 R6, c[0x0][0x228] ;  /* 0x00008a00ff067b82 */ /* 0x001e220000000a00 */
[----:B------:R-:W-:Y:S02]  /*0970*/  IMAD.IADD R9, R0, 0x1, R3 ;  /* 0x0000000100097824 */ /* 0x000fe400078e0203 */
[----:B------:R-:W-:Y:S02]  /*0980*/  VIADD R3, R3, 0x80 ;  /* 0x0000008003037836 */ /* 0x000fe40000000000 */
[----:B0-----:R-:W-:-:S05]  /*0990*/  IMAD.WIDE.U32 R6, R9, 0x8, R6 ;  /* 0x0000000809067825 */ /* 0x001fca00078e0006 */
[----:B------:R1:W-:Y:S02]  /*09a0*/  STG.E.64 desc[UR4][R6.64], R10 ;  /* 0x0000000a06007986 */ /* 0x0003e4000c101b04 */
.L_x_12178:
[----:B------:R-:W-:-:S13]  /*09b0*/  ISETP.GE.AND P0, PT, R3, R2, PT ;  /* 0x000000020300720c */ /* 0x000fda0003f06270 */
[----:B------:R-:W-:Y:S05]  /*09c0*/  @P0 BRA `(.L_x_12180) ;  /* 0x0000000000340947 */ /* 0x000fea0003800000 */
[----:B01----:R-:W0:Y:S01]  /*09d0*/  LDC.64 R6, c[0x0][0x228] ;  /* 0x00008a00ff067b82 */ /* 0x003e220000000a00 */
[----:B------:R-:W-:Y:S01]  /*09e0*/  IMAD.IADD R9, R0, 0x1, R3 ;  /* 0x0000000100097824 */ /* 0x000fe200078e0203 */
[----:B------:R-:W-:-:S03]  /*09f0*/  IADD3 R3, R3, 0x80, RZ ;  /* 0x0000008003037810 */ /* 0x000fc60007ffe0ff */
[----:B0-----:R-:W-:-:S05]  /*0a00*/  IMAD.WIDE.U32 R6, R9, 0x8, R6 ;  /* 0x0000000809067825 */ /* 0x001fca00078e0006 */
[----:B------:R1:W-:Y:S02]  /*0a10*/  STG.E.64 desc[UR4][R6.64], R12 ;  /* 0x0000000c06007986 */ /* 0x0003e4000c101b04 */
.L_x_12179:
        /* <DEDUP_REMOVED lines=8> */
.L_x_12180:
[----:B------:R-:W-:Y:S05]  /*0aa0*/  BSYNC B1 ;  /* 0x0000000000017941 */ /* 0x000fea0003800000 */
.L_x_12176:
[----:B------:R-:W-:-:S13]  /*0ab0*/  ISETP.GE.AND P0, PT, R3, R2, PT ;  /* 0x000000020300720c */ /* 0x000fda0003f06270 */
[----:B012---:R-:W0:Y:S01]  /*0ac0*/  @!P0 LDC.64 R6, c[0x0][0x228] ;  /* 0x00008a00ff068b82 */ /* 0x007e220000000a00 */
[----:B------:R-:W-:Y:S02]  /*0ad0*/  @!P0 IMAD.IADD R9, R0, 0x1, R3 ;  /* 0x0000000100098824 */ /* 0x000fe400078e0203 */
[----:B------:R-:W-:Y:S02]  /*0ae0*/  @!P0 VIADD R3, R3, 0x80 ;  /* 0x0000008003038836 */ /* 0x000fe40000000000 */
[----:B0-----:R-:W-:-:S05]  /*0af0*/  @!P0 IMAD.WIDE.U32 R6, R9, 0x8, R6 ;  /* 0x0000000809068825 */ /* 0x001fca00078e0006 */
[----:B------:R2:W-:Y:S02]  /*0b00*/  @!P0 STG.E.64 desc[UR4][R6.64], R18 ;  /* 0x0000001206008986 */ /* 0x0005e4000c101b04 */
.L_x_12181:
[----:B------:R-:W-:Y:S05]  /*0b10*/  BSYNC B0 ;  /* 0x0000000000007941 */ /* 0x000fea0003800000 */
.L_x_12175:
        /* <DEDUP_REMOVED lines=8> */
.L_x_12182:
        /* <DEDUP_REMOVED lines=14> */
.L_x_26236:


//--------------------- .text._ZN2at6native29vectorized_elementwise_kernelILi4ENS0_13AUnaryFunctorIlllNS0_16BitwiseOrFunctorIlEEEESt5arrayIPcLm2EEEEviT0_T1_ --------------------------
	.section	.text._ZN2at6native29vectorized_elementwise_kernelILi4ENS0_13AUnaryFunctorIlllNS0_16BitwiseOrFunctorIlEEEESt5arrayIPcLm2EEEEviT0_T1_,"ax",@progbits
	.align	128
        .global         _ZN2at6native29vectorized_elementwise_kernelILi4ENS0_13AUnaryFunctorIlllNS0_16BitwiseOrFunctorIlEEEESt5arrayIPcLm2EEEEviT0_T1_
        .type           _ZN2at6native29vectorized_elementwise_kernelILi4ENS0_13AUnaryFunctorIlllNS0_16BitwiseOrFunctorIlEEEESt5arrayIPcLm2EEEEviT0_T1_,@function
        .size           _ZN2at6native29vectorized_elementwise_kernelILi4ENS0_13AUnaryFunctorIlllNS0_16BitwiseOrFunctorIlEEEESt5arrayIPcLm2EEEEviT0_T1_,(.L_x_26237 - _ZN2at6native29vectorized_elementwise_kernelILi4ENS0_13AUnaryFunctorIlllNS0_16BitwiseOrFunctorIlEEEESt5arrayIPcLm2EEEEviT0_T1_)
        .other          _ZN2at6native29vectorized_elementwise_kernelILi4ENS0_13AUnaryFunctorIlllNS0_16BitwiseOrFunctorIlEEEESt5arrayIPcLm2EEEEviT0_T1_,@"STO_CUDA_ENTRY STV_DEFAULT"
_ZN2at6native29vectorized_elementwise_kernelILi4ENS0_13AUnaryFunctorIlllNS0_16BitwiseOrFunctorIlEEEESt5arrayIPcLm2EEEEviT0_T1_:
.text._ZN2at6native29vectorized_elementwise_kernelILi4ENS0_13AUnaryFunctorIlllNS0_16BitwiseOrFunctorIlEEEESt5arrayIPcLm2EEEEviT0_T1_:
        /* <DEDUP_REMOVED lines=52> */
.L_x_12183:
        /* <DEDUP_REMOVED lines=96> */
.L_x_12186:
[----:B------:R-:W-:-:S13]  /*0940*/  ISETP.GE.AND P0, PT, R3, R2, PT ;  /* 0x000000020300720c */ /* 0x000fda0003f06270 */
[----:B------:R-:W-:Y:S05]  /*0950*/  @P0 BRA `(.L_x_12188) ;  /* 0x0000000000300947 */ /* 0x000fea0003800000 */
[----:B0-----:R-:W0:Y:S01]  /*0960*/  LDC.64 R6, c[0x0][0x228] ;  /* 0x00008a00ff067b82 */ /* 0x001e220000000a00 */
[----:B------:R-:W-:Y:S02]  /*0970*/  IMAD.IADD R9, R0, 0x1, R3 ;  /* 0x0000000100097824 */ /* 0x000fe400078e0203 */
[----:B------:R-:W-:Y:S02]  /*0980*/  VIADD R3, R3, 0x80 ;  /* 0x0000008003037836 */ /* 0x000fe40000000000 */
[----:B0-----:R-:W-:-:S05]  /*0990*/  IMAD.WIDE.U32 R6, R9, 0x8, R6 ;  /* 0x0000000809067825 */ /* 0x001fca00078e0006 */
[----:B------:R1:W-:Y:S02]  /*09a0*/  STG.E.64 desc[UR4][R6.64], R10 ;  /* 0x0000000a06007986 */ /* 0x0003e4000c101b04 */
.L_x_12187:
[----:B------:R-:W-:-:S13]  /*09b0*/  ISETP.GE.AND P0, PT, R3, R2, PT ;  /* 0x000000020300720c */ /* 0x000fda0003f06270 */
[----:B------:R-:W-:Y:S05]  /*09c0*/  @P0 BRA `(.L_x_12189) ;  /* 0x0000000000340947 */ /* 0x000fea0003800000 */
[----:B01----:R-:W0:Y:S01]  /*09d0*/  LDC.64 R6, c[0x0][0x228] ;  /* 0x00008a00ff067b82 */ /* 0x003e220000000a00 */
[----:B------:R-:W-:Y:S01]  /*09e0*/  IMAD.IADD R9, R0, 0x1, R3 ;  /* 0x0000000100097824 */ /* 0x000fe200078e0203 */
[----:B------:R-:W-:-:S03]  /*09f0*/  IADD3 R3, R3, 0x80, RZ ;  /* 0x0000008003037810 */ /* 0x000fc60007ffe0ff */
[----:B0-----:R-:W-:-:S05]  /*0a00*/  IMAD.WIDE.U32 R6, R9, 0x8, R6 ;  /* 0x0000000809067825 */ /* 0x001fca00078e0006 */
[----:B------:R1:W-:Y:S02]  /*0a10*/  STG.E.64 desc[UR4][R6.64], R12 ;  /* 0x0000000c06007986 */ /* 0x0003e4000c101b04 */
.L_x_12188:
        /* <DEDUP_REMOVED lines=8> */
.L_x_12189:
[----:B------:R-:W-:Y:S05]  /*0aa0*/  BSYNC B1 ;  /* 0x0000000000017941 */ /* 0x000fea0003800000 */
.L_x_12185:
[----:B------:R-:W-:-:S13]  /*0ab0*/  ISETP.GE.AND P0, PT, R3, R2, PT ;  /* 0x000000020300720c */ /* 0x000fda0003f06270 */
[----:B012---:R-:W0:Y:S01]  /*0ac0*/  @!P0 LDC.64 R6, c[0x0][0x228] ;  /* 0x00008a00ff068b82 */ /* 0x007e220000000a00 */
[----:B------:R-:W-:Y:S02]  /*0ad0*/  @!P0 IMAD.IADD R9, R0, 0x1, R3 ;  /* 0x0000000100098824 */ /* 0x000fe400078e0203 */
[----:B------:R-:W-:Y:S02]  /*0ae0*/  @!P0 VIADD R3, R3, 0x80 ;  /* 0x0000008003038836 */ /* 0x000fe40000000000 */
[----:B0-----:R-:W-:-:S05]  /*0af0*/  @!P0 IMAD.WIDE.U32 R6, R9, 0x8, R6 ;  /* 0x0000000809068825 */ /* 0x001fca00078e0006 */
[----:B------:R2:W-:Y:S02]  /*0b00*/  @!P0 STG.E.64 desc[UR4][R6.64], R18 ;  /* 0x0000001206008986 */ /* 0x0005e4000c101b04 */
.L_x_12190:
[----:B------:R-:W-:Y:S05]  /*0b10*/  BSYNC B0 ;  /* 0x0000000000007941 */ /* 0x000fea0003800000 */
.L_x_12184:
        /* <DEDUP_REMOVED lines=8> */
.L_x_12191:
        /* <DEDUP_REMOVED lines=14> */
.L_x_26237:


//--------------------- .text._ZN2at6native29vectorized_elementwise_kernelILi8ENS0_13AUnaryFunctorIlllNS0_16BitwiseOrFunctorIlEEEESt5arrayIPcLm2EEEEviT0_T1_ --------------------------
	.section	.text._ZN2at6native29vectorized_elementwise_kernelILi8ENS0_13AUnaryFunctorIlllNS0_16BitwiseOrFunctorIlEEEESt5arrayIPcLm2EEEEviT0_T1_,"ax",@progbits
	.align	128
        .global         _ZN2at6native29vectorized_elementwise_kernelILi8ENS0_13AUnaryFunctorIlllNS0_16BitwiseOrFunctorIlEEEESt5arrayIPcLm2EEEEviT0_T1_
        .type           _ZN2at6native29vectorized_elementwise_kernelILi8ENS0_13AUnaryFunctorIlllNS0_16BitwiseOrFunctorIlEEEESt5arrayIPcLm2EEEEviT0_T1_,@function
        .size           _ZN2at6native29vectorized_elementwise_kernelILi8ENS0_13AUnaryFunctorIlllNS0_16BitwiseOrFunctorIlEEEESt5arrayIPcLm2EEEEviT0_T1_,(.L_x_26238 - _ZN2at6native29vectorized_elementwise_kernelILi8ENS0_13AUnaryFunctorIlllNS0_16BitwiseOrFunctorIlEEEESt5arrayIPcLm2EEEEviT0_T1_)
        .other          _ZN2at6native29vectorized_elementwise_kernelILi8ENS0_13AUnaryFunctorIlllNS0_16BitwiseOrFunctorIlEEEESt5arrayIPcLm2EEEEviT0_T1_,@"STO_CUDA_ENTRY STV_DEFAULT"
_ZN2at6native29vectorized_elementwise_kernelILi8ENS0_13AUnaryFunctorIlllNS0_16BitwiseOrFunctorIlEEEESt5arrayIPcLm2EEEEviT0_T1_:
.text._ZN2at6native29vectorized_elementwise_kernelILi8ENS0_13AUnaryFunctorIlllNS0_16BitwiseOrFunctorIlEEEESt5arrayIPcLm2EEEEviT0_T1_:
        /* <DEDUP_REMOVED lines=52> */
.L_x_12192:
        /* <DEDUP_REMOVED lines=96> */
.L_x_12195:
[----:B------:R-:W-:-:S13]  /*0940*/  ISETP.GE.AND P0, PT, R3, R2, PT ;  /* 0x000000020300720c */ /* 0x000fda0003f06270 */
[----:B------:R-:W-:Y:S05]  /*0950*/  @P0 BRA `(.L_x_12197) ;  /* 0x0000000000300947 */ /* 0x000fea0003800000 */
[----:B0-----:R-:W0:Y:S01]  /*0960*/  LDC.64 R6, c[0x0][0x228] ;  /* 0x00008a00ff067b82 */ /* 0x001e220000000a00 */
[----:B------:R-:W-:Y:S02]  /*0970*/  IMAD.IADD R9, R0, 0x1, R3 ;  /* 0x0000000100097824 */ /* 0x000fe400078e0203 */
[----:B------:R-:W-:Y:S02]  /*0980*/  VIADD R3, R3, 0x80 ;  /* 0x0000008003037836 */ /* 0x000fe40000000000 */
[----:B0-----:R-:W-:-:S05]  /*0990*/  IMAD.WIDE.U32 R6, R9, 0x8, R6 ;  /* 0x0000000809067825 */ /* 0x001fca00078e0006 */
[----:B------:R1:W-:Y:S02]  /*09a0*/  STG.E.64 desc[UR4][R6.64], R10 ;  /* 0x0000000a06007986 */ /* 0x0003e4000c101b04 */
.L_x_12196:
[----:B------:R-:W-:-:S13]  /*09b0*/  ISETP.GE.AND P0, PT, R3, R2, PT ;  /* 0x000000020300720c */ /* 0x000fda0003f06270 */
[----:B------:R-:W-:Y:S05]  /*09c0*/  @P0 BRA `(.L_x_12198) ;  /* 0x0000000000340947 */ /* 0x000fea0003800000 */
[----:B01----:R-:W0:Y:S01]  /*09d0*/  LDC.64 R6, c[0x0][0x228] ;  /* 0x00008a00ff067b82 */ /* 0x003e220000000a00 */
[----:B------:R-:W-:Y:S01]  /*09e0*/  IMAD.IADD R9, R0, 0x1, R3 ;  /* 0x0000000100097824 */ /* 0x000fe200078e0203 */
[----:B------:R-:W-:-:S03]  /*09f0*/  IADD3 R3, R3, 0x80, RZ ;  /* 0x0000008003037810 */ /* 0x000fc60007ffe0ff */
[----:B0-----:R-:W-:-:S05]  /*0a00*/  IMAD.WIDE.U32 R6, R9, 0x8, R6 ;  /* 0x0000000809067825 */ /* 0x001fca00078e0006 */
[----:B------:R1:W-:Y:S02]  /*0a10*/  STG.E.64 desc[UR4][R6.64], R12 ;  /* 0x0000000c06007986 */ /* 0x0003e4000c101b04 */
.L_x_12197:
        /* <DEDUP_REMOVED lines=8> */
.L_x_12198:
[----:B------:R-:W-:Y:S05]  /*0aa0*/  BSYNC B1 ;  /* 0x0000000000017941 */ /* 0x000fea0003800000 */
.L_x_12194:
[----:B------:R-:W-:-:S13]  /*0ab0*/  ISETP.GE.AND P0, PT, R3, R2, PT ;  /* 0x000000020300720c */ /* 0x000fda0003f06270 */
[----:B012---:R-:W0:Y:S01]  /*0ac0*/  @!P0 LDC.64 R6, c[0x0][0x228] ;  /* 0x00008a00ff068b82 */ /* 0x007e220000000a00 */
[----:B------:R-:W-:Y:S02]  /*0ad0*/  @!P0 IMAD.IADD R9, R0, 0x1, R3 ;  /* 0x0000000100098824 */ /* 0x000fe400078e0203 */
[----:B------:R-:W-:Y:S02]  /*0ae0*/  @!P0 VIADD R3, R3, 0x80 ;  /* 0x0000008003038836 */ /* 0x000fe40000000000 */
[----:B0-----:R-:W-:-:S05]  /*0af0*/  @!P0 IMAD.WIDE.U32 R6, R9, 0x8, R6 ;  /* 0x0000000809068825 */ /* 0x001fca00078e0006 */
[----:B------:R2:W-:Y:S02]  /*0b00*/  @!P0 STG.E.64 desc[UR4][R6.64], R18 ;  /* 0x0000001206008986 */ /* 0x0005e4000c101b04 */
.L_x_12199:
[----:B------:R-:W-:Y:S05]  /*0b10*/  BSYNC B0 ;  /* 0x0000000000007941 */ /* 0x000fea0003800000 */
.L_x_12193:
        /* <DEDUP_REMOVED lines=8> */
.L_x_12200:
        /* <DEDUP_REMOVED lines=14> */
.L_x_26238:


//--------------------- .text._ZN2at6native18elementwise_kernelILi128ELi4EZNS0_15gpu_kernel_implINS0_13BinaryFunctorIlllNS0_16BitwiseOrFunctorIlEEEEEEvRNS_18TensorIteratorBaseERKT_EUliE_EEviT1_ --------------------------
	.section	.text._ZN2at6native18elementwise_kernelILi128ELi4EZNS0_15gpu_kernel_implINS0_13BinaryFunctorIlllNS0_16BitwiseOrFunctorIlEEEEEEvRNS_18TensorIteratorBaseERKT_EUliE_EEviT1_,"ax",@progbits
	.align	128
        .global         _ZN2at6native18elementwise_kernelILi128ELi4EZNS0_15gpu_kernel_implINS0_13BinaryFunctorIlllNS0_16BitwiseOrFunctorIlEEEEEEvRNS_18TensorIteratorBaseERKT_EUliE_EEviT1_
        .type           _ZN2at6native18elementwise_kernelILi128ELi4EZNS0_15gpu_kernel_implINS0_13BinaryFunctorIlllNS0_16BitwiseOrFunctorIlEEEEEEvRNS_18TensorIteratorBaseERKT_EUliE_EEviT1_,@function
        .size           _ZN2at6native18elementwise_kernelILi128ELi4EZNS0_15gpu_kernel_implINS0_13BinaryFunctorIlllNS0_16BitwiseOrFunctorIlEEEEEEvRNS_18TensorIteratorBaseERKT_EUliE_EEviT1_,(.L_x_26239 - _ZN2at6native18elementwise_kernelILi128ELi4EZNS0_15gpu_kernel_implINS0_13BinaryFunctorIlllNS0_16BitwiseOrFunctorIlEEEEEEvRNS_18TensorIteratorBaseERKT_EUliE_EEviT1_)
        .other          _ZN2at6native18elementwise_kernelILi128ELi4EZNS0_15gpu_kernel_implINS0_13BinaryFunctorIlllNS0_16BitwiseOrFunctorIlEEEEEEvRNS_18TensorIteratorBaseERKT_EUliE_EEviT1_,@"STO_CUDA_ENTRY STV_DEFAULT"
_ZN2at6native18elementwise_kernelILi128ELi4EZNS0_15gpu_kernel_implINS0_13BinaryFunctorIlllNS0_16BitwiseOrFunctorIlEEEEEEvRNS_18TensorIteratorBaseERKT_EUliE_EEviT1_:
.text._ZN2at6native18elementwise_kernelILi128ELi4EZNS0_15gpu_kernel_implINS0_13BinaryFunctorIlllNS0_16BitwiseOrFunctorIlEEEEEEvRNS_18TensorIteratorBaseERKT_EUliE_EEviT1_:
        /* <DEDUP_REMOVED lines=365> */
.L_x_12203:
        /* <DEDUP_REMOVED lines=21> */
.L_x_12207:
[----:B------:R0:W5:Y:S01]  /*1820*/  LDG.E.U8 R18, desc[UR36][R2.64] ;  /* 0x0000002402127981 */ /* 0x000162000c1e1100 */
[----:B------:R-:W-:Y:S01]  /*1830*/  IMAD.MOV.U32 R19, RZ, RZ, RZ ;  /* 0x000000ffff137224 */ /* 0x000fe200078e00ff */
[----:B------:R-:W-:Y:S06]  /*1840*/  BRA `(.L_x_12209) ;  /* 0x0000000c00487947 */ /* 0x000fec0003800000 */
.L_x_12206:
        /* <DEDUP_REMOVED lines=8> */
.L_x_12211:
[----:B------:R-:W2:Y:S02]  /*18d0*/  LDG.E R18, desc[UR36][R2.64] ;  /* 0x0000002402127981 */ /* 0x000ea4000c1e1900 */
[----:B--2---:R-:W-:Y:S01]  /*18e0*/  SHF.R.S32.HI R19, RZ, 0x1f, R18 ;  /* 0x0000001fff137819 */ /* 0x004fe20000011412 */
[----:B------:R-:W-:Y:S06]  /*18f0*/  BRA `(.L_x_12209) ;  /* 0x0000000c001c7947 */ /* 0x000fec0003800000 */
.L_x_12210:
[----:B------:R-:W2:Y:S02]  /*1900*/  LDG.E.S16 R18, desc[UR36][R2.64] ;  /* 0x0000002402127981 */ /* 0x000ea4000c1e1700 */
[----:B--2---:R-:W-:Y:S01]  /*1910*/  SHF.R.S32.HI R19, RZ, 0x1f, R18 ;  /* 0x0000001fff137819 */ /* 0x004fe20000011412 */
[----:B------:R-:W-:Y:S06]  /*1920*/  BRA `(.L_x_12209) ;  /* 0x0000000c00107947 */ /* 0x000fec0003800000 */
.L_x_12205:
        /* <DEDUP_REMOVED lines=9> */
.L_x_12213:
[----:B------:R-:W2:Y:S02]  /*19c0*/  LDG.E.U16 R2, desc[UR36][R2.64] ;  /* 0x0000002402027981 */ /* 0x000ea4000c1e1500 */
[----:B--2---:R-:W-:-:S06]  /*19d0*/  HADD2.F32 R18, -RZ, R2.H0_H0 ;  /* 0x20000002ff127230 */ /* 0x004fcc0000004100 */
[----:B------:R-:W0:Y:S01]  /*19e0*/  F2I.S64.TRUNC R18, R18 ;  /* 0x0000001200127311 */ /* 0x000e22000020d900 */
[----:B------:R-:W-:Y:S05]  /*19f0*/  BRA `(.L_x_12209) ;  /* 0x0000000800dc7947 */ /* 0x000fea0003800000 */
.L_x_12212:
        /* <DEDUP_REMOVED lines=9> */
.L_x_12215:
[----:B------:R-:W2:Y:S02]  /*1a90*/  LDG.E.U16 R2, desc[UR36][R2.64] ;  /* 0x0000002402027981 */ /* 0x000ea4000c1e1500 */
[----:B--2---:R-:W-:-:S06]  /*1aa0*/  HADD2.F32 R18, -RZ, R2.H0_H0 ;  /* 0x20000002ff127230 */ /* 0x004fcc0000004100 */
[----:B------:R-:W0:Y:S01]  /*1ab0*/  F2I.S64.TRUNC R18, R18 ;  /* 0x0000001200127311 */ /* 0x000e22000020d900 */
[----:B------:R-:W-:Y:S05]  /*1ac0*/  BRA `(.L_x_12209) ;  /* 0x0000000800a87947 */ /* 0x000fea0003800000 */
.L_x_12214:
[----:B------:R-:W2:Y:S02]  /*1ad0*/  LDG.E.64 R2, desc[UR36][R2.64] ;  /* 0x0000002402027981 */ /* 0x000ea4000c1e1b00 */
[----:B--2---:R0:W1:Y:S01]  /*1ae0*/  F2I.S64.F64.TRUNC R18, R2 ;  /* 0x0000000200127311 */ /* 0x004062000030d900 */
[----:B------:R-:W-:Y:S05]  /*1af0*/  BRA `(.L_x_12209) ;  /* 0x00000008009c7947 */ /* 0x000fea0003800000 */
.L_x_12204:
        /* <DEDUP_REMOVED lines=13> */
.L_x_12218:
[----:B------:R-:W2:Y:S02]  /*1bd0*/  LDG.E.64 R2, desc[UR36][R2.64] ;  /* 0x0000002402027981 */ /* 0x000ea4000c1e1b00 */
[----:B--2---:R0:W1:Y:S01]  /*1be0*/  F2I.S64.F64.TRUNC R18, R2 ;  /* 0x0000000200127311 */ /* 0x004062000030d900 */
[----:B------:R-:W-:Y:S05]  /*1bf0*/  BRA `(.L_x_12209) ;  /* 0x00000008005c7947 */ /* 0x000fea0003800000 */
.L_x_12217:
        /* <DEDUP_REMOVED lines=27> */
.L_x_12220:
        /* <DEDUP_REMOVED lines=14> */
.L_x_12219:
[----:B------:R-:W2:Y:S02]  /*1e90*/  LDG.E.U16 R18, desc[UR36][R2.64] ;  /* 0x0000002402127981 */ /* 0x000ea4000c1e1500 */
[----:B--2---:R-:W-:-:S06]  /*1ea0*/  IMAD.U32 R18, R18, 0x10000, RZ ;  /* 0x0001000012127824 */ /* 0x004fcc00078e00ff */
[----:B------:R-:W0:Y:S01]  /*1eb0*/  F2I.S64.TRUNC R18, R18 ;  /* 0x0000001200127311 */ /* 0x000e22000020d900 */
[----:B------:R-:W-:Y:S05]  /*1ec0*/  BRA `(.L_x_12209) ;  /* 0x0000000400a87947 */ /* 0x000fea0003800000 */
.L_x_12216:
        /* <DEDUP_REMOVED lines=11> */
.L_x_12223:
        /* <DEDUP_REMOVED lines=21> */
.L_x_12227:
[----:B------:R-:W-:Y:S05]  /*20d0*/  BSYNC B1 ;  /* 0x0000000000017941 */ /* 0x000fea0003800000 */
.L_x_12226:
[----:B------:R-:W-:Y:S01]  /*20e0*/  IMAD.SHL.U32 R2, R2, 0x100000, RZ ;  /* 0x0010000002027824 */ /* 0x000fe200078e00ff */
[----:B------:R-:W-:-:S04]  /*20f0*/  LEA R3, R0, 0x3b800000, 0x17 ;  /* 0x3b80000000037811 */ /* 0x000fc800078eb8ff */
[----:B------:R-:W-:-:S07]  /*2100*/  LOP3.LUT R18, R3, R2, R18, 0xfe, !PT ;  /* 0x0000000203127212 */ /* 0x000fce00078efe12 */
.L_x_12225:
[----:B------:R-:W-:Y:S05]  /*2110*/  BSYNC B0 ;  /* 0x0000000000007941 */ /* 0x000fea0003800000 */
.L_x_12224:
[----:B------:R-:W1:Y:S01]  /*2120*/  F2I.S64.TRUNC R18, R18 ;  /* 0x0000001200127311 */ /* 0x000e62000020d900 */
[----:B------:R-:W-:Y:S05]  /*2130*/  BRA `(.L_x_12209) ;  /* 0x00000004000c7947 */ /* 0x000fea0003800000 */
.L_x_12222:
        /* <DEDUP_REMOVED lines=21> */
.L_x_12231:
[----:B------:R-:W-:Y:S05]  /*2290*/  BSYNC B1 ;  /* 0x0000000000017941 */ /* 0x000fea0003800000 */
.L_x_12230:
[----:B------:R-:W-:Y:S01]  /*22a0*/  IMAD.SHL.U32 R2, R2, 0x200000, RZ ;  /* 0x0020000002027824 */ /* 0x000fe200078e00ff */
[----:B------:R-:W-:-:S04]  /*22b0*/  LEA R3, R0, 0x37800000, 0x17 ;  /* 0x3780000000037811 */ /* 0x000fc800078eb8ff */
[----:B------:R-:W-:-:S07]  /*22c0*/  LOP3.LUT R18, R3, R2, R18, 0xfe, !PT ;  /* 0x0000000203127212 */ /* 0x000fce00078efe12 */
.L_x_12229:
[----:B------:R-:W-:Y:S05]  /*22d0*/  BSYNC B0 ;  /* 0x0000000000007941 */ /* 0x000fea0003800000 */
.L_x_12228:
[----:B------:R-:W2:Y:S01]  /*22e0*/  F2I.S64.TRUNC R18, R18 ;  /* 0x0000001200127311 */ /* 0x000ea2000020d900 */
[----:B------:R-:W-:Y:S05]  /*22f0*/  BRA `(.L_x_12209) ;  /* 0x00000000009c7947 */ /* 0x000fea0003800000 */
.L_x_12221:
        /* <DEDUP_REMOVED lines=14> */
.L_x_12235:
[----:B------:R-:W-:Y:S05]  /*23e0*/  BSYNC B0 ;  /* 0x0000000000007941 */ /* 0x000fea0003800000 */
.L_x_12234:
[----:B------:R-:W4:Y:S01]  /*23f0*/  F2I.S64.TRUNC R18, R18 ;  /* 0x0000001200127311 */ /* 0x000f22000020d900 */
[----:B------:R-:W-:Y:S05]  /*2400*/  BRA `(.L_x_12209) ;  /* 0x0000000000587947 */ /* 0x000fea0003800000 */
.L_x_12208:
        /* <DEDUP_REMOVED lines=16> */
.L_x_12236:
[----:B------:R-:W-:Y:S01]  /*2510*/  CS2R R18, SRZ ;  /* 0x0000000000127805 */ /* 0x000fe2000001ff00 */
[----:B------:R-:W-:Y:S06]  /*2520*/  BRA `(.L_x_12209) ;  /* 0x0000000000107947 */ /* 0x000fec0003800000 */
.L_x_12233:
[----:B------:R0:W5:Y:S01]  /*2530*/  LDG.E.64 R18, desc[UR36][R2.64] ;  /* 0x0000002402127981 */ /* 0x000162000c1e1b00 */
[----:B------:R-:W-:Y:S05]  /*2540*/  BRA `(.L_x_12209) ;  /* 0x0000000000087947 */ /* 0x000fea0003800000 */
.L_x_12232:
[----:B------:R3:W5:Y:S01]  /*2550*/  LDG.E R18, desc[UR36][R2.64] ;  /* 0x0000002402127981 */ /* 0x000762000c1e1900 */
[----:B------:R-:W-:-:S07]  /*2560*/  IMAD.MOV.U32 R19, RZ, RZ, RZ ;  /* 0x000000ffff137224 */ /* 0x000fce00078e00ff */
.L_x_12209:
        /* <DEDUP_REMOVED lines=18> */
.L_x_12240:
[----:B------:R3:W5:Y:S01]  /*2690*/  LDG.E.U8 R2, desc[UR36][R4.64] ;  /* 0x0000002404027981 */ /* 0x000762000c1e1100 */
[----:B------:R-:W-:Y:S01]  /*26a0*/  IMAD.MOV.U32 R3, RZ, RZ, RZ ;  /* 0x000000ffff037224 */ /* 0x000fe200078e00ff */
[----:B------:R-:W-:Y:S06]  /*26b0*/  BRA `(.L_x_12242) ;  /* 0x0000000c00487947 */ /* 0x000fec0003800000 */
.L_x_12239:
        /* <DEDUP_REMOVED lines=8> */
.L_x_12244:
[----:B------:R-:W3:Y:S02]  /*2740*/  LDG.E R2, desc[UR36][R4.64] ;  /* 0x0000002404027981 */ /* 0x000ee4000c1e1900 */
[----:B---3--:R-:W-:Y:S01]  /*2750*/  SHF.R.S32.HI R3, RZ, 0x1f, R2 ;  /* 0x0000001fff037819 */ /* 0x008fe20000011402 */
[----:B------:R-:W-:Y:S06]  /*2760*/  BRA `(.L_x_12242) ;  /* 0x0000000c001c7947 */ /* 0x000fec0003800000 */
.L_x_12243:
[----:B------:R-:W3:Y:S02]  /*2770*/  LDG.E.S16 R2, desc[UR36][R4.64] ;  /* 0x0000002404027981 */ /* 0x000ee4000c1e1700 */
[----:B---3--:R-:W-:Y:S01]  /*2780*/  SHF.R.S32.HI R3, RZ, 0x1f, R2 ;  /* 0x0000001fff037819 */ /* 0x008fe20000011402 */
[----:B------:R-:W-:Y:S06]  /*2790*/  BRA `(.L_x_12242) ;  /* 0x0000000c00107947 */ /* 0x000fec0003800000 */
.L_x_12238:
        /* <DEDUP_REMOVED lines=9> */
.L_x_12246:
[----:B------:R-:W3:Y:S02]  /*2830*/  LDG.E.U16 R4, desc[UR36][R4.64] ;  /* 0x0000002404047981 */ /* 0x000ee4000c1e1500 */
[----:B---3--:R-:W-:-:S06]  /*2840*/  HADD2.F32 R2, -RZ, R4.H0_H0 ;  /* 0x20000004ff027230 */ /* 0x008fcc0000004100 */
[----:B------:R-:W0:Y:S01]  /*2850*/  F2I.S64.TRUNC R2, R2 ;  /* 0x0000000200027311 */ /* 0x000e22000020d900 */
[----:B------:R-:W-:Y:S05]  /*2860*/  BRA `(.L_x_12242) ;  /* 0x0000000800dc7947 */ /* 0x000fea0003800000 */
.L_x_12245:
        /* <DEDUP_REMOVED lines=9> */
.L_x_12248:
[----:B------:R-:W3:Y:S02]  /*2900*/  LDG.E.U16 R4, desc[UR36][R4.64] ;  /* 0x0000002404047981 */ /* 0x000ee4000c1e1500 */
[----:B---3--:R-:W-:-:S06]  /*2910*/  HADD2.F32 R2, -RZ, R4.H0_H0 ;  /* 0x20000004ff027230 */ /* 0x008fcc0000004100 */
[----:B------:R-:W0:Y:S01]  /*2920*/  F2I.S64.TRUNC R2, R2 ;  /* 0x0000000200027311 */ /* 0x000e22000020d900 */
[----:B------:R-:W-:Y:S05]  /*2930*/  BRA `(.L_x_12242) ;  /* 0x0000000800a87947 */ /* 0x000fea0003800000 */
.L_x_12247:
[----:B------:R-:W3:Y:S02]  /*2940*/  LDG.E.64 R2, desc[UR36][R4.64] ;  /* 0x0000002404027981 */ /* 0x000ee4000c1e1b00 */
[----:B---3--:R-:W0:Y:S01]  /*2950*/  F2I.S64.F64.TRUNC R2, R2 ;  /* 0x0000000200027311 */ /* 0x008e22000030d900 */
[----:B------:R-:W-:Y:S05]  /*2960*/  BRA `(.L_x_12242) ;  /* 0x00000008009c7947 */ /* 0x000fea0003800000 */
.L_x_12237:
        /* <DEDUP_REMOVED lines=13> */
.L_x_12251:
[----:B------:R-:W3:Y:S02]  /*2a40*/  LDG.E.64 R2, desc[UR36][R4.64] ;  /* 0x0000002404027981 */ /* 0x000ee4000c1e1b00 */
[----:B---3--:R-:W0:Y:S01]  /*2a50*/  F2I.S64.F64.TRUNC R2, R2 ;  /* 0x0000000200027311 */ /* 0x008e22000030d900 */
[----:B------:R-:W-:Y:S05]  /*2a60*/  BRA `(.L_x_12242) ;  /* 0x00000008005c7947 */ /* 0x000fea0003800000 */
.L_x_12250:
        /* <DEDUP_REMOVED lines=27> */
.L_x_12253:
        /* <DEDUP_REMOVED lines=14> */
.L_x_12252:
[----:B------:R-:W3:Y:S02]  /*2d00*/  LDG.E.U16 R2, desc[UR36][R4.64] ;  /* 0x0000002404027981 */ /* 0x000ee4000c1e1500 */
[----:B---3--:R-:W-:-:S06]  /*2d10*/  IMAD.U32 R2, R2, 0x10000, RZ ;  /* 0x0001000002027824 */ /* 0x008fcc00078e00ff */
[----:B------:R-:W0:Y:S01]  /*2d20*/  F2I.S64.TRUNC R2, R2 ;  /* 0x0000000200027311 */ /* 0x000e22000020d900 */
[----:B------:R-:W-:Y:S05]  /*2d30*/  BRA `(.L_x_12242) ;  /* 0x0000000400a87947 */ /* 0x000fea0003800000 */
.L_x_12249:
        /* <DEDUP_REMOVED lines=11> */
.L_x_12256:
        /* <DEDUP_REMOVED lines=21> */
.L_x_12260:
[----:B------:R-:W-:Y:S05]  /*2f40*/  BSYNC B1 ;  /* 0x0000000000017941 */ /* 0x000fea0003800000 */
.L_x_12259:
[----:B------:R-:W-:Y:S01]  /*2f50*/  IMAD.SHL.U32 R2, R2, 0x100000, RZ ;  /* 0x0010000002027824 */ /* 0x000fe200078e00ff */
[----:B------:R-:W-:-:S04]  /*2f60*/  LEA R3, R0, 0x3b800000, 0x17 ;  /* 0x3b80000000037811 */ /* 0x000fc800078eb8ff */
[----:B------:R-:W-:-:S07]  /*2f70*/  LOP3.LUT R2, R3, R2, R4, 0xfe, !PT ;  /* 0x0000000203027212 */ /* 0x000fce00078efe04 */
.L_x_12258:
[----:B------:R-:W-:Y:S05]  /*2f80*/  BSYNC B0 ;  /* 0x0000000000007941 */ /* 0x000fea0003800000 */
.L_x_12257:
[----:B------:R-:W0:Y:S01]  /*2f90*/  F2I.S64.TRUNC R2, R2 ;  /* 0x0000000200027311 */ /* 0x000e22000020d900 */
[----:B------:R-:W-:Y:S05]  /*2fa0*/  BRA `(.L_x_12242) ;  /* 0x00000004000c7947 */ /* 0x000fea0003800000 */
.L_x_12255:
        /* <DEDUP_REMOVED lines=21> */
.L_x_12264:
[----:B------:R-:W-:Y:S05]  /*3100*/  BSYNC B1 ;  /* 0x0000000000017941 */ /* 0x000fea0003800000 */
.L_x_12263:
[----:B------:R-:W-:Y:S01]  /*3110*/  IMAD.SHL.U32 R2, R2, 0x200000, RZ ;  /* 0x0020000002027824 */ /* 0x000fe200078e00ff */
[----:B------:R-:W-:-:S04]  /*3120*/  LEA R3, R0, 0x37800000, 0x17 ;  /* 0x3780000000037811 */ /* 0x000fc800078eb8ff */
[----:B------:R-:W-:-:S07]  /*3130*/  LOP3.LUT R2, R3, R2, R4, 0xfe, !PT ;  /* 0x0000000203027212 */ /* 0x000fce00078efe04 */
.L_x_12262:
[----:B------:R-:W-:Y:S05]  /*3140*/  BSYNC B0 ;  /* 0x0000000000007941 */ /* 0x000fea0003800000 */
.L_x_12261:
[----:B------:R-:W0:Y:S01]  /*3150*/  F2I.S64.TRUNC R2, R2 ;  /* 0x0000000200027311 */ /* 0x000e22000020d900 */
[----:B------:R-:W-:Y:S05]  /*3160*/  BRA `(.L_x_12242) ;  /* 0x00000000009c7947 */ /* 0x000fea0003800000 */
.L_x_12254:
        /* <DEDUP_REMOVED lines=14> */
.L_x_12268:
[----:B------:R-:W-:Y:S05]  /*3250*/  BSYNC B0 ;  /* 0x0000000000007941 */ /* 0x000fea0003800000 */
.L_x_12267:
[----:B------:R-:W0:Y:S01]  /*3260*/  F2I.S64.TRUNC R2, R2 ;  /* 0x0000000200027311 */ /* 0x000e22000020d900 */
[----:B------:R-:W-:Y:S05]  /*3270*/  BRA `(.L_x_12242) ;  /* 0x0000000000587947 */ /* 0x000fea0003800000 */
.L_x_12241:
        /* <DEDUP_REMOVED lines=16> */
.L_x_12269:
[----:B------:R-:W-:Y:S01]  /*3380*/  CS2R R2, SRZ ;  /* 0x0000000000027805 */ /* 0x000fe2000001ff00 */
[----:B------:R-:W-:Y:S06]  /*3390*/  BRA `(.L_x_12242) ;  /* 0x0000000000107947 */ /* 0x000fec0003800000 */
.L_x_12266:
[----:B------:R0:W5:Y:S01]  /*33a0*/  LDG.E.64 R2, desc[UR36][R4.64] ;  /* 0x0000002404027981 */ /* 0x000162000c1e1b00 */
[----:B------:R-:W-:Y:S05]  /*33b0*/  BRA `(.L_x_12242) ;  /* 0x0000000000087947 */ /* 0x000fea0003800000 */
.L_x_12265:
[----:B------:R0:W5:Y:S01]  /*33c0*/  LDG.E R2, desc[UR36][R4.64] ;  /* 0x0000002404027981 */ /* 0x000162000c1e1900 */
[----:B------:R-:W-:-:S07]  /*33d0*/  IMAD.MOV.U32 R3, RZ, RZ, RZ ;  /* 0x000000ffff037224 */ /* 0x000fce00078e00ff */
.L_x_12242:
        /* <DEDUP_REMOVED lines=17> */
.L_x_12273:
[----:B------:R1:W-:Y:S01]  /*34f0*/  STG.E.U8 desc[UR36][R16.64], R5 ;  /* 0x0000000510007986 */ /* 0x0003e2000c101124 */
[----:B------:R-:W-:Y:S05]  /*3500*/  BRA `(.L_x_12275) ;  /* 0x0000000c00507947 */ /* 0x000fea0003800000 */
.L_x_12272:
        /* <DEDUP_REMOVED lines=8> */
.L_x_12277:
[----:B------:R3:W-:Y:S01]  /*3590*/  STG.E desc[UR36][R16.64], R5 ;  /* 0x0000000510007986 */ /* 0x0007e2000c101924 */
[----:B------:R-:W-:Y:S05]  /*35a0*/  BRA `(.L_x_12275) ;  /* 0x0000000c00287947 */ /* 0x000fea0003800000 */
.L_x_12276:
[----:B------:R2:W-:Y:S01]  /*35b0*/  STG.E.U16 desc[UR36][R16.64], R5 ;  /* 0x0000000510007986 */ /* 0x0005e2000c101524 */
[----:B------:R-:W-:Y:S05]  /*35c0*/  BRA `(.L_x_12275) ;  /* 0x0000000c00207947 */ /* 0x000fea0003800000 */
.L_x_12271:
        /* <DEDUP_REMOVED lines=9> */
.L_x_12279:
[----:B------:R-:W0:Y:S02]  /*3660*/  I2F.S64 R0, R2 ;  /* 0x0000000200007312 */ /* 0x000e240000301400 */
[----:B0-----:R-:W-:-:S05]  /*3670*/  F2FP.F16.F32.PACK_AB R0, RZ, R0 ;  /* 0x00000000ff00723e */ /* 0x001fca00000000ff */
[----:B------:R0:W-:Y:S01]  /*3680*/  STG.E.U16 desc[UR36][R16.64], R0 ;  /* 0x0000000010007986 */ /* 0x0001e2000c101524 */
[----:B------:R-:W-:Y:S05]  /*3690*/  BRA `(.L_x_12275) ;  /* 0x0000000800ec7947 */ /* 0x000fea0003800000 */
.L_x_12278:
        /* <DEDUP_REMOVED lines=10> */
.L_x_12281:
[----:B------:R-:W0:Y:S02]  /*3740*/  I2F.S64 R2, R2 ;  /* 0x0000000200027312 */ /* 0x000e240000301400 */
[----:B0-----:R-:W-:-:S04]  /*3750*/  F2FP.F16.F32.PACK_AB R3, RZ, R2 ;  /* 0x00000002ff03723e */ /* 0x001fc800000000ff */
[----:B------:R-:W-:-:S05]  /*3760*/  PRMT R3, R3, 0x5410, RZ ;  /* 0x0000541003037816 */ /* 0x000fca00000000ff */
[----:B------:R0:W-:Y:S01]  /*3770*/  STG.E desc[UR36][R16.64], R3 ;  /* 0x0000000310007986 */ /* 0x0001e2000c101924 */
[----:B------:R-:W-:Y:S05]  /*3780*/  BRA `(.L_x_12275) ;  /* 0x0000000800b07947 */ /* 0x000fea0003800000 */
.L_x_12280:
[----:B------:R-:W0:Y:S02]  /*3790*/  I2F.F64.S64 R2, R2 ;  /* 0x0000000200027312 */ /* 0x000e240000301c00 */
[----:B0-----:R0:W-:Y:S01]  /*37a0*/  STG.E.64 desc[UR36][R16.64], R2 ;  /* 0x0000000210007986 */ /* 0x0011e2000c101b24 */
[----:B------:R-:W-:Y:S05]  /*37b0*/  BRA `(.L_x_12275) ;  /* 0x0000000800a47947 */ /* 0x000fea0003800000 */
.L_x_12270:
        /* <DEDUP_REMOVED lines=13> */
.L_x_12284:
[----:B------:R-:W0:Y:S01]  /*3890*/  I2F.F64.S64 R4, R2 ;  /* 0x0000000200047312 */ /* 0x000e220000301c00 */
[----:B------:R-:W-:-:S05]  /*38a0*/  CS2R R6, SRZ ;  /* 0x0000000000067805 */ /* 0x000fca000001ff00 */
[----:B0-----:R0:W-:Y:S01]  /*38b0*/  STG.E.128 desc[UR36][R16.64], R4 ;  /* 0x0000000410007986 */ /* 0x0011e2000c101d24 */
[----:B------:R-:W-:Y:S05]  /*38c0*/  BRA `(.L_x_12275) ;  /* 0x0000000800607947 */ /* 0x000fea0003800000 */
.L_x_12283:
        /* <DEDUP_REMOVED lines=21> */
.L_x_12288:
[----:B------:R-:W-:Y:S05]  /*3a20*/  BSYNC B0 ;  /* 0x0000000000007941 */ /* 0x000fea0003800000 */
.L_x_12287:
[----:B------:R-:W-:-:S05]  /*3a30*/  LOP3.LUT R5, R0, R5, RZ, 0xfc, !PT ;  /* 0x0000000500057212 */ /* 0x000fca00078efcff */
[----:B------:R0:W-:Y:S01]  /*3a40*/  STG.E.U8 desc[UR36][R16.64], R5 ;  /* 0x0000000510007986 */ /* 0x0001e2000c101124 */
[----:B------:R-:W-:Y:S05]  /*3a50*/  BRA `(.L_x_12275) ;  /* 0x0000000400fc7947 */ /* 0x000fea0003800000 */
.L_x_12286:
        /* <DEDUP_REMOVED lines=13> */
.L_x_12290:
[----:B------:R-:W-:Y:S01]  /*3b30*/  IMAD.MOV.U32 R0, RZ, RZ, 0x7f ;  /* 0x0000007fff007424 */ /* 0x000fe200078e00ff */
[----:B------:R-:W-:-:S04]  /*3b40*/  ISETP.GT.U32.AND P0, PT, R4, 0x7f800000, PT ;  /* 0x7f8000000400780c */ /* 0x000fc80003f04070 */
[----:B------:R-:W-:-:S09]  /*3b50*/  SEL R0, R0, 0x7c, P0 ;  /* 0x0000007c00007807 */ /* 0x000fd20000000000 */
.L_x_12291:
[----:B------:R-:W-:Y:S05]  /*3b60*/  BSYNC B0 ;  /* 0x0000000000007941 */ /* 0x000fea0003800000 */
.L_x_12289:
[----:B------:R-:W-:-:S04]  /*3b70*/  LOP3.LUT R2, R3, 0x80000000, RZ, 0xc0, !PT ;  /* 0x8000000003027812 */ /* 0x000fc800078ec0ff */
[----:B------:R-:W-:-:S04]  /*3b80*/  SHF.R.U32.HI R3, RZ, 0x18, R2 ;  /* 0x00000018ff037819 */ /* 0x000fc80000011602 */
[----:B------:R-:W-:-:S05]  /*3b90*/  LOP3.LUT R3, R0, R3, RZ, 0xfc, !PT ;  /* 0x0000000300037212 */ /* 0x000fca00078efcff */
[----:B------:R0:W-:Y:S01]  /*3ba0*/  STG.E.U8 desc[UR36][R16.64], R3 ;  /* 0x0000000310007986 */ /* 0x0001e2000c101124 */
[----:B------:R-:W-:Y:S05]  /*3bb0*/  BRA `(.L_x_12275) ;  /* 0x0000000400a47947 */ /* 0x000fea0003800000 */
.L_x_12285:
[----:B------:R-:W0:Y:S02]  /*3bc0*/  I2F.S64 R0, R2 ;  /* 0x0000000200007312 */ /* 0x000e240000301400 */
[----:B0-----:R-:W-:-:S05]  /*3bd0*/  F2FP.BF16.F32.PACK_AB R0, RZ, R0 ;  /* 0x00000000ff00723e */ /* 0x001fca00000010ff */
[----:B------:R0:W-:Y:S01]  /*3be0*/  STG.E.U16 desc[UR36][R16.64], R0 ;  /* 0x0000000010007986 */ /* 0x0001e2000c101524 */
[----:B------:R-:W-:Y:S05]  /*3bf0*/  BRA `(.L_x_12275) ;  /* 0x0000000400947947 */ /* 0x000fea0003800000 */
.L_x_12282:
        /* <DEDUP_REMOVED lines=10> */
.L_x_12294:
        /* <DEDUP_REMOVED lines=17> */
.L_x_12297:
[----:B------:R-:W-:-:S04]  /*3db0*/  LOP3.LUT R2, R3, 0x80000000, RZ, 0xc0, !PT ;  /* 0x8000000003027812 */ /* 0x000fc800078ec0ff */
[----:B------:R-:W-:-:S04]  /*3dc0*/  SHF.R.U32.HI R3, RZ, 0x18, R2 ;  /* 0x00000018ff037819 */ /* 0x000fc80000011602 */
[----:B------:R-:W-:-:S04]  /*3dd0*/  LOP3.LUT R0, R0, R3, RZ, 0xfc, !PT ;  /* 0x0000000300007212 */ /* 0x000fc800078efcff */
[----:B------:R-:W-:-:S07]  /*3de0*/  PRMT R8, R0, 0x7610, R8 ;  /* 0x0000761000087816 */ /* 0x000fce0000000008 */
.L_x_12296:
[----:B------:R-:W-:Y:S05]  /*3df0*/  BSYNC B0 ;  /* 0x0000000000007941 */ /* 0x000fea0003800000 */
.L_x_12295:
[----:B------:R0:W-:Y:S01]  /*3e00*/  STG.E.U8 desc[UR36][R16.64], R8 ;  /* 0x0000000810007986 */ /* 0x0001e2000c101124 */
[----:B------:R-:W-:Y:S05]  /*3e10*/  BRA `(.L_x_12275) ;  /* 0x00000004000c7947 */ /* 0x000fea0003800000 */
.L_x_12293:
        /* <DEDUP_REMOVED lines=17> */
.L_x_12300:
[----:B------:R-:W-:-:S04]  /*3f30*/  LOP3.LUT R2, R3, 0x80000000, RZ, 0xc0, !PT ;  /* 0x8000000003027812 */ /* 0x000fc800078ec0ff */
[----:B------:R-:W-:-:S04]  /*3f40*/  SHF.R.U32.HI R3, RZ, 0x18, R2 ;  /* 0x00000018ff037819 */ /* 0x000fc80000011602 */
[----:B------:R-:W-:-:S04]  /*3f50*/  LOP3.LUT R0, R0, R3, RZ, 0xfc, !PT ;  /* 0x0000000300007212 */ /* 0x000fc800078efcff */
[----:B------:R-:W-:-:S07]  /*3f60*/  PRMT R8, R0, 0x7610, R8 ;  /* 0x0000761000087816 */ /* 0x000fce0000000008 */
.L_x_12299:
[----:B------:R-:W-:Y:S05]  /*3f70*/  BSYNC B0 ;  /* 0x0000000000007941 */ /* 0x000fea0003800000 */
.L_x_12298:
[----:B------:R0:W-:Y:S01]  /*3f80*/  STG.E.U8 desc[UR36][R16.64], R8 ;  /* 0x0000000810007986 */ /* 0x0001e2000c101124 */
[----:B------:R-:W-:Y:S05]  /*3f90*/  BRA `(.L_x_12275) ;  /* 0x0000000000ac7947 */ /* 0x000fea0003800000 */
.L_x_12292:
        /* <DEDUP_REMOVED lines=23> */
.L_x_12274:
        /* <DEDUP_REMOVED lines=16> */
.L_x_12303:
[----:B------:R-:W-:Y:S05]  /*4210*/  BRA `(.L_x_12275) ;  /* 0x00000000000c7947 */ /* 0x000fea0003800000 */
.L_x_12302:
[----:B------:R0:W-:Y:S01]  /*4220*/  STG.E.64 desc[UR36][R16.64], R2 ;  /* 0x0000000210007986 */ /* 0x0001e2000c101b24 */
[----:B------:R-:W-:Y:S05]  /*4230*/  BRA `(.L_x_12275) ;  /* 0x0000000000047947 */ /* 0x000fea0003800000 */
.L_x_12301:
[----:B------:R0:W-:Y:S02]  /*4240*/  STG.E desc[UR36][R16.64], R5 ;  /* 0x0000000510007986 */ /* 0x0001e4000c101924 */
.L_x_12275:
[----:B------:R-:W-:-:S04]  /*4250*/  IMAD R22, R25, 0x200, R22 ;  /* 0x0000020019167824 */ /* 0x000fc800078e0216 */
[----:B------:R-:W-:-:S07]  /*4260*/  VIADD R23, R22, 0x80 ;  /* 0x0000008016177836 */ /* 0x000fce0000000000 */
.L_x_12202:
[----:B------:R-:W-:Y:S05]  /*4270*/  BSYNC B6 ;  /* 0x0000000000067941 */ /* 0x000fea0003800000 */
.L_x_12201:
        /* <DEDUP_REMOVED lines=358> */
.L_x_12306:
        /* <DEDUP_REMOVED lines=21> */
.L_x_12310:
[----:B------:R0:W5:Y:S01]  /*5a30*/  LDG.E.U8 R18, desc[UR36][R2.64] ;  /* 0x0000002402127981 */ /* 0x000162000c1e1100 */
[----:B------:R-:W-:Y:S01]  /*5a40*/  IMAD.MOV.U32 R19, RZ, RZ, RZ ;  /* 0x000000ffff137224 */ /* 0x000fe200078e00ff */
[----:B------:R-:W-:Y:S06]  /*5a50*/  BRA `(.L_x_12312) ;  /* 0x0000000c00487947 */ /* 0x000fec0003800000 */
.L_x_12309:
        /* <DEDUP_REMOVED lines=8> */
.L_x_12314:
[----:B------:R-:W2:Y:S02]  /*5ae0*/  LDG.E R18, desc[UR36][R2.64] ;  /* 0x0000002402127981 */ /* 0x000ea4000c1e1900 */
[----:B--2---:R-:W-:Y:S01]  /*5af0*/  SHF.R.S32.HI R19, RZ, 0x1f, R18 ;  /* 0x0000001fff137819 */ /* 0x004fe20000011412 */
[----:B------:R-:W-:Y:S06]  /*5b00*/  BRA `(.L_x_12312) ;  /* 0x0000000c001c7947 */ /* 0x000fec0003800000 */
.L_x_12313:
[----:B------:R-:W2:Y:S02]  /*5b10*/  LDG.E.S16 R18, desc[UR36][R2.64] ;  /* 0x0000002402127981 */ /* 0x000ea4000c1e1700 */
[----:B--2---:R-:W-:Y:S01]  /*5b20*/  SHF.R.S32.HI R19, RZ, 0x1f, R18 ;  /* 0x0000001fff137819 */ /* 0x004fe20000011412 */
[----:B------:R-:W-:Y:S06]  /*5b30*/  BRA `(.L_x_12312) ;  /* 0x0000000c00107947 */ /* 0x000fec0003800000 */
.L_x_12308:
        /* <DEDUP_REMOVED lines=9> */
.L_x_12316:
[----:B------:R-:W2:Y:S02]  /*5bd0*/  LDG.E.U16 R2, desc[UR36][R2.64] ;  /* 0x0000002402027981 */ /* 0x000ea4000c1e1500 */
[----:B--2---:R-:W-:-:S06]  /*5be0*/  HADD2.F32 R18, -RZ, R2.H0_H0 ;  /* 0x20000002ff127230 */ /* 0x004fcc0000004100 */
[----:B------:R-:W0:Y:S01]  /*5bf0*/  F2I.S64.TRUNC R18, R18 ;  /* 0x0000001200127311 */ /* 0x000e22000020d900 */
[----:B------:R-:W-:Y:S05]  /*5c00*/  BRA `(.L_x_12312) ;  /* 0x0000000800dc7947 */ /* 0x000fea0003800000 */
.L_x_12315:
        /* <DEDUP_REMOVED lines=9> */
.L_x_12318:
[----:B------:R-:W2:Y:S02]  /*5ca0*/  LDG.E.U16 R2, desc[UR36][R2.64] ;  /* 0x0000002402027981 */ /* 0x000ea4000c1e1500 */
[----:B--2---:R-:W-:-:S06]  /*5cb0*/  HADD2.F32 R18, -RZ, R2.H0_H0 ;  /* 0x20000002ff127230 */ /* 0x004fcc0000004100 */
[----:B------:R-:W0:Y:S01]  /*5cc0*/  F2I.S64.TRUNC R18, R18 ;  /* 0x0000001200127311 */ /* 0x000e22000020d900 */
[----:B------:R-:W-:Y:S05]  /*5cd0*/  BRA `(.L_x_12312) ;  /* 0x0000000800a87947 */ /* 0x000fea0003800000 */
.L_x_12317:
[----:B------:R-:W2:Y:S02]  /*5ce0*/  LDG.E.64 R2, desc[UR36][R2.64] ;  /* 0x0000002402027981 */ /* 0x000ea4000c1e1b00 */
[----:B--2---:R0:W1:Y:S01]  /*5cf0*/  F2I.S64.F64.TRUNC R18, R2 ;  /* 0x0000000200127311 */ /* 0x004062000030d900 */
[----:B------:R-:W-:Y:S05]  /*5d00*/  BRA `(.L_x_12312) ;  /* 0x00000008009c7947 */ /* 0x000fea0003800000 */
.L_x_12307:
        /* <DEDUP_REMOVED lines=13> */
.L_x_12321:
[----:B------:R-:W2:Y:S02]  /*5de0*/  LDG.E.64 R2, desc[UR36][R2.64] ;  /* 0x0000002402027981 */ /* 0x000ea4000c1e1b00 */
[----:B--2---:R0:W1:Y:S01]  /*5df0*/  F2I.S64.F64.TRUNC R18, R2 ;  /* 0x0000000200127311 */ /* 0x004062000030d900 */
[----:B------:R-:W-:Y:S05]  /*5e00*/  BRA `(.L_x_12312) ;  /* 0x00000008005c7947 */ /* 0x000fea0003800000 */
.L_x_12320:
        /* <DEDUP_REMOVED lines=27> */
.L_x_12323:
        /* <DEDUP_REMOVED lines=14> */
.L_x_12322:
[----:B------:R-:W2:Y:S02]  /*60a0*/  LDG.E.U16 R18, desc[UR36][R2.64] ;  /* 0x0000002402127981 */ /* 0x000ea4000c1e1500 */
[----:B--2---:R-:W-:-:S06]  /*60b0*/  IMAD.U32 R18, R18, 0x10000, RZ ;  /* 0x0001000012127824 */ /* 0x004fcc00078e00ff */
[----:B------:R-:W0:Y:S01]  /*60c0*/  F2I.S64.TRUNC R18, R18 ;  /* 0x0000001200127311 */ /* 0x000e22000020d900 */
[----:B------:R-:W-:Y:S05]  /*60d0*/  BRA `(.L_x_12312) ;  /* 0x0000000400a87947 */ /* 0x000fea0003800000 */
.L_x_12319:
        /* <DEDUP_REMOVED lines=11> */
.L_x_12326:
        /* <DEDUP_REMOVED lines=21> */
.L_x_12330:
[----:B------:R-:W-:Y:S05]  /*62e0*/  BSYNC B1 ;  /* 0x0000000000017941 */ /* 0x000fea0003800000 */
.L_x_12329:
[----:B------:R-:W-:Y:S01]  /*62f0*/  IMAD.SHL.U32 R2, R2, 0x100000, RZ ;  /* 0x0010000002027824 */ /* 0x000fe200078e00ff */
[----:B------:R-:W-:-:S04]  /*6300*/  LEA R3, R0, 0x3b800000, 0x17 ;  /* 0x3b80000000037811 */ /* 0x000fc800078eb8ff */
[----:B------:R-:W-:-:S07]  /*6310*/  LOP3.LUT R18, R3, R2, R18, 0xfe, !PT ;  /* 0x0000000203127212 */ /* 0x000fce00078efe12 */
.L_x_12328:
[----:B------:R-:W-:Y:S05]  /*6320*/  BSYNC B0 ;  /* 0x0000000000007941 */ /* 0x000fea0003800000 */
.L_x_12327:
[----:B------:R-:W0:Y:S01]  /*6330*/  F2I.S64.TRUNC R18, R18 ;  /* 0x0000001200127311 */ /* 0x000e22000020d900 */
[----:B------:R-:W-:Y:S05]  /*6340*/  BRA `(.L_x_12312) ;  /* 0x00000004000c7947 */ /* 0x000fea0003800000 */
.L_x_12325:
        /* <DEDUP_REMOVED lines=21> */
.L_x_12334:
[----:B------:R-:W-:Y:S05]  /*64a0*/  BSYNC B1 ;  /* 0x0000000000017941 */ /* 0x000fea0003800000 */
.L_x_12333:
[----:B------:R-:W-:Y:S01]  /*64b0*/  IMAD.SHL.U32 R2, R2, 0x200000, RZ ;  /* 0x0020000002027824 */ /* 0x000fe200078e00ff */
[----:B------:R-:W-:-:S04]  /*64c0*/  LEA R3, R0, 0x37800000, 0x17 ;  /* 0x3780000000037811 */ /* 0x000fc800078eb8ff */
[----:B------:R-:W-:-:S07]  /*64d0*/  LOP3.LUT R18, R3, R2, R18, 0xfe, !PT ;  /* 0x0000000203127212 */ /* 0x000fce00078efe12 */
.L_x_12332:
[----:B------:R-:W-:Y:S05]  /*64e0*/  BSYNC B0 ;  /* 0x0000000000007941 */ /* 0x000fea0003800000 */
.L_x_12331:
[----:B------:R-:W0:Y:S01]  /*64f0*/  F2I.S64.TRUNC R18, R18 ;  /* 0x0000001200127311 */ /* 0x000e22000020d900 */
[----:B------:R-:W-:Y:S05]  /*6500*/  BRA `(.L_x_12312) ;  /* 0x00000000009c7947 */ /* 0x000fea0003800000 */
.L_x_12324:
        /* <DEDUP_REMOVED lines=14> */
.L_x_12338:
[----:B------:R-:W-:Y:S05]  /*65f0*/  BSYNC B0 ;  /* 0x0000000000007941 */ /* 0x000fea0003800000 */
.L_x_12337:
[----:B------:R-:W0:Y:S01]  /*6600*/  F2I.S64.TRUNC R18, R18 ;  /* 0x0000001200127311 */ /* 0x000e22000020d900 */
[----:B------:R-:W-:Y:S05]  /*6610*/  BRA `(.L_x_12312) ;  /* 0x0000000000587947 */ /* 0x000fea0003800000 */
.L_x_12311:
        /* <DEDUP_REMOVED lines=16> */
.L_x_12339:
[----:B------:R-:W-:Y:S01]  /*6720*/  CS2R R18, SRZ ;  /* 0x0000000000127805 */ /* 0x000fe2000001ff00 */
[----:B------:R-:W-:Y:S06]  /*6730*/  BRA `(.L_x_12312) ;  /* 0x0000000000107947 */ /* 0x000fec0003800000 */
.L_x_12336:
[----:B------:R0:W5:Y:S01]  /*6740*/  LDG.E.64 R18, desc[UR36][R2.64] ;  /* 0x0000002402127981 */ /* 0x000162000c1e1b00 */
[----:B------:R-:W-:Y:S05]  /*6750*/  BRA `(.L_x_12312) ;  /* 0x0000000000087947 */ /* 0x000fea0003800000 */
.L_x_12335:
[----:B------:R0:W5:Y:S01]  /*6760*/  LDG.E R18, desc[UR36][R2.64] ;  /* 0x0000002402127981 */ /* 0x000162000c1e1900 */
[----:B------:R-:W-:-:S07]  /*6770*/  IMAD.MOV.U32 R19, RZ, RZ, RZ ;  /* 0x000000ffff137224 */ /* 0x000fce00078e00ff */
.L_x_12312:
        /* <DEDUP_REMOVED lines=18> */
.L_x_12343:
[----:B------:R2:W5:Y:S01]  /*68a0*/  LDG.E.U8 R2, desc[UR36][R4.64] ;  /* 0x0000002404027981 */ /* 0x000562000c1e1100 */
[----:B------:R-:W-:Y:S01]  /*68b0*/  IMAD.MOV.U32 R3, RZ, RZ, RZ ;  /* 0x000000ffff037224 */ /* 0x000fe200078e00ff */
[----:B------:R-:W-:Y:S06]  /*68c0*/  BRA `(.L_x_12345) ;  /* 0x0000000c00487947 */ /* 0x000fec0003800000 */
.L_x_12342:
        /* <DEDUP_REMOVED lines=8> */
.L_x_12347:
[----:B------:R-:W2:Y:S02]  /*6950*/  LDG.E R2, desc[UR36][R4.64] ;  /* 0x0000002404027981 */ /* 0x000ea4000c1e1900 */
[----:B--2---:R-:W-:Y:S01]  /*6960*/  SHF.R.S32.HI R3, RZ, 0x1f, R2 ;  /* 0x0000001fff037819 */ /* 0x004fe20000011402 */
[----:B------:R-:W-:Y:S06]  /*6970*/  BRA `(.L_x_12345) ;  /* 0x0000000c001c7947 */ /* 0x000fec0003800000 */
.L_x_12346:
[----:B------:R-:W2:Y:S02]  /*6980*/  LDG.E.S16 R2, desc[UR36][R4.64] ;  /* 0x0000002404027981 */ /* 0x000ea4000c1e1700 */
[----:B--2---:R-:W-:Y:S01]  /*6990*/  SHF.R.S32.HI R3, RZ, 0x1f, R2 ;  /* 0x0000001fff037819 */ /* 0x004fe20000011402 */
[----:B------:R-:W-:Y:S06]  /*69a0*/  BRA `(.L_x_12345) ;  /* 0x0000000c00107947 */ /* 0x000fec0003800000 */
.L_x_12341:
        /* <DEDUP_REMOVED lines=9> */
.L_x_12349:
[----:B------:R-:W2:Y:S02]  /*6a40*/  LDG.E.U16 R4, desc[UR36][R4.64] ;  /* 0x0000002404047981 */ /* 0x000ea4000c1e1500 */
[----:B--2---:R-:W-:-:S06]  /*6a50*/  HADD2.F32 R2, -RZ, R4.H0_H0 ;  /* 0x20000004ff027230 */ /* 0x004fcc0000004100 */
[----:B------:R-:W0:Y:S01]  /*6a60*/  F2I.S64.TRUNC R2, R2 ;  /* 0x0000000200027311 */ /* 0x000e22000020d900 */
[----:B------:R-:W-:Y:S05]  /*6a70*/  BRA `(.L_x_12345) ;  /* 0x0000000800dc7947 */ /* 0x000fea0003800000 */
.L_x_12348:
        /* <DEDUP_REMOVED lines=9> */
.L_x_12351:
[----:B------:R-:W2:Y:S02]  /*6b10*/  LDG.E.U16 R4, desc[UR36][R4.64] ;  /* 0x0000002404047981 */ /* 0x000ea4000c1e1500 */
[----:B--2---:R-:W-:-:S06]  /*6b20*/  HADD2.F32 R2, -RZ, R4.H0_H0 ;  /* 0x20000004ff027230 */ /* 0x004fcc0000004100 */
[----:B------:R-:W0:Y:S01]  /*6b30*/  F2I.S64.TRUNC R2, R2 ;  /* 0x0000000200027311 */ /* 0x000e22000020d900 */
[----:B------:R-:W-:Y:S05]  /*6b40*/  BRA `(.L_x_12345) ;  /* 0x0000000800a87947 */ /* 0x000fea0003800000 */
.L_x_12350:
[----:B------:R-:W2:Y:S02]  /*6b50*/  LDG.E.64 R2, desc[UR36][R4.64] ;  /* 0x0000002404027981 */ /* 0x000ea4000c1e1b00 */
[----:B--2---:R-:W4:Y:S01]  /*6b60*/  F2I.S64.F64.TRUNC R2, R2 ;  /* 0x0000000200027311 */ /* 0x004f22000030d900 */
[----:B------:R-:W-:Y:S05]  /*6b70*/  BRA `(.L_x_12345) ;  /* 0x00000008009c7947 */ /* 0x000fea0003800000 */
.L_x_12340:
        /* <DEDUP_REMOVED lines=13> */
.L_x_12354:
[----:B------:R-:W2:Y:S02]  /*6c50*/  LDG.E.64 R2, desc[UR36][R4.64] ;  /* 0x0000002404027981 */ /* 0x000ea4000c1e1b00 */
[----:B--2---:R-:W0:Y:S01]  /*6c60*/  F2I.S64.F64.TRUNC R2, R2 ;  /* 0x0000000200027311 */ /* 0x004e22000030d900 */
[----:B------:R-:W-:Y:S05]  /*6c70*/  BRA `(.L_x_12345) ;  /* 0x00000008005c7947 */ /* 0x000fea0003800000 */
.L_x_12353:
        /* <DEDUP_REMOVED lines=27> */
.L_x_12356:
        /* <DEDUP_REMOVED lines=14> */
.L_x_12355:
[----:B------:R-:W2:Y:S02]  /*6f10*/  LDG.E.U16 R2, desc[UR36][R4.64] ;  /* 0x0000002404027981 */ /* 0x000ea4000c1e1500 */
[----:B--2---:R-:W-:-:S06]  /*6f20*/  IMAD.U32 R2, R2, 0x10000, RZ ;  /* 0x0001000002027824 */ /* 0x004fcc00078e00ff */
[----:B------:R-:W0:Y:S01]  /*6f30*/  F2I.S64.TRUNC R2, R2 ;  /* 0x0000000200027311 */ /* 0x000e22000020d900 */
[----:B------:R-:W-:Y:S05]  /*6f40*/  BRA `(.L_x_12345) ;  /* 0x0000000400a87947 */ /* 0x000fea0003800000 */
.L_x_12352:
        /* <DEDUP_REMOVED lines=11> */
.L_x_12359:
        /* <DEDUP_REMOVED lines=21> */
.L_x_12363:
[----:B------:R-:W-:Y:S05]  /*7150*/  BSYNC B1 ;  /* 0x0000000000017941 */ /* 0x000fea0003800000 */
.L_x_12362:
[----:B------:R-:W-:Y:S01]  /*7160*/  IMAD.SHL.U32 R2, R2, 0x100000, RZ ;  /* 0x0010000002027824 */ /* 0x000fe200078e00ff */
[----:B------:R-:W-:-:S04]  /*7170*/  LEA R3, R0, 0x3b800000, 0x17 ;  /* 0x3b80000000037811 */ /* 0x000fc800078eb8ff */
[----:B------:R-:W-:-:S07]  /*7180*/  LOP3.LUT R2, R3, R2, R4, 0xfe, !PT ;  /* 0x0000000203027212 */ /* 0x000fce00078efe04 */
.L_x_12361:
[----:B------:R-:W-:Y:S05]  /*7190*/  BSYNC B0 ;  /* 0x0000000000007941 */ /* 0x000fea0003800000 */
.L_x_12360:
[----:B------:R-:W0:Y:S01]  /*71a0*/  F2I.S64.TRUNC R2, R2 ;  /* 0x0000000200027311 */ /* 0x000e22000020d900 */
[----:B------:R-:W-:Y:S05]  /*71b0*/  BRA `(.L_x_12345) ;  /* 0x00000004000c7947 */ /* 0x000fea0003800000 */
.L_x_12358:
        /* <DEDUP_REMOVED lines=21> */
.L_x_12367:
[----:B------:R-:W-:Y:S05]  /*7310*/  BSYNC B1 ;  /* 0x0000000000017941 */ /* 0x000fea0003800000 */
.L_x_12366:
[----:B------:R-:W-:Y:S01]  /*7320*/  IMAD.SHL.U32 R2, R2, 0x200000, RZ ;  /* 0x0020000002027824 */ /* 0x000fe200078e00ff */
[----:B------:R-:W-:-:S04]  /*7330*/  LEA R3, R0, 0x37800000, 0x17 ;  /* 0x3780000000037811 */ /* 0x000fc800078eb8ff */
[----:B------:R-:W-:-:S07]  /*7340*/  LOP3.LUT R2, R3, R2, R4, 0xfe, !PT ;  /* 0x0000000203027212 */ /* 0x000fce00078efe04 */
.L_x_12365:
[----:B------:R-:W-:Y:S05]  /*7350*/  BSYNC B0 ;  /* 0x0000000000007941 */ /* 0x000fea0003800000 */
.L_x_12364:
[----:B------:R-:W0:Y:S01]  /*7360*/  F2I.S64.TRUNC R2, R2 ;  /* 0x0000000200027311 */ /* 0x000e22000020d900 */
[----:B------:R-:W-:Y:S05]  /*7370*/  BRA `(.L_x_12345) ;  /* 0x00000000009c7947 */ /* 0x000fea0003800000 */
.L_x_12357:
        /* <DEDUP_REMOVED lines=14> */
.L_x_12371:
[----:B------:R-:W-:Y:S05]  /*7460*/  BSYNC B0 ;  /* 0x0000000000007941 */ /* 0x000fea0003800000 */
.L_x_12370:
[----:B------:R-:W0:Y:S01]  /*7470*/  F2I.S64.TRUNC R2, R2 ;  /* 0x0000000200027311 */ /* 0x000e22000020d900 */
[----:B------:R-:W-:Y:S05]  /*7480*/  BRA `(.L_x_12345) ;  /* 0x0000000000587947 */ /* 0x000fea0003800000 */
.L_x_12344:
        /* <DEDUP_REMOVED lines=16> */
.L_x_12372:
[----:B------:R-:W-:Y:S01]  /*7590*/  CS2R R2, SRZ ;  /* 0x0000000000027805 */ /* 0x000fe2000001ff00 */
[----:B------:R-:W-:Y:S06]  /*75a0*/  BRA `(.L_x_12345) ;  /* 0x0000000000107947 */ /* 0x000fec0003800000 */
.L_x_12369:
[----:B------:R0:W5:Y:S01]  /*75b0*/  LDG.E.64 R2, desc[UR36][R4.64] ;  /* 0x0000002404027981 */ /* 0x000162000c1e1b00 */
[----:B------:R-:W-:Y:S05]  /*75c0*/  BRA `(.L_x_12345) ;  /* 0x0000000000087947 */ /* 0x000fea0003800000 */
.L_x_12368:
[----:B------:R0:W5:Y:S01]  /*75d0*/  LDG.E R2, desc[UR36][R4.64] ;  /* 0x0000002404027981 */ /* 0x000162000c1e1900 */
[----:B------:R-:W-:-:S07]  /*75e0*/  IMAD.MOV.U32 R3, RZ, RZ, RZ ;  /* 0x000000ffff037224 */ /* 0x000fce00078e00ff */
.L_x_12345:
        /* <DEDUP_REMOVED lines=17> */
.L_x_12376:
[----:B------:R0:W-:Y:S01]  /*7700*/  STG.E.U8 desc[UR36][R16.64], R5 ;  /* 0x0000000510007986 */ /* 0x0001e2000c101124 */
[----:B------:R-:W-:Y:S05]  /*7710*/  BRA `(.L_x_12378) ;  /* 0x0000000c00507947 */ /* 0x000fea0003800000 */
.L_x_12375:
        /* <DEDUP_REMOVED lines=8> */
.L_x_12380:
[----:B------:R3:W-:Y:S01]  /*77a0*/  STG.E desc[UR36][R16.64], R5 ;  /* 0x0000000510007986 */ /* 0x0007e2000c101924 */
[----:B------:R-:W-:Y:S05]  /*77b0*/  BRA `(.L_x_12378) ;  /* 0x0000000c00287947 */ /* 0x000fea0003800000 */
.L_x_12379:
[----:B------:R2:W-:Y:S01]  /*77c0*/  STG.E.U16 desc[UR36][R16.64], R5 ;  /* 0x0000000510007986 */ /* 0x0005e2000c101524 */
[----:B------:R-:W-:Y:S05]  /*77d0*/  BRA `(.L_x_12378) ;  /* 0x0000000c00207947 */ /* 0x000fea0003800000 */
.L_x_12374:
        /* <DEDUP_REMOVED lines=9> */
.L_x_12382:
[----:B------:R-:W0:Y:S02]  /*7870*/  I2F.S64 R0, R2 ;  /* 0x0000000200007312 */ /* 0x000e240000301400 */
[----:B0-----:R-:W-:-:S05]  /*7880*/  F2FP.F16.F32.PACK_AB R0, RZ, R0 ;  /* 0x00000000ff00723e */ /* 0x001fca00000000ff */
[----:B------:R0:W-:Y:S01]  /*7890*/  STG.E.U16 desc[UR36][R16.64], R0 ;  /* 0x0000000010007986 */ /* 0x0001e2000c101524 */
[----:B------:R-:W-:Y:S05]  /*78a0*/  BRA `(.L_x_12378) ;  /* 0x0000000800ec7947 */ /* 0x000fea0003800000 */
.L_x_12381:
        /* <DEDUP_REMOVED lines=10> */
.L_x_12384:
[----:B------:R-:W0:Y:S02]  /*7950*/  I2F.S64 R2, R2 ;  /* 0x0000000200027312 */ /* 0x000e240000301400 */
[----:B0-----:R-:W-:-:S04]  /*7960*/  F2FP.F16.F32.PACK_AB R3, RZ, R2 ;  /* 0x00000002ff03723e */ /* 0x001fc800000000ff */
[----:B------:R-:W-:-:S05]  /*7970*/  PRMT R3, R3, 0x5410, RZ ;  /* 0x0000541003037816 */ /* 0x000fca00000000ff */
[----:B------:R0:W-:Y:S01]  /*7980*/  STG.E desc[UR36][R16.64], R3 ;  /* 0x0000000310007986 */ /* 0x0001e2000c101924 */
[----:B------:R-:W-:Y:S05]  /*7990*/  BRA `(.L_x_12378) ;  /* 0x0000000800b07947 */ /* 0x000fea0003800000 */
.L_x_12383:
[----:B------:R-:W0:Y:S02]  /*79a0*/  I2F.F64.S64 R2, R2 ;  /* 0x0000000200027312 */ /* 0x000e240000301c00 */
[----:B0-----:R0:W-:Y:S01]  /*79b0*/  STG.E.64 desc[UR36][R16.64], R2 ;  /* 0x0000000210007986 */ /* 0x0011e2000c101b24 */
[----:B------:R-:W-:Y:S05]  /*79c0*/  BRA `(.L_x_12378) ;  /* 0x0000000800a47947 */ /* 0x000fea0003800000 */
.L_x_12373:
        /* <DEDUP_REMOVED lines=13> */
.L_x_12387:
[----:B------:R-:W0:Y:S01]  /*7aa0*/  I2F.F64.S64 R4, R2 ;  /* 0x0000000200047312 */ /* 0x000e220000301c00 */
[----:B------:R-:W-:-:S05]  /*7ab0*/  CS2R R6, SRZ ;  /* 0x0000000000067805 */ /* 0x000fca000001ff00 */
[----:B0-----:R0:W-:Y:S01]  /*7ac0*/  STG.E.128 desc[UR36][R16.64], R4 ;  /* 0x0000000410007986 */ /* 0x0011e2000c101d24 */
[----:B------:R-:W-:Y:S05]  /*7ad0*/  BRA `(.L_x_12378) ;  /* 0x0000000800607947 */ /* 0x000fea0003800000 */
.L_x_12386:
        /* <DEDUP_REMOVED lines=21> */
.L_x_12391:
[----:B------:R-:W-:Y:S05]  /*7c30*/  BSYNC B0 ;  /* 0x0000000000007941 */ /* 0x000fea0003800000 */
.L_x_12390:
[----:B------:R-:W-:-:S05]  /*7c40*/  LOP3.LUT R5, R0, R5, RZ, 0xfc, !PT ;  /* 0x0000000500057212 */ /* 0x000fca00078efcff */
[----:B------:R0:W-:Y:S01]  /*7c50*/  STG.E.U8 desc[UR36][R16.64], R5 ;  /* 0x0000000510007986 */ /* 0x0001e2000c101124 */
[----:B------:R-:W-:Y:S05]  /*7c60*/  BRA `(.L_x_12378) ;  /* 0x0000000400fc7947 */ /* 0x000fea0003800000 */
.L_x_12389:
        /* <DEDUP_REMOVED lines=13> */
.L_x_12393:
[----:B------:R-:W-:Y:S01]  /*7d40*/  IMAD.MOV.U32 R0, RZ, RZ, 0x7f ;  /* 0x0000007fff007424 */ /* 0x000fe200078e00ff */
[----:B------:R-:W-:-:S04]  /*7d50*/  ISETP.GT.U32.AND P0, PT, R4, 0x7f800000, PT ;  /* 0x7f8000000400780c */ /* 0x000fc80003f04070 */
[----:B------:R-:W-:-:S09]  /*7d60*/  SEL R0, R0, 0x7c, P0 ;  /* 0x0000007c00007807 */ /* 0x000fd20000000000 */
.L_x_12394:
[----:B------:R-:W-:Y:S05]  /*7d70*/  BSYNC B0 ;  /* 0x0000000000007941 */ /* 0x000fea0003800000 */
.L_x_12392:
[----:B------:R-:W-:-:S04]  /*7d80*/  LOP3.LUT R2, R3, 0x80000000, RZ, 0xc0, !PT ;  /* 0x8000000003027812 */ /* 0x000fc800078ec0ff */
[----:B------:R-:W-:-:S04]  /*7d90*/  SHF.R.U32.HI R3, RZ, 0x18, R2 ;  /* 0x00000018ff037819 */ /* 0x000fc80000011602 */
[----:B------:R-:W-:-:S05]  /*7da0*/  LOP3.LUT R3, R0, R3, RZ, 0xfc, !PT ;  /* 0x0000000300037212 */ /* 0x000fca00078efcff */
[----:B------:R0:W-:Y:S01]  /*7db0*/  STG.E.U8 desc[UR36][R16.64], R3 ;  /* 0x0000000310007986 */ /* 0x0001e2000c101124 */
[----:B------:R-:W-:Y:S05]  /*7dc0*/  BRA `(.L_x_12378) ;  /* 0x0000000400a47947 */ /* 0x000fea0003800000 */
.L_x_12388:
[----:B------:R-:W0:Y:S02]  /*7dd0*/  I2F.S64 R0, R2 ;  /* 0x0000000200007312 */ /* 0x000e240000301400 */
[----:B0-----:R-:W-:-:S05]  /*7de0*/  F2FP.BF16.F32.PACK_AB R0, RZ, R0 ;  /* 0x00000000ff00723e */ /* 0x001fca00000010ff */
[----:B------:R0:W-:Y:S01]  /*7df0*/  STG.E.U16 desc[UR36][R16.64], R0 ;  /* 0x0000000010007986 */ /* 0x0001e2000c101524 */
[----:B------:R-:W-:Y:S05]  /*7e00*/  BRA `(.L_x_12378) ;  /* 0x0000000400947947 */ /* 0x000fea0003800000 */
.L_x_12385:
        /* <DEDUP_REMOVED lines=10> */
.L_x_12397:
        /* <DEDUP_REMOVED lines=17> */
.L_x_12400:
[----:B------:R-:W-:-:S04]  /*7fc0*/  LOP3.LUT R2, R3, 0x80000000, RZ, 0xc0, !PT ;  /* 0x8000000003027812 */ /* 0x000fc800078ec0ff */
[----:B------:R-:W-:-:S04]  /*7fd0*/  SHF.R.U32.HI R3, RZ, 0x18, R2 ;  /* 0x00000018ff037819 */ /* 0x000fc80000011602 */
[----:B------:R-:W-:-:S04]  /*7fe0*/  LOP3.LUT R0, R0, R3, RZ, 0xfc, !PT ;  /* 0x0000000300007212 */ /* 0x000fc800078efcff */
[----:B------:R-:W-:-:S07]  /*7ff0*/  PRMT R8, R0, 0x7610, R8 ;  /* 0x0000761000087816 */ /* 0x000fce0000000008 */
.L_x_12399:
[----:B------:R-:W-:Y:S05]  /*8000*/  BSYNC B0 ;  /* 0x0000000000007941 */ /* 0x000fea0003800000 */
.L_x_12398:
[----:B------:R0:W-:Y:S01]  /*8010*/  STG.E.U8 desc[UR36][R16.64], R8 ;  /* 0x0000000810007986 */ /* 0x0001e2000c101124 */
[----:B------:R-:W-:Y:S05]  /*8020*/  BRA `(.L_x_12378) ;  /* 0x00000004000c7947 */ /* 0x000fea0003800000 */
.L_x_12396:
        /* <DEDUP_REMOVED lines=17> */
.L_x_12403:
[----:B------:R-:W-:-:S04]  /*8140*/  LOP3.LUT R2, R3, 0x80000000, RZ, 0xc0, !PT ;  /* 0x8000000003027812 */ /* 0x000fc800078ec0ff */
[----:B------:R-:W-:-:S04]  /*8150*/  SHF.R.U32.HI R3, RZ, 0x18, R2 ;  /* 0x00000018ff037819 */ /* 0x000fc80000011602 */
[----:B------:R-:W-:-:S04]  /*8160*/  LOP3.LUT R0, R0, R3, RZ, 0xfc, !PT ;  /* 0x0000000300007212 */ /* 0x000fc800078efcff */
[----:B------:R-:W-:-:S07]  /*8170*/  PRMT R8, R0, 0x7610, R8 ;  /* 0x0000761000087816 */ /* 0x000fce0000000008 */
.L_x_12402:
[----:B------:R-:W-:Y:S05]  /*8180*/  BSYNC B0 ;  /* 0x0000000000007941 */ /* 0x000fea0003800000 */
.L_x_12401:
[----:B------:R0:W-:Y:S01]  /*8190*/  STG.E.U8 desc[UR36][R16.64], R8 ;  /* 0x0000000810007986 */ /* 0x0001e2000c101124 */
[----:B------:R-:W-:Y:S05]  /*81a0*/  BRA `(.L_x_12378) ;  /* 0x0000000000ac7947 */ /* 0x000fea0003800000 */
.L_x_12395:
        /* <DEDUP_REMOVED lines=23> */
.L_x_12377:
        /* <DEDUP_REMOVED lines=16> */
.L_x_12406:
[----:B------:R-:W-:Y:S05]  /*8420*/  BRA `(.L_x_12378) ;  /* 0x00000000000c7947 */ /* 0x000fea0003800000 */
.L_x_12405:
[----:B------:R0:W-:Y:S01]  /*8430*/  STG.E.64 desc[UR36][R16.64], R2 ;  /* 0x0000000210007986 */ /* 0x0001e2000c101b24 */
[----:B------:R-:W-:Y:S05]  /*8440*/  BRA `(.L_x_12378) ;  /* 0x0000000000047947 */ /* 0x000fea0003800000 */
.L_x_12404:
[----:B------:R0:W-:Y:S02]  /*8450*/  STG.E desc[UR36][R16.64], R5 ;  /* 0x0000000510007986 */ /* 0x0001e4000c101924 */
.L_x_12378:
[----:B------:R-:W-:-:S07]  /*8460*/  VIADD R23, R23, 0x80 ;  /* 0x0000008017177836 */ /* 0x000fce0000000000 */
.L_x_12305:
[----:B------:R-:W-:Y:S05]  /*8470*/  BSYNC B6 ;  /* 0x0000000000067941 */ /* 0x000fea0003800000 */
.L_x_12304:
        /* <DEDUP_REMOVED lines=358> */
.L_x_12409:
        /* <DEDUP_REMOVED lines=21> */
.L_x_12413:
[----:B------:R0:W5:Y:S01]  /*9c30*/  LDG.E.U8 R18, desc[UR36][R2.64] ;  /* 0x0000002402127981 */ /* 0x000162000c1e1100 */
[----:B------:R-:W-:Y:S01]  /*9c40*/  IMAD.MOV.U32 R19, RZ, RZ, RZ ;  /* 0x000000ffff137224 */ /* 0x000fe200078e00ff */
[----:B------:R-:W-:Y:S06]  /*9c50*/  BRA `(.L_x_12415) ;  /* 0x0000000c00487947 */ /* 0x000fec0003800000 */
.L_x_12412:
        /* <DEDUP_REMOVED lines=8> */
.L_x_12417:
[----:B------:R-:W2:Y:S02]  /*9ce0*/  LDG.E R18, desc[UR36][R2.64] ;  /* 0x0000002402127981 */ /* 0x000ea4000c1e1900 */
[----:B--2---:R-:W-:Y:S01]  /*9cf0*/  SHF.R.S32.HI R19, RZ, 0x1f, R18 ;  /* 0x0000001fff137819 */ /* 0x004fe20000011412 */
[----:B------:R-:W-:Y:S06]  /*9d00*/  BRA `(.L_x_12415) ;  /* 0x0000000c001c7947 */ /* 0x000fec0003800000 */
.L_x_12416:
[----:B------:R-:W2:Y:S02]  /*9d10*/  LDG.E.S16 R18, desc[UR36][R2.64] ;  /* 0x0000002402127981 */ /* 0x000ea4000c1e1700 */
[----:B--2---:R-:W-:Y:S01]  /*9d20*/  SHF.R.S32.HI R19, RZ, 0x1f, R18 ;  /* 0x0000001fff137819 */ /* 0x004fe20000011412 */
[----:B------:R-:W-:Y:S06]  /*9d30*/  BRA `(.L_x_12415) ;  /* 0x0000000c00107947 */ /* 0x000fec0003800000 */
.L_x_12411:
        /* <DEDUP_REMOVED lines=9> */
.L_x_12419:
[----:B------:R-:W2:Y:S02]  /*9dd0*/  LDG.E.U16 R2, desc[UR36][R2.64] ;  /* 0x0000002402027981 */ /* 0x000ea4000c1e1500 */
[----:B--2---:R-:W-:-:S06]  /*9de0*/  HADD2.F32 R18, -RZ, R2.H0_H0 ;  /* 0x20000002ff127230 */ /* 0x004fcc0000004100 */
[----:B------:R-:W2:Y:S01]  /*9df0*/  F2I.S64.TRUNC R18, R18 ;  /* 0x0000001200127311 */ /* 0x000ea2000020d900 */
[----:B------:R-:W-:Y:S05]  /*9e00*/  BRA `(.L_x_12415) ;  /* 0x0000000800dc7947 */ /* 0x000fea0003800000 */
.L_x_12418:
        /* <DEDUP_REMOVED lines=9> */
.L_x_12421:
[----:B------:R-:W2:Y:S02]  /*9ea0*/  LDG.E.U16 R2, desc[UR36][R2.64] ;  /* 0x0000002402027981 */ /* 0x000ea4000c1e1500 */
[----:B--2---:R-:W-:-:S06]  /*9eb0*/  HADD2.F32 R18, -RZ, R2.H0_H0 ;  /* 0x20000002ff127230 */ /* 0x004fcc0000004100 */
[----:B------:R-:W0:Y:S01]  /*9ec0*/  F2I.S64.TRUNC R18, R18 ;  /* 0x0000001200127311 */ /* 0x000e22000020d900 */
[----:B------:R-:W-:Y:S05]  /*9ed0*/  BRA `(.L_x_12415) ;  /* 0x0000000800a87947 */ /* 0x000fea0003800000 */
.L_x_12420:
[----:B------:R-:W2:Y:S02]  /*9ee0*/  LDG.E.64 R2, desc[UR36][R2.64] ;  /* 0x0000002402027981 */ /* 0x000ea4000c1e1b00 */
[----:B--2---:R3:W4:Y:S01]  /*9ef0*/  F2I.S64.F64.TRUNC R18, R2 ;  /* 0x0000000200127311 */ /* 0x004722000030d900 */
[----:B------:R-:W-:Y:S05]  /*9f00*/  BRA `(.L_x_12415) ;  /* 0x00000008009c7947 */ /* 0x000fea0003800000 */
.L_x_12410:
        /* <DEDUP_REMOVED lines=13> */
.L_x_12424:
[----:B------:R-:W2:Y:S02]  /*9fe0*/  LDG.E.64 R2, desc[UR36][R2.64] ;  /* 0x0000002402027981 */ /* 0x000ea4000c1e1b00 */
[----:B--2---:R0:W1:Y:S01]  /*9ff0*/  F2I.S64.F64.TRUNC R18, R2 ;  /* 0x0000000200127311 */ /* 0x004062000030d900 */
[----:B------:R-:W-:Y:S05]  /*a000*/  BRA `(.L_x_12415) ;  /* 0x00000008005c7947 */ /* 0x000fea0003800000 */
.L_x_12423:
        /* <DEDUP_REMOVED lines=27> */
.L_x_12426:
        /* <DEDUP_REMOVED lines=14> */
.L_x_12425:
[----:B------:R-:W2:Y:S02]  /*a2a0*/  LDG.E.U16 R18, desc[UR36][R2.64] ;  /* 0x0000002402127981 */ /* 0x000ea4000c1e1500 */
[----:B--2---:R-:W-:-:S06]  /*a2b0*/  IMAD.U32 R18, R18, 0x10000, RZ ;  /* 0x0001000012127824 */ /* 0x004fcc00078e00ff */
[----:B------:R-:W0:Y:S01]  /*a2c0*/  F2I.S64.TRUNC R18, R18 ;  /* 0x0000001200127311 */ /* 0x000e22000020d900 */
[----:B------:R-:W-:Y:S05]  /*a2d0*/  BRA `(.L_x_12415) ;  /* 0x0000000400a87947 */ /* 0x000fea0003800000 */
.L_x_12422:
        /* <DEDUP_REMOVED lines=11> */
.L_x_12429:
        /* <DEDUP_REMOVED lines=21> */
.L_x_12433:
[----:B------:R-:W-:Y:S05]  /*a4e0*/  BSYNC B1 ;  /* 0x0000000000017941 */ /* 0x000fea0003800000 */
.L_x_12432:
[----:B------:R-:W-:Y:S01]  /*a4f0*/  IMAD.SHL.U32 R2, R2, 0x100000, RZ ;  /* 0x0010000002027824 */ /* 0x000fe200078e00ff */
[----:B------:R-:W-:-:S04]  /*a500*/  LEA R3, R0, 0x3b800000, 0x17 ;  /* 0x3b80000000037811 */ /* 0x000fc800078eb8ff */
[----:B------:R-:W-:-:S07]  /*a510*/  LOP3.LUT R18, R3, R2, R18, 0xfe, !PT ;  /* 0x0000000203127212 */ /* 0x000fce00078efe12 */
.L_x_12431:
[----:B------:R-:W-:Y:S05]  /*a520*/  BSYNC B0 ;  /* 0x0000000000007941 */ /* 0x000fea0003800000 */
.L_x_12430:
[----:B------:R-:W0:Y:S01]  /*a530*/  F2I.S64.TRUNC R18, R18 ;  /* 0x0000001200127311 */ /* 0x000e22000020d900 */
[----:B------:R-:W-:Y:S05]  /*a540*/  BRA `(.L_x_12415) ;  /* 0x00000004000c7947 */ /* 0x000fea0003800000 */
.L_x_12428:
        /* <DEDUP_REMOVED lines=21> */
.L_x_12437:
[----:B------:R-:W-:Y:S05]  /*a6a0*/  BSYNC B1 ;  /* 0x0000000000017941 */ /* 0x000fea0003800000 */
.L_x_12436:
[----:B------:R-:W-:Y:S01]  /*a6b0*/  IMAD.SHL.U32 R2, R2, 0x200000, RZ ;  /* 0x0020000002027824 */ /* 0x000fe200078e00ff */
[----:B------:R-:W-:-:S04]  /*a6c0*/  LEA R3, R0, 0x37800000, 0x17 ;  /* 0x3780000000037811 */ /* 0x000fc800078eb8ff */
[----:B------:R-:W-:-:S07]  /*a6d0*/  LOP3.LUT R18, R3, R2, R18, 0xfe, !PT ;  /* 0x0000000203127212 */ /* 0x000fce00078efe12 */
.L_x_12435:
[----:B------:R-:W-:Y:S05]  /*a6e0*/  BSYNC B0 ;  /* 0x0000000000007941 */ /* 0x000fea0003800000 */
.L_x_12434:
[----:B------:R-:W0:Y:S01]  /*a6f0*/  F2I.S64.TRUNC R18, R18 ;  /* 0x0000001200127311 */ /* 0x000e22000020d900 */
[----:B------:R-:W-:Y:S05]  /*a700*/  BRA `(.L_x_12415) ;  /* 0x00000000009c7947 */ /* 0x000fea0003800000 */
.L_x_12427:
        /* <DEDUP_REMOVED lines=14> */
.L_x_12441:
[----:B------:R-:W-:Y:S05]  /*a7f0*/  BSYNC B0 ;  /* 0x0000000000007941 */ /* 0x000fea0003800000 */
.L_x_12440:
[----:B------:R-:W0:Y:S01]  /*a800*/  F2I.S64.TRUNC R18, R18 ;  /* 0x0000001200127311 */ /* 0x000e22000020d900 */
[----:B------:R-:W-:Y:S05]  /*a810*/  BRA `(.L_x_12415) ;  /* 0x0000000000587947 */ /* 0x000fea0003800000 */
.L_x_12414:
        /* <DEDUP_REMOVED lines=16> */
.L_x_12442:
[----:B------:R-:W-:Y:S01]  /*a920*/  CS2R R18, SRZ ;  /* 0x0000000000127805 */ /* 0x000fe2000001ff00 */
[----:B------:R-:W-:Y:S06]  /*a930*/  BRA `(.L_x_12415) ;  /* 0x0000000000107947 */ /* 0x000fec0003800000 */
.L_x_12439:
[----:B------:R0:W5:Y:S01]  /*a940*/  LDG.E.64 R18, desc[UR36][R2.64] ;  /* 0x0000002402127981 */ /* 0x000162000c1e1b00 */
[----:B------:R-:W-:Y:S05]  /*a950*/  BRA `(.L_x_12415) ;  /* 0x0000000000087947 */ /* 0x000fea0003800000 */
.L_x_12438:
[----:B------:R0:W5:Y:S01]  /*a960*/  LDG.E R18, desc[UR36][R2.64] ;  /* 0x0000002402127981 */ /* 0x000162000c1e1900 */
[----:B------:R-:W-:-:S07]  /*a970*/  IMAD.MOV.U32 R19, RZ, RZ, RZ ;  /* 0x000000ffff137224 */ /* 0x000fce00078e00ff */
.L_x_12415:
        /* <DEDUP_REMOVED lines=18> */
.L_x_12446:
[----:B------:R0:W5:Y:S01]  /*aaa0*/  LDG.E.U8 R2, desc[UR36][R4.64] ;  /* 0x0000002404027981 */ /* 0x000162000c1e1100 */
[----:B------:R-:W-:Y:S01]  /*aab0*/  IMAD.MOV.U32 R3, RZ, RZ, RZ ;  /* 0x000000ffff037224 */ /* 0x000fe200078e00ff */
[----:B------:R-:W-:Y:S06]  /*aac0*/  BRA `(.L_x_12448) ;  /* 0x0000000c00487947 */ /* 0x000fec0003800000 */
.L_x_12445:
        /* <DEDUP_REMOVED lines=8> */
.L_x_12450:
[----:B------:R-:W3:Y:S02]  /*ab50*/  LDG.E R2, desc[UR36][R4.64] ;  /* 0x0000002404027981 */ /* 0x000ee4000c1e1900 */
[----:B---3--:R-:W-:Y:S01]  /*ab60*/  SHF.R.S32.HI R3, RZ, 0x1f, R2 ;  /* 0x0000001fff037819 */ /* 0x008fe20000011402 */
[----:B------:R-:W-:Y:S06]  /*ab70*/  BRA `(.L_x_12448) ;  /* 0x0000000c001c7947 */ /* 0x000fec0003800000 */
.L_x_12449:
[----:B------:R-:W3:Y:S02]  /*ab80*/  LDG.E.S16 R2, desc[UR36][R4.64] ;  /* 0x0000002404027981 */ /* 0x000ee4000c1e1700 */
[----:B---3--:R-:W-:Y:S01]  /*ab90*/  SHF.R.S32.HI R3, RZ, 0x1f, R2 ;  /* 0x0000001fff037819 */ /* 0x008fe20000011402 */
[----:B------:R-:W-:Y:S06]  /*aba0*/  BRA `(.L_x_12448) ;  /* 0x0000000c00107947 */ /* 0x000fec0003800000 */
.L_x_12444:
        /* <DEDUP_REMOVED lines=9> */
.L_x_12452:
[----:B------:R-:W3:Y:S02]  /*ac40*/  LDG.E.U16 R4, desc[UR36][R4.64] ;  /* 0x0000002404047981 */ /* 0x000ee4000c1e1500 */
[----:B---3--:R-:W-:-:S06]  /*ac50*/  HADD2.F32 R2, -RZ, R4.H0_H0 ;  /* 0x20000004ff027230 */ /* 0x008fcc0000004100 */
[----:B------:R-:W0:Y:S01]  /*ac60*/  F2I.S64.TRUNC R2, R2 ;  /* 0x0000000200027311 */ /* 0x000e22000020d900 */
[----:B------:R-:W-:Y:S05]  /*ac70*/  BRA `(.L_x_12448) ;  /* 0x0000000800dc7947 */ /* 0x000fea0003800000 */
.L_x_12451:
        /* <DEDUP_REMOVED lines=9> */
.L_x_12454:
[----:B------:R-:W3:Y:S02]  /*ad10*/  LDG.E.U16 R4, desc[UR36][R4.64] ;  /* 0x0000002404047981 */ /* 0x000ee4000c1e1500 */
[----:B---3--:R-:W-:-:S06]  /*ad20*/  HADD2.F32 R2, -RZ, R4.H0_H0 ;  /* 0x20000004ff027230 */ /* 0x008fcc0000004100 */
[----:B------:R-:W0:Y:S01]  /*ad30*/  F2I.S64.TRUNC R2, R2 ;  /* 0x0000000200027311 */ /* 0x000e22000020d900 */
[----:B------:R-:W-:Y:S05]  /*ad40*/  BRA `(.L_x_12448) ;  /* 0x0000000800a87947 */ /* 0x000fea0003800000 */
.L_x_12453:
[----:B------:R-:W3:Y:S02]  /*ad50*/  LDG.E.64 R2, desc[UR36][R4.64] ;  /* 0x0000002404027981 */ /* 0x000ee4000c1e1b00 */
[----:B---3--:R-:W0:Y:S01]  /*ad60*/  F2I.S64.F64.TRUNC R2, R2 ;  /* 0x0000000200027311 */ /* 0x008e22000030d900 */
[----:B------:R-:W-:Y:S05]  /*ad70*/  BRA `(.L_x_12448) ;  /* 0x00000008009c7947 */ /* 0x000fea0003800000 */
.L_x_12443:
        /* <DEDUP_REMOVED lines=13> */
.L_x_12457:
[----:B------:R-:W3:Y:S02]  /*ae50*/  LDG.E.64 R2, desc[UR36][R4.64] ;  /* 0x0000002404027981 */ /* 0x000ee4000c1e1b00 */
[----:B---3--:R-:W0:Y:S01]  /*ae60*/  F2I.S64.F64.TRUNC R2, R2 ;  /* 0x0000000200027311 */ /* 0x008e22000030d900 */
[----:B------:R-:W-:Y:S05]  /*ae70*/  BRA `(.L_x_12448) ;  /* 0x00000008005c7947 */ /* 0x000fea0003800000 */
.L_x_12456:
        /* <DEDUP_REMOVED lines=27> */
.L_x_12459:
        /* <DEDUP_REMOVED lines=14> */
.L_x_12458:
[----:B------:R-:W3:Y:S02]  /*b110*/  LDG.E.U16 R2, desc[UR36][R4.64] ;  /* 0x0000002404027981 */ /* 0x000ee4000c1e1500 */
[----:B---3--:R-:W-:-:S06]  /*b120*/  IMAD.U32 R2, R2, 0x10000, RZ ;  /* 0x0001000002027824 */ /* 0x008fcc00078e00ff */
[----:B------:R-:W0:Y:S01]  /*b130*/  F2I.S64.TRUNC R2, R2 ;  /* 0x0000000200027311 */ /* 0x000e22000020d900 */
[----:B------:R-:W-:Y:S05]  /*b140*/  BRA `(.L_x_12448) ;  /* 0x0000000400a87947 */ /* 0x000fea0003800000 */
.L_x_12455:
        /* <DEDUP_REMOVED lines=11> */
.L_x_12462:
        /* <DEDUP_REMOVED lines=21> */
.L_x_12466:
[----:B------:R-:W-:Y:S05]  /*b350*/  BSYNC B1 ;  /* 0x0000000000017941 */ /* 0x000fea0003800000 */
.L_x_12465:
[----:B------:R-:W-:Y:S01]  /*b360*/  IMAD.SHL.U32 R2, R2, 0x100000, RZ ;  /* 0x0010000002027824 */ /* 0x000fe200078e00ff */
[----:B------:R-:W-:-:S04]  /*b370*/  LEA R3, R0, 0x3b800000, 0x17 ;  /* 0x3b80000000037811 */ /* 0x000fc800078eb8ff */
[----:B------:R-:W-:-:S07]  /*b380*/  LOP3.LUT R2, R3, R2, R4, 0xfe, !PT ;  /* 0x0000000203027212 */ /* 0x000fce00078efe04 */
.L_x_12464:
[----:B------:R-:W-:Y:S05]  /*b390*/  BSYNC B0 ;  /* 0x0000000000007941 */ /* 0x000fea0003800000 */
.L_x_12463:
[----:B------:R-:W0:Y:S01]  /*b3a0*/  F2I.S64.TRUNC R2, R2 ;  /* 0x0000000200027311 */ /* 0x000e22000020d900 */
[----:B------:R-:W-:Y:S05]  /*b3b0*/  BRA `(.L_x_12448) ;  /* 0x00000004000c7947 */ /* 0x000fea0003800000 */
.L_x_12461:
        /* <DEDUP_REMOVED lines=21> */
.L_x_12470:
[----:B------:R-:W-:Y:S05]  /*b510*/  BSYNC B1 ;  /* 0x0000000000017941 */ /* 0x000fea0003800000 */
.L_x_12469:
[----:B------:R-:W-:Y:S01]  /*b520*/  IMAD.SHL.U32 R2, R2, 0x200000, RZ ;  /* 0x0020000002027824 */ /* 0x000fe200078e00ff */
[----:B------:R-:W-:-:S04]  /*b530*/  LEA R3, R0, 0x37800000, 0x17 ;  /* 0x3780000000037811 */ /* 0x000fc800078eb8ff */
[----:B------:R-:W-:-:S07]  /*b540*/  LOP3.LUT R2, R3, R2, R4, 0xfe, !PT ;  /* 0x0000000203027212 */ /* 0x000fce00078efe04 */
.L_x_12468:
[----:B------:R-:W-:Y:S05]  /*b550*/  BSYNC B0 ;  /* 0x0000000000007941 */ /* 0x000fea0003800000 */
.L_x_12467:
[----:B------:R-:W0:Y:S01]  /*b560*/  F2I.S64.TRUNC R2, R2 ;  /* 0x0000000200027311 */ /* 0x000e22000020d900 */
[----:B------:R-:W-:Y:S05]  /*b570*/  BRA `(.L_x_12448) ;  /* 0x00000000009c7947 */ /* 0x000fea0003800000 */
.L_x_12460:
        /* <DEDUP_REMOVED lines=14> */
.L_x_12474:
[----:B------:R-:W-:Y:S05]  /*b660*/  BSYNC B0 ;  /* 0x0000000000007941 */ /* 0x000fea0003800000 */
.L_x_12473:
[----:B------:R-:W0:Y:S01]  /*b670*/  F2I.S64.TRUNC R2, R2 ;  /* 0x0000000200027311 */ /* 0x000e22000020d900 */
[----:B------:R-:W-:Y:S05]  /*b680*/  BRA `(.L_x_12448) ;  /* 0x0000000000587947 */ /* 0x000fea0003800000 */
.L_x_12447:
        /* <DEDUP_REMOVED lines=16> */
.L_x_12475:
[----:B------:R-:W-:Y:S01]  /*b790*/  CS2R R2, SRZ ;  /* 0x0000000000027805 */ /* 0x000fe2000001ff00 */
[----:B------:R-:W-:Y:S06]  /*b7a0*/  BRA `(.L_x_12448) ;  /* 0x0000000000107947 */ /* 0x000fec0003800000 */
.L_x_12472:
[----:B------:R0:W5:Y:S01]  /*b7b0*/  LDG.E.64 R2, desc[UR36][R4.64] ;  /* 0x0000002404027981 */ /* 0x000162000c1e1b00 */
[----:B------:R-:W-:Y:S05]  /*b7c0*/  BRA `(.L_x_12448) ;  /* 0x0000000000087947 */ /* 0x000fea0003800000 */
.L_x_12471:
[----:B------:R0:W5:Y:S01]  /*b7d0*/  LDG.E R2, desc[UR36][R4.64] ;  /* 0x0000002404027981 */ /* 0x000162000c1e1900 */
[----:B------:R-:W-:-:S07]  /*b7e0*/  IMAD.MOV.U32 R3, RZ, RZ, RZ ;  /* 0x000000ffff037224 */ /* 0x000fce00078e00ff */
.L_x_12448:
        /* <DEDUP_REMOVED lines=17> */
.L_x_12479:
[----:B------:R0:W-:Y:S01]  /*b900*/  STG.E.U8 desc[UR36][R16.64], R5 ;  /* 0x0000000510007986 */ /* 0x0001e2000c101124 */
[----:B------:R-:W-:Y:S05]  /*b910*/  BRA `(.L_x_12481) ;  /* 0x0000000c00507947 */ /* 0x000fea0003800000 */
.L_x_12478:
        /* <DEDUP_REMOVED lines=8> */
.L_x_12483:
[----:B------:R0:W-:Y:S01]  /*b9a0*/  STG.E desc[UR36][R16.64], R5 ;  /* 0x0000000510007986 */ /* 0x0001e2000c101924 */
[----:B------:R-:W-:Y:S05]  /*b9b0*/  BRA `(.L_x_12481) ;  /* 0x0000000c00287947 */ /* 0x000fea0003800000 */
.L_x_12482:
[----:B------:R0:W-:Y:S01]  /*b9c0*/  STG.E.U16 desc[UR36][R16.64], R5 ;  /* 0x0000000510007986 */ /* 0x0001e2000c101524 */
[----:B------:R-:W-:Y:S05]  /*b9d0*/  BRA `(.L_x_12481) ;  /* 0x0000000c00207947 */ /* 0x000fea0003800000 */
.L_x_12477:
        /* <DEDUP_REMOVED lines=9> */
.L_x_12485:
[----:B------:R-:W0:Y:S02]  /*ba70*/  I2F.S64 R0, R2 ;  /* 0x0000000200007312 */ /* 0x000e240000301400 */
[----:B0-----:R-:W-:-:S05]  /*ba80*/  F2FP.F16.F32.PACK_AB R0, RZ, R0 ;  /* 0x00000000ff00723e */ /* 0x001fca00000000ff */
[----:B------:R0:W-:Y:S01]  /*ba90*/  STG.E.U16 desc[UR36][R16.64], R0 ;  /* 0x0000000010007986 */ /* 0x0001e2000c101524 */
[----:B------:R-:W-:Y:S05]  /*baa0*/  BRA `(.L_x_12481) ;  /* 0x0000000800ec7947 */ /* 0x000fea0003800000 */
.L_x_12484:
        /* <DEDUP_REMOVED lines=10> */
.L_x_12487:
[----:B------:R-:W0:Y:S02]  /*bb50*/  I2F.S64 R2, R2 ;  /* 0x0000000200027312 */ /* 0x000e240000301400 */
[----:B0-----:R-:W-:-:S04]  /*bb60*/  F2FP.F16.F32.PACK_AB R3, RZ, R2 ;  /* 0x00000002ff03723e */ /* 0x001fc800000000ff */
[----:B------:R-:W-:-:S05]  /*bb70*/  PRMT R3, R3, 0x5410, RZ ;  /* 0x0000541003037816 */ /* 0x000fca00000000ff */
[----:B------:R0:W-:Y:S01]  /*bb80*/  STG.E desc[UR36][R16.64], R3 ;  /* 0x0000000310007986 */ /* 0x0001e2000c101924 */
[----:B------:R-:W-:Y:S05]  /*bb90*/  BRA `(.L_x_12481) ;  /* 0x0000000800b07947 */ /* 0x000fea0003800000 */
.L_x_12486:
[----:B------:R-:W0:Y:S02]  /*bba0*/  I2F.F64.S64 R2, R2 ;  /* 0x0000000200027312 */ /* 0x000e240000301c00 */
[----:B0-----:R0:W-:Y:S01]  /*bbb0*/  STG.E.64 desc[UR36][R16.64], R2 ;  /* 0x0000000210007986 */ /* 0x0011e2000c101b24 */
[----:B------:R-:W-:Y:S05]  /*bbc0*/  BRA `(.L_x_12481) ;  /* 0x0000000800a47947 */ /* 0x000fea0003800000 */
.L_x_12476:
        /* <DEDUP_REMOVED lines=13> */
.L_x_12490:
[----:B------:R-:W0:Y:S01]  /*bca0*/  I2F.F64.S64 R4, R2 ;  /* 0x0000000200047312 */ /* 0x000e220000301c00 */
[----:B------:R-:W-:-:S05]  /*bcb0*/  CS2R R6, SRZ ;  /* 0x0000000000067805 */ /* 0x000fca000001ff00 */
[----:B0-----:R0:W-:Y:S01]  /*bcc0*/  STG.E.128 desc[UR36][R16.64], R4 ;  /* 0x0000000410007986 */ /* 0x0011e2000c101d24 */
[----:B------:R-:W-:Y:S05]  /*bcd0*/  BRA `(.L_x_12481) ;  /* 0x0000000800607947 */ /* 0x000fea0003800000 */
.L_x_12489:
        /* <DEDUP_REMOVED lines=21> */
.L_x_12494:
[----:B------:R-:W-:Y:S05]  /*be30*/  BSYNC B0 ;  /* 0x0000000000007941 */ /* 0x000fea0003800000 */
.L_x_12493:
[----:B------:R-:W-:-:S05]  /*be40*/  LOP3.LUT R5, R0, R5, RZ, 0xfc, !PT ;  /* 0x0000000500057212 */ /* 0x000fca00078efcff */
[----:B------:R0:W-:Y:S01]  /*be50*/  STG.E.U8 desc[UR36][R16.64], R5 ;  /* 0x0000000510007986 */ /* 0x0001e2000c101124 */
[----:B------:R-:W-:Y:S05]  /*be60*/  BRA `(.L_x_12481) ;  /* 0x0000000400fc7947 */ /* 0x000fea0003800000 */
.L_x_12492:
        /* <DEDUP_REMOVED lines=13> */
.L_x_12496:
[----:B------:R-:W-:Y:S01]  /*bf40*/  IMAD.MOV.U32 R0, RZ, RZ, 0x7f ;  /* 0x0000007fff007424 */ /* 0x000fe200078e00ff */
[----:B------:R-:W-:-:S04]  /*bf50*/  ISETP.GT.U32.AND P0, PT, R4, 0x7f800000, PT ;  /* 0x7f8000000400780c */ /* 0x000fc80003f04070 */
[----:B------:R-:W-:-:S09]  /*bf60*/  SEL R0, R0, 0x7c, P0 ;  /* 0x0000007c00007807 */ /* 0x000fd20000000000 */
.L_x_12497:
[----:B------:R-:W-:Y:S05]  /*bf70*/  BSYNC B0 ;  /* 0x0000000000007941 */ /* 0x000fea0003800000 */
.L_x_12495:
[----:B------:R-:W-:-:S04]  /*bf80*/  LOP3.LUT R2, R3, 0x80000000, RZ, 0xc0, !PT ;  /* 0x8000000003027812 */ /* 0x000fc800078ec0ff */
[----:B------:R-:W-:-:S04]  /*bf90*/  SHF.R.U32.HI R3, RZ, 0x18, R2 ;  /* 0x00000018ff037819 */ /* 0x000fc80000011602 */
[----:B------:R-:W-:-:S05]  /*bfa0*/  LOP3.LUT R3, R0, R3, RZ, 0xfc, !PT ;  /* 0x0000000300037212 */ /* 0x000fca00078efcff */
[----:B------:R0:W-:Y:S01]  /*bfb0*/  STG.E.U8 desc[UR36][R16.64], R3 ;  /* 0x0000000310007986 */ /* 0x0001e2000c101124 */
[----:B------:R-:W-:Y:S05]  /*bfc0*/  BRA `(.L_x_12481) ;  /* 0x0000000400a47947 */ /* 0x000fea0003800000 */
.L_x_12491:
[----:B------:R-:W0:Y:S02]  /*bfd0*/  I2F.S64 R0, R2 ;  /* 0x0000000200007312 */ /* 0x000e240000301400 */
[----:B0-----:R-:W-:-:S05]  /*bfe0*/  F2FP.BF16.F32.PACK_AB R0, RZ, R0 ;  /* 0x00000000ff00723e */ /* 0x001fca00000010ff */
[----:B------:R0:W-:Y:S01]  /*bff0*/  STG.E.U16 desc[UR36][R16.64], R0 ;  /* 0x0000000010007986 */ /* 0x0001e2000c101524 */
[----:B------:R-:W-:Y:S05]  /*c000*/  BRA `(.L_x_12481) ;  /* 0x0000000400947947 */ /* 0x000fea0003800000 */
.L_x_12488:
        /* <DEDUP_REMOVED lines=10> */
.L_x_12500:
        /* <DEDUP_REMOVED lines=17> */
.L_x_12503:
[----:B------:R-:W-:-:S04]  /*c1c0*/  LOP3.LUT R2, R3, 0x80000000, RZ, 0xc0, !PT ;  /* 0x8000000003027812 */ /* 0x000fc800078ec0ff */
[----:B------:R-:W-:-:S04]  /*c1d0*/  SHF.R.U32.HI R3, RZ, 0x18, R2 ;  /* 0x00000018ff037819 */ /* 0x000fc80000011602 */
[----:B------:R-:W-:-:S04]  /*c1e0*/  LOP3.LUT R0, R0, R3, RZ, 0xfc, !PT ;  /* 0x0000000300007212 */ /* 0x000fc800078efcff */
[----:B------:R-:W-:-:S07]  /*c1f0*/  PRMT R8, R0, 0x7610, R8 ;  /* 0x0000761000087816 */ /* 0x000fce0000000008 */
.L_x_12502:
[----:B------:R-:W-:Y:S05]  /*c200*/  BSYNC B0 ;  /* 0x0000000000007941 */ /* 0x000fea0003800000 */
.L_x_12501:
[----:B------:R3:W-:Y:S01]  /*c210*/  STG.E.U8 desc[UR36][R16.64], R8 ;  /* 0x0000000810007986 */ /* 0x0007e2000c101124 */
[----:B------:R-:W-:Y:S05]  /*c220*/  BRA `(.L_x_12481) ;  /* 0x00000004000c7947 */ /* 0x000fea0003800000 */
.L_x_12499:
        /* <DEDUP_REMOVED lines=17> */
.L_x_12506:
[----:B------:R-:W-:-:S04]  /*c340*/  LOP3.LUT R2, R3, 0x80000000, RZ, 0xc0, !PT ;  /* 0x8000000003027812 */ /* 0x000fc800078ec0ff */
[----:B------:R-:W-:-:S04]  /*c350*/  SHF.R.U32.HI R3, RZ, 0x18, R2 ;  /* 0x00000018ff037819 */ /* 0x000fc80000011602 */
[----:B------:R-:W-:-:S04]  /*c360*/  LOP3.LUT R0, R0, R3, RZ, 0xfc, !PT ;  /* 0x0000000300007212 */ /* 0x000fc800078efcff */
[----:B------:R-:W-:-:S07]  /*c370*/  PRMT R8, R0, 0x7610, R8 ;  /* 0x0000761000087816 */ /* 0x000fce0000000008 */
.L_x_12505:
[----:B------:R-:W-:Y:S05]  /*c380*/  BSYNC B0 ;  /* 0x0000000000007941 */ /* 0x000fea0003800000 */
.L_x_12504:
[----:B------:R0:W-:Y:S01]  /*c390*/  STG.E.U8 desc[UR36][R16.64], R8 ;  /* 0x0000000810007986 */ /* 0x0001e2000c101124 */
[----:B------:R-:W-:Y:S05]  /*c3a0*/  BRA `(.L_x_12481) ;  /* 0x0000000000ac7947 */ /* 0x000fea0003800000 */
.L_x_12498:
        /* <DEDUP_REMOVED lines=23> */
.L_x_12480:
        /* <DEDUP_REMOVED lines=16> */
.L_x_12509:
[----:B------:R-:W-:Y:S05]  /*c620*/  BRA `(.L_x_12481) ;  /* 0x00000000000c7947 */ /* 0x000fea0003800000 */
.L_x_12508:
[----:B------:R1:W-:Y:S01]  /*c630*/  STG.E.64 desc[UR36][R16.64], R2 ;  /* 0x0000000210007986 */ /* 0x0003e2000c101b24 */
[----:B------:R-:W-:Y:S05]  /*c640*/  BRA `(.L_x_12481) ;  /* 0x0000000000047947 */ /* 0x000fea0003800000 */
.L_x_12507:
[----:B------:R0:W-:Y:S02]  /*c650*/  STG.E desc[UR36][R16.64], R5 ;  /* 0x0000000510007986 */ /* 0x0001e4000c101924 */
.L_x_12481:
[----:B------:R-:W-:-:S07]  /*c660*/  VIADD R23, R23, 0x80 ;  /* 0x0000008017177836 */ /* 0x000fce0000000000 */
.L_x_12408:
[----:B------:R-:W-:Y:S05]  /*c670*/  BSYNC B6 ;  /* 0x0000000000067941 */ /* 0x000fea0003800000 */
.L_x_12407:
        /* <DEDUP_REMOVED lines=357> */
.L_x_12510:
        /* <DEDUP_REMOVED lines=21> */
.L_x_12514:
[----:B------:R0:W5:Y:S01]  /*de20*/  LDG.E.U8 R18, desc[UR36][R2.64] ;  /* 0x0000002402127981 */ /* 0x000162000c1e1100 */
[----:B------:R-:W-:Y:S01]  /*de30*/  IMAD.MOV.U32 R19, RZ, RZ, RZ ;  /* 0x000000ffff137224 */ /* 0x000fe200078e00ff */
[----:B------:R-:W-:Y:S06]  /*de40*/  BRA `(.L_x_12516) ;  /* 0x0000000c00487947 */ /* 0x000fec0003800000 */
.L_x_12513:
        /* <DEDUP_REMOVED lines=8> */
.L_x_12518:
[----:B------:R-:W2:Y:S02]  /*ded0*/  LDG.E R18, desc[UR36][R2.64] ;  /* 0x0000002402127981 */ /* 0x000ea4000c1e1900 */
[----:B--2---:R-:W-:Y:S01]  /*dee0*/  SHF.R.S32.HI R19, RZ, 0x1f, R18 ;  /* 0x0000001fff137819 */ /* 0x004fe20000011412 */
[----:B------:R-:W-:Y:S06]  /*def0*/  BRA `(.L_x_12516) ;  /* 0x0000000c001c7947 */ /* 0x000fec0003800000 */
.L_x_12517:
[----:B------:R-:W2:Y:S02]  /*df00*/  LDG.E.S16 R18, desc[UR36][R2.64] ;  /* 0x0000002402127981 */ /* 0x000ea4000c1e1700 */
[----:B--2---:R-:W-:Y:S01]  /*df10*/  SHF.R.S32.HI R19, RZ, 0x1f, R18 ;  /* 0x0000001fff137819 */ /* 0x004fe20000011412 */
[----:B------:R-:W-:Y:S06]  /*df20*/  BRA `(.L_x_12516) ;  /* 0x0000000c00107947 */ /* 0x000fec0003800000 */
.L_x_12512:
        /* <DEDUP_REMOVED lines=9> */
.L_x_12520:
[----:B------:R-:W2:Y:S02]  /*dfc0*/  LDG.E.U16 R2, desc[UR36][R2.64] ;  /* 0x0000002402027981 */ /* 0x000ea4000c1e1500 */
[----:B--2---:R-:W-:-:S06]  /*dfd0*/  HADD2.F32 R18, -RZ, R2.H0_H0 ;  /* 0x20000002ff127230 */ /* 0x004fcc0000004100 */
[----:B------:R-:W0:Y:S01]  /*dfe0*/  F2I.S64.TRUNC R18, R18 ;  /* 0x0000001200127311 */ /* 0x000e22000020d900 */
[----:B------:R-:W-:Y:S05]  /*dff0*/  BRA `(.L_x_12516) ;  /* 0x0000000800dc7947 */ /* 0x000fea0003800000 */
.L_x_12519:
        /* <DEDUP_REMOVED lines=9> */
.L_x_12522:
[----:B------:R-:W2:Y:S02]  /*e090*/  LDG.E.U16 R2, desc[UR36][R2.64] ;  /* 0x0000002402027981 */ /* 0x000ea4000c1e1500 */
[----:B--2---:R-:W-:-:S06]  /*e0a0*/  HADD2.F32 R18, -RZ, R2.H0_H0 ;  /* 0x20000002ff127230 */ /* 0x004fcc0000004100 */
[----:B------:R-:W0:Y:S01]  /*e0b0*/  F2I.S64.TRUNC R18, R18 ;  /* 0x0000001200127311 */ /* 0x000e22000020d900 */
[----:B------:R-:W-:Y:S05]  /*e0c0*/  BRA `(.L_x_12516) ;  /* 0x0000000800a87947 */ /* 0x000fea0003800000 */
.L_x_12521:
[----:B------:R-:W2:Y:S02]  /*e0d0*/  LDG.E.64 R2, desc[UR36][R2.64] ;  /* 0x0000002402027981 */ /* 0x000ea4000c1e1b00 */
[----:B--2---:R0:W1:Y:S01]  /*e0e0*/  F2I.S64.F64.TRUNC R18, R2 ;  /* 0x0000000200127311 */ /* 0x004062000030d900 */
[----:B------:R-:W-:Y:S05]  /*e0f0*/  BRA `(.L_x_12516) ;  /* 0x00000008009c7947 */ /* 0x000fea0003800000 */
.L_x_12511:
        /* <DEDUP_REMOVED lines=13> */
.L_x_12525:
[----:B------:R-:W2:Y:S02]  /*e1d0*/  LDG.E.64 R2, desc[UR36][R2.64] ;  /* 0x0000002402027981 */ /* 0x000ea4000c1e1b00 */
[----:B--2---:R0:W1:Y:S01]  /*e1e0*/  F2I.S64.F64.TRUNC R18, R2 ;  /* 0x0000000200127311 */ /* 0x004062000030d900 */
[----:B------:R-:W-:Y:S05]  /*e1f0*/  BRA `(.L_x_12516) ;  /* 0x00000008005c7947 */ /* 0x000fea0003800000 */
.L_x_12524:
        /* <DEDUP_REMOVED lines=27> */
.L_x_12527:
        /* <DEDUP_REMOVED lines=14> */
.L_x_12526:
[----:B------:R-:W2:Y:S02]  /*e490*/  LDG.E.U16 R18, desc[UR36][R2.64] ;  /* 0x0000002402127981 */ /* 0x000ea4000c1e1500 */
[----:B--2---:R-:W-:-:S06]  /*e4a0*/  IMAD.U32 R18, R18, 0x10000, RZ ;  /* 0x0001000012127824 */ /* 0x004fcc00078e00ff */
[----:B------:R-:W4:Y:S01]  /*e4b0*/  F2I.S64.TRUNC R18, R18 ;  /* 0x0000001200127311 */ /* 0x000f22000020d900 */
[----:B------:R-:W-:Y:S05]  /*e4c0*/  BRA `(.L_x_12516) ;  /* 0x0000000400a87947 */ /* 0x000fea0003800000 */
.L_x_12523:
        /* <DEDUP_REMOVED lines=11> */
.L_x_12530:
        /* <DEDUP_REMOVED lines=21> */
.L_x_12534:
[----:B------:R-:W-:Y:S05]  /*e6d0*/  BSYNC B1 ;  /* 0x0000000000017941 */ /* 0x000fea0003800000 */
.L_x_12533:
[----:B------:R-:W-:Y:S01]  /*e6e0*/  IMAD.SHL.U32 R2, R2, 0x100000, RZ ;  /* 0x0010000002027824 */ /* 0x000fe200078e00ff */
[----:B------:R-:W-:-:S04]  /*e6f0*/  LEA R3, R0, 0x3b800000, 0x17 ;  /* 0x3b80000000037811 */ /* 0x000fc800078eb8ff */
[----:B------:R-:W-:-:S07]  /*e700*/  LOP3.LUT R18, R3, R2, R18, 0xfe, !PT ;  /* 0x0000000203127212 */ /* 0x000fce00078efe12 */
.L_x_12532:
[----:B------:R-:W-:Y:S05]  /*e710*/  BSYNC B0 ;  /* 0x0000000000007941 */ /* 0x000fea0003800000 */
.L_x_12531:
[----:B------:R-:W0:Y:S01]  /*e720*/  F2I.S64.TRUNC R18, R18 ;  /* 0x0000001200127311 */ /* 0x000e22000020d900 */
[----:B------:R-:W-:Y:S05]  /*e730*/  BRA `(.L_x_12516) ;  /* 0x00000004000c7947 */ /* 0x000fea0003800000 */
.L_x_12529:
        /* <DEDUP_REMOVED lines=21> */
.L_x_12538:
[----:B------:R-:W-:Y:S05]  /*e890*/  BSYNC B1 ;  /* 0x0000000000017941 */ /* 0x000fea0003800000 */
.L_x_12537:
[----:B------:R-:W-:Y:S01]  /*e8a0*/  IMAD.SHL.U32 R2, R2, 0x200000, RZ ;  /* 0x0020000002027824 */ /* 0x000fe200078e00ff */
[----:B------:R-:W-:-:S04]  /*e8b0*/  LEA R3, R0, 0x37800000, 0x17 ;  /* 0x3780000000037811 */ /* 0x000fc800078eb8ff */
[----:B------:R-:W-:-:S07]  /*e8c0*/  LOP3.LUT R18, R3, R2, R18, 0xfe, !PT ;  /* 0x0000000203127212 */ /* 0x000fce00078efe12 */
.L_x_12536:
[----:B------:R-:W-:Y:S05]  /*e8d0*/  BSYNC B0 ;  /* 0x0000000000007941 */ /* 0x000fea0003800000 */
.L_x_12535:
[----:B------:R-:W0:Y:S01]  /*e8e0*/  F2I.S64.TRUNC R18, R18 ;  /* 0x0000001200127311 */ /* 0x000e22000020d900 */
[----:B------:R-:W-:Y:S05]  /*e8f0*/  BRA `(.L_x_12516) ;  /* 0x00000000009c7947 */ /* 0x000fea0003800000 */
.L_x_12528:
        /* <DEDUP_REMOVED lines=14> */
.L_x_12542:
[----:B------:R-:W-:Y:S05]  /*e9e0*/  BSYNC B0 ;  /* 0x0000000000007941 */ /* 0x000fea0003800000 */
.L_x_12541:
[----:B------:R-:W0:Y:S01]  /*e9f0*/  F2I.S64.TRUNC R18, R18 ;  /* 0x0000001200127311 */ /* 0x000e22000020d900 */
[----:B------:R-:W-:Y:S05]  /*ea00*/  BRA `(.L_x_12516) ;  /* 0x0000000000587947 */ /* 0x000fea0003800000 */
.L_x_12515:
        /* <DEDUP_REMOVED lines=16> */
.L_x_12543:
[----:B------:R-:W-:Y:S01]  /*eb10*/  CS2R R18, SRZ ;  /* 0x0000000000127805 */ /* 0x000fe2000001ff00 */
[----:B------:R-:W-:Y:S06]  /*eb20*/  BRA `(.L_x_12516) ;  /* 0x0000000000107947 */ /* 0x000fec0003800000 */
.L_x_12540:
[----:B------:R0:W5:Y:S01]  /*eb30*/  LDG.E.64 R18, desc[UR36][R2.64] ;  /* 0x0000002402127981 */ /* 0x000162000c1e1b00 */
[----:B------:R-:W-:Y:S05]  /*eb40*/  BRA `(.L_x_12516) ;  /* 0x0000000000087947 */ /* 0x000fea0003800000 */
.L_x_12539:
[----:B------:R0:W5:Y:S01]  /*eb50*/  LDG.E R18, desc[UR36][R2.64] ;  /* 0x0000002402127981 */ /* 0x000162000c1e1900 */
[----:B------:R-:W-:-:S07]  /*eb60*/  IMAD.MOV.U32 R19, RZ, RZ, RZ ;  /* 0x000000ffff137224 */ /* 0x000fce00078e00ff */
.L_x_12516:
        /* <DEDUP_REMOVED lines=18> */
.L_x_12547:
[----:B------:R0:W5:Y:S01]  /*ec90*/  LDG.E.U8 R2, desc[UR36][R22.64] ;  /* 0x0000002416027981 */ /* 0x000162000c1e1100 */
[----:B------:R-:W-:Y:S01]  /*eca0*/  IMAD.MOV.U32 R3, RZ, RZ, RZ ;  /* 0x000000ffff037224 */ /* 0x000fe200078e00ff */
[----:B------:R-:W-:Y:S06]  /*ecb0*/  BRA `(.L_x_12549) ;  /* 0x0000000c00487947 */ /* 0x000fec0003800000 */
.L_x_12546:
        /* <DEDUP_REMOVED lines=8> */
.L_x_12551:
[----:B------:R-:W2:Y:S02]  /*ed40*/  LDG.E R2, desc[UR36][R22.64] ;  /* 0x0000002416027981 */ /* 0x000ea4000c1e1900 */
[----:B--2---:R-:W-:Y:S01]  /*ed50*/  SHF.R.S32.HI R3, RZ, 0x1f, R2 ;  /* 0x0000001fff037819 */ /* 0x004fe20000011402 */
[----:B------:R-:W-:Y:S06]  /*ed60*/  BRA `(.L_x_12549) ;  /* 0x0000000c001c7947 */ /* 0x000fec0003800000 */
.L_x_12550:
[----:B------:R-:W2:Y:S02]  /*ed70*/  LDG.E.S16 R2, desc[UR36][R22.64] ;  /* 0x0000002416027981 */ /* 0x000ea4000c1e1700 */
[----:B--2---:R-:W-:Y:S01]  /*ed80*/  SHF.R.S32.HI R3, RZ, 0x1f, R2 ;  /* 0x0000001fff037819 */ /* 0x004fe20000011402 */
[----:B------:R-:W-:Y:S06]  /*ed90*/  BRA `(.L_x_12549) ;  /* 0x0000000c00107947 */ /* 0x000fec0003800000 */
.L_x_12545:
        /* <DEDUP_REMOVED lines=9> */
.L_x_12553:
[----:B------:R-:W2:Y:S02]  /*ee30*/  LDG.E.U16 R22, desc[UR36][R22.64] ;  /* 0x0000002416167981 */ /* 0x000ea4000c1e1500 */
[----:B--2---:R-:W-:-:S06]  /*ee40*/  HADD2.F32 R2, -RZ, R22.H0_H0 ;  /* 0x20000016ff027230 */ /* 0x004fcc0000004100 */
[----:B------:R-:W0:Y:S01]  /*ee50*/  F2I.S64.TRUNC R2, R2 ;  /* 0x0000000200027311 */ /* 0x000e22000020d900 */
[----:B------:R-:W-:Y:S05]  /*ee60*/  BRA `(.L_x_12549) ;  /* 0x0000000800dc7947 */ /* 0x000fea0003800000 */
.L_x_12552:
        /* <DEDUP_REMOVED lines=9> */
.L_x_12555:
[----:B------:R-:W2:Y:S02]  /*ef00*/  LDG.E.U16 R22, desc[UR36][R22.64] ;  /* 0x0000002416167981 */ /* 0x000ea4000c1e1500 */
[----:B--2---:R-:W-:-:S06]  /*ef10*/  HADD2.F32 R2, -RZ, R22.H0_H0 ;  /* 0x20000016ff027230 */ /* 0x004fcc0000004100 */
[----:B------:R-:W0:Y:S01]  /*ef20*/  F2I.S64.TRUNC R2, R2 ;  /* 0x0000000200027311 */ /* 0x000e22000020d900 */
[----:B------:R-:W-:Y:S05]  /*ef30*/  BRA `(.L_x_12549) ;  /* 0x0000000800a87947 */ /* 0x000fea0003800000 */
.L_x_12554:
[----:B------:R-:W2:Y:S02]  /*ef40*/  LDG.E.64 R2, desc[UR36][R22.64] ;  /* 0x0000002416027981 */ /* 0x000ea4000c1e1b00 */
[----:B--2---:R-:W0:Y:S01]  /*ef50*/  F2I.S64.F64.TRUNC R2, R2 ;  /* 0x0000000200027311 */ /* 0x004e22000030d900 */
[----:B------:R-:W-:Y:S05]  /*ef60*/  BRA `(.L_x_12549) ;  /* 0x00000008009c7947 */ /* 0x000fea0003800000 */
.L_x_12544:
        /* <DEDUP_REMOVED lines=13> */
.L_x_12558:
[----:B------:R-:W2:Y:S02]  /*f040*/  LDG.E.64 R2, desc[UR36][R22.64] ;  /* 0x0000002416027981 */ /* 0x000ea4000c1e1b00 */
[----:B--2---:R-:W0:Y:S01]  /*f050*/  F2I.S64.F64.TRUNC R2, R2 ;  /* 0x0000000200027311 */ /* 0x004e22000030d900 */
[----:B------:R-:W-:Y:S05]  /*f060*/  BRA `(.L_x_12549) ;  /* 0x00000008005c7947 */ /* 0x000fea0003800000 */
.L_x_12557:
        /* <DEDUP_REMOVED lines=27> */
.L_x_12560:
        /* <DEDUP_REMOVED lines=14> */
.L_x_12559:
[----:B------:R-:W2:Y:S02]  /*f300*/  LDG.E.U16 R2, desc[UR36][R22.64] ;  /* 0x0000002416027981 */ /* 0x000ea4000c1e1500 */
[----:B--2---:R-:W-:-:S06]  /*f310*/  IMAD.U32 R2, R2, 0x10000, RZ ;  /* 0x0001000002027824 */ /* 0x004fcc00078e00ff */
[----:B------:R-:W0:Y:S01]  /*f320*/  F2I.S64.TRUNC R2, R2 ;  /* 0x0000000200027311 */ /* 0x000e22000020d900 */
[----:B------:R-:W-:Y:S05]  /*f330*/  BRA `(.L_x_12549) ;  /* 0x0000000400a87947 */ /* 0x000fea0003800000 */
.L_x_12556:
        /* <DEDUP_REMOVED lines=11> */
.L_x_12563:
        /* <DEDUP_REMOVED lines=21> */
.L_x_12567:
[----:B------:R-:W-:Y:S05]  /*f540*/  BSYNC B1 ;  /* 0x0000000000017941 */ /* 0x000fea0003800000 */
.L_x_12566:
[----:B------:R-:W-:Y:S01]  /*f550*/  IMAD.SHL.U32 R2, R2, 0x100000, RZ ;  /* 0x0010000002027824 */ /* 0x000fe200078e00ff */
[----:B------:R-:W-:-:S04]  /*f560*/  LEA R3, R0, 0x3b800000, 0x17 ;  /* 0x3b80000000037811 */ /* 0x000fc800078eb8ff */
[----:B------:R-:W-:-:S07]  /*f570*/  LOP3.LUT R2, R3, R2, R4, 0xfe, !PT ;  /* 0x0000000203027212 */ /* 0x000fce00078efe04 */
.L_x_12565:
[----:B------:R-:W-:Y:S05]  /*f580*/  BSYNC B0 ;  /* 0x0000000000007941 */ /* 0x000fea0003800000 */
.L_x_12564:
[----:B------:R-:W0:Y:S01]  /*f590*/  F2I.S64.TRUNC R2, R2 ;  /* 0x0000000200027311 */ /* 0x000e22000020d900 */
[----:B------:R-:W-:Y:S05]  /*f5a0*/  BRA `(.L_x_12549) ;  /* 0x00000004000c7947 */ /* 0x000fea0003800000 */
.L_x_12562:
        /* <DEDUP_REMOVED lines=21> */
.L_x_12571:
[----:B------:R-:W-:Y:S05]  /*f700*/  BSYNC B1 ;  /* 0x0000000000017941 */ /* 0x000fea0003800000 */
.L_x_12570:
[----:B------:R-:W-:Y:S01]  /*f710*/  IMAD.SHL.U32 R2, R2, 0x200000, RZ ;  /* 0x0020000002027824 */ /* 0x000fe200078e00ff */
[----:B------:R-:W-:-:S04]  /*f720*/  LEA R3, R0, 0x37800000, 0x17 ;  /* 0x3780000000037811 */ /* 0x000fc800078eb8ff */
[----:B------:R-:W-:-:S07]  /*f730*/  LOP3.LUT R2, R3, R2, R4, 0xfe, !PT ;  /* 0x0000000203027212 */ /* 0x000fce00078efe04 */
.L_x_12569:
[----:B------:R-:W-:Y:S05]  /*f740*/  BSYNC B0 ;  /* 0x0000000000007941 */ /* 0x000fea0003800000 */
.L_x_12568:
[----:B------:R-:W0:Y:S01]  /*f750*/  F2I.S64.TRUNC R2, R2 ;  /* 0x0000000200027311 */ /* 0x000e22000020d900 */
[----:B------:R-:W-:Y:S05]  /*f760*/  BRA `(.L_x_12549) ;  /* 0x00000000009c7947 */ /* 0x000fea0003800000 */
.L_x_12561:
        /* <DEDUP_REMOVED lines=14> */
.L_x_12575:
[----:B------:R-:W-:Y:S05]  /*f850*/  BSYNC B0 ;  /* 0x0000000000007941 */ /* 0x000fea0003800000 */
.L_x_12574:
[----:B------:R-:W0:Y:S01]  /*f860*/  F2I.S64.TRUNC R2, R2 ;  /* 0x0000000200027311 */ /* 0x000e22000020d900 */
[----:B------:R-:W-:Y:S05]  /*f870*/  BRA `(.L_x_12549) ;  /* 0x0000000000587947 */ /* 0x000fea0003800000 */
.L_x_12548:
        /* <DEDUP_REMOVED lines=16> */
.L_x_12576:
[----:B------:R-:W-:Y:S01]  /*f980*/  CS2R R2, SRZ ;  /* 0x0000000000027805 */ /* 0x000fe2000001ff00 */
[----:B------:R-:W-:Y:S06]  /*f990*/  BRA `(.L_x_12549) ;  /* 0x0000000000107947 */ /* 0x000fec0003800000 */
.L_x_12573:
[----:B------:R0:W5:Y:S01]  /*f9a0*/  LDG.E.64 R2, desc[UR36][R22.64] ;  /* 0x0000002416027981 */ /* 0x000162000c1e1b00 */
[----:B------:R-:W-:Y:S05]  /*f9b0*/  BRA `(.L_x_12549) ;  /* 0x0000000000087947 */ /* 0x000fea0003800000 */
.L_x_12572:
[----:B------:R0:W5:Y:S01]  /*f9c0*/  LDG.E R2, desc[UR36][R22.64] ;  /* 0x0000002416027981 */ /* 0x000162000c1e1900 */
[----:B------:R-:W-:-:S07]  /*f9d0*/  IMAD.MOV.U32 R3, RZ, RZ, RZ ;  /* 0x000000ffff037224 */ /* 0x000fce00078e00ff */
.L_x_12549:
        /* <DEDUP_REMOVED lines=17> */
.L_x_12580:
[----:B------:R-:W-:Y:S01]  /*faf0*/  STG.E.U8 desc[UR36][R16.64], R5 ;  /* 0x0000000510007986 */ /* 0x000fe2000c101124 */
[----:B------:R-:W-:Y:S05]  /*fb00*/  EXIT ;  /* 0x000000000000794d */ /* 0x000fea0003800000 */
.L_x_12579:
        /* <DEDUP_REMOVED lines=8> */
.L_x_12583:
[----:B------:R-:W-:Y:S01]  /*fb90*/  STG.E desc[UR36][R16.64], R5 ;  /* 0x0000000510007986 */ /* 0x000fe2000c101924 */
[----:B------:R-:W-:Y:S05]  /*fba0*/  EXIT ;  /* 0x000000000000794d */ /* 0x000fea0003800000 */
.L_x_12582:
[----:B------:R-:W-:Y:S01]  /*fbb0*/  STG.E.U16 desc[UR36][R16.64], R5 ;  /* 0x0000000510007986 */ /* 0x000fe2000c101524 */
[----:B------:R-:W-:Y:S05]  /*fbc0*/  EXIT ;  /* 0x000000000000794d */ /* 0x000fea0003800000 */
.L_x_12578:
        /* <DEDUP_REMOVED lines=9> */
.L_x_12585:
[----:B------:R-:W0:Y:S02]  /*fc60*/  I2F.S64 R0, R2 ;  /* 0x0000000200007312 */ /* 0x000e240000301400 */
[----:B0-----:R-:W-:-:S05]  /*fc70*/  F2FP.F16.F32.PACK_AB R0, RZ, R0 ;  /* 0x00000000ff00723e */ /* 0x001fca00000000ff */
[----:B------:R-:W-:Y:S01]  /*fc80*/  STG.E.U16 desc[UR36][R16.64], R0 ;  /* 0x0000000010007986 */ /* 0x000fe2000c101524 */
[----:B------:R-:W-:Y:S05]  /*fc90*/  EXIT ;  /* 0x000000000000794d */ /* 0x000fea0003800000 */
.L_x_12584:
        /* <DEDUP_REMOVED lines=10> */
.L_x_12587:
[----:B------:R-:W0:Y:S02]  /*fd40*/  I2F.S64 R2, R2 ;  /* 0x0000000200027312 */ /* 0x000e240000301400 */
[----:B0-----:R-:W-:-:S04]  /*fd50*/  F2FP.F16.F32.PACK_AB R3, RZ, R2 ;  /* 0x00000002ff03723e */ /* 0x001fc800000000ff */
[----:B------:R-:W-:-:S05]  /*fd60*/  PRMT R3, R3, 0x5410, RZ ;  /* 0x0000541003037816 */ /* 0x000fca00000000ff */
[----:B------:R-:W-:Y:S01]  /*fd70*/  STG.E desc[UR36][R16.64], R3 ;  /* 0x0000000310007986 */ /* 0x000fe2000c101924 */
[----:B------:R-:W-:Y:S05]  /*fd80*/  EXIT ;  /* 0x000000000000794d */ /* 0x000fea0003800000 */
.L_x_12586:
[----:B------:R-:W0:Y:S02]  /*fd90*/  I2F.F64.S64 R2, R2 ;  /* 0x0000000200027312 */ /* 0x000e240000301c00 */
[----:B0-----:R-:W-:Y:S01]  /*fda0*/  STG.E.64 desc[UR36][R16.64], R2 ;  /* 0x0000000210007986 */ /* 0x001fe2000c101b24 */
[----:B------:R-:W-:Y:S05]  /*fdb0*/  EXIT ;  /* 0x000000000000794d */ /* 0x000fea0003800000 */
.L_x_12577:
        /* <DEDUP_REMOVED lines=13> */
.L_x_12590:
[----:B------:R-:W0:Y:S01]  /*fe90*/  I2F.F64.S64 R4, R2 ;  /* 0x0000000200047312 */ /* 0x000e220000301c00 */
[----:B------:R-:W-:-:S05]  /*fea0*/  CS2R R6, SRZ ;  /* 0x0000000000067805 */ /* 0x000fca000001ff00 */
[----:B0-----:R-:W-:Y:S01]  /*feb0*/  STG.E.128 desc[UR36][R16.64], R4 ;  /* 0x0000000410007986 */ /* 0x001fe2000c101d24 */
[----:B------:R-:W-:Y:S05]  /*fec0*/  EXIT ;  /* 0x000000000000794d */ /* 0x000fea0003800000 */
.L_x_12589:
        /* <DEDUP_REMOVED lines=21> */
.L_x_12594:
[----:B------:R-:W-:Y:S05]  /*10020*/  BSYNC B0 ;  /* 0x0000000000007941 */ /* 0x000fea0003800000 */
.L_x_12593:
[----:B------:R-:W-:-:S05]  /*10030*/  LOP3.LUT R5, R0, R5, RZ, 0xfc, !PT ;  /* 0x0000000500057212 */ /* 0x000fca00078efcff */
[----:B------:R-:W-:Y:S01]  /*10040*/  STG.E.U8 desc[UR36][R16.64], R5 ;  /* 0x0000000510007986 */ /* 0x000fe2000c101124 */
[----:B------:R-:W-:Y:S05]  /*10050*/  EXIT ;  /* 0x000000000000794d */ /* 0x000fea0003800000 */
.L_x_12592:
        /* <DEDUP_REMOVED lines=13> */
.L_x_12596:
[----:B------:R-:W-:Y:S01]  /*10130*/  IMAD.MOV.U32 R0, RZ, RZ, 0x7f ;  /* 0x0000007fff007424 */ /* 0x000fe200078e00ff */
[----:B------:R-:W-:-:S04]  /*10140*/  ISETP.GT.U32.AND P0, PT, R4, 0x7f800000, PT ;  /* 0x7f8000000400780c */ /* 0x000fc80003f04070 */
[----:B------:R-:W-:-:S09]  /*10150*/  SEL R0, R0, 0x7c, P0 ;  /* 0x0000007c00007807 */ /* 0x000fd20000000000 */
.L_x_12597:
[----:B------:R-:W-:Y:S05]  /*10160*/  BSYNC B0 ;  /* 0x0000000000007941 */ /* 0x000fea0003800000 */
.L_x_12595:
[----:B------:R-:W-:-:S04]  /*10170*/  LOP3.LUT R2, R3, 0x80000000, RZ, 0xc0, !PT ;  /* 0x8000000003027812 */ /* 0x000fc800078ec0ff */
[----:B------:R-:W-:-:S04]  /*10180*/  SHF.R.U32.HI R3, RZ, 0x18, R2 ;  /* 0x00000018ff037819 */ /* 0x000fc80000011602 */
[----:B------:R-:W-:-:S05]  /*10190*/  LOP3.LUT R3, R0, R3, RZ, 0xfc, !PT ;  /* 0x0000000300037212 */ /* 0x000fca00078efcff */
[----:B------:R-:W-:Y:S01]  /*101a0*/  STG.E.U8 desc[UR36][R16.64], R3 ;  /* 0x0000000310007986 */ /* 0x000fe2000c101124 */
[----:B------:R-:W-:Y:S05]  /*101b0*/  EXIT ;  /* 0x000000000000794d */ /* 0x000fea0003800000 */
.L_x_12591:
[----:B------:R-:W0:Y:S02]  /*101c0*/  I2F.S64 R0, R2 ;  /* 0x0000000200007312 */ /* 0x000e240000301400 */
[----:B0-----:R-:W-:-:S05]  /*101d0*/  F2FP.BF16.F32.PACK_AB R0, RZ, R0 ;  /* 0x00000000ff00723e */ /* 0x001fca00000010ff */
[----:B------:R-:W-:Y:S01]  /*101e0*/  STG.E.U16 desc[UR36][R16.64], R0 ;  /* 0x0000000010007986 */ /* 0x000fe2000c101524 */
[----:B------:R-:W-:Y:S05]  /*101f0*/  EXIT ;  /* 0x000000000000794d */ /* 0x000fea0003800000 */
.L_x_12588:
        /* <DEDUP_REMOVED lines=10> */
.L_x_12600:
        /* <DEDUP_REMOVED lines=17> */
.L_x_12603:
[----:B------:R-:W-:-:S04]  /*103b0*/  LOP3.LUT R2, R3, 0x80000000, RZ, 0xc0, !PT ;  /* 0x8000000003027812 */ /* 0x000fc800078ec0ff */
[----:B------:R-:W-:-:S04]  /*103c0*/  SHF.R.U32.HI R3, RZ, 0x18, R2 ;  /* 0x00000018ff037819 */ /* 0x000fc80000011602 */
[----:B------:R-:W-:-:S04]  /*103d0*/  LOP3.LUT R0, R0, R3, RZ, 0xfc, !PT ;  /* 0x0000000300007212 */ /* 0x000fc800078efcff */
[----:B------:R-:W-:-:S07]  /*103e0*/  PRMT R8, R0, 0x7610, R8 ;  /* 0x0000761000087816 */ /* 0x000fce0000000008 */
.L_x_12602:
[----:B------:R-:W-:Y:S05]  /*103f0*/  BSYNC B0 ;  /* 0x0000000000007941 */ /* 0x000fea0003800000 */
.L_x_12601:
[----:B------:R-:W-:Y:S01]  /*10400*/  STG.E.U8 desc[UR36][R16.64], R8 ;  /* 0x0000000810007986 */ /* 0x000fe2000c101124 */
[----:B------:R-:W-:Y:S05]  /*10410*/  EXIT ;  /* 0x000000000000794d */ /* 0x000fea0003800000 */
.L_x_12599:
        /* <DEDUP_REMOVED lines=17> */
.L_x_12606:
[----:B------:R-:W-:-:S04]  /*10530*/  LOP3.LUT R2, R3, 0x80000000, RZ, 0xc0, !PT ;  /* 0x8000000003027812 */ /* 0x000fc800078ec0ff */
[----:B------:R-:W-:-:S04]  /*10540*/  SHF.R.U32.HI R3, RZ, 0x18, R2 ;  /* 0x00000018ff037819 */ /* 0x000fc80000011602 */
[----:B------:R-:W-:-:S04]  /*10550*/  LOP3.LUT R0, R0, R3, RZ, 0xfc, !PT ;  /* 0x0000000300007212 */ /* 0x000fc800078efcff */
[----:B------:R-:W-:-:S07]  /*10560*/  PRMT R8, R0, 0x7610, R8 ;  /* 0x0000761000087816 */ /* 0x000fce0000000008 */
.L_x_12605:
[----:B------:R-:W-:Y:S05]  /*10570*/  BSYNC B0 ;  /* 0x0000000000007941 */ /* 0x000fea0003800000 */
.L_x_12604:
[----:B------:R-:W-:Y:S01]  /*10580*/  STG.E.U8 desc[UR36][R16.64], R8 ;  /* 0x0000000810007986 */ /* 0x000fe2000c101124 */
[----:B------:R-:W-:Y:S05]  /*10590*/  EXIT ;  /* 0x000000000000794d */ /* 0x000fea0003800000 */
.L_x_12598:
        /* <DEDUP_REMOVED lines=23> */
.L_x_12581:
        /* <DEDUP_REMOVED lines=16> */
.L_x_12609:
[----:B------:R-:W-:Y:S05]  /*10810*/  EXIT ;  /* 0x000000000000794d */ /* 0x000fea0003800000 */
.L_x_12608:
[----:B------:R-:W-:Y:S01]  /*10820*/  STG.E.64 desc[UR36][R16.64], R2 ;  /* 0x0000000210007986 */ /* 0x000fe2000c101b24 */
[----:B------:R-:W-:Y:S05]  /*10830*/  EXIT ;  /* 0x000000000000794d */ /* 0x000fea0003800000 */
.L_x_12607:
[----:B------:R-:W-:Y:S01]  /*10840*/  STG.E desc[UR36][R16.64], R5 ;  /* 0x0000000510007986 */ /* 0x000fe2000c101924 */
[----:B------:R-:W-:Y:S05]  /*10850*/  EXIT ;  /* 0x000000000000794d */ /* 0x000fea0003800000 */
.L_x_12610:
        /* <DEDUP_REMOVED lines=10> */
.L_x_26239:


//--------------------- .text._ZN2at6native27unrolled_elementwise_kernelINS0_13BinaryFunctorIlllNS0_16BitwiseOrFunctorIlEEEESt5arrayIPcLm3EELi4E23TrivialOffsetCalculatorILi2EjES9_ILi1EjENS0_6memory12LoadWithCastILi2EEENSC_13StoreWithCastILi1EEEEEviT_T0_T2_T3_T4_T5_ --------------------------
	.section	.text._ZN2at6native27unrolled_elementwise_kernelINS0_13BinaryFunctorIlllNS0_16BitwiseOrFunctorIlEEEESt5arrayIPcLm3EELi4E23TrivialOffsetCalculatorILi2EjES9_ILi1EjENS0_6memory12LoadWithCastILi2EEENSC_13StoreWithCastILi1EEEEEviT_T0_T2_T3_T4_T5_,"ax",@progbits
	.align	128
        .global         _ZN2at6native27unrolled_elementwise_kernelINS0_13BinaryFunctorIlllNS0_16BitwiseOrFunctorIlEEEESt5arrayIPcLm3EELi4E23TrivialOffsetCalculatorILi2EjES9_ILi1EjENS0_6memory12LoadWithCastILi2EEENSC_13StoreWithCastILi1EEEEEviT_T0_T2_T3_T4_T5_
        .type           _ZN2at6native27unrolled_elementwise_kernelINS0_13BinaryFunctorIlllNS0_16BitwiseOrFunctorIlEEEESt5arrayIPcLm3EELi4E23TrivialOffsetCalculatorILi2EjES9_ILi1EjENS0_6memory12LoadWithCastILi2EEENSC_13StoreWithCastILi1EEEEEviT_T0_T2_T3_T4_T5_,@function
        .size           _ZN2at6native27unrolled_elementwise_kernelINS0_13BinaryFunctorIlllNS0_16BitwiseOrFunctorIlEEEESt5arrayIPcLm3EELi4E23TrivialOffsetCalculatorILi2EjES9_ILi1EjENS0_6memory12LoadWithCastILi2EEENSC_13StoreWithCastILi1EEEEEviT_T0_T2_T3_T4_T5_,(.L_x_26240 - _ZN2at6native27unrolled_elementwise_kernelINS0_13BinaryFunctorIlllNS0_16BitwiseOrFunctorIlEEEESt5arrayIPcLm3EELi4E23TrivialOffsetCalculatorILi2EjES9_ILi1EjENS0_6memory12LoadWithCastILi2EEENSC_13StoreWithCastILi1EEEEEviT_T0_T2_T3_T4_T5_)
        .other          _ZN2at6native27unrolled_elementwise_kernelINS0_13BinaryFunctorIlllNS0_16BitwiseOrFunctorIlEEEESt5arrayIPcLm3EELi4E23TrivialOffsetCalculatorILi2EjES9_ILi1EjENS0_6memory12LoadWithCastILi2EEENSC_13StoreWithCastILi1EEEEEviT_T0_T2_T3_T4_T5_,@"STO_CUDA_ENTRY STV_DEFAULT"
_ZN2at6native27unrolled_elementwise_kernelINS0_13BinaryFunctorIlllNS0_16BitwiseOrFunctorIlEEEESt5arrayIPcLm3EELi4E23TrivialOffsetCalculatorILi2EjES9_ILi1EjENS0_6memory12LoadWithCastILi2EEENSC_13StoreWithCastILi1EEEEEviT_T0_T2_T3_T4_T5_:
.text._ZN2at6native27unrolled_elementwise_kernelINS0_13BinaryFunctorIlllNS0_16BitwiseOrFunctorIlEEEESt5arrayIPcLm3EELi4E23TrivialOffsetCalculatorILi2EjES9_ILi1EjENS0_6memory12LoadWithCastILi2EEENSC_13StoreWithCastILi1EEEEEviT_T0_T2_T3_T4_T5_:
        /* <DEDUP_REMOVED lines=34> */
.L_x_12616:
[----:B------:R1:W5:Y:S01]  /*0220*/  LDG.E.U8 R30, desc[UR36][R4.64] ;  /* 0x00000024041e7981 */ /* 0x000362000c1e1100 */
[----:B------:R-:W-:Y:S01]  /*0230*/  IMAD.MOV.U32 R31, RZ, RZ, RZ ;  /* 0x000000ffff1f7224 */ /* 0x000fe200078e00ff */
[----:B------:R-:W-:Y:S06]  /*0240*/  BRA `(.L_x_12618) ;  /* 0x0000000c004c7947 */ /* 0x000fec0003800000 */
.L_x_12615:
        /* <DEDUP_REMOVED lines=8> */
.L_x_12620:
[----:B------:R-:W2:Y:S02]  /*02d0*/  LDG.E R30, desc[UR36][R4.64] ;  /* 0x00000024041e7981 */ /* 0x000ea4000c1e1900 */
[----:B--2---:R-:W-:Y:S01]  /*02e0*/  SHF.R.S32.HI R31, RZ, 0x1f, R30 ;  /* 0x0000001fff1f7819 */ /* 0x004fe2000001141e */
[----:B------:R-:W-:Y:S06]  /*02f0*/  BRA `(.L_x_12618) ;  /* 0x0000000c00207947 */ /* 0x000fec0003800000 */
.L_x_12619:
[----:B------:R-:W2:Y:S02]  /*0300*/  LDG.E.S16 R30, desc[UR36][R4.64] ;  /* 0x00000024041e7981 */ /* 0x000ea4000c1e1700 */
[----:B--2---:R-:W-:Y:S01]  /*0310*/  SHF.R.S32.HI R31, RZ, 0x1f, R30 ;  /* 0x0000001fff1f7819 */ /* 0x004fe2000001141e */
[----:B------:R-:W-:Y:S06]  /*0320*/  BRA `(.L_x_12618) ;  /* 0x0000000c00147947 */ /* 0x000fec0003800000 */
.L_x_12614:
        /* <DEDUP_REMOVED lines=9> */
.L_x_12622:
[----:B------:R-:W2:Y:S02]  /*03c0*/  LDG.E.U16 R4, desc[UR36][R4.64] ;  /* 0x0000002404047981 */ /* 0x000ea4000c1e1500 */
[----:B--2---:R-:W-:-:S06]  /*03d0*/  HADD2.F32 R30, -RZ, R4.H0_H0 ;  /* 0x20000004ff1e7230 */ /* 0x004fcc0000004100 */
[----:B------:R-:W0:Y:S01]  /*03e0*/  F2I.S64.TRUNC R30, R30 ;  /* 0x0000001e001e7311 */ /* 0x000e22000020d900 */
[----:B------:R-:W-:Y:S05]  /*03f0*/  BRA `(.L_x_12618) ;  /* 0x0000000800e07947 */ /* 0x000fea0003800000 */
.L_x_12621:
        /* <DEDUP_REMOVED lines=9> */
.L_x_12624:
[----:B------:R-:W2:Y:S02]  /*0490*/  LDG.E.U16 R4, desc[UR36][R4.64] ;  /* 0x0000002404047981 */ /* 0x000ea4000c1e1500 */
[----:B--2---:R-:W-:-:S06]  /*04a0*/  HADD2.F32 R30, -RZ, R4.H0_H0 ;  /* 0x20000004ff1e7230 */ /* 0x004fcc0000004100 */
[----:B------:R-:W4:Y:S01]  /*04b0*/  F2I.S64.TRUNC R30, R30 ;  /* 0x0000001e001e7311 */ /* 0x000f22000020d900 */
[----:B------:R-:W-:Y:S05]  /*04c0*/  BRA `(.L_x_12618) ;  /* 0x0000000800ac7947 */ /* 0x000fea0003800000 */
.L_x_12623:
[----:B------:R-:W2:Y:S02]  /*04d0*/  LDG.E.64 R4, desc[UR36][R4.64] ;  /* 0x0000002404047981 */ /* 0x000ea4000c1e1b00 */
[----:B--2---:R2:W3:Y:S01]  /*04e0*/  F2I.S64.F64.TRUNC R30, R4 ;  /* 0x00000004001e7311 */ /* 0x0044e2000030d900 */
[----:B------:R-:W-:Y:S05]  /*04f0*/  BRA `(.L_x_12618) ;  /* 0x0000000800a07947 */ /* 0x000fea0003800000 */
.L_x_12613:
        /* <DEDUP_REMOVED lines=13> */
.L_x_12627:
[----:B------:R-:W2:Y:S02]  /*05d0*/  LDG.E.64 R4, desc[UR36][R4.64] ;  /* 0x0000002404047981 */ /* 0x000ea4000c1e1b00 */
[----:B--2---:R0:W1:Y:S01]  /*05e0*/  F2I.S64.F64.TRUNC R30, R4 ;  /* 0x00000004001e7311 */ /* 0x004062000030d900 */
[----:B------:R-:W-:Y:S05]  /*05f0*/  BRA `(.L_x_12618) ;  /* 0x0000000800607947 */ /* 0x000fea0003800000 */
.L_x_12626:
        /* <DEDUP_REMOVED lines=27> */
.L_x_12629:
        /* <DEDUP_REMOVED lines=15> */
.L_x_12628:
[----:B------:R-:W2:Y:S02]  /*08a0*/  LDG.E.U16 R30, desc[UR36][R4.64] ;  /* 0x00000024041e7981 */ /* 0x000ea4000c1e1500 */
[----:B--2---:R-:W-:-:S06]  /*08b0*/  IMAD.U32 R30, R30, 0x10000, RZ ;  /* 0x000100001e1e7824 */ /* 0x004fcc00078e00ff */
[----:B------:R-:W0:Y:S01]  /*08c0*/  F2I.S64.TRUNC R30, R30 ;  /* 0x0000001e001e7311 */ /* 0x000e22000020d900 */
[----:B------:R-:W-:Y:S05]  /*08d0*/  BRA `(.L_x_12618) ;  /* 0x0000000400a87947 */ /* 0x000fea0003800000 */
.L_x_12625:
        /* <DEDUP_REMOVED lines=11> */
.L_x_12632:
        /* <DEDUP_REMOVED lines=21> */
.L_x_12636:
[----:B------:R-:W-:Y:S05]  /*0ae0*/  BSYNC B1 ;  /* 0x0000000000017941 */ /* 0x000fea0003800000 */
.L_x_12635:
[----:B------:R-:W-:Y:S01]  /*0af0*/  IMAD.SHL.U32 R3, R3, 0x100000, RZ ;  /* 0x0010000003037824 */ /* 0x000fe200078e00ff */
[----:B------:R-:W-:-:S04]  /*0b00*/  LEA R5, R0, 0x3b800000, 0x17 ;  /* 0x3b80000000057811 */ /* 0x000fc800078eb8ff */
[----:B------:R-:W-:-:S07]  /*0b10*/  LOP3.LUT R30, R5, R3, R30, 0xfe, !PT ;  /* 0x00000003051e7212 */ /* 0x000fce00078efe1e */
.L_x_12634:
[----:B------:R-:W-:Y:S05]  /*0b20*/  BSYNC B0 ;  /* 0x0000000000007941 */ /* 0x000fea0003800000 */
.L_x_12633:
[----:B------:R-:W0:Y:S01]  /*0b30*/  F2I.S64.TRUNC R30, R30 ;  /* 0x0000001e001e7311 */ /* 0x000e22000020d900 */
[----:B------:R-:W-:Y:S05]  /*0b40*/  BRA `(.L_x_12618) ;  /* 0x00000004000c7947 */ /* 0x000fea0003800000 */
.L_x_12631:
        /* <DEDUP_REMOVED lines=21> */
.L_x_12640:
[----:B------:R-:W-:Y:S05]  /*0ca0*/  BSYNC B1 ;  /* 0x0000000000017941 */ /* 0x000fea0003800000 */
.L_x_12639:
[----:B------:R-:W-:Y:S01]  /*0cb0*/  IMAD.SHL.U32 R3, R3, 0x200000, RZ ;  /* 0x0020000003037824 */ /* 0x000fe200078e00ff */
[----:B------:R-:W-:-:S04]  /*0cc0*/  LEA R5, R0, 0x37800000, 0x17 ;  /* 0x3780000000057811 */ /* 0x000fc800078eb8ff */
[----:B------:R-:W-:-:S07]  /*0cd0*/  LOP3.LUT R30, R5, R3, R30, 0xfe, !PT ;  /* 0x00000003051e7212 */ /* 0x000fce00078efe1e */
.L_x_12638:
[----:B------:R-:W-:Y:S05]  /*0ce0*/  BSYNC B0 ;  /* 0x0000000000007941 */ /* 0x000fea0003800000 */
.L_x_12637:
[----:B------:R-:W0:Y:S01]  /*0cf0*/  F2I.S64.TRUNC R30, R30 ;  /* 0x0000001e001e7311 */ /* 0x000e22000020d900 */
[----:B------:R-:W-:Y:S05]  /*0d00*/  BRA `(.L_x_12618) ;  /* 0x00000000009c7947 */ /* 0x000fea0003800000 */
.L_x_12630:
        /* <DEDUP_REMOVED lines=14> */
.L_x_12644:
[----:B------:R-:W-:Y:S05]  /*0df0*/  BSYNC B0 ;  /* 0x0000000000007941 */ /* 0x000fea0003800000 */
.L_x_12643:
[----:B------:R-:W0:Y:S01]  /*0e00*/  F2I.S64.TRUNC R30, R30 ;  /* 0x0000001e001e7311 */ /* 0x000e22000020d900 */
[----:B------:R-:W-:Y:S05]  /*0e10*/  BRA `(.L_x_12618) ;  /* 0x0000000000587947 */ /* 0x000fea0003800000 */
.L_x_12617:
        /* <DEDUP_REMOVED lines=16> */
.L_x_12645:
[----:B------:R-:W-:Y:S01]  /*0f20*/  CS2R R30, SRZ ;  /* 0x00000000001e7805 */ /* 0x000fe2000001ff00 */
[----:B------:R-:W-:Y:S06]  /*0f30*/  BRA `(.L_x_12618) ;  /* 0x0000000000107947 */ /* 0x000fec0003800000 */
.L_x_12642:
[----:B------:R0:W5:Y:S01]  /*0f40*/  LDG.E.64 R30, desc[UR36][R4.64] ;  /* 0x00000024041e7981 */ /* 0x000162000c1e1b00 */
[----:B------:R-:W-:Y:S05]  /*0f50*/  BRA `(.L_x_12618) ;  /* 0x0000000000087947 */ /* 0x000fea0003800000 */
.L_x_12641:
[----:B------:R0:W5:Y:S01]  /*0f60*/  LDG.E R30, desc[UR36][R4.64] ;  /* 0x00000024041e7981 */ /* 0x000162000c1e1900 */
[----:B------:R-:W-:-:S07]  /*0f70*/  IMAD.MOV.U32 R31, RZ, RZ, RZ ;  /* 0x000000ffff1f7224 */ /* 0x000fce00078e00ff */
.L_x_12618:
        /* <DEDUP_REMOVED lines=19> */
.L_x_12649:
[----:B------:R0:W5:Y:S01]  /*10b0*/  LDG.E.U8 R28, desc[UR36][R4.64] ;  /* 0x00000024041c7981 */ /* 0x000162000c1e1100 */
[----:B------:R-:W-:Y:S01]  /*10c0*/  IMAD.MOV.U32 R29, RZ, RZ, RZ ;  /* 0x000000ffff1d7224 */ /* 0x000fe200078e00ff */
[----:B------:R-:W-:Y:S06]  /*10d0*/  BRA `(.L_x_12651) ;  /* 0x0000000c00487947 */ /* 0x000fec0003800000 */
.L_x_12648:
        /* <DEDUP_REMOVED lines=8> */
.L_x_12653:
[----:B------:R-:W2:Y:S02]  /*1160*/  LDG.E R28, desc[UR36][R4.64] ;  /* 0x00000024041c7981 */ /* 0x000ea4000c1e1900 */
[----:B--2---:R-:W-:Y:S01]  /*1170*/  SHF.R.S32.HI R29, RZ, 0x1f, R28 ;  /* 0x0000001fff1d7819 */ /* 0x004fe2000001141c */
[----:B------:R-:W-:Y:S06]  /*1180*/  BRA `(.L_x_12651) ;  /* 0x0000000c001c7947 */ /* 0x000fec0003800000 */
.L_x_12652:
[----:B------:R-:W2:Y:S02]  /*1190*/  LDG.E.S16 R28, desc[UR36][R4.64] ;  /* 0x00000024041c7981 */ /* 0x000ea4000c1e1700 */
[----:B--2---:R-:W-:Y:S01]  /*11a0*/  SHF.R.S32.HI R29, RZ, 0x1f, R28 ;  /* 0x0000001fff1d7819 */ /* 0x004fe2000001141c */
[----:B------:R-:W-:Y:S06]  /*11b0*/  BRA `(.L_x_12651) ;  /* 0x0000000c00107947 */ /* 0x000fec0003800000 */
.L_x_12647:
        /* <DEDUP_REMOVED lines=9> */
.L_x_12655:
[----:B------:R-:W2:Y:S02]  /*1250*/  LDG.E.U16 R4, desc[UR36][R4.64] ;  /* 0x0000002404047981 */ /* 0x000ea4000c1e1500 */
[----:B--2---:R-:W-:-:S06]  /*1260*/  HADD2.F32 R28, -RZ, R4.H0_H0 ;  /* 0x20000004ff1c7230 */ /* 0x004fcc0000004100 */
[----:B------:R-:W0:Y:S01]  /*1270*/  F2I.S64.TRUNC R28, R28 ;  /* 0x0000001c001c7311 */ /* 0x000e22000020d900 */
[----:B------:R-:W-:Y:S05]  /*1280*/  BRA `(.L_x_12651) ;  /* 0x0000000800dc7947 */ /* 0x000fea0003800000 */
.L_x_12654:
        /* <DEDUP_REMOVED lines=9> */
.L_x_12657:
[----:B------:R-:W2:Y:S02]  /*1320*/  LDG.E.U16 R4, desc[UR36][R4.64] ;  /* 0x0000002404047981 */ /* 0x000ea4000c1e1500 */
[----:B--2---:R-:W-:-:S06]  /*1330*/  HADD2.F32 R28, -RZ, R4.H0_H0 ;  /* 0x20000004ff1c7230 */ /* 0x004fcc0000004100 */
[----:B------:R-:W0:Y:S01]  /*1340*/  F2I.S64.TRUNC R28, R28 ;  /* 0x0000001c001c7311 */ /* 0x000e22000020d900 */
[----:B------:R-:W-:Y:S05]  /*1350*/  BRA `(.L_x_12651) ;  /* 0x0000000800a87947 */ /* 0x000fea0003800000 */
.L_x_12656:
[----:B------:R-:W2:Y:S02]  /*1360*/  LDG.E.64 R4, desc[UR36][R4.64] ;  /* 0x0000002404047981 */ /* 0x000ea4000c1e1b00 */
[----:B--2---:R0:W1:Y:S01]  /*1370*/  F2I.S64.F64.TRUNC R28, R4 ;  /* 0x00000004001c7311 */ /* 0x004062000030d900 */
[----:B------:R-:W-:Y:S05]  /*1380*/  BRA `(.L_x_12651) ;  /* 0x00000008009c7947 */ /* 0x000fea0003800000 */
.L_x_12646:
        /* <DEDUP_REMOVED lines=13> */
.L_x_12660:
[----:B------:R-:W2:Y:S02]  /*1460*/  LDG.E.64 R4, desc[UR36][R4.64] ;  /* 0x0000002404047981 */ /* 0x000ea4000c1e1b00 */
[----:B--2---:R0:W1:Y:S01]  /*1470*/  F2I.S64.F64.TRUNC R28, R4 ;  /* 0x00000004001c7311 */ /* 0x004062000030d900 */
[----:B------:R-:W-:Y:S05]  /*1480*/  BRA `(.L_x_12651) ;  /* 0x00000008005c7947 */ /* 0x000fea0003800000 */
.L_x_12659:
        /* <DEDUP_REMOVED lines=27> */
.L_x_12662:
        /* <DEDUP_REMOVED lines=14> */
.L_x_12661:
[----:B------:R-:W2:Y:S02]  /*1720*/  LDG.E.U16 R28, desc[UR36][R4.64] ;  /* 0x00000024041c7981 */ /* 0x000ea4000c1e1500 */
[----:B--2---:R-:W-:-:S06]  /*1730*/  IMAD.U32 R28, R28, 0x10000, RZ ;  /* 0x000100001c1c7824 */ /* 0x004fcc00078e00ff */
[----:B------:R-:W0:Y:S01]  /*1740*/  F2I.S64.TRUNC R28, R28 ;  /* 0x0000001c001c7311 */ /* 0x000e22000020d900 */
[----:B------:R-:W-:Y:S05]  /*1750*/  BRA `(.L_x_12651) ;  /* 0x0000000400a87947 */ /* 0x000fea0003800000 */
.L_x_12658:
        /* <DEDUP_REMOVED lines=11> */
.L_x_12665:
        /* <DEDUP_REMOVED lines=21> */
.L_x_12669:
[----:B------:R-:W-:Y:S05]  /*1960*/  BSYNC B1 ;  /* 0x0000000000017941 */ /* 0x000fea0003800000 */
.L_x_12668:
[----:B------:R-:W-:Y:S01]  /*1970*/  IMAD.SHL.U32 R3, R3, 0x100000, RZ ;  /* 0x0010000003037824 */ /* 0x000fe200078e00ff */
[----:B------:R-:W-:-:S04]  /*1980*/  LEA R5, R0, 0x3b800000, 0x17 ;  /* 0x3b80000000057811 */ /* 0x000fc800078eb8ff */
[----:B------:R-:W-:-:S07]  /*1990*/  LOP3.LUT R28, R5, R3, R28, 0xfe, !PT ;  /* 0x00000003051c7212 */ /* 0x000fce00078efe1c */
.L_x_12667:
[----:B------:R-:W-:Y:S05]  /*19a0*/  BSYNC B0 ;  /* 0x0000000000007941 */ /* 0x000fea0003800000 */
.L_x_12666:
[----:B------:R-:W0:Y:S01]  /*19b0*/  F2I.S64.TRUNC R28, R28 ;  /* 0x0000001c001c7311 */ /* 0x000e22000020d900 */
[----:B------:R-:W-:Y:S05]  /*19c0*/  BRA `(.L_x_12651) ;  /* 0x00000004000c7947 */ /* 0x000fea0003800000 */
.L_x_12664:
        /* <DEDUP_REMOVED lines=21> */
.L_x_12673:
[----:B------:R-:W-:Y:S05]  /*1b20*/  BSYNC B1 ;  /* 0x0000000000017941 */ /* 0x000fea0003800000 */
.L_x_12672:
[----:B------:R-:W-:Y:S01]  /*1b30*/  IMAD.SHL.U32 R3, R3, 0x200000, RZ ;  /* 0x0020000003037824 */ /* 0x000fe200078e00ff */
[----:B------:R-:W-:-:S04]  /*1b40*/  LEA R5, R0, 0x37800000, 0x17 ;  /* 0x3780000000057811 */ /* 0x000fc800078eb8ff */
[----:B------:R-:W-:-:S07]  /*1b50*/  LOP3.LUT R28, R5, R3, R28, 0xfe, !PT ;  /* 0x00000003051c7212 */ /* 0x000fce00078efe1c */
.L_x_12671:
[----:B------:R-:W-:Y:S05]  /*1b60*/  BSYNC B0 ;  /* 0x0000000000007941 */ /* 0x000fea0003800000 */
.L_x_12670:
[----:B------:R-:W0:Y:S01]  /*1b70*/  F2I.S64.TRUNC R28, R28 ;  /* 0x0000001c001c7311 */ /* 0x000e22000020d900 */
[----:B------:R-:W-:Y:S05]  /*1b80*/  BRA `(.L_x_12651) ;  /* 0x00000000009c7947 */ /* 0x000fea0003800000 */
.L_x_12663:
        /* <DEDUP_REMOVED lines=14> */
.L_x_12677:
[----:B------:R-:W-:Y:S05]  /*1c70*/  BSYNC B0 ;  /* 0x0000000000007941 */ /* 0x000fea0003800000 */
.L_x_12676:
[----:B------:R-:W0:Y:S01]  /*1c80*/  F2I.S64.TRUNC R28, R28 ;  /* 0x0000001c001c7311 */ /* 0x000e22000020d900 */
[----:B------:R-:W-:Y:S05]  /*1c90*/  BRA `(.L_x_12651) ;  /* 0x0000000000587947 */ /* 0x000fea0003800000 */
.L_x_12650:
        /* <DEDUP_REMOVED lines=16> */
.L_x_12678:
[----:B------:R-:W-:Y:S01]  /*1da0*/  CS2R R28, SRZ ;  /* 0x00000000001c7805 */ /* 0x000fe2000001ff00 */
[----:B------:R-:W-:Y:S06]  /*1db0*/  BRA `(.L_x_12651) ;  /* 0x0000000000107947 */ /* 0x000fec0003800000 */
.L_x_12675:
[----:B------:R0:W5:Y:S01]  /*1dc0*/  LDG.E.64 R28, desc[UR36][R4.64] ;  /* 0x00000024041c7981 */ /* 0x000162000c1e1b00 */
[----:B------:R-:W-:Y:S05]  /*1dd0*/  BRA `(.L_x_12651) ;  /* 0x0000000000087947 */ /* 0x000fea0003800000 */
.L_x_12674:
[----:B------:R0:W5:Y:S01]  /*1de0*/  LDG.E R28, desc[UR36][R4.64] ;  /* 0x00000024041c7981 */ /* 0x000162000c1e1900 */
[----:B------:R-:W-:-:S07]  /*1df0*/  IMAD.MOV.U32 R29, RZ, RZ, RZ ;  /* 0x000000ffff1d7224 */ /* 0x000fce00078e00ff */
.L_x_12651:
[----:B------:R-:W3:Y:S02]  /*1e00*/  S2R R35, SR_TID.X ;  /* 0x0000000000237919 */ /* 0x000ee40000002100 */
[----:B---3--:R-:W-:-:S07]  /*1e10*/  VIADD R35, R35, 0x80 ;  /* 0x0000008023237836 */ /* 0x008fce0000000000 */
.L_x_12612:
[----:B------:R-:W-:Y:S05]  /*1e20*/  BSYNC B6 ;  /* 0x0000000000067941 */ /* 0x000fea0003800000 */
.L_x_12611:
        /* <DEDUP_REMOVED lines=24> */
.L_x_12684:
[----:B------:R0:W5:Y:S01]  /*1fb0*/  LDG.E.U8 R36, desc[UR36][R4.64] ;  /* 0x0000002404247981 */ /* 0x000162000c1e1100 */
[----:B------:R-:W-:Y:S01]  /*1fc0*/  IMAD.MOV.U32 R37, RZ, RZ, RZ ;  /* 0x000000ffff257224 */ /* 0x000fe200078e00ff */
[----:B------:R-:W-:Y:S06]  /*1fd0*/  BRA `(.L_x_12686) ;  /* 0x0000000c00487947 */ /* 0x000fec0003800000 */
.L_x_12683:
        /* <DEDUP_REMOVED lines=8> */
.L_x_12688:
[----:B------:R-:W2:Y:S02]  /*2060*/  LDG.E R36, desc[UR36][R4.64] ;  /* 0x0000002404247981 */ /* 0x000ea4000c1e1900 */
[----:B--2---:R-:W-:Y:S01]  /*2070*/  SHF.R.S32.HI R37, RZ, 0x1f, R36 ;  /* 0x0000001fff257819 */ /* 0x004fe20000011424 */
[----:B------:R-:W-:Y:S06]  /*2080*/  BRA `(.L_x_12686) ;  /* 0x0000000c001c7947 */ /* 0x000fec0003800000 */
.L_x_12687:
[----:B------:R-:W2:Y:S02]  /*2090*/  LDG.E.S16 R36, desc[UR36][R4.64] ;  /* 0x0000002404247981 */ /* 0x000ea4000c1e1700 */
[----:B--2---:R-:W-:Y:S01]  /*20a0*/  SHF.R.S32.HI R37, RZ, 0x1f, R36 ;  /* 0x0000001fff257819 */ /* 0x004fe20000011424 */
[----:B------:R-:W-:Y:S06]  /*20b0*/  BRA `(.L_x_12686) ;  /* 0x0000000c00107947 */ /* 0x000fec0003800000 */
.L_x_12682:
        /* <DEDUP_REMOVED lines=9> */
.L_x_12690:
[----:B------:R-:W2:Y:S02]  /*2150*/  LDG.E.U16 R4, desc[UR36][R4.64] ;  /* 0x0000002404047981 */ /* 0x000ea4000c1e1500 */
[----:B--2---:R-:W-:-:S06]  /*2160*/  HADD2.F32 R36, -RZ, R4.H0_H0 ;  /* 0x20000004ff247230 */ /* 0x004fcc0000004100 */
[----:B------:R-:W0:Y:S01]  /*2170*/  F2I.S64.TRUNC R36, R36 ;  /* 0x0000002400247311 */ /* 0x000e22000020d900 */
[----:B------:R-:W-:Y:S05]  /*2180*/  BRA `(.L_x_12686) ;  /* 0x0000000800dc7947 */ /* 0x000fea0003800000 */
.L_x_12689:
        /* <DEDUP_REMOVED lines=9> */
.L_x_12692:
[----:B------:R-:W2:Y:S02]  /*2220*/  LDG.E.U16 R4, desc[UR36][R4.64] ;  /* 0x0000002404047981 */ /* 0x000ea4000c1e1500 */
[----:B--2---:R-:W-:-:S06]  /*2230*/  HADD2.F32 R36, -RZ, R4.H0_H0 ;  /* 0x20000004ff247230 */ /* 0x004fcc0000004100 */
[----:B------:R-:W0:Y:S01]  /*2240*/  F2I.S64.TRUNC R36, R36 ;  /* 0x0000002400247311 */ /* 0x000e22000020d900 */
[----:B------:R-:W-:Y:S05]  /*2250*/  BRA `(.L_x_12686) ;  /* 0x0000000800a87947 */ /* 0x000fea0003800000 */
.L_x_12691:
[----:B------:R-:W2:Y:S02]  /*2260*/  LDG.E.64 R4, desc[UR36][R4.64] ;  /* 0x0000002404047981 */ /* 0x000ea4000c1e1b00 */
[----:B--2---:R0:W1:Y:S01]  /*2270*/  F2I.S64.F64.TRUNC R36, R4 ;  /* 0x0000000400247311 */ /* 0x004062000030d900 */
[----:B------:R-:W-:Y:S05]  /*2280*/  BRA `(.L_x_12686) ;  /* 0x00000008009c7947 */ /* 0x000fea0003800000 */
.L_x_12681:
        /* <DEDUP_REMOVED lines=13> */
.L_x_12695:
[----:B------:R-:W2:Y:S02]  /*2360*/  LDG.E.64 R4, desc[UR36][R4.64] ;  /* 0x0000002404047981 */ /* 0x000ea4000c1e1b00 */
[----:B--2---:R0:W1:Y:S01]  /*2370*/  F2I.S64.F64.TRUNC R36, R4 ;  /* 0x0000000400247311 */ /* 0x004062000030d900 */
[----:B------:R-:W-:Y:S05]  /*2380*/  BRA `(.L_x_12686) ;  /* 0x00000008005c7947 */ /* 0x000fea0003800000 */
.L_x_12694:
        /* <DEDUP_REMOVED lines=27> */
.L_x_12697:
        /* <DEDUP_REMOVED lines=14> */
.L_x_12696:
[----:B------:R-:W2:Y:S02]  /*2620*/  LDG.E.U16 R36, desc[UR36][R4.64] ;  /* 0x0000002404247981 */ /* 0x000ea4000c1e1500 */
[----:B--2---:R-:W-:-:S06]  /*2630*/  IMAD.U32 R36, R36, 0x10000, RZ ;  /* 0x0001000024247824 */ /* 0x004fcc00078e00ff */
[----:B------:R-:W2:Y:S01]  /*2640*/  F2I.S64.TRUNC R36, R36 ;  /* 0x0000002400247311 */ /* 0x000ea2000020d900 */
[----:B------:R-:W-:Y:S05]  /*2650*/  BRA `(.L_x_12686) ;  /* 0x0000000400a87947 */ /* 0x000fea0003800000 */
.L_x_12693:
        /* <DEDUP_REMOVED lines=11> */
.L_x_12700:
        /* <DEDUP_REMOVED lines=21> */
.L_x_12704:
[----:B------:R-:W-:Y:S05]  /*2860*/  BSYNC B1 ;  /* 0x0000000000017941 */ /* 0x000fea0003800000 */
.L_x_12703:
[----:B------:R-:W-:Y:S01]  /*2870*/  IMAD.SHL.U32 R3, R3, 0x100000, RZ ;  /* 0x0010000003037824 */ /* 0x000fe200078e00ff */
[----:B------:R-:W-:-:S04]  /*2880*/  LEA R5, R0, 0x3b800000, 0x17 ;  /* 0x3b80000000057811 */ /* 0x000fc800078eb8ff */
[----:B------:R-:W-:-:S07]  /*2890*/  LOP3.LUT R36, R5, R3, R36, 0xfe, !PT ;  /* 0x0000000305247212 */ /* 0x000fce00078efe24 */
.L_x_12702:
[----:B------:R-:W-:Y:S05]  /*28a0*/  BSYNC B0 ;  /* 0x0000000000007941 */ /* 0x000fea0003800000 */
.L_x_12701:
[----:B------:R-:W0:Y:S01]  /*28b0*/  F2I.S64.TRUNC R36, R36 ;  /* 0x0000002400247311 */ /* 0x000e22000020d900 */
[----:B------:R-:W-:Y:S05]  /*28c0*/  BRA `(.L_x_12686) ;  /* 0x00000004000c7947 */ /* 0x000fea0003800000 */
.L_x_12699:
        /* <DEDUP_REMOVED lines=21> */
.L_x_12708:
[----:B------:R-:W-:Y:S05]  /*2a20*/  BSYNC B1 ;  /* 0x0000000000017941 */ /* 0x000fea0003800000 */
.L_x_12707:
[----:B------:R-:W-:Y:S01]  /*2a30*/  IMAD.SHL.U32 R3, R3, 0x200000, RZ ;  /* 0x0020000003037824 */ /* 0x000fe200078e00ff */
[----:B------:R-:W-:-:S04]  /*2a40*/  LEA R5, R0, 0x37800000, 0x17 ;  /* 0x3780000000057811 */ /* 0x000fc800078eb8ff */
[----:B------:R-:W-:-:S07]  /*2a50*/  LOP3.LUT R36, R5, R3, R36, 0xfe, !PT ;  /* 0x0000000305247212 */ /* 0x000fce00078efe24 */
.L_x_12706:
[----:B------:R-:W-:Y:S05]  /*2a60*/  BSYNC B0 ;  /* 0x0000000000007941 */ /* 0x000fea0003800000 */
.L_x_12705:
[----:B------:R-:W0:Y:S01]  /*2a70*/  F2I.S64.TRUNC R36, R36 ;  /* 0x0000002400247311 */ /* 0x000e22000020d900 */
[----:B------:R-:W-:Y:S05]  /*2a80*/  BRA `(.L_x_12686) ;  /* 0x00000000009c7947 */ /* 0x000fea0003800000 */
.L_x_12698:
        /* <DEDUP_REMOVED lines=14> */
.L_x_12712:
[----:B------:R-:W-:Y:S05]  /*2b70*/  BSYNC B0 ;  /* 0x0000000000007941 */ /* 0x000fea0003800000 */
.L_x_12711:
[----:B------:R-:W0:Y:S01]  /*2b80*/  F2I.S64.TRUNC R36, R36 ;  /* 0x0000002400247311 */ /* 0x000e22000020d900 */
[----:B------:R-:W-:Y:S05]  /*2b90*/  BRA `(.L_x_12686) ;  /* 0x0000000000587947 */ /* 0x000fea0003800000 */
.L_x_12685:
        /* <DEDUP_REMOVED lines=16> */
.L_x_12713:
[----:B------:R-:W-:Y:S01]  /*2ca0*/  CS2R R36, SRZ ;  /* 0x0000000000247805 */ /* 0x000fe2000001ff00 */
[----:B------:R-:W-:Y:S06]  /*2cb0*/  BRA `(.L_x_12686) ;  /* 0x0000000000107947 */ /* 0x000fec0003800000 */
.L_x_12710:
[----:B------:R0:W5:Y:S01]  /*2cc0*/  LDG.E.64 R36, desc[UR36][R4.64] ;  /* 0x0000002404247981 */ /* 0x000162000c1e1b00 */
[----:B------:R-:W-:Y:S05]  /*2cd0*/  BRA `(.L_x_12686) ;  /* 0x0000000000087947 */ /* 0x000fea0003800000 */
.L_x_12709:
[----:B------:R0:W5:Y:S01]  /*2ce0*/  LDG.E R36, desc[UR36][R4.64] ;  /* 0x0000002404247981 */ /* 0x000162000c1e1900 */
[----:B------:R-:W-:-:S07]  /*2cf0*/  IMAD.MOV.U32 R37, RZ, RZ, RZ ;  /* 0x000000ffff257224 */ /* 0x000fce00078e00ff */
.L_x_12686:
        /* <DEDUP_REMOVED lines=19> */
.L_x_12717:
[----:B------:R0:W5:Y:S01]  /*2e30*/  LDG.E.U8 R26, desc[UR36][R4.64] ;  /* 0x00000024041a7981 */ /* 0x000162000c1e1100 */
[----:B------:R-:W-:Y:S01]  /*2e40*/  IMAD.MOV.U32 R27, RZ, RZ, RZ ;  /* 0x000000ffff1b7224 */ /* 0x000fe200078e00ff */
[----:B------:R-:W-:Y:S06]  /*2e50*/  BRA `(.L_x_12719) ;  /* 0x0000000c00487947 */ /* 0x000fec0003800000 */
.L_x_12716:
        /* <DEDUP_REMOVED lines=8> */
.L_x_12721:
[----:B------:R-:W3:Y:S02]  /*2ee0*/  LDG.E R26, desc[UR36][R4.64] ;  /* 0x00000024041a7981 */ /* 0x000ee4000c1e1900 */
[----:B---3--:R-:W-:Y:S01]  /*2ef0*/  SHF.R.S32.HI R27, RZ, 0x1f, R26 ;  /* 0x0000001fff1b7819 */ /* 0x008fe2000001141a */
[----:B------:R-:W-:Y:S06]  /*2f00*/  BRA `(.L_x_12719) ;  /* 0x0000000c001c7947 */ /* 0x000fec0003800000 */
.L_x_12720:
[----:B------:R-:W3:Y:S02]  /*2f10*/  LDG.E.S16 R26, desc[UR36][R4.64] ;  /* 0x00000024041a7981 */ /* 0x000ee4000c1e1700 */
[----:B---3--:R-:W-:Y:S01]  /*2f20*/  SHF.R.S32.HI R27, RZ, 0x1f, R26 ;  /* 0x0000001fff1b7819 */ /* 0x008fe2000001141a */
[----:B------:R-:W-:Y:S06]  /*2f30*/  BRA `(.L_x_12719) ;  /* 0x0000000c00107947 */ /* 0x000fec0003800000 */
.L_x_12715:
        /* <DEDUP_REMOVED lines=9> */
.L_x_12723:
[----:B------:R-:W3:Y:S02]  /*2fd0*/  LDG.E.U16 R4, desc[UR36][R4.64] ;  /* 0x0000002404047981 */ /* 0x000ee4000c1e1500 */
[----:B---3--:R-:W-:-:S06]  /*2fe0*/  HADD2.F32 R26, -RZ, R4.H0_H0 ;  /* 0x20000004ff1a7230 */ /* 0x008fcc0000004100 */
[----:B------:R-:W0:Y:S01]  /*2ff0*/  F2I.S64.TRUNC R26, R26 ;  /* 0x0000001a001a7311 */ /* 0x000e22000020d900 */
[----:B------:R-:W-:Y:S05]  /*3000*/  BRA `(.L_x_12719) ;  /* 0x0000000800dc7947 */ /* 0x000fea0003800000 */
.L_x_12722:
        /* <DEDUP_REMOVED lines=9> */
.L_x_12725:
[----:B------:R-:W3:Y:S02]  /*30a0*/  LDG.E.U16 R4, desc[UR36][R4.64] ;  /* 0x0000002404047981 */ /* 0x000ee4000c1e1500 */
[----:B---3--:R-:W-:-:S06]  /*30b0*/  HADD2.F32 R26, -RZ, R4.H0_H0 ;  /* 0x20000004ff1a7230 */ /* 0x008fcc0000004100 */
[----:B------:R-:W0:Y:S01]  /*30c0*/  F2I.S64.TRUNC R26, R26 ;  /* 0x0000001a001a7311 */ /* 0x000e22000020d900 */
[----:B------:R-:W-:Y:S05]  /*30d0*/  BRA `(.L_x_12719) ;  /* 0x0000000800a87947 */ /* 0x000fea0003800000 */
.L_x_12724:
[----:B------:R-:W3:Y:S02]  /*30e0*/  LDG.E.64 R4, desc[UR36][R4.64] ;  /* 0x0000002404047981 */ /* 0x000ee4000c1e1b00 */
[----:B---3--:R0:W3:Y:S01]  /*30f0*/  F2I.S64.F64.TRUNC R26, R4 ;  /* 0x00000004001a7311 */ /* 0x0080e2000030d900 */
[----:B------:R-:W-:Y:S05]  /*3100*/  BRA `(.L_x_12719) ;  /* 0x00000008009c7947 */ /* 0x000fea0003800000 */
.L_x_12714:
        /* <DEDUP_REMOVED lines=13> */
.L_x_12728:
[----:B------:R-:W3:Y:S02]  /*31e0*/  LDG.E.64 R4, desc[UR36][R4.64] ;  /* 0x0000002404047981 */ /* 0x000ee4000c1e1b00 */
[----:B---3--:R0:W3:Y:S01]  /*31f0*/  F2I.S64.F64.TRUNC R26, R4 ;  /* 0x00000004001a7311 */ /* 0x0080e2000030d900 */
[----:B------:R-:W-:Y:S05]  /*3200*/  BRA `(.L_x_12719) ;  /* 0x00000008005c7947 */ /* 0x000fea0003800000 */
.L_x_12727:
        /* <DEDUP_REMOVED lines=27> */
.L_x_12730:
        /* <DEDUP_REMOVED lines=14> */
.L_x_12729:
[----:B------:R-:W3:Y:S02]  /*34a0*/  LDG.E.U16 R26, desc[UR36][R4.64] ;  /* 0x00000024041a7981 */ /* 0x000ee4000c1e1500 */
[----:B---3--:R-:W-:-:S06]  /*34b0*/  IMAD.U32 R26, R26, 0x10000, RZ ;  /* 0x000100001a1a7824 */ /* 0x008fcc00078e00ff */
[----:B------:R-:W0:Y:S01]  /*34c0*/  F2I.S64.TRUNC R26, R26 ;  /* 0x0000001a001a7311 */ /* 0x000e22000020d900 */
[----:B------:R-:W-:Y:S05]  /*34d0*/  BRA `(.L_x_12719) ;  /* 0x0000000400a87947 */ /* 0x000fea0003800000 */
.L_x_12726:
        /* <DEDUP_REMOVED lines=11> */
.L_x_12733:
        /* <DEDUP_REMOVED lines=21> */
.L_x_12737:
[----:B------:R-:W-:Y:S05]  /*36e0*/  BSYNC B1 ;  /* 0x0000000000017941 */ /* 0x000fea0003800000 */
.L_x_12736:
[----:B------:R-:W-:Y:S01]  /*36f0*/  IMAD.SHL.U32 R3, R3, 0x100000, RZ ;  /* 0x0010000003037824 */ /* 0x000fe200078e00ff */
[----:B------:R-:W-:-:S04]  /*3700*/  LEA R5, R0, 0x3b800000, 0x17 ;  /* 0x3b80000000057811 */ /* 0x000fc800078eb8ff */
[----:B------:R-:W-:-:S07]  /*3710*/  LOP3.LUT R26, R5, R3, R26, 0xfe, !PT ;  /* 0x00000003051a7212 */ /* 0x000fce00078efe1a */
.L_x_12735:
[----:B------:R-:W-:Y:S05]  /*3720*/  BSYNC B0 ;  /* 0x0000000000007941 */ /* 0x000fea0003800000 */
.L_x_12734:
[----:B------:R-:W3:Y:S01]  /*3730*/  F2I.S64.TRUNC R26, R26 ;  /* 0x0000001a001a7311 */ /* 0x000ee2000020d900 */
[----:B------:R-:W-:Y:S05]  /*3740*/  BRA `(.L_x_12719) ;  /* 0x00000004000c7947 */ /* 0x000fea0003800000 */
.L_x_12732:
        /* <DEDUP_REMOVED lines=21> */
.L_x_12741:
[----:B------:R-:W-:Y:S05]  /*38a0*/  BSYNC B1 ;  /* 0x0000000000017941 */ /* 0x000fea0003800000 */
.L_x_12740:
[----:B------:R-:W-:Y:S01]  /*38b0*/  IMAD.SHL.U32 R3, R3, 0x200000, RZ ;  /* 0x0020000003037824 */ /* 0x000fe200078e00ff */
[----:B------:R-:W-:-:S04]  /*38c0*/  LEA R5, R0, 0x37800000, 0x17 ;  /* 0x3780000000057811 */ /* 0x000fc800078eb8ff */
[----:B------:R-:W-:-:S07]  /*38d0*/  LOP3.LUT R26, R5, R3, R26, 0xfe, !PT ;  /* 0x00000003051a7212 */ /* 0x000fce00078efe1a */
.L_x_12739:
[----:B------:R-:W-:Y:S05]  /*38e0*/  BSYNC B0 ;  /* 0x0000000000007941 */ /* 0x000fea0003800000 */
.L_x_12738:
[----:B------:R-:W0:Y:S01]  /*38f0*/  F2I.S64.TRUNC R26, R26 ;  /* 0x0000001a001a7311 */ /* 0x000e22000020d900 */
[----:B------:R-:W-:Y:S05]  /*3900*/  BRA `(.L_x_12719) ;  /* 0x00000000009c7947 */ /* 0x000fea0003800000 */
.L_x_12731:
        /* <DEDUP_REMOVED lines=14> */
.L_x_12745:
[----:B------:R-:W-:Y:S05]  /*39f0*/  BSYNC B0 ;  /* 0x0000000000007941 */ /* 0x000fea0003800000 */
.L_x_12744:
[----:B------:R-:W0:Y:S01]  /*3a00*/  F2I.S64.TRUNC R26, R26 ;  /* 0x0000001a001a7311 */ /* 0x000e22000020d900 */
[----:B------:R-:W-:Y:S05]  /*3a10*/  BRA `(.L_x_12719) ;  /* 0x0000000000587947 */ /* 0x000fea0003800000 */
.L_x_12718:
        /* <DEDUP_REMOVED lines=16> */
.L_x_12746:
[----:B------:R-:W-:Y:S01]  /*3b20*/  CS2R R26, SRZ ;  /* 0x00000000001a7805 */ /* 0x000fe2000001ff00 */
[----:B------:R-:W-:Y:S06]  /*3b30*/  BRA `(.L_x_12719) ;  /* 0x0000000000107947 */ /* 0x000fec0003800000 */
.L_x_12743:
[----:B------:R0:W5:Y:S01]  /*3b40*/  LDG.E.64 R26, desc[UR36][R4.64] ;  /* 0x00000024041a7981 */ /* 0x000162000c1e1b00 */
[----:B------:R-:W-:Y:S05]  /*3b50*/  BRA `(.L_x_12719) ;  /* 0x0000000000087947 */ /* 0x000fea0003800000 */
.L_x_12742:
[----:B------:R0:W5:Y:S01]  /*3b60*/  LDG.E R26, desc[UR36][R4.64] ;  /* 0x00000024041a7981 */ /* 0x000162000c1e1900 */
[----:B------:R-:W-:-:S07]  /*3b70*/  IMAD.MOV.U32 R27, RZ, RZ, RZ ;  /* 0x000000ffff1b7224 */ /* 0x000fce00078e00ff */
.L_x_12719:
[----:B------:R-:W-:-:S07]  /*3b80*/  VIADD R35, R35, 0x80 ;  /* 0x0000008023237836 */ /* 0x000fce0000000000 */
.L_x_12680:
[----:B------:R-:W-:Y:S05]  /*3b90*/  BSYNC B6 ;  /* 0x0000000000067941 */ /* 0x000fea0003800000 */
.L_x_12679:
        /* <DEDUP_REMOVED lines=26> */
.L_x_12752:
[----:B------:R0:W5:Y:S01]  /*3d40*/  LDG.E.U8 R22, desc[UR36][R4.64] ;  /* 0x0000002404167981 */ /* 0x000162000c1e1100 */
[----:B------:R-:W-:Y:S01]  /*3d50*/  IMAD.MOV.U32 R23, RZ, RZ, RZ ;  /* 0x000000ffff177224 */ /* 0x000fe200078e00ff */
[----:B------:R-:W-:Y:S06]  /*3d60*/  BRA `(.L_x_12754) ;  /* 0x0000000c00487947 */ /* 0x000fec0003800000 */
.L_x_12751:
        /* <DEDUP_REMOVED lines=8> */
.L_x_12756:
[----:B------:R-:W2:Y:S02]  /*3df0*/  LDG.E R22, desc[UR36][R4.64] ;  /* 0x0000002404167981 */ /* 0x000ea4000c1e1900 */
[----:B--2---:R-:W-:Y:S01]  /*3e00*/  SHF.R.S32.HI R23, RZ, 0x1f, R22 ;  /* 0x0000001fff177819 */ /* 0x004fe20000011416 */
[----:B------:R-:W-:Y:S06]  /*3e10*/  BRA `(.L_x_12754) ;  /* 0x0000000c001c7947 */ /* 0x000fec0003800000 */
.L_x_12755:
[----:B------:R-:W2:Y:S02]  /*3e20*/  LDG.E.S16 R22, desc[UR36][R4.64] ;  /* 0x0000002404167981 */ /* 0x000ea4000c1e1700 */
[----:B--2---:R-:W-:Y:S01]  /*3e30*/  SHF.R.S32.HI R23, RZ, 0x1f, R22 ;  /* 0x0000001fff177819 */ /* 0x004fe20000011416 */
[----:B------:R-:W-:Y:S06]  /*3e40*/  BRA `(.L_x_12754) ;  /* 0x0000000c00107947 */ /* 0x000fec0003800000 */
.L_x_12750:
        /* <DEDUP_REMOVED lines=9> */
.L_x_12758:
[----:B------:R-:W2:Y:S02]  /*3ee0*/  LDG.E.U16 R4, desc[UR36][R4.64] ;  /* 0x0000002404047981 */ /* 0x000ea4000c1e1500 */
[----:B--2---:R-:W-:-:S06]  /*3ef0*/  HADD2.F32 R22, -RZ, R4.H0_H0 ;  /* 0x20000004ff167230 */ /* 0x004fcc0000004100 */
[----:B------:R-:W0:Y:S01]  /*3f00*/  F2I.S64.TRUNC R22, R22 ;  /* 0x0000001600167311 */ /* 0x000e22000020d900 */
[----:B------:R-:W-:Y:S05]  /*3f10*/  BRA `(.L_x_12754) ;  /* 0x0000000800dc7947 */ /* 0x000fea0003800000 */
.L_x_12757:
        /* <DEDUP_REMOVED lines=9> */
.L_x_12760:
[----:B------:R-:W2:Y:S02]  /*3fb0*/  LDG.E.U16 R4, desc[UR36][R4.64] ;  /* 0x0000002404047981 */ /* 0x000ea4000c1e1500 */
[----:B--2---:R-:W-:-:S06]  /*3fc0*/  HADD2.F32 R22, -RZ, R4.H0_H0 ;  /* 0x20000004ff167230 */ /* 0x004fcc0000004100 */
[----:B------:R-:W0:Y:S01]  /*3fd0*/  F2I.S64.TRUNC R22, R22 ;  /* 0x0000001600167311 */ /* 0x000e22000020d900 */
[----:B------:R-:W-:Y:S05]  /*3fe0*/  BRA `(.L_x_12754) ;  /* 0x0000000800a87947 */ /* 0x000fea0003800000 */
.L_x_12759:
[----:B------:R-:W2:Y:S02]  /*3ff0*/  LDG.E.64 R4, desc[UR36][R4.64] ;  /* 0x0000002404047981 */ /* 0x000ea4000c1e1b00 */
[----:B--2---:R0:W1:Y:S01]  /*4000*/  F2I.S64.F64.TRUNC R22, R4 ;  /* 0x0000000400167311 */ /* 0x004062000030d900 */
[----:B------:R-:W-:Y:S05]  /*4010*/  BRA `(.L_x_12754) ;  /* 0x00000008009c7947 */ /* 0x000fea0003800000 */
.L_x_12749:
        /* <DEDUP_REMOVED lines=13> */
.L_x_12763:
[----:B------:R-:W2:Y:S02]  /*40f0*/  LDG.E.64 R4, desc[UR36][R4.64] ;  /* 0x0000002404047981 */ /* 0x000ea4000c1e1b00 */
[----:B--2---:R0:W1:Y:S01]  /*4100*/  F2I.S64.F64.TRUNC R22, R4 ;  /* 0x0000000400167311 */ /* 0x004062000030d900 */
[----:B------:R-:W-:Y:S05]  /*4110*/  BRA `(.L_x_12754) ;  /* 0x00000008005c7947 */ /* 0x000fea0003800000 */
.L_x_12762:
        /* <DEDUP_REMOVED lines=27> */
.L_x_12765:
        /* <DEDUP_REMOVED lines=14> */
.L_x_12764:
[----:B------:R-:W2:Y:S02]  /*43b0*/  LDG.E.U16 R22, desc[UR36][R4.64] ;  /* 0x0000002404167981 */ /* 0x000ea4000c1e1500 */
[----:B--2---:R-:W-:-:S06]  /*43c0*/  IMAD.U32 R22, R22, 0x10000, RZ ;  /* 0x0001000016167824 */ /* 0x004fcc00078e00ff */
[----:B------:R-:W2:Y:S01]  /*43d0*/  F2I.S64.TRUNC R22, R22 ;  /* 0x0000001600167311 */ /* 0x000ea2000020d900 */
[----:B------:R-:W-:Y:S05]  /*43e0*/  BRA `(.L_x_12754) ;  /* 0x0000000400a87947 */ /* 0x000fea0003800000 */
.L_x_12761:
        /* <DEDUP_REMOVED lines=11> */
.L_x_12768:
        /* <DEDUP_REMOVED lines=21> */
.L_x_12772:
[----:B------:R-:W-:Y:S05]  /*45f0*/  BSYNC B1 ;  /* 0x0000000000017941 */ /* 0x000fea0003800000 */
.L_x_12771:
[----:B------:R-:W-:Y:S01]  /*4600*/  IMAD.SHL.U32 R3, R3, 0x100000, RZ ;  /* 0x0010000003037824 */ /* 0x000fe200078e00ff */
[----:B------:R-:W-:-:S04]  /*4610*/  LEA R5, R0, 0x3b800000, 0x17 ;  /* 0x3b80000000057811 */ /* 0x000fc800078eb8ff */
[----:B------:R-:W-:-:S07]  /*4620*/  LOP3.LUT R22, R5, R3, R22, 0xfe, !PT ;  /* 0x0000000305167212 */ /* 0x000fce00078efe16 */
.L_x_12770:
[----:B------:R-:W-:Y:S05]  /*4630*/  BSYNC B0 ;  /* 0x0000000000007941 */ /* 0x000fea0003800000 */
.L_x_12769:
[----:B------:R-:W0:Y:S01]  /*4640*/  F2I.S64.TRUNC R22, R22 ;  /* 0x0000001600167311 */ /* 0x000e22000020d900 */
[----:B------:R-:W-:Y:S05]  /*4650*/  BRA `(.L_x_12754) ;  /* 0x00000004000c7947 */ /* 0x000fea0003800000 */
.L_x_12767:
        /* <DEDUP_REMOVED lines=21> */
.L_x_12776:
[----:B------:R-:W-:Y:S05]  /*47b0*/  BSYNC B1 ;  /* 0x0000000000017941 */ /* 0x000fea0003800000 */
.L_x_12775:
[----:B------:R-:W-:Y:S01]  /*47c0*/  IMAD.SHL.U32 R3, R3, 0x200000, RZ ;  /* 0x0020000003037824 */ /* 0x000fe200078e00ff */
[----:B------:R-:W-:-:S04]  /*47d0*/  LEA R5, R0, 0x37800000, 0x17 ;  /* 0x3780000000057811 */ /* 0x000fc800078eb8ff */
[----:B------:R-:W-:-:S07]  /*47e0*/  LOP3.LUT R22, R5, R3, R22, 0xfe, !PT ;  /* 0x0000000305167212 */ /* 0x000fce00078efe16 */
.L_x_12774:
[----:B------:R-:W-:Y:S05]  /*47f0*/  BSYNC B0 ;  /* 0x0000000000007941 */ /* 0x000fea0003800000 */
.L_x_12773:
[----:B------:R-:W0:Y:S01]  /*4800*/  F2I.S64.TRUNC R22, R22 ;  /* 0x0000001600167311 */ /* 0x000e22000020d900 */
[----:B------:R-:W-:Y:S05]  /*4810*/  BRA `(.L_x_12754) ;  /* 0x00000000009c7947 */ /* 0x000fea0003800000 */
.L_x_12766:
        /* <DEDUP_REMOVED lines=14> */
.L_x_12780:
[----:B------:R-:W-:Y:S05]  /*4900*/  BSYNC B0 ;  /* 0x0000000000007941 */ /* 0x000fea0003800000 */
.L_x_12779:
[----:B------:R-:W0:Y:S01]  /*4910*/  F2I.S64.TRUNC R22, R22 ;  /* 0x0000001600167311 */ /* 0x000e22000020d900 */
[----:B------:R-:W-:Y:S05]  /*4920*/  BRA `(.L_x_12754) ;  /* 0x0000000000587947 */ /* 0x000fea0003800000 */
.L_x_12753:
        /* <DEDUP_REMOVED lines=16> */
.L_x_12781:
[----:B------:R-:W-:Y:S01]  /*4a30*/  CS2R R22, SRZ ;  /* 0x0000000000167805 */ /* 0x000fe2000001ff00 */
[----:B------:R-:W-:Y:S06]  /*4a40*/  BRA `(.L_x_12754) ;  /* 0x0000000000107947 */ /* 0x000fec0003800000 */
.L_x_12778:
[----:B------:R0:W5:Y:S01]  /*4a50*/  LDG.E.64 R22, desc[UR36][R4.64] ;  /* 0x0000002404167981 */ /* 0x000162000c1e1b00 */
[----:B------:R-:W-:Y:S05]  /*4a60*/  BRA `(.L_x_12754) ;  /* 0x0000000000087947 */ /* 0x000fea0003800000 */
.L_x_12777:
[----:B------:R0:W5:Y:S01]  /*4a70*/  LDG.E R22, desc[UR36][R4.64] ;  /* 0x0000002404167981 */ /* 0x000162000c1e1900 */
[----:B------:R-:W-:-:S07]  /*4a80*/  IMAD.MOV.U32 R23, RZ, RZ, RZ ;  /* 0x000000ffff177224 */ /* 0x000fce00078e00ff */
.L_x_12754:
        /* <DEDUP_REMOVED lines=19> */
.L_x_12785:
[----:B------:R0:W5:Y:S01]  /*4bc0*/  LDG.E.U8 R18, desc[UR36][R4.64] ;  /* 0x0000002404127981 */ /* 0x000162000c1e1100 */
[----:B------:R-:W-:Y:S01]  /*4bd0*/  IMAD.MOV.U32 R19, RZ, RZ, RZ ;  /* 0x000000ffff137224 */ /* 0x000fe200078e00ff */
[----:B------:R-:W-:Y:S06]  /*4be0*/  BRA `(.L_x_12787) ;  /* 0x0000000c00487947 */ /* 0x000fec0003800000 */
.L_x_12784:
        /* <DEDUP_REMOVED lines=8> */
.L_x_12789:
[----:B------:R-:W2:Y:S02]  /*4c70*/  LDG.E R18, desc[UR36][R4.64] ;  /* 0x0000002404127981 */ /* 0x000ea4000c1e1900 */
[----:B--2---:R-:W-:Y:S01]  /*4c80*/  SHF.R.S32.HI R19, RZ, 0x1f, R18 ;  /* 0x0000001fff137819 */ /* 0x004fe20000011412 */
[----:B------:R-:W-:Y:S06]  /*4c90*/  BRA `(.L_x_12787) ;  /* 0x0000000c001c7947 */ /* 0x000fec0003800000 */
.L_x_12788:
[----:B------:R-:W2:Y:S02]  /*4ca0*/  LDG.E.S16 R18, desc[UR36][R4.64] ;  /* 0x0000002404127981 */ /* 0x000ea4000c1e1700 */
[----:B--2---:R-:W-:Y:S01]  /*4cb0*/  SHF.R.S32.HI R19, RZ, 0x1f, R18 ;  /* 0x0000001fff137819 */ /* 0x004fe20000011412 */
[----:B------:R-:W-:Y:S06]  /*4cc0*/  BRA `(.L_x_12787) ;  /* 0x0000000c00107947 */ /* 0x000fec0003800000 */
.L_x_12783:
        /* <DEDUP_REMOVED lines=9> */
.L_x_12791:
[----:B------:R-:W2:Y:S02]  /*4d60*/  LDG.E.U16 R4, desc[UR36][R4.64] ;  /* 0x0000002404047981 */ /* 0x000ea4000c1e1500 */
[----:B--2---:R-:W-:-:S06]  /*4d70*/  HADD2.F32 R18, -RZ, R4.H0_H0 ;  /* 0x20000004ff127230 */ /* 0x004fcc0000004100 */
[----:B------:R-:W0:Y:S01]  /*4d80*/  F2I.S64.TRUNC R18, R18 ;  /* 0x0000001200127311 */ /* 0x000e22000020d900 */
[----:B------:R-:W-:Y:S05]  /*4d90*/  BRA `(.L_x_12787) ;  /* 0x0000000800dc7947 */ /* 0x000fea0003800000 */
.L_x_12790:
        /* <DEDUP_REMOVED lines=9> */
.L_x_12793:
[----:B------:R-:W2:Y:S02]  /*4e30*/  LDG.E.U16 R4, desc[UR36][R4.64] ;  /* 0x0000002404047981 */ /* 0x000ea4000c1e1500 */
[----:B--2---:R-:W-:-:S06]  /*4e40*/  HADD2.F32 R18, -RZ, R4.H0_H0 ;  /* 0x20000004ff127230 */ /* 0x004fcc0000004100 */
[----:B------:R-:W0:Y:S01]  /*4e50*/  F2I.S64.TRUNC R18, R18 ;  /* 0x0000001200127311 */ /* 0x000e22000020d900 */
[----:B------:R-:W-:Y:S05]  /*4e60*/  BRA `(.L_x_12787) ;  /* 0x0000000800a87947 */ /* 0x000fea0003800000 */
.L_x_12792:
[----:B------:R-:W2:Y:S02]  /*4e70*/  LDG.E.64 R4, desc[UR36][R4.64] ;  /* 0x0000002404047981 */ /* 0x000ea4000c1e1b00 */
[----:B--2---:R0:W2:Y:S01]  /*4e80*/  F2I.S64.F64.TRUNC R18, R4 ;  /* 0x0000000400127311 */ /* 0x0040a2000030d900 */
[----:B------:R-:W-:Y:S05]  /*4e90*/  BRA `(.L_x_12787) ;  /* 0x00000008009c7947 */ /* 0x000fea0003800000 */
.L_x_12782:
        /* <DEDUP_REMOVED lines=13> */
.L_x_12796:
[----:B------:R-:W2:Y:S02]  /*4f70*/  LDG.E.64 R4, desc[UR36][R4.64] ;  /* 0x0000002404047981 */ /* 0x000ea4000c1e1b00 */
[----:B--2---:R0:W2:Y:S01]  /*4f80*/  F2I.S64.F64.TRUNC R18, R4 ;  /* 0x0000000400127311 */ /* 0x0040a2000030d900 */
[----:B------:R-:W-:Y:S05]  /*4f90*/  BRA `(.L_x_12787) ;  /* 0x00000008005c7947 */ /* 0x000fea0003800000 */
.L_x_12795:
        /* <DEDUP_REMOVED lines=27> */
.L_x_12798:
        /* <DEDUP_REMOVED lines=14> */
.L_x_12797:
[----:B------:R-:W2:Y:S02]  /*5230*/  LDG.E.U16 R18, desc[UR36][R4.64] ;  /* 0x0000002404127981 */ /* 0x000ea4000c1e1500 */
[----:B--2---:R-:W-:-:S06]  /*5240*/  IMAD.U32 R18, R18, 0x10000, RZ ;  /* 0x0001000012127824 */ /* 0x004fcc00078e00ff */
[----:B------:R-:W0:Y:S01]  /*5250*/  F2I.S64.TRUNC R18, R18 ;  /* 0x0000001200127311 */ /* 0x000e22000020d900 */
[----:B------:R-:W-:Y:S05]  /*5260*/  BRA `(.L_x_12787) ;  /* 0x0000000400a87947 */ /* 0x000fea0003800000 */
.L_x_12794:
        /* <DEDUP_REMOVED lines=11> */
.L_x_12801:
        /* <DEDUP_REMOVED lines=21> */
.L_x_12805:
[----:B------:R-:W-:Y:S05]  /*5470*/  BSYNC B1 ;  /* 0x0000000000017941 */ /* 0x000fea0003800000 */
.L_x_12804:
[----:B------:R-:W-:Y:S01]  /*5480*/  IMAD.SHL.U32 R3, R3, 0x100000, RZ ;  /* 0x0010000003037824 */ /* 0x000fe200078e00ff */
[----:B------:R-:W-:-:S04]  /*5490*/  LEA R5, R0, 0x3b800000, 0x17 ;  /* 0x3b80000000057811 */ /* 0x000fc800078eb8ff */
[----:B------:R-:W-:-:S07]  /*54a0*/  LOP3.LUT R18, R5, R3, R18, 0xfe, !PT ;  /* 0x0000000305127212 */ /* 0x000fce00078efe12 */
.L_x_12803:
[----:B------:R-:W-:Y:S05]  /*54b0*/  BSYNC B0 ;  /* 0x0000000000007941 */ /* 0x000fea0003800000 */
.L_x_12802:
[----:B------:R-:W0:Y:S01]  /*54c0*/  F2I.S64.TRUNC R18, R18 ;  /* 0x0000001200127311 */ /* 0x000e22000020d900 */
[----:B------:R-:W-:Y:S05]  /*54d0*/  BRA `(.L_x_12787) ;  /* 0x00000004000c7947 */ /* 0x000fea0003800000 */
.L_x_12800:
        /* <DEDUP_REMOVED lines=21> */
.L_x_12809:
[----:B------:R-:W-:Y:S05]  /*5630*/  BSYNC B1 ;  /* 0x0000000000017941 */ /* 0x000fea0003800000 */
.L_x_12808:
[----:B------:R-:W-:Y:S01]  /*5640*/  IMAD.SHL.U32 R3, R3, 0x200000, RZ ;  /* 0x0020000003037824 */ /* 0x000fe200078e00ff */
[----:B------:R-:W-:-:S04]  /*5650*/  LEA R5, R0, 0x37800000, 0x17 ;  /* 0x3780000000057811 */ /* 0x000fc800078eb8ff */
[----:B------:R-:W-:-:S07]  /*5660*/  LOP3.LUT R18, R5, R3, R18, 0xfe, !PT ;  /* 0x0000000305127212 */ /* 0x000fce00078efe12 */
.L_x_12807:
[----:B------:R-:W-:Y:S05]  /*5670*/  BSYNC B0 ;  /* 0x0000000000007941 */ /* 0x000fea0003800000 */
.L_x_12806:
[----:B------:R-:W0:Y:S01]  /*5680*/  F2I.S64.TRUNC R18, R18 ;  /* 0x0000001200127311 */ /* 0x000e22000020d900 */
[----:B------:R-:W-:Y:S05]  /*5690*/  BRA `(.L_x_12787) ;  /* 0x00000000009c7947 */ /* 0x000fea0003800000 */
.L_x_12799:
        /* <DEDUP_REMOVED lines=14> */
.L_x_12813:
[----:B------:R-:W-:Y:S05]  /*5780*/  BSYNC B0 ;  /* 0x0000000000007941 */ /* 0x000fea0003800000 */
.L_x_12812:
[----:B------:R-:W0:Y:S01]  /*5790*/  F2I.S64.TRUNC R18, R18 ;  /* 0x0000001200127311 */ /* 0x000e22000020d900 */
[----:B------:R-:W-:Y:S05]  /*57a0*/  BRA `(.L_x_12787) ;  /* 0x0000000000587947 */ /* 0x000fea0003800000 */
.L_x_12786:
        /* <DEDUP_REMOVED lines=16> */
.L_x_12814:
[----:B------:R-:W-:Y:S01]  /*58b0*/  CS2R R18, SRZ ;  /* 0x0000000000127805 */ /* 0x000fe2000001ff00 */
[----:B------:R-:W-:Y:S06]  /*58c0*/  BRA `(.L_x_12787) ;  /* 0x0000000000107947 */ /* 0x000fec0003800000 */
.L_x_12811:
[----:B------:R0:W5:Y:S01]  /*58d0*/  LDG.E.64 R18, desc[UR36][R4.64] ;  /* 0x0000002404127981 */ /* 0x000162000c1e1b00 */
[----:B------:R-:W-:Y:S05]  /*58e0*/  BRA `(.L_x_12787) ;  /* 0x0000000000087947 */ /* 0x000fea0003800000 */
.L_x_12810:
[----:B------:R0:W5:Y:S01]  /*58f0*/  LDG.E R18, desc[UR36][R4.64] ;  /* 0x0000002404127981 */ /* 0x000162000c1e1900 */
[----:B------:R-:W-:-:S07]  /*5900*/  IMAD.MOV.U32 R19, RZ, RZ, RZ ;  /* 0x000000ffff137224 */ /* 0x000fce00078e00ff */
.L_x_12787:
[----:B------:R-:W-:-:S07]  /*5910*/  VIADD R35, R35, 0x80 ;  /* 0x0000008023237836 */ /* 0x000fce0000000000 */
.L_x_12748:
[----:B------:R-:W-:Y:S05]  /*5920*/  BSYNC B6 ;  /* 0x0000000000067941 */ /* 0x000fea0003800000 */
.L_x_12747:
        /* <DEDUP_REMOVED lines=24> */
.L_x_12820:
[----:B------:R0:W5:Y:S01]  /*5ab0*/  LDG.E.U8 R16, desc[UR36][R4.64] ;  /* 0x0000002404107981 */ /* 0x000162000c1e1100 */
[----:B------:R-:W-:Y:S01]  /*5ac0*/  IMAD.MOV.U32 R17, RZ, RZ, RZ ;  /* 0x000000ffff117224 */ /* 0x000fe200078e00ff */
[----:B------:R-:W-:Y:S06]  /*5ad0*/  BRA `(.L_x_12822) ;  /* 0x0000000c00487947 */ /* 0x000fec0003800000 */
.L_x_12819:
        /* <DEDUP_REMOVED lines=8> */
.L_x_12824:
[----:B------:R-:W2:Y:S02]  /*5b60*/  LDG.E R16, desc[UR36][R4.64] ;  /* 0x0000002404107981 */ /* 0x000ea4000c1e1900 */
[----:B--2---:R-:W-:Y:S01]  /*5b70*/  SHF.R.S32.HI R17, RZ, 0x1f, R16 ;  /* 0x0000001fff117819 */ /* 0x004fe20000011410 */
[----:B------:R-:W-:Y:S06]  /*5b80*/  BRA `(.L_x_12822) ;  /* 0x0000000c001c7947 */ /* 0x000fec0003800000 */
.L_x_12823:
[----:B------:R-:W2:Y:S02]  /*5b90*/  LDG.E.S16 R16, desc[UR36][R4.64] ;  /* 0x0000002404107981 */ /* 0x000ea4000c1e1700 */
[----:B--2---:R-:W-:Y:S01]  /*5ba0*/  SHF.R.S32.HI R17, RZ, 0x1f, R16 ;  /* 0x0000001fff117819 */ /* 0x004fe20000011410 */
[----:B------:R-:W-:Y:S06]  /*5bb0*/  BRA `(.L_x_12822) ;  /* 0x0000000c00107947 */ /* 0x000fec0003800000 */
.L_x_12818:
        /* <DEDUP_REMOVED lines=9> */
.L_x_12826:
[----:B------:R-:W2:Y:S02]  /*5c50*/  LDG.E.U16 R4, desc[UR36][R4.64] ;  /* 0x0000002404047981 */ /* 0x000ea4000c1e1500 */
[----:B--2---:R-:W-:-:S06]  /*5c60*/  HADD2.F32 R16, -RZ, R4.H0_H0 ;  /* 0x20000004ff107230 */ /* 0x004fcc0000004100 */
[----:B------:R-:W2:Y:S01]  /*5c70*/  F2I.S64.TRUNC R16, R16 ;  /* 0x0000001000107311 */ /* 0x000ea2000020d900 */
[----:B------:R-:W-:Y:S05]  /*5c80*/  BRA `(.L_x_12822) ;  /* 0x0000000800dc7947 */ /* 0x000fea0003800000 */
.L_x_12825:
        /* <DEDUP_REMOVED lines=9> */
.L_x_12828:
[----:B------:R-:W2:Y:S02]  /*5d20*/  LDG.E.U16 R4, desc[UR36][R4.64] ;  /* 0x0000002404047981 */ /* 0x000ea4000c1e1500 */
[----:B--2---:R-:W-:-:S06]  /*5d30*/  HADD2.F32 R16, -RZ, R4.H0_H0 ;  /* 0x20000004ff107230 */ /* 0x004fcc0000004100 */
[----:B------:R-:W0:Y:S01]  /*5d40*/  F2I.S64.TRUNC R16, R16 ;  /* 0x0000001000107311 */ /* 0x000e22000020d900 */
[----:B------:R-:W-:Y:S05]  /*5d50*/  BRA `(.L_x_12822) ;  /* 0x0000000800a87947 */ /* 0x000fea0003800000 */
.L_x_12827:
[----:B------:R-:W2:Y:S02]  /*5d60*/  LDG.E.64 R4, desc[UR36][R4.64] ;  /* 0x0000002404047981 */ /* 0x000ea4000c1e1b00 */
[----:B--2---:R0:W1:Y:S01]  /*5d70*/  F2I.S64.F64.TRUNC R16, R4 ;  /* 0x0000000400107311 */ /* 0x004062000030d900 */
[----:B------:R-:W-:Y:S05]  /*5d80*/  BRA `(.L_x_12822) ;  /* 0x00000008009c7947 */ /* 0x000fea0003800000 */
.L_x_12817:
        /* <DEDUP_REMOVED lines=13> */
.L_x_12831:
[----:B------:R-:W2:Y:S02]  /*5e60*/  LDG.E.64 R4, desc[UR36][R4.64] ;  /* 0x0000002404047981 */ /* 0x000ea4000c1e1b00 */
[----:B--2---:R0:W1:Y:S01]  /*5e70*/  F2I.S64.F64.TRUNC R16, R4 ;  /* 0x0000000400107311 */ /* 0x004062000030d900 */
[----:B------:R-:W-:Y:S05]  /*5e80*/  BRA `(.L_x_12822) ;  /* 0x00000008005c7947 */ /* 0x000fea0003800000 */
.L_x_12830:
        /* <DEDUP_REMOVED lines=27> */
.L_x_12833:
        /* <DEDUP_REMOVED lines=14> */
.L_x_12832:
[----:B------:R-:W2:Y:S02]  /*6120*/  LDG.E.U16 R16, desc[UR36][R4.64] ;  /* 0x0000002404107981 */ /* 0x000ea4000c1e1500 */
[----:B--2---:R-:W-:-:S06]  /*6130*/  IMAD.U32 R16, R16, 0x10000, RZ ;  /* 0x0001000010107824 */ /* 0x004fcc00078e00ff */
[----:B------:R-:W0:Y:S01]  /*6140*/  F2I.S64.TRUNC R16, R16 ;  /* 0x0000001000107311 */ /* 0x000e22000020d900 */
[----:B------:R-:W-:Y:S05]  /*6150*/  BRA `(.L_x_12822) ;  /* 0x0000000400a87947 */ /* 0x000fea0003800000 */
.L_x_12829:
        /* <DEDUP_REMOVED lines=11> */
.L_x_12836:
        /* <DEDUP_REMOVED lines=21> */
.L_x_12840:
[----:B------:R-:W-:Y:S05]  /*6360*/  BSYNC B1 ;  /* 0x0000000000017941 */ /* 0x000fea0003800000 */
.L_x_12839:
[----:B------:R-:W-:Y:S01]  /*6370*/  IMAD.SHL.U32 R3, R3, 0x100000, RZ ;  /* 0x0010000003037824 */ /* 0x000fe200078e00ff */
[----:B------:R-:W-:-:S04]  /*6380*/  LEA R5, R0, 0x3b800000, 0x17 ;  /* 0x3b80000000057811 */ /* 0x000fc800078eb8ff */
[----:B------:R-:W-:-:S07]  /*6390*/  LOP3.LUT R16, R5, R3, R16, 0xfe, !PT ;  /* 0x0000000305107212 */ /* 0x000fce00078efe10 */
.L_x_12838:
[----:B------:R-:W-:Y:S05]  /*63a0*/  BSYNC B0 ;  /* 0x0000000000007941 */ /* 0x000fea0003800000 */
.L_x_12837:
[----:B------:R-:W0:Y:S01]  /*63b0*/  F2I.S64.TRUNC R16, R16 ;  /* 0x0000001000107311 */ /* 0x000e22000020d900 */
[----:B------:R-:W-:Y:S05]  /*63c0*/  BRA `(.L_x_12822) ;  /* 0x00000004000c7947 */ /* 0x000fea0003800000 */
.L_x_12835:
        /* <DEDUP_REMOVED lines=21> */
.L_x_12844:
[----:B------:R-:W-:Y:S05]  /*6520*/  BSYNC B1 ;  /* 0x0000000000017941 */ /* 0x000fea0003800000 */
.L_x_12843:
[----:B------:R-:W-:Y:S01]  /*6530*/  IMAD.SHL.U32 R3, R3, 0x200000, RZ ;  /* 0x0020000003037824 */ /* 0x000fe200078e00ff */
[----:B------:R-:W-:-:S04]  /*6540*/  LEA R5, R0, 0x37800000, 0x17 ;  /* 0x3780000000057811 */ /* 0x000fc800078eb8ff */
[----:B------:R-:W-:-:S07]  /*6550*/  LOP3.LUT R16, R5, R3, R16, 0xfe, !PT ;  /* 0x0000000305107212 */ /* 0x000fce00078efe10 */
.L_x_12842:
[----:B------:R-:W-:Y:S05]  /*6560*/  BSYNC B0 ;  /* 0x0000000000007941 */ /* 0x000fea0003800000 */
.L_x_12841:
[----:B------:R-:W0:Y:S01]  /*6570*/  F2I.S64.TRUNC R16, R16 ;  /* 0x0000001000107311 */ /* 0x000e22000020d900 */
[----:B------:R-:W-:Y:S05]  /*6580*/  BRA `(.L_x_12822) ;  /* 0x00000000009c7947 */ /* 0x000fea0003800000 */
.L_x_12834:
        /* <DEDUP_REMOVED lines=14> */
.L_x_12848:
[----:B------:R-:W-:Y:S05]  /*6670*/  BSYNC B0 ;  /* 0x0000000000007941 */ /* 0x000fea0003800000 */
.L_x_12847:
[----:B------:R-:W0:Y:S01]  /*6680*/  F2I.S64.TRUNC R16, R16 ;  /* 0x0000001000107311 */ /* 0x000e22000020d900 */
[----:B------:R-:W-:Y:S05]  /*6690*/  BRA `(.L_x_12822) ;  /* 0x0000000000587947 */ /* 0x000fea0003800000 */
.L_x_12821:
        /* <DEDUP_REMOVED lines=16> */
.L_x_12849:
[----:B------:R-:W-:Y:S01]  /*67a0*/  CS2R R16, SRZ ;  /* 0x0000000000107805 */ /* 0x000fe2000001ff00 */
[----:B------:R-:W-:Y:S06]  /*67b0*/  BRA `(.L_x_12822) ;  /* 0x0000000000107947 */ /* 0x000fec0003800000 */
.L_x_12846:
[----:B------:R0:W5:Y:S01]  /*67c0*/  LDG.E.64 R16, desc[UR36][R4.64] ;  /* 0x0000002404107981 */ /* 0x000162000c1e1b00 */
[----:B------:R-:W-:Y:S05]  /*67d0*/  BRA `(.L_x_12822) ;  /* 0x0000000000087947 */ /* 0x000fea0003800000 */
.L_x_12845:
[----:B------:R0:W5:Y:S01]  /*67e0*/  LDG.E R16, desc[UR36][R4.64] ;  /* 0x0000002404107981 */ /* 0x000162000c1e1900 */
[----:B------:R-:W-:-:S07]  /*67f0*/  IMAD.MOV.U32 R17, RZ, RZ, RZ ;  /* 0x000000ffff117224 */ /* 0x000fce00078e00ff */
.L_x_12822:
        /* <DEDUP_REMOVED lines=19> */
.L_x_12853:
[----:B------:R0:W5:Y:S01]  /*6930*/  LDG.E.U8 R24, desc[UR36][R4.64] ;  /* 0x0000002404187981 */ /* 0x000162000c1e1100 */
[----:B------:R-:W-:Y:S01]  /*6940*/  IMAD.MOV.U32 R25, RZ, RZ, RZ ;  /* 0x000000ffff197224 */ /* 0x000fe200078e00ff */
[----:B------:R-:W-:Y:S06]  /*6950*/  BRA `(.L_x_12816) ;  /* 0x0000000c00447947 */ /* 0x000fec0003800000 */
.L_x_12852:
        /* <DEDUP_REMOVED lines=8> */
.L_x_12856:
[----:B------:R-:W2:Y:S02]  /*69e0*/  LDG.E R24, desc[UR36][R4.64] ;  /* 0x0000002404187981 */ /* 0x000ea4000c1e1900 */
[----:B--2---:R-:W-:Y:S01]  /*69f0*/  SHF.R.S32.HI R25, RZ, 0x1f, R24 ;  /* 0x0000001fff197819 */ /* 0x004fe20000011418 */
[----:B------:R-:W-:Y:S06]  /*6a00*/  BRA `(.L_x_12816) ;  /* 0x0000000c00187947 */ /* 0x000fec0003800000 */
.L_x_12855:
[----:B------:R-:W2:Y:S02]  /*6a10*/  LDG.E.S16 R24, desc[UR36][R4.64] ;  /* 0x0000002404187981 */ /* 0x000ea4000c1e1700 */
[----:B--2---:R-:W-:Y:S01]  /*6a20*/  SHF.R.S32.HI R25, RZ, 0x1f, R24 ;  /* 0x0000001fff197819 */ /* 0x004fe20000011418 */
[----:B------:R-:W-:Y:S06]  /*6a30*/  BRA `(.L_x_12816) ;  /* 0x0000000c000c7947 */ /* 0x000fec0003800000 */
.L_x_12851:
        /* <DEDUP_REMOVED lines=9> */
.L_x_12858:
[----:B------:R-:W2:Y:S02]  /*6ad0*/  LDG.E.U16 R4, desc[UR36][R4.64] ;  /* 0x0000002404047981 */ /* 0x000ea4000c1e1500 */
[----:B--2---:R-:W-:-:S06]  /*6ae0*/  HADD2.F32 R24, -RZ, R4.H0_H0 ;  /* 0x20000004ff187230 */ /* 0x004fcc0000004100 */
[----:B------:R-:W0:Y:S01]  /*6af0*/  F2I.S64.TRUNC R24, R24 ;  /* 0x0000001800187311 */ /* 0x000e22000020d900 */
[----:B------:R-:W-:Y:S05]  /*6b00*/  BRA `(.L_x_12816) ;  /* 0x0000000800d87947 */ /* 0x000fea0003800000 */
.L_x_12857:
        /* <DEDUP_REMOVED lines=9> */
.L_x_12860:
[----:B------:R-:W2:Y:S02]  /*6ba0*/  LDG.E.U16 R4, desc[UR36][R4.64] ;  /* 0x0000002404047981 */ /* 0x000ea4000c1e1500 */
[----:B--2---:R-:W-:-:S06]  /*6bb0*/  HADD2.F32 R24, -RZ, R4.H0_H0 ;  /* 0x20000004ff187230 */ /* 0x004fcc0000004100 */
[----:B------:R-:W0:Y:S01]  /*6bc0*/  F2I.S64.TRUNC R24, R24 ;  /* 0x0000001800187311 */ /* 0x000e22000020d900 */
[----:B------:R-:W-:Y:S05]  /*6bd0*/  BRA `(.L_x_12816) ;  /* 0x0000000800a47947 */ /* 0x000fea0003800000 */
.L_x_12859:
[----:B------:R-:W2:Y:S02]  /*6be0*/  LDG.E.64 R4, desc[UR36][R4.64] ;  /* 0x0000002404047981 */ /* 0x000ea4000c1e1b00 */
[----:B--2---:R0:W1:Y:S01]  /*6bf0*/  F2I.S64.F64.TRUNC R24, R4 ;  /* 0x0000000400187311 */ /* 0x004062000030d900 */
[----:B------:R-:W-:Y:S05]  /*6c00*/  BRA `(.L_x_12816) ;  /* 0x0000000800987947 */ /* 0x000fea0003800000 */
.L_x_12850:
        /* <DEDUP_REMOVED lines=13> */
.L_x_12863:
[----:B------:R-:W2:Y:S02]  /*6ce0*/  LDG.E.64 R4, desc[UR36][R4.64] ;  /* 0x0000002404047981 */ /* 0x000ea4000c1e1b00 */
[----:B--2---:R0:W1:Y:S01]  /*6cf0*/  F2I.S64.F64.TRUNC R24, R4 ;  /* 0x0000000400187311 */ /* 0x004062000030d900 */
[----:B------:R-:W-:Y:S05]  /*6d00*/  BRA `(.L_x_12816) ;  /* 0x0000000800587947 */ /* 0x000fea0003800000 */
.L_x_12862:
        /* <DEDUP_REMOVED lines=27> */
.L_x_12865:
        /* <DEDUP_REMOVED lines=14> */
.L_x_12864:
[----:B------:R-:W2:Y:S02]  /*6fa0*/  LDG.E.U16 R24, desc[UR36][R4.64] ;  /* 0x0000002404187981 */ /* 0x000ea4000c1e1500 */
[----:B--2---:R-:W-:-:S06]  /*6fb0*/  IMAD.U32 R24, R24, 0x10000, RZ ;  /* 0x0001000018187824 */ /* 0x004fcc00078e00ff */
[----:B------:R-:W0:Y:S01]  /*6fc0*/  F2I.S64.TRUNC R24, R24 ;  /* 0x0000001800187311 */ /* 0x000e22000020d900 */
[----:B------:R-:W-:Y:S05]  /*6fd0*/  BRA `(.L_x_12816) ;  /* 0x0000000400a47947 */ /* 0x000fea0003800000 */
.L_x_12861:
        /* <DEDUP_REMOVED lines=11> */
.L_x_12868:
        /* <DEDUP_REMOVED lines=21> */
.L_x_12872:
[----:B------:R-:W-:Y:S05]  /*71e0*/  BSYNC B1 ;  /* 0x0000000000017941 */ /* 0x000fea0003800000 */
.L_x_12871:
[----:B------:R-:W-:Y:S01]  /*71f0*/  IMAD.SHL.U32 R3, R3, 0x100000, RZ ;  /* 0x0010000003037824 */ /* 0x000fe200078e00ff */
[----:B------:R-:W-:-:S04]  /*7200*/  LEA R5, R0, 0x3b800000, 0x17 ;  /* 0x3b80000000057811 */ /* 0x000fc800078eb8ff */
[----:B------:R-:W-:-:S07]  /*7210*/  LOP3.LUT R24, R5, R3, R24, 0xfe, !PT ;  /* 0x0000000305187212 */ /* 0x000fce00078efe18 */
.L_x_12870:
[----:B------:R-:W-:Y:S05]  /*7220*/  BSYNC B0 ;  /* 0x0000000000007941 */ /* 0x000fea0003800000 */
.L_x_12869:
[----:B------:R-:W0:Y:S01]  /*7230*/  F2I.S64.TRUNC R24, R24 ;  /* 0x0000001800187311 */ /* 0x000e22000020d900 */
[----:B------:R-:W-:Y:S05]  /*7240*/  BRA `(.L_x_12816) ;  /* 0x0000000400087947 */ /* 0x000fea0003800000 */
.L_x_12867:
        /* <DEDUP_REMOVED lines=21> */
.L_x_12876:
[----:B------:R-:W-:Y:S05]  /*73a0*/  BSYNC B1 ;  /* 0x0000000000017941 */ /* 0x000fea0003800000 */
.L_x_12875:
[----:B------:R-:W-:Y:S01]  /*73b0*/  IMAD.SHL.U32 R3, R3, 0x200000, RZ ;  /* 0x0020000003037824 */ /* 0x000fe200078e00ff */
[----:B------:R-:W-:-:S04]  /*73c0*/  LEA R5, R0, 0x37800000, 0x17 ;  /* 0x3780000000057811 */ /* 0x000fc800078eb8ff */
[----:B------:R-:W-:-:S07]  /*73d0*/  LOP3.LUT R24, R5, R3, R24, 0xfe, !PT ;  /* 0x0000000305187212 */ /* 0x000fce00078efe18 */
.L_x_12874:
[----:B------:R-:W-:Y:S05]  /*73e0*/  BSYNC B0 ;  /* 0x0000000000007941 */ /* 0x000fea0003800000 */
.L_x_12873:
[----:B------:R-:W0:Y:S01]  /*73f0*/  F2I.S64.TRUNC R24, R24 ;  /* 0x0000001800187311 */ /* 0x000e22000020d900 */
[----:B------:R-:W-:Y:S05]  /*7400*/  BRA `(.L_x_12816) ;  /* 0x0000000000987947 */ /* 0x000fea0003800000 */
.L_x_12866:
        /* <DEDUP_REMOVED lines=14> */
.L_x_12880:
[----:B------:R-:W-:Y:S05]  /*74f0*/  BSYNC B0 ;  /* 0x0000000000007941 */ /* 0x000fea0003800000 */
.L_x_12879:
[----:B------:R-:W0:Y:S01]  /*7500*/  F2I.S64.TRUNC R24, R24 ;  /* 0x0000001800187311 */ /* 0x000e22000020d900 */
[----:B------:R-:W-:Y:S05]  /*7510*/  BRA `(.L_x_12816) ;  /* 0x0000000000547947 */ /* 0x000fea0003800000 */
.L_x_12854:
        /* <DEDUP_REMOVED lines=16> */
.L_x_12881:
[----:B------:R-:W-:Y:S05]  /*7620*/  BRA `(.L_x_12816) ;  /* 0x0000000000107947 */ /* 0x000fea0003800000 */
.L_x_12878:
[----:B------:R0:W5:Y:S01]  /*7630*/  LDG.E.64 R24, desc[UR36][R4.64] ;  /* 0x0000002404187981 */ /* 0x000162000c1e1b00 */
[----:B------:R-:W-:Y:S05]  /*7640*/  BRA `(.L_x_12816) ;  /* 0x0000000000087947 */ /* 0x000fea0003800000 */
.L_x_12877:
[----:B------:R0:W5:Y:S01]  /*7650*/  LDG.E R24, desc[UR36][R4.64] ;  /* 0x0000002404187981 */ /* 0x000162000c1e1900 */
[----:B------:R-:W-:-:S07]  /*7660*/  IMAD.MOV.U32 R25, RZ, RZ, RZ ;  /* 0x000000ffff197224 */ /* 0x000fce00078e00ff */
.L_x_12816:
[----:B------:R-:W-:Y:S05]  /*7670*/  BSYNC B6 ;  /* 0x0000000000067941 */ /* 0x000fea0003800000 */
.L_x_12815:
        /* <DEDUP_REMOVED lines=35> */
.L_x_12887:
[----:B------:R0:W-:Y:S01]  /*78b0*/  STG.E.U8 desc[UR36][R8.64], R3 ;  /* 0x0000000308007986 */ /* 0x0001e2000c101124 */
[----:B------:R-:W-:Y:S05]  /*78c0*/  BRA `(.L_x_12883) ;  /* 0x0000000c00447947 */ /* 0x000fea0003800000 */
.L_x_12886:
        /* <DEDUP_REMOVED lines=8> */
.L_x_12890:
[----:B------:R0:W-:Y:S01]  /*7950*/  STG.E desc[UR36][R8.64], R3 ;  /* 0x0000000308007986 */ /* 0x0001e2000c101924 */
[----:B------:R-:W-:Y:S05]  /*7960*/  BRA `(.L_x_12883) ;  /* 0x0000000c001c7947 */ /* 0x000fea0003800000 */
.L_x_12889:
[----:B------:R0:W-:Y:S01]  /*7970*/  STG.E.U16 desc[UR36][R8.64], R3 ;  /* 0x0000000308007986 */ /* 0x0001e2000c101524 */
[----:B------:R-:W-:Y:S05]  /*7980*/  BRA `(.L_x_12883) ;  /* 0x0000000c00147947 */ /* 0x000fea0003800000 */
.L_x_12885:
        /* <DEDUP_REMOVED lines=9> */
.L_x_12892:
[----:B------:R-:W0:Y:S02]  /*7a20*/  I2F.S64 R0, R4 ;  /* 0x0000000400007312 */ /* 0x000e240000301400 */
[----:B0-----:R-:W-:-:S05]  /*7a30*/  F2FP.F16.F32.PACK_AB R0, RZ, R0 ;  /* 0x00000000ff00723e */ /* 0x001fca00000000ff */
[----:B------:R0:W-:Y:S01]  /*7a40*/  STG.E.U16 desc[UR36][R8.64], R0 ;  /* 0x0000000008007986 */ /* 0x0001e2000c101524 */
[----:B------:R-:W-:Y:S05]  /*7a50*/  BRA `(.L_x_12883) ;  /* 0x0000000800e07947 */ /* 0x000fea0003800000 */
.L_x_12891:
        /* <DEDUP_REMOVED lines=10> */
.L_x_12894:
[----:B------:R-:W0:Y:S02]  /*7b00*/  I2F.S64 R4, R4 ;  /* 0x0000000400047312 */ /* 0x000e240000301400 */
[----:B0-----:R-:W-:-:S04]  /*7b10*/  F2FP.F16.F32.PACK_AB R3, RZ, R4 ;  /* 0x00000004ff03723e */ /* 0x001fc800000000ff */
[----:B------:R-:W-:-:S05]  /*7b20*/  PRMT R3, R3, 0x5410, RZ ;  /* 0x0000541003037816 */ /* 0x000fca00000000ff */
[----:B------:R3:W-:Y:S01]  /*7b30*/  STG.E desc[UR36][R8.64], R3 ;  /* 0x0000000308007986 */ /* 0x0007e2000c101924 */
[----:B------:R-:W-:Y:S05]  /*7b40*/  BRA `(.L_x_12883) ;  /* 0x0000000800a47947 */ /* 0x000fea0003800000 */
.L_x_12893:
[----:B------:R-:W0:Y:S02]  /*7b50*/  I2F.F64.S64 R4, R4 ;  /* 0x0000000400047312 */ /* 0x000e240000301c00 */
[----:B0-----:R4:W-:Y:S01]  /*7b60*/  STG.E.64 desc[UR36][R8.64], R4 ;  /* 0x0000000408007986 */ /* 0x0019e2000c101b24 */
[----:B------:R-:W-:Y:S05]  /*7b70*/  BRA `(.L_x_12883) ;  /* 0x0000000800987947 */ /* 0x000fea0003800000 */
.L_x_12884:
        /* <DEDUP_REMOVED lines=13> */
.L_x_12897:
[----:B------:R-:W0:Y:S01]  /*7c50*/  I2F.F64.S64 R4, R4 ;  /* 0x0000000400047312 */ /* 0x000e220000301c00 */
[----:B------:R-:W-:-:S05]  /*7c60*/  CS2R R6, SRZ ;  /* 0x0000000000067805 */ /* 0x000fca000001ff00 */
[----:B0-----:R0:W-:Y:S01]  /*7c70*/  STG.E.128 desc[UR36][R8.64], R4 ;  /* 0x0000000408007986 */ /* 0x0011e2000c101d24 */
[----:B------:R-:W-:Y:S05]  /*7c80*/  BRA `(.L_x_12883) ;  /* 0x0000000800547947 */ /* 0x000fea0003800000 */
.L_x_12896:
        /* <DEDUP_REMOVED lines=21> */
.L_x_12901:
[----:B------:R-:W-:Y:S05]  /*7de0*/  BSYNC B0 ;  /* 0x0000000000007941 */ /* 0x000fea0003800000 */
.L_x_12900:
[----:B------:R-:W-:-:S05]  /*7df0*/  LOP3.LUT R7, R0, R7, RZ, 0xfc, !PT ;  /* 0x0000000700077212 */ /* 0x000fca00078efcff */
[----:B------:R0:W-:Y:S01]  /*7e00*/  STG.E.U8 desc[UR36][R8.64], R7 ;  /* 0x0000000708007986 */ /* 0x0001e2000c101124 */
[----:B------:R-:W-:Y:S05]  /*7e10*/  BRA `(.L_x_12883) ;  /* 0x0000000400f07947 */ /* 0x000fea0003800000 */
.L_x_12899:
        /* <DEDUP_REMOVED lines=13> */
.L_x_12903:
[----:B------:R-:W-:Y:S01]  /*7ef0*/  IMAD.MOV.U32 R0, RZ, RZ, 0x7f ;  /* 0x0000007fff007424 */ /* 0x000fe200078e00ff */
[----:B------:R-:W-:-:S04]  /*7f00*/  ISETP.GT.U32.AND P0, PT, R3, 0x7f800000, PT ;  /* 0x7f8000000300780c */ /* 0x000fc80003f04070 */
[----:B------:R-:W-:-:S09]  /*7f10*/  SEL R0, R0, 0x7c, P0 ;  /* 0x0000007c00007807 */ /* 0x000fd20000000000 */
.L_x_12904:
[----:B------:R-:W-:Y:S05]  /*7f20*/  BSYNC B0 ;  /* 0x0000000000007941 */ /* 0x000fea0003800000 */
.L_x_12902:
[----:B------:R-:W-:-:S04]  /*7f30*/  LOP3.LUT R3, R5, 0x80000000, RZ, 0xc0, !PT ;  /* 0x8000000005037812 */ /* 0x000fc800078ec0ff */
[----:B------:R-:W-:-:S04]  /*7f40*/  SHF.R.U32.HI R3, RZ, 0x18, R3 ;  /* 0x00000018ff037819 */ /* 0x000fc80000011603 */
[----:B------:R-:W-:-:S05]  /*7f50*/  LOP3.LUT R3, R0, R3, RZ, 0xfc, !PT ;  /* 0x0000000300037212 */ /* 0x000fca00078efcff */
[----:B------:R0:W-:Y:S01]  /*7f60*/  STG.E.U8 desc[UR36][R8.64], R3 ;  /* 0x0000000308007986 */ /* 0x0001e2000c101124 */
[----:B------:R-:W-:Y:S05]  /*7f70*/  BRA `(.L_x_12883) ;  /* 0x0000000400987947 */ /* 0x000fea0003800000 */
.L_x_12898:
[----:B------:R-:W0:Y:S02]  /*7f80*/  I2F.S64 R0, R4 ;  /* 0x0000000400007312 */ /* 0x000e240000301400 */
[----:B0-----:R-:W-:-:S05]  /*7f90*/  F2FP.BF16.F32.PACK_AB R0, RZ, R0 ;  /* 0x00000000ff00723e */ /* 0x001fca00000010ff */
[----:B------:R0:W-:Y:S01]  /*7fa0*/  STG.E.U16 desc[UR36][R8.64], R0 ;  /* 0x0000000008007986 */ /* 0x0001e2000c101524 */
[----:B------:R-:W-:Y:S05]  /*7fb0*/  BRA `(.L_x_12883) ;  /* 0x0000000400887947 */ /* 0x000fea0003800000 */
.L_x_12895:
        /* <DEDUP_REMOVED lines=10> */
.L_x_12907:
        /* <DEDUP_REMOVED lines=17> */
.L_x_12910:
[----:B------:R-:W-:-:S04]  /*8170*/  LOP3.LUT R0, R5, 0x80000000, RZ, 0xc0, !PT ;  /* 0x8000000005007812 */ /* 0x000fc800078ec0ff */
[----:B------:R-:W-:-:S04]  /*8180*/  SHF.R.U32.HI R0, RZ, 0x18, R0 ;  /* 0x00000018ff007819 */ /* 0x000fc80000011600 */
[----:B------:R-:W-:-:S07]  /*8190*/  LOP3.LUT R0, R3, R0, RZ, 0xfc, !PT ;  /* 0x0000000003007212 */ /* 0x000fce00078efcff */
.L_x_12909:
[----:B------:R-:W-:Y:S05]  /*81a0*/  BSYNC B0 ;  /* 0x0000000000007941 */ /* 0x000fea0003800000 */
.L_x_12908:
[----:B------:R0:W-:Y:S01]  /*81b0*/  STG.E.U8 desc[UR36][R8.64], R0 ;  /* 0x0000000008007986 */ /* 0x0001e2000c101124 */
[----:B------:R-:W-:Y:S05]  /*81c0*/  BRA `(.L_x_12883) ;  /* 0x0000000400047947 */ /* 0x000fea0003800000 */
.L_x_12906:
        /* <DEDUP_REMOVED lines=17> */
.L_x_12913:
[----:B------:R-:W-:-:S04]  /*82e0*/  LOP3.LUT R0, R5, 0x80000000, RZ, 0xc0, !PT ;  /* 0x8000000005007812 */ /* 0x000fc800078ec0ff */
[----:B------:R-:W-:-:S04]  /*82f0*/  SHF.R.U32.HI R0, RZ, 0x18, R0 ;  /* 0x00000018ff007819 */ /* 0x000fc80000011600 */
[----:B------:R-:W-:-:S07]  /*8300*/  LOP3.LUT R0, R3, R0, RZ, 0xfc, !PT ;  /* 0x0000000003007212 */ /* 0x000fce00078efcff */
.L_x_12912:
[----:B------:R-:W-:Y:S05]  /*8310*/  BSYNC B0 ;  /* 0x0000000000007941 */ /* 0x000fea0003800000 */
.L_x_12911:
[----:B------:R0:W-:Y:S01]  /*8320*/  STG.E.U8 desc[UR36][R8.64], R0 ;  /* 0x0000000008007986 */ /* 0x0001e2000c101124 */
[----:B------:R-:W-:Y:S05]  /*8330*/  BRA `(.L_x_12883) ;  /* 0x0000000000a87947 */ /* 0x000fea0003800000 */
.L_x_12905:
        /* <DEDUP_REMOVED lines=22> */
.L_x_12888:
        /* <DEDUP_REMOVED lines=16> */
.L_x_12916:
[----:B------:R-:W-:Y:S05]  /*85a0*/  BRA `(.L_x_12883) ;  /* 0x00000000000c7947 */ /* 0x000fea0003800000 */
.L_x_12915:
[----:B------:R0:W-:Y:S01]  /*85b0*/  STG.E.64 desc[UR36][R8.64], R4 ;  /* 0x0000000408007986 */ /* 0x0001e2000c101b24 */
[----:B------:R-:W-:Y:S05]  /*85c0*/  BRA `(.L_x_12883) ;  /* 0x0000000000047947 */ /* 0x000fea0003800000 */
.L_x_12914:
[----:B------:R0:W-:Y:S02]  /*85d0*/  STG.E desc[UR36][R8.64], R3 ;  /* 0x0000000308007986 */ /* 0x0001e4000c101924 */
.L_x_12883:
[----:B------:R-:W-:Y:S05]  /*85e0*/  BSYNC B6 ;  /* 0x0000000000067941 */ /* 0x000fea0003800000 */
.L_x_12882:
        /* <DEDUP_REMOVED lines=23> */
.L_x_12922:
[----:B------:R0:W-:Y:S01]  /*8760*/  STG.E.U8 desc[UR36][R8.64], R26 ;  /* 0x0000001a08007986 */ /* 0x0001e2000c101124 */
[----:B------:R-:W-:Y:S05]  /*8770*/  BRA `(.L_x_12924) ;  /* 0x0000000c004c7947 */ /* 0x000fea0003800000 */
.L_x_12921:
        /* <DEDUP_REMOVED lines=8> */
.L_x_12926:
[----:B------:R0:W-:Y:S01]  /*8800*/  STG.E desc[UR36][R8.64], R26 ;  /* 0x0000001a08007986 */ /* 0x0001e2000c101924 */
[----:B------:R-:W-:Y:S05]  /*8810*/  BRA `(.L_x_12924) ;  /* 0x0000000c00247947 */ /* 0x000fea0003800000 */
.L_x_12925:
[----:B------:R0:W-:Y:S01]  /*8820*/  STG.E.U16 desc[UR36][R8.64], R26 ;  /* 0x0000001a08007986 */ /* 0x0001e2000c101524 */
[----:B------:R-:W-:Y:S05]  /*8830*/  BRA `(.L_x_12924) ;  /* 0x0000000c001c7947 */ /* 0x000fea0003800000 */
.L_x_12920:
        /* <DEDUP_REMOVED lines=9> */
.L_x_12928:
[----:B------:R-:W0:Y:S02]  /*88d0*/  I2F.S64 R0, R26 ;  /* 0x0000001a00007312 */ /* 0x000e240000301400 */
[----:B0-----:R-:W-:-:S05]  /*88e0*/  F2FP.F16.F32.PACK_AB R0, RZ, R0 ;  /* 0x00000000ff00723e */ /* 0x001fca00000000ff */
[----:B------:R0:W-:Y:S01]  /*88f0*/  STG.E.U16 desc[UR36][R8.64], R0 ;  /* 0x0000000008007986 */ /* 0x0001e2000c101524 */
[----:B------:R-:W-:Y:S05]  /*8900*/  BRA `(.L_x_12924) ;  /* 0x0000000800e87947 */ /* 0x000fea0003800000 */
.L_x_12927:
        /* <DEDUP_REMOVED lines=10> */
.L_x_12930:
[----:B------:R-:W0:Y:S02]  /*89b0*/  I2F.S64 R26, R26 ;  /* 0x0000001a001a7312 */ /* 0x000e240000301400 */
[----:B0-----:R-:W-:-:S04]  /*89c0*/  F2FP.F16.F32.PACK_AB R3, RZ, R26 ;  /* 0x0000001aff03723e */ /* 0x001fc800000000ff */
[----:B------:R-:W-:-:S05]  /*89d0*/  PRMT R3, R3, 0x5410, RZ ;  /* 0x0000541003037816 */ /* 0x000fca00000000ff */
[----:B------:R3:W-:Y:S01]  /*89e0*/  STG.E desc[UR36][R8.64], R3 ;  /* 0x0000000308007986 */ /* 0x0007e2000c101924 */
[----:B------:R-:W-:Y:S05]  /*89f0*/  BRA `(.L_x_12924) ;  /* 0x0000000800ac7947 */ /* 0x000fea0003800000 */
.L_x_12929:
[----:B------:R-:W0:Y:S02]  /*8a00*/  I2F.F64.S64 R26, R26 ;  /* 0x0000001a001a7312 */ /* 0x000e240000301c00 */
[----:B0-----:R4:W-:Y:S01]  /*8a10*/  STG.E.64 desc[UR36][R8.64], R26 ;  /* 0x0000001a08007986 */ /* 0x0019e2000c101b24 */
[----:B------:R-:W-:Y:S05]  /*8a20*/  BRA `(.L_x_12924) ;  /* 0x0000000800a07947 */ /* 0x000fea0003800000 */
.L_x_12919:
        /* <DEDUP_REMOVED lines=13> */
.L_x_12933:
[----:B------:R-:W0:Y:S01]  /*8b00*/  I2F.F64.S64 R4, R26 ;  /* 0x0000001a00047312 */ /* 0x000e220000301c00 */
[----:B------:R-:W-:-:S05]  /*8b10*/  CS2R R6, SRZ ;  /* 0x0000000000067805 */ /* 0x000fca000001ff00 */
[----:B0-----:R0:W-:Y:S01]  /*8b20*/  STG.E.128 desc[UR36][R8.64], R4 ;  /* 0x0000000408007986 */ /* 0x0011e2000c101d24 */
[----:B------:R-:W-:Y:S05]  /*8b30*/  BRA `(.L_x_12924) ;  /* 0x00000008005c7947 */ /* 0x000fea0003800000 */
.L_x_12932:
        /* <DEDUP_REMOVED lines=21> */
.L_x_12937:
[----:B------:R-:W-:Y:S05]  /*8c90*/  BSYNC B0 ;  /* 0x0000000000007941 */ /* 0x000fea0003800000 */
.L_x_12936:
[----:B------:R-:W-:-:S05]  /*8ca0*/  LOP3.LUT R5, R0, R5, RZ, 0xfc, !PT ;  /* 0x0000000500057212 */ /* 0x000fca00078efcff */
[----:B------:R0:W-:Y:S01]  /*8cb0*/  STG.E.U8 desc[UR36][R8.64], R5 ;  /* 0x0000000508007986 */ /* 0x0001e2000c101124 */
[----:B------:R-:W-:Y:S05]  /*8cc0*/  BRA `(.L_x_12924) ;  /* 0x0000000400f87947 */ /* 0x000fea0003800000 */
.L_x_12935:
        /* <DEDUP_REMOVED lines=13> */
.L_x_12939:
[----:B------:R-:W-:Y:S01]  /*8da0*/  IMAD.MOV.U32 R0, RZ, RZ, 0x7f ;  /* 0x0000007fff007424 */ /* 0x000fe200078e00ff */
[----:B------:R-:W-:-:S04]  /*8db0*/  ISETP.GT.U32.AND P0, PT, R3, 0x7f800000, PT ;  /* 0x7f8000000300780c */ /* 0x000fc80003f04070 */
[----:B------:R-:W-:-:S09]  /*8dc0*/  SEL R0, R0, 0x7c, P0 ;  /* 0x0000007c00007807 */ /* 0x000fd20000000000 */
.L_x_12940:
[----:B------:R-:W-:Y:S05]  /*8dd0*/  BSYNC B0 ;  /* 0x0000000000007941 */ /* 0x000fea0003800000 */
.L_x_12938:
[----:B------:R-:W-:-:S04]  /*8de0*/  LOP3.LUT R3, R27, 0x80000000, RZ, 0xc0, !PT ;  /* 0x800000001b037812 */ /* 0x000fc800078ec0ff */
[----:B------:R-:W-:-:S04]  /*8df0*/  SHF.R.U32.HI R3, RZ, 0x18, R3 ;  /* 0x00000018ff037819 */ /* 0x000fc80000011603 */
[----:B------:R-:W-:-:S05]  /*8e00*/  LOP3.LUT R3, R0, R3, RZ, 0xfc, !PT ;  /* 0x0000000300037212 */ /* 0x000fca00078efcff */
[----:B------:R0:W-:Y:S01]  /*8e10*/  STG.E.U8 desc[UR36][R8.64], R3 ;  /* 0x0000000308007986 */ /* 0x0001e2000c101124 */
[----:B------:R-:W-:Y:S05]  /*8e20*/  BRA `(.L_x_12924) ;  /* 0x0000000400a07947 */ /* 0x000fea0003800000 */
.L_x_12934:
[----:B------:R-:W0:Y:S02]  /*8e30*/  I2F.S64 R0, R26 ;  /* 0x0000001a00007312 */ /* 0x000e240000301400 */
[----:B0-----:R-:W-:-:S05]  /*8e40*/  F2FP.BF16.F32.PACK_AB R0, RZ, R0 ;  /* 0x00000000ff00723e */ /* 0x001fca00000010ff */
[----:B------:R0:W-:Y:S01]  /*8e50*/  STG.E.U16 desc[UR36][R8.64], R0 ;  /* 0x0000000008007986 */ /* 0x0001e2000c101524 */
[----:B------:R-:W-:Y:S05]  /*8e60*/  BRA `(.L_x_12924) ;  /* 0x0000000400907947 */ /* 0x000fea0003800000 */
.L_x_12931:
        /* <DEDUP_REMOVED lines=10> */
.L_x_12943:
        /* <DEDUP_REMOVED lines=17> */
.L_x_12946:
[----:B------:R-:W-:-:S04]  /*9020*/  LOP3.LUT R3, R27, 0x80000000, RZ, 0xc0, !PT ;  /* 0x800000001b037812 */ /* 0x000fc800078ec0ff */
[----:B------:R-:W-:-:S04]  /*9030*/  SHF.R.U32.HI R3, RZ, 0x18, R3 ;  /* 0x00000018ff037819 */ /* 0x000fc80000011603 */
[----:B------:R-:W-:-:S04]  /*9040*/  LOP3.LUT R0, R0, R3, RZ, 0xfc, !PT ;  /* 0x0000000300007212 */ /* 0x000fc800078efcff */
[----:B------:R-:W-:-:S07]  /*9050*/  PRMT R4, R0, 0x7610, R4 ;  /* 0x0000761000047816 */ /* 0x000fce0000000004 */
.L_x_12945:
[----:B------:R-:W-:Y:S05]  /*9060*/  BSYNC B0 ;  /* 0x0000000000007941 */ /* 0x000fea0003800000 */
.L_x_12944:
[----:B------:R0:W-:Y:S01]  /*9070*/  STG.E.U8 desc[UR36][R8.64], R4 ;  /* 0x0000000408007986 */ /* 0x0001e2000c101124 */
[----:B------:R-:W-:Y:S05]  /*9080*/  BRA `(.L_x_12924) ;  /* 0x0000000400087947 */ /* 0x000fea0003800000 */
.L_x_12942:
        /* <DEDUP_REMOVED lines=17> */
.L_x_12949:
[----:B------:R-:W-:-:S04]  /*91a0*/  LOP3.LUT R3, R27, 0x80000000, RZ, 0xc0, !PT ;  /* 0x800000001b037812 */ /* 0x000fc800078ec0ff */
[----:B------:R-:W-:-:S04]  /*91b0*/  SHF.R.U32.HI R3, RZ, 0x18, R3 ;  /* 0x00000018ff037819 */ /* 0x000fc80000011603 */
[----:B------:R-:W-:-:S04]  /*91c0*/  LOP3.LUT R0, R0, R3, RZ, 0xfc, !PT ;  /* 0x0000000300007212 */ /* 0x000fc800078efcff */
[----:B------:R-:W-:-:S07]  /*91d0*/  PRMT R4, R0, 0x7610, R4 ;  /* 0x0000761000047816 */ /* 0x000fce0000000004 */
.L_x_12948:
[----:B------:R-:W-:Y:S05]  /*91e0*/  BSYNC B0 ;  /* 0x0000000000007941 */ /* 0x000fea0003800000 */
.L_x_12947:
[----:B------:R0:W-:Y:S01]  /*91f0*/  STG.E.U8 desc[UR36][R8.64], R4 ;  /* 0x0000000408007986 */ /* 0x0001e2000c101124 */
[----:B------:R-:W-:Y:S05]  /*9200*/  BRA `(.L_x_12924) ;  /* 0x0000000000a87947 */ /* 0x000fea0003800000 */
.L_x_12941:
        /* <DEDUP_REMOVED lines=22> */
.L_x_12923:
        /* <DEDUP_REMOVED lines=16> */
.L_x_12952:
[----:B------:R-:W-:Y:S05]  /*9470*/  BRA `(.L_x_12924) ;  /* 0x00000000000c7947 */ /* 0x000fea0003800000 */
.L_x_12951:
[----:B------:R0:W-:Y:S01]  /*9480*/  STG.E.64 desc[UR36][R8.64], R26 ;  /* 0x0000001a08007986 */ /* 0x0001e2000c101b24 */
[----:B------:R-:W-:Y:S05]  /*9490*/  BRA `(.L_x_12924) ;  /* 0x0000000000047947 */ /* 0x000fea0003800000 */
.L_x_12950:
[----:B------:R0:W-:Y:S02]  /*94a0*/  STG.E desc[UR36][R8.64], R26 ;  /* 0x0000001a08007986 */ /* 0x0001e4000c101924 */
.L_x_12924:
        /* <DEDUP_REMOVED lines=23> */
.L_x_12956:
[----:B------:R0:W-:Y:S01]  /*9620*/  STG.E.U8 desc[UR36][R4.64], R18 ;  /* 0x0000001204007986 */ /* 0x0001e2000c101124 */
[----:B------:R-:W-:Y:S05]  /*9630*/  BRA `(.L_x_12958) ;  /* 0x0000000c00447947 */ /* 0x000fea0003800000 */
.L_x_12955:
        /* <DEDUP_REMOVED lines=8> */
.L_x_12960:
[----:B------:R0:W-:Y:S01]  /*96c0*/  STG.E desc[UR36][R4.64], R18 ;  /* 0x0000001204007986 */ /* 0x0001e2000c101924 */
[----:B------:R-:W-:Y:S05]  /*96d0*/  BRA `(.L_x_12958) ;  /* 0x0000000c001c7947 */ /* 0x000fea0003800000 */
.L_x_12959:
[----:B------:R0:W-:Y:S01]  /*96e0*/  STG.E.U16 desc[UR36][R4.64], R18 ;  /* 0x0000001204007986 */ /* 0x0001e2000c101524 */
[----:B------:R-:W-:Y:S05]  /*96f0*/  BRA `(.L_x_12958) ;  /* 0x0000000c00147947 */ /* 0x000fea0003800000 */
.L_x_12954:
        /* <DEDUP_REMOVED lines=9> */
.L_x_12962:
[----:B------:R-:W0:Y:S02]  /*9790*/  I2F.S64 R0, R18 ;  /* 0x0000001200007312 */ /* 0x000e240000301400 */
[----:B0-----:R-:W-:-:S05]  /*97a0*/  F2FP.F16.F32.PACK_AB R0, RZ, R0 ;  /* 0x00000000ff00723e */ /* 0x001fca00000000ff */
[----:B------:R0:W-:Y:S01]  /*97b0*/  STG.E.U16 desc[UR36][R4.64], R0 ;  /* 0x0000000004007986 */ /* 0x0001e2000c101524 */
[----:B------:R-:W-:Y:S05]  /*97c0*/  BRA `(.L_x_12958) ;  /* 0x0000000800e07947 */ /* 0x000fea0003800000 */
.L_x_12961:
        /* <DEDUP_REMOVED lines=10> */
.L_x_12964:
[----:B------:R-:W0:Y:S02]  /*9870*/  I2F.S64 R18, R18 ;  /* 0x0000001200127312 */ /* 0x000e240000301400 */
[----:B0-----:R-:W-:-:S04]  /*9880*/  F2FP.F16.F32.PACK_AB R3, RZ, R18 ;  /* 0x00000012ff03723e */ /* 0x001fc800000000ff */
[----:B------:R-:W-:-:S05]  /*9890*/  PRMT R3, R3, 0x5410, RZ ;  /* 0x0000541003037816 */ /* 0x000fca00000000ff */
[----:B------:R3:W-:Y:S01]  /*98a0*/  STG.E desc[UR36][R4.64], R3 ;  /* 0x0000000304007986 */ /* 0x0007e2000c101924 */
[----:B------:R-:W-:Y:S05]  /*98b0*/  BRA `(.L_x_12958) ;  /* 0x0000000800a47947 */ /* 0x000fea0003800000 */
.L_x_12963:
[----:B------:R-:W0:Y:S02]  /*98c0*/  I2F.F64.S64 R18, R18 ;  /* 0x0000001200127312 */ /* 0x000e240000301c00 */
[----:B0-----:R0:W-:Y:S01]  /*98d0*/  STG.E.64 desc[UR36][R4.64], R18 ;  /* 0x0000001204007986 */ /* 0x0011e2000c101b24 */
[----:B------:R-:W-:Y:S05]  /*98e0*/  BRA `(.L_x_12958) ;  /* 0x0000000800987947 */ /* 0x000fea0003800000 */
.L_x_12953:
        /* <DEDUP_REMOVED lines=13> */
.L_x_12967:
[----:B-1--4-:R-:W0:Y:S01]  /*99c0*/  I2F.F64.S64 R8, R18 ;  /* 0x0000001200087312 */ /* 0x012e220000301c00 */
[----:B------:R-:W-:-:S05]  /*99d0*/  CS2R R10, SRZ ;  /* 0x00000000000a7805 */ /* 0x000fca000001ff00 */
[----:B0-----:R0:W-:Y:S01]  /*99e0*/  STG.E.128 desc[UR36][R4.64], R8 ;  /* 0x0000000804007986 */ /* 0x0011e2000c101d24 */
[----:B------:R-:W-:Y:S05]  /*99f0*/  BRA `(.L_x_12958) ;  /* 0x0000000800547947 */ /* 0x000fea0003800000 */
.L_x_12966:
        /* <DEDUP_REMOVED lines=21> */
.L_x_12971:
[----:B------:R-:W-:Y:S05]  /*9b50*/  BSYNC B0 ;  /* 0x0000000000007941 */ /* 0x000fea0003800000 */
.L_x_12970:
[----:B------:R-:W-:-:S05]  /*9b60*/  LOP3.LUT R7, R0, R7, RZ, 0xfc, !PT ;  /* 0x0000000700077212 */ /* 0x000fca00078efcff */
[----:B------:R0:W-:Y:S01]  /*9b70*/  STG.E.U8 desc[UR36][R4.64], R7 ;  /* 0x0000000704007986 */ /* 0x0001e2000c101124 */
[----:B------:R-:W-:Y:S05]  /*9b80*/  BRA `(.L_x_12958) ;  /* 0x0000000400f07947 */ /* 0x000fea0003800000 */
.L_x_12969:
        /* <DEDUP_REMOVED lines=13> */
.L_x_12973:
[----:B------:R-:W-:Y:S01]  /*9c60*/  IMAD.MOV.U32 R0, RZ, RZ, 0x7f ;  /* 0x0000007fff007424 */ /* 0x000fe200078e00ff */
[----:B------:R-:W-:-:S04]  /*9c70*/  ISETP.GT.U32.AND P0, PT, R3, 0x7f800000, PT ;  /* 0x7f8000000300780c */ /* 0x000fc80003f04070 */
[----:B------:R-:W-:-:S09]  /*9c80*/  SEL R0, R0, 0x7c, P0 ;  /* 0x0000007c00007807 */ /* 0x000fd20000000000 */
.L_x_12974:
[----:B------:R-:W-:Y:S05]  /*9c90*/  BSYNC B0 ;  /* 0x0000000000007941 */ /* 0x000fea0003800000 */
.L_x_12972:
[----:B------:R-:W-:-:S04]  /*9ca0*/  LOP3.LUT R3, R19, 0x80000000, RZ, 0xc0, !PT ;  /* 0x8000000013037812 */ /* 0x000fc800078ec0ff */
[----:B------:R-:W-:-:S04]  /*9cb0*/  SHF.R.U32.HI R3, RZ, 0x18, R3 ;  /* 0x00000018ff037819 */ /* 0x000fc80000011603 */
[----:B------:R-:W-:-:S05]  /*9cc0*/  LOP3.LUT R3, R0, R3, RZ, 0xfc, !PT ;  /* 0x0000000300037212 */ /* 0x000fca00078efcff */
[----:B------:R0:W-:Y:S01]  /*9cd0*/  STG.E.U8 desc[UR36][R4.64], R3 ;  /* 0x0000000304007986 */ /* 0x0001e2000c101124 */
[----:B------:R-:W-:Y:S05]  /*9ce0*/  BRA `(.L_x_12958) ;  /* 0x0000000400987947 */ /* 0x000fea0003800000 */
.L_x_12968:
[----:B------:R-:W0:Y:S02]  /*9cf0*/  I2F.S64 R0, R18 ;  /* 0x0000001200007312 */ /* 0x000e240000301400 */
[----:B0-----:R-:W-:-:S05]  /*9d00*/  F2FP.BF16.F32.PACK_AB R0, RZ, R0 ;  /* 0x00000000ff00723e */ /* 0x001fca00000010ff */
[----:B------:R0:W-:Y:S01]  /*9d10*/  STG.E.U16 desc[UR36][R4.64], R0 ;  /* 0x0000000004007986 */ /* 0x0001e2000c101524 */
[----:B------:R-:W-:Y:S05]  /*9d20*/  BRA `(.L_x_12958) ;  /* 0x0000000400887947 */ /* 0x000fea0003800000 */
.L_x_12965:
        /* <DEDUP_REMOVED lines=10> */
.L_x_12977:
        /* <DEDUP_REMOVED lines=17> */
.L_x_12980:
[----:B------:R-:W-:-:S04]  /*9ee0*/  LOP3.LUT R0, R19, 0x80000000, RZ, 0xc0, !PT ;  /* 0x8000000013007812 */ /* 0x000fc800078ec0ff */
[----:B------:R-:W-:-:S04]  /*9ef0*/  SHF.R.U32.HI R0, RZ, 0x18, R0 ;  /* 0x00000018ff007819 */ /* 0x000fc80000011600 */
[----:B------:R-:W-:-:S07]  /*9f00*/  LOP3.LUT R0, R3, R0, RZ, 0xfc, !PT ;  /* 0x0000000003007212 */ /* 0x000fce00078efcff */
.L_x_12979:
[----:B------:R-:W-:Y:S05]  /*9f10*/  BSYNC B0 ;  /* 0x0000000000007941 */ /* 0x000fea0003800000 */
.L_x_12978:
[----:B------:R0:W-:Y:S01]  /*9f20*/  STG.E.U8 desc[UR36][R4.64], R0 ;  /* 0x0000000004007986 */ /* 0x0001e2000c101124 */
[----:B------:R-:W-:Y:S05]  /*9f30*/  BRA `(.L_x_12958) ;  /* 0x0000000400047947 */ /* 0x000fea0003800000 */
.L_x_12976:
        /* <DEDUP_REMOVED lines=17> */
.L_x_12983:
[----:B------:R-:W-:-:S04]  /*a050*/  LOP3.LUT R0, R19, 0x80000000, RZ, 0xc0, !PT ;  /* 0x8000000013007812 */ /* 0x000fc800078ec0ff */
[----:B------:R-:W-:-:S04]  /*a060*/  SHF.R.U32.HI R0, RZ, 0x18, R0 ;  /* 0x00000018ff007819 */ /* 0x000fc80000011600 */
[----:B------:R-:W-:-:S07]  /*a070*/  LOP3.LUT R0, R3, R0, RZ, 0xfc, !PT ;  /* 0x0000000003007212 */ /* 0x000fce00078efcff */
.L_x_12982:
[----:B------:R-:W-:Y:S05]  /*a080*/  BSYNC B0 ;  /* 0x0000000000007941 */ /* 0x000fea0003800000 */
.L_x_12981:
[----:B------:R0:W-:Y:S01]  /*a090*/  STG.E.U8 desc[UR36][R4.64], R0 ;  /* 0x0000000004007986 */ /* 0x0001e2000c101124 */
[----:B------:R-:W-:Y:S05]  /*a0a0*/  BRA `(.L_x_12958) ;  /* 0x0000000000a87947 */ /* 0x000fea0003800000 */
.L_x_12975:
        /* <DEDUP_REMOVED lines=22> */
.L_x_12957:
        /* <DEDUP_REMOVED lines=16> */
.L_x_12986:
[----:B------:R-:W-:Y:S05]  /*a310*/  BRA `(.L_x_12958) ;  /* 0x00000000000c7947 */ /* 0x000fea0003800000 */
.L_x_12985:
[----:B------:R0:W-:Y:S01]  /*a320*/  STG.E.64 desc[UR36][R4.64], R18 ;  /* 0x0000001204007986 */ /* 0x0001e2000c101b24 */
[----:B------:R-:W-:Y:S05]  /*a330*/  BRA `(.L_x_12958) ;  /* 0x0000000000047947 */ /* 0x000fea0003800000 */
.L_x_12984:
[----:B------:R0:W-:Y:S02]  /*a340*/  STG.E desc[UR36][R4.64], R18 ;  /* 0x0000001204007986 */ /* 0x0001e4000c101924 */
.L_x_12958:
[----:B------:R-:W-:-:S07]  /*a350*/  VIADD R33, R33, 0x80 ;  /* 0x0000008021217836 */ /* 0x000fce0000000000 */
.L_x_12918:
[----:B------:R-:W-:Y:S05]  /*a360*/  BSYNC B6 ;  /* 0x0000000000067941 */ /* 0x000fea0003800000 */
.L_x_12917:
        /* <DEDUP_REMOVED lines=21> */
.L_x_12990:
[----:B------:R-:W-:Y:S01]  /*a4c0*/  STG.E.U8 desc[UR36][R2.64], R16 ;  /* 0x0000001002007986 */ /* 0x000fe2000c101124 */
[----:B------:R-:W-:Y:S05]  /*a4d0*/  EXIT ;  /* 0x000000000000794d */ /* 0x000fea0003800000 */
.L_x_12989:
        /* <DEDUP_REMOVED lines=8> */
.L_x_12993:
[----:B------:R-:W-:Y:S01]  /*a560*/  STG.E desc[UR36][R2.64], R16 ;  /* 0x0000001002007986 */ /* 0x000fe2000c101924 */
[----:B------:R-:W-:Y:S05]  /*a570*/  EXIT ;  /* 0x000000000000794d */ /* 0x000fea0003800000 */
.L_x_12992:
[----:B------:R-:W-:Y:S01]  /*a580*/  STG.E.U16 desc[UR36][R2.64], R16 ;  /* 0x0000001002007986 */ /* 0x000fe2000c101524 */
[----:B------:R-:W-:Y:S05]  /*a590*/  EXIT ;  /* 0x000000000000794d */ /* 0x000fea0003800000 */
.L_x_12988:
        /* <DEDUP_REMOVED lines=9> */
.L_x_12995:
[----:B------:R-:W0:Y:S02]  /*a630*/  I2F.S64 R0, R16 ;  /* 0x0000001000007312 */ /* 0x000e240000301400 */
[----:B0-----:R-:W-:-:S05]  /*a640*/  F2FP.F16.F32.PACK_AB R0, RZ, R0 ;  /* 0x00000000ff00723e */ /* 0x001fca00000000ff */
[----:B------:R-:W-:Y:S01]  /*a650*/  STG.E.U16 desc[UR36][R2.64], R0 ;  /* 0x0000000002007986 */ /* 0x000fe2000c101524 */
[----:B------:R-:W-:Y:S05]  /*a660*/  EXIT ;  /* 0x000000000000794d */ /* 0x000fea0003800000 */
.L_x_12994:
        /* <DEDUP_REMOVED lines=10> */
.L_x_12997:
[----:B------:R-:W1:Y:S02]  /*a710*/  I2F.S64 R16, R16 ;  /* 0x0000001000107312 */ /* 0x000e640000301400 */
[----:B-12-4-:R-:W-:-:S04]  /*a720*/  F2FP.F16.F32.PACK_AB R5, RZ, R16 ;  /* 0x00000010ff05723e */ /* 0x016fc800000000ff */
[----:B------:R-:W-:-:S05]  /*a730*/  PRMT R5, R5, 0x5410, RZ ;  /* 0x0000541005057816 */ /* 0x000fca00000000ff */
[----:B------:R-:W-:Y:S01]  /*a740*/  STG.E desc[UR36][R2.64], R5 ;  /* 0x0000000502007986 */ /* 0x000fe2000c101924 */
[----:B------:R-:W-:Y:S05]  /*a750*/  EXIT ;  /* 0x000000000000794d */ /* 0x000fea0003800000 */
.L_x_12996:
[----:B------:R-:W0:Y:S02]  /*a760*/  I2F.F64.S64 R16, R16 ;  /* 0x0000001000107312 */ /* 0x000e240000301c00 */
[----:B0-----:R-:W-:Y:S01]  /*a770*/  STG.E.64 desc[UR36][R2.64], R16 ;  /* 0x0000001002007986 */ /* 0x001fe2000c101b24 */
[----:B------:R-:W-:Y:S05]  /*a780*/  EXIT ;  /* 0x000000000000794d */ /* 0x000fea0003800000 */
.L_x_12987:
        /* <DEDUP_REMOVED lines=13> */
.L_x_13000:
[----:B------:R-:W0:Y:S01]  /*a860*/  I2F.F64.S64 R16, R16 ;  /* 0x0000001000107312 */ /* 0x000e220000301c00 */
[----:B------:R-:W-:-:S05]  /*a870*/  CS2R R18, SRZ ;  /* 0x0000000000127805 */ /* 0x000fca000001ff00 */
[----:B0-----:R-:W-:Y:S01]  /*a880*/  STG.E.128 desc[UR36][R2.64], R16 ;  /* 0x0000001002007986 */ /* 0x001fe2000c101d24 */
[----:B------:R-:W-:Y:S05]  /*a890*/  EXIT ;  /* 0x000000000000794d */ /* 0x000fea0003800000 */
.L_x_12999:
        /* <DEDUP_REMOVED lines=21> */
.L_x_13004:
[----:B------:R-:W-:Y:S05]  /*a9f0*/  BSYNC B0 ;  /* 0x0000000000007941 */ /* 0x000fea0003800000 */
.L_x_13003:
[----:B------:R-:W-:-:S05]  /*aa00*/  LOP3.LUT R5, R0, R5, RZ, 0xfc, !PT ;  /* 0x0000000500057212 */ /* 0x000fca00078efcff */
[----:B------:R-:W-:Y:S01]  /*aa10*/  STG.E.U8 desc[UR36][R2.64], R5 ;  /* 0x0000000502007986 */ /* 0x000fe2000c101124 */
[----:B------:R-:W-:Y:S05]  /*aa20*/  EXIT ;  /* 0x000000000000794d */ /* 0x000fea0003800000 */
.L_x_13002:
        /* <DEDUP_REMOVED lines=13> */
.L_x_13006:
[----:B------:R-:W-:Y:S01]  /*ab00*/  IMAD.MOV.U32 R0, RZ, RZ, 0x7f ;  /* 0x0000007fff007424 */ /* 0x000fe200078e00ff */
[----:B------:R-:W-:-:S04]  /*ab10*/  ISETP.GT.U32.AND P0, PT, R4, 0x7f800000, PT ;  /* 0x7f8000000400780c */ /* 0x000fc80003f04070 */
[----:B------:R-:W-:-:S09]  /*ab20*/  SEL R0, R0, 0x7c, P0 ;  /* 0x0000007c00007807 */ /* 0x000fd20000000000 */
.L_x_13007:
[----:B------:R-:W-:Y:S05]  /*ab30*/  BSYNC B0 ;  /* 0x0000000000007941 */ /* 0x000fea0003800000 */
.L_x_13005:
[----:B------:R-:W-:-:S04]  /*ab40*/  LOP3.LUT R4, R17, 0x80000000, RZ, 0xc0, !PT ;  /* 0x8000000011047812 */ /* 0x000fc800078ec0ff */
[----:B-1----:R-:W-:-:S04]  /*ab50*/  SHF.R.U32.HI R5, RZ, 0x18, R4 ;  /* 0x00000018ff057819 */ /* 0x002fc80000011604 */
[----:B------:R-:W-:-:S05]  /*ab60*/  LOP3.LUT R5, R0, R5, RZ, 0xfc, !PT ;  /* 0x0000000500057212 */ /* 0x000fca00078efcff */
[----:B------:R-:W-:Y:S01]  /*ab70*/  STG.E.U8 desc[UR36][R2.64], R5 ;  /* 0x0000000502007986 */ /* 0x000fe2000c101124 */
[----:B------:R-:W-:Y:S05]  /*ab80*/  EXIT ;  /* 0x000000000000794d */ /* 0x000fea0003800000 */
.L_x_13001:
[----:B------:R-:W0:Y:S02]  /*ab90*/  I2F.S64 R0, R16 ;  /* 0x0000001000007312 */ /* 0x000e240000301400 */
[----:B0-----:R-:W-:-:S05]  /*aba0*/  F2FP.BF16.F32.PACK_AB R0, RZ, R0 ;  /* 0x00000000ff00723e */ /* 0x001fca00000010ff */
[----:B------:R-:W-:Y:S01]  /*abb0*/  STG.E.U16 desc[UR36][R2.64], R0 ;  /* 0x0000000002007986 */ /* 0x000fe2000c101524 */
[----:B------:R-:W-:Y:S05]  /*abc0*/  EXIT ;  /* 0x000000000000794d */ /* 0x000fea0003800000 */
.L_x_12998:
        /* <DEDUP_REMOVED lines=10> */
.L_x_13010:
        /* <DEDUP_REMOVED lines=17> */
.L_x_13013:
[----:B------:R-:W-:-:S04]  /*ad80*/  LOP3.LUT R0, R17, 0x80000000, RZ, 0xc0, !PT ;  /* 0x8000000011007812 */ /* 0x000fc800078ec0ff */
[----:B------:R-:W-:-:S04]  /*ad90*/  SHF.R.U32.HI R5, RZ, 0x18, R0 ;  /* 0x00000018ff057819 */ /* 0x000fc80000011600 */
[----:B------:R-:W-:-:S04]  /*ada0*/  LOP3.LUT R4, R4, R5, RZ, 0xfc, !PT ;  /* 0x0000000504047212 */ /* 0x000fc800078efcff */
[----:B------:R-:W-:-:S07]  /*adb0*/  PRMT R0, R4, 0x7610, R0 ;  /* 0x0000761004007816 */ /* 0x000fce0000000000 */
.L_x_13012:
[----:B------:R-:W-:Y:S05]  /*adc0*/  BSYNC B0 ;  /* 0x0000000000007941 */ /* 0x000fea0003800000 */
.L_x_13011:
[----:B------:R-:W-:Y:S01]  /*add0*/  STG.E.U8 desc[UR36][R2.64], R0 ;  /* 0x0000000002007986 */ /* 0x000fe2000c101124 */
[----:B------:R-:W-:Y:S05]  /*ade0*/  EXIT ;  /* 0x000000000000794d */ /* 0x000fea0003800000 */
.L_x_13009:
        /* <DEDUP_REMOVED lines=17> */
.L_x_13016:
[----:B------:R-:W-:-:S04]  /*af00*/  LOP3.LUT R0, R17, 0x80000000, RZ, 0xc0, !PT ;  /* 0x8000000011007812 */ /* 0x000fc800078ec0ff */
[----:B------:R-:W-:-:S04]  /*af10*/  SHF.R.U32.HI R5, RZ, 0x18, R0 ;  /* 0x00000018ff057819 */ /* 0x000fc80000011600 */
[----:B------:R-:W-:-:S04]  /*af20*/  LOP3.LUT R4, R4, R5, RZ, 0xfc, !PT ;  /* 0x0000000504047212 */ /* 0x000fc800078efcff */
[----:B------:R-:W-:-:S07]  /*af30*/  PRMT R0, R4, 0x7610, R0 ;  /* 0x0000761004007816 */ /* 0x000fce0000000000 */
.L_x_13015:
[----:B------:R-:W-:Y:S05]  /*af40*/  BSYNC B0 ;  /* 0x0000000000007941 */ /* 0x000fea0003800000 */
.L_x_13014:
[----:B------:R-:W-:Y:S01]  /*af50*/  STG.E.U8 desc[UR36][R2.64], R0 ;  /* 0x0000000002007986 */ /* 0x000fe2000c101124 */
[----:B------:R-:W-:Y:S05]  /*af60*/  EXIT ;  /* 0x000000000000794d */ /* 0x000fea0003800000 */
.L_x_13008:
        /* <DEDUP_REMOVED lines=22> */
.L_x_12991:
        /* <DEDUP_REMOVED lines=16> */
.L_x_13019:
[----:B------:R-:W-:Y:S05]  /*b1d0*/  EXIT ;  /* 0x000000000000794d */ /* 0x000fea0003800000 */
.L_x_13018:
[----:B------:R-:W-:Y:S01]  /*b1e0*/  STG.E.64 desc[UR36][R2.64], R16 ;  /* 0x0000001002007986 */ /* 0x000fe2000c101b24 */
[----:B------:R-:W-:Y:S05]  /*b1f0*/  EXIT ;  /* 0x000000000000794d */ /* 0x000fea0003800000 */
.L_x_13017:
[----:B------:R-:W-:Y:S01]  /*b200*/  STG.E desc[UR36][R2.64], R16 ;  /* 0x0000001002007986 */ /* 0x000fe2000c101924 */
[----:B------:R-:W-:Y:S05]  /*b210*/  EXIT ;  /* 0x000000000000794d */ /* 0x000fea0003800000 */
.L_x_13020:
        /* <DEDUP_REMOVED lines=14> */
.L_x_26240:


//--------------------- .text._ZN2at6native18elementwise_kernelILi128ELi2EZNS0_22gpu_kernel_impl_nocastINS0_13BinaryFunctorIlllNS0_16BitwiseOrFunctorIlEEEEEEvRNS_18TensorIteratorBaseERKT_EUliE_EEviT1_ --------------------------
	.section	.text._ZN2at6native18elementwise_kernelILi128ELi2EZNS0_22gpu_kernel_impl_nocastINS0_13BinaryFunctorIlllNS0_16BitwiseOrFunctorIlEEEEEEvRNS_18TensorIteratorBaseERKT_EUliE_EEviT1_,"ax",@progbits
	.align	128
        .global         _ZN2at6native18elementwise_kernelILi128ELi2EZNS0_22gpu_kernel_impl_nocastINS0_13BinaryFunctorIlllNS0_16BitwiseOrFunctorIlEEEEEEvRNS_18TensorIteratorBaseERKT_EUliE_EEviT1_
        .type           _ZN2at6native18elementwise_kernelILi128ELi2EZNS0_22gpu_kernel_impl_nocastINS0_13BinaryFunctorIlllNS0_16BitwiseOrFunctorIlEEEEEEvRNS_18TensorIteratorBaseERKT_EUliE_EEviT1_,@function
        .size           _ZN2at6native18elementwise_kernelILi128ELi2EZNS0_22gpu_kernel_impl_nocastINS0_13BinaryFunctorIlllNS0_16BitwiseOrFunctorIlEEEEEEvRNS_18TensorIteratorBaseERKT_EUliE_EEviT1_,(.L_x_26241 - _ZN2at6native18elementwise_kernelILi128ELi2EZNS0_22gpu_kernel_impl_nocastINS0_13BinaryFunctorIlllNS0_16BitwiseOrFunctorIlEEEEEEvRNS_18TensorIteratorBaseERKT_EUliE_EEviT1_)
        .other          _ZN2at6native18elementwise_kernelILi128ELi2EZNS0_22gpu_kernel_impl_nocastINS0_13BinaryFunctorIlllNS0_16BitwiseOrFunctorIlEEEEEEvRNS_18TensorIteratorBaseERKT_EUliE_EEviT1_,@"STO_CUDA_ENTRY STV_DEFAULT"
_ZN2at6native18elementwise_kernelILi128ELi2EZNS0_22gpu_kernel_impl_nocastINS0_13BinaryFunctorIlllNS0_16BitwiseOrFunctorIlEEEEEEvRNS_18TensorIteratorBaseERKT_EUliE_EEviT1_:
.text._ZN2at6native18elementwise_kernelILi128ELi2EZNS0_22gpu_kernel_impl_nocastINS0_13BinaryFunctorIlllNS0_16BitwiseOrFunctorIlEEEEEEvRNS_18TensorIteratorBaseERKT_EUliE_EEviT1_:
        /* <DEDUP_REMOVED lines=363> */
.L_x_13023:
        /* <DEDUP_REMOVED lines=15> */
.L_x_13022:
[----:B------:R-:W-:Y:S05]  /*17a0*/  BSYNC B0 ;  /* 0x0000000000007941 */ /* 0x000fea0003800000 */
.L_x_13021:
        /* <DEDUP_REMOVED lines=355> */
.L_x_13024:
        /* <DEDUP_REMOVED lines=15> */
.L_x_13025:
        /* <DEDUP_REMOVED lines=11> */
.L_x_26241:


//--------------------- .text._ZN2at6native27unrolled_elementwise_kernelINS0_13BinaryFunctorIlllNS0_16BitwiseOrFunctorIlEEEESt5arrayIPcLm3EELi4E23TrivialOffsetCalculatorILi2EjES9_ILi1EjENS0_6memory15LoadWithoutCastENSC_16StoreWithoutCastEEEviT_T0_T2_T3_T4_T5_ --------------------------
	.section	.text._ZN2at6native27unrolled_elementwise_kernelINS0_13BinaryFunctorIlllNS0_16BitwiseOrFunctorIlEEEESt5arrayIPcLm3EELi4E23TrivialOffsetCalculatorILi2EjES9_ILi1EjENS0_6memory15LoadWithoutCastENSC_16StoreWithoutCastEEEviT_T0_T2_T3_T4_T5_,"ax",@progbits
	.align	128
        .global         _ZN2at6native27unrolled_elementwise_kernelINS0_13BinaryFunctorIlllNS0_16BitwiseOrFunctorIlEEEESt5arrayIPcLm3EELi4E23TrivialOffsetCalculatorILi2EjES9_ILi1EjENS0_6memory15LoadWithoutCastENSC_16StoreWithoutCastEEEviT_T0_T2_T3_T4_T5_
        .type           _ZN2at6native27unrolled_elementwise_kernelINS0_13BinaryFunctorIlllNS0_16BitwiseOrFunctorIlEEEESt5arrayIPcLm3EELi4E23TrivialOffsetCalculatorILi2EjES9_ILi1EjENS0_6memory15LoadWithoutCastENSC_16StoreWithoutCastEEEviT_T0_T2_T3_T4_T5_,@function
        .size           _ZN2at6native27unrolled_elementwise_kernelINS0_13BinaryFunctorIlllNS0_16BitwiseOrFunctorIlEEEESt5arrayIPcLm3EELi4E23TrivialOffsetCalculatorILi2EjES9_ILi1EjENS0_6memory15LoadWithoutCastENSC_16StoreWithoutCastEEEviT_T0_T2_T3_T4_T5_,(.L_x_26242 - _ZN2at6native27unrolled_elementwise_kernelINS0_13BinaryFunctorIlllNS0_16BitwiseOrFunctorIlEEEESt5arrayIPcLm3EELi4E23TrivialOffsetCalculatorILi2EjES9_ILi1EjENS0_6memory15LoadWithoutCastENSC_16StoreWithoutCastEEEviT_T0_T2_T3_T4_T5_)
        .other          _ZN2at6native27unrolled_elementwise_kernelINS0_13BinaryFunctorIlllNS0_16BitwiseOrFunctorIlEEEESt5arrayIPcLm3EELi4E23TrivialOffsetCalculatorILi2EjES9_ILi1EjENS0_6memory15LoadWithoutCastENSC_16StoreWithoutCastEEEviT_T0_T2_T3_T4_T5_,@"STO_CUDA_ENTRY STV_DEFAULT"
_ZN2at6native27unrolled_elementwise_kernelINS0_13BinaryFunctorIlllNS0_16BitwiseOrFunctorIlEEEESt5arrayIPcLm3EELi4E23TrivialOffsetCalculatorILi2EjES9_ILi1EjENS0_6memory15LoadWithoutCastENSC_16StoreWithoutCastEEEviT_T0_T2_T3_T4_T5_:
.text._ZN2at6native27unrolled_elementwise_kernelINS0_13BinaryFunctorIlllNS0_16BitwiseOrFunctorIlEEEESt5arrayIPcLm3EELi4E23TrivialOffsetCalculatorILi2EjES9_ILi1EjENS0_6memory15LoadWithoutCastENSC_16StoreWithoutCastEEEviT_T0_T2_T3_T4_T5_:
        /* <DEDUP_REMOVED lines=76> */
.L_x_13027:
[----:B------:R-:W-:Y:S05]  /*04c0*/  BSYNC B0 ;  /* 0x0000000000007941 */ /* 0x000fea0003800000 */
.L_x_13026:
        /* <DEDUP_REMOVED lines=9> */
.L_x_13028:
        /* <DEDUP_REMOVED lines=10> */
.L_x_26242:


//--------------------- .text._ZN2at6native29vectorized_elementwise_kernelILi2ENS0_13BinaryFunctorIlllNS0_16BitwiseOrFunctorIlEEEESt5arrayIPcLm3EEEEviT0_T1_ --------------------------
	.section	.text._ZN2at6native29vectorized_elementwise_kernelILi2ENS0_13BinaryFunctorIlllNS0_16BitwiseOrFunctorIlEEEESt5arrayIPcLm3EEEEviT0_T1_,"ax",@progbits
	.align	128
        .global         _ZN2at6native29vectorized_elementwise_kernelILi2ENS0_13BinaryFunctorIlllNS0_16BitwiseOrFunctorIlEEEESt5arrayIPcLm3EEEEviT0_T1_
        .type           _ZN2at6native29vectorized_elementwise_kernelILi2ENS0_13BinaryFunctorIlllNS0_16BitwiseOrFunctorIlEEEESt5arrayIPcLm3EEEEviT0_T1_,@function
        .size           _ZN2at6native29vectorized_elementwise_kernelILi2ENS0_13BinaryFunctorIlllNS0_16BitwiseOrFunctorIlEEEESt5arrayIPcLm3EEEEviT0_T1_,(.L_x_26243 - _ZN2at6native29vectorized_elementwise_kernelILi2ENS0_13BinaryFunctorIlllNS0_16BitwiseOrFunctorIlEEEESt5arrayIPcLm3EEEEviT0_T1_)
        .other          _ZN2at6native29vectorized_elementwise_kernelILi2ENS0_13BinaryFunctorIlllNS0_16BitwiseOrFunctorIlEEEESt5arrayIPcLm3EEEEviT0_T1_,@"STO_CUDA_ENTRY STV_DEFAULT"
_ZN2at6native29vectorized_elementwise_kernelILi2ENS0_13BinaryFunctorIlllNS0_16BitwiseOrFunctorIlEEEESt5arrayIPcLm3EEEEviT0_T1_:
.text._ZN2at6native29vectorized_elementwise_kernelILi2ENS0_13BinaryFunctorIlllNS0_16BitwiseOrFunctorIlEEEESt5arrayIPcLm3EEEEviT0_T1_:
        /* <DEDUP_REMOVED lines=63> */
.L_x_13029:
        /* <DEDUP_REMOVED lines=128> */
.L_x_13032:
[----:B------:R-:W-:-:S13]  /*0bf0*/  ISETP.GE.AND P0, PT, R21, R0, PT ;  /* 0x000000001500720c */ /* 0x000fda0003f06270 */
[----:B------:R-:W-:Y:S05]  /*0c00*/  @P0 BRA `(.L_x_13034) ;  /* 0x0000000000300947 */ /* 0x000fea0003800000 */
[----:B0-----:R-:W0:Y:S01]  /*0c10*/  LDC.64 R2, c[0x0][0x218] ;  /* 0x00008600ff027b82 */ /* 0x001e220000000a00 */
[----:B------:R-:W-:Y:S01]  /*0c20*/  IADD3 R13, R26, R21, RZ ;  /* 0x000000151a0d7210 */ /* 0x000fe20007ffe0ff */
[----:B------:R-:W-:-:S04]  /*0c30*/  VIADD R21, R21, 0x80 ;  /* 0x0000008015157836 */ /* 0x000fc80000000000 */
[----:B0-----:R-:W-:-:S05]  /*0c40*/  IMAD.WIDE.U32 R2, R13, 0x8, R2 ;  /* 0x000000080d027825 */ /* 0x001fca00078e0002 */
[----:B------:R1:W-:Y:S02]  /*0c50*/  STG.E.64 desc[UR4][R2.64], R6 ;  /* 0x0000000602007986 */ /* 0x0003e4000c101b04 */
.L_x_13033:
[----:B------:R-:W-:-:S13]  /*0c60*/  ISETP.GE.AND P0, PT, R21, R0, PT ;  /* 0x000000001500720c */ /* 0x000fda0003f06270 */
[----:B------:R-:W-:Y:S05]  /*0c70*/  @P0 BRA `(.L_x_13035) ;  /* 0x0000000000340947 */ /* 0x000fea0003800000 */
[----:B-1----:R-:W1:Y:S01]  /*0c80*/  LDC.64 R2, c[0x0][0x218] ;  /* 0x00008600ff027b82 */ /* 0x002e620000000a00 */
[----:B------:R-:W-:Y:S02]  /*0c90*/  IMAD.IADD R7, R26, 0x1, R21 ;  /* 0x000000011a077824 */ /* 0x000fe400078e0215 */
[----:B------:R-:W-:Y:S02]  /*0ca0*/  VIADD R21, R21, 0x80 ;  /* 0x0000008015157836 */ /* 0x000fe40000000000 */
[----:B-1----:R-:W-:-:S05]  /*0cb0*/  IMAD.WIDE.U32 R2, R7, 0x8, R2 ;  /* 0x0000000807027825 */ /* 0x002fca00078e0002 */
[----:B------:R1:W-:Y:S02]  /*0cc0*/  STG.E.64 desc[UR4][R2.64], R8 ;  /* 0x0000000802007986 */ /* 0x0003e4000c101b04 */
.L_x_13034:
        /* <DEDUP_REMOVED lines=8> */
.L_x_13035:
[----:B------:R-:W-:Y:S05]  /*0d50*/  BSYNC B1 ;  /* 0x0000000000017941 */ /* 0x000fea0003800000 */
.L_x_13031:
[----:B------:R-:W-:-:S13]  /*0d60*/  ISETP.GE.AND P0, PT, R21, R0, PT ;  /* 0x000000001500720c */ /* 0x000fda0003f06270 */
[----:B-12---:R-:W1:Y:S01]  /*0d70*/  @!P0 LDC.64 R2, c[0x0][0x218] ;  /* 0x00008600ff028b82 */ /* 0x006e620000000a00 */
[----:B------:R-:W-:Y:S02]  /*0d80*/  @!P0 IMAD.IADD R7, R26, 0x1, R21 ;  /* 0x000000011a078824 */ /* 0x000fe400078e0215 */
[----:B------:R-:W-:Y:S02]  /*0d90*/  @!P0 VIADD R21, R21, 0x80 ;  /* 0x0000008015158836 */ /* 0x000fe40000000000 */
[----:B-1----:R-:W-:-:S05]  /*0da0*/  @!P0 IMAD.WIDE.U32 R2, R7, 0x8, R2 ;  /* 0x0000000807028825 */ /* 0x002fca00078e0002 */
[----:B------:R2:W-:Y:S02]  /*0db0*/  @!P0 STG.E.64 desc[UR4][R2.64], R4 ;  /* 0x0000000402008986 */ /* 0x0005e4000c101b04 */
.L_x_13036:
[----:B------:R-:W-:Y:S05]  /*0dc0*/  BSYNC B0 ;  /* 0x0000000000007941 */ /* 0x000fea0003800000 */
.L_x_13030:
        /* <DEDUP_REMOVED lines=8> */
.L_x_13037:
        /* <DEDUP_REMOVED lines=11> */
.L_x_26243:


//--------------------- .text._ZN2at6native29vectorized_elementwise_kernelILi4ENS0_13BinaryFunctorIlllNS0_16BitwiseOrFunctorIlEEEESt5arrayIPcLm3EEEEviT0_T1_ --------------------------
	.section	.text._ZN2at6native29vectorized_elementwise_kernelILi4ENS0_13BinaryFunctorIlllNS0_16BitwiseOrFunctorIlEEEESt5arrayIPcLm3EEEEviT0_T1_,"ax",@progbits
	.align	128
        .global         _ZN2at6native29vectorized_elementwise_kernelILi4ENS0_13BinaryFunctorIlllNS0_16BitwiseOrFunctorIlEEEESt5arrayIPcLm3EEEEviT0_T1_
        .type           _ZN2at6native29vectorized_elementwise_kernelILi4ENS0_13BinaryFunctorIlllNS0_16BitwiseOrFunctorIlEEEESt5arrayIPcLm3EEEEviT0_T1_,@function
        .size           _ZN2at6native29vectorized_elementwise_kernelILi4ENS0_13BinaryFunctorIlllNS0_16BitwiseOrFunctorIlEEEESt5arrayIPcLm3EEEEviT0_T1_,(.L_x_26244 - _ZN2at6native29vectorized_elementwise_kernelILi4ENS0_13BinaryFunctorIlllNS0_16BitwiseOrFunctorIlEEEESt5arrayIPcLm3EEEEviT0_T1_)
        .other          _ZN2at6native29vectorized_elementwise_kernelILi4ENS0_13BinaryFunctorIlllNS0_16BitwiseOrFunctorIlEEEESt5arrayIPcLm3EEEEviT0_T1_,@"STO_CUDA_ENTRY STV_DEFAULT"
_ZN2at6native29vectorized_elementwise_kernelILi4ENS0_13BinaryFunctorIlllNS0_16BitwiseOrFunctorIlEEEESt5arrayIPcLm3EEEEviT0_T1_:
.text._ZN2at6native29vectorized_elementwise_kernelILi4ENS0_13BinaryFunctorIlllNS0_16BitwiseOrFunctorIlEEEESt5arrayIPcLm3EEEEviT0_T1_:
        /* <DEDUP_REMOVED lines=63> */
.L_x_13038:
        /* <DEDUP_REMOVED lines=128> */
.L_x_13041:
[----:B------:R-:W-:-:S13]  /*0bf0*/  ISETP.GE.AND P0, PT, R21, R0, PT ;  /* 0x000000001500720c */ /* 0x000fda0003f06270 */
[----:B------:R-:W-:Y:S05]  /*0c00*/  @P0 BRA `(.L_x_13043) ;  /* 0x0000000000300947 */ /* 0x000fea0003800000 */
[----:B0-----:R-:W0:Y:S01]  /*0c10*/  LDC.64 R2, c[0x0][0x218] ;  /* 0x00008600ff027b82 */ /* 0x001e220000000a00 */
[----:B------:R-:W-:Y:S01]  /*0c20*/  IADD3 R13, R26, R21, RZ ;  /* 0x000000151a0d7210 */ /* 0x000fe20007ffe0ff */
[----:B------:R-:W-:-:S04]  /*0c30*/  VIADD R21, R21, 0x80 ;  /* 0x0000008015157836 */ /* 0x000fc80000000000 */
[----:B0-----:R-:W-:-:S05]  /*0c40*/  IMAD.WIDE.U32 R2, R13, 0x8, R2 ;  /* 0x000000080d027825 */ /* 0x001fca00078e0002 */
[----:B------:R1:W-:Y:S02]  /*0c50*/  STG.E.64 desc[UR4][R2.64], R6 ;  /* 0x0000000602007986 */ /* 0x0003e4000c101b04 */
.L_x_13042:
[----:B------:R-:W-:-:S13]  /*0c60*/  ISETP.GE.AND P0, PT, R21, R0, PT ;  /* 0x000000001500720c */ /* 0x000fda0003f06270 */
[----:B------:R-:W-:Y:S05]  /*0c70*/  @P0 BRA `(.L_x_13044) ;  /* 0x0000000000340947 */ /* 0x000fea0003800000 */
[----:B-1----:R-:W1:Y:S01]  /*0c80*/  LDC.64 R2, c[0x0][0x218] ;  /* 0x00008600ff027b82 */ /* 0x002e620000000a00 */
[----:B------:R-:W-:Y:S02]  /*0c90*/  IMAD.IADD R7, R26, 0x1, R21 ;  /* 0x000000011a077824 */ /* 0x000fe400078e0215 */
[----:B------:R-:W-:Y:S02]  /*0ca0*/  VIADD R21, R21, 0x80 ;  /* 0x0000008015157836 */ /* 0x000fe40000000000 */
[----:B-1----:R-:W-:-:S05]  /*0cb0*/  IMAD.WIDE.U32 R2, R7, 0x8, R2 ;  /* 0x0000000807027825 */ /* 0x002fca00078e0002 */
[----:B------:R1:W-:Y:S02]  /*0cc0*/  STG.E.64 desc[UR4][R2.64], R8 ;  /* 0x0000000802007986 */ /* 0x0003e4000c101b04 */
.L_x_13043:
        /* <DEDUP_REMOVED lines=8> */
.L_x_13044:
[----:B------:R-:W-:Y:S05]  /*0d50*/  BSYNC B1 ;  /* 0x0000000000017941 */ /* 0x000fea0003800000 */
.L_x_13040:
[----:B------:R-:W-:-:S13]  /*0d60*/  ISETP.GE.AND P0, PT, R21, R0, PT ;  /* 0x000000001500720c */ /* 0x000fda0003f06270 */
[----:B-12---:R-:W1:Y:S01]  /*0d70*/  @!P0 LDC.64 R2, c[0x0][0x218] ;  /* 0x00008600ff028b82 */ /* 0x006e620000000a00 */
[----:B------:R-:W-:Y:S02]  /*0d80*/  @!P0 IMAD.IADD R7, R26, 0x1, R21 ;  /* 0x000000011a078824 */ /* 0x000fe400078e0215 */
[----:B------:R-:W-:Y:S02]  /*0d90*/  @!P0 VIADD R21, R21, 0x80 ;  /* 0x0000008015158836 */ /* 0x000fe40000000000 */
[----:B-1----:R-:W-:-:S05]  /*0da0*/  @!P0 IMAD.WIDE.U32 R2, R7, 0x8, R2 ;  /* 0x0000000807028825 */ /* 0x002fca00078e0002 */
[----:B------:R2:W-:Y:S02]  /*0db0*/  @!P0 STG.E.64 desc[UR4][R2.64], R4 ;  /* 0x0000000402008986 */ /* 0x0005e4000c101b04 */
.L_x_13045:
[----:B------:R-:W-:Y:S05]  /*0dc0*/  BSYNC B0 ;  /* 0x0000000000007941 */ /* 0x000fea0003800000 */
.L_x_13039:
        /* <DEDUP_REMOVED lines=8> */
.L_x_13046:
        /* <DEDUP_REMOVED lines=11> */
.L_x_26244:


//--------------------- .text._ZN2at6native29vectorized_elementwise_kernelILi8ENS0_13BinaryFunctorIlllNS0_16BitwiseOrFunctorIlEEEESt5arrayIPcLm3EEEEviT0_T1_ --------------------------
	.section	.text._ZN2at6native29vectorized_elementwise_kernelILi8ENS0_13BinaryFunctorIlllNS0_16BitwiseOrFunctorIlEEEESt5arrayIPcLm3EEEEviT0_T1_,"ax",@progbits
	.align	128
        .global         _ZN2at6native29vectorized_elementwise_kernelILi8ENS0_13BinaryFunctorIlllNS0_16BitwiseOrFunctorIlEEEESt5arrayIPcLm3EEEEviT0_T1_
        .type           _ZN2at6native29vectorized_elementwise_kernelILi8ENS0_13BinaryFunctorIlllNS0_16BitwiseOrFunctorIlEEEESt5arrayIPcLm3EEEEviT0_T1_,@function
        .size           _ZN2at6native29vectorized_elementwise_kernelILi8ENS0_13BinaryFunctorIlllNS0_16BitwiseOrFunctorIlEEEESt5arrayIPcLm3EEEEviT0_T1_,(.L_x_26245 - _ZN2at6native29vectorized_elementwise_kernelILi8ENS0_13BinaryFunctorIlllNS0_16BitwiseOrFunctorIlEEEESt5arrayIPcLm3EEEEviT0_T1_)
        .other          _ZN2at6native29vectorized_elementwise_kernelILi8ENS0_13BinaryFunctorIlllNS0_16BitwiseOrFunctorIlEEEESt5arrayIPcLm3EEEEviT0_T1_,@"STO_CUDA_ENTRY STV_DEFAULT"
_ZN2at6native29vectorized_elementwise_kernelILi8ENS0_13BinaryFunctorIlllNS0_16BitwiseOrFunctorIlEEEESt5arrayIPcLm3EEEEviT0_T1_:
.text._ZN2at6native29vectorized_elementwise_kernelILi8ENS0_13BinaryFunctorIlllNS0_16BitwiseOrFunctorIlEEEESt5arrayIPcLm3EEEEviT0_T1_:
        /* <DEDUP_REMOVED lines=63> */
.L_x_13047:
        /* <DEDUP_REMOVED lines=128> */
.L_x_13050:
[----:B------:R-:W-:-:S13]  /*0bf0*/  ISETP.GE.AND P0, PT, R21, R0, PT ;  /* 0x000000001500720c */ /* 0x000fda0003f06270 */
[----:B------:R-:W-:Y:S05]  /*0c00*/  @P0 BRA `(.L_x_13052) ;  /* 0x0000000000300947 */ /* 0x000fea0003800000 */
[----:B0-----:R-:W0:Y:S01]  /*0c10*/  LDC.64 R2, c[0x0][0x218] ;  /* 0x00008600ff027b82 */ /* 0x001e220000000a00 */
[----:B------:R-:W-:Y:S01]  /*0c20*/  IADD3 R13, R26, R21, RZ ;  /* 0x000000151a0d7210 */ /* 0x000fe20007ffe0ff */
[----:B------:R-:W-:-:S04]  /*0c30*/  VIADD R21, R21, 0x80 ;  /* 0x0000008015157836 */ /* 0x000fc80000000000 */
[----:B0-----:R-:W-:-:S05]  /*0c40*/  IMAD.WIDE.U32 R2, R13, 0x8, R2 ;  /* 0x000000080d027825 */ /* 0x001fca00078e0002 */
[----:B------:R1:W-:Y:S02]  /*0c50*/  STG.E.64 desc[UR4][R2.64], R6 ;  /* 0x0000000602007986 */ /* 0x0003e4000c101b04 */
.L_x_13051:
[----:B------:R-:W-:-:S13]  /*0c60*/  ISETP.GE.AND P0, PT, R21, R0, PT ;  /* 0x000000001500720c */ /* 0x000fda0003f06270 */
[----:B------:R-:W-:Y:S05]  /*0c70*/  @P0 BRA `(.L_x_13053) ;  /* 0x0000000000340947 */ /* 0x000fea0003800000 */
[----:B-1----:R-:W1:Y:S01]  /*0c80*/  LDC.64 R2, c[0x0][0x218] ;  /* 0x00008600ff027b82 */ /* 0x002e620000000a00 */
[----:B------:R-:W-:Y:S02]  /*0c90*/  IMAD.IADD R7, R26, 0x1, R21 ;  /* 0x000000011a077824 */ /* 0x000fe400078e0215 */
[----:B------:R-:W-:Y:S02]  /*0ca0*/  VIADD R21, R21, 0x80 ;  /* 0x0000008015157836 */ /* 0x000fe40000000000 */
[----:B-1----:R-:W-:-:S05]  /*0cb0*/  IMAD.WIDE.U32 R2, R7, 0x8, R2 ;  /* 0x0000000807027825 */ /* 0x002fca00078e0002 */
[----:B------:R1:W-:Y:S02]  /*0cc0*/  STG.E.64 desc[UR4][R2.64], R8 ;  /* 0x0000000802007986 */ /* 0x0003e4000c101b04 */
.L_x_13052:
        /* <DEDUP_REMOVED lines=8> */
.L_x_13053:
[----:B------:R-:W-:Y:S05]  /*0d50*/  BSYNC B1 ;  /* 0x0000000000017941 */ /* 0x000fea0003800000 */
.L_x_13049:
[----:B------:R-:W-:-:S13]  /*0d60*/  ISETP.GE.AND P0, PT, R21, R0, PT ;  /* 0x000000001500720c */ /* 0x000fda0003f06270 */
[----:B-12---:R-:W1:Y:S01]  /*0d70*/  @!P0 LDC.64 R2, c[0x0][0x218] ;  /* 0x00008600ff028b82 */ /* 0x006e620000000a00 */
[----:B------:R-:W-:Y:S02]  /*0d80*/  @!P0 IMAD.IADD R7, R26, 0x1, R21 ;  /* 0x000000011a078824 */ /* 0x000fe400078e0215 */
[----:B------:R-:W-:Y:S02]  /*0d90*/  @!P0 VIADD R21, R21, 0x80 ;  /* 0x0000008015158836 */ /* 0x000fe40000000000 */
[----:B-1----:R-:W-:-:S05]  /*0da0*/  @!P0 IMAD.WIDE.U32 R2, R7, 0x8, R2 ;  /* 0x0000000807028825 */ /* 0x002fca00078e0002 */
[----:B------:R2:W-:Y:S02]  /*0db0*/  @!P0 STG.E.64 desc[UR4][R2.64], R4 ;  /* 0x0000000402008986 */ /* 0x0005e4000c101b04 */
.L_x_13054:
[----:B------:R-:W-:Y:S05]  /*0dc0*/  BSYNC B0 ;  /* 0x0000000000007941 */ /* 0x000fea0003800000 */
.L_x_13048:
        /* <DEDUP_REMOVED lines=8> */
.L_x_13055:
        /* <DEDUP_REMOVED lines=11> */
.L_x_26245:


//--------------------- .text._ZN2at6native18elementwise_kernelILi128ELi4EZNS0_15gpu_kernel_implINS0_13AUnaryFunctorIiiiNS0_16BitwiseOrFunctorIiEEEEEEvRNS_18TensorIteratorBaseERKT_EUliE_EEviT1_ --------------------------
	.section	.text._ZN2at6native18elementwise_kernelILi128ELi4EZNS0_15gpu_kernel_implINS0_13AUnaryFunctorIiiiNS0_16BitwiseOrFunctorIiEEEEEEvRNS_18TensorIteratorBaseERKT_EUliE_EEviT1_,"ax",@progbits
	.align	128
        .global         _ZN2at6native18elementwise_kernelILi128ELi4EZNS0_15gpu_kernel_implINS0_13AUnaryFunctorIiiiNS0_16BitwiseOrFunctorIiEEEEEEvRNS_18TensorIteratorBaseERKT_EUliE_EEviT1_
        .type           _ZN2at6native18elementwise_kernelILi128ELi4EZNS0_15gpu_kernel_implINS0_13AUnaryFunctorIiiiNS0_16BitwiseOrFunctorIiEEEEEEvRNS_18TensorIteratorBaseERKT_EUliE_EEviT1_,@function
        .size           _ZN2at6native18elementwise_kernelILi128ELi4EZNS0_15gpu_kernel_implINS0_13AUnaryFunctorIiiiNS0_16BitwiseOrFunctorIiEEEEEEvRNS_18TensorIteratorBaseERKT_EUliE_EEviT1_,(.L_x_26246 - _ZN2at6native18elementwise_kernelILi128ELi4EZNS0_15gpu_kernel_implINS0_13AUnaryFunctorIiiiNS0_16BitwiseOrFunctorIiEEEEEEvRNS_18TensorIteratorBaseERKT_EUliE_EEviT1_)
        .other          _ZN2at6native18elementwise_kernelILi128ELi4EZNS0_15gpu_kernel_implINS0_13AUnaryFunctorIiiiNS0_16BitwiseOrFunctorIiEEEEEEvRNS_18TensorIteratorBaseERKT_EUliE_EEviT1_,@"STO_CUDA_ENTRY STV_DEFAULT"
_ZN2at6native18elementwise_kernelILi128ELi4EZNS0_15gpu_kernel_implINS0_13AUnaryFunctorIiiiNS0_16BitwiseOrFunctorIiEEEEEEvRNS_18TensorIteratorBaseERKT_EUliE_EEviT1_:
.text._ZN2at6native18elementwise_kernelILi128ELi4EZNS0_15gpu_kernel_implINS0_13AUnaryFunctorIiiiNS0_16BitwiseOrFunctorIiEEEEEEvRNS_18TensorIteratorBaseERKT_EUliE_EEviT1_:
        /* <DEDUP_REMOVED lines=314> */
.L_x_13058:
        /* <DEDUP_REMOVED lines=20> */
.L_x_13062:
[----:B------:R0:W5:Y:S01]  /*14e0*/  LDG.E.U8 R19, desc[UR36][R2.64] ;  /* 0x0000002402137981 */ /* 0x000162000c1e1100 */
[----:B------:R-:W-:Y:S05]  /*14f0*/  BRA `(.L_x_13064) ;  /* 0x0000000c00347947 */ /* 0x000fea0003800000 */
.L_x_13061:
        /* <DEDUP_REMOVED lines=8> */
.L_x_13066:
[----:B------:R0:W5:Y:S01]  /*1580*/  LDG.E R19, desc[UR36][R2.64] ;  /* 0x0000002402137981 */ /* 0x000162000c1e1900 */
[----:B------:R-:W-:Y:S05]  /*1590*/  BRA `(.L_x_13064) ;  /* 0x0000000c000c7947 */ /* 0x000fea0003800000 */
.L_x_13065:
[----:B------:R0:W5:Y:S01]  /*15a0*/  LDG.E.S16 R19, desc[UR36][R2.64] ;  /* 0x0000002402137981 */ /* 0x000162000c1e1700 */
[----:B------:R-:W-:Y:S05]  /*15b0*/  BRA `(.L_x_13064) ;  /* 0x0000000c00047947 */ /* 0x000fea0003800000 */
.L_x_13060:
        /* <DEDUP_REMOVED lines=9> */
.L_x_13068:
[----:B------:R-:W2:Y:S02]  /*1650*/  LDG.E.U16 R2, desc[UR36][R2.64] ;  /* 0x0000002402027981 */ /* 0x000ea4000c1e1500 */
[----:B--2---:R-:W-:-:S06]  /*1660*/  HADD2.F32 R19, -RZ, R2.H0_H0 ;  /* 0x20000002ff137230 */ /* 0x004fcc0000004100 */
[----:B------:R-:W0:Y:S01]  /*1670*/  F2I.FTZ.TRUNC.NTZ R19, R19 ;  /* 0x0000001300137305 */ /* 0x000e22000021f100 */
[----:B------:R-:W-:Y:S05]  /*1680*/  BRA `(.L_x_13064) ;  /* 0x0000000800d07947 */ /* 0x000fea0003800000 */
.L_x_13067:
        /* <DEDUP_REMOVED lines=9> */
.L_x_13070:
[----:B------:R-:W2:Y:S02]  /*1720*/  LDG.E.U16 R2, desc[UR36][R2.64] ;  /* 0x0000002402027981 */ /* 0x000ea4000c1e1500 */
[----:B--2---:R-:W-:-:S06]  /*1730*/  HADD2.F32 R19, -RZ, R2.H0_H0 ;  /* 0x20000002ff137230 */ /* 0x004fcc0000004100 */
[----:B------:R-:W0:Y:S01]  /*1740*/  F2I.FTZ.TRUNC.NTZ R19, R19 ;  /* 0x0000001300137305 */ /* 0x000e22000021f100 */
[----:B------:R-:W-:Y:S05]  /*1750*/  BRA `(.L_x_13064) ;  /* 0x00000008009c7947 */ /* 0x000fea0003800000 */
.L_x_13069:
[----:B------:R-:W2:Y:S02]  /*1760*/  LDG.E.64 R2, desc[UR36][R2.64] ;  /* 0x0000002402027981 */ /* 0x000ea4000c1e1b00 */
[----:B--2---:R0:W1:Y:S01]  /*1770*/  F2I.F64.TRUNC R19, R2 ;  /* 0x0000000200137311 */ /* 0x004062000030d100 */
[----:B------:R-:W-:Y:S05]  /*1780*/  BRA `(.L_x_13064) ;  /* 0x0000000800907947 */ /* 0x000fea0003800000 */
.L_x_13059:
        /* <DEDUP_REMOVED lines=12> */
.L_x_13073:
[----:B------:R-:W2:Y:S02]  /*1850*/  LDG.E.64 R2, desc[UR36][R2.64] ;  /* 0x0000002402027981 */ /* 0x000ea4000c1e1b00 */
[----:B--2---:R0:W1:Y:S01]  /*1860*/  F2I.F64.TRUNC R19, R2 ;  /* 0x0000000200137311 */ /* 0x004062000030d100 */
[----:B------:R-:W-:Y:S05]  /*1870*/  BRA `(.L_x_13064) ;  /* 0x0000000800547947 */ /* 0x000fea0003800000 */
.L_x_13072:
        /* <DEDUP_REMOVED lines=27> */
.L_x_13075:
        /* <DEDUP_REMOVED lines=14> */
.L_x_13074:
[----:B------:R-:W2:Y:S02]  /*1b10*/  LDG.E.U16 R19, desc[UR36][R2.64] ;  /* 0x0000002402137981 */ /* 0x000ea4000c1e1500 */
[----:B--2---:R-:W-:-:S06]  /*1b20*/  IMAD.U32 R19, R19, 0x10000, RZ ;  /* 0x0001000013137824 */ /* 0x004fcc00078e00ff */
[----:B------:R-:W0:Y:S01]  /*1b30*/  F2I.FTZ.TRUNC.NTZ R19, R19 ;  /* 0x0000001300137305 */ /* 0x000e22000021f100 */
[----:B------:R-:W-:Y:S05]  /*1b40*/  BRA `(.L_x_13064) ;  /* 0x0000000400a07947 */ /* 0x000fea0003800000 */
.L_x_13071:
        /* <DEDUP_REMOVED lines=10> */
.L_x_13078:
        /* <DEDUP_REMOVED lines=21> */
.L_x_13082:
[----:B------:R-:W-:Y:S05]  /*1d40*/  BSYNC B1 ;  /* 0x0000000000017941 */ /* 0x000fea0003800000 */
.L_x_13081:
[----:B------:R-:W-:Y:S01]  /*1d50*/  IMAD.SHL.U32 R2, R2, 0x100000, RZ ;  /* 0x0010000002027824 */ /* 0x000fe200078e00ff */
[----:B------:R-:W-:-:S04]  /*1d60*/  LEA R0, R0, 0x3b800000, 0x17 ;  /* 0x3b80000000007811 */ /* 0x000fc800078eb8ff */
[----:B------:R-:W-:-:S07]  /*1d70*/  LOP3.LUT R19, R0, R2, R19, 0xfe, !PT ;  /* 0x0000000200137212 */ /* 0x000fce00078efe13 */
.L_x_13080:
[----:B------:R-:W-:Y:S05]  /*1d80*/  BSYNC B0 ;  /* 0x0000000000007941 */ /* 0x000fea0003800000 */
.L_x_13079:
[----:B------:R-:W1:Y:S01]  /*1d90*/  F2I.FTZ.TRUNC.NTZ R19, R19 ;  /* 0x0000001300137305 */ /* 0x000e62000021f100 */
[----:B------:R-:W-:Y:S05]  /*1da0*/  BRA `(.L_x_13064) ;  /* 0x0000000400087947 */ /* 0x000fea0003800000 */
.L_x_13077:
        /* <DEDUP_REMOVED lines=21> */
.L_x_13086:
[----:B------:R-:W-:Y:S05]  /*1f00*/  BSYNC B1 ;  /* 0x0000000000017941 */ /* 0x000fea0003800000 */
.L_x_13085:
[----:B------:R-:W-:Y:S01]  /*1f10*/  IMAD.SHL.U32 R2, R2, 0x200000, RZ ;  /* 0x0020000002027824 */ /* 0x000fe200078e00ff */
[----:B------:R-:W-:-:S04]  /*1f20*/  LEA R0, R0, 0x37800000, 0x17 ;  /* 0x3780000000007811 */ /* 0x000fc800078eb8ff */
[----:B------:R-:W-:-:S07]  /*1f30*/  LOP3.LUT R19, R0, R2, R19, 0xfe, !PT ;  /* 0x0000000200137212 */ /* 0x000fce00078efe13 */
.L_x_13084:
[----:B------:R-:W-:Y:S05]  /*1f40*/  BSYNC B0 ;  /* 0x0000000000007941 */ /* 0x000fea0003800000 */
.L_x_13083:
[----:B------:R-:W2:Y:S01]  /*1f50*/  F2I.FTZ.TRUNC.NTZ R19, R19 ;  /* 0x0000001300137305 */ /* 0x000ea2000021f100 */
[----:B------:R-:W-:Y:S05]  /*1f60*/  BRA `(.L_x_13064) ;  /* 0x0000000000987947 */ /* 0x000fea0003800000 */
.L_x_13076:
        /* <DEDUP_REMOVED lines=14> */
.L_x_13090:
[----:B------:R-:W-:Y:S05]  /*2050*/  BSYNC B0 ;  /* 0x0000000000007941 */ /* 0x000fea0003800000 */
.L_x_13089:
[----:B------:R-:W4:Y:S01]  /*2060*/  F2I.FTZ.TRUNC.NTZ R19, R19 ;  /* 0x0000001300137305 */ /* 0x000f22000021f100 */
[----:B------:R-:W-:Y:S05]  /*2070*/  BRA `(.L_x_13064) ;  /* 0x0000000000547947 */ /* 0x000fea0003800000 */
.L_x_13063:
        /* <DEDUP_REMOVED lines=17> */
.L_x_13091:
[----:B------:R-:W-:Y:S05]  /*2190*/  BRA `(.L_x_13064) ;  /* 0x00000000000c7947 */ /* 0x000fea0003800000 */
.L_x_13088:
[----:B------:R0:W5:Y:S01]  /*21a0*/  LDG.E R19, desc[UR36][R2.64] ;  /* 0x0000002402137981 */ /* 0x000162000c1e1900 */
[----:B------:R-:W-:Y:S05]  /*21b0*/  BRA `(.L_x_13064) ;  /* 0x0000000000047947 */ /* 0x000fea0003800000 */
.L_x_13087:
[----:B------:R3:W5:Y:S02]  /*21c0*/  LDG.E R19, desc[UR36][R2.64] ;  /* 0x0000002402137981 */ /* 0x000764000c1e1900 */
.L_x_13064:
        /* <DEDUP_REMOVED lines=16> */
.L_x_13095:
[----:B------:R3:W-:Y:S01]  /*22d0*/  STG.E.U8 desc[UR36][R16.64], R2 ;  /* 0x0000000210007986 */ /* 0x0007e2000c101124 */
[----:B------:R-:W-:Y:S05]  /*22e0*/  BRA `(.L_x_13097) ;  /* 0x0000000c00507947 */ /* 0x000fea0003800000 */
.L_x_13094:
        /* <DEDUP_REMOVED lines=9> */
.L_x_13099:
[----:B------:R1:W-:Y:S01]  /*2380*/  STG.E desc[UR36][R16.64], R2 ;  /* 0x0000000210007986 */ /* 0x0003e2000c101924 */
[----:B------:R-:W-:Y:S05]  /*2390*/  BRA `(.L_x_13097) ;  /* 0x0000000c00247947 */ /* 0x000fea0003800000 */
.L_x_13098:
[----:B------:R2:W-:Y:S01]  /*23a0*/  STG.E.U16 desc[UR36][R16.64], R2 ;  /* 0x0000000210007986 */ /* 0x0005e2000c101524 */
[----:B------:R-:W-:Y:S05]  /*23b0*/  BRA `(.L_x_13097) ;  /* 0x0000000c001c7947 */ /* 0x000fea0003800000 */
.L_x_13093:
        /* <DEDUP_REMOVED lines=9> */
.L_x_13101:
[----:B------:R-:W-:-:S04]  /*2450*/  I2FP.F32.S32 R0, R2 ;  /* 0x0000000200007245 */ /* 0x000fc80000201400 */
[----:B------:R-:W-:-:S05]  /*2460*/  F2FP.F16.F32.PACK_AB R0, RZ, R0 ;  /* 0x00000000ff00723e */ /* 0x000fca00000000ff */
[----:B------:R0:W-:Y:S01]  /*2470*/  STG.E.U16 desc[UR36][R16.64], R0 ;  /* 0x0000000010007986 */ /* 0x0001e2000c101524 */
[----:B------:R-:W-:Y:S05]  /*2480*/  BRA `(.L_x_13097) ;  /* 0x0000000800e87947 */ /* 0x000fea0003800000 */
.L_x_13100:
        /* <DEDUP_REMOVED lines=10> */
.L_x_13103:
[----:B------:R-:W-:-:S04]  /*2530*/  I2FP.F32.S32 R2, R2 ;  /* 0x0000000200027245 */ /* 0x000fc80000201400 */
[----:B------:R-:W-:-:S04]  /*2540*/  F2FP.F16.F32.PACK_AB R3, RZ, R2 ;  /* 0x00000002ff03723e */ /* 0x000fc800000000ff */
[----:B------:R-:W-:-:S05]  /*2550*/  PRMT R3, R3, 0x5410, RZ ;  /* 0x0000541003037816 */ /* 0x000fca00000000ff */
[----:B------:R0:W-:Y:S01]  /*2560*/  STG.E desc[UR36][R16.64], R3 ;  /* 0x0000000310007986 */ /* 0x0001e2000c101924 */
[----:B------:R-:W-:Y:S05]  /*2570*/  BRA `(.L_x_13097) ;  /* 0x0000000800ac7947 */ /* 0x000fea0003800000 */
.L_x_13102:
[----:B------:R-:W0:Y:S02]  /*2580*/  I2F.F64 R2, R2 ;  /* 0x0000000200027312 */ /* 0x000e240000201c00 */
[----:B0-----:R0:W-:Y:S01]  /*2590*/  STG.E.64 desc[UR36][R16.64], R2 ;  /* 0x0000000210007986 */ /* 0x0011e2000c101b24 */
[----:B------:R-:W-:Y:S05]  /*25a0*/  BRA `(.L_x_13097) ;  /* 0x0000000800a07947 */ /* 0x000fea0003800000 */
.L_x_13092:
        /* <DEDUP_REMOVED lines=12> */
.L_x_13106:
[----:B------:R-:W0:Y:S01]  /*2670*/  I2F.F64 R4, R2 ;  /* 0x0000000200047312 */ /* 0x000e220000201c00 */
[----:B------:R-:W-:-:S05]  /*2680*/  CS2R R6, SRZ ;  /* 0x0000000000067805 */ /* 0x000fca000001ff00 */
[----:B0-----:R0:W-:Y:S01]  /*2690*/  STG.E.128 desc[UR36][R16.64], R4 ;  /* 0x0000000410007986 */ /* 0x0011e2000c101d24 */
[----:B------:R-:W-:Y:S05]  /*26a0*/  BRA `(.L_x_13097) ;  /* 0x0000000800607947 */ /* 0x000fea0003800000 */
.L_x_13105:
        /* <DEDUP_REMOVED lines=21> */
.L_x_13110:
[----:B------:R-:W-:Y:S05]  /*2800*/  BSYNC B0 ;  /* 0x0000000000007941 */ /* 0x000fea0003800000 */
.L_x_13109:
[----:B------:R-:W-:-:S05]  /*2810*/  LOP3.LUT R3, R0, R3, RZ, 0xfc, !PT ;  /* 0x0000000300037212 */ /* 0x000fca00078efcff */
[----:B------:R0:W-:Y:S01]  /*2820*/  STG.E.U8 desc[UR36][R16.64], R3 ;  /* 0x0000000310007986 */ /* 0x0001e2000c101124 */
[----:B------:R-:W-:Y:S05]  /*2830*/  BRA `(.L_x_13097) ;  /* 0x0000000400fc7947 */ /* 0x000fea0003800000 */
.L_x_13108:
        /* <DEDUP_REMOVED lines=13> */
.L_x_13112:
[----:B------:R-:W-:Y:S01]  /*2910*/  IMAD.MOV.U32 R0, RZ, RZ, 0x7f ;  /* 0x0000007fff007424 */ /* 0x000fe200078e00ff */
[----:B------:R-:W-:-:S04]  /*2920*/  ISETP.GT.U32.AND P0, PT, R2, 0x7f800000, PT ;  /* 0x7f8000000200780c */ /* 0x000fc80003f04070 */
[----:B------:R-:W-:-:S09]  /*2930*/  SEL R0, R0, 0x7c, P0 ;  /* 0x0000007c00007807 */ /* 0x000fd20000000000 */
.L_x_13113:
[----:B------:R-:W-:Y:S05]  /*2940*/  BSYNC B0 ;  /* 0x0000000000007941 */ /* 0x000fea0003800000 */
.L_x_13111:
[----:B------:R-:W-:-:S04]  /*2950*/  LOP3.LUT R2, R3, 0x80000000, RZ, 0xc0, !PT ;  /* 0x8000000003027812 */ /* 0x000fc800078ec0ff */
[----:B------:R-:W-:-:S04]  /*2960*/  SHF.R.U32.HI R3, RZ, 0x18, R2 ;  /* 0x00000018ff037819 */ /* 0x000fc80000011602 */
[----:B------:R-:W-:-:S05]  /*2970*/  LOP3.LUT R3, R0, R3, RZ, 0xfc, !PT ;  /* 0x0000000300037212 */ /* 0x000fca00078efcff */
[----:B------:R0:W-:Y:S01]  /*2980*/  STG.E.U8 desc[UR36][R16.64], R3 ;  /* 0x0000000310007986 */ /* 0x0001e2000c101124 */
[----:B------:R-:W-:Y:S05]  /*2990*/  BRA `(.L_x_13097) ;  /* 0x0000000400a47947 */ /* 0x000fea0003800000 */
.L_x_13107:
[----:B------:R-:W-:-:S04]  /*29a0*/  I2FP.F32.S32 R0, R2 ;  /* 0x0000000200007245 */ /* 0x000fc80000201400 */
[----:B------:R-:W-:-:S05]  /*29b0*/  F2FP.BF16.F32.PACK_AB R0, RZ, R0 ;  /* 0x00000000ff00723e */ /* 0x000fca00000010ff */
[----:B------:R0:W-:Y:S01]  /*29c0*/  STG.E.U16 desc[UR36][R16.64], R0 ;  /* 0x0000000010007986 */ /* 0x0001e2000c101524 */
[----:B------:R-:W-:Y:S05]  /*29d0*/  BRA `(.L_x_13097) ;  /* 0x0000000400947947 */ /* 0x000fea0003800000 */
.L_x_13104:
        /* <DEDUP_REMOVED lines=10> */
.L_x_13116:
        /* <DEDUP_REMOVED lines=17> */
.L_x_13119:
[----:B------:R-:W-:-:S04]  /*2b90*/  LOP3.LUT R2, R3, 0x80000000, RZ, 0xc0, !PT ;  /* 0x8000000003027812 */ /* 0x000fc800078ec0ff */
[----:B------:R-:W-:-:S04]  /*2ba0*/  SHF.R.U32.HI R3, RZ, 0x18, R2 ;  /* 0x00000018ff037819 */ /* 0x000fc80000011602 */
[----:B------:R-:W-:-:S04]  /*2bb0*/  LOP3.LUT R0, R0, R3, RZ, 0xfc, !PT ;  /* 0x0000000300007212 */ /* 0x000fc800078efcff */
[----:B------:R-:W-:-:S07]  /*2bc0*/  PRMT R8, R0, 0x7610, R8 ;  /* 0x0000761000087816 */ /* 0x000fce0000000008 */
.L_x_13118:
[----:B------:R-:W-:Y:S05]  /*2bd0*/  BSYNC B0 ;  /* 0x0000000000007941 */ /* 0x000fea0003800000 */
.L_x_13117:
[----:B------:R0:W-:Y:S01]  /*2be0*/  STG.E.U8 desc[UR36][R16.64], R8 ;  /* 0x0000000810007986 */ /* 0x0001e2000c101124 */
[----:B------:R-:W-:Y:S05]  /*2bf0*/  BRA `(.L_x_13097) ;  /* 0x00000004000c7947 */ /* 0x000fea0003800000 */
.L_x_13115:
        /* <DEDUP_REMOVED lines=17> */
.L_x_13122:
[----:B------:R-:W-:-:S04]  /*2d10*/  LOP3.LUT R2, R3, 0x80000000, RZ, 0xc0, !PT ;  /* 0x8000000003027812 */ /* 0x000fc800078ec0ff */
[----:B------:R-:W-:-:S04]  /*2d20*/  SHF.R.U32.HI R3, RZ, 0x18, R2 ;  /* 0x00000018ff037819 */ /* 0x000fc80000011602 */
[----:B------:R-:W-:-:S04]  /*2d30*/  LOP3.LUT R0, R0, R3, RZ, 0xfc, !PT ;  /* 0x0000000300007212 */ /* 0x000fc800078efcff */
[----:B------:R-:W-:-:S07]  /*2d40*/  PRMT R8, R0, 0x7610, R8 ;  /* 0x0000761000087816 */ /* 0x000fce0000000008 */
.L_x_13121:
[----:B------:R-:W-:Y:S05]  /*2d50*/  BSYNC B0 ;  /* 0x0000000000007941 */ /* 0x000fea0003800000 */
.L_x_13120:
[----:B------:R0:W-:Y:S01]  /*2d60*/  STG.E.U8 desc[UR36][R16.64], R8 ;  /* 0x0000000810007986 */ /* 0x0001e2000c101124 */
[----:B------:R-:W-:Y:S05]  /*2d70*/  BRA `(.L_x_13097) ;  /* 0x0000000000ac7947 */ /* 0x000fea0003800000 */
.L_x_13114:
        /* <DEDUP_REMOVED lines=22> */
.L_x_13096:
        /* <DEDUP_REMOVED lines=16> */
.L_x_13125:
[----:B------:R-:W-:Y:S05]  /*2fe0*/  BRA `(.L_x_13097) ;  /* 0x0000000000107947 */ /* 0x000fea0003800000 */
.L_x_13124:
[----:B------:R-:W-:-:S05]  /*2ff0*/  SHF.R.S32.HI R3, RZ, 0x1f, R2 ;  /* 0x0000001fff037819 */ /* 0x000fca0000011402 */
[----:B------:R0:W-:Y:S01]  /*3000*/  STG.E.64 desc[UR36][R16.64], R2 ;  /* 0x0000000210007986 */ /* 0x0001e2000c101b24 */
[----:B------:R-:W-:Y:S05]  /*3010*/  BRA `(.L_x_13097) ;  /* 0x0000000000047947 */ /* 0x000fea0003800000 */
.L_x_13123:
[----:B------:R0:W-:Y:S02]  /*3020*/  STG.E desc[UR36][R16.64], R2 ;  /* 0x0000000210007986 */ /* 0x0001e4000c101924 */
.L_x_13097:
[----:B------:R-:W-:-:S04]  /*3030*/  IMAD R18, R23, 0x200, R18 ;  /* 0x0000020017127824 */ /* 0x000fc800078e0212 */
[----:B------:R-:W-:-:S07]  /*3040*/  VIADD R19, R18, 0x80 ;  /* 0x0000008012137836 */ /* 0x000fce0000000000 */
.L_x_13057:
[----:B------:R-:W-:Y:S05]  /*3050*/  BSYNC B6 ;  /* 0x0000000000067941 */ /* 0x000fea0003800000 */
.L_x_13056:
        /* <DEDUP_REMOVED lines=307> */
.L_x_13128:
        /* <DEDUP_REMOVED lines=20> */
.L_x_13132:
[----:B------:R0:W5:Y:S01]  /*44d0*/  LDG.E.U8 R18, desc[UR36][R2.64] ;  /* 0x0000002402127981 */ /* 0x000162000c1e1100 */
[----:B------:R-:W-:Y:S05]  /*44e0*/  BRA `(.L_x_13134) ;  /* 0x0000000c00347947 */ /* 0x000fea0003800000 */
.L_x_13131:
        /* <DEDUP_REMOVED lines=8> */
.L_x_13136:
[----:B------:R0:W5:Y:S01]  /*4570*/  LDG.E R18, desc[UR36][R2.64] ;  /* 0x0000002402127981 */ /* 0x000162000c1e1900 */
[----:B------:R-:W-:Y:S05]  /*4580*/  BRA `(.L_x_13134) ;  /* 0x0000000c000c7947 */ /* 0x000fea0003800000 */
.L_x_13135:
[----:B------:R0:W5:Y:S01]  /*4590*/  LDG.E.S16 R18, desc[UR36][R2.64] ;  /* 0x0000002402127981 */ /* 0x000162000c1e1700 */
[----:B------:R-:W-:Y:S05]  /*45a0*/  BRA `(.L_x_13134) ;  /* 0x0000000c00047947 */ /* 0x000fea0003800000 */
.L_x_13130:
        /* <DEDUP_REMOVED lines=9> */
.L_x_13138:
[----:B------:R-:W2:Y:S02]  /*4640*/  LDG.E.U16 R2, desc[UR36][R2.64] ;  /* 0x0000002402027981 */ /* 0x000ea4000c1e1500 */
[----:B--2---:R-:W-:-:S06]  /*4650*/  HADD2.F32 R18, -RZ, R2.H0_H0 ;  /* 0x20000002ff127230 */ /* 0x004fcc0000004100 */
[----:B------:R-:W0:Y:S01]  /*4660*/  F2I.FTZ.TRUNC.NTZ R18, R18 ;  /* 0x0000001200127305 */ /* 0x000e22000021f100 */
[----:B------:R-:W-:Y:S05]  /*4670*/  BRA `(.L_x_13134) ;  /* 0x0000000800d07947 */ /* 0x000fea0003800000 */
.L_x_13137:
        /* <DEDUP_REMOVED lines=9> */
.L_x_13140:
[----:B------:R-:W2:Y:S02]  /*4710*/  LDG.E.U16 R2, desc[UR36][R2.64] ;  /* 0x0000002402027981 */ /* 0x000ea4000c1e1500 */
[----:B--2---:R-:W-:-:S06]  /*4720*/  HADD2.F32 R18, -RZ, R2.H0_H0 ;  /* 0x20000002ff127230 */ /* 0x004fcc0000004100 */
[----:B------:R-:W0:Y:S01]  /*4730*/  F2I.FTZ.TRUNC.NTZ R18, R18 ;  /* 0x0000001200127305 */ /* 0x000e22000021f100 */
[----:B------:R-:W-:Y:S05]  /*4740*/  BRA `(.L_x_13134) ;  /* 0x00000008009c7947 */ /* 0x000fea0003800000 */
.L_x_13139:
[----:B------:R-:W2:Y:S02]  /*4750*/  LDG.E.64 R2, desc[UR36][R2.64] ;  /* 0x0000002402027981 */ /* 0x000ea4000c1e1b00 */
[----:B--2---:R0:W1:Y:S01]  /*4760*/  F2I.F64.TRUNC R18, R2 ;  /* 0x0000000200127311 */ /* 0x004062000030d100 */
[----:B------:R-:W-:Y:S05]  /*4770*/  BRA `(.L_x_13134) ;  /* 0x0000000800907947 */ /* 0x000fea0003800000 */
.L_x_13129:
        /* <DEDUP_REMOVED lines=12> */
.L_x_13143:
[----:B------:R-:W2:Y:S02]  /*4840*/  LDG.E.64 R2, desc[UR36][R2.64] ;  /* 0x0000002402027981 */ /* 0x000ea4000c1e1b00 */
[----:B--2---:R0:W1:Y:S01]  /*4850*/  F2I.F64.TRUNC R18, R2 ;  /* 0x0000000200127311 */ /* 0x004062000030d100 */
[----:B------:R-:W-:Y:S05]  /*4860*/  BRA `(.L_x_13134) ;  /* 0x0000000800547947 */ /* 0x000fea0003800000 */
.L_x_13142:
        /* <DEDUP_REMOVED lines=27> */
.L_x_13145:
        /* <DEDUP_REMOVED lines=14> */
.L_x_13144:
[----:B------:R-:W2:Y:S02]  /*4b00*/  LDG.E.U16 R18, desc[UR36][R2.64] ;  /* 0x0000002402127981 */ /* 0x000ea4000c1e1500 */
[----:B--2---:R-:W-:-:S06]  /*4b10*/  IMAD.U32 R18, R18, 0x10000, RZ ;  /* 0x0001000012127824 */ /* 0x004fcc00078e00ff */
[----:B------:R-:W0:Y:S01]  /*4b20*/  F2I.FTZ.TRUNC.NTZ R18, R18 ;  /* 0x0000001200127305 */ /* 0x000e22000021f100 */
[----:B------:R-:W-:Y:S05]  /*4b30*/  BRA `(.L_x_13134) ;  /* 0x0000000400a07947 */ /* 0x000fea0003800000 */
.L_x_13141:
        /* <DEDUP_REMOVED lines=10> */
.L_x_13148:
        /* <DEDUP_REMOVED lines=21> */
.L_x_13152:
[----:B------:R-:W-:Y:S05]  /*4d30*/  BSYNC B1 ;  /* 0x0000000000017941 */ /* 0x000fea0003800000 */
.L_x_13151:
[----:B------:R-:W-:Y:S01]  /*4d40*/  IMAD.SHL.U32 R2, R2, 0x100000, RZ ;  /* 0x0010000002027824 */ /* 0x000fe200078e00ff */
[----:B------:R-:W-:-:S04]  /*4d50*/  LEA R3, R0, 0x3b800000, 0x17 ;  /* 0x3b80000000037811 */ /* 0x000fc800078eb8ff */
[----:B------:R-:W-:-:S07]  /*4d60*/  LOP3.LUT R18, R3, R2, R18, 0xfe, !PT ;  /* 0x0000000203127212 */ /* 0x000fce00078efe12 */
.L_x_13150:
[----:B------:R-:W-:Y:S05]  /*4d70*/  BSYNC B0 ;  /* 0x0000000000007941 */ /* 0x000fea0003800000 */
.L_x_13149:
[----:B------:R-:W1:Y:S01]  /*4d80*/  F2I.FTZ.TRUNC.NTZ R18, R18 ;  /* 0x0000001200127305 */ /* 0x000e62000021f100 */
[----:B------:R-:W-:Y:S05]  /*4d90*/  BRA `(.L_x_13134) ;  /* 0x0000000400087947 */ /* 0x000fea0003800000 */
.L_x_13147:
        /* <DEDUP_REMOVED lines=21> */
.L_x_13156:
[----:B------:R-:W-:Y:S05]  /*4ef0*/  BSYNC B1 ;  /* 0x0000000000017941 */ /* 0x000fea0003800000 */
.L_x_13155:
[----:B------:R-:W-:Y:S01]  /*4f00*/  IMAD.SHL.U32 R2, R2, 0x200000, RZ ;  /* 0x0020000002027824 */ /* 0x000fe200078e00ff */
[----:B------:R-:W-:-:S04]  /*4f10*/  LEA R3, R0, 0x37800000, 0x17 ;  /* 0x3780000000037811 */ /* 0x000fc800078eb8ff */
[----:B------:R-:W-:-:S07]  /*4f20*/  LOP3.LUT R18, R3, R2, R18, 0xfe, !PT ;  /* 0x0000000203127212 */ /* 0x000fce00078efe12 */
.L_x_13154:
[----:B------:R-:W-:Y:S05]  /*4f30*/  BSYNC B0 ;  /* 0x0000000000007941 */ /* 0x000fea0003800000 */
.L_x_13153:
[----:B------:R-:W2:Y:S01]  /*4f40*/  F2I.FTZ.TRUNC.NTZ R18, R18 ;  /* 0x0000001200127305 */ /* 0x000ea2000021f100 */
[----:B------:R-:W-:Y:S05]  /*4f50*/  BRA `(.L_x_13134) ;  /* 0x0000000000987947 */ /* 0x000fea0003800000 */
.L_x_13146:
        /* <DEDUP_REMOVED lines=14> */
.L_x_13160:
[----:B------:R-:W-:Y:S05]  /*5040*/  BSYNC B0 ;  /* 0x0000000000007941 */ /* 0x000fea0003800000 */
.L_x_13159:
[----:B------:R-:W0:Y:S01]  /*5050*/  F2I.FTZ.TRUNC.NTZ R18, R18 ;  /* 0x0000001200127305 */ /* 0x000e22000021f100 */
[----:B------:R-:W-:Y:S05]  /*5060*/  BRA `(.L_x_13134) ;  /* 0x0000000000547947 */ /* 0x000fea0003800000 */
.L_x_13133:
        /* <DEDUP_REMOVED lines=17> */
.L_x_13161:
[----:B------:R-:W-:Y:S05]  /*5180*/  BRA `(.L_x_13134) ;  /* 0x00000000000c7947 */ /* 0x000fea0003800000 */
.L_x_13158:
[----:B------:R4:W5:Y:S01]  /*5190*/  LDG.E R18, desc[UR36][R2.64] ;  /* 0x0000002402127981 */ /* 0x000962000c1e1900 */
[----:B------:R-:W-:Y:S05]  /*51a0*/  BRA `(.L_x_13134) ;  /* 0x0000000000047947 */ /* 0x000fea0003800000 */
.L_x_13157:
[----:B------:R3:W5:Y:S02]  /*51b0*/  LDG.E R18, desc[UR36][R2.64] ;  /* 0x0000002402127981 */ /* 0x000764000c1e1900 */
.L_x_13134:
        /* <DEDUP_REMOVED lines=16> */
.L_x_13165:
[----:B------:R0:W-:Y:S01]  /*52c0*/  STG.E.U8 desc[UR36][R16.64], R2 ;  /* 0x0000000210007986 */ /* 0x0001e2000c101124 */
[----:B------:R-:W-:Y:S05]  /*52d0*/  BRA `(.L_x_13167) ;  /* 0x0000000c00507947 */ /* 0x000fea0003800000 */
.L_x_13164:
        /* <DEDUP_REMOVED lines=9> */
.L_x_13169:
[----:B------:R0:W-:Y:S01]  /*5370*/  STG.E desc[UR36][R16.64], R2 ;  /* 0x0000000210007986 */ /* 0x0001e2000c101924 */
[----:B------:R-:W-:Y:S05]  /*5380*/  BRA `(.L_x_13167) ;  /* 0x0000000c00247947 */ /* 0x000fea0003800000 */
.L_x_13168:
[----:B------:R0:W-:Y:S01]  /*5390*/  STG.E.U16 desc[UR36][R16.64], R2 ;  /* 0x0000000210007986 */ /* 0x0001e2000c101524 */
[----:B------:R-:W-:Y:S05]  /*53a0*/  BRA `(.L_x_13167) ;  /* 0x0000000c001c7947 */ /* 0x000fea0003800000 */
.L_x_13163:
        /* <DEDUP_REMOVED lines=9> */
.L_x_13171:
[----:B------:R-:W-:-:S04]  /*5440*/  I2FP.F32.S32 R0, R2 ;  /* 0x0000000200007245 */ /* 0x000fc80000201400 */
[----:B------:R-:W-:-:S05]  /*5450*/  F2FP.F16.F32.PACK_AB R0, RZ, R0 ;  /* 0x00000000ff00723e */ /* 0x000fca00000000ff */
[----:B------:R0:W-:Y:S01]  /*5460*/  STG.E.U16 desc[UR36][R16.64], R0 ;  /* 0x0000000010007986 */ /* 0x0001e2000c101524 */
[----:B------:R-:W-:Y:S05]  /*5470*/  BRA `(.L_x_13167) ;  /* 0x0000000800e87947 */ /* 0x000fea0003800000 */
.L_x_13170:
        /* <DEDUP_REMOVED lines=10> */
.L_x_13173:
[----:B------:R-:W-:-:S04]  /*5520*/  I2FP.F32.S32 R2, R2 ;  /* 0x0000000200027245 */ /* 0x000fc80000201400 */
[----:B------:R-:W-:-:S04]  /*5530*/  F2FP.F16.F32.PACK_AB R3, RZ, R2 ;  /* 0x00000002ff03723e */ /* 0x000fc800000000ff */
[----:B------:R-:W-:-:S05]  /*5540*/  PRMT R3, R3, 0x5410, RZ ;  /* 0x0000541003037816 */ /* 0x000fca00000000ff */
[----:B------:R0:W-:Y:S01]  /*5550*/  STG.E desc[UR36][R16.64], R3 ;  /* 0x0000000310007986 */ /* 0x0001e2000c101924 */
[----:B------:R-:W-:Y:S05]  /*5560*/  BRA `(.L_x_13167) ;  /* 0x0000000800ac7947 */ /* 0x000fea0003800000 */
.L_x_13172:
[----:B------:R-:W0:Y:S02]  /*5570*/  I2F.F64 R2, R2 ;  /* 0x0000000200027312 */ /* 0x000e240000201c00 */
[----:B0-----:R0:W-:Y:S01]  /*5580*/  STG.E.64 desc[UR36][R16.64], R2 ;  /* 0x0000000210007986 */ /* 0x0011e2000c101b24 */
[----:B------:R-:W-:Y:S05]  /*5590*/  BRA `(.L_x_13167) ;  /* 0x0000000800a07947 */ /* 0x000fea0003800000 */
.L_x_13162:
        /* <DEDUP_REMOVED lines=12> */
.L_x_13176:
[----:B------:R-:W0:Y:S01]  /*5660*/  I2F.F64 R4, R2 ;  /* 0x0000000200047312 */ /* 0x000e220000201c00 */
[----:B------:R-:W-:-:S05]  /*5670*/  CS2R R6, SRZ ;  /* 0x0000000000067805 */ /* 0x000fca000001ff00 */
[----:B0-----:R0:W-:Y:S01]  /*5680*/  STG.E.128 desc[UR36][R16.64], R4 ;  /* 0x0000000410007986 */ /* 0x0011e2000c101d24 */
[----:B------:R-:W-:Y:S05]  /*5690*/  BRA `(.L_x_13167) ;  /* 0x0000000800607947 */ /* 0x000fea0003800000 */
.L_x_13175:
        /* <DEDUP_REMOVED lines=21> */
.L_x_13180:
[----:B------:R-:W-:Y:S05]  /*57f0*/  BSYNC B0 ;  /* 0x0000000000007941 */ /* 0x000fea0003800000 */
.L_x_13179:
[----:B------:R-:W-:-:S05]  /*5800*/  LOP3.LUT R3, R0, R3, RZ, 0xfc, !PT ;  /* 0x0000000300037212 */ /* 0x000fca00078efcff */
[----:B------:R0:W-:Y:S01]  /*5810*/  STG.E.U8 desc[UR36][R16.64], R3 ;  /* 0x0000000310007986 */ /* 0x0001e2000c101124 */
[----:B------:R-:W-:Y:S05]  /*5820*/  BRA `(.L_x_13167) ;  /* 0x0000000400fc7947 */ /* 0x000fea0003800000 */
.L_x_13178:
        /* <DEDUP_REMOVED lines=13> */
.L_x_13182:
[----:B------:R-:W-:Y:S01]  /*5900*/  IMAD.MOV.U32 R0, RZ, RZ, 0x7f ;  /* 0x0000007fff007424 */ /* 0x000fe200078e00ff */
[----:B------:R-:W-:-:S04]  /*5910*/  ISETP.GT.U32.AND P0, PT, R2, 0x7f800000, PT ;  /* 0x7f8000000200780c */ /* 0x000fc80003f04070 */
[----:B------:R-:W-:-:S09]  /*5920*/  SEL R0, R0, 0x7c, P0 ;  /* 0x0000007c00007807 */ /* 0x000fd20000000000 */
.L_x_13183:
[----:B------:R-:W-:Y:S05]  /*5930*/  BSYNC B0 ;  /* 0x0000000000007941 */ /* 0x000fea0003800000 */
.L_x_13181:
[----:B------:R-:W-:-:S04]  /*5940*/  LOP3.LUT R2, R3, 0x80000000, RZ, 0xc0, !PT ;  /* 0x8000000003027812 */ /* 0x000fc800078ec0ff */
[----:B------:R-:W-:-:S04]  /*5950*/  SHF.R.U32.HI R3, RZ, 0x18, R2 ;  /* 0x00000018ff037819 */ /* 0x000fc80000011602 */
[----:B------:R-:W-:-:S05]  /*5960*/  LOP3.LUT R3, R0, R3, RZ, 0xfc, !PT ;  /* 0x0000000300037212 */ /* 0x000fca00078efcff */
[----:B------:R0:W-:Y:S01]  /*5970*/  STG.E.U8 desc[UR36][R16.64], R3 ;  /* 0x0000000310007986 */ /* 0x0001e2000c101124 */
[----:B------:R-:W-:Y:S05]  /*5980*/  BRA `(.L_x_13167) ;  /* 0x0000000400a47947 */ /* 0x000fea0003800000 */
.L_x_13177:
[----:B------:R-:W-:-:S04]  /*5990*/  I2FP.F32.S32 R0, R2 ;  /* 0x0000000200007245 */ /* 0x000fc80000201400 */
[----:B------:R-:W-:-:S05]  /*59a0*/  F2FP.BF16.F32.PACK_AB R0, RZ, R0 ;  /* 0x00000000ff00723e */ /* 0x000fca00000010ff */
[----:B------:R0:W-:Y:S01]  /*59b0*/  STG.E.U16 desc[UR36][R16.64], R0 ;  /* 0x0000000010007986 */ /* 0x0001e2000c101524 */
[----:B------:R-:W-:Y:S05]  /*59c0*/  BRA `(.L_x_13167) ;  /* 0x0000000400947947 */ /* 0x000fea0003800000 */
.L_x_13174:
        /* <DEDUP_REMOVED lines=10> */
.L_x_13186:
        /* <DEDUP_REMOVED lines=17> */
.L_x_13189:
[----:B------:R-:W-:-:S04]  /*5b80*/  LOP3.LUT R2, R3, 0x80000000, RZ, 0xc0, !PT ;  /* 0x8000000003027812 */ /* 0x000fc800078ec0ff */
[----:B------:R-:W-:-:S04]  /*5b90*/  SHF.R.U32.HI R3, RZ, 0x18, R2 ;  /* 0x00000018ff037819 */ /* 0x000fc80000011602 */
[----:B------:R-:W-:-:S04]  /*5ba0*/  LOP3.LUT R0, R0, R3, RZ, 0xfc, !PT ;  /* 0x0000000300007212 */ /* 0x000fc800078efcff */
[----:B------:R-:W-:-:S07]  /*5bb0*/  PRMT R8, R0, 0x7610, R8 ;  /* 0x0000761000087816 */ /* 0x000fce0000000008 */
.L_x_13188:
[----:B------:R-:W-:Y:S05]  /*5bc0*/  BSYNC B0 ;  /* 0x0000000000007941 */ /* 0x000fea0003800000 */
.L_x_13187:
[----:B------:R3:W-:Y:S01]  /*5bd0*/  STG.E.U8 desc[UR36][R16.64], R8 ;  /* 0x0000000810007986 */ /* 0x0007e2000c101124 */
[----:B------:R-:W-:Y:S05]  /*5be0*/  BRA `(.L_x_13167) ;  /* 0x00000004000c7947 */ /* 0x000fea0003800000 */
.L_x_13185:
        /* <DEDUP_REMOVED lines=17> */
.L_x_13192:
[----:B------:R-:W-:-:S04]  /*5d00*/  LOP3.LUT R2, R3, 0x80000000, RZ, 0xc0, !PT ;  /* 0x8000000003027812 */ /* 0x000fc800078ec0ff */
[----:B------:R-:W-:-:S04]  /*5d10*/  SHF.R.U32.HI R3, RZ, 0x18, R2 ;  /* 0x00000018ff037819 */ /* 0x000fc80000011602 */
[----:B------:R-:W-:-:S04]  /*5d20*/  LOP3.LUT R0, R0, R3, RZ, 0xfc, !PT ;  /* 0x0000000300007212 */ /* 0x000fc800078efcff */
[----:B------:R-:W-:-:S07]  /*5d30*/  PRMT R8, R0, 0x7610, R8 ;  /* 0x0000761000087816 */ /* 0x000fce0000000008 */
.L_x_13191:
[----:B------:R-:W-:Y:S05]  /*5d40*/  BSYNC B0 ;  /* 0x0000000000007941 */ /* 0x000fea0003800000 */
.L_x_13190:
[----:B------:R0:W-:Y:S01]  /*5d50*/  STG.E.U8 desc[UR36][R16.64], R8 ;  /* 0x0000000810007986 */ /* 0x0001e2000c101124 */
[----:B------:R-:W-:Y:S05]  /*5d60*/  BRA `(.L_x_13167) ;  /* 0x0000000000ac7947 */ /* 0x000fea0003800000 */
.L_x_13184:
        /* <DEDUP_REMOVED lines=22> */
.L_x_13166:
        /* <DEDUP_REMOVED lines=16> */
.L_x_13195:
[----:B------:R-:W-:Y:S05]  /*5fd0*/  BRA `(.L_x_13167) ;  /* 0x0000000000107947 */ /* 0x000fea0003800000 */
.L_x_13194:
[----:B------:R-:W-:-:S05]  /*5fe0*/  SHF.R.S32.HI R3, RZ, 0x1f, R2 ;  /* 0x0000001fff037819 */ /* 0x000fca0000011402 */
[----:B------:R2:W-:Y:S01]  /*5ff0*/  STG.E.64 desc[UR36][R16.64], R2 ;  /* 0x0000000210007986 */ /* 0x0005e2000c101b24 */
[----:B------:R-:W-:Y:S05]  /*6000*/  BRA `(.L_x_13167) ;  /* 0x0000000000047947 */ /* 0x000fea0003800000 */
.L_x_13193:
[----:B------:R0:W-:Y:S02]  /*6010*/  STG.E desc[UR36][R16.64], R2 ;  /* 0x0000000210007986 */ /* 0x0001e4000c101924 */
.L_x_13167:
[----:B------:R-:W-:-:S07]  /*6020*/  VIADD R19, R19, 0x80 ;  /* 0x0000008013137836 */ /* 0x000fce0000000000 */
.L_x_13127:
[----:B------:R-:W-:Y:S05]  /*6030*/  BSYNC B6 ;  /* 0x0000000000067941 */ /* 0x000fea0003800000 */
.L_x_13126:
        /* <DEDUP_REMOVED lines=307> */
.L_x_13198:
        /* <DEDUP_REMOVED lines=20> */
.L_x_13202:
[----:B------:R0:W5:Y:S01]  /*74b0*/  LDG.E.U8 R18, desc[UR36][R2.64] ;  /* 0x0000002402127981 */ /* 0x000162000c1e1100 */
[----:B------:R-:W-:Y:S05]  /*74c0*/  BRA `(.L_x_13204) ;  /* 0x0000000c00347947 */ /* 0x000fea0003800000 */
.L_x_13201:
        /* <DEDUP_REMOVED lines=8> */
.L_x_13206:
[----:B------:R0:W5:Y:S01]  /*7550*/  LDG.E R18, desc[UR36][R2.64] ;  /* 0x0000002402127981 */ /* 0x000162000c1e1900 */
[----:B------:R-:W-:Y:S05]  /*7560*/  BRA `(.L_x_13204) ;  /* 0x0000000c000c7947 */ /* 0x000fea0003800000 */
.L_x_13205:
[----:B------:R0:W5:Y:S01]  /*7570*/  LDG.E.S16 R18, desc[UR36][R2.64] ;  /* 0x0000002402127981 */ /* 0x000162000c1e1700 */
[----:B------:R-:W-:Y:S05]  /*7580*/  BRA `(.L_x_13204) ;  /* 0x0000000c00047947 */ /* 0x000fea0003800000 */
.L_x_13200:
        /* <DEDUP_REMOVED lines=9> */
.L_x_13208:
[----:B------:R-:W2:Y:S02]  /*7620*/  LDG.E.U16 R2, desc[UR36][R2.64] ;  /* 0x0000002402027981 */ /* 0x000ea4000c1e1500 */
[----:B--2---:R-:W-:-:S06]  /*7630*/  HADD2.F32 R18, -RZ, R2.H0_H0 ;  /* 0x20000002ff127230 */ /* 0x004fcc0000004100 */
[----:B------:R-:W0:Y:S01]  /*7640*/  F2I.FTZ.TRUNC.NTZ R18, R18 ;  /* 0x0000001200127305 */ /* 0x000e22000021f100 */
[----:B------:R-:W-:Y:S05]  /*7650*/  BRA `(.L_x_13204) ;  /* 0x0000000800d07947 */ /* 0x000fea0003800000 */
.L_x_13207:
        /* <DEDUP_REMOVED lines=9> */
.L_x_13210:
[----:B------:R-:W2:Y:S02]  /*76f0*/  LDG.E.U16 R2, desc[UR36][R2.64] ;  /* 0x0000002402027981 */ /* 0x000ea4000c1e1500 */
[----:B--2---:R-:W-:-:S06]  /*7700*/  HADD2.F32 R18, -RZ, R2.H0_H0 ;  /* 0x20000002ff127230 */ /* 0x004fcc0000004100 */
[----:B------:R-:W0:Y:S01]  /*7710*/  F2I.FTZ.TRUNC.NTZ R18, R18 ;  /* 0x0000001200127305 */ /* 0x000e22000021f100 */
[----:B------:R-:W-:Y:S05]  /*7720*/  BRA `(.L_x_13204) ;  /* 0x00000008009c7947 */ /* 0x000fea0003800000 */
.L_x_13209:
[----:B------:R-:W2:Y:S02]  /*7730*/  LDG.E.64 R2, desc[UR36][R2.64] ;  /* 0x0000002402027981 */ /* 0x000ea4000c1e1b00 */
[----:B--2---:R0:W1:Y:S01]  /*7740*/  F2I.F64.TRUNC R18, R2 ;  /* 0x0000000200127311 */ /* 0x004062000030d100 */
[----:B------:R-:W-:Y:S05]  /*7750*/  BRA `(.L_x_13204) ;  /* 0x0000000800907947 */ /* 0x000fea0003800000 */
.L_x_13199:
        /* <DEDUP_REMOVED lines=12> */
.L_x_13213:
[----:B------:R-:W2:Y:S02]  /*7820*/  LDG.E.64 R2, desc[UR36][R2.64] ;  /* 0x0000002402027981 */ /* 0x000ea4000c1e1b00 */
[----:B--2---:R0:W1:Y:S01]  /*7830*/  F2I.F64.TRUNC R18, R2 ;  /* 0x0000000200127311 */ /* 0x004062000030d100 */
[----:B------:R-:W-:Y:S05]  /*7840*/  BRA `(.L_x_13204) ;  /* 0x0000000800547947 */ /* 0x000fea0003800000 */
.L_x_13212:
        /* <DEDUP_REMOVED lines=27> */
.L_x_13215:
        /* <DEDUP_REMOVED lines=14> */
.L_x_13214:
[----:B------:R-:W2:Y:S02]  /*7ae0*/  LDG.E.U16 R18, desc[UR36][R2.64] ;  /* 0x0000002402127981 */ /* 0x000ea4000c1e1500 */
[----:B--2---:R-:W-:-:S06]  /*7af0*/  IMAD.U32 R18, R18, 0x10000, RZ ;  /* 0x0001000012127824 */ /* 0x004fcc00078e00ff */
[----:B------:R-:W0:Y:S01]  /*7b00*/  F2I.FTZ.TRUNC.NTZ R18, R18 ;  /* 0x0000001200127305 */ /* 0x000e22000021f100 */
[----:B------:R-:W-:Y:S05]  /*7b10*/  BRA `(.L_x_13204) ;  /* 0x0000000400a07947 */ /* 0x000fea0003800000 */
.L_x_13211:
        /* <DEDUP_REMOVED lines=10> */
.L_x_13218:
        /* <DEDUP_REMOVED lines=21> */
.L_x_13222:
[----:B------:R-:W-:Y:S05]  /*7d10*/  BSYNC B1 ;  /* 0x0000000000017941 */ /* 0x000fea0003800000 */
.L_x_13221:
[----:B------:R-:W-:Y:S01]  /*7d20*/  IMAD.SHL.U32 R2, R2, 0x100000, RZ ;  /* 0x0010000002027824 */ /* 0x000fe200078e00ff */
[----:B------:R-:W-:-:S04]  /*7d30*/  LEA R3, R0, 0x3b800000, 0x17 ;  /* 0x3b80000000037811 */ /* 0x000fc800078eb8ff */
[----:B------:R-:W-:-:S07]  /*7d40*/  LOP3.LUT R18, R3, R2, R18, 0xfe, !PT ;  /* 0x0000000203127212 */ /* 0x000fce00078efe12 */
.L_x_13220:
[----:B------:R-:W-:Y:S05]  /*7d50*/  BSYNC B0 ;  /* 0x0000000000007941 */ /* 0x000fea0003800000 */
.L_x_13219:
[----:B------:R-:W1:Y:S01]  /*7d60*/  F2I.FTZ.TRUNC.NTZ R18, R18 ;  /* 0x0000001200127305 */ /* 0x000e62000021f100 */
[----:B------:R-:W-:Y:S05]  /*7d70*/  BRA `(.L_x_13204) ;  /* 0x0000000400087947 */ /* 0x000fea0003800000 */
.L_x_13217:
        /* <DEDUP_REMOVED lines=21> */
.L_x_13226:
[----:B------:R-:W-:Y:S05]  /*7ed0*/  BSYNC B1 ;  /* 0x0000000000017941 */ /* 0x000fea0003800000 */
.L_x_13225:
[----:B------:R-:W-:Y:S01]  /*7ee0*/  IMAD.SHL.U32 R2, R2, 0x200000, RZ ;  /* 0x0020000002027824 */ /* 0x000fe200078e00ff */
[----:B------:R-:W-:-:S04]  /*7ef0*/  LEA R3, R0, 0x37800000, 0x17 ;  /* 0x3780000000037811 */ /* 0x000fc800078eb8ff */
[----:B------:R-:W-:-:S07]  /*7f00*/  LOP3.LUT R18, R3, R2, R18, 0xfe, !PT ;  /* 0x0000000203127212 */ /* 0x000fce00078efe12 */
.L_x_13224:
[----:B------:R-:W-:Y:S05]  /*7f10*/  BSYNC B0 ;  /* 0x0000000000007941 */ /* 0x000fea0003800000 */
.L_x_13223:
[----:B------:R-:W2:Y:S01]  /*7f20*/  F2I.FTZ.TRUNC.NTZ R18, R18 ;  /* 0x0000001200127305 */ /* 0x000ea2000021f100 */
[----:B------:R-:W-:Y:S05]  /*7f30*/  BRA `(.L_x_13204) ;  /* 0x0000000000987947 */ /* 0x000fea0003800000 */
.L_x_13216:
        /* <DEDUP_REMOVED lines=14> */
.L_x_13230:
[----:B------:R-:W-:Y:S05]  /*8020*/  BSYNC B0 ;  /* 0x0000000000007941 */ /* 0x000fea0003800000 */
.L_x_13229:
[----:B------:R-:W4:Y:S01]  /*8030*/  F2I.FTZ.TRUNC.NTZ R18, R18 ;  /* 0x0000001200127305 */ /* 0x000f22000021f100 */
[----:B------:R-:W-:Y:S05]  /*8040*/  BRA `(.L_x_13204) ;  /* 0x0000000000547947 */ /* 0x000fea0003800000 */
.L_x_13203:
        /* <DEDUP_REMOVED lines=17> */
.L_x_13231:
[----:B------:R-:W-:Y:S05]  /*8160*/  BRA `(.L_x_13204) ;  /* 0x00000000000c7947 */ /* 0x000fea0003800000 */
.L_x_13228:
[----:B------:R3:W5:Y:S01]  /*8170*/  LDG.E R18, desc[UR36][R2.64] ;  /* 0x0000002402127981 */ /* 0x000762000c1e1900 */
[----:B------:R-:W-:Y:S05]  /*8180*/  BRA `(.L_x_13204) ;  /* 0x0000000000047947 */ /* 0x000fea0003800000 */
.L_x_13227:
[----:B------:R0:W5:Y:S02]  /*8190*/  LDG.E R18, desc[UR36][R2.64] ;  /* 0x0000002402127981 */ /* 0x000164000c1e1900 */
.L_x_13204:
        /* <DEDUP_REMOVED lines=16> */
.L_x_13235:
[----:B------:R3:W-:Y:S01]  /*82a0*/  STG.E.U8 desc[UR36][R16.64], R2 ;  /* 0x0000000210007986 */ /* 0x0007e2000c101124 */
[----:B------:R-:W-:Y:S05]  /*82b0*/  BRA `(.L_x_13237) ;  /* 0x0000000c00507947 */ /* 0x000fea0003800000 */
.L_x_13234:
        /* <DEDUP_REMOVED lines=9> */
.L_x_13239:
[----:B------:R2:W-:Y:S01]  /*8350*/  STG.E desc[UR36][R16.64], R2 ;  /* 0x0000000210007986 */ /* 0x0005e2000c101924 */
[----:B------:R-:W-:Y:S05]  /*8360*/  BRA `(.L_x_13237) ;  /* 0x0000000c00247947 */ /* 0x000fea0003800000 */
.L_x_13238:
[----:B------:R0:W-:Y:S01]  /*8370*/  STG.E.U16 desc[UR36][R16.64], R2 ;  /* 0x0000000210007986 */ /* 0x0001e2000c101524 */
[----:B------:R-:W-:Y:S05]  /*8380*/  BRA `(.L_x_13237) ;  /* 0x0000000c001c7947 */ /* 0x000fea0003800000 */
.L_x_13233:
        /* <DEDUP_REMOVED lines=9> */
.L_x_13241:
[----:B------:R-:W-:-:S04]  /*8420*/  I2FP.F32.S32 R0, R2 ;  /* 0x0000000200007245 */ /* 0x000fc80000201400 */
[----:B------:R-:W-:-:S05]  /*8430*/  F2FP.F16.F32.PACK_AB R0, RZ, R0 ;  /* 0x00000000ff00723e */ /* 0x000fca00000000ff */
[----:B------:R0:W-:Y:S01]  /*8440*/  STG.E.U16 desc[UR36][R16.64], R0 ;  /* 0x0000000010007986 */ /* 0x0001e2000c101524 */
[----:B------:R-:W-:Y:S05]  /*8450*/  BRA `(.L_x_13237) ;  /* 0x0000000800e87947 */ /* 0x000fea0003800000 */
.L_x_13240:
        /* <DEDUP_REMOVED lines=10> */
.L_x_13243:
[----:B------:R-:W-:-:S04]  /*8500*/  I2FP.F32.S32 R2, R2 ;  /* 0x0000000200027245 */ /* 0x000fc80000201400 */
[----:B------:R-:W-:-:S04]  /*8510*/  F2FP.F16.F32.PACK_AB R3, RZ, R2 ;  /* 0x00000002ff03723e */ /* 0x000fc800000000ff */
[----:B------:R-:W-:-:S05]  /*8520*/  PRMT R3, R3, 0x5410, RZ ;  /* 0x0000541003037816 */ /* 0x000fca00000000ff */
[----:B------:R0:W-:Y:S01]  /*8530*/  STG.E desc[UR36][R16.64], R3 ;  /* 0x0000000310007986 */ /* 0x0001e2000c101924 */
[----:B------:R-:W-:Y:S05]  /*8540*/  BRA `(.L_x_13237) ;  /* 0x0000000800ac7947 */ /* 0x000fea0003800000 */
.L_x_13242:
[----:B------:R-:W0:Y:S02]  /*8550*/  I2F.F64 R2, R2 ;  /* 0x0000000200027312 */ /* 0x000e240000201c00 */
[----:B0-----:R0:W-:Y:S01]  /*8560*/  STG.E.64 desc[UR36][R16.64], R2 ;  /* 0x0000000210007986 */ /* 0x0011e2000c101b24 */
[----:B------:R-:W-:Y:S05]  /*8570*/  BRA `(.L_x_13237) ;  /* 0x0000000800a07947 */ /* 0x000fea0003800000 */
.L_x_13232:
        /* <DEDUP_REMOVED lines=12> */
.L_x_13246:
[----:B------:R-:W0:Y:S01]  /*8640*/  I2F.F64 R4, R2 ;  /* 0x0000000200047312 */ /* 0x000e220000201c00 */
[----:B------:R-:W-:-:S05]  /*8650*/  CS2R R6, SRZ ;  /* 0x0000000000067805 */ /* 0x000fca000001ff00 */
[----:B0-----:R0:W-:Y:S01]  /*8660*/  STG.E.128 desc[UR36][R16.64], R4 ;  /* 0x0000000410007986 */ /* 0x0011e2000c101d24 */
[----:B------:R-:W-:Y:S05]  /*8670*/  BRA `(.L_x_13237) ;  /* 0x0000000800607947 */ /* 0x000fea0003800000 */
.L_x_13245:
        /* <DEDUP_REMOVED lines=21> */
.L_x_13250:
[----:B------:R-:W-:Y:S05]  /*87d0*/  BSYNC B0 ;  /* 0x0000000000007941 */ /* 0x000fea0003800000 */
.L_x_13249:
[----:B------:R-:W-:-:S05]  /*87e0*/  LOP3.LUT R3, R0, R3, RZ, 0xfc, !PT ;  /* 0x0000000300037212 */ /* 0x000fca00078efcff */
[----:B------:R0:W-:Y:S01]  /*87f0*/  STG.E.U8 desc[UR36][R16.64], R3 ;  /* 0x0000000310007986 */ /* 0x0001e2000c101124 */
[----:B------:R-:W-:Y:S05]  /*8800*/  BRA `(.L_x_13237) ;  /* 0x0000000400fc7947 */ /* 0x000fea0003800000 */
.L_x_13248:
        /* <DEDUP_REMOVED lines=13> */
.L_x_13252:
[----:B------:R-:W-:Y:S01]  /*88e0*/  IMAD.MOV.U32 R0, RZ, RZ, 0x7f ;  /* 0x0000007fff007424 */ /* 0x000fe200078e00ff */
[----:B------:R-:W-:-:S04]  /*88f0*/  ISETP.GT.U32.AND P0, PT, R2, 0x7f800000, PT ;  /* 0x7f8000000200780c */ /* 0x000fc80003f04070 */
[----:B------:R-:W-:-:S09]  /*8900*/  SEL R0, R0, 0x7c, P0 ;  /* 0x0000007c00007807 */ /* 0x000fd20000000000 */
.L_x_13253:
[----:B------:R-:W-:Y:S05]  /*8910*/  BSYNC B0 ;  /* 0x0000000000007941 */ /* 0x000fea0003800000 */
.L_x_13251:
[----:B------:R-:W-:-:S04]  /*8920*/  LOP3.LUT R2, R3, 0x80000000, RZ, 0xc0, !PT ;  /* 0x8000000003027812 */ /* 0x000fc800078ec0ff */
[----:B------:R-:W-:-:S04]  /*8930*/  SHF.R.U32.HI R3, RZ, 0x18, R2 ;  /* 0x00000018ff037819 */ /* 0x000fc80000011602 */
[----:B------:R-:W-:-:S05]  /*8940*/  LOP3.LUT R3, R0, R3, RZ, 0xfc, !PT ;  /* 0x0000000300037212 */ /* 0x000fca00078efcff */
[----:B------:R0:W-:Y:S01]  /*8950*/  STG.E.U8 desc[UR36][R16.64], R3 ;  /* 0x0000000310007986 */ /* 0x0001e2000c101124 */
[----:B------:R-:W-:Y:S05]  /*8960*/  BRA `(.L_x_13237) ;  /* 0x0000000400a47947 */ /* 0x000fea0003800000 */
.L_x_13247:
[----:B------:R-:W-:-:S04]  /*8970*/  I2FP.F32.S32 R0, R2 ;  /* 0x0000000200007245 */ /* 0x000fc80000201400 */
[----:B------:R-:W-:-:S05]  /*8980*/  F2FP.BF16.F32.PACK_AB R0, RZ, R0 ;  /* 0x00000000ff00723e */ /* 0x000fca00000010ff */
[----:B------:R0:W-:Y:S01]  /*8990*/  STG.E.U16 desc[UR36][R16.64], R0 ;  /* 0x0000000010007986 */ /* 0x0001e2000c101524 */
[----:B------:R-:W-:Y:S05]  /*89a0*/  BRA `(.L_x_13237) ;  /* 0x0000000400947947 */ /* 0x000fea0003800000 */
.L_x_13244:
        /* <DEDUP_REMOVED lines=10> */
.L_x_13256:
        /* <DEDUP_REMOVED lines=17> */
.L_x_13259:
[----:B------:R-:W-:-:S04]  /*8b60*/  LOP3.LUT R2, R3, 0x80000000, RZ, 0xc0, !PT ;  /* 0x8000000003027812 */ /* 0x000fc800078ec0ff */
[----:B------:R-:W-:-:S04]  /*8b70*/  SHF.R.U32.HI R3, RZ, 0x18, R2 ;  /* 0x00000018ff037819 */ /* 0x000fc80000011602 */
[----:B------:R-:W-:-:S04]  /*8b80*/  LOP3.LUT R0, R0, R3, RZ, 0xfc, !PT ;  /* 0x0000000300007212 */ /* 0x000fc800078efcff */
[----:B------:R-:W-:-:S07]  /*8b90*/  PRMT R8, R0, 0x7610, R8 ;  /* 0x0000761000087816 */ /* 0x000fce0000000008 */
.L_x_13258:
[----:B------:R-:W-:Y:S05]  /*8ba0*/  BSYNC B0 ;  /* 0x0000000000007941 */ /* 0x000fea0003800000 */
.L_x_13257:
[----:B------:R0:W-:Y:S01]  /*8bb0*/  STG.E.U8 desc[UR36][R16.64], R8 ;  /* 0x0000000810007986 */ /* 0x0001e2000c101124 */
[----:B------:R-:W-:Y:S05]  /*8bc0*/  BRA `(.L_x_13237) ;  /* 0x00000004000c7947 */ /* 0x000fea0003800000 */
.L_x_13255:
        /* <DEDUP_REMOVED lines=17> */
.L_x_13262:
[----:B------:R-:W-:-:S04]  /*8ce0*/  LOP3.LUT R2, R3, 0x80000000, RZ, 0xc0, !PT ;  /* 0x8000000003027812 */ /* 0x000fc800078ec0ff */
[----:B------:R-:W-:-:S04]  /*8cf0*/  SHF.R.U32.HI R3, RZ, 0x18, R2 ;  /* 0x00000018ff037819 */ /* 0x000fc80000011602 */
[----:B------:R-:W-:-:S04]  /*8d00*/  LOP3.LUT R0, R0, R3, RZ, 0xfc, !PT ;  /* 0x0000000300007212 */ /* 0x000fc800078efcff */
[----:B------:R-:W-:-:S07]  /*8d10*/  PRMT R8, R0, 0x7610, R8 ;  /* 0x0000761000087816 */ /* 0x000fce0000000008 */
.L_x_13261:
[----:B------:R-:W-:Y:S05]  /*8d20*/  BSYNC B0 ;  /* 0x0000000000007941 */ /* 0x000fea0003800000 */
.L_x_13260:
[----:B------:R0:W-:Y:S01]  /*8d30*/  STG.E.U8 desc[UR36][R16.64], R8 ;  /* 0x0000000810007986 */ /* 0x0001e2000c101124 */
[----:B------:R-:W-:Y:S05]  /*8d40*/  BRA `(.L_x_13237) ;  /* 0x0000000000ac7947 */ /* 0x000fea0003800000 */
.L_x_13254:
        /* <DEDUP_REMOVED lines=22> */
.L_x_13236:
        /* <DEDUP_REMOVED lines=16> */
.L_x_13265:
[----:B------:R-:W-:Y:S05]  /*8fb0*/  BRA `(.L_x_13237) ;  /* 0x0000000000107947 */ /* 0x000fea0003800000 */
.L_x_13264:
[----:B------:R-:W-:-:S05]  /*8fc0*/  SHF.R.S32.HI R3, RZ, 0x1f, R2 ;  /* 0x0000001fff037819 */ /* 0x000fca0000011402 */
[----:B------:R0:W-:Y:S01]  /*8fd0*/  STG.E.64 desc[UR36][R16.64], R2 ;  /* 0x0000000210007986 */ /* 0x0001e2000c101b24 */
[----:B------:R-:W-:Y:S05]  /*8fe0*/  BRA `(.L_x_13237) ;  /* 0x0000000000047947 */ /* 0x000fea0003800000 */
.L_x_13263:
[----:B------:R0:W-:Y:S02]  /*8ff0*/  STG.E desc[UR36][R16.64], R2 ;  /* 0x0000000210007986 */ /* 0x0001e4000c101924 */
.L_x_13237:
[----:B------:R-:W-:-:S07]  /*9000*/  VIADD R19, R19, 0x80 ;  /* 0x0000008013137836 */ /* 0x000fce0000000000 */
.L_x_13197:
[----:B------:R-:W-:Y:S05]  /*9010*/  BSYNC B6 ;  /* 0x0000000000067941 */ /* 0x000fea0003800000 */
.L_x_13196:
        /* <DEDUP_REMOVED lines=306> */
.L_x_13266:
        /* <DEDUP_REMOVED lines=20> */
.L_x_13270:
[----:B------:R4:W5:Y:S01]  /*a480*/  LDG.E.U8 R18, desc[UR36][R2.64] ;  /* 0x0000002402127981 */ /* 0x000962000c1e1100 */
[----:B------:R-:W-:Y:S05]  /*a490*/  BRA `(.L_x_13272) ;  /* 0x0000000c00347947 */ /* 0x000fea0003800000 */
.L_x_13269:
        /* <DEDUP_REMOVED lines=8> */
.L_x_13274:
[----:B------:R2:W5:Y:S01]  /*a520*/  LDG.E R18, desc[UR36][R2.64] ;  /* 0x0000002402127981 */ /* 0x000562000c1e1900 */
[----:B------:R-:W-:Y:S05]  /*a530*/  BRA `(.L_x_13272) ;  /* 0x0000000c000c7947 */ /* 0x000fea0003800000 */
.L_x_13273:
[----:B------:R0:W5:Y:S01]  /*a540*/  LDG.E.S16 R18, desc[UR36][R2.64] ;  /* 0x0000002402127981 */ /* 0x000162000c1e1700 */
[----:B------:R-:W-:Y:S05]  /*a550*/  BRA `(.L_x_13272) ;  /* 0x0000000c00047947 */ /* 0x000fea0003800000 */
.L_x_13268:
        /* <DEDUP_REMOVED lines=9> */
.L_x_13276:
[----:B------:R-:W2:Y:S02]  /*a5f0*/  LDG.E.U16 R2, desc[UR36][R2.64] ;  /* 0x0000002402027981 */ /* 0x000ea4000c1e1500 */
[----:B--2---:R-:W-:-:S06]  /*a600*/  HADD2.F32 R18, -RZ, R2.H0_H0 ;  /* 0x20000002ff127230 */ /* 0x004fcc0000004100 */
[----:B------:R-:W0:Y:S01]  /*a610*/  F2I.FTZ.TRUNC.NTZ R18, R18 ;  /* 0x0000001200127305 */ /* 0x000e22000021f100 */
[----:B------:R-:W-:Y:S05]  /*a620*/  BRA `(.L_x_13272) ;  /* 0x0000000800d07947 */ /* 0x000fea0003800000 */
.L_x_13275:
        /* <DEDUP_REMOVED lines=9> */
.L_x_13278:
[----:B------:R-:W2:Y:S02]  /*a6c0*/  LDG.E.U16 R2, desc[UR36][R2.64] ;  /* 0x0000002402027981 */ /* 0x000ea4000c1e1500 */
[----:B--2---:R-:W-:-:S06]  /*a6d0*/  HADD2.F32 R18, -RZ, R2.H0_H0 ;  /* 0x20000002ff127230 */ /* 0x004fcc0000004100 */
[----:B------:R-:W0:Y:S01]  /*a6e0*/  F2I.FTZ.TRUNC.NTZ R18, R18 ;  /* 0x0000001200127305 */ /* 0x000e22000021f100 */
[----:B------:R-:W-:Y:S05]  /*a6f0*/  BRA `(.L_x_13272) ;  /* 0x00000008009c7947 */ /* 0x000fea0003800000 */
.L_x_13277:
[----:B------:R-:W2:Y:S02]  /*a700*/  LDG.E.64 R2, desc[UR36][R2.64] ;  /* 0x0000002402027981 */ /* 0x000ea4000c1e1b00 */
[----:B--2---:R0:W1:Y:S01]  /*a710*/  F2I.F64.TRUNC R18, R2 ;  /* 0x0000000200127311 */ /* 0x004062000030d100 */
[----:B------:R-:W-:Y:S05]  /*a720*/  BRA `(.L_x_13272) ;  /* 0x0000000800907947 */ /* 0x000fea0003800000 */
.L_x_13267:
        /* <DEDUP_REMOVED lines=12> */
.L_x_13281:
[----:B------:R-:W2:Y:S02]  /*a7f0*/  LDG.E.64 R2, desc[UR36][R2.64] ;  /* 0x0000002402027981 */ /* 0x000ea4000c1e1b00 */
[----:B--2---:R0:W1:Y:S01]  /*a800*/  F2I.F64.TRUNC R18, R2 ;  /* 0x0000000200127311 */ /* 0x004062000030d100 */
[----:B------:R-:W-:Y:S05]  /*a810*/  BRA `(.L_x_13272) ;  /* 0x0000000800547947 */ /* 0x000fea0003800000 */
.L_x_13280:
        /* <DEDUP_REMOVED lines=27> */
.L_x_13283:
        /* <DEDUP_REMOVED lines=14> */
.L_x_13282:
[----:B------:R-:W2:Y:S02]  /*aab0*/  LDG.E.U16 R18, desc[UR36][R2.64] ;  /* 0x0000002402127981 */ /* 0x000ea4000c1e1500 */
[----:B--2---:R-:W-:-:S06]  /*aac0*/  IMAD.U32 R18, R18, 0x10000, RZ ;  /* 0x0001000012127824 */ /* 0x004fcc00078e00ff */
[----:B------:R-:W0:Y:S01]  /*aad0*/  F2I.FTZ.TRUNC.NTZ R18, R18 ;  /* 0x0000001200127305 */ /* 0x000e22000021f100 */
[----:B------:R-:W-:Y:S05]  /*aae0*/  BRA `(.L_x_13272) ;  /* 0x0000000400a07947 */ /* 0x000fea0003800000 */
.L_x_13279:
        /* <DEDUP_REMOVED lines=10> */
.L_x_13286:
        /* <DEDUP_REMOVED lines=21> */
.L_x_13290:
[----:B------:R-:W-:Y:S05]  /*ace0*/  BSYNC B1 ;  /* 0x0000000000017941 */ /* 0x000fea0003800000 */
.L_x_13289:
[----:B------:R-:W-:Y:S01]  /*acf0*/  IMAD.SHL.U32 R2, R2, 0x100000, RZ ;  /* 0x0010000002027824 */ /* 0x000fe200078e00ff */
[----:B------:R-:W-:-:S04]  /*ad00*/  LEA R3, R0, 0x3b800000, 0x17 ;  /* 0x3b80000000037811 */ /* 0x000fc800078eb8ff */
[----:B------:R-:W-:-:S07]  /*ad10*/  LOP3.LUT R18, R3, R2, R18, 0xfe, !PT ;  /* 0x0000000203127212 */ /* 0x000fce00078efe12 */
.L_x_13288:
[----:B------:R-:W-:Y:S05]  /*ad20*/  BSYNC B0 ;  /* 0x0000000000007941 */ /* 0x000fea0003800000 */
.L_x_13287:
[----:B------:R-:W0:Y:S01]  /*ad30*/  F2I.FTZ.TRUNC.NTZ R18, R18 ;  /* 0x0000001200127305 */ /* 0x000e22000021f100 */
[----:B------:R-:W-:Y:S05]  /*ad40*/  BRA `(.L_x_13272) ;  /* 0x0000000400087947 */ /* 0x000fea0003800000 */
.L_x_13285:
        /* <DEDUP_REMOVED lines=21> */
.L_x_13294:
[----:B------:R-:W-:Y:S05]  /*aea0*/  BSYNC B1 ;  /* 0x0000000000017941 */ /* 0x000fea0003800000 */
.L_x_13293:
[----:B------:R-:W-:Y:S01]  /*aeb0*/  IMAD.SHL.U32 R2, R2, 0x200000, RZ ;  /* 0x0020000002027824 */ /* 0x000fe200078e00ff */
[----:B------:R-:W-:-:S04]  /*aec0*/  LEA R3, R0, 0x37800000, 0x17 ;  /* 0x3780000000037811 */ /* 0x000fc800078eb8ff */
[----:B------:R-:W-:-:S07]  /*aed0*/  LOP3.LUT R18, R3, R2, R18, 0xfe, !PT ;  /* 0x0000000203127212 */ /* 0x000fce00078efe12 */
.L_x_13292:
[----:B------:R-:W-:Y:S05]  /*aee0*/  BSYNC B0 ;  /* 0x0000000000007941 */ /* 0x000fea0003800000 */
.L_x_13291:
[----:B------:R-:W0:Y:S01]  /*aef0*/  F2I.FTZ.TRUNC.NTZ R18, R18 ;  /* 0x0000001200127305 */ /* 0x000e22000021f100 */
[----:B------:R-:W-:Y:S05]  /*af00*/  BRA `(.L_x_13272) ;  /* 0x0000000000987947 */ /* 0x000fea0003800000 */
.L_x_13284:
        /* <DEDUP_REMOVED lines=14> */
.L_x_13298:
[----:B------:R-:W-:Y:S05]  /*aff0*/  BSYNC B0 ;  /* 0x0000000000007941 */ /* 0x000fea0003800000 */
.L_x_13297:
[----:B------:R-:W0:Y:S01]  /*b000*/  F2I.FTZ.TRUNC.NTZ R18, R18 ;  /* 0x0000001200127305 */ /* 0x000e22000021f100 */
[----:B------:R-:W-:Y:S05]  /*b010*/  BRA `(.L_x_13272) ;  /* 0x0000000000547947 */ /* 0x000fea0003800000 */
.L_x_13271:
        /* <DEDUP_REMOVED lines=17> */
.L_x_13299:
[----:B------:R-:W-:Y:S05]  /*b130*/  BRA `(.L_x_13272) ;  /* 0x00000000000c7947 */ /* 0x000fea0003800000 */
.L_x_13296:
[----:B------:R0:W5:Y:S01]  /*b140*/  LDG.E R18, desc[UR36][R2.64] ;  /* 0x0000002402127981 */ /* 0x000162000c1e1900 */
[----:B------:R-:W-:Y:S05]  /*b150*/  BRA `(.L_x_13272) ;  /* 0x0000000000047947 */ /* 0x000fea0003800000 */
.L_x_13295:
[----:B------:R0:W5:Y:S02]  /*b160*/  LDG.E R18, desc[UR36][R2.64] ;  /* 0x0000002402127981 */ /* 0x000164000c1e1900 */
.L_x_13272:
        /* <DEDUP_REMOVED lines=16> */
.L_x_13303:
[----:B------:R-:W-:Y:S01]  /*b270*/  STG.E.U8 desc[UR36][R16.64], R2 ;  /* 0x0000000210007986 */ /* 0x000fe2000c101124 */
[----:B------:R-:W-:Y:S05]  /*b280*/  EXIT ;  /* 0x000000000000794d */ /* 0x000fea0003800000 */
.L_x_13302:
        /* <DEDUP_REMOVED lines=9> */
.L_x_13306:
[----:B------:R-:W-:Y:S01]  /*b320*/  STG.E desc[UR36][R16.64], R2 ;  /* 0x0000000210007986 */ /* 0x000fe2000c101924 */
[----:B------:R-:W-:Y:S05]  /*b330*/  EXIT ;  /* 0x000000000000794d */ /* 0x000fea0003800000 */
.L_x_13305:
[----:B------:R-:W-:Y:S01]  /*b340*/  STG.E.U16 desc[UR36][R16.64], R2 ;  /* 0x0000000210007986 */ /* 0x000fe2000c101524 */
[----:B------:R-:W-:Y:S05]  /*b350*/  EXIT ;  /* 0x000000000000794d */ /* 0x000fea0003800000 */
.L_x_13301:
        /* <DEDUP_REMOVED lines=9> */
.L_x_13308:
[----:B------:R-:W-:-:S04]  /*b3f0*/  I2FP.F32.S32 R0, R2 ;  /* 0x0000000200007245 */ /* 0x000fc80000201400 */
[----:B------:R-:W-:-:S05]  /*b400*/  F2FP.F16.F32.PACK_AB R0, RZ, R0 ;  /* 0x00000000ff00723e */ /* 0x000fca00000000ff */
[----:B------:R-:W-:Y:S01]  /*b410*/  STG.E.U16 desc[UR36][R16.64], R0 ;  /* 0x0000000010007986 */ /* 0x000fe2000c101524 */
[----:B------:R-:W-:Y:S05]  /*b420*/  EXIT ;  /* 0x000000000000794d */ /* 0x000fea0003800000 */
.L_x_13307:
        /* <DEDUP_REMOVED lines=10> */
.L_x_13310:
[----:B------:R-:W-:-:S04]  /*b4d0*/  I2FP.F32.S32 R2, R2 ;  /* 0x0000000200027245 */ /* 0x000fc80000201400 */
[----:B------:R-:W-:-:S04]  /*b4e0*/  F2FP.F16.F32.PACK_AB R3, RZ, R2 ;  /* 0x00000002ff03723e */ /* 0x000fc800000000ff */
[----:B------:R-:W-:-:S05]  /*b4f0*/  PRMT R3, R3, 0x5410, RZ ;  /* 0x0000541003037816 */ /* 0x000fca00000000ff */
[----:B------:R-:W-:Y:S01]  /*b500*/  STG.E desc[UR36][R16.64], R3 ;  /* 0x0000000310007986 */ /* 0x000fe2000c101924 */
[----:B------:R-:W-:Y:S05]  /*b510*/  EXIT ;  /* 0x000000000000794d */ /* 0x000fea0003800000 */
.L_x_13309:
[----:B------:R-:W0:Y:S02]  /*b520*/  I2F.F64 R2, R2 ;  /* 0x0000000200027312 */ /* 0x000e240000201c00 */
[----:B0-----:R-:W-:Y:S01]  /*b530*/  STG.E.64 desc[UR36][R16.64], R2 ;  /* 0x0000000210007986 */ /* 0x001fe2000c101b24 */
[----:B------:R-:W-:Y:S05]  /*b540*/  EXIT ;  /* 0x000000000000794d */ /* 0x000fea0003800000 */
.L_x_13300:
        /* <DEDUP_REMOVED lines=12> */
.L_x_13313:
[----:B------:R-:W0:Y:S01]  /*b610*/  I2F.F64 R4, R2 ;  /* 0x0000000200047312 */ /* 0x000e220000201c00 */
[----:B------:R-:W-:-:S05]  /*b620*/  CS2R R6, SRZ ;  /* 0x0000000000067805 */ /* 0x000fca000001ff00 */
[----:B0-----:R-:W-:Y:S01]  /*b630*/  STG.E.128 desc[UR36][R16.64], R4 ;  /* 0x0000000410007986 */ /* 0x001fe2000c101d24 */
[----:B------:R-:W-:Y:S05]  /*b640*/  EXIT ;  /* 0x000000000000794d */ /* 0x000fea0003800000 */
.L_x_13312:
        /* <DEDUP_REMOVED lines=21> */
.L_x_13317:
[----:B------:R-:W-:Y:S05]  /*b7a0*/  BSYNC B0 ;  /* 0x0000000000007941 */ /* 0x000fea0003800000 */
.L_x_13316:
[----:B------:R-:W-:-:S05]  /*b7b0*/  LOP3.LUT R3, R0, R3, RZ, 0xfc, !PT ;  /* 0x0000000300037212 */ /* 0x000fca00078efcff */
[----:B------:R-:W-:Y:S01]  /*b7c0*/  STG.E.U8 desc[UR36][R16.64], R3 ;  /* 0x0000000310007986 */ /* 0x000fe2000c101124 */
[----:B------:R-:W-:Y:S05]  /*b7d0*/  EXIT ;  /* 0x000000000000794d */ /* 0x000fea0003800000 */
.L_x_13315:
        /* <DEDUP_REMOVED lines=13> */
.L_x_13319:
[----:B------:R-:W-:Y:S01]  /*b8b0*/  IMAD.MOV.U32 R0, RZ, RZ, 0x7f ;  /* 0x0000007fff007424 */ /* 0x000fe200078e00ff */
[----:B------:R-:W-:-:S04]  /*b8c0*/  ISETP.GT.U32.AND P0, PT, R2, 0x7f800000, PT ;  /* 0x7f8000000200780c */ /* 0x000fc80003f04070 */
[----:B------:R-:W-:-:S09]  /*b8d0*/  SEL R0, R0, 0x7c, P0 ;  /* 0x0000007c00007807 */ /* 0x000fd20000000000 */
.L_x_13320:
[----:B------:R-:W-:Y:S05]  /*b8e0*/  BSYNC B0 ;  /* 0x0000000000007941 */ /* 0x000fea0003800000 */
.L_x_13318:
[----:B------:R-:W-:-:S04]  /*b8f0*/  LOP3.LUT R2, R3, 0x80000000, RZ, 0xc0, !PT ;  /* 0x8000000003027812 */ /* 0x000fc800078ec0ff */
[----:B------:R-:W-:-:S04]  /*b900*/  SHF.R.U32.HI R3, RZ, 0x18, R2 ;  /* 0x00000018ff037819 */ /* 0x000fc80000011602 */
[----:B------:R-:W-:-:S05]  /*b910*/  LOP3.LUT R3, R0, R3, RZ, 0xfc, !PT ;  /* 0x0000000300037212 */ /* 0x000fca00078efcff */
[----:B------:R-:W-:Y:S01]  /*b920*/  STG.E.U8 desc[UR36][R16.64], R3 ;  /* 0x0000000310007986 */ /* 0x000fe2000c101124 */
[----:B------:R-:W-:Y:S05]  /*b930*/  EXIT ;  /* 0x000000000000794d */ /* 0x000fea0003800000 */
.L_x_13314:
[----:B------:R-:W-:-:S04]  /*b940*/  I2FP.F32.S32 R0, R2 ;  /* 0x0000000200007245 */ /* 0x000fc80000201400 */
[----:B------:R-:W-:-:S05]  /*b950*/  F2FP.BF16.F32.PACK_AB R0, RZ, R0 ;  /* 0x00000000ff00723e */ /* 0x000fca00000010ff */
[----:B------:R-:W-:Y:S01]  /*b960*/  STG.E.U16 desc[UR36][R16.64], R0 ;  /* 0x0000000010007986 */ /* 0x000fe2000c101524 */
[----:B------:R-:W-:Y:S05]  /*b970*/  EXIT ;  /* 0x000000000000794d */ /* 0x000fea0003800000 */
.L_x_13311:
        /* <DEDUP_REMOVED lines=10> */
.L_x_13323:
        /* <DEDUP_REMOVED lines=17> */
.L_x_13326:
[----:B------:R-:W-:-:S04]  /*bb30*/  LOP3.LUT R2, R3, 0x80000000, RZ, 0xc0, !PT ;  /* 0x8000000003027812 */ /* 0x000fc800078ec0ff */
[----:B------:R-:W-:-:S04]  /*bb40*/  SHF.R.U32.HI R3, RZ, 0x18, R2 ;  /* 0x00000018ff037819 */ /* 0x000fc80000011602 */
[----:B------:R-:W-:-:S04]  /*bb50*/  LOP3.LUT R0, R0, R3, RZ, 0xfc, !PT ;  /* 0x0000000300007212 */ /* 0x000fc800078efcff */
[----:B------:R-:W-:-:S07]  /*bb60*/  PRMT R8, R0, 0x7610, R8 ;  /* 0x0000761000087816 */ /* 0x000fce0000000008 */
.L_x_13325:
[----:B------:R-:W-:Y:S05]  /*bb70*/  BSYNC B0 ;  /* 0x0000000000007941 */ /* 0x000fea0003800000 */
.L_x_13324:
[----:B------:R-:W-:Y:S01]  /*bb80*/  STG.E.U8 desc[UR36][R16.64], R8 ;  /* 0x0000000810007986 */ /* 0x000fe2000c101124 */
[----:B------:R-:W-:Y:S05]  /*bb90*/  EXIT ;  /* 0x000000000000794d */ /* 0x000fea0003800000 */
.L_x_13322:
        /* <DEDUP_REMOVED lines=17> */
.L_x_13329:
[----:B------:R-:W-:-:S04]  /*bcb0*/  LOP3.LUT R2, R3, 0x80000000, RZ, 0xc0, !PT ;  /* 0x8000000003027812 */ /* 0x000fc800078ec0ff */
[----:B------:R-:W-:-:S04]  /*bcc0*/  SHF.R.U32.HI R3, RZ, 0x18, R2 ;  /* 0x00000018ff037819 */ /* 0x000fc80000011602 */
[----:B------:R-:W-:-:S04]  /*bcd0*/  LOP3.LUT R0, R0, R3, RZ, 0xfc, !PT ;  /* 0x0000000300007212 */ /* 0x000fc800078efcff */
[----:B------:R-:W-:-:S07]  /*bce0*/  PRMT R8, R0, 0x7610, R8 ;  /* 0x0000761000087816 */ /* 0x000fce0000000008 */
.L_x_13328:
[----:B------:R-:W-:Y:S05]  /*bcf0*/  BSYNC B0 ;  /* 0x0000000000007941 */ /* 0x000fea0003800000 */
.L_x_13327:
[----:B------:R-:W-:Y:S01]  /*bd00*/  STG.E.U8 desc[UR36][R16.64], R8 ;  /* 0x0000000810007986 */ /* 0x000fe2000c101124 */
[----:B------:R-:W-:Y:S05]  /*bd10*/  EXIT ;  /* 0x000000000000794d */ /* 0x000fea0003800000 */
.L_x_13321:
        /* <DEDUP_REMOVED lines=22> */
.L_x_13304:
        /* <DEDUP_REMOVED lines=16> */
.L_x_13332:
[----:B------:R-:W-:Y:S05]  /*bf80*/  EXIT ;  /* 0x000000000000794d */ /* 0x000fea0003800000 */
.L_x_13331:
[----:B------:R-:W-:-:S05]  /*bf90*/  SHF.R.S32.HI R3, RZ, 0x1f, R2 ;  /* 0x0000001fff037819 */ /* 0x000fca0000011402 */
[----:B------:R-:W-:Y:S01]  /*bfa0*/  STG.E.64 desc[UR36][R16.64], R2 ;  /* 0x0000000210007986 */ /* 0x000fe2000c101b24 */
[----:B------:R-:W-:Y:S05]  /*bfb0*/  EXIT ;  /* 0x000000000000794d */ /* 0x000fea0003800000 */
.L_x_13330:
[----:B------:R-:W-:Y:S01]  /*bfc0*/  STG.E desc[UR36][R16.64], R2 ;  /* 0x0000000210007986 */ /* 0x000fe2000c101924 */
[----:B------:R-:W-:Y:S05]  /*bfd0*/  EXIT ;  /* 0x000000000000794d */ /* 0x000fea0003800000 */
.L_x_13333:
        /* <DEDUP_REMOVED lines=10> */
.L_x_26246:


//--------------------- .text._ZN2at6native27unrolled_elementwise_kernelINS0_13AUnaryFunctorIiiiNS0_16BitwiseOrFunctorIiEEEESt5arrayIPcLm2EELi4E23TrivialOffsetCalculatorILi1EjESA_NS0_6memory12LoadWithCastILi1EEENSB_13StoreWithCastILi1EEEEEviT_T0_T2_T3_T4_T5_ --------------------------
	.section	.text._ZN2at6native27unrolled_elementwise_kernelINS0_13AUnaryFunctorIiiiNS0_16BitwiseOrFunctorIiEEEESt5arrayIPcLm2EELi4E23TrivialOffsetCalculatorILi1EjESA_NS0_6memory12LoadWithCastILi1EEENSB_13StoreWithCastILi1EEEEEviT_T0_T2_T3_T4_T5_,"ax",@progbits
	.align	128
        .global         _ZN2at6native27unrolled_elementwise_kernelINS0_13AUnaryFunctorIiiiNS0_16BitwiseOrFunctorIiEEEESt5arrayIPcLm2EELi4E23TrivialOffsetCalculatorILi1EjESA_NS0_6memory12LoadWithCastILi1EEENSB_13StoreWithCastILi1EEEEEviT_T0_T2_T3_T4_T5_
        .type           _ZN2at6native27unrolled_elementwise_kernelINS0_13AUnaryFunctorIiiiNS0_16BitwiseOrFunctorIiEEEESt5arrayIPcLm2EELi4E23TrivialOffsetCalculatorILi1EjESA_NS0_6memory12LoadWithCastILi1EEENSB_13StoreWithCastILi1EEEEEviT_T0_T2_T3_T4_T5_,@function
        .size           _ZN2at6native27unrolled_elementwise_kernelINS0_13AUnaryFunctorIiiiNS0_16BitwiseOrFunctorIiEEEESt5arrayIPcLm2EELi4E23TrivialOffsetCalculatorILi1EjESA_NS0_6memory12LoadWithCastILi1EEENSB_13StoreWithCastILi1EEEEEviT_T0_T2_T3_T4_T5_,(.L_x_26247 - _ZN2at6native27unrolled_elementwise_kernelINS0_13AUnaryFunctorIiiiNS0_16BitwiseOrFunctorIiEEEESt5arrayIPcLm2EELi4E23TrivialOffsetCalculatorILi1EjESA_NS0_6memory12LoadWithCastILi1EEENSB_13StoreWithCastILi1EEEEEviT_T0_T2_T3_T4_T5_)
        .other          _ZN2at6native27unrolled_elementwise_kernelINS0_13AUnaryFunctorIiiiNS0_16BitwiseOrFunctorIiEEEESt5arrayIPcLm2EELi4E23TrivialOffsetCalculatorILi1EjESA_NS0_6memory12LoadWithCastILi1EEENSB_13StoreWithCastILi1EEEEEviT_T0_T2_T3_T4_T5_,@"STO_CUDA_ENTRY STV_DEFAULT"
_ZN2at6native27unrolled_elementwise_kernelINS0_13AUnaryFunctorIiiiNS0_16BitwiseOrFunctorIiEEEESt5arrayIPcLm2EELi4E23TrivialOffsetCalculatorILi1EjESA_NS0_6memory12LoadWithCastILi1EEENSB_13StoreWithCastILi1EEEEEviT_T0_T2_T3_T4_T5_:
.text._ZN2at6native27unrolled_elementwise_kernelINS0_13AUnaryFunctorIiiiNS0_16BitwiseOrFunctorIiEEEESt5arrayIPcLm2EELi4E23TrivialOffsetCalculatorILi1EjESA_NS0_6memory12LoadWithCastILi1EEENSB_13StoreWithCastILi1EEEEEviT_T0_T2_T3_T4_T5_:
        /* <DEDUP_REMOVED lines=31> */
.L_x_13339:
[----:B------:R3:W5:Y:S01]  /*01f0*/  LDG.E.U8 R24, desc[UR36][R2.64] ;  /* 0x0000002402187981 */ /* 0x000762000c1e1100 */
[----:B------:R-:W-:Y:S05]  /*0200*/  BRA `(.L_x_13341) ;  /* 0x0000000c00387947 */ /* 0x000fea0003800000 */
.L_x_13338:
        /* <DEDUP_REMOVED lines=8> */
.L_x_13343:
[----:B------:R1:W5:Y:S01]  /*0290*/  LDG.E R24, desc[UR36][R2.64] ;  /* 0x0000002402187981 */ /* 0x000362000c1e1900 */
[----:B------:R-:W-:Y:S05]  /*02a0*/  BRA `(.L_x_13341) ;  /* 0x0000000c00107947 */ /* 0x000fea0003800000 */
.L_x_13342:
[----:B------:R2:W5:Y:S01]  /*02b0*/  LDG.E.S16 R24, desc[UR36][R2.64] ;  /* 0x0000002402187981 */ /* 0x000562000c1e1700 */
[----:B------:R-:W-:Y:S05]  /*02c0*/  BRA `(.L_x_13341) ;  /* 0x0000000c00087947 */ /* 0x000fea0003800000 */
.L_x_13337:
        /* <DEDUP_REMOVED lines=9> */
.L_x_13345:
[----:B------:R-:W2:Y:S02]  /*0360*/  LDG.E.U16 R2, desc[UR36][R2.64] ;  /* 0x0000002402027981 */ /* 0x000ea4000c1e1500 */
[----:B--2---:R-:W-:-:S06]  /*0370*/  HADD2.F32 R24, -RZ, R2.H0_H0 ;  /* 0x20000002ff187230 */ /* 0x004fcc0000004100 */
[----:B------:R-:W0:Y:S01]  /*0380*/  F2I.FTZ.TRUNC.NTZ R24, R24 ;  /* 0x0000001800187305 */ /* 0x000e22000021f100 */
[----:B------:R-:W-:Y:S05]  /*0390*/  BRA `(.L_x_13341) ;  /* 0x0000000800d47947 */ /* 0x000fea0003800000 */
.L_x_13344:
        /* <DEDUP_REMOVED lines=9> */
.L_x_13347:
[----:B------:R-:W2:Y:S02]  /*0430*/  LDG.E.U16 R2, desc[UR36][R2.64] ;  /* 0x0000002402027981 */ /* 0x000ea4000c1e1500 */
[----:B--2---:R-:W-:-:S06]  /*0440*/  HADD2.F32 R24, -RZ, R2.H0_H0 ;  /* 0x20000002ff187230 */ /* 0x004fcc0000004100 */
[----:B------:R-:W0:Y:S01]  /*0450*/  F2I.FTZ.TRUNC.NTZ R24, R24 ;  /* 0x0000001800187305 */ /* 0x000e22000021f100 */
[----:B------:R-:W-:Y:S05]  /*0460*/  BRA `(.L_x_13341) ;  /* 0x0000000800a07947 */ /* 0x000fea0003800000 */
.L_x_13346:
[----:B------:R-:W2:Y:S02]  /*0470*/  LDG.E.64 R24, desc[UR36][R2.64] ;  /* 0x0000002402187981 */ /* 0x000ea4000c1e1b00 */
[----:B--2---:R0:W1:Y:S01]  /*0480*/  F2I.F64.TRUNC R24, R24 ;  /* 0x0000001800187311 */ /* 0x004062000030d100 */
[----:B------:R-:W-:Y:S05]  /*0490*/  BRA `(.L_x_13341) ;  /* 0x0000000800947947 */ /* 0x000fea0003800000 */
.L_x_13336:
        /* <DEDUP_REMOVED lines=12> */
.L_x_13350:
[----:B------:R-:W2:Y:S02]  /*0560*/  LDG.E.64 R2, desc[UR36][R2.64] ;  /* 0x0000002402027981 */ /* 0x000ea4000c1e1b00 */
[----:B--2---:R0:W1:Y:S01]  /*0570*/  F2I.F64.TRUNC R24, R2 ;  /* 0x0000000200187311 */ /* 0x004062000030d100 */
[----:B------:R-:W-:Y:S05]  /*0580*/  BRA `(.L_x_13341) ;  /* 0x0000000800587947 */ /* 0x000fea0003800000 */
.L_x_13349:
        /* <DEDUP_REMOVED lines=27> */
.L_x_13352:
        /* <DEDUP_REMOVED lines=15> */
.L_x_13351:
[----:B------:R-:W2:Y:S02]  /*0830*/  LDG.E.U16 R24, desc[UR36][R2.64] ;  /* 0x0000002402187981 */ /* 0x000ea4000c1e1500 */
[----:B--2---:R-:W-:-:S06]  /*0840*/  IMAD.U32 R24, R24, 0x10000, RZ ;  /* 0x0001000018187824 */ /* 0x004fcc00078e00ff */
[----:B------:R-:W0:Y:S01]  /*0850*/  F2I.FTZ.TRUNC.NTZ R24, R24 ;  /* 0x0000001800187305 */ /* 0x000e22000021f100 */
[----:B------:R-:W-:Y:S05]  /*0860*/  BRA `(.L_x_13341) ;  /* 0x0000000400a07947 */ /* 0x000fea0003800000 */
.L_x_13348:
        /* <DEDUP_REMOVED lines=10> */
.L_x_13355:
        /* <DEDUP_REMOVED lines=21> */
.L_x_13359:
[----:B------:R-:W-:Y:S05]  /*0a60*/  BSYNC B1 ;  /* 0x0000000000017941 */ /* 0x000fea0003800000 */
.L_x_13358:
[----:B------:R-:W-:Y:S01]  /*0a70*/  IMAD.SHL.U32 R2, R2, 0x100000, RZ ;  /* 0x0010000002027824 */ /* 0x000fe200078e00ff */
[----:B------:R-:W-:-:S04]  /*0a80*/  LEA R3, R0, 0x3b800000, 0x17 ;  /* 0x3b80000000037811 */ /* 0x000fc800078eb8ff */
[----:B------:R-:W-:-:S07]  /*0a90*/  LOP3.LUT R24, R3, R2, R24, 0xfe, !PT ;  /* 0x0000000203187212 */ /* 0x000fce00078efe18 */
.L_x_13357:
[----:B------:R-:W-:Y:S05]  /*0aa0*/  BSYNC B0 ;  /* 0x0000000000007941 */ /* 0x000fea0003800000 */
.L_x_13356:
[----:B------:R-:W0:Y:S01]  /*0ab0*/  F2I.FTZ.TRUNC.NTZ R24, R24 ;  /* 0x0000001800187305 */ /* 0x000e22000021f100 */
[----:B------:R-:W-:Y:S05]  /*0ac0*/  BRA `(.L_x_13341) ;  /* 0x0000000400087947 */ /* 0x000fea0003800000 */
.L_x_13354:
        /* <DEDUP_REMOVED lines=21> */
.L_x_13363:
[----:B------:R-:W-:Y:S05]  /*0c20*/  BSYNC B1 ;  /* 0x0000000000017941 */ /* 0x000fea0003800000 */
.L_x_13362:
[----:B------:R-:W-:Y:S01]  /*0c30*/  IMAD.SHL.U32 R2, R2, 0x200000, RZ ;  /* 0x0020000002027824 */ /* 0x000fe200078e00ff */
[----:B------:R-:W-:-:S04]  /*0c40*/  LEA R3, R0, 0x37800000, 0x17 ;  /* 0x3780000000037811 */ /* 0x000fc800078eb8ff */
[----:B------:R-:W-:-:S07]  /*0c50*/  LOP3.LUT R24, R3, R2, R24, 0xfe, !PT ;  /* 0x0000000203187212 */ /* 0x000fce00078efe18 */
.L_x_13361:
[----:B------:R-:W-:Y:S05]  /*0c60*/  BSYNC B0 ;  /* 0x0000000000007941 */ /* 0x000fea0003800000 */
.L_x_13360:
[----:B------:R-:W0:Y:S01]  /*0c70*/  F2I.FTZ.TRUNC.NTZ R24, R24 ;  /* 0x0000001800187305 */ /* 0x000e22000021f100 */
[----:B------:R-:W-:Y:S05]  /*0c80*/  BRA `(.L_x_13341) ;  /* 0x0000000000987947 */ /* 0x000fea0003800000 */
.L_x_13353:
        /* <DEDUP_REMOVED lines=14> */
.L_x_13367:
[----:B------:R-:W-:Y:S05]  /*0d70*/  BSYNC B0 ;  /* 0x0000000000007941 */ /* 0x000fea0003800000 */
.L_x_13366:
[----:B------:R-:W0:Y:S01]  /*0d80*/  F2I.FTZ.TRUNC.NTZ R24, R24 ;  /* 0x0000001800187305 */ /* 0x000e22000021f100 */
[----:B------:R-:W-:Y:S05]  /*0d90*/  BRA `(.L_x_13341) ;  /* 0x0000000000547947 */ /* 0x000fea0003800000 */
.L_x_13340:
        /* <DEDUP_REMOVED lines=17> */
.L_x_13368:
[----:B------:R-:W-:Y:S05]  /*0eb0*/  BRA `(.L_x_13341) ;  /* 0x00000000000c7947 */ /* 0x000fea0003800000 */
.L_x_13365:
[----:B------:R0:W5:Y:S01]  /*0ec0*/  LDG.E R24, desc[UR36][R2.64] ;  /* 0x0000002402187981 */ /* 0x000162000c1e1900 */
[----:B------:R-:W-:Y:S05]  /*0ed0*/  BRA `(.L_x_13341) ;  /* 0x0000000000047947 */ /* 0x000fea0003800000 */
.L_x_13364:
[----:B------:R0:W5:Y:S02]  /*0ee0*/  LDG.E R24, desc[UR36][R2.64] ;  /* 0x0000002402187981 */ /* 0x000164000c1e1900 */
.L_x_13341:
[----:B------:R-:W2:Y:S02]  /*0ef0*/  S2R R26, SR_TID.X ;  /* 0x00000000001a7919 */ /* 0x000ea40000002100 */
[----:B--2---:R-:W-:-:S07]  /*0f00*/  VIADD R26, R26, 0x80 ;  /* 0x000000801a1a7836 */ /* 0x004fce0000000000 */
.L_x_13335:
[----:B------:R-:W-:Y:S05]  /*0f10*/  BSYNC B6 ;  /* 0x0000000000067941 */ /* 0x000fea0003800000 */
.L_x_13334:
        /* <DEDUP_REMOVED lines=23> */
.L_x_13374:
[----:B------:R0:W5:Y:S01]  /*1090*/  LDG.E.U8 R22, desc[UR36][R2.64] ;  /* 0x0000002402167981 */ /* 0x000162000c1e1100 */
[----:B------:R-:W-:Y:S05]  /*10a0*/  BRA `(.L_x_13376) ;  /* 0x0000000c00347947 */ /* 0x000fea0003800000 */
.L_x_13373:
        /* <DEDUP_REMOVED lines=8> */
.L_x_13378:
[----:B------:R0:W5:Y:S01]  /*1130*/  LDG.E R22, desc[UR36][R2.64] ;  /* 0x0000002402167981 */ /* 0x000162000c1e1900 */
[----:B------:R-:W-:Y:S05]  /*1140*/  BRA `(.L_x_13376) ;  /* 0x0000000c000c7947 */ /* 0x000fea0003800000 */
.L_x_13377:
[----:B------:R0:W5:Y:S01]  /*1150*/  LDG.E.S16 R22, desc[UR36][R2.64] ;  /* 0x0000002402167981 */ /* 0x000162000c1e1700 */
[----:B------:R-:W-:Y:S05]  /*1160*/  BRA `(.L_x_13376) ;  /* 0x0000000c00047947 */ /* 0x000fea0003800000 */
.L_x_13372:
        /* <DEDUP_REMOVED lines=9> */
.L_x_13380:
[----:B------:R-:W2:Y:S02]  /*1200*/  LDG.E.U16 R2, desc[UR36][R2.64] ;  /* 0x0000002402027981 */ /* 0x000ea4000c1e1500 */
[----:B--2---:R-:W-:-:S06]  /*1210*/  HADD2.F32 R22, -RZ, R2.H0_H0 ;  /* 0x20000002ff167230 */ /* 0x004fcc0000004100 */
[----:B------:R-:W0:Y:S01]  /*1220*/  F2I.FTZ.TRUNC.NTZ R22, R22 ;  /* 0x0000001600167305 */ /* 0x000e22000021f100 */
[----:B------:R-:W-:Y:S05]  /*1230*/  BRA `(.L_x_13376) ;  /* 0x0000000800d07947 */ /* 0x000fea0003800000 */
.L_x_13379:
        /* <DEDUP_REMOVED lines=9> */
.L_x_13382:
[----:B------:R-:W2:Y:S02]  /*12d0*/  LDG.E.U16 R2, desc[UR36][R2.64] ;  /* 0x0000002402027981 */ /* 0x000ea4000c1e1500 */
[----:B--2---:R-:W-:-:S06]  /*12e0*/  HADD2.F32 R22, -RZ, R2.H0_H0 ;  /* 0x20000002ff167230 */ /* 0x004fcc0000004100 */
[----:B------:R-:W0:Y:S01]  /*12f0*/  F2I.FTZ.TRUNC.NTZ R22, R22 ;  /* 0x0000001600167305 */ /* 0x000e22000021f100 */
[----:B------:R-:W-:Y:S05]  /*1300*/  BRA `(.L_x_13376) ;  /* 0x00000008009c7947 */ /* 0x000fea0003800000 */
.L_x_13381:
[----:B------:R-:W2:Y:S02]  /*1310*/  LDG.E.64 R2, desc[UR36][R2.64] ;  /* 0x0000002402027981 */ /* 0x000ea4000c1e1b00 */
[----:B--2---:R0:W1:Y:S01]  /*1320*/  F2I.F64.TRUNC R22, R2 ;  /* 0x0000000200167311 */ /* 0x004062000030d100 */
[----:B------:R-:W-:Y:S05]  /*1330*/  BRA `(.L_x_13376) ;  /* 0x0000000800907947 */ /* 0x000fea0003800000 */
.L_x_13371:
        /* <DEDUP_REMOVED lines=12> */
.L_x_13385:
[----:B------:R-:W2:Y:S02]  /*1400*/  LDG.E.64 R2, desc[UR36][R2.64] ;  /* 0x0000002402027981 */ /* 0x000ea4000c1e1b00 */
[----:B--2---:R0:W1:Y:S01]  /*1410*/  F2I.F64.TRUNC R22, R2 ;  /* 0x0000000200167311 */ /* 0x004062000030d100 */
[----:B------:R-:W-:Y:S05]  /*1420*/  BRA `(.L_x_13376) ;  /* 0x0000000800547947 */ /* 0x000fea0003800000 */
.L_x_13384:
        /* <DEDUP_REMOVED lines=27> */
.L_x_13387:
        /* <DEDUP_REMOVED lines=14> */
.L_x_13386:
[----:B------:R-:W2:Y:S02]  /*16c0*/  LDG.E.U16 R22, desc[UR36][R2.64] ;  /* 0x0000002402167981 */ /* 0x000ea4000c1e1500 */
[----:B--2---:R-:W-:-:S06]  /*16d0*/  IMAD.U32 R22, R22, 0x10000, RZ ;  /* 0x0001000016167824 */ /* 0x004fcc00078e00ff */
[----:B------:R-:W4:Y:S01]  /*16e0*/  F2I.FTZ.TRUNC.NTZ R22, R22 ;  /* 0x0000001600167305 */ /* 0x000f22000021f100 */
[----:B------:R-:W-:Y:S05]  /*16f0*/  BRA `(.L_x_13376) ;  /* 0x0000000400a07947 */ /* 0x000fea0003800000 */
.L_x_13383:
        /* <DEDUP_REMOVED lines=10> */
.L_x_13390:
        /* <DEDUP_REMOVED lines=21> */
.L_x_13394:
[----:B------:R-:W-:Y:S05]  /*18f0*/  BSYNC B1 ;  /* 0x0000000000017941 */ /* 0x000fea0003800000 */
.L_x_13393:
[----:B------:R-:W-:Y:S01]  /*1900*/  IMAD.SHL.U32 R2, R2, 0x100000, RZ ;  /* 0x0010000002027824 */ /* 0x000fe200078e00ff */
[----:B------:R-:W-:-:S04]  /*1910*/  LEA R3, R0, 0x3b800000, 0x17 ;  /* 0x3b80000000037811 */ /* 0x000fc800078eb8ff */
[----:B------:R-:W-:-:S07]  /*1920*/  LOP3.LUT R22, R3, R2, R22, 0xfe, !PT ;  /* 0x0000000203167212 */ /* 0x000fce00078efe16 */
.L_x_13392:
[----:B------:R-:W-:Y:S05]  /*1930*/  BSYNC B0 ;  /* 0x0000000000007941 */ /* 0x000fea0003800000 */
.L_x_13391:
[----:B------:R-:W0:Y:S01]  /*1940*/  F2I.FTZ.TRUNC.NTZ R22, R22 ;  /* 0x0000001600167305 */ /* 0x000e22000021f100 */
[----:B------:R-:W-:Y:S05]  /*1950*/  BRA `(.L_x_13376) ;  /* 0x0000000400087947 */ /* 0x000fea0003800000 */
.L_x_13389:
        /* <DEDUP_REMOVED lines=21> */
.L_x_13398:
[----:B------:R-:W-:Y:S05]  /*1ab0*/  BSYNC B1 ;  /* 0x0000000000017941 */ /* 0x000fea0003800000 */
.L_x_13397:
[----:B------:R-:W-:Y:S01]  /*1ac0*/  IMAD.SHL.U32 R2, R2, 0x200000, RZ ;  /* 0x0020000002027824 */ /* 0x000fe200078e00ff */
[----:B------:R-:W-:-:S04]  /*1ad0*/  LEA R3, R0, 0x37800000, 0x17 ;  /* 0x3780000000037811 */ /* 0x000fc800078eb8ff */
[----:B------:R-:W-:-:S07]  /*1ae0*/  LOP3.LUT R22, R3, R2, R22, 0xfe, !PT ;  /* 0x0000000203167212 */ /* 0x000fce00078efe16 */
.L_x_13396:
[----:B------:R-:W-:Y:S05]  /*1af0*/  BSYNC B0 ;  /* 0x0000000000007941 */ /* 0x000fea0003800000 */
.L_x_13395:
[----:B------:R-:W0:Y:S01]  /*1b00*/  F2I.FTZ.TRUNC.NTZ R22, R22 ;  /* 0x0000001600167305 */ /* 0x000e22000021f100 */
[----:B------:R-:W-:Y:S05]  /*1b10*/  BRA `(.L_x_13376) ;  /* 0x0000000000987947 */ /* 0x000fea0003800000 */
.L_x_13388:
        /* <DEDUP_REMOVED lines=14> */
.L_x_13402:
[----:B------:R-:W-:Y:S05]  /*1c00*/  BSYNC B0 ;  /* 0x0000000000007941 */ /* 0x000fea0003800000 */
.L_x_13401:
[----:B------:R-:W0:Y:S01]  /*1c10*/  F2I.FTZ.TRUNC.NTZ R22, R22 ;  /* 0x0000001600167305 */ /* 0x000e22000021f100 */
[----:B------:R-:W-:Y:S05]  /*1c20*/  BRA `(.L_x_13376) ;  /* 0x0000000000547947 */ /* 0x000fea0003800000 */
.L_x_13375:
        /* <DEDUP_REMOVED lines=17> */
.L_x_13403:
[----:B------:R-:W-:Y:S05]  /*1d40*/  BRA `(.L_x_13376) ;  /* 0x00000000000c7947 */ /* 0x000fea0003800000 */
.L_x_13400:
[----:B------:R0:W5:Y:S01]  /*1d50*/  LDG.E R22, desc[UR36][R2.64] ;  /* 0x0000002402167981 */ /* 0x000162000c1e1900 */
[----:B------:R-:W-:Y:S05]  /*1d60*/  BRA `(.L_x_13376) ;  /* 0x0000000000047947 */ /* 0x000fea0003800000 */
.L_x_13399:
[----:B------:R0:W5:Y:S02]  /*1d70*/  LDG.E R22, desc[UR36][R2.64] ;  /* 0x0000002402167981 */ /* 0x000164000c1e1900 */
.L_x_13376:
[----:B------:R-:W-:-:S07]  /*1d80*/  VIADD R26, R26, 0x80 ;  /* 0x000000801a1a7836 */ /* 0x000fce0000000000 */
.L_x_13370:
[----:B------:R-:W-:Y:S05]  /*1d90*/  BSYNC B6 ;  /* 0x0000000000067941 */ /* 0x000fea0003800000 */
.L_x_13369:
        /* <DEDUP_REMOVED lines=25> */
.L_x_13409:
[----:B------:R0:W5:Y:S01]  /*1f30*/  LDG.E.U8 R18, desc[UR36][R2.64] ;  /* 0x0000002402127981 */ /* 0x000162000c1e1100 */
[----:B------:R-:W-:Y:S05]  /*1f40*/  BRA `(.L_x_13411) ;  /* 0x0000000c00347947 */ /* 0x000fea0003800000 */
.L_x_13408:
        /* <DEDUP_REMOVED lines=8> */
.L_x_13413:
[----:B------:R0:W5:Y:S01]  /*1fd0*/  LDG.E R18, desc[UR36][R2.64] ;  /* 0x0000002402127981 */ /* 0x000162000c1e1900 */
[----:B------:R-:W-:Y:S05]  /*1fe0*/  BRA `(.L_x_13411) ;  /* 0x0000000c000c7947 */ /* 0x000fea0003800000 */
.L_x_13412:
[----:B------:R0:W5:Y:S01]  /*1ff0*/  LDG.E.S16 R18, desc[UR36][R2.64] ;  /* 0x0000002402127981 */ /* 0x000162000c1e1700 */
[----:B------:R-:W-:Y:S05]  /*2000*/  BRA `(.L_x_13411) ;  /* 0x0000000c00047947 */ /* 0x000fea0003800000 */
.L_x_13407:
        /* <DEDUP_REMOVED lines=9> */
.L_x_13415:
[----:B------:R-:W2:Y:S02]  /*20a0*/  LDG.E.U16 R2, desc[UR36][R2.64] ;  /* 0x0000002402027981 */ /* 0x000ea4000c1e1500 */
[----:B--2---:R-:W-:-:S06]  /*20b0*/  HADD2.F32 R18, -RZ, R2.H0_H0 ;  /* 0x20000002ff127230 */ /* 0x004fcc0000004100 */
[----:B------:R-:W0:Y:S01]  /*20c0*/  F2I.FTZ.TRUNC.NTZ R18, R18 ;  /* 0x0000001200127305 */ /* 0x000e22000021f100 */
[----:B------:R-:W-:Y:S05]  /*20d0*/  BRA `(.L_x_13411) ;  /* 0x0000000800d07947 */ /* 0x000fea0003800000 */
.L_x_13414:
        /* <DEDUP_REMOVED lines=9> */
.L_x_13417:
[----:B------:R-:W2:Y:S02]  /*2170*/  LDG.E.U16 R2, desc[UR36][R2.64] ;  /* 0x0000002402027981 */ /* 0x000ea4000c1e1500 */
[----:B--2---:R-:W-:-:S06]  /*2180*/  HADD2.F32 R18, -RZ, R2.H0_H0 ;  /* 0x20000002ff127230 */ /* 0x004fcc0000004100 */
[----:B------:R-:W0:Y:S01]  /*2190*/  F2I.FTZ.TRUNC.NTZ R18, R18 ;  /* 0x0000001200127305 */ /* 0x000e22000021f100 */
[----:B------:R-:W-:Y:S05]  /*21a0*/  BRA `(.L_x_13411) ;  /* 0x00000008009c7947 */ /* 0x000fea0003800000 */
.L_x_13416:
[----:B------:R-:W2:Y:S02]  /*21b0*/  LDG.E.64 R2, desc[UR36][R2.64] ;  /* 0x0000002402027981 */ /* 0x000ea4000c1e1b00 */
[----:B--2---:R0:W1:Y:S01]  /*21c0*/  F2I.F64.TRUNC R18, R2 ;  /* 0x0000000200127311 */ /* 0x004062000030d100 */
[----:B------:R-:W-:Y:S05]  /*21d0*/  BRA `(.L_x_13411) ;  /* 0x0000000800907947 */ /* 0x000fea0003800000 */
.L_x_13406:
        /* <DEDUP_REMOVED lines=12> */
.L_x_13420:
[----:B------:R-:W2:Y:S02]  /*22a0*/  LDG.E.64 R2, desc[UR36][R2.64] ;  /* 0x0000002402027981 */ /* 0x000ea4000c1e1b00 */
[----:B--2---:R0:W1:Y:S01]  /*22b0*/  F2I.F64.TRUNC R18, R2 ;  /* 0x0000000200127311 */ /* 0x004062000030d100 */
[----:B------:R-:W-:Y:S05]  /*22c0*/  BRA `(.L_x_13411) ;  /* 0x0000000800547947 */ /* 0x000fea0003800000 */
.L_x_13419:
        /* <DEDUP_REMOVED lines=27> */
.L_x_13422:
        /* <DEDUP_REMOVED lines=14> */
.L_x_13421:
[----:B------:R-:W2:Y:S02]  /*2560*/  LDG.E.U16 R18, desc[UR36][R2.64] ;  /* 0x0000002402127981 */ /* 0x000ea4000c1e1500 */
[----:B--2---:R-:W-:-:S06]  /*2570*/  IMAD.U32 R18, R18, 0x10000, RZ ;  /* 0x0001000012127824 */ /* 0x004fcc00078e00ff */
[----:B------:R-:W0:Y:S01]  /*2580*/  F2I.FTZ.TRUNC.NTZ R18, R18 ;  /* 0x0000001200127305 */ /* 0x000e22000021f100 */
[----:B------:R-:W-:Y:S05]  /*2590*/  BRA `(.L_x_13411) ;  /* 0x0000000400a07947 */ /* 0x000fea0003800000 */
.L_x_13418:
        /* <DEDUP_REMOVED lines=10> */
.L_x_13425:
        /* <DEDUP_REMOVED lines=21> */
.L_x_13429:
[----:B------:R-:W-:Y:S05]  /*2790*/  BSYNC B1 ;  /* 0x0000000000017941 */ /* 0x000fea0003800000 */
.L_x_13428:
[----:B------:R-:W-:Y:S01]  /*27a0*/  IMAD.SHL.U32 R2, R2, 0x100000, RZ ;  /* 0x0010000002027824 */ /* 0x000fe200078e00ff */
[----:B------:R-:W-:-:S04]  /*27b0*/  LEA R3, R0, 0x3b800000, 0x17 ;  /* 0x3b80000000037811 */ /* 0x000fc800078eb8ff */
[----:B------:R-:W-:-:S07]  /*27c0*/  LOP3.LUT R18, R3, R2, R18, 0xfe, !PT ;  /* 0x0000000203127212 */ /* 0x000fce00078efe12 */
.L_x_13427:
[----:B------:R-:W-:Y:S05]  /*27d0*/  BSYNC B0 ;  /* 0x0000000000007941 */ /* 0x000fea0003800000 */
.L_x_13426:
[----:B------:R-:W1:Y:S01]  /*27e0*/  F2I.FTZ.TRUNC.NTZ R18, R18 ;  /* 0x0000001200127305 */ /* 0x000e62000021f100 */
[----:B------:R-:W-:Y:S05]  /*27f0*/  BRA `(.L_x_13411) ;  /* 0x0000000400087947 */ /* 0x000fea0003800000 */
.L_x_13424:
        /* <DEDUP_REMOVED lines=21> */
.L_x_13433:
[----:B------:R-:W-:Y:S05]  /*2950*/  BSYNC B1 ;  /* 0x0000000000017941 */ /* 0x000fea0003800000 */
.L_x_13432:
[----:B------:R-:W-:Y:S01]  /*2960*/  IMAD.SHL.U32 R2, R2, 0x200000, RZ ;  /* 0x0020000002027824 */ /* 0x000fe200078e00ff */
[----:B------:R-:W-:-:S04]  /*2970*/  LEA R3, R0, 0x37800000, 0x17 ;  /* 0x3780000000037811 */ /* 0x000fc800078eb8ff */
[----:B------:R-:W-:-:S07]  /*2980*/  LOP3.LUT R18, R3, R2, R18, 0xfe, !PT ;  /* 0x0000000203127212 */ /* 0x000fce00078efe12 */
.L_x_13431:
[----:B------:R-:W-:Y:S05]  /*2990*/  BSYNC B0 ;  /* 0x0000000000007941 */ /* 0x000fea0003800000 */
.L_x_13430:
[----:B------:R-:W2:Y:S01]  /*29a0*/  F2I.FTZ.TRUNC.NTZ R18, R18 ;  /* 0x0000001200127305 */ /* 0x000ea2000021f100 */
[----:B------:R-:W-:Y:S05]  /*29b0*/  BRA `(.L_x_13411) ;  /* 0x0000000000987947 */ /* 0x000fea0003800000 */
.L_x_13423:
        /* <DEDUP_REMOVED lines=14> */
.L_x_13437:
[----:B------:R-:W-:Y:S05]  /*2aa0*/  BSYNC B0 ;  /* 0x0000000000007941 */ /* 0x000fea0003800000 */
.L_x_13436:
[----:B------:R-:W4:Y:S01]  /*2ab0*/  F2I.FTZ.TRUNC.NTZ R18, R18 ;  /* 0x0000001200127305 */ /* 0x000f22000021f100 */
[----:B------:R-:W-:Y:S05]  /*2ac0*/  BRA `(.L_x_13411) ;  /* 0x0000000000547947 */ /* 0x000fea0003800000 */
.L_x_13410:
        /* <DEDUP_REMOVED lines=17> */
.L_x_13438:
[----:B------:R-:W-:Y:S05]  /*2be0*/  BRA `(.L_x_13411) ;  /* 0x00000000000c7947 */ /* 0x000fea0003800000 */
.L_x_13435:
[----:B------:R0:W5:Y:S01]  /*2bf0*/  LDG.E R18, desc[UR36][R2.64] ;  /* 0x0000002402127981 */ /* 0x000162000c1e1900 */
[----:B------:R-:W-:Y:S05]  /*2c00*/  BRA `(.L_x_13411) ;  /* 0x0000000000047947 */ /* 0x000fea0003800000 */
.L_x_13434:
[----:B------:R3:W5:Y:S02]  /*2c10*/  LDG.E R18, desc[UR36][R2.64] ;  /* 0x0000002402127981 */ /* 0x000764000c1e1900 */
.L_x_13411:
[----:B------:R-:W-:-:S07]  /*2c20*/  VIADD R26, R26, 0x80 ;  /* 0x000000801a1a7836 */ /* 0x000fce0000000000 */
.L_x_13405:
[----:B------:R-:W-:Y:S05]  /*2c30*/  BSYNC B6 ;  /* 0x0000000000067941 */ /* 0x000fea0003800000 */
.L_x_13404:
        /* <DEDUP_REMOVED lines=22> */
.L_x_13444:
[----:B------:R0:W5:Y:S01]  /*2da0*/  LDG.E.U8 R16, desc[UR36][R2.64] ;  /* 0x0000002402107981 */ /* 0x000162000c1e1100 */
[----:B------:R-:W-:Y:S05]  /*2db0*/  BRA `(.L_x_13440) ;  /* 0x0000000c00307947 */ /* 0x000fea0003800000 */
.L_x_13443:
        /* <DEDUP_REMOVED lines=8> */
.L_x_13447:
[----:B------:R0:W5:Y:S01]  /*2e40*/  LDG.E R16, desc[UR36][R2.64] ;  /* 0x0000002402107981 */ /* 0x000162000c1e1900 */
[----:B------:R-:W-:Y:S05]  /*2e50*/  BRA `(.L_x_13440) ;  /* 0x0000000c00087947 */ /* 0x000fea0003800000 */
.L_x_13446:
[----:B------:R0:W5:Y:S01]  /*2e60*/  LDG.E.S16 R16, desc[UR36][R2.64] ;  /* 0x0000002402107981 */ /* 0x000162000c1e1700 */
[----:B------:R-:W-:Y:S05]  /*2e70*/  BRA `(.L_x_13440) ;  /* 0x0000000c00007947 */ /* 0x000fea0003800000 */
.L_x_13442:
        /* <DEDUP_REMOVED lines=9> */
.L_x_13449:
[----:B------:R-:W3:Y:S02]  /*2f10*/  LDG.E.U16 R2, desc[UR36][R2.64] ;  /* 0x0000002402027981 */ /* 0x000ee4000c1e1500 */
[----:B---3--:R-:W-:-:S06]  /*2f20*/  HADD2.F32 R16, -RZ, R2.H0_H0 ;  /* 0x20000002ff107230 */ /* 0x008fcc0000004100 */
[----:B------:R-:W0:Y:S01]  /*2f30*/  F2I.FTZ.TRUNC.NTZ R16, R16 ;  /* 0x0000001000107305 */ /* 0x000e22000021f100 */
[----:B------:R-:W-:Y:S05]  /*2f40*/  BRA `(.L_x_13440) ;  /* 0x0000000800cc7947 */ /* 0x000fea0003800000 */
.L_x_13448:
        /* <DEDUP_REMOVED lines=9> */
.L_x_13451:
[----:B------:R-:W3:Y:S02]  /*2fe0*/  LDG.E.U16 R2, desc[UR36][R2.64] ;  /* 0x0000002402027981 */ /* 0x000ee4000c1e1500 */
[----:B---3--:R-:W-:-:S06]  /*2ff0*/  HADD2.F32 R16, -RZ, R2.H0_H0 ;  /* 0x20000002ff107230 */ /* 0x008fcc0000004100 */
[----:B------:R-:W0:Y:S01]  /*3000*/  F2I.FTZ.TRUNC.NTZ R16, R16 ;  /* 0x0000001000107305 */ /* 0x000e22000021f100 */
[----:B------:R-:W-:Y:S05]  /*3010*/  BRA `(.L_x_13440) ;  /* 0x0000000800987947 */ /* 0x000fea0003800000 */
.L_x_13450:
[----:B------:R-:W3:Y:S02]  /*3020*/  LDG.E.64 R16, desc[UR36][R2.64] ;  /* 0x0000002402107981 */ /* 0x000ee4000c1e1b00 */
[----:B---3--:R0:W1:Y:S01]  /*3030*/  F2I.F64.TRUNC R16, R16 ;  /* 0x0000001000107311 */ /* 0x008062000030d100 */
[----:B------:R-:W-:Y:S05]  /*3040*/  BRA `(.L_x_13440) ;  /* 0x00000008008c7947 */ /* 0x000fea0003800000 */
.L_x_13441:
        /* <DEDUP_REMOVED lines=12> */
.L_x_13454:
[----:B------:R-:W3:Y:S02]  /*3110*/  LDG.E.64 R2, desc[UR36][R2.64] ;  /* 0x0000002402027981 */ /* 0x000ee4000c1e1b00 */
[----:B---3--:R0:W1:Y:S01]  /*3120*/  F2I.F64.TRUNC R16, R2 ;  /* 0x0000000200107311 */ /* 0x008062000030d100 */
[----:B------:R-:W-:Y:S05]  /*3130*/  BRA `(.L_x_13440) ;  /* 0x0000000800507947 */ /* 0x000fea0003800000 */
.L_x_13453:
        /* <DEDUP_REMOVED lines=27> */
.L_x_13456:
        /* <DEDUP_REMOVED lines=14> */
.L_x_13455:
[----:B------:R-:W3:Y:S02]  /*33d0*/  LDG.E.U16 R16, desc[UR36][R2.64] ;  /* 0x0000002402107981 */ /* 0x000ee4000c1e1500 */
[----:B---3--:R-:W-:-:S06]  /*33e0*/  IMAD.U32 R16, R16, 0x10000, RZ ;  /* 0x0001000010107824 */ /* 0x008fcc00078e00ff */
[----:B------:R-:W0:Y:S01]  /*33f0*/  F2I.FTZ.TRUNC.NTZ R16, R16 ;  /* 0x0000001000107305 */ /* 0x000e22000021f100 */
[----:B------:R-:W-:Y:S05]  /*3400*/  BRA `(.L_x_13440) ;  /* 0x00000004009c7947 */ /* 0x000fea0003800000 */
.L_x_13452:
        /* <DEDUP_REMOVED lines=10> */
.L_x_13459:
        /* <DEDUP_REMOVED lines=21> */
.L_x_13463:
[----:B------:R-:W-:Y:S05]  /*3600*/  BSYNC B1 ;  /* 0x0000000000017941 */ /* 0x000fea0003800000 */
.L_x_13462:
[----:B------:R-:W-:Y:S01]  /*3610*/  IMAD.SHL.U32 R2, R2, 0x100000, RZ ;  /* 0x0010000002027824 */ /* 0x000fe200078e00ff */
[----:B------:R-:W-:-:S04]  /*3620*/  LEA R3, R0, 0x3b800000, 0x17 ;  /* 0x3b80000000037811 */ /* 0x000fc800078eb8ff */
[----:B------:R-:W-:-:S07]  /*3630*/  LOP3.LUT R16, R3, R2, R16, 0xfe, !PT ;  /* 0x0000000203107212 */ /* 0x000fce00078efe10 */
.L_x_13461:
[----:B------:R-:W-:Y:S05]  /*3640*/  BSYNC B0 ;  /* 0x0000000000007941 */ /* 0x000fea0003800000 */
.L_x_13460:
[----:B------:R-:W0:Y:S01]  /*3650*/  F2I.FTZ.TRUNC.NTZ R16, R16 ;  /* 0x0000001000107305 */ /* 0x000e22000021f100 */
[----:B------:R-:W-:Y:S05]  /*3660*/  BRA `(.L_x_13440) ;  /* 0x0000000400047947 */ /* 0x000fea0003800000 */
.L_x_13458:
        /* <DEDUP_REMOVED lines=21> */
.L_x_13467:
[----:B------:R-:W-:Y:S05]  /*37c0*/  BSYNC B1 ;  /* 0x0000000000017941 */ /* 0x000fea0003800000 */
.L_x_13466:
[----:B------:R-:W-:Y:S01]  /*37d0*/  IMAD.SHL.U32 R2, R2, 0x200000, RZ ;  /* 0x0020000002027824 */ /* 0x000fe200078e00ff */
[----:B------:R-:W-:-:S04]  /*37e0*/  LEA R3, R0, 0x37800000, 0x17 ;  /* 0x3780000000037811 */ /* 0x000fc800078eb8ff */
[----:B------:R-:W-:-:S07]  /*37f0*/  LOP3.LUT R16, R3, R2, R16, 0xfe, !PT ;  /* 0x0000000203107212 */ /* 0x000fce00078efe10 */
.L_x_13465:
[----:B------:R-:W-:Y:S05]  /*3800*/  BSYNC B0 ;  /* 0x0000000000007941 */ /* 0x000fea0003800000 */
.L_x_13464:
[----:B------:R-:W0:Y:S01]  /*3810*/  F2I.FTZ.TRUNC.NTZ R16, R16 ;  /* 0x0000001000107305 */ /* 0x000e22000021f100 */
[----:B------:R-:W-:Y:S05]  /*3820*/  BRA `(.L_x_13440) ;  /* 0x0000000000947947 */ /* 0x000fea0003800000 */
.L_x_13457:
        /* <DEDUP_REMOVED lines=14> */
.L_x_13471:
[----:B------:R-:W-:Y:S05]  /*3910*/  BSYNC B0 ;  /* 0x0000000000007941 */ /* 0x000fea0003800000 */
.L_x_13470:
[----:B------:R-:W0:Y:S01]  /*3920*/  F2I.FTZ.TRUNC.NTZ R16, R16 ;  /* 0x0000001000107305 */ /* 0x000e22000021f100 */
[----:B------:R-:W-:Y:S05]  /*3930*/  BRA `(.L_x_13440) ;  /* 0x0000000000507947 */ /* 0x000fea0003800000 */
.L_x_13445:
        /* <DEDUP_REMOVED lines=16> */
.L_x_13472:
[----:B------:R-:W-:Y:S05]  /*3a40*/  BRA `(.L_x_13440) ;  /* 0x00000000000c7947 */ /* 0x000fea0003800000 */
.L_x_13469:
[----:B------:R0:W5:Y:S01]  /*3a50*/  LDG.E R16, desc[UR36][R2.64] ;  /* 0x0000002402107981 */ /* 0x000162000c1e1900 */
[----:B------:R-:W-:Y:S05]  /*3a60*/  BRA `(.L_x_13440) ;  /* 0x0000000000047947 */ /* 0x000fea0003800000 */
.L_x_13468:
[----:B------:R0:W5:Y:S02]  /*3a70*/  LDG.E R16, desc[UR36][R2.64] ;  /* 0x0000002402107981 */ /* 0x000164000c1e1900 */
.L_x_13440:
[----:B------:R-:W-:Y:S05]  /*3a80*/  BSYNC B6 ;  /* 0x0000000000067941 */ /* 0x000fea0003800000 */
.L_x_13439:
        /* <DEDUP_REMOVED lines=31> */
.L_x_13478:
[----:B------:R0:W-:Y:S01]  /*3c80*/  STG.E.U8 desc[UR36][R8.64], R4 ;  /* 0x0000000408007986 */ /* 0x0001e2000c101124 */
[----:B------:R-:W-:Y:S05]  /*3c90*/  BRA `(.L_x_13474) ;  /* 0x0000000c00507947 */ /* 0x000fea0003800000 */
.L_x_13477:
        /* <DEDUP_REMOVED lines=9> */
.L_x_13481:
[----:B------:R0:W-:Y:S01]  /*3d30*/  STG.E desc[UR36][R8.64], R4 ;  /* 0x0000000408007986 */ /* 0x0001e2000c101924 */
[----:B------:R-:W-:Y:S05]  /*3d40*/  BRA `(.L_x_13474) ;  /* 0x0000000c00247947 */ /* 0x000fea0003800000 */
.L_x_13480:
[----:B------:R0:W-:Y:S01]  /*3d50*/  STG.E.U16 desc[UR36][R8.64], R4 ;  /* 0x0000000408007986 */ /* 0x0001e2000c101524 */
[----:B------:R-:W-:Y:S05]  /*3d60*/  BRA `(.L_x_13474) ;  /* 0x0000000c001c7947 */ /* 0x000fea0003800000 */
.L_x_13476:
        /* <DEDUP_REMOVED lines=9> */
.L_x_13483:
[----:B------:R-:W-:-:S04]  /*3e00*/  I2FP.F32.S32 R0, R4 ;  /* 0x0000000400007245 */ /* 0x000fc80000201400 */
[----:B------:R-:W-:-:S05]  /*3e10*/  F2FP.F16.F32.PACK_AB R0, RZ, R0 ;  /* 0x00000000ff00723e */ /* 0x000fca00000000ff */
[----:B------:R0:W-:Y:S01]  /*3e20*/  STG.E.U16 desc[UR36][R8.64], R0 ;  /* 0x0000000008007986 */ /* 0x0001e2000c101524 */
[----:B------:R-:W-:Y:S05]  /*3e30*/  BRA `(.L_x_13474) ;  /* 0x0000000800e87947 */ /* 0x000fea0003800000 */
.L_x_13482:
        /* <DEDUP_REMOVED lines=10> */
.L_x_13485:
[----:B------:R-:W-:-:S04]  /*3ee0*/  I2FP.F32.S32 R4, R4 ;  /* 0x0000000400047245 */ /* 0x000fc80000201400 */
[----:B------:R-:W-:-:S04]  /*3ef0*/  F2FP.F16.F32.PACK_AB R3, RZ, R4 ;  /* 0x00000004ff03723e */ /* 0x000fc800000000ff */
[----:B------:R-:W-:-:S05]  /*3f00*/  PRMT R3, R3, 0x5410, RZ ;  /* 0x0000541003037816 */ /* 0x000fca00000000ff */
[----:B------:R0:W-:Y:S01]  /*3f10*/  STG.E desc[UR36][R8.64], R3 ;  /* 0x0000000308007986 */ /* 0x0001e2000c101924 */
[----:B------:R-:W-:Y:S05]  /*3f20*/  BRA `(.L_x_13474) ;  /* 0x0000000800ac7947 */ /* 0x000fea0003800000 */
.L_x_13484:
[----:B------:R-:W0:Y:S02]  /*3f30*/  I2F.F64 R4, R4 ;  /* 0x0000000400047312 */ /* 0x000e240000201c00 */
[----:B0-----:R0:W-:Y:S01]  /*3f40*/  STG.E.64 desc[UR36][R8.64], R4 ;  /* 0x0000000408007986 */ /* 0x0011e2000c101b24 */
[----:B------:R-:W-:Y:S05]  /*3f50*/  BRA `(.L_x_13474) ;  /* 0x0000000800a07947 */ /* 0x000fea0003800000 */
.L_x_13475:
        /* <DEDUP_REMOVED lines=12> */
.L_x_13488:
[----:B------:R-:W0:Y:S01]  /*4020*/  I2F.F64 R4, R4 ;  /* 0x0000000400047312 */ /* 0x000e220000201c00 */
[----:B------:R-:W-:-:S05]  /*4030*/  CS2R R6, SRZ ;  /* 0x0000000000067805 */ /* 0x000fca000001ff00 */
[----:B0-----:R0:W-:Y:S01]  /*4040*/  STG.E.128 desc[UR36][R8.64], R4 ;  /* 0x0000000408007986 */ /* 0x0011e2000c101d24 */
[----:B------:R-:W-:Y:S05]  /*4050*/  BRA `(.L_x_13474) ;  /* 0x0000000800607947 */ /* 0x000fea0003800000 */
.L_x_13487:
        /* <DEDUP_REMOVED lines=21> */
.L_x_13492:
[----:B------:R-:W-:Y:S05]  /*41b0*/  BSYNC B0 ;  /* 0x0000000000007941 */ /* 0x000fea0003800000 */
.L_x_13491:
[----:B------:R-:W-:-:S05]  /*41c0*/  LOP3.LUT R5, R0, R5, RZ, 0xfc, !PT ;  /* 0x0000000500057212 */ /* 0x000fca00078efcff */
[----:B------:R0:W-:Y:S01]  /*41d0*/  STG.E.U8 desc[UR36][R8.64], R5 ;  /* 0x0000000508007986 */ /* 0x0001e2000c101124 */
[----:B------:R-:W-:Y:S05]  /*41e0*/  BRA `(.L_x_13474) ;  /* 0x0000000400fc7947 */ /* 0x000fea0003800000 */
.L_x_13490:
        /* <DEDUP_REMOVED lines=13> */
.L_x_13494:
[----:B------:R-:W-:Y:S01]  /*42c0*/  IMAD.MOV.U32 R0, RZ, RZ, 0x7f ;  /* 0x0000007fff007424 */ /* 0x000fe200078e00ff */
[----:B------:R-:W-:-:S04]  /*42d0*/  ISETP.GT.U32.AND P0, PT, R3, 0x7f800000, PT ;  /* 0x7f8000000300780c */ /* 0x000fc80003f04070 */
[----:B------:R-:W-:-:S09]  /*42e0*/  SEL R0, R0, 0x7c, P0 ;  /* 0x0000007c00007807 */ /* 0x000fd20000000000 */
.L_x_13495:
[----:B------:R-:W-:Y:S05]  /*42f0*/  BSYNC B0 ;  /* 0x0000000000007941 */ /* 0x000fea0003800000 */
.L_x_13493:
[----:B------:R-:W-:-:S04]  /*4300*/  LOP3.LUT R3, R5, 0x80000000, RZ, 0xc0, !PT ;  /* 0x8000000005037812 */ /* 0x000fc800078ec0ff */
[----:B------:R-:W-:-:S04]  /*4310*/  SHF.R.U32.HI R3, RZ, 0x18, R3 ;  /* 0x00000018ff037819 */ /* 0x000fc80000011603 */
[----:B------:R-:W-:-:S05]  /*4320*/  LOP3.LUT R3, R0, R3, RZ, 0xfc, !PT ;  /* 0x0000000300037212 */ /* 0x000fca00078efcff */
[----:B------:R0:W-:Y:S01]  /*4330*/  STG.E.U8 desc[UR36][R8.64], R3 ;  /* 0x0000000308007986 */ /* 0x0001e2000c101124 */
[----:B------:R-:W-:Y:S05]  /*4340*/  BRA `(.L_x_13474) ;  /* 0x0000000400a47947 */ /* 0x000fea0003800000 */
.L_x_13489:
[----:B------:R-:W-:-:S04]  /*4350*/  I2FP.F32.S32 R0, R4 ;  /* 0x0000000400007245 */ /* 0x000fc80000201400 */
[----:B------:R-:W-:-:S05]  /*4360*/  F2FP.BF16.F32.PACK_AB R0, RZ, R0 ;  /* 0x00000000ff00723e */ /* 0x000fca00000010ff */
[----:B------:R0:W-:Y:S01]  /*4370*/  STG.E.U16 desc[UR36][R8.64], R0 ;  /* 0x0000000008007986 */ /* 0x0001e2000c101524 */
[----:B------:R-:W-:Y:S05]  /*4380*/  BRA `(.L_x_13474) ;  /* 0x0000000400947947 */ /* 0x000fea0003800000 */
.L_x_13486:
        /* <DEDUP_REMOVED lines=10> */
.L_x_13498:
        /* <DEDUP_REMOVED lines=17> */
.L_x_13501:
[----:B------:R-:W-:-:S04]  /*4540*/  LOP3.LUT R3, R5, 0x80000000, RZ, 0xc0, !PT ;  /* 0x8000000005037812 */ /* 0x000fc800078ec0ff */
[----:B------:R-:W-:-:S04]  /*4550*/  SHF.R.U32.HI R3, RZ, 0x18, R3 ;  /* 0x00000018ff037819 */ /* 0x000fc80000011603 */
[----:B------:R-:W-:-:S04]  /*4560*/  LOP3.LUT R0, R0, R3, RZ, 0xfc, !PT ;  /* 0x0000000300007212 */ /* 0x000fc800078efcff */
[----:B------:R-:W-:-:S07]  /*4570*/  PRMT R4, R0, 0x7610, R4 ;  /* 0x0000761000047816 */ /* 0x000fce0000000004 */
.L_x_13500:
[----:B------:R-:W-:Y:S05]  /*4580*/  BSYNC B0 ;  /* 0x0000000000007941 */ /* 0x000fea0003800000 */
.L_x_13499:
[----:B------:R4:W-:Y:S01]  /*4590*/  STG.E.U8 desc[UR36][R8.64], R4 ;  /* 0x0000000408007986 */ /* 0x0009e2000c101124 */
[----:B------:R-:W-:Y:S05]  /*45a0*/  BRA `(.L_x_13474) ;  /* 0x00000004000c7947 */ /* 0x000fea0003800000 */
.L_x_13497:
        /* <DEDUP_REMOVED lines=17> */
.L_x_13504:
[----:B------:R-:W-:-:S04]  /*46c0*/  LOP3.LUT R3, R5, 0x80000000, RZ, 0xc0, !PT ;  /* 0x8000000005037812 */ /* 0x000fc800078ec0ff */
[----:B------:R-:W-:-:S04]  /*46d0*/  SHF.R.U32.HI R3, RZ, 0x18, R3 ;  /* 0x00000018ff037819 */ /* 0x000fc80000011603 */
[----:B------:R-:W-:-:S04]  /*46e0*/  LOP3.LUT R0, R0, R3, RZ, 0xfc, !PT ;  /* 0x0000000300007212 */ /* 0x000fc800078efcff */
[----:B------:R-:W-:-:S07]  /*46f0*/  PRMT R4, R0, 0x7610, R4 ;  /* 0x0000761000047816 */ /* 0x000fce0000000004 */
.L_x_13503:
[----:B------:R-:W-:Y:S05]  /*4700*/  BSYNC B0 ;  /* 0x0000000000007941 */ /* 0x000fea0003800000 */
.L_x_13502:
[----:B------:R0:W-:Y:S01]  /*4710*/  STG.E.U8 desc[UR36][R8.64], R4 ;  /* 0x0000000408007986 */ /* 0x0001e2000c101124 */
[----:B------:R-:W-:Y:S05]  /*4720*/  BRA `(.L_x_13474) ;  /* 0x0000000000ac7947 */ /* 0x000fea0003800000 */
.L_x_13496:
        /* <DEDUP_REMOVED lines=22> */
.L_x_13479:
        /* <DEDUP_REMOVED lines=16> */
.L_x_13507:
[----:B------:R-:W-:Y:S05]  /*4990*/  BRA `(.L_x_13474) ;  /* 0x0000000000107947 */ /* 0x000fea0003800000 */
.L_x_13506:
[----:B------:R-:W-:-:S05]  /*49a0*/  SHF.R.S32.HI R5, RZ, 0x1f, R4 ;  /* 0x0000001fff057819 */ /* 0x000fca0000011404 */
[----:B------:R3:W-:Y:S01]  /*49b0*/  STG.E.64 desc[UR36][R8.64], R4 ;  /* 0x0000000408007986 */ /* 0x0007e2000c101b24 */
[----:B------:R-:W-:Y:S05]  /*49c0*/  BRA `(.L_x_13474) ;  /* 0x0000000000047947 */ /* 0x000fea0003800000 */
.L_x_13505:
[----:B------:R0:W-:Y:S02]  /*49d0*/  STG.E desc[UR36][R8.64], R4 ;  /* 0x0000000408007986 */ /* 0x0001e4000c101924 */
.L_x_13474:
[----:B------:R-:W-:Y:S05]  /*49e0*/  BSYNC B6 ;  /* 0x0000000000067941 */ /* 0x000fea0003800000 */
.L_x_13473:
        /* <DEDUP_REMOVED lines=23> */
.L_x_13513:
[----:B------:R0:W-:Y:S01]  /*4b60*/  STG.E.U8 desc[UR36][R8.64], R22 ;  /* 0x0000001608007986 */ /* 0x0001e2000c101124 */
[----:B------:R-:W-:Y:S05]  /*4b70*/  BRA `(.L_x_13515) ;  /* 0x0000000c00587947 */ /* 0x000fea0003800000 */
.L_x_13512:
        /* <DEDUP_REMOVED lines=10> */
.L_x_13517:
[----:B------:R0:W-:Y:S01]  /*4c20*/  STG.E desc[UR36][R8.64], R22 ;  /* 0x0000001608007986 */ /* 0x0001e2000c101924 */
[----:B------:R-:W-:Y:S05]  /*4c30*/  BRA `(.L_x_13515) ;  /* 0x0000000c00287947 */ /* 0x000fea0003800000 */
.L_x_13516:
[----:B------:R0:W-:Y:S01]  /*4c40*/  STG.E.U16 desc[UR36][R8.64], R22 ;  /* 0x0000001608007986 */ /* 0x0001e2000c101524 */
[----:B------:R-:W-:Y:S05]  /*4c50*/  BRA `(.L_x_13515) ;  /* 0x0000000c00207947 */ /* 0x000fea0003800000 */
.L_x_13511:
        /* <DEDUP_REMOVED lines=9> */
.L_x_13519:
[----:B------:R-:W-:-:S04]  /*4cf0*/  I2FP.F32.S32 R0, R22 ;  /* 0x0000001600007245 */ /* 0x000fc80000201400 */
[----:B------:R-:W-:-:S05]  /*4d00*/  F2FP.F16.F32.PACK_AB R0, RZ, R0 ;  /* 0x00000000ff00723e */ /* 0x000fca00000000ff */
[----:B------:R0:W-:Y:S01]  /*4d10*/  STG.E.U16 desc[UR36][R8.64], R0 ;  /* 0x0000000008007986 */ /* 0x0001e2000c101524 */
[----:B------:R-:W-:Y:S05]  /*4d20*/  BRA `(.L_x_13515) ;  /* 0x0000000800ec7947 */ /* 0x000fea0003800000 */
.L_x_13518:
        /* <DEDUP_REMOVED lines=10> */
.L_x_13521:
[----:B------:R-:W-:-:S04]  /*4dd0*/  I2FP.F32.S32 R22, R22 ;  /* 0x0000001600167245 */ /* 0x000fc80000201400 */
[----:B------:R-:W-:-:S04]  /*4de0*/  F2FP.F16.F32.PACK_AB R3, RZ, R22 ;  /* 0x00000016ff03723e */ /* 0x000fc800000000ff */
[----:B------:R-:W-:-:S05]  /*4df0*/  PRMT R3, R3, 0x5410, RZ ;  /* 0x0000541003037816 */ /* 0x000fca00000000ff */
[----:B------:R0:W-:Y:S01]  /*4e00*/  STG.E desc[UR36][R8.64], R3 ;  /* 0x0000000308007986 */ /* 0x0001e2000c101924 */
[----:B------:R-:W-:Y:S05]  /*4e10*/  BRA `(.L_x_13515) ;  /* 0x0000000800b07947 */ /* 0x000fea0003800000 */
.L_x_13520:
[----:B------:R-:W0:Y:S02]  /*4e20*/  I2F.F64 R4, R22 ;  /* 0x0000001600047312 */ /* 0x000e240000201c00 */
[----:B0-----:R0:W-:Y:S01]  /*4e30*/  STG.E.64 desc[UR36][R8.64], R4 ;  /* 0x0000000408007986 */ /* 0x0011e2000c101b24 */
[----:B------:R-:W-:Y:S05]  /*4e40*/  BRA `(.L_x_13515) ;  /* 0x0000000800a47947 */ /* 0x000fea0003800000 */
.L_x_13510:
        /* <DEDUP_REMOVED lines=12> */
.L_x_13524:
[----:B------:R-:W0:Y:S01]  /*4f10*/  I2F.F64 R4, R22 ;  /* 0x0000001600047312 */ /* 0x000e220000201c00 */
[----:B------:R-:W-:-:S05]  /*4f20*/  CS2R R6, SRZ ;  /* 0x0000000000067805 */ /* 0x000fca000001ff00 */
[----:B0-----:R0:W-:Y:S01]  /*4f30*/  STG.E.128 desc[UR36][R8.64], R4 ;  /* 0x0000000408007986 */ /* 0x0011e2000c101d24 */
[----:B------:R-:W-:Y:S05]  /*4f40*/  BRA `(.L_x_13515) ;  /* 0x0000000800647947 */ /* 0x000fea0003800000 */
.L_x_13523:
        /* <DEDUP_REMOVED lines=21> */
.L_x_13528:
[----:B------:R-:W-:Y:S05]  /*50a0*/  BSYNC B0 ;  /* 0x0000000000007941 */ /* 0x000fea0003800000 */
.L_x_13527:
[----:B------:R-:W-:-:S05]  /*50b0*/  LOP3.LUT R5, R0, R5, RZ, 0xfc, !PT ;  /* 0x0000000500057212 */ /* 0x000fca00078efcff */
[----:B------:R0:W-:Y:S01]  /*50c0*/  STG.E.U8 desc[UR36][R8.64], R5 ;  /* 0x0000000508007986 */ /* 0x0001e2000c101124 */
[----:B------:R-:W-:Y:S05]  /*50d0*/  BRA `(.L_x_13515) ;  /* 0x0000000800007947 */ /* 0x000fea0003800000 */
.L_x_13526:
        /* <DEDUP_REMOVED lines=13> */
.L_x_13530:
[----:B------:R-:W-:Y:S01]  /*51b0*/  IMAD.MOV.U32 R0, RZ, RZ, 0x7f ;  /* 0x0000007fff007424 */ /* 0x000fe200078e00ff */
[----:B------:R-:W-:-:S04]  /*51c0*/  ISETP.GT.U32.AND P0, PT, R3, 0x7f800000, PT ;  /* 0x7f8000000300780c */ /* 0x000fc80003f04070 */
[----:B------:R-:W-:-:S09]  /*51d0*/  SEL R0, R0, 0x7c, P0 ;  /* 0x0000007c00007807 */ /* 0x000fd20000000000 */
.L_x_13531:
[----:B------:R-:W-:Y:S05]  /*51e0*/  BSYNC B0 ;  /* 0x0000000000007941 */ /* 0x000fea0003800000 */
.L_x_13529:
[----:B------:R-:W-:-:S04]  /*51f0*/  LOP3.LUT R3, R5, 0x80000000, RZ, 0xc0, !PT ;  /* 0x8000000005037812 */ /* 0x000fc800078ec0ff */
[----:B------:R-:W-:-:S04]  /*5200*/  SHF.R.U32.HI R3, RZ, 0x18, R3 ;  /* 0x00000018ff037819 */ /* 0x000fc80000011603 */
[----:B------:R-:W-:-:S05]  /*5210*/  LOP3.LUT R3, R0, R3, RZ, 0xfc, !PT ;  /* 0x0000000300037212 */ /* 0x000fca00078efcff */
[----:B------:R0:W-:Y:S01]  /*5220*/  STG.E.U8 desc[UR36][R8.64], R3 ;  /* 0x0000000308007986 */ /* 0x0001e2000c101124 */
[----:B------:R-:W-:Y:S05]  /*5230*/  BRA `(.L_x_13515) ;  /* 0x0000000400a87947 */ /* 0x000fea0003800000 */
.L_x_13525:
[----:B------:R-:W-:-:S04]  /*5240*/  I2FP.F32.S32 R0, R22 ;  /* 0x0000001600007245 */ /* 0x000fc80000201400 */
[----:B------:R-:W-:-:S05]  /*5250*/  F2FP.BF16.F32.PACK_AB R0, RZ, R0 ;  /* 0x00000000ff00723e */ /* 0x000fca00000010ff */
[----:B------:R0:W-:Y:S01]  /*5260*/  STG.E.U16 desc[UR36][R8.64], R0 ;  /* 0x0000000008007986 */ /* 0x0001e2000c101524 */
[----:B------:R-:W-:Y:S05]  /*5270*/  BRA `(.L_x_13515) ;  /* 0x0000000400987947 */ /* 0x000fea0003800000 */
.L_x_13522:
        /* <DEDUP_REMOVED lines=10> */
.L_x_13534:
        /* <DEDUP_REMOVED lines=17> */
.L_x_13537:
[----:B------:R-:W-:-:S04]  /*5430*/  LOP3.LUT R3, R5, 0x80000000, RZ, 0xc0, !PT ;  /* 0x8000000005037812 */ /* 0x000fc800078ec0ff */
[----:B------:R-:W-:-:S04]  /*5440*/  SHF.R.U32.HI R3, RZ, 0x18, R3 ;  /* 0x00000018ff037819 */ /* 0x000fc80000011603 */
[----:B------:R-:W-:-:S04]  /*5450*/  LOP3.LUT R0, R0, R3, RZ, 0xfc, !PT ;  /* 0x0000000300007212 */ /* 0x000fc800078efcff */
[----:B------:R-:W-:-:S07]  /*5460*/  PRMT R4, R0, 0x7610, R4 ;  /* 0x0000761000047816 */ /* 0x000fce0000000004 */
.L_x_13536:
[----:B------:R-:W-:Y:S05]  /*5470*/  BSYNC B0 ;  /* 0x0000000000007941 */ /* 0x000fea0003800000 */
.L_x_13535:
[----:B------:R3:W-:Y:S01]  /*5480*/  STG.E.U8 desc[UR36][R8.64], R4 ;  /* 0x0000000408007986 */ /* 0x0007e2000c101124 */
[----:B------:R-:W-:Y:S05]  /*5490*/  BRA `(.L_x_13515) ;  /* 0x0000000400107947 */ /* 0x000fea0003800000 */
.L_x_13533:
        /* <DEDUP_REMOVED lines=17> */
.L_x_13540:
[----:B------:R-:W-:-:S04]  /*55b0*/  LOP3.LUT R3, R5, 0x80000000, RZ, 0xc0, !PT ;  /* 0x8000000005037812 */ /* 0x000fc800078ec0ff */
[----:B------:R-:W-:-:S04]  /*55c0*/  SHF.R.U32.HI R3, RZ, 0x18, R3 ;  /* 0x00000018ff037819 */ /* 0x000fc80000011603 */
[----:B------:R-:W-:-:S04]  /*55d0*/  LOP3.LUT R0, R0, R3, RZ, 0xfc, !PT ;  /* 0x0000000300007212 */ /* 0x000fc800078efcff */
[----:B------:R-:W-:-:S07]  /*55e0*/  PRMT R4, R0, 0x7610, R4 ;  /* 0x0000761000047816 */ /* 0x000fce0000000004 */
.L_x_13539:
[----:B------:R-:W-:Y:S05]  /*55f0*/  BSYNC B0 ;  /* 0x0000000000007941 */ /* 0x000fea0003800000 */
.L_x_13538:
[----:B------:R0:W-:Y:S01]  /*5600*/  STG.E.U8 desc[UR36][R8.64], R4 ;  /* 0x0000000408007986 */ /* 0x0001e2000c101124 */
[----:B------:R-:W-:Y:S05]  /*5610*/  BRA `(.L_x_13515) ;  /* 0x0000000000b07947 */ /* 0x000fea0003800000 */
.L_x_13532:
        /* <DEDUP_REMOVED lines=22> */
.L_x_13514:
        /* <DEDUP_REMOVED lines=16> */
.L_x_13543:
[----:B------:R-:W-:Y:S05]  /*5880*/  BRA `(.L_x_13515) ;  /* 0x0000000000147947 */ /* 0x000fea0003800000 */
.L_x_13542:
[--C-:B------:R-:W-:Y:S01]  /*5890*/  SHF.R.S32.HI R5, RZ, 0x1f, R22.reuse ;  /* 0x0000001fff057819 */ /* 0x100fe20000011416 */
[----:B------:R-:W-:-:S05]  /*58a0*/  IMAD.MOV.U32 R4, RZ, RZ, R22 ;  /* 0x000000ffff047224 */ /* 0x000fca00078e0016 */
[----:B------:R2:W-:Y:S01]  /*58b0*/  STG.E.64 desc[UR36][R8.64], R4 ;  /* 0x0000000408007986 */ /* 0x0005e2000c101b24 */
[----:B------:R-:W-:Y:S05]  /*58c0*/  BRA `(.L_x_13515) ;  /* 0x0000000000047947 */ /* 0x000fea0003800000 */
.L_x_13541:
[----:B------:R0:W-:Y:S02]  /*58d0*/  STG.E desc[UR36][R8.64], R22 ;  /* 0x0000001608007986 */ /* 0x0001e4000c101924 */
.L_x_13515:
        /* <DEDUP_REMOVED lines=23> */
.L_x_13547:
[----:B------:R3:W-:Y:S01]  /*5a50*/  STG.E.U8 desc[UR36][R8.64], R18 ;  /* 0x0000001208007986 */ /* 0x0007e2000c101124 */
[----:B------:R-:W-:Y:S05]  /*5a60*/  BRA `(.L_x_13549) ;  /* 0x0000000c00587947 */ /* 0x000fea0003800000 */
.L_x_13546:
        /* <DEDUP_REMOVED lines=10> */
.L_x_13551:
[----:B------:R2:W-:Y:S01]  /*5b10*/  STG.E desc[UR36][R8.64], R18 ;  /* 0x0000001208007986 */ /* 0x0005e2000c101924 */
[----:B------:R-:W-:Y:S05]  /*5b20*/  BRA `(.L_x_13549) ;  /* 0x0000000c00287947 */ /* 0x000fea0003800000 */
.L_x_13550:
[----:B------:R0:W-:Y:S01]  /*5b30*/  STG.E.U16 desc[UR36][R8.64], R18 ;  /* 0x0000001208007986 */ /* 0x0001e2000c101524 */
[----:B------:R-:W-:Y:S05]  /*5b40*/  BRA `(.L_x_13549) ;  /* 0x0000000c00207947 */ /* 0x000fea0003800000 */
.L_x_13545:
        /* <DEDUP_REMOVED lines=9> */
.L_x_13553:
[----:B------:R-:W-:-:S04]  /*5be0*/  I2FP.F32.S32 R0, R18 ;  /* 0x0000001200007245 */ /* 0x000fc80000201400 */
[----:B------:R-:W-:-:S05]  /*5bf0*/  F2FP.F16.F32.PACK_AB R0, RZ, R0 ;  /* 0x00000000ff00723e */ /* 0x000fca00000000ff */
[----:B------:R0:W-:Y:S01]  /*5c00*/  STG.E.U16 desc[UR36][R8.64], R0 ;  /* 0x0000000008007986 */ /* 0x0001e2000c101524 */
[----:B------:R-:W-:Y:S05]  /*5c10*/  BRA `(.L_x_13549) ;  /* 0x0000000800ec7947 */ /* 0x000fea0003800000 */
.L_x_13552:
        /* <DEDUP_REMOVED lines=10> */
.L_x_13555:
[----:B------:R-:W-:-:S04]  /*5cc0*/  I2FP.F32.S32 R18, R18 ;  /* 0x0000001200127245 */ /* 0x000fc80000201400 */
[----:B------:R-:W-:-:S04]  /*5cd0*/  F2FP.F16.F32.PACK_AB R3, RZ, R18 ;  /* 0x00000012ff03723e */ /* 0x000fc800000000ff */
[----:B------:R-:W-:-:S05]  /*5ce0*/  PRMT R3, R3, 0x5410, RZ ;  /* 0x0000541003037816 */ /* 0x000fca00000000ff */
[----:B------:R0:W-:Y:S01]  /*5cf0*/  STG.E desc[UR36][R8.64], R3 ;  /* 0x0000000308007986 */ /* 0x0001e2000c101924 */
[----:B------:R-:W-:Y:S05]  /*5d00*/  BRA `(.L_x_13549) ;  /* 0x0000000800b07947 */ /* 0x000fea0003800000 */
.L_x_13554:
[----:B------:R-:W0:Y:S02]  /*5d10*/  I2F.F64 R4, R18 ;  /* 0x0000001200047312 */ /* 0x000e240000201c00 */
[----:B0-----:R0:W-:Y:S01]  /*5d20*/  STG.E.64 desc[UR36][R8.64], R4 ;  /* 0x0000000408007986 */ /* 0x0011e2000c101b24 */
[----:B------:R-:W-:Y:S05]  /*5d30*/  BRA `(.L_x_13549) ;  /* 0x0000000800a47947 */ /* 0x000fea0003800000 */
.L_x_13544:
        /* <DEDUP_REMOVED lines=12> */
.L_x_13558:
[----:B------:R-:W0:Y:S01]  /*5e00*/  I2F.F64 R4, R18 ;  /* 0x0000001200047312 */ /* 0x000e220000201c00 */
[----:B------:R-:W-:-:S05]  /*5e10*/  CS2R R6, SRZ ;  /* 0x0000000000067805 */ /* 0x000fca000001ff00 */
[----:B0-----:R0:W-:Y:S01]  /*5e20*/  STG.E.128 desc[UR36][R8.64], R4 ;  /* 0x0000000408007986 */ /* 0x0011e2000c101d24 */
[----:B------:R-:W-:Y:S05]  /*5e30*/  BRA `(.L_x_13549) ;  /* 0x0000000800647947 */ /* 0x000fea0003800000 */
.L_x_13557:
        /* <DEDUP_REMOVED lines=21> */
.L_x_13562:
[----:B------:R-:W-:Y:S05]  /*5f90*/  BSYNC B0 ;  /* 0x0000000000007941 */ /* 0x000fea0003800000 */
.L_x_13561:
[----:B------:R-:W-:-:S05]  /*5fa0*/  LOP3.LUT R5, R0, R5, RZ, 0xfc, !PT ;  /* 0x0000000500057212 */ /* 0x000fca00078efcff */
[----:B------:R0:W-:Y:S01]  /*5fb0*/  STG.E.U8 desc[UR36][R8.64], R5 ;  /* 0x0000000508007986 */ /* 0x0001e2000c101124 */
[----:B------:R-:W-:Y:S05]  /*5fc0*/  BRA `(.L_x_13549) ;  /* 0x0000000800007947 */ /* 0x000fea0003800000 */
.L_x_13560:
        /* <DEDUP_REMOVED lines=13> */
.L_x_13564:
[----:B------:R-:W-:Y:S01]  /*60a0*/  IMAD.MOV.U32 R0, RZ, RZ, 0x7f ;  /* 0x0000007fff007424 */ /* 0x000fe200078e00ff */
[----:B------:R-:W-:-:S04]  /*60b0*/  ISETP.GT.U32.AND P0, PT, R3, 0x7f800000, PT ;  /* 0x7f8000000300780c */ /* 0x000fc80003f04070 */
[----:B------:R-:W-:-:S09]  /*60c0*/  SEL R0, R0, 0x7c, P0 ;  /* 0x0000007c00007807 */ /* 0x000fd20000000000 */
.L_x_13565:
[----:B------:R-:W-:Y:S05]  /*60d0*/  BSYNC B0 ;  /* 0x0000000000007941 */ /* 0x000fea0003800000 */
.L_x_13563:
[----:B------:R-:W-:-:S04]  /*60e0*/  LOP3.LUT R3, R5, 0x80000000, RZ, 0xc0, !PT ;  /* 0x8000000005037812 */ /* 0x000fc800078ec0ff */
[----:B------:R-:W-:-:S04]  /*60f0*/  SHF.R.U32.HI R3, RZ, 0x18, R3 ;  /* 0x00000018ff037819 */ /* 0x000fc80000011603 */
[----:B------:R-:W-:-:S05]  /*6100*/  LOP3.LUT R3, R0, R3, RZ, 0xfc, !PT ;  /* 0x0000000300037212 */ /* 0x000fca00078efcff */
[----:B------:R0:W-:Y:S01]  /*6110*/  STG.E.U8 desc[UR36][R8.64], R3 ;  /* 0x0000000308007986 */ /* 0x0001e2000c101124 */
[----:B------:R-:W-:Y:S05]  /*6120*/  BRA `(.L_x_13549) ;  /* 0x0000000400a87947 */ /* 0x000fea0003800000 */
.L_x_13559:
[----:B------:R-:W-:-:S04]  /*6130*/  I2FP.F32.S32 R0, R18 ;  /* 0x0000001200007245 */ /* 0x000fc80000201400 */
[----:B------:R-:W-:-:S05]  /*6140*/  F2FP.BF16.F32.PACK_AB R0, RZ, R0 ;  /* 0x00000000ff00723e */ /* 0x000fca00000010ff */
[----:B------:R0:W-:Y:S01]  /*6150*/  STG.E.U16 desc[UR36][R8.64], R0 ;  /* 0x0000000008007986 */ /* 0x0001e2000c101524 */
[----:B------:R-:W-:Y:S05]  /*6160*/  BRA `(.L_x_13549) ;  /* 0x0000000400987947 */ /* 0x000fea0003800000 */
.L_x_13556:
        /* <DEDUP_REMOVED lines=10> */
.L_x_13568:
        /* <DEDUP_REMOVED lines=17> */
.L_x_13571:
[----:B------:R-:W-:-:S04]  /*6320*/  LOP3.LUT R3, R5, 0x80000000, RZ, 0xc0, !PT ;  /* 0x8000000005037812 */ /* 0x000fc800078ec0ff */
[----:B------:R-:W-:-:S04]  /*6330*/  SHF.R.U32.HI R3, RZ, 0x18, R3 ;  /* 0x00000018ff037819 */ /* 0x000fc80000011603 */
[----:B------:R-:W-:-:S04]  /*6340*/  LOP3.LUT R0, R0, R3, RZ, 0xfc, !PT ;  /* 0x0000000300007212 */ /* 0x000fc800078efcff */
[----:B------:R-:W-:-:S07]  /*6350*/  PRMT R4, R0, 0x7610, R4 ;  /* 0x0000761000047816 */ /* 0x000fce0000000004 */
.L_x_13570:
[----:B------:R-:W-:Y:S05]  /*6360*/  BSYNC B0 ;  /* 0x0000000000007941 */ /* 0x000fea0003800000 */
.L_x_13569:
[----:B------:R0:W-:Y:S01]  /*6370*/  STG.E.U8 desc[UR36][R8.64], R4 ;  /* 0x0000000408007986 */ /* 0x0001e2000c101124 */
[----:B------:R-:W-:Y:S05]  /*6380*/  BRA `(.L_x_13549) ;  /* 0x0000000400107947 */ /* 0x000fea0003800000 */
.L_x_13567:
        /* <DEDUP_REMOVED lines=17> */
.L_x_13574:
[----:B------:R-:W-:-:S04]  /*64a0*/  LOP3.LUT R3, R5, 0x80000000, RZ, 0xc0, !PT ;  /* 0x8000000005037812 */ /* 0x000fc800078ec0ff */
[----:B------:R-:W-:-:S04]  /*64b0*/  SHF.R.U32.HI R3, RZ, 0x18, R3 ;  /* 0x00000018ff037819 */ /* 0x000fc80000011603 */
[----:B------:R-:W-:-:S04]  /*64c0*/  LOP3.LUT R0, R0, R3, RZ, 0xfc, !PT ;  /* 0x0000000300007212 */ /* 0x000fc800078efcff */
[----:B------:R-:W-:-:S07]  /*64d0*/  PRMT R4, R0, 0x7610, R4 ;  /* 0x0000761000047816 */ /* 0x000fce0000000004 */
.L_x_13573:
[----:B------:R-:W-:Y:S05]  /*64e0*/  BSYNC B0 ;  /* 0x0000000000007941 */ /* 0x000fea0003800000 */
.L_x_13572:
[----:B------:R0:W-:Y:S01]  /*64f0*/  STG.E.U8 desc[UR36][R8.64], R4 ;  /* 0x0000000408007986 */ /* 0x0001e2000c101124 */
[----:B------:R-:W-:Y:S05]  /*6500*/  BRA `(.L_x_13549) ;  /* 0x0000000000b07947 */ /* 0x000fea0003800000 */
.L_x_13566:
        /* <DEDUP_REMOVED lines=22> */
.L_x_13548:
        /* <DEDUP_REMOVED lines=16> */
.L_x_13577:
[----:B------:R-:W-:Y:S05]  /*6770*/  BRA `(.L_x_13549) ;  /* 0x0000000000147947 */ /* 0x000fea0003800000 */
.L_x_13576:
[--C-:B------:R-:W-:Y:S01]  /*6780*/  SHF.R.S32.HI R5, RZ, 0x1f, R18.reuse ;  /* 0x0000001fff057819 */ /* 0x100fe20000011412 */
[----:B------:R-:W-:-:S05]  /*6790*/  IMAD.MOV.U32 R4, RZ, RZ, R18 ;  /* 0x000000ffff047224 */ /* 0x000fca00078e0012 */
[----:B------:R0:W-:Y:S01]  /*67a0*/  STG.E.64 desc[UR36][R8.64], R4 ;  /* 0x0000000408007986 */ /* 0x0001e2000c101b24 */
[----:B------:R-:W-:Y:S05]  /*67b0*/  BRA `(.L_x_13549) ;  /* 0x0000000000047947 */ /* 0x000fea0003800000 */
.L_x_13575:
[----:B------:R0:W-:Y:S02]  /*67c0*/  STG.E desc[UR36][R8.64], R18 ;  /* 0x0000001208007986 */ /* 0x0001e4000c101924 */
.L_x_13549:
[----:B------:R-:W-:-:S07]  /*67d0*/  VIADD R2, R2, 0x80 ;  /* 0x0000008002027836 */ /* 0x000fce0000000000 */
.L_x_13509:
[----:B------:R-:W-:Y:S05]  /*67e0*/  BSYNC B6 ;  /* 0x0000000000067941 */ /* 0x000fea0003800000 */
.L_x_13508:
        /* <DEDUP_REMOVED lines=21> */
.L_x_13581:
[----:B------:R-:W-:Y:S01]  /*6940*/  STG.E.U8 desc[UR36][R2.64], R16 ;  /* 0x0000001002007986 */ /* 0x000fe2000c101124 */
[----:B------:R-:W-:Y:S05]  /*6950*/  EXIT ;  /* 0x000000000000794d */ /* 0x000fea0003800000 */
.L_x_13580:
        /* <DEDUP_REMOVED lines=9> */
.L_x_13584:
[----:B------:R-:W-:Y:S01]  /*69f0*/  STG.E desc[UR36][R2.64], R16 ;  /* 0x0000001002007986 */ /* 0x000fe2000c101924 */
[----:B------:R-:W-:Y:S05]  /*6a00*/  EXIT ;  /* 0x000000000000794d */ /* 0x000fea0003800000 */
.L_x_13583:
[----:B------:R-:W-:Y:S01]  /*6a10*/  STG.E.U16 desc[UR36][R2.64], R16 ;  /* 0x0000001002007986 */ /* 0x000fe2000c101524 */
[----:B------:R-:W-:Y:S05]  /*6a20*/  EXIT ;  /* 0x000000000000794d */ /* 0x000fea0003800000 */
.L_x_13579:
        /* <DEDUP_REMOVED lines=9> */
.L_x_13586:
[----:B------:R-:W-:-:S04]  /*6ac0*/  I2FP.F32.S32 R0, R16 ;  /* 0x0000001000007245 */ /* 0x000fc80000201400 */
[----:B------:R-:W-:-:S05]  /*6ad0*/  F2FP.F16.F32.PACK_AB R0, RZ, R0 ;  /* 0x00000000ff00723e */ /* 0x000fca00000000ff */
[----:B------:R-:W-:Y:S01]  /*6ae0*/  STG.E.U16 desc[UR36][R2.64], R0 ;  /* 0x0000000002007986 */ /* 0x000fe2000c101524 */
[----:B------:R-:W-:Y:S05]  /*6af0*/  EXIT ;  /* 0x000000000000794d */ /* 0x000fea0003800000 */
.L_x_13585:
        /* <DEDUP_REMOVED lines=10> */
.L_x_13588:
[----:B------:R-:W-:-:S04]  /*6ba0*/  I2FP.F32.S32 R16, R16 ;  /* 0x0000001000107245 */ /* 0x000fc80000201400 */
[----:B------:R-:W-:-:S04]  /*6bb0*/  F2FP.F16.F32.PACK_AB R5, RZ, R16 ;  /* 0x00000010ff05723e */ /* 0x000fc800000000ff */
[----:B------:R-:W-:-:S05]  /*6bc0*/  PRMT R5, R5, 0x5410, RZ ;  /* 0x0000541005057816 */ /* 0x000fca00000000ff */
[----:B------:R-:W-:Y:S01]  /*6bd0*/  STG.E desc[UR36][R2.64], R5 ;  /* 0x0000000502007986 */ /* 0x000fe2000c101924 */
[----:B------:R-:W-:Y:S05]  /*6be0*/  EXIT ;  /* 0x000000000000794d */ /* 0x000fea0003800000 */
.L_x_13587:
[----:B------:R-:W0:Y:S02]  /*6bf0*/  I2F.F64 R16, R16 ;  /* 0x0000001000107312 */ /* 0x000e240000201c00 */
[----:B0-----:R-:W-:Y:S01]  /*6c00*/  STG.E.64 desc[UR36][R2.64], R16 ;  /* 0x0000001002007986 */ /* 0x001fe2000c101b24 */
[----:B------:R-:W-:Y:S05]  /*6c10*/  EXIT ;  /* 0x000000000000794d */ /* 0x000fea0003800000 */
.L_x_13578:
        /* <DEDUP_REMOVED lines=12> */
.L_x_13591:
[----:B------:R-:W0:Y:S01]  /*6ce0*/  I2F.F64 R16, R16 ;  /* 0x0000001000107312 */ /* 0x000e220000201c00 */
[----:B------:R-:W-:-:S05]  /*6cf0*/  CS2R R18, SRZ ;  /* 0x0000000000127805 */ /* 0x000fca000001ff00 */
[----:B0-----:R-:W-:Y:S01]  /*6d00*/  STG.E.128 desc[UR36][R2.64], R16 ;  /* 0x0000001002007986 */ /* 0x001fe2000c101d24 */
[----:B------:R-:W-:Y:S05]  /*6d10*/  EXIT ;  /* 0x000000000000794d */ /* 0x000fea0003800000 */
.L_x_13590:
        /* <DEDUP_REMOVED lines=21> */
.L_x_13595:
[----:B------:R-:W-:Y:S05]  /*6e70*/  BSYNC B0 ;  /* 0x0000000000007941 */ /* 0x000fea0003800000 */
.L_x_13594:
[----:B------:R-:W-:-:S05]  /*6e80*/  LOP3.LUT R5, R0, R5, RZ, 0xfc, !PT ;  /* 0x0000000500057212 */ /* 0x000fca00078efcff */
[----:B------:R-:W-:Y:S01]  /*6e90*/  STG.E.U8 desc[UR36][R2.64], R5 ;  /* 0x0000000502007986 */ /* 0x000fe2000c101124 */
[----:B------:R-:W-:Y:S05]  /*6ea0*/  EXIT ;  /* 0x000000000000794d */ /* 0x000fea0003800000 */
.L_x_13593:
        /* <DEDUP_REMOVED lines=13> */
.L_x_13597:
[----:B------:R-:W-:Y:S01]  /*6f80*/  IMAD.MOV.U32 R0, RZ, RZ, 0x7f ;  /* 0x0000007fff007424 */ /* 0x000fe200078e00ff */
[----:B------:R-:W-:-:S04]  /*6f90*/  ISETP.GT.U32.AND P0, PT, R4, 0x7f800000, PT ;  /* 0x7f8000000400780c */ /* 0x000fc80003f04070 */
[----:B------:R-:W-:-:S09]  /*6fa0*/  SEL R0, R0, 0x7c, P0 ;  /* 0x0000007c00007807 */ /* 0x000fd20000000000 */
.L_x_13598:
[----:B------:R-:W-:Y:S05]  /*6fb0*/  BSYNC B0 ;  /* 0x0000000000007941 */ /* 0x000fea0003800000 */
.L_x_13596:
[----:B------:R-:W-:-:S04]  /*6fc0*/  LOP3.LUT R4, R5, 0x80000000, RZ, 0xc0, !PT ;  /* 0x8000000005047812 */ /* 0x000fc800078ec0ff */
[----:B------:R-:W-:-:S04]  /*6fd0*/  SHF.R.U32.HI R5, RZ, 0x18, R4 ;  /* 0x00000018ff057819 */ /* 0x000fc80000011604 */
[----:B------:R-:W-:-:S05]  /*6fe0*/  LOP3.LUT R5, R0, R5, RZ, 0xfc, !PT ;  /* 0x0000000500057212 */ /* 0x000fca00078efcff */
[----:B------:R-:W-:Y:S01]  /*6ff0*/  STG.E.U8 desc[UR36][R2.64], R5 ;  /* 0x0000000502007986 */ /* 0x000fe2000c101124 */
[----:B------:R-:W-:Y:S05]  /*7000*/  EXIT ;  /* 0x000000000000794d */ /* 0x000fea0003800000 */
.L_x_13592:
[----:B------:R-:W-:-:S04]  /*7010*/  I2FP.F32.S32 R0, R16 ;  /* 0x0000001000007245 */ /* 0x000fc80000201400 */
[----:B------:R-:W-:-:S05]  /*7020*/  F2FP.BF16.F32.PACK_AB R0, RZ, R0 ;  /* 0x00000000ff00723e */ /* 0x000fca00000010ff */
[----:B------:R-:W-:Y:S01]  /*7030*/  STG.E.U16 desc[UR36][R2.64], R0 ;  /* 0x0000000002007986 */ /* 0x000fe2000c101524 */
[----:B------:R-:W-:Y:S05]  /*7040*/  EXIT ;  /* 0x000000000000794d */ /* 0x000fea0003800000 */
.L_x_13589:
        /* <DEDUP_REMOVED lines=10> */
.L_x_13601:
        /* <DEDUP_REMOVED lines=17> */
.L_x_13604:
[----:B------:R-:W-:-:S04]  /*7200*/  LOP3.LUT R0, R7, 0x80000000, RZ, 0xc0, !PT ;  /* 0x8000000007007812 */ /* 0x000fc800078ec0ff */
[----:B------:R-:W-:-:S04]  /*7210*/  SHF.R.U32.HI R5, RZ, 0x18, R0 ;  /* 0x00000018ff057819 */ /* 0x000fc80000011600 */
[----:B------:R-:W-:-:S04]  /*7220*/  LOP3.LUT R4, R4, R5, RZ, 0xfc, !PT ;  /* 0x0000000504047212 */ /* 0x000fc800078efcff */
[----:B------:R-:W-:-:S07]  /*7230*/  PRMT R0, R4, 0x7610, R0 ;  /* 0x0000761004007816 */ /* 0x000fce0000000000 */
.L_x_13603:
[----:B------:R-:W-:Y:S05]  /*7240*/  BSYNC B0 ;  /* 0x0000000000007941 */ /* 0x000fea0003800000 */
.L_x_13602:
[----:B------:R-:W-:Y:S01]  /*7250*/  STG.E.U8 desc[UR36][R2.64], R0 ;  /* 0x0000000002007986 */ /* 0x000fe2000c101124 */
[----:B------:R-:W-:Y:S05]  /*7260*/  EXIT ;  /* 0x000000000000794d */ /* 0x000fea0003800000 */
.L_x_13600:
        /* <DEDUP_REMOVED lines=17> */
.L_x_13607:
[----:B------:R-:W-:-:S04]  /*7380*/  LOP3.LUT R0, R7, 0x80000000, RZ, 0xc0, !PT ;  /* 0x8000000007007812 */ /* 0x000fc800078ec0ff */
[----:B------:R-:W-:-:S04]  /*7390*/  SHF.R.U32.HI R5, RZ, 0x18, R0 ;  /* 0x00000018ff057819 */ /* 0x000fc80000011600 */
[----:B------:R-:W-:-:S04]  /*73a0*/  LOP3.LUT R4, R4, R5, RZ, 0xfc, !PT ;  /* 0x0000000504047212 */ /* 0x000fc800078efcff */
[----:B------:R-:W-:-:S07]  /*73b0*/  PRMT R0, R4, 0x7610, R0 ;  /* 0x0000761004007816 */ /* 0x000fce0000000000 */
.L_x_13606:
[----:B------:R-:W-:Y:S05]  /*73c0*/  BSYNC B0 ;  /* 0x0000000000007941 */ /* 0x000fea0003800000 */
.L_x_13605:
[----:B------:R-:W-:Y:S01]  /*73d0*/  STG.E.U8 desc[UR36][R2.64], R0 ;  /* 0x0000000002007986 */ /* 0x000fe2000c101124 */
[----:B------:R-:W-:Y:S05]  /*73e0*/  EXIT ;  /* 0x000000000000794d */ /* 0x000fea0003800000 */
.L_x_13599:
        /* <DEDUP_REMOVED lines=22> */
.L_x_13582:
        /* <DEDUP_REMOVED lines=16> */
.L_x_13610:
[----:B------:R-:W-:Y:S05]  /*7650*/  EXIT ;  /* 0x000000000000794d */ /* 0x000fea0003800000 */
.L_x_13609:
[----:B------:R-:W-:-:S05]  /*7660*/  SHF.R.S32.HI R17, RZ, 0x1f, R16 ;  /* 0x0000001fff117819 */ /* 0x000fca0000011410 */
[----:B------:R-:W-:Y:S01]  /*7670*/  STG.E.64 desc[UR36][R2.64], R16 ;  /* 0x0000001002007986 */ /* 0x000fe2000c101b24 */
[----:B------:R-:W-:Y:S05]  /*7680*/  EXIT ;  /* 0x000000000000794d */ /* 0x000fea0003800000 */
.L_x_13608:
[----:B------:R-:W-:Y:S01]  /*7690*/  STG.E desc[UR36][R2.64], R16 ;  /* 0x0000001002007986 */ /* 0x000fe2000c101924 */
[----:B------:R-:W-:Y:S05]  /*76a0*/  EXIT ;  /* 0x000000000000794d */ /* 0x000fea0003800000 */
.L_x_13611:
        /* <DEDUP_REMOVED lines=13> */
.L_x_26247:


//--------------------- .text._ZN2at6native18elementwise_kernelILi128ELi2EZNS0_22gpu_kernel_impl_nocastINS0_13AUnaryFunctorIiiiNS0_16BitwiseOrFunctorIiEEEEEEvRNS_18TensorIteratorBaseERKT_EUliE_EEviT1_ --------------------------
	.section	.text._ZN2at6native18elementwise_kernelILi128ELi2EZNS0_22gpu_kernel_impl_nocastINS0_13AUnaryFunctorIiiiNS0_16BitwiseOrFunctorIiEEEEEEvRNS_18TensorIteratorBaseERKT_EUliE_EEviT1_,"ax",@progbits
	.align	128
        .global         _ZN2at6native18elementwise_kernelILi128ELi2EZNS0_22gpu_kernel_impl_nocastINS0_13AUnaryFunctorIiiiNS0_16BitwiseOrFunctorIiEEEEEEvRNS_18TensorIteratorBaseERKT_EUliE_EEviT1_
        .type           _ZN2at6native18elementwise_kernelILi128ELi2EZNS0_22gpu_kernel_impl_nocastINS0_13AUnaryFunctorIiiiNS0_16BitwiseOrFunctorIiEEEEEEvRNS_18TensorIteratorBaseERKT_EUliE_EEviT1_,@function
        .size           _ZN2at6native18elementwise_kernelILi128ELi2EZNS0_22gpu_kernel_impl_nocastINS0_13AUnaryFunctorIiiiNS0_16BitwiseOrFunctorIiEEEEEEvRNS_18TensorIteratorBaseERKT_EUliE_EEviT1_,(.L_x_26248 - _ZN2at6native18elementwise_kernelILi128ELi2EZNS0_22gpu_kernel_impl_nocastINS0_13AUnaryFunctorIiiiNS0_16BitwiseOrFunctorIiEEEEEEvRNS_18TensorIteratorBaseERKT_EUliE_EEviT1_)
        .other          _ZN2at6native18elementwise_kernelILi128ELi2EZNS0_22gpu_kernel_impl_nocastINS0_13AUnaryFunctorIiiiNS0_16BitwiseOrFunctorIiEEEEEEvRNS_18TensorIteratorBaseERKT_EUliE_EEviT1_,@"STO_CUDA_ENTRY STV_DEFAULT"
_ZN2at6native18elementwise_kernelILi128ELi2EZNS0_22gpu_kernel_impl_nocastINS0_13AUnaryFunctorIiiiNS0_16BitwiseOrFunctorIiEEEEEEvRNS_18TensorIteratorBaseERKT_EUliE_EEviT1_:
.text._ZN2at6native18elementwise_kernelILi128ELi2EZNS0_22gpu_kernel_impl_nocastINS0_13AUnaryFunctorIiiiNS0_16BitwiseOrFunctorIiEEEEEEvRNS_18TensorIteratorBaseERKT_EUliE_EEviT1_:
        /* <DEDUP_REMOVED lines=312> */
.L_x_13614:
        /* <DEDUP_REMOVED lines=11> */
.L_x_13613:
[----:B------:R-:W-:Y:S05]  /*1430*/  BSYNC B0 ;  /* 0x0000000000007941 */ /* 0x000fea0003800000 */
.L_x_13612:
        /* <DEDUP_REMOVED lines=305> */
.L_x_13615:
        /* <DEDUP_REMOVED lines=11> */
.L_x_13616:
        /* <DEDUP_REMOVED lines=16> */
.L_x_26248:


//--------------------- .text._ZN2at6native27unrolled_elementwise_kernelINS0_13AUnaryFunctorIiiiNS0_16BitwiseOrFunctorIiEEEESt5arrayIPcLm2EELi4E23TrivialOffsetCalculatorILi1EjESA_NS0_6memory15LoadWithoutCastENSB_16StoreWithoutCastEEEviT_T0_T2_T3_T4_T5_ --------------------------
	.section	.text._ZN2at6native27unrolled_elementwise_kernelINS0_13AUnaryFunctorIiiiNS0_16BitwiseOrFunctorIiEEEESt5arrayIPcLm2EELi4E23TrivialOffsetCalculatorILi1EjESA_NS0_6memory15LoadWithoutCastENSB_16StoreWithoutCastEEEviT_T0_T2_T3_T4_T5_,"ax",@progbits
	.align	128
        .global         _ZN2at6native27unrolled_elementwise_kernelINS0_13AUnaryFunctorIiiiNS0_16BitwiseOrFunctorIiEEEESt5arrayIPcLm2EELi4E23TrivialOffsetCalculatorILi1EjESA_NS0_6memory15LoadWithoutCastENSB_16StoreWithoutCastEEEviT_T0_T2_T3_T4_T5_
        .type           _ZN2at6native27unrolled_elementwise_kernelINS0_13AUnaryFunctorIiiiNS0_16BitwiseOrFunctorIiEEEESt5arrayIPcLm2EELi4E23TrivialOffsetCalculatorILi1EjESA_NS0_6memory15LoadWithoutCastENSB_16StoreWithoutCastEEEviT_T0_T2_T3_T4_T5_,@function
        .size           _ZN2at6native27unrolled_elementwise_kernelINS0_13AUnaryFunctorIiiiNS0_16BitwiseOrFunctorIiEEEESt5arrayIPcLm2EELi4E23TrivialOffsetCalculatorILi1EjESA_NS0_6memory15LoadWithoutCastENSB_16StoreWithoutCastEEEviT_T0_T2_T3_T4_T5_,(.L_x_26249 - _ZN2at6native27unrolled_elementwise_kernelINS0_13AUnaryFunctorIiiiNS0_16BitwiseOrFunctorIiEEEESt5arrayIPcLm2EELi4E23TrivialOffsetCalculatorILi1EjESA_NS0_6memory15LoadWithoutCastENSB_16StoreWithoutCastEEEviT_T0_T2_T3_T4_T5_)
        .other          _ZN2at6native27unrolled_elementwise_kernelINS0_13AUnaryFunctorIiiiNS0_16BitwiseOrFunctorIiEEEESt5arrayIPcLm2EELi4E23TrivialOffsetCalculatorILi1EjESA_NS0_6memory15LoadWithoutCastENSB_16StoreWithoutCastEEEviT_T0_T2_T3_T4_T5_,@"STO_CUDA_ENTRY STV_DEFAULT"
_ZN2at6native27unrolled_elementwise_kernelINS0_13AUnaryFunctorIiiiNS0_16BitwiseOrFunctorIiEEEESt5arrayIPcLm2EELi4E23TrivialOffsetCalculatorILi1EjESA_NS0_6memory15LoadWithoutCastENSB_16StoreWithoutCastEEEviT_T0_T2_T3_T4_T5_:
.text._ZN2at6native27unrolled_elementwise_kernelINS0_13AUnaryFunctorIiiiNS0_16BitwiseOrFunctorIiEEEESt5arrayIPcLm2EELi4E23TrivialOffsetCalculatorILi1EjESA_NS0_6memory15LoadWithoutCastENSB_16StoreWithoutCastEEEviT_T0_T2_T3_T4_T5_:
        /* <DEDUP_REMOVED lines=57> */
.L_x_13618:
[----:B------:R-:W-:Y:S05]  /*0390*/  BSYNC B0 ;  /* 0x0000000000007941 */ /* 0x000fea0003800000 */
.L_x_13617:
[----:B------:R-:W-:-:S13]  /*03a0*/  ISETP.GE.AND P0, PT, R19, R2, PT ;  /* 0x000000021300720c */ /* 0x000fda0003f06270 */
[----:B------:R-:W-:Y:S05]  /*03b0*/  @P0 EXIT ;  /* 0x000000000000094d */ /* 0x000fea0003800000 */
[----:B0-----:R-:W0:Y:S01]  /*03c0*/  LDC.64 R2, c[0x0][0x220] ;  /* 0x00008800ff027b82 */ /* 0x001e220000000a00 */
[----:B------:R-:W-:-:S05]  /*03d0*/  LEA R19, R0, R19, 0x9 ;  /* 0x0000001300137211 */ /* 0x000fca00078e48ff */
[----:B0-----:R-:W-:-:S05]  /*03e0*/  IMAD.WIDE.U32 R2, R19, 0x4, R2 ;  /* 0x0000000413027825 */ /* 0x001fca00078e0002 */
[----:B------:R-:W-:Y:S01]  /*03f0*/  STG.E desc[UR4][R2.64], R11 ;  /* 0x0000000b02007986 */ /* 0x000fe2000c101904 */
[----:B------:R-:W-:Y:S05]  /*0400*/  EXIT ;  /* 0x000000000000794d */ /* 0x000fea0003800000 */
.L_x_13619:
        /* <DEDUP_REMOVED lines=15> */
.L_x_26249:


//--------------------- .text._ZN2at6native29vectorized_elementwise_kernelILi2ENS0_13AUnaryFunctorIiiiNS0_16BitwiseOrFunctorIiEEEESt5arrayIPcLm2EEEEviT0_T1_ --------------------------
	.section	.text._ZN2at6native29vectorized_elementwise_kernelILi2ENS0_13AUnaryFunctorIiiiNS0_16BitwiseOrFunctorIiEEEESt5arrayIPcLm2EEEEviT0_T1_,"ax",@progbits
	.align	128
        .global         _ZN2at6native29vectorized_elementwise_kernelILi2ENS0_13AUnaryFunctorIiiiNS0_16BitwiseOrFunctorIiEEEESt5arrayIPcLm2EEEEviT0_T1_
        .type           _ZN2at6native29vectorized_elementwise_kernelILi2ENS0_13AUnaryFunctorIiiiNS0_16BitwiseOrFunctorIiEEEESt5arrayIPcLm2EEEEviT0_T1_,@function
        .size           _ZN2at6native29vectorized_elementwise_kernelILi2ENS0_13AUnaryFunctorIiiiNS0_16BitwiseOrFunctorIiEEEESt5arrayIPcLm2EEEEviT0_T1_,(.L_x_26250 - _ZN2at6native29vectorized_elementwise_kernelILi2ENS0_13AUnaryFunctorIiiiNS0_16BitwiseOrFunctorIiEEEESt5arrayIPcLm2EEEEviT0_T1_)
        .other          _ZN2at6native29vectorized_elementwise_kernelILi2ENS0_13AUnaryFunctorIiiiNS0_16BitwiseOrFunctorIiEEEESt5arrayIPcLm2EEEEviT0_T1_,@"STO_CUDA_ENTRY STV_DEFAULT"
_ZN2at6native29vectorized_elementwise_kernelILi2ENS0_13AUnaryFunctorIiiiNS0_16BitwiseOrFunctorIiEEEESt5arrayIPcLm2EEEEviT0_T1_:
.text._ZN2at6native29vectorized_elementwise_kernelILi2ENS0_13AUnaryFunctorIiiiNS0_16BitwiseOrFunctorIiEEEESt5arrayIPcLm2EEEEviT0_T1_:
        /* <DEDUP_REMOVED lines=33> */
.L_x_13620:
        /* <DEDUP_REMOVED lines=87> */
.L_x_13623:
[----:B------:R-:W-:-:S13]  /*0780*/  ISETP.GE.AND P0, PT, R19, R16, PT ;  /* 0x000000101300720c */ /* 0x000fda0003f06270 */
[----:B------:R-:W-:Y:S05]  /*0790*/  @P0 BRA `(.L_x_13625) ;  /* 0x0000000000300947 */ /* 0x000fea0003800000 */
[----:B0-----:R-:W0:Y:S01]  /*07a0*/  LDC.64 R4, c[0x0][0x220] ;  /* 0x00008800ff047b82 */ /* 0x001e220000000a00 */
[----:B------:R-:W-:Y:S02]  /*07b0*/  IMAD.IADD R7, R0, 0x1, R19 ;  /* 0x0000000100077824 */ /* 0x000fe400078e0213 */
[----:B------:R-:W-:Y:S02]  /*07c0*/  VIADD R19, R19, 0x80 ;  /* 0x0000008013137836 */ /* 0x000fe40000000000 */
[----:B0-----:R-:W-:-:S05]  /*07d0*/  IMAD.WIDE.U32 R4, R7, 0x4, R4 ;  /* 0x0000000407047825 */ /* 0x001fca00078e0004 */
[----:B------:R1:W-:Y:S02]  /*07e0*/  STG.E desc[UR4][R4.64], R21 ;  /* 0x0000001504007986 */ /* 0x0003e4000c101904 */
.L_x_13624:
[----:B------:R-:W-:-:S13]  /*07f0*/  ISETP.GE.AND P0, PT, R19, R16, PT ;  /* 0x000000101300720c */ /* 0x000fda0003f06270 */
[----:B------:R-:W-:Y:S05]  /*0800*/  @P0 BRA `(.L_x_13626) ;  /* 0x0000000000340947 */ /* 0x000fea0003800000 */
[----:B01----:R-:W0:Y:S01]  /*0810*/  LDC.64 R4, c[0x0][0x220] ;  /* 0x00008800ff047b82 */ /* 0x003e220000000a00 */
[----:B------:R-:W-:Y:S01]  /*0820*/  IADD3 R7, R0, R19, RZ ;  /* 0x0000001300077210 */ /* 0x000fe20007ffe0ff */
[----:B------:R-:W-:-:S04]  /*0830*/  VIADD R19, R19, 0x80 ;  /* 0x0000008013137836 */ /* 0x000fc80000000000 */
[----:B0-----:R-:W-:-:S05]  /*0840*/  IMAD.WIDE.U32 R4, R7, 0x4, R4 ;  /* 0x0000000407047825 */ /* 0x001fca00078e0004 */
[----:B------:R1:W-:Y:S02]  /*0850*/  STG.E desc[UR4][R4.64], R23 ;  /* 0x0000001704007986 */ /* 0x0003e4000c101904 */
.L_x_13625:
        /* <DEDUP_REMOVED lines=8> */
.L_x_13626:
[----:B------:R-:W-:Y:S05]  /*08e0*/  BSYNC B1 ;  /* 0x0000000000017941 */ /* 0x000fea0003800000 */
.L_x_13622:
[----:B------:R-:W-:-:S13]  /*08f0*/  ISETP.GE.AND P0, PT, R19, R16, PT ;  /* 0x000000101300720c */ /* 0x000fda0003f06270 */
[----:B012---:R-:W0:Y:S01]  /*0900*/  @!P0 LDC.64 R4, c[0x0][0x220] ;  /* 0x00008800ff048b82 */ /* 0x007e220000000a00 */
[----:B------:R-:W-:Y:S01]  /*0910*/  @!P0 IADD3 R3, R0, R19, RZ ;  /* 0x0000001300038210 */ /* 0x000fe20007ffe0ff */
[----:B------:R-:W-:-:S04]  /*0920*/  @!P0 VIADD R19, R19, 0x80 ;  /* 0x0000008013138836 */ /* 0x000fc80000000000 */
[----:B0-----:R-:W-:-:S05]  /*0930*/  @!P0 IMAD.WIDE.U32 R4, R3, 0x4, R4 ;  /* 0x0000000403048825 */ /* 0x001fca00078e0004 */
[----:B------:R2:W-:Y:S02]  /*0940*/  @!P0 STG.E desc[UR4][R4.64], R2 ;  /* 0x0000000204008986 */ /* 0x0005e4000c101904 */
.L_x_13627:
[----:B------:R-:W-:Y:S05]  /*0950*/  BSYNC B0 ;  /* 0x0000000000007941 */ /* 0x000fea0003800000 */
.L_x_13621:
        /* <DEDUP_REMOVED lines=8> */
.L_x_13628:
        /* <DEDUP_REMOVED lines=10> */
.L_x_26250:


//--------------------- .text._ZN2at6native29vectorized_elementwise_kernelILi4ENS0_13AUnaryFunctorIiiiNS0_16BitwiseOrFunctorIiEEEESt5arrayIPcLm2EEEEviT0_T1_ --------------------------
	.section	.text._ZN2at6native29vectorized_elementwise_kernelILi4ENS0_13AUnaryFunctorIiiiNS0_16BitwiseOrFunctorIiEEEESt5arrayIPcLm2EEEEviT0_T1_,"ax",@progbits
	.align	128
        .global         _ZN2at6native29vectorized_elementwise_kernelILi4ENS0_13AUnaryFunctorIiiiNS0_16BitwiseOrFunctorIiEEEESt5arrayIPcLm2EEEEviT0_T1_
        .type           _ZN2at6native29vectorized_elementwise_kernelILi4ENS0_13AUnaryFunctorIiiiNS0_16BitwiseOrFunctorIiEEEESt5arrayIPcLm2EEEEviT0_T1_,@function
        .size           _ZN2at6native29vectorized_elementwise_kernelILi4ENS0_13AUnaryFunctorIiiiNS0_16BitwiseOrFunctorIiEEEESt5arrayIPcLm2EEEEviT0_T1_,(.L_x_26251 - _ZN2at6native29vectorized_elementwise_kernelILi4ENS0_13AUnaryFunctorIiiiNS0_16BitwiseOrFunctorIiEEEESt5arrayIPcLm2EEEEviT0_T1_)
        .other          _ZN2at6native29vectorized_elementwise_kernelILi4ENS0_13AUnaryFunctorIiiiNS0_16BitwiseOrFunctorIiEEEESt5arrayIPcLm2EEEEviT0_T1_,@"STO_CUDA_ENTRY STV_DEFAULT"
_ZN2at6native29vectorized_elementwise_kernelILi4ENS0_13AUnaryFunctorIiiiNS0_16BitwiseOrFunctorIiEEEESt5arrayIPcLm2EEEEviT0_T1_:
.text._ZN2at6native29vectorized_elementwise_kernelILi4ENS0_13AUnaryFunctorIiiiNS0_16BitwiseOrFunctorIiEEEESt5arrayIPcLm2EEEEviT0_T1_:
        /* <DEDUP_REMOVED lines=29> */
.L_x_13629:
        /* <DEDUP_REMOVED lines=87> */
.L_x_13632:
[----:B------:R-:W-:-:S13]  /*0740*/  ISETP.GE.AND P0, PT, R19, R16, PT ;  /* 0x000000101300720c */ /* 0x000fda0003f06270 */
[----:B------:R-:W-:Y:S05]  /*0750*/  @P0 BRA `(.L_x_13634) ;  /* 0x0000000000300947 */ /* 0x000fea0003800000 */
[----:B0-----:R-:W0:Y:S01]  /*0760*/  LDC.64 R4, c[0x0][0x220] ;  /* 0x00008800ff047b82 */ /* 0x001e220000000a00 */
[----:B------:R-:W-:Y:S02]  /*0770*/  IMAD.IADD R7, R0, 0x1, R19 ;  /* 0x0000000100077824 */ /* 0x000fe400078e0213 */
[----:B------:R-:W-:Y:S02]  /*0780*/  VIADD R19, R19, 0x80 ;  /* 0x0000008013137836 */ /* 0x000fe40000000000 */
[----:B0-----:R-:W-:-:S05]  /*0790*/  IMAD.WIDE.U32 R4, R7, 0x4, R4 ;  /* 0x0000000407047825 */ /* 0x001fca00078e0004 */
[----:B------:R1:W-:Y:S02]  /*07a0*/  STG.E desc[UR4][R4.64], R21 ;  /* 0x0000001504007986 */ /* 0x0003e4000c101904 */
.L_x_13633:
[----:B------:R-:W-:-:S13]  /*07b0*/  ISETP.GE.AND P0, PT, R19, R16, PT ;  /* 0x000000101300720c */ /* 0x000fda0003f06270 */
[----:B------:R-:W-:Y:S05]  /*07c0*/  @P0 BRA `(.L_x_13635) ;  /* 0x0000000000340947 */ /* 0x000fea0003800000 */
[----:B01----:R-:W0:Y:S01]  /*07d0*/  LDC.64 R4, c[0x0][0x220] ;  /* 0x00008800ff047b82 */ /* 0x003e220000000a00 */
[----:B------:R-:W-:Y:S01]  /*07e0*/  IADD3 R7, R0, R19, RZ ;  /* 0x0000001300077210 */ /* 0x000fe20007ffe0ff */
[----:B------:R-:W-:-:S04]  /*07f0*/  VIADD R19, R19, 0x80 ;  /* 0x0000008013137836 */ /* 0x000fc80000000000 */
[----:B0-----:R-:W-:-:S05]  /*0800*/  IMAD.WIDE.U32 R4, R7, 0x4, R4 ;  /* 0x0000000407047825 */ /* 0x001fca00078e0004 */
[----:B------:R1:W-:Y:S02]  /*0810*/  STG.E desc[UR4][R4.64], R23 ;  /* 0x0000001704007986 */ /* 0x0003e4000c101904 */
.L_x_13634:
        /* <DEDUP_REMOVED lines=8> */
.L_x_13635:
[----:B------:R-:W-:Y:S05]  /*08a0*/  BSYNC B1 ;  /* 0x0000000000017941 */ /* 0x000fea0003800000 */
.L_x_13631:
[----:B------:R-:W-:-:S13]  /*08b0*/  ISETP.GE.AND P0, PT, R19, R16, PT ;  /* 0x000000101300720c */ /* 0x000fda0003f06270 */
[----:B012---:R-:W0:Y:S01]  /*08c0*/  @!P0 LDC.64 R4, c[0x0][0x220] ;  /* 0x00008800ff048b82 */ /* 0x007e220000000a00 */
[----:B------:R-:W-:Y:S01]  /*08d0*/  @!P0 IADD3 R3, R0, R19, RZ ;  /* 0x0000001300038210 */ /* 0x000fe20007ffe0ff */
[----:B------:R-:W-:-:S04]  /*08e0*/  @!P0 VIADD R19, R19, 0x80 ;  /* 0x0000008013138836 */ /* 0x000fc80000000000 */
[----:B0-----:R-:W-:-:S05]  /*08f0*/  @!P0 IMAD.WIDE.U32 R4, R3, 0x4, R4 ;  /* 0x0000000403048825 */ /* 0x001fca00078e0004 */
[----:B------:R2:W-:Y:S02]  /*0900*/  @!P0 STG.E desc[UR4][R4.64], R2 ;  /* 0x0000000204008986 */ /* 0x0005e4000c101904 */
.L_x_13636:
[----:B------:R-:W-:Y:S05]  /*0910*/  BSYNC B0 ;  /* 0x0000000000007941 */ /* 0x000fea0003800000 */
.L_x_13630:
        /* <DEDUP_REMOVED lines=8> */
.L_x_13637:
        /* <DEDUP_REMOVED lines=14> */
.L_x_26251:


//--------------------- .text._ZN2at6native29vectorized_elementwise_kernelILi8ENS0_13AUnaryFunctorIiiiNS0_16BitwiseOrFunctorIiEEEESt5arrayIPcLm2EEEEviT0_T1_ --------------------------
	.section	.text._ZN2at6native29vectorized_elementwise_kernelILi8ENS0_13AUnaryFunctorIiiiNS0_16BitwiseOrFunctorIiEEEESt5arrayIPcLm2EEEEviT0_T1_,"ax",@progbits
	.align	128
        .global         _ZN2at6native29vectorized_elementwise_kernelILi8ENS0_13AUnaryFunctorIiiiNS0_16BitwiseOrFunctorIiEEEESt5arrayIPcLm2EEEEviT0_T1_
        .type           _ZN2at6native29vectorized_elementwise_kernelILi8ENS0_13AUnaryFunctorIiiiNS0_16BitwiseOrFunctorIiEEEESt5arrayIPcLm2EEEEviT0_T1_,@function
        .size           _ZN2at6native29vectorized_elementwise_kernelILi8ENS0_13AUnaryFunctorIiiiNS0_16BitwiseOrFunctorIiEEEESt5arrayIPcLm2EEEEviT0_T1_,(.L_x_26252 - _ZN2at6native29vectorized_elementwise_kernelILi8ENS0_13AUnaryFunctorIiiiNS0_16BitwiseOrFunctorIiEEEESt5arrayIPcLm2EEEEviT0_T1_)
        .other          _ZN2at6native29vectorized_elementwise_kernelILi8ENS0_13AUnaryFunctorIiiiNS0_16BitwiseOrFunctorIiEEEESt5arrayIPcLm2EEEEviT0_T1_,@"STO_CUDA_ENTRY STV_DEFAULT"
_ZN2at6native29vectorized_elementwise_kernelILi8ENS0_13AUnaryFunctorIiiiNS0_16BitwiseOrFunctorIiEEEESt5arrayIPcLm2EEEEviT0_T1_:
.text._ZN2at6native29vectorized_elementwise_kernelILi8ENS0_13AUnaryFunctorIiiiNS0_16BitwiseOrFunctorIiEEEESt5arrayIPcLm2EEEEviT0_T1_:
        /* <DEDUP_REMOVED lines=29> */
.L_x_13638:
        /* <DEDUP_REMOVED lines=87> */
.L_x_13641:
[----:B------:R-:W-:-:S13]  /*0740*/  ISETP.GE.AND P0, PT, R19, R16, PT ;  /* 0x000000101300720c */ /* 0x000fda0003f06270 */
[----:B------:R-:W-:Y:S05]  /*0750*/  @P0 BRA `(.L_x_13643) ;  /* 0x0000000000300947 */ /* 0x000fea0003800000 */
[----:B0-----:R-:W0:Y:S01]  /*0760*/  LDC.64 R4, c[0x0][0x220] ;  /* 0x00008800ff047b82 */ /* 0x001e220000000a00 */
[----:B------:R-:W-:Y:S02]  /*0770*/  IMAD.IADD R7, R0, 0x1, R19 ;  /* 0x0000000100077824 */ /* 0x000fe400078e0213 */
[----:B------:R-:W-:Y:S02]  /*0780*/  VIADD R19, R19, 0x80 ;  /* 0x0000008013137836 */ /* 0x000fe40000000000 */
[----:B0-----:R-:W-:-:S05]  /*0790*/  IMAD.WIDE.U32 R4, R7, 0x4, R4 ;  /* 0x0000000407047825 */ /* 0x001fca00078e0004 */
[----:B------:R1:W-:Y:S02]  /*07a0*/  STG.E desc[UR4][R4.64], R21 ;  /* 0x0000001504007986 */ /* 0x0003e4000c101904 */
.L_x_13642:
[----:B------:R-:W-:-:S13]  /*07b0*/  ISETP.GE.AND P0, PT, R19, R16, PT ;  /* 0x000000101300720c */ /* 0x000fda0003f06270 */
[----:B------:R-:W-:Y:S05]  /*07c0*/  @P0 BRA `(.L_x_13644) ;  /* 0x0000000000340947 */ /* 0x000fea0003800000 */
[----:B01----:R-:W0:Y:S01]  /*07d0*/  LDC.64 R4, c[0x0][0x220] ;  /* 0x00008800ff047b82 */ /* 0x003e220000000a00 */
[----:B------:R-:W-:Y:S01]  /*07e0*/  IADD3 R7, R0, R19, RZ ;  /* 0x0000001300077210 */ /* 0x000fe20007ffe0ff */
[----:B------:R-:W-:-:S04]  /*07f0*/  VIADD R19, R19, 0x80 ;  /* 0x0000008013137836 */ /* 0x000fc80000000000 */
[----:B0-----:R-:W-:-:S05]  /*0800*/  IMAD.WIDE.U32 R4, R7, 0x4, R4 ;  /* 0x0000000407047825 */ /* 0x001fca00078e0004 */
[----:B------:R1:W-:Y:S02]  /*0810*/  STG.E desc[UR4][R4.64], R23 ;  /* 0x0000001704007986 */ /* 0x0003e4000c101904 */
.L_x_13643:
        /* <DEDUP_REMOVED lines=8> */
.L_x_13644:
[----:B------:R-:W-:Y:S05]  /*08a0*/  BSYNC B1 ;  /* 0x0000000000017941 */ /* 0x000fea0003800000 */
.L_x_13640:
[----:B------:R-:W-:-:S13]  /*08b0*/  ISETP.GE.AND P0, PT, R19, R16, PT ;  /* 0x000000101300720c */ /* 0x000fda0003f06270 */
[----:B012---:R-:W0:Y:S01]  /*08c0*/  @!P0 LDC.64 R4, c[0x0][0x220] ;  /* 0x00008800ff048b82 */ /* 0x007e220000000a00 */
[----:B------:R-:W-:Y:S01]  /*08d0*/  @!P0 IADD3 R3, R0, R19, RZ ;  /* 0x0000001300038210 */ /* 0x000fe20007ffe0ff */
[----:B------:R-:W-:-:S04]  /*08e0*/  @!P0 VIADD R19, R19, 0x80 ;  /* 0x0000008013138836 */ /* 0x000fc80000000000 */
[----:B0-----:R-:W-:-:S05]  /*08f0*/  @!P0 IMAD.WIDE.U32 R4, R3, 0x4, R4 ;  /* 0x0000000403048825 */ /* 0x001fca00078e0004 */
[----:B------:R2:W-:Y:S02]  /*0900*/  @!P0 STG.E desc[UR4][R4.64], R2 ;  /* 0x0000000204008986 */ /* 0x0005e4000c101904 */
.L_x_13645:
[----:B------:R-:W-:Y:S05]  /*0910*/  BSYNC B0 ;  /* 0x0000000000007941 */ /* 0x000fea0003800000 */
.L_x_13639:
        /* <DEDUP_REMOVED lines=8> */
.L_x_13646:
        /* <DEDUP_REMOVED lines=14> */
.L_x_26252:


//--------------------- .text._ZN2at6native18elementwise_kernelILi128ELi4EZNS0_15gpu_kernel_implINS0_13BinaryFunctorIiiiNS0_16BitwiseOrFunctorIiEEEEEEvRNS_18TensorIteratorBaseERKT_EUliE_EEviT1_ --------------------------
	.section	.text._ZN2at6native18elementwise_kernelILi128ELi4EZNS0_15gpu_kernel_implINS0_13BinaryFunctorIiiiNS0_16BitwiseOrFunctorIiEEEEEEvRNS_18TensorIteratorBaseERKT_EUliE_EEviT1_,"ax",@progbits
	.align	128
        .global         _ZN2at6native18elementwise_kernelILi128ELi4EZNS0_15gpu_kernel_implINS0_13BinaryFunctorIiiiNS0_16BitwiseOrFunctorIiEEEEEEvRNS_18TensorIteratorBaseERKT_EUliE_EEviT1_
        .type           _ZN2at6native18elementwise_kernelILi128ELi4EZNS0_15gpu_kernel_implINS0_13BinaryFunctorIiiiNS0_16BitwiseOrFunctorIiEEEEEEvRNS_18TensorIteratorBaseERKT_EUliE_EEviT1_,@function
        .size           _ZN2at6native18elementwise_kernelILi128ELi4EZNS0_15gpu_kernel_implINS0_13BinaryFunctorIiiiNS0_16BitwiseOrFunctorIiEEEEEEvRNS_18TensorIteratorBaseERKT_EUliE_EEviT1_,(.L_x_26253 - _ZN2at6native18elementwise_kernelILi128ELi4EZNS0_15gpu_kernel_implINS0_13BinaryFunctorIiiiNS0_16BitwiseOrFunctorIiEEEEEEvRNS_18TensorIteratorBaseERKT_EUliE_EEviT1_)
        .other          _ZN2at6native18elementwise_kernelILi128ELi4EZNS0_15gpu_kernel_implINS0_13BinaryFunctorIiiiNS0_16BitwiseOrFunctorIiEEEEEEvRNS_18TensorIteratorBaseERKT_EUliE_EEviT1_,@"STO_CUDA_ENTRY STV_DEFAULT"
_ZN2at6native18elementwise_kernelILi128ELi4EZNS0_15gpu_kernel_implINS0_13BinaryFunctorIiiiNS0_16BitwiseOrFunctorIiEEEEEEvRNS_18TensorIteratorBaseERKT_EUliE_EEviT1_:
.text._ZN2at6native18elementwise_kernelILi128ELi4EZNS0_15gpu_kernel_implINS0_13BinaryFunctorIiiiNS0_16BitwiseOrFunctorIiEEEEEEvRNS_18TensorIteratorBaseERKT_EUliE_EEviT1_:
        /* <DEDUP_REMOVED lines=365> */
.L_x_13649:
        /* <DEDUP_REMOVED lines=20> */
.L_x_13653:
[----:B------:R0:W5:Y:S01]  /*1810*/  LDG.E.U8 R19, desc[UR36][R2.64] ;  /* 0x0000002402137981 */ /* 0x000162000c1e1100 */
[----:B------:R-:W-:Y:S05]  /*1820*/  BRA `(.L_x_13655) ;  /* 0x0000000c00347947 */ /* 0x000fea0003800000 */
.L_x_13652:
        /* <DEDUP_REMOVED lines=8> */
.L_x_13657:
[----:B------:R0:W5:Y:S01]  /*18b0*/  LDG.E R19, desc[UR36][R2.64] ;  /* 0x0000002402137981 */ /* 0x000162000c1e1900 */
[----:B------:R-:W-:Y:S05]  /*18c0*/  BRA `(.L_x_13655) ;  /* 0x0000000c000c7947 */ /* 0x000fea0003800000 */
.L_x_13656:
[----:B------:R0:W5:Y:S01]  /*18d0*/  LDG.E.S16 R19, desc[UR36][R2.64] ;  /* 0x0000002402137981 */ /* 0x000162000c1e1700 */
[----:B------:R-:W-:Y:S05]  /*18e0*/  BRA `(.L_x_13655) ;  /* 0x0000000c00047947 */ /* 0x000fea0003800000 */
.L_x_13651:
        /* <DEDUP_REMOVED lines=9> */
.L_x_13659:
[----:B------:R-:W2:Y:S02]  /*1980*/  LDG.E.U16 R2, desc[UR36][R2.64] ;  /* 0x0000002402027981 */ /* 0x000ea4000c1e1500 */
[----:B--2---:R-:W-:-:S06]  /*1990*/  HADD2.F32 R19, -RZ, R2.H0_H0 ;  /* 0x20000002ff137230 */ /* 0x004fcc0000004100 */
[----:B------:R-:W0:Y:S01]  /*19a0*/  F2I.FTZ.TRUNC.NTZ R19, R19 ;  /* 0x0000001300137305 */ /* 0x000e22000021f100 */
[----:B------:R-:W-:Y:S05]  /*19b0*/  BRA `(.L_x_13655) ;  /* 0x0000000800d07947 */ /* 0x000fea0003800000 */
.L_x_13658:
        /* <DEDUP_REMOVED lines=9> */
.L_x_13661:
[----:B------:R-:W2:Y:S02]  /*1a50*/  LDG.E.U16 R2, desc[UR36][R2.64] ;  /* 0x0000002402027981 */ /* 0x000ea4000c1e1500 */
[----:B--2---:R-:W-:-:S06]  /*1a60*/  HADD2.F32 R19, -RZ, R2.H0_H0 ;  /* 0x20000002ff137230 */ /* 0x004fcc0000004100 */
[----:B------:R-:W0:Y:S01]  /*1a70*/  F2I.FTZ.TRUNC.NTZ R19, R19 ;  /* 0x0000001300137305 */ /* 0x000e22000021f100 */
[----:B------:R-:W-:Y:S05]  /*1a80*/  BRA `(.L_x_13655) ;  /* 0x00000008009c7947 */ /* 0x000fea0003800000 */
.L_x_13660:
[----:B------:R-:W2:Y:S02]  /*1a90*/  LDG.E.64 R2, desc[UR36][R2.64] ;  /* 0x0000002402027981 */ /* 0x000ea4000c1e1b00 */
[----:B--2---:R0:W1:Y:S01]  /*1aa0*/  F2I.F64.TRUNC R19, R2 ;  /* 0x0000000200137311 */ /* 0x004062000030d100 */
[----:B------:R-:W-:Y:S05]  /*1ab0*/  BRA `(.L_x_13655) ;  /* 0x0000000800907947 */ /* 0x000fea0003800000 */
.L_x_13650:
        /* <DEDUP_REMOVED lines=12> */
.L_x_13664:
[----:B------:R-:W2:Y:S02]  /*1b80*/  LDG.E.64 R2, desc[UR36][R2.64] ;  /* 0x0000002402027981 */ /* 0x000ea4000c1e1b00 */
[----:B--2---:R0:W1:Y:S01]  /*1b90*/  F2I.F64.TRUNC R19, R2 ;  /* 0x0000000200137311 */ /* 0x004062000030d100 */
[----:B------:R-:W-:Y:S05]  /*1ba0*/  BRA `(.L_x_13655) ;  /* 0x0000000800547947 */ /* 0x000fea0003800000 */
.L_x_13663:
        /* <DEDUP_REMOVED lines=27> */
.L_x_13666:
        /* <DEDUP_REMOVED lines=14> */
.L_x_13665:
[----:B------:R-:W2:Y:S02]  /*1e40*/  LDG.E.U16 R19, desc[UR36][R2.64] ;  /* 0x0000002402137981 */ /* 0x000ea4000c1e1500 */
[----:B--2---:R-:W-:-:S06]  /*1e50*/  IMAD.U32 R19, R19, 0x10000, RZ ;  /* 0x0001000013137824 */ /* 0x004fcc00078e00ff */
[----:B------:R-:W0:Y:S01]  /*1e60*/  F2I.FTZ.TRUNC.NTZ R19, R19 ;  /* 0x0000001300137305 */ /* 0x000e22000021f100 */
[----:B------:R-:W-:Y:S05]  /*1e70*/  BRA `(.L_x_13655) ;  /* 0x0000000400a07947 */ /* 0x000fea0003800000 */
.L_x_13662:
        /* <DEDUP_REMOVED lines=10> */
.L_x_13669:
        /* <DEDUP_REMOVED lines=21> */
.L_x_13673:
[----:B------:R-:W-:Y:S05]  /*2070*/  BSYNC B1 ;  /* 0x0000000000017941 */ /* 0x000fea0003800000 */
.L_x_13672:
[----:B------:R-:W-:Y:S01]  /*2080*/  IMAD.SHL.U32 R2, R2, 0x100000, RZ ;  /* 0x0010000002027824 */ /* 0x000fe200078e00ff */
[----:B------:R-:W-:-:S04]  /*2090*/  LEA R0, R0, 0x3b800000, 0x17 ;  /* 0x3b80000000007811 */ /* 0x000fc800078eb8ff */
[----:B------:R-:W-:-:S07]  /*20a0*/  LOP3.LUT R19, R0, R2, R19, 0xfe, !PT ;  /* 0x0000000200137212 */ /* 0x000fce00078efe13 */
.L_x_13671:
[----:B------:R-:W-:Y:S05]  /*20b0*/  BSYNC B0 ;  /* 0x0000000000007941 */ /* 0x000fea0003800000 */
.L_x_13670:
[----:B------:R-:W1:Y:S01]  /*20c0*/  F2I.FTZ.TRUNC.NTZ R19, R19 ;  /* 0x0000001300137305 */ /* 0x000e62000021f100 */
[----:B------:R-:W-:Y:S05]  /*20d0*/  BRA `(.L_x_13655) ;  /* 0x0000000400087947 */ /* 0x000fea0003800000 */
.L_x_13668:
        /* <DEDUP_REMOVED lines=21> */
.L_x_13677:
[----:B------:R-:W-:Y:S05]  /*2230*/  BSYNC B1 ;  /* 0x0000000000017941 */ /* 0x000fea0003800000 */
.L_x_13676:
[----:B------:R-:W-:Y:S01]  /*2240*/  IMAD.SHL.U32 R2, R2, 0x200000, RZ ;  /* 0x0020000002027824 */ /* 0x000fe200078e00ff */
[----:B------:R-:W-:-:S04]  /*2250*/  LEA R0, R0, 0x37800000, 0x17 ;  /* 0x3780000000007811 */ /* 0x000fc800078eb8ff */
[----:B------:R-:W-:-:S07]  /*2260*/  LOP3.LUT R19, R0, R2, R19, 0xfe, !PT ;  /* 0x0000000200137212 */ /* 0x000fce00078efe13 */
.L_x_13675:
[----:B------:R-:W-:Y:S05]  /*2270*/  BSYNC B0 ;  /* 0x0000000000007941 */ /* 0x000fea0003800000 */
.L_x_13674:
[----:B------:R-:W2:Y:S01]  /*2280*/  F2I.FTZ.TRUNC.NTZ R19, R19 ;  /* 0x0000001300137305 */ /* 0x000ea2000021f100 */
[----:B------:R-:W-:Y:S05]  /*2290*/  BRA `(.L_x_13655) ;  /* 0x0000000000987947 */ /* 0x000fea0003800000 */
.L_x_13667:
        /* <DEDUP_REMOVED lines=14> */
.L_x_13681:
[----:B------:R-:W-:Y:S05]  /*2380*/  BSYNC B0 ;  /* 0x0000000000007941 */ /* 0x000fea0003800000 */
.L_x_13680:
[----:B------:R-:W4:Y:S01]  /*2390*/  F2I.FTZ.TRUNC.NTZ R19, R19 ;  /* 0x0000001300137305 */ /* 0x000f22000021f100 */
[----:B------:R-:W-:Y:S05]  /*23a0*/  BRA `(.L_x_13655) ;  /* 0x0000000000547947 */ /* 0x000fea0003800000 */
.L_x_13654:
        /* <DEDUP_REMOVED lines=17> */
.L_x_13682:
[----:B------:R-:W-:Y:S05]  /*24c0*/  BRA `(.L_x_13655) ;  /* 0x00000000000c7947 */ /* 0x000fea0003800000 */
.L_x_13679:
[----:B------:R0:W5:Y:S01]  /*24d0*/  LDG.E R19, desc[UR36][R2.64] ;  /* 0x0000002402137981 */ /* 0x000162000c1e1900 */
[----:B------:R-:W-:Y:S05]  /*24e0*/  BRA `(.L_x_13655) ;  /* 0x0000000000047947 */ /* 0x000fea0003800000 */
.L_x_13678:
[----:B------:R3:W5:Y:S02]  /*24f0*/  LDG.E R19, desc[UR36][R2.64] ;  /* 0x0000002402137981 */ /* 0x000764000c1e1900 */
.L_x_13655:
        /* <DEDUP_REMOVED lines=17> */
.L_x_13686:
[----:B------:R0:W5:Y:S01]  /*2610*/  LDG.E.U8 R22, desc[UR36][R2.64] ;  /* 0x0000002402167981 */ /* 0x000162000c1e1100 */
[----:B------:R-:W-:Y:S05]  /*2620*/  BRA `(.L_x_13688) ;  /* 0x0000000c00347947 */ /* 0x000fea0003800000 */
.L_x_13685:
        /* <DEDUP_REMOVED lines=8> */
.L_x_13690:
[----:B------:R3:W5:Y:S01]  /*26b0*/  LDG.E R22, desc[UR36][R2.64] ;  /* 0x0000002402167981 */ /* 0x000762000c1e1900 */
[----:B------:R-:W-:Y:S05]  /*26c0*/  BRA `(.L_x_13688) ;  /* 0x0000000c000c7947 */ /* 0x000fea0003800000 */
.L_x_13689:
[----:B------:R0:W5:Y:S01]  /*26d0*/  LDG.E.S16 R22, desc[UR36][R2.64] ;  /* 0x0000002402167981 */ /* 0x000162000c1e1700 */
[----:B------:R-:W-:Y:S05]  /*26e0*/  BRA `(.L_x_13688) ;  /* 0x0000000c00047947 */ /* 0x000fea0003800000 */
.L_x_13684:
        /* <DEDUP_REMOVED lines=9> */
.L_x_13692:
[----:B------:R-:W3:Y:S02]  /*2780*/  LDG.E.U16 R2, desc[UR36][R2.64] ;  /* 0x0000002402027981 */ /* 0x000ee4000c1e1500 */
[----:B---3--:R-:W-:-:S06]  /*2790*/  HADD2.F32 R22, -RZ, R2.H0_H0 ;  /* 0x20000002ff167230 */ /* 0x008fcc0000004100 */
[----:B------:R-:W0:Y:S01]  /*27a0*/  F2I.FTZ.TRUNC.NTZ R22, R22 ;  /* 0x0000001600167305 */ /* 0x000e22000021f100 */
[----:B------:R-:W-:Y:S05]  /*27b0*/  BRA `(.L_x_13688) ;  /* 0x0000000800d07947 */ /* 0x000fea0003800000 */
.L_x_13691:
        /* <DEDUP_REMOVED lines=9> */
.L_x_13694:
[----:B------:R-:W3:Y:S02]  /*2850*/  LDG.E.U16 R2, desc[UR36][R2.64] ;  /* 0x0000002402027981 */ /* 0x000ee4000c1e1500 */
[----:B---3--:R-:W-:-:S06]  /*2860*/  HADD2.F32 R22, -RZ, R2.H0_H0 ;  /* 0x20000002ff167230 */ /* 0x008fcc0000004100 */
[----:B------:R-:W0:Y:S01]  /*2870*/  F2I.FTZ.TRUNC.NTZ R22, R22 ;  /* 0x0000001600167305 */ /* 0x000e22000021f100 */
[----:B------:R-:W-:Y:S05]  /*2880*/  BRA `(.L_x_13688) ;  /* 0x00000008009c7947 */ /* 0x000fea0003800000 */
.L_x_13693:
[----:B------:R-:W3:Y:S02]  /*2890*/  LDG.E.64 R2, desc[UR36][R2.64] ;  /* 0x0000002402027981 */ /* 0x000ee4000c1e1b00 */
[----:B---3--:R0:W3:Y:S01]  /*28a0*/  F2I.F64.TRUNC R22, R2 ;  /* 0x0000000200167311 */ /* 0x0080e2000030d100 */
[----:B------:R-:W-:Y:S05]  /*28b0*/  BRA `(.L_x_13688) ;  /* 0x0000000800907947 */ /* 0x000fea0003800000 */
.L_x_13683:
        /* <DEDUP_REMOVED lines=12> */
.L_x_13697:
[----:B------:R-:W3:Y:S02]  /*2980*/  LDG.E.64 R2, desc[UR36][R2.64] ;  /* 0x0000002402027981 */ /* 0x000ee4000c1e1b00 */
[----:B---3--:R0:W3:Y:S01]  /*2990*/  F2I.F64.TRUNC R22, R2 ;  /* 0x0000000200167311 */ /* 0x0080e2000030d100 */
[----:B------:R-:W-:Y:S05]  /*29a0*/  BRA `(.L_x_13688) ;  /* 0x0000000800547947 */ /* 0x000fea0003800000 */
.L_x_13696:
        /* <DEDUP_REMOVED lines=27> */
.L_x_13699:
        /* <DEDUP_REMOVED lines=14> */
.L_x_13698:
[----:B------:R-:W3:Y:S02]  /*2c40*/  LDG.E.U16 R22, desc[UR36][R2.64] ;  /* 0x0000002402167981 */ /* 0x000ee4000c1e1500 */
[----:B---3--:R-:W-:-:S06]  /*2c50*/  IMAD.U32 R22, R22, 0x10000, RZ ;  /* 0x0001000016167824 */ /* 0x008fcc00078e00ff */
[----:B------:R-:W0:Y:S01]  /*2c60*/  F2I.FTZ.TRUNC.NTZ R22, R22 ;  /* 0x0000001600167305 */ /* 0x000e22000021f100 */
[----:B------:R-:W-:Y:S05]  /*2c70*/  BRA `(.L_x_13688) ;  /* 0x0000000400a07947 */ /* 0x000fea0003800000 */
.L_x_13695:
        /* <DEDUP_REMOVED lines=10> */
.L_x_13702:
        /* <DEDUP_REMOVED lines=21> */
.L_x_13706:
[----:B------:R-:W-:Y:S05]  /*2e70*/  BSYNC B1 ;  /* 0x0000000000017941 */ /* 0x000fea0003800000 */
.L_x_13705:
[----:B------:R-:W-:Y:S01]  /*2e80*/  IMAD.SHL.U32 R2, R2, 0x100000, RZ ;  /* 0x0010000002027824 */ /* 0x000fe200078e00ff */
[----:B------:R-:W-:-:S04]  /*2e90*/  LEA R3, R0, 0x3b800000, 0x17 ;  /* 0x3b80000000037811 */ /* 0x000fc800078eb8ff */
[----:B------:R-:W-:-:S07]  /*2ea0*/  LOP3.LUT R22, R3, R2, R22, 0xfe, !PT ;  /* 0x0000000203167212 */ /* 0x000fce00078efe16 */
.L_x_13704:
[----:B------:R-:W-:Y:S05]  /*2eb0*/  BSYNC B0 ;  /* 0x0000000000007941 */ /* 0x000fea0003800000 */
.L_x_13703:
[----:B------:R-:W0:Y:S01]  /*2ec0*/  F2I.FTZ.TRUNC.NTZ R22, R22 ;  /* 0x0000001600167305 */ /* 0x000e22000021f100 */
[----:B------:R-:W-:Y:S05]  /*2ed0*/  BRA `(.L_x_13688) ;  /* 0x0000000400087947 */ /* 0x000fea0003800000 */
.L_x_13701:
        /* <DEDUP_REMOVED lines=21> */
.L_x_13710:
[----:B------:R-:W-:Y:S05]  /*3030*/  BSYNC B1 ;  /* 0x0000000000017941 */ /* 0x000fea0003800000 */
.L_x_13709:
[----:B------:R-:W-:Y:S01]  /*3040*/  IMAD.SHL.U32 R2, R2, 0x200000, RZ ;  /* 0x0020000002027824 */ /* 0x000fe200078e00ff */
[----:B------:R-:W-:-:S04]  /*3050*/  LEA R3, R0, 0x37800000, 0x17 ;  /* 0x3780000000037811 */ /* 0x000fc800078eb8ff */
[----:B------:R-:W-:-:S07]  /*3060*/  LOP3.LUT R22, R3, R2, R22, 0xfe, !PT ;  /* 0x0000000203167212 */ /* 0x000fce00078efe16 */
.L_x_13708:
[----:B------:R-:W-:Y:S05]  /*3070*/  BSYNC B0 ;  /* 0x0000000000007941 */ /* 0x000fea0003800000 */
.L_x_13707:
[----:B------:R-:W0:Y:S01]  /*3080*/  F2I.FTZ.TRUNC.NTZ R22, R22 ;  /* 0x0000001600167305 */ /* 0x000e22000021f100 */
[----:B------:R-:W-:Y:S05]  /*3090*/  BRA `(.L_x_13688) ;  /* 0x0000000000987947 */ /* 0x000fea0003800000 */
.L_x_13700:
        /* <DEDUP_REMOVED lines=14> */
.L_x_13714:
[----:B------:R-:W-:Y:S05]  /*3180*/  BSYNC B0 ;  /* 0x0000000000007941 */ /* 0x000fea0003800000 */
.L_x_13713:
[----:B------:R-:W0:Y:S01]  /*3190*/  F2I.FTZ.TRUNC.NTZ R22, R22 ;  /* 0x0000001600167305 */ /* 0x000e22000021f100 */
[----:B------:R-:W-:Y:S05]  /*31a0*/  BRA `(.L_x_13688) ;  /* 0x0000000000547947 */ /* 0x000fea0003800000 */
.L_x_13687:
        /* <DEDUP_REMOVED lines=17> */
.L_x_13715:
[----:B------:R-:W-:Y:S05]  /*32c0*/  BRA `(.L_x_13688) ;  /* 0x00000000000c7947 */ /* 0x000fea0003800000 */
.L_x_13712:
[----:B------:R0:W5:Y:S01]  /*32d0*/  LDG.E R22, desc[UR36][R2.64] ;  /* 0x0000002402167981 */ /* 0x000162000c1e1900 */
[----:B------:R-:W-:Y:S05]  /*32e0*/  BRA `(.L_x_13688) ;  /* 0x0000000000047947 */ /* 0x000fea0003800000 */
.L_x_13711:
[----:B------:R0:W5:Y:S02]  /*32f0*/  LDG.E R22, desc[UR36][R2.64] ;  /* 0x0000002402167981 */ /* 0x000164000c1e1900 */
.L_x_13688:
        /* <DEDUP_REMOVED lines=15> */
.L_x_13719:
[----:B------:R1:W-:Y:S01]  /*33f0*/  STG.E.U8 desc[UR36][R16.64], R2 ;  /* 0x0000000210007986 */ /* 0x0003e2000c101124 */
[----:B------:R-:W-:Y:S05]  /*3400*/  BRA `(.L_x_13721) ;  /* 0x0000000c00507947 */ /* 0x000fea0003800000 */
.L_x_13718:
        /* <DEDUP_REMOVED lines=9> */
.L_x_13723:
[----:B------:R3:W-:Y:S01]  /*34a0*/  STG.E desc[UR36][R16.64], R2 ;  /* 0x0000000210007986 */ /* 0x0007e2000c101924 */
[----:B------:R-:W-:Y:S05]  /*34b0*/  BRA `(.L_x_13721) ;  /* 0x0000000c00247947 */ /* 0x000fea0003800000 */
.L_x_13722:
[----:B------:R2:W-:Y:S01]  /*34c0*/  STG.E.U16 desc[UR36][R16.64], R2 ;  /* 0x0000000210007986 */ /* 0x0005e2000c101524 */
[----:B------:R-:W-:Y:S05]  /*34d0*/  BRA `(.L_x_13721) ;  /* 0x0000000c001c7947 */ /* 0x000fea0003800000 */
.L_x_13717:
        /* <DEDUP_REMOVED lines=9> */
.L_x_13725:
[----:B------:R-:W-:-:S04]  /*3570*/  I2FP.F32.S32 R0, R2 ;  /* 0x0000000200007245 */ /* 0x000fc80000201400 */
[----:B------:R-:W-:-:S05]  /*3580*/  F2FP.F16.F32.PACK_AB R0, RZ, R0 ;  /* 0x00000000ff00723e */ /* 0x000fca00000000ff */
[----:B------:R0:W-:Y:S01]  /*3590*/  STG.E.U16 desc[UR36][R16.64], R0 ;  /* 0x0000000010007986 */ /* 0x0001e2000c101524 */
[----:B------:R-:W-:Y:S05]  /*35a0*/  BRA `(.L_x_13721) ;  /* 0x0000000800e87947 */ /* 0x000fea0003800000 */
.L_x_13724:
        /* <DEDUP_REMOVED lines=10> */
.L_x_13727:
[----:B------:R-:W-:-:S04]  /*3650*/  I2FP.F32.S32 R2, R2 ;  /* 0x0000000200027245 */ /* 0x000fc80000201400 */
[----:B------:R-:W-:-:S04]  /*3660*/  F2FP.F16.F32.PACK_AB R3, RZ, R2 ;  /* 0x00000002ff03723e */ /* 0x000fc800000000ff */
[----:B------:R-:W-:-:S05]  /*3670*/  PRMT R3, R3, 0x5410, RZ ;  /* 0x0000541003037816 */ /* 0x000fca00000000ff */
[----:B------:R0:W-:Y:S01]  /*3680*/  STG.E desc[UR36][R16.64], R3 ;  /* 0x0000000310007986 */ /* 0x0001e2000c101924 */
[----:B------:R-:W-:Y:S05]  /*3690*/  BRA `(.L_x_13721) ;  /* 0x0000000800ac7947 */ /* 0x000fea0003800000 */
.L_x_13726:
[----:B------:R-:W0:Y:S02]  /*36a0*/  I2F.F64 R2, R2 ;  /* 0x0000000200027312 */ /* 0x000e240000201c00 */
[----:B0-----:R0:W-:Y:S01]  /*36b0*/  STG.E.64 desc[UR36][R16.64], R2 ;  /* 0x0000000210007986 */ /* 0x0011e2000c101b24 */
[----:B------:R-:W-:Y:S05]  /*36c0*/  BRA `(.L_x_13721) ;  /* 0x0000000800a07947 */ /* 0x000fea0003800000 */
.L_x_13716:
        /* <DEDUP_REMOVED lines=12> */
.L_x_13730:
[----:B------:R-:W0:Y:S01]  /*3790*/  I2F.F64 R4, R2 ;  /* 0x0000000200047312 */ /* 0x000e220000201c00 */
[----:B------:R-:W-:-:S05]  /*37a0*/  CS2R R6, SRZ ;  /* 0x0000000000067805 */ /* 0x000fca000001ff00 */
[----:B0-----:R0:W-:Y:S01]  /*37b0*/  STG.E.128 desc[UR36][R16.64], R4 ;  /* 0x0000000410007986 */ /* 0x0011e2000c101d24 */
[----:B------:R-:W-:Y:S05]  /*37c0*/  BRA `(.L_x_13721) ;  /* 0x0000000800607947 */ /* 0x000fea0003800000 */
.L_x_13729:
        /* <DEDUP_REMOVED lines=21> */
.L_x_13734:
[----:B------:R-:W-:Y:S05]  /*3920*/  BSYNC B0 ;  /* 0x0000000000007941 */ /* 0x000fea0003800000 */
.L_x_13733:
[----:B------:R-:W-:-:S05]  /*3930*/  LOP3.LUT R3, R0, R3, RZ, 0xfc, !PT ;  /* 0x0000000300037212 */ /* 0x000fca00078efcff */
[----:B------:R0:W-:Y:S01]  /*3940*/  STG.E.U8 desc[UR36][R16.64], R3 ;  /* 0x0000000310007986 */ /* 0x0001e2000c101124 */
[----:B------:R-:W-:Y:S05]  /*3950*/  BRA `(.L_x_13721) ;  /* 0x0000000400fc7947 */ /* 0x000fea0003800000 */
.L_x_13732:
        /* <DEDUP_REMOVED lines=13> */
.L_x_13736:
[----:B------:R-:W-:Y:S01]  /*3a30*/  IMAD.MOV.U32 R0, RZ, RZ, 0x7f ;  /* 0x0000007fff007424 */ /* 0x000fe200078e00ff */
[----:B------:R-:W-:-:S04]  /*3a40*/  ISETP.GT.U32.AND P0, PT, R2, 0x7f800000, PT ;  /* 0x7f8000000200780c */ /* 0x000fc80003f04070 */
[----:B------:R-:W-:-:S09]  /*3a50*/  SEL R0, R0, 0x7c, P0 ;  /* 0x0000007c00007807 */ /* 0x000fd20000000000 */
.L_x_13737:
[----:B------:R-:W-:Y:S05]  /*3a60*/  BSYNC B0 ;  /* 0x0000000000007941 */ /* 0x000fea0003800000 */
.L_x_13735:
[----:B------:R-:W-:-:S04]  /*3a70*/  LOP3.LUT R2, R3, 0x80000000, RZ, 0xc0, !PT ;  /* 0x8000000003027812 */ /* 0x000fc800078ec0ff */
[----:B------:R-:W-:-:S04]  /*3a80*/  SHF.R.U32.HI R3, RZ, 0x18, R2 ;  /* 0x00000018ff037819 */ /* 0x000fc80000011602 */
[----:B------:R-:W-:-:S05]  /*3a90*/  LOP3.LUT R3, R0, R3, RZ, 0xfc, !PT ;  /* 0x0000000300037212 */ /* 0x000fca00078efcff */
[----:B------:R0:W-:Y:S01]  /*3aa0*/  STG.E.U8 desc[UR36][R16.64], R3 ;  /* 0x0000000310007986 */ /* 0x0001e2000c101124 */
[----:B------:R-:W-:Y:S05]  /*3ab0*/  BRA `(.L_x_13721) ;  /* 0x0000000400a47947 */ /* 0x000fea0003800000 */
.L_x_13731:
[----:B------:R-:W-:-:S04]  /*3ac0*/  I2FP.F32.S32 R0, R2 ;  /* 0x0000000200007245 */ /* 0x000fc80000201400 */
[----:B------:R-:W-:-:S05]  /*3ad0*/  F2FP.BF16.F32.PACK_AB R0, RZ, R0 ;  /* 0x00000000ff00723e */ /* 0x000fca00000010ff */
[----:B------:R0:W-:Y:S01]  /*3ae0*/  STG.E.U16 desc[UR36][R16.64], R0 ;  /* 0x0000000010007986 */ /* 0x0001e2000c101524 */
[----:B------:R-:W-:Y:S05]  /*3af0*/  BRA `(.L_x_13721) ;  /* 0x0000000400947947 */ /* 0x000fea0003800000 */
.L_x_13728:
        /* <DEDUP_REMOVED lines=10> */
.L_x_13740:
        /* <DEDUP_REMOVED lines=17> */
.L_x_13743:
[----:B------:R-:W-:-:S04]  /*3cb0*/  LOP3.LUT R2, R3, 0x80000000, RZ, 0xc0, !PT ;  /* 0x8000000003027812 */ /* 0x000fc800078ec0ff */
[----:B------:R-:W-:-:S04]  /*3cc0*/  SHF.R.U32.HI R3, RZ, 0x18, R2 ;  /* 0x00000018ff037819 */ /* 0x000fc80000011602 */
[----:B------:R-:W-:-:S04]  /*3cd0*/  LOP3.LUT R0, R0, R3, RZ, 0xfc, !PT ;  /* 0x0000000300007212 */ /* 0x000fc800078efcff */
[----:B------:R-:W-:-:S07]  /*3ce0*/  PRMT R8, R0, 0x7610, R8 ;  /* 0x0000761000087816 */ /* 0x000fce0000000008 */
.L_x_13742:
[----:B------:R-:W-:Y:S05]  /*3cf0*/  BSYNC B0 ;  /* 0x0000000000007941 */ /* 0x000fea0003800000 */
.L_x_13741:
[----:B------:R0:W-:Y:S01]  /*3d00*/  STG.E.U8 desc[UR36][R16.64], R8 ;  /* 0x0000000810007986 */ /* 0x0001e2000c101124 */
[----:B------:R-:W-:Y:S05]  /*3d10*/  BRA `(.L_x_13721) ;  /* 0x00000004000c7947 */ /* 0x000fea0003800000 */
.L_x_13739:
        /* <DEDUP_REMOVED lines=17> */
.L_x_13746:
[----:B------:R-:W-:-:S04]  /*3e30*/  LOP3.LUT R2, R3, 0x80000000, RZ, 0xc0, !PT ;  /* 0x8000000003027812 */ /* 0x000fc800078ec0ff */
[----:B------:R-:W-:-:S04]  /*3e40*/  SHF.R.U32.HI R3, RZ, 0x18, R2 ;  /* 0x00000018ff037819 */ /* 0x000fc80000011602 */
[----:B------:R-:W-:-:S04]  /*3e50*/  LOP3.LUT R0, R0, R3, RZ, 0xfc, !PT ;  /* 0x0000000300007212 */ /* 0x000fc800078efcff */
[----:B------:R-:W-:-:S07]  /*3e60*/  PRMT R8, R0, 0x7610, R8 ;  /* 0x0000761000087816 */ /* 0x000fce0000000008 */
.L_x_13745:
[----:B------:R-:W-:Y:S05]  /*3e70*/  BSYNC B0 ;  /* 0x0000000000007941 */ /* 0x000fea0003800000 */
.L_x_13744:
[----:B------:R0:W-:Y:S01]  /*3e80*/  STG.E.U8 desc[UR36][R16.64], R8 ;  /* 0x0000000810007986 */ /* 0x0001e2000c101124 */
[----:B------:R-:W-:Y:S05]  /*3e90*/  BRA `(.L_x_13721) ;  /* 0x0000000000ac7947 */ /* 0x000fea0003800000 */
.L_x_13738:
        /* <DEDUP_REMOVED lines=22> */
.L_x_13720:
        /* <DEDUP_REMOVED lines=16> */
.L_x_13749:
[----:B------:R-:W-:Y:S05]  /*4100*/  BRA `(.L_x_13721) ;  /* 0x0000000000107947 */ /* 0x000fea0003800000 */
.L_x_13748:
[----:B------:R-:W-:-:S05]  /*4110*/  SHF.R.S32.HI R3, RZ, 0x1f, R2 ;  /* 0x0000001fff037819 */ /* 0x000fca0000011402 */
[----:B------:R0:W-:Y:S01]  /*4120*/  STG.E.64 desc[UR36][R16.64], R2 ;  /* 0x0000000210007986 */ /* 0x0001e2000c101b24 */
[----:B------:R-:W-:Y:S05]  /*4130*/  BRA `(.L_x_13721) ;  /* 0x0000000000047947 */ /* 0x000fea0003800000 */
.L_x_13747:
[----:B------:R0:W-:Y:S02]  /*4140*/  STG.E desc[UR36][R16.64], R2 ;  /* 0x0000000210007986 */ /* 0x0001e4000c101924 */
.L_x_13721:
[----:B------:R-:W-:-:S04]  /*4150*/  IMAD R18, R18, 0x200, R23 ;  /* 0x0000020012127824 */ /* 0x000fc800078e0217 */
[----:B------:R-:W-:-:S07]  /*4160*/  VIADD R19, R18, 0x80 ;  /* 0x0000008012137836 */ /* 0x000fce0000000000 */
.L_x_13648:
[----:B------:R-:W-:Y:S05]  /*4170*/  BSYNC B6 ;  /* 0x0000000000067941 */ /* 0x000fea0003800000 */
.L_x_13647:
        /* <DEDUP_REMOVED lines=358> */
.L_x_13752:
        /* <DEDUP_REMOVED lines=20> */
.L_x_13756:
[----:B------:R0:W5:Y:S01]  /*5920*/  LDG.E.U8 R22, desc[UR36][R2.64] ;  /* 0x0000002402167981 */ /* 0x000162000c1e1100 */
[----:B------:R-:W-:Y:S05]  /*5930*/  BRA `(.L_x_13758) ;  /* 0x0000000c00347947 */ /* 0x000fea0003800000 */
.L_x_13755:
        /* <DEDUP_REMOVED lines=8> */
.L_x_13760:
[----:B------:R0:W5:Y:S01]  /*59c0*/  LDG.E R22, desc[UR36][R2.64] ;  /* 0x0000002402167981 */ /* 0x000162000c1e1900 */
[----:B------:R-:W-:Y:S05]  /*59d0*/  BRA `(.L_x_13758) ;  /* 0x0000000c000c7947 */ /* 0x000fea0003800000 */
.L_x_13759:
[----:B------:R0:W5:Y:S01]  /*59e0*/  LDG.E.S16 R22, desc[UR36][R2.64] ;  /* 0x0000002402167981 */ /* 0x000162000c1e1700 */
[----:B------:R-:W-:Y:S05]  /*59f0*/  BRA `(.L_x_13758) ;  /* 0x0000000c00047947 */ /* 0x000fea0003800000 */
.L_x_13754:
        /* <DEDUP_REMOVED lines=9> */
.L_x_13762:
[----:B------:R-:W2:Y:S02]  /*5a90*/  LDG.E.U16 R2, desc[UR36][R2.64] ;  /* 0x0000002402027981 */ /* 0x000ea4000c1e1500 */
[----:B--2---:R-:W-:-:S06]  /*5aa0*/  HADD2.F32 R22, -RZ, R2.H0_H0 ;  /* 0x20000002ff167230 */ /* 0x004fcc0000004100 */
[----:B------:R-:W0:Y:S01]  /*5ab0*/  F2I.FTZ.TRUNC.NTZ R22, R22 ;  /* 0x0000001600167305 */ /* 0x000e22000021f100 */
[----:B------:R-:W-:Y:S05]  /*5ac0*/  BRA `(.L_x_13758) ;  /* 0x0000000800d07947 */ /* 0x000fea0003800000 */
.L_x_13761:
        /* <DEDUP_REMOVED lines=9> */
.L_x_13764:
[----:B------:R-:W2:Y:S02]  /*5b60*/  LDG.E.U16 R2, desc[UR36][R2.64] ;  /* 0x0000002402027981 */ /* 0x000ea4000c1e1500 */
[----:B--2---:R-:W-:-:S06]  /*5b70*/  HADD2.F32 R22, -RZ, R2.H0_H0 ;  /* 0x20000002ff167230 */ /* 0x004fcc0000004100 */
[----:B------:R-:W0:Y:S01]  /*5b80*/  F2I.FTZ.TRUNC.NTZ R22, R22 ;  /* 0x0000001600167305 */ /* 0x000e22000021f100 */
[----:B------:R-:W-:Y:S05]  /*5b90*/  BRA `(.L_x_13758) ;  /* 0x00000008009c7947 */ /* 0x000fea0003800000 */
.L_x_13763:
[----:B------:R-:W2:Y:S02]  /*5ba0*/  LDG.E.64 R22, desc[UR36][R2.64] ;  /* 0x0000002402167981 */ /* 0x000ea4000c1e1b00 */
[----:B--2---:R0:W1:Y:S01]  /*5bb0*/  F2I.F64.TRUNC R22, R22 ;  /* 0x0000001600167311 */ /* 0x004062000030d100 */
[----:B------:R-:W-:Y:S05]  /*5bc0*/  BRA `(.L_x_13758) ;  /* 0x0000000800907947 */ /* 0x000fea0003800000 */
.L_x_13753:
        /* <DEDUP_REMOVED lines=12> */
.L_x_13767:
[----:B------:R-:W2:Y:S02]  /*5c90*/  LDG.E.64 R2, desc[UR36][R2.64] ;  /* 0x0000002402027981 */ /* 0x000ea4000c1e1b00 */
[----:B--2---:R0:W1:Y:S01]  /*5ca0*/  F2I.F64.TRUNC R22, R2 ;  /* 0x0000000200167311 */ /* 0x004062000030d100 */
[----:B------:R-:W-:Y:S05]  /*5cb0*/  BRA `(.L_x_13758) ;  /* 0x0000000800547947 */ /* 0x000fea0003800000 */
.L_x_13766:
        /* <DEDUP_REMOVED lines=27> */
.L_x_13769:
        /* <DEDUP_REMOVED lines=14> */
.L_x_13768:
[----:B------:R-:W2:Y:S02]  /*5f50*/  LDG.E.U16 R22, desc[UR36][R2.64] ;  /* 0x0000002402167981 */ /* 0x000ea4000c1e1500 */
[----:B--2---:R-:W-:-:S06]  /*5f60*/  IMAD.U32 R22, R22, 0x10000, RZ ;  /* 0x0001000016167824 */ /* 0x004fcc00078e00ff */
[----:B------:R-:W0:Y:S01]  /*5f70*/  F2I.FTZ.TRUNC.NTZ R22, R22 ;  /* 0x0000001600167305 */ /* 0x000e22000021f100 */
[----:B------:R-:W-:Y:S05]  /*5f80*/  BRA `(.L_x_13758) ;  /* 0x0000000400a07947 */ /* 0x000fea0003800000 */
.L_x_13765:
        /* <DEDUP_REMOVED lines=10> */
.L_x_13772:
        /* <DEDUP_REMOVED lines=21> */
.L_x_13776:
[----:B------:R-:W-:Y:S05]  /*6180*/  BSYNC B1 ;  /* 0x0000000000017941 */ /* 0x000fea0003800000 */
.L_x_13775:
[----:B------:R-:W-:Y:S01]  /*6190*/  IMAD.SHL.U32 R2, R2, 0x100000, RZ ;  /* 0x0010000002027824 */ /* 0x000fe200078e00ff */
[----:B------:R-:W-:-:S04]  /*61a0*/  LEA R3, R0, 0x3b800000, 0x17 ;  /* 0x3b80000000037811 */ /* 0x000fc800078eb8ff */
[----:B------:R-:W-:-:S07]  /*61b0*/  LOP3.LUT R22, R3, R2, R22, 0xfe, !PT ;  /* 0x0000000203167212 */ /* 0x000fce00078efe16 */
.L_x_13774:
[----:B------:R-:W-:Y:S05]  /*61c0*/  BSYNC B0 ;  /* 0x0000000000007941 */ /* 0x000fea0003800000 */
.L_x_13773:
[----:B------:R-:W0:Y:S01]  /*61d0*/  F2I.FTZ.TRUNC.NTZ R22, R22 ;  /* 0x0000001600167305 */ /* 0x000e22000021f100 */
[----:B------:R-:W-:Y:S05]  /*61e0*/  BRA `(.L_x_13758) ;  /* 0x0000000400087947 */ /* 0x000fea0003800000 */
.L_x_13771:
        /* <DEDUP_REMOVED lines=21> */
.L_x_13780:
[----:B------:R-:W-:Y:S05]  /*6340*/  BSYNC B1 ;  /* 0x0000000000017941 */ /* 0x000fea0003800000 */
.L_x_13779:
[----:B------:R-:W-:Y:S01]  /*6350*/  IMAD.SHL.U32 R2, R2, 0x200000, RZ ;  /* 0x0020000002027824 */ /* 0x000fe200078e00ff */
[----:B------:R-:W-:-:S04]  /*6360*/  LEA R3, R0, 0x37800000, 0x17 ;  /* 0x3780000000037811 */ /* 0x000fc800078eb8ff */
[----:B------:R-:W-:-:S07]  /*6370*/  LOP3.LUT R22, R3, R2, R22, 0xfe, !PT ;  /* 0x0000000203167212 */ /* 0x000fce00078efe16 */
.L_x_13778:
[----:B------:R-:W-:Y:S05]  /*6380*/  BSYNC B0 ;  /* 0x0000000000007941 */ /* 0x000fea0003800000 */
.L_x_13777:
[----:B------:R-:W0:Y:S01]  /*6390*/  F2I.FTZ.TRUNC.NTZ R22, R22 ;  /* 0x0000001600167305 */ /* 0x000e22000021f100 */
[----:B------:R-:W-:Y:S05]  /*63a0*/  BRA `(.L_x_13758) ;  /* 0x0000000000987947 */ /* 0x000fea0003800000 */
.L_x_13770:
        /* <DEDUP_REMOVED lines=14> */
.L_x_13784:
[----:B------:R-:W-:Y:S05]  /*6490*/  BSYNC B0 ;  /* 0x0000000000007941 */ /* 0x000fea0003800000 */
.L_x_13783:
[----:B------:R-:W0:Y:S01]  /*64a0*/  F2I.FTZ.TRUNC.NTZ R22, R22 ;  /* 0x0000001600167305 */ /* 0x000e22000021f100 */
[----:B------:R-:W-:Y:S05]  /*64b0*/  BRA `(.L_x_13758) ;  /* 0x0000000000547947 */ /* 0x000fea0003800000 */
.L_x_13757:
        /* <DEDUP_REMOVED lines=17> */
.L_x_13785:
[----:B------:R-:W-:Y:S05]  /*65d0*/  BRA `(.L_x_13758) ;  /* 0x00000000000c7947 */ /* 0x000fea0003800000 */
.L_x_13782:
[----:B------:R0:W5:Y:S01]  /*65e0*/  LDG.E R22, desc[UR36][R2.64] ;  /* 0x0000002402167981 */ /* 0x000162000c1e1900 */
[----:B------:R-:W-:Y:S05]  /*65f0*/  BRA `(.L_x_13758) ;  /* 0x0000000000047947 */ /* 0x000fea0003800000 */
.L_x_13781:
[----:B------:R0:W5:Y:S02]  /*6600*/  LDG.E R22, desc[UR36][R2.64] ;  /* 0x0000002402167981 */ /* 0x000164000c1e1900 */
.L_x_13758:
        /* <DEDUP_REMOVED lines=17> */
.L_x_13789:
[----:B------:R0:W5:Y:S01]  /*6720*/  LDG.E.U8 R23, desc[UR36][R2.64] ;  /* 0x0000002402177981 */ /* 0x000162000c1e1100 */
[----:B------:R-:W-:Y:S05]  /*6730*/  BRA `(.L_x_13791) ;  /* 0x0000000c00347947 */ /* 0x000fea0003800000 */
.L_x_13788:
        /* <DEDUP_REMOVED lines=8> */
.L_x_13793:
[----:B------:R0:W5:Y:S01]  /*67c0*/  LDG.E R23, desc[UR36][R2.64] ;  /* 0x0000002402177981 */ /* 0x000162000c1e1900 */
[----:B------:R-:W-:Y:S05]  /*67d0*/  BRA `(.L_x_13791) ;  /* 0x0000000c000c7947 */ /* 0x000fea0003800000 */
.L_x_13792:
[----:B------:R0:W5:Y:S01]  /*67e0*/  LDG.E.S16 R23, desc[UR36][R2.64] ;  /* 0x0000002402177981 */ /* 0x000162000c1e1700 */
[----:B------:R-:W-:Y:S05]  /*67f0*/  BRA `(.L_x_13791) ;  /* 0x0000000c00047947 */ /* 0x000fea0003800000 */
.L_x_13787:
        /* <DEDUP_REMOVED lines=9> */
.L_x_13795:
[----:B------:R-:W2:Y:S02]  /*6890*/  LDG.E.U16 R2, desc[UR36][R2.64] ;  /* 0x0000002402027981 */ /* 0x000ea4000c1e1500 */
[----:B--2---:R-:W-:-:S06]  /*68a0*/  HADD2.F32 R23, -RZ, R2.H0_H0 ;  /* 0x20000002ff177230 */ /* 0x004fcc0000004100 */
[----:B------:R-:W0:Y:S01]  /*68b0*/  F2I.FTZ.TRUNC.NTZ R23, R23 ;  /* 0x0000001700177305 */ /* 0x000e22000021f100 */
[----:B------:R-:W-:Y:S05]  /*68c0*/  BRA `(.L_x_13791) ;  /* 0x0000000800d07947 */ /* 0x000fea0003800000 */
.L_x_13794:
        /* <DEDUP_REMOVED lines=9> */
.L_x_13797:
[----:B------:R-:W2:Y:S02]  /*6960*/  LDG.E.U16 R2, desc[UR36][R2.64] ;  /* 0x0000002402027981 */ /* 0x000ea4000c1e1500 */
[----:B--2---:R-:W-:-:S06]  /*6970*/  HADD2.F32 R23, -RZ, R2.H0_H0 ;  /* 0x20000002ff177230 */ /* 0x004fcc0000004100 */
[----:B------:R-:W0:Y:S01]  /*6980*/  F2I.FTZ.TRUNC.NTZ R23, R23 ;  /* 0x0000001700177305 */ /* 0x000e22000021f100 */
[----:B------:R-:W-:Y:S05]  /*6990*/  BRA `(.L_x_13791) ;  /* 0x00000008009c7947 */ /* 0x000fea0003800000 */
.L_x_13796:
[----:B------:R-:W2:Y:S02]  /*69a0*/  LDG.E.64 R2, desc[UR36][R2.64] ;  /* 0x0000002402027981 */ /* 0x000ea4000c1e1b00 */
[----:B--2---:R0:W2:Y:S01]  /*69b0*/  F2I.F64.TRUNC R23, R2 ;  /* 0x0000000200177311 */ /* 0x0040a2000030d100 */
[----:B------:R-:W-:Y:S05]  /*69c0*/  BRA `(.L_x_13791) ;  /* 0x0000000800907947 */ /* 0x000fea0003800000 */
.L_x_13786:
        /* <DEDUP_REMOVED lines=12> */
.L_x_13800:
[----:B------:R-:W2:Y:S02]  /*6a90*/  LDG.E.64 R2, desc[UR36][R2.64] ;  /* 0x0000002402027981 */ /* 0x000ea4000c1e1b00 */
[----:B--2---:R0:W2:Y:S01]  /*6aa0*/  F2I.F64.TRUNC R23, R2 ;  /* 0x0000000200177311 */ /* 0x0040a2000030d100 */
[----:B------:R-:W-:Y:S05]  /*6ab0*/  BRA `(.L_x_13791) ;  /* 0x0000000800547947 */ /* 0x000fea0003800000 */
.L_x_13799:
        /* <DEDUP_REMOVED lines=27> */
.L_x_13802:
        /* <DEDUP_REMOVED lines=14> */
.L_x_13801:
[----:B------:R-:W2:Y:S02]  /*6d50*/  LDG.E.U16 R23, desc[UR36][R2.64] ;  /* 0x0000002402177981 */ /* 0x000ea4000c1e1500 */
[----:B--2---:R-:W-:-:S06]  /*6d60*/  IMAD.U32 R23, R23, 0x10000, RZ ;  /* 0x0001000017177824 */ /* 0x004fcc00078e00ff */
[----:B------:R-:W0:Y:S01]  /*6d70*/  F2I.FTZ.TRUNC.NTZ R23, R23 ;  /* 0x0000001700177305 */ /* 0x000e22000021f100 */
[----:B------:R-:W-:Y:S05]  /*6d80*/  BRA `(.L_x_13791) ;  /* 0x0000000400a07947 */ /* 0x000fea0003800000 */
.L_x_13798:
        /* <DEDUP_REMOVED lines=10> */
.L_x_13805:
        /* <DEDUP_REMOVED lines=21> */
.L_x_13809:
[----:B------:R-:W-:Y:S05]  /*6f80*/  BSYNC B1 ;  /* 0x0000000000017941 */ /* 0x000fea0003800000 */
.L_x_13808:
[----:B------:R-:W-:Y:S01]  /*6f90*/  IMAD.SHL.U32 R2, R2, 0x100000, RZ ;  /* 0x0010000002027824 */ /* 0x000fe200078e00ff */
[----:B------:R-:W-:-:S04]  /*6fa0*/  LEA R0, R0, 0x3b800000, 0x17 ;  /* 0x3b80000000007811 */ /* 0x000fc800078eb8ff */
[----:B------:R-:W-:-:S07]  /*6fb0*/  LOP3.LUT R23, R0, R2, R23, 0xfe, !PT ;  /* 0x0000000200177212 */ /* 0x000fce00078efe17 */
.L_x_13807:
[----:B------:R-:W-:Y:S05]  /*6fc0*/  BSYNC B0 ;  /* 0x0000000000007941 */ /* 0x000fea0003800000 */
.L_x_13806:
[----:B------:R-:W0:Y:S01]  /*6fd0*/  F2I.FTZ.TRUNC.NTZ R23, R23 ;  /* 0x0000001700177305 */ /* 0x000e22000021f100 */
[----:B------:R-:W-:Y:S05]  /*6fe0*/  BRA `(.L_x_13791) ;  /* 0x0000000400087947 */ /* 0x000fea0003800000 */
.L_x_13804:
        /* <DEDUP_REMOVED lines=21> */
.L_x_13813:
[----:B------:R-:W-:Y:S05]  /*7140*/  BSYNC B1 ;  /* 0x0000000000017941 */ /* 0x000fea0003800000 */
.L_x_13812:
[----:B------:R-:W-:Y:S01]  /*7150*/  IMAD.SHL.U32 R2, R2, 0x200000, RZ ;  /* 0x0020000002027824 */ /* 0x000fe200078e00ff */
[----:B------:R-:W-:-:S04]  /*7160*/  LEA R0, R0, 0x37800000, 0x17 ;  /* 0x3780000000007811 */ /* 0x000fc800078eb8ff */
[----:B------:R-:W-:-:S07]  /*7170*/  LOP3.LUT R23, R0, R2, R23, 0xfe, !PT ;  /* 0x0000000200177212 */ /* 0x000fce00078efe17 */
.L_x_13811:
[----:B------:R-:W-:Y:S05]  /*7180*/  BSYNC B0 ;  /* 0x0000000000007941 */ /* 0x000fea0003800000 */
.L_x_13810:
[----:B------:R-:W0:Y:S01]  /*7190*/  F2I.FTZ.TRUNC.NTZ R23, R23 ;  /* 0x0000001700177305 */ /* 0x000e22000021f100 */
[----:B------:R-:W-:Y:S05]  /*71a0*/  BRA `(.L_x_13791) ;  /* 0x0000000000987947 */ /* 0x000fea0003800000 */
.L_x_13803:
        /* <DEDUP_REMOVED lines=14> */
.L_x_13817:
[----:B------:R-:W-:Y:S05]  /*7290*/  BSYNC B0 ;  /* 0x0000000000007941 */ /* 0x000fea0003800000 */
.L_x_13816:
[----:B------:R-:W0:Y:S01]  /*72a0*/  F2I.FTZ.TRUNC.NTZ R23, R23 ;  /* 0x0000001700177305 */ /* 0x000e22000021f100 */
[----:B------:R-:W-:Y:S05]  /*72b0*/  BRA `(.L_x_13791) ;  /* 0x0000000000547947 */ /* 0x000fea0003800000 */
.L_x_13790:
        /* <DEDUP_REMOVED lines=17> */
.L_x_13818:
[----:B------:R-:W-:Y:S05]  /*73d0*/  BRA `(.L_x_13791) ;  /* 0x00000000000c7947 */ /* 0x000fea0003800000 */
.L_x_13815:
[----:B------:R0:W5:Y:S01]  /*73e0*/  LDG.E R23, desc[UR36][R2.64] ;  /* 0x0000002402177981 */ /* 0x000162000c1e1900 */
[----:B------:R-:W-:Y:S05]  /*73f0*/  BRA `(.L_x_13791) ;  /* 0x0000000000047947 */ /* 0x000fea0003800000 */
.L_x_13814:
[----:B------:R0:W5:Y:S02]  /*7400*/  LDG.E R23, desc[UR36][R2.64] ;  /* 0x0000002402177981 */ /* 0x000164000c1e1900 */
.L_x_13791:
        /* <DEDUP_REMOVED lines=15> */
.L_x_13822:
[----:B------:R0:W-:Y:S01]  /*7500*/  STG.E.U8 desc[UR36][R16.64], R2 ;  /* 0x0000000210007986 */ /* 0x0001e2000c101124 */
[----:B------:R-:W-:Y:S05]  /*7510*/  BRA `(.L_x_13824) ;  /* 0x0000000c00507947 */ /* 0x000fea0003800000 */
.L_x_13821:
        /* <DEDUP_REMOVED lines=9> */
.L_x_13826:
[----:B------:R3:W-:Y:S01]  /*75b0*/  STG.E desc[UR36][R16.64], R2 ;  /* 0x0000000210007986 */ /* 0x0007e2000c101924 */
[----:B------:R-:W-:Y:S05]  /*75c0*/  BRA `(.L_x_13824) ;  /* 0x0000000c00247947 */ /* 0x000fea0003800000 */
.L_x_13825:
[----:B------:R2:W-:Y:S01]  /*75d0*/  STG.E.U16 desc[UR36][R16.64], R2 ;  /* 0x0000000210007986 */ /* 0x0005e2000c101524 */
[----:B------:R-:W-:Y:S05]  /*75e0*/  BRA `(.L_x_13824) ;  /* 0x0000000c001c7947 */ /* 0x000fea0003800000 */
.L_x_13820:
        /* <DEDUP_REMOVED lines=9> */
.L_x_13828:
[----:B------:R-:W-:-:S04]  /*7680*/  I2FP.F32.S32 R0, R2 ;  /* 0x0000000200007245 */ /* 0x000fc80000201400 */
[----:B------:R-:W-:-:S05]  /*7690*/  F2FP.F16.F32.PACK_AB R0, RZ, R0 ;  /* 0x00000000ff00723e */ /* 0x000fca00000000ff */
[----:B------:R0:W-:Y:S01]  /*76a0*/  STG.E.U16 desc[UR36][R16.64], R0 ;  /* 0x0000000010007986 */ /* 0x0001e2000c101524 */
[----:B------:R-:W-:Y:S05]  /*76b0*/  BRA `(.L_x_13824) ;  /* 0x0000000800e87947 */ /* 0x000fea0003800000 */
.L_x_13827:
        /* <DEDUP_REMOVED lines=10> */
.L_x_13830:
[----:B------:R-:W-:-:S04]  /*7760*/  I2FP.F32.S32 R2, R2 ;  /* 0x0000000200027245 */ /* 0x000fc80000201400 */
[----:B------:R-:W-:-:S04]  /*7770*/  F2FP.F16.F32.PACK_AB R3, RZ, R2 ;  /* 0x00000002ff03723e */ /* 0x000fc800000000ff */
[----:B------:R-:W-:-:S05]  /*7780*/  PRMT R3, R3, 0x5410, RZ ;  /* 0x0000541003037816 */ /* 0x000fca00000000ff */
[----:B------:R0:W-:Y:S01]  /*7790*/  STG.E desc[UR36][R16.64], R3 ;  /* 0x0000000310007986 */ /* 0x0001e2000c101924 */
[----:B------:R-:W-:Y:S05]  /*77a0*/  BRA `(.L_x_13824) ;  /* 0x0000000800ac7947 */ /* 0x000fea0003800000 */
.L_x_13829:
[----:B------:R-:W0:Y:S02]  /*77b0*/  I2F.F64 R2, R2 ;  /* 0x0000000200027312 */ /* 0x000e240000201c00 */
[----:B0-----:R0:W-:Y:S01]  /*77c0*/  STG.E.64 desc[UR36][R16.64], R2 ;  /* 0x0000000210007986 */ /* 0x0011e2000c101b24 */
[----:B------:R-:W-:Y:S05]  /*77d0*/  BRA `(.L_x_13824) ;  /* 0x0000000800a07947 */ /* 0x000fea0003800000 */
.L_x_13819:
        /* <DEDUP_REMOVED lines=12> */
.L_x_13833:
[----:B----4-:R-:W0:Y:S01]  /*78a0*/  I2F.F64 R4, R2 ;  /* 0x0000000200047312 */ /* 0x010e220000201c00 */
[----:B------:R-:W-:-:S05]  /*78b0*/  CS2R R6, SRZ ;  /* 0x0000000000067805 */ /* 0x000fca000001ff00 */
[----:B0-----:R0:W-:Y:S01]  /*78c0*/  STG.E.128 desc[UR36][R16.64], R4 ;  /* 0x0000000410007986 */ /* 0x0011e2000c101d24 */
[----:B------:R-:W-:Y:S05]  /*78d0*/  BRA `(.L_x_13824) ;  /* 0x0000000800607947 */ /* 0x000fea0003800000 */
.L_x_13832:
        /* <DEDUP_REMOVED lines=21> */
.L_x_13837:
[----:B------:R-:W-:Y:S05]  /*7a30*/  BSYNC B0 ;  /* 0x0000000000007941 */ /* 0x000fea0003800000 */
.L_x_13836:
[----:B------:R-:W-:-:S05]  /*7a40*/  LOP3.LUT R3, R0, R3, RZ, 0xfc, !PT ;  /* 0x0000000300037212 */ /* 0x000fca00078efcff */
[----:B------:R0:W-:Y:S01]  /*7a50*/  STG.E.U8 desc[UR36][R16.64], R3 ;  /* 0x0000000310007986 */ /* 0x0001e2000c101124 */
[----:B------:R-:W-:Y:S05]  /*7a60*/  BRA `(.L_x_13824) ;  /* 0x0000000400fc7947 */ /* 0x000fea0003800000 */
.L_x_13835:
        /* <DEDUP_REMOVED lines=13> */
.L_x_13839:
[----:B------:R-:W-:Y:S01]  /*7b40*/  IMAD.MOV.U32 R0, RZ, RZ, 0x7f ;  /* 0x0000007fff007424 */ /* 0x000fe200078e00ff */
[----:B------:R-:W-:-:S04]  /*7b50*/  ISETP.GT.U32.AND P0, PT, R2, 0x7f800000, PT ;  /* 0x7f8000000200780c */ /* 0x000fc80003f04070 */
[----:B------:R-:W-:-:S09]  /*7b60*/  SEL R0, R0, 0x7c, P0 ;  /* 0x0000007c00007807 */ /* 0x000fd20000000000 */
.L_x_13840:
[----:B------:R-:W-:Y:S05]  /*7b70*/  BSYNC B0 ;  /* 0x0000000000007941 */ /* 0x000fea0003800000 */
.L_x_13838:
[----:B------:R-:W-:-:S04]  /*7b80*/  LOP3.LUT R2, R3, 0x80000000, RZ, 0xc0, !PT ;  /* 0x8000000003027812 */ /* 0x000fc800078ec0ff */
[----:B------:R-:W-:-:S04]  /*7b90*/  SHF.R.U32.HI R3, RZ, 0x18, R2 ;  /* 0x00000018ff037819 */ /* 0x000fc80000011602 */
[----:B------:R-:W-:-:S05]  /*7ba0*/  LOP3.LUT R3, R0, R3, RZ, 0xfc, !PT ;  /* 0x0000000300037212 */ /* 0x000fca00078efcff */
[----:B------:R0:W-:Y:S01]  /*7bb0*/  STG.E.U8 desc[UR36][R16.64], R3 ;  /* 0x0000000310007986 */ /* 0x0001e2000c101124 */
[----:B------:R-:W-:Y:S05]  /*7bc0*/  BRA `(.L_x_13824) ;  /* 0x0000000400a47947 */ /* 0x000fea0003800000 */
.L_x_13834:
[----:B------:R-:W-:-:S04]  /*7bd0*/  I2FP.F32.S32 R0, R2 ;  /* 0x0000000200007245 */ /* 0x000fc80000201400 */
[----:B------:R-:W-:-:S05]  /*7be0*/  F2FP.BF16.F32.PACK_AB R0, RZ, R0 ;  /* 0x00000000ff00723e */ /* 0x000fca00000010ff */
[----:B------:R0:W-:Y:S01]  /*7bf0*/  STG.E.U16 desc[UR36][R16.64], R0 ;  /* 0x0000000010007986 */ /* 0x0001e2000c101524 */
[----:B------:R-:W-:Y:S05]  /*7c00*/  BRA `(.L_x_13824) ;  /* 0x0000000400947947 */ /* 0x000fea0003800000 */
.L_x_13831:
        /* <DEDUP_REMOVED lines=10> */
.L_x_13843:
        /* <DEDUP_REMOVED lines=17> */
.L_x_13846:
[----:B------:R-:W-:-:S04]  /*7dc0*/  LOP3.LUT R2, R3, 0x80000000, RZ, 0xc0, !PT ;  /* 0x8000000003027812 */ /* 0x000fc800078ec0ff */
[----:B------:R-:W-:-:S04]  /*7dd0*/  SHF.R.U32.HI R3, RZ, 0x18, R2 ;  /* 0x00000018ff037819 */ /* 0x000fc80000011602 */
[----:B------:R-:W-:-:S04]  /*7de0*/  LOP3.LUT R0, R0, R3, RZ, 0xfc, !PT ;  /* 0x0000000300007212 */ /* 0x000fc800078efcff */
[----:B------:R-:W-:-:S07]  /*7df0*/  PRMT R8, R0, 0x7610, R8 ;  /* 0x0000761000087816 */ /* 0x000fce0000000008 */
.L_x_13845:
[----:B------:R-:W-:Y:S05]  /*7e00*/  BSYNC B0 ;  /* 0x0000000000007941 */ /* 0x000fea0003800000 */
.L_x_13844:
[----:B------:R0:W-:Y:S01]  /*7e10*/  STG.E.U8 desc[UR36][R16.64], R8 ;  /* 0x0000000810007986 */ /* 0x0001e2000c101124 */
[----:B------:R-:W-:Y:S05]  /*7e20*/  BRA `(.L_x_13824) ;  /* 0x00000004000c7947 */ /* 0x000fea0003800000 */
.L_x_13842:
        /* <DEDUP_REMOVED lines=17> */
.L_x_13849:
[----:B------:R-:W-:-:S04]  /*7f40*/  LOP3.LUT R2, R3, 0x80000000, RZ, 0xc0, !PT ;  /* 0x8000000003027812 */ /* 0x000fc800078ec0ff */
[----:B------:R-:W-:-:S04]  /*7f50*/  SHF.R.U32.HI R3, RZ, 0x18, R2 ;  /* 0x00000018ff037819 */ /* 0x000fc80000011602 */
[----:B------:R-:W-:-:S04]  /*7f60*/  LOP3.LUT R0, R0, R3, RZ, 0xfc, !PT ;  /* 0x0000000300007212 */ /* 0x000fc800078efcff */
[----:B------:R-:W-:-:S07]  /*7f70*/  PRMT R8, R0, 0x7610, R8 ;  /* 0x0000761000087816 */ /* 0x000fce0000000008 */
.L_x_13848:
[----:B------:R-:W-:Y:S05]  /*7f80*/  BSYNC B0 ;  /* 0x0000000000007941 */ /* 0x000fea0003800000 */
.L_x_13847:
[----:B------:R0:W-:Y:S01]  /*7f90*/  STG.E.U8 desc[UR36][R16.64], R8 ;  /* 0x0000000810007986 */ /* 0x0001e2000c101124 */
[----:B------:R-:W-:Y:S05]  /*7fa0*/  BRA `(.L_x_13824) ;  /* 0x0000000000ac7947 */ /* 0x000fea0003800000 */
.L_x_13841:
        /* <DEDUP_REMOVED lines=22> */
.L_x_13823:
        /* <DEDUP_REMOVED lines=16> */
.L_x_13852:
[----:B------:R-:W-:Y:S05]  /*8210*/  BRA `(.L_x_13824) ;  /* 0x0000000000107947 */ /* 0x000fea0003800000 */
.L_x_13851:
[----:B------:R-:W-:-:S05]  /*8220*/  SHF.R.S32.HI R3, RZ, 0x1f, R2 ;  /* 0x0000001fff037819 */ /* 0x000fca0000011402 */
[----:B------:R0:W-:Y:S01]  /*8230*/  STG.E.64 desc[UR36][R16.64], R2 ;  /* 0x0000000210007986 */ /* 0x0001e2000c101b24 */
[----:B------:R-:W-:Y:S05]  /*8240*/  BRA `(.L_x_13824) ;  /* 0x0000000000047947 */ /* 0x000fea0003800000 */
.L_x_13850:
[----:B------:R0:W-:Y:S02]  /*8250*/  STG.E desc[UR36][R16.64], R2 ;  /* 0x0000000210007986 */ /* 0x0001e4000c101924 */
.L_x_13824:
[----:B------:R-:W-:-:S07]  /*8260*/  VIADD R19, R19, 0x80 ;  /* 0x0000008013137836 */ /* 0x000fce0000000000 */
.L_x_13751:
[----:B------:R-:W-:Y:S05]  /*8270*/  BSYNC B6 ;  /* 0x0000000000067941 */ /* 0x000fea0003800000 */
.L_x_13750:
        /* <DEDUP_REMOVED lines=358> */
.L_x_13855:
        /* <DEDUP_REMOVED lines=20> */
.L_x_13859:
[----:B------:R0:W5:Y:S01]  /*9a20*/  LDG.E.U8 R22, desc[UR36][R2.64] ;  /* 0x0000002402167981 */ /* 0x000162000c1e1100 */
[----:B------:R-:W-:Y:S05]  /*9a30*/  BRA `(.L_x_13861) ;  /* 0x0000000c00347947 */ /* 0x000fea0003800000 */
.L_x_13858:
        /* <DEDUP_REMOVED lines=8> */
.L_x_13863:
[----:B------:R0:W5:Y:S01]  /*9ac0*/  LDG.E R22, desc[UR36][R2.64] ;  /* 0x0000002402167981 */ /* 0x000162000c1e1900 */
[----:B------:R-:W-:Y:S05]  /*9ad0*/  BRA `(.L_x_13861) ;  /* 0x0000000c000c7947 */ /* 0x000fea0003800000 */
.L_x_13862:
[----:B------:R0:W5:Y:S01]  /*9ae0*/  LDG.E.S16 R22, desc[UR36][R2.64] ;  /* 0x0000002402167981 */ /* 0x000162000c1e1700 */
[----:B------:R-:W-:Y:S05]  /*9af0*/  BRA `(.L_x_13861) ;  /* 0x0000000c00047947 */ /* 0x000fea0003800000 */
.L_x_13857:
        /* <DEDUP_REMOVED lines=9> */
.L_x_13865:
[----:B------:R-:W2:Y:S02]  /*9b90*/  LDG.E.U16 R2, desc[UR36][R2.64] ;  /* 0x0000002402027981 */ /* 0x000ea4000c1e1500 */
[----:B--2---:R-:W-:-:S06]  /*9ba0*/  HADD2.F32 R22, -RZ, R2.H0_H0 ;  /* 0x20000002ff167230 */ /* 0x004fcc0000004100 */
[----:B------:R-:W2:Y:S01]  /*9bb0*/  F2I.FTZ.TRUNC.NTZ R22, R22 ;  /* 0x0000001600167305 */ /* 0x000ea2000021f100 */
[----:B------:R-:W-:Y:S05]  /*9bc0*/  BRA `(.L_x_13861) ;  /* 0x0000000800d07947 */ /* 0x000fea0003800000 */
.L_x_13864:
        /* <DEDUP_REMOVED lines=9> */
.L_x_13867:
[----:B------:R-:W2:Y:S02]  /*9c60*/  LDG.E.U16 R2, desc[UR36][R2.64] ;  /* 0x0000002402027981 */ /* 0x000ea4000c1e1500 */
[----:B--2---:R-:W-:-:S06]  /*9c70*/  HADD2.F32 R22, -RZ, R2.H0_H0 ;  /* 0x20000002ff167230 */ /* 0x004fcc0000004100 */
[----:B------:R-:W0:Y:S01]  /*9c80*/  F2I.FTZ.TRUNC.NTZ R22, R22 ;  /* 0x0000001600167305 */ /* 0x000e22000021f100 */
[----:B------:R-:W-:Y:S05]  /*9c90*/  BRA `(.L_x_13861) ;  /* 0x00000008009c7947 */ /* 0x000fea0003800000 */
.L_x_13866:
[----:B------:R-:W2:Y:S02]  /*9ca0*/  LDG.E.64 R22, desc[UR36][R2.64] ;  /* 0x0000002402167981 */ /* 0x000ea4000c1e1b00 */
[----:B--2---:R3:W4:Y:S01]  /*9cb0*/  F2I.F64.TRUNC R22, R22 ;  /* 0x0000001600167311 */ /* 0x004722000030d100 */
[----:B------:R-:W-:Y:S05]  /*9cc0*/  BRA `(.L_x_13861) ;  /* 0x0000000800907947 */ /* 0x000fea0003800000 */
.L_x_13856:
        /* <DEDUP_REMOVED lines=12> */
.L_x_13870:
[----:B------:R-:W2:Y:S02]  /*9d90*/  LDG.E.64 R2, desc[UR36][R2.64] ;  /* 0x0000002402027981 */ /* 0x000ea4000c1e1b00 */
[----:B--2---:R0:W1:Y:S01]  /*9da0*/  F2I.F64.TRUNC R22, R2 ;  /* 0x0000000200167311 */ /* 0x004062000030d100 */
[----:B------:R-:W-:Y:S05]  /*9db0*/  BRA `(.L_x_13861) ;  /* 0x0000000800547947 */ /* 0x000fea0003800000 */
.L_x_13869:
        /* <DEDUP_REMOVED lines=27> */
.L_x_13872:
        /* <DEDUP_REMOVED lines=14> */
.L_x_13871:
[----:B------:R-:W2:Y:S02]  /*a050*/  LDG.E.U16 R22, desc[UR36][R2.64] ;  /* 0x0000002402167981 */ /* 0x000ea4000c1e1500 */
[----:B--2---:R-:W-:-:S06]  /*a060*/  IMAD.U32 R22, R22, 0x10000, RZ ;  /* 0x0001000016167824 */ /* 0x004fcc00078e00ff */
[----:B------:R-:W0:Y:S01]  /*a070*/  F2I.FTZ.TRUNC.NTZ R22, R22 ;  /* 0x0000001600167305 */ /* 0x000e22000021f100 */
[----:B------:R-:W-:Y:S05]  /*a080*/  BRA `(.L_x_13861) ;  /* 0x0000000400a07947 */ /* 0x000fea0003800000 */
.L_x_13868:
        /* <DEDUP_REMOVED lines=10> */
.L_x_13875:
        /* <DEDUP_REMOVED lines=21> */
.L_x_13879:
[----:B------:R-:W-:Y:S05]  /*a280*/  BSYNC B1 ;  /* 0x0000000000017941 */ /* 0x000fea0003800000 */
.L_x_13878:
[----:B------:R-:W-:Y:S01]  /*a290*/  IMAD.SHL.U32 R2, R2, 0x100000, RZ ;  /* 0x0010000002027824 */ /* 0x000fe200078e00ff */
[----:B------:R-:W-:-:S04]  /*a2a0*/  LEA R3, R0, 0x3b800000, 0x17 ;  /* 0x3b80000000037811 */ /* 0x000fc800078eb8ff */
[----:B------:R-:W-:-:S07]  /*a2b0*/  LOP3.LUT R22, R3, R2, R22, 0xfe, !PT ;  /* 0x0000000203167212 */ /* 0x000fce00078efe16 */
.L_x_13877:
[----:B------:R-:W-:Y:S05]  /*a2c0*/  BSYNC B0 ;  /* 0x0000000000007941 */ /* 0x000fea0003800000 */
.L_x_13876:
[----:B------:R-:W0:Y:S01]  /*a2d0*/  F2I.FTZ.TRUNC.NTZ R22, R22 ;  /* 0x0000001600167305 */ /* 0x000e22000021f100 */
[----:B------:R-:W-:Y:S05]  /*a2e0*/  BRA `(.L_x_13861) ;  /* 0x0000000400087947 */ /* 0x000fea0003800000 */
.L_x_13874:
        /* <DEDUP_REMOVED lines=21> */
.L_x_13883:
[----:B------:R-:W-:Y:S05]  /*a440*/  BSYNC B1 ;  /* 0x0000000000017941 */ /* 0x000fea0003800000 */
.L_x_13882:
[----:B------:R-:W-:Y:S01]  /*a450*/  IMAD.SHL.U32 R2, R2, 0x200000, RZ ;  /* 0x0020000002027824 */ /* 0x000fe200078e00ff */
[----:B------:R-:W-:-:S04]  /*a460*/  LEA R3, R0, 0x37800000, 0x17 ;  /* 0x3780000000037811 */ /* 0x000fc800078eb8ff */
[----:B------:R-:W-:-:S07]  /*a470*/  LOP3.LUT R22, R3, R2, R22, 0xfe, !PT ;  /* 0x0000000203167212 */ /* 0x000fce00078efe16 */
.L_x_13881:
[----:B------:R-:W-:Y:S05]  /*a480*/  BSYNC B0 ;  /* 0x0000000000007941 */ /* 0x000fea0003800000 */
.L_x_13880:
[----:B------:R-:W0:Y:S01]  /*a490*/  F2I.FTZ.TRUNC.NTZ R22, R22 ;  /* 0x0000001600167305 */ /* 0x000e22000021f100 */
[----:B------:R-:W-:Y:S05]  /*a4a0*/  BRA `(.L_x_13861) ;  /* 0x0000000000987947 */ /* 0x000fea0003800000 */
.L_x_13873:
        /* <DEDUP_REMOVED lines=14> */
.L_x_13887:
[----:B------:R-:W-:Y:S05]  /*a590*/  BSYNC B0 ;  /* 0x0000000000007941 */ /* 0x000fea0003800000 */
.L_x_13886:
[----:B------:R-:W0:Y:S01]  /*a5a0*/  F2I.FTZ.TRUNC.NTZ R22, R22 ;  /* 0x0000001600167305 */ /* 0x000e22000021f100 */
[----:B------:R-:W-:Y:S05]  /*a5b0*/  BRA `(.L_x_13861) ;  /* 0x0000000000547947 */ /* 0x000fea0003800000 */
.L_x_13860:
        /* <DEDUP_REMOVED lines=17> */
.L_x_13888:
[----:B------:R-:W-:Y:S05]  /*a6d0*/  BRA `(.L_x_13861) ;  /* 0x00000000000c7947 */ /* 0x000fea0003800000 */
.L_x_13885:
[----:B------:R0:W5:Y:S01]  /*a6e0*/  LDG.E R22, desc[UR36][R2.64] ;  /* 0x0000002402167981 */ /* 0x000162000c1e1900 */
[----:B------:R-:W-:Y:S05]  /*a6f0*/  BRA `(.L_x_13861) ;  /* 0x0000000000047947 */ /* 0x000fea0003800000 */
.L_x_13884:
[----:B------:R0:W5:Y:S02]  /*a700*/  LDG.E R22, desc[UR36][R2.64] ;  /* 0x0000002402167981 */ /* 0x000164000c1e1900 */
.L_x_13861:
        /* <DEDUP_REMOVED lines=17> */
.L_x_13892:
[----:B---3--:R0:W5:Y:S01]  /*a820*/  LDG.E.U8 R23, desc[UR36][R2.64] ;  /* 0x0000002402177981 */ /* 0x008162000c1e1100 */
[----:B------:R-:W-:Y:S05]  /*a830*/  BRA `(.L_x_13894) ;  /* 0x0000000c00347947 */ /* 0x000fea0003800000 */
.L_x_13891:
        /* <DEDUP_REMOVED lines=8> */
.L_x_13896:
[----:B---3--:R0:W5:Y:S01]  /*a8c0*/  LDG.E R23, desc[UR36][R2.64] ;  /* 0x0000002402177981 */ /* 0x008162000c1e1900 */
[----:B------:R-:W-:Y:S05]  /*a8d0*/  BRA `(.L_x_13894) ;  /* 0x0000000c000c7947 */ /* 0x000fea0003800000 */
.L_x_13895:
[----:B---3--:R0:W5:Y:S01]  /*a8e0*/  LDG.E.S16 R23, desc[UR36][R2.64] ;  /* 0x0000002402177981 */ /* 0x008162000c1e1700 */
[----:B------:R-:W-:Y:S05]  /*a8f0*/  BRA `(.L_x_13894) ;  /* 0x0000000c00047947 */ /* 0x000fea0003800000 */
.L_x_13890:
        /* <DEDUP_REMOVED lines=9> */
.L_x_13898:
[----:B------:R-:W3:Y:S02]  /*a990*/  LDG.E.U16 R2, desc[UR36][R2.64] ;  /* 0x0000002402027981 */ /* 0x000ee4000c1e1500 */
[----:B---3--:R-:W-:-:S06]  /*a9a0*/  HADD2.F32 R23, -RZ, R2.H0_H0 ;  /* 0x20000002ff177230 */ /* 0x008fcc0000004100 */
[----:B------:R-:W0:Y:S01]  /*a9b0*/  F2I.FTZ.TRUNC.NTZ R23, R23 ;  /* 0x0000001700177305 */ /* 0x000e22000021f100 */
[----:B------:R-:W-:Y:S05]  /*a9c0*/  BRA `(.L_x_13894) ;  /* 0x0000000800d07947 */ /* 0x000fea0003800000 */
.L_x_13897:
        /* <DEDUP_REMOVED lines=9> */
.L_x_13900:
[----:B------:R-:W3:Y:S02]  /*aa60*/  LDG.E.U16 R2, desc[UR36][R2.64] ;  /* 0x0000002402027981 */ /* 0x000ee4000c1e1500 */
[----:B---3--:R-:W-:-:S06]  /*aa70*/  HADD2.F32 R23, -RZ, R2.H0_H0 ;  /* 0x20000002ff177230 */ /* 0x008fcc0000004100 */
[----:B------:R-:W0:Y:S01]  /*aa80*/  F2I.FTZ.TRUNC.NTZ R23, R23 ;  /* 0x0000001700177305 */ /* 0x000e22000021f100 */
[----:B------:R-:W-:Y:S05]  /*aa90*/  BRA `(.L_x_13894) ;  /* 0x00000008009c7947 */ /* 0x000fea0003800000 */
.L_x_13899:
[----:B------:R-:W3:Y:S02]  /*aaa0*/  LDG.E.64 R2, desc[UR36][R2.64] ;  /* 0x0000002402027981 */ /* 0x000ee4000c1e1b00 */
[----:B---3--:R0:W3:Y:S01]  /*aab0*/  F2I.F64.TRUNC R23, R2 ;  /* 0x0000000200177311 */ /* 0x0080e2000030d100 */
[----:B------:R-:W-:Y:S05]  /*aac0*/  BRA `(.L_x_13894) ;  /* 0x0000000800907947 */ /* 0x000fea0003800000 */
.L_x_13889:
        /* <DEDUP_REMOVED lines=12> */
.L_x_13903:
[----:B------:R-:W3:Y:S02]  /*ab90*/  LDG.E.64 R2, desc[UR36][R2.64] ;  /* 0x0000002402027981 */ /* 0x000ee4000c1e1b00 */
[----:B---3--:R0:W3:Y:S01]  /*aba0*/  F2I.F64.TRUNC R23, R2 ;  /* 0x0000000200177311 */ /* 0x0080e2000030d100 */
[----:B------:R-:W-:Y:S05]  /*abb0*/  BRA `(.L_x_13894) ;  /* 0x0000000800547947 */ /* 0x000fea0003800000 */
.L_x_13902:
        /* <DEDUP_REMOVED lines=27> */
.L_x_13905:
        /* <DEDUP_REMOVED lines=14> */
.L_x_13904:
[----:B---3--:R-:W3:Y:S02]  /*ae50*/  LDG.E.U16 R23, desc[UR36][R2.64] ;  /* 0x0000002402177981 */ /* 0x008ee4000c1e1500 */
[----:B---3--:R-:W-:-:S06]  /*ae60*/  IMAD.U32 R23, R23, 0x10000, RZ ;  /* 0x0001000017177824 */ /* 0x008fcc00078e00ff */
[----:B------:R-:W0:Y:S01]  /*ae70*/  F2I.FTZ.TRUNC.NTZ R23, R23 ;  /* 0x0000001700177305 */ /* 0x000e22000021f100 */
[----:B------:R-:W-:Y:S05]  /*ae80*/  BRA `(.L_x_13894) ;  /* 0x0000000400a07947 */ /* 0x000fea0003800000 */
.L_x_13901:
        /* <DEDUP_REMOVED lines=10> */
.L_x_13908:
        /* <DEDUP_REMOVED lines=21> */
.L_x_13912:
[----:B------:R-:W-:Y:S05]  /*b080*/  BSYNC B1 ;  /* 0x0000000000017941 */ /* 0x000fea0003800000 */
.L_x_13911:
[----:B------:R-:W-:Y:S01]  /*b090*/  IMAD.SHL.U32 R2, R2, 0x100000, RZ ;  /* 0x0010000002027824 */ /* 0x000fe200078e00ff */
[----:B------:R-:W-:-:S04]  /*b0a0*/  LEA R0, R0, 0x3b800000, 0x17 ;  /* 0x3b80000000007811 */ /* 0x000fc800078eb8ff */
[----:B------:R-:W-:-:S07]  /*b0b0*/  LOP3.LUT R23, R0, R2, R23, 0xfe, !PT ;  /* 0x0000000200177212 */ /* 0x000fce00078efe17 */
.L_x_13910:
[----:B------:R-:W-:Y:S05]  /*b0c0*/  BSYNC B0 ;  /* 0x0000000000007941 */ /* 0x000fea0003800000 */
.L_x_13909:
[----:B------:R-:W0:Y:S01]  /*b0d0*/  F2I.FTZ.TRUNC.NTZ R23, R23 ;  /* 0x0000001700177305 */ /* 0x000e22000021f100 */
[----:B------:R-:W-:Y:S05]  /*b0e0*/  BRA `(.L_x_13894) ;  /* 0x0000000400087947 */ /* 0x000fea0003800000 */
.L_x_13907:
        /* <DEDUP_REMOVED lines=21> */
.L_x_13916:
[----:B------:R-:W-:Y:S05]  /*b240*/  BSYNC B1 ;  /* 0x0000000000017941 */ /* 0x000fea0003800000 */
.L_x_13915:
[----:B------:R-:W-:Y:S01]  /*b250*/  IMAD.SHL.U32 R2, R2, 0x200000, RZ ;  /* 0x0020000002027824 */ /* 0x000fe200078e00ff */
[----:B------:R-:W-:-:S04]  /*b260*/  LEA R0, R0, 0x37800000, 0x17 ;  /* 0x3780000000007811 */ /* 0x000fc800078eb8ff */
[----:B------:R-:W-:-:S07]  /*b270*/  LOP3.LUT R23, R0, R2, R23, 0xfe, !PT ;  /* 0x0000000200177212 */ /* 0x000fce00078efe17 */
.L_x_13914:
[----:B------:R-:W-:Y:S05]  /*b280*/  BSYNC B0 ;  /* 0x0000000000007941 */ /* 0x000fea0003800000 */
.L_x_13913:
[----:B------:R-:W0:Y:S01]  /*b290*/  F2I.FTZ.TRUNC.NTZ R23, R23 ;  /* 0x0000001700177305 */ /* 0x000e22000021f100 */
[----:B------:R-:W-:Y:S05]  /*b2a0*/  BRA `(.L_x_13894) ;  /* 0x0000000000987947 */ /* 0x000fea0003800000 */
.L_x_13906:
        /* <DEDUP_REMOVED lines=14> */
.L_x_13920:
[----:B------:R-:W-:Y:S05]  /*b390*/  BSYNC B0 ;  /* 0x0000000000007941 */ /* 0x000fea0003800000 */
.L_x_13919:
[----:B------:R-:W0:Y:S01]  /*b3a0*/  F2I.FTZ.TRUNC.NTZ R23, R23 ;  /* 0x0000001700177305 */ /* 0x000e22000021f100 */
[----:B------:R-:W-:Y:S05]  /*b3b0*/  BRA `(.L_x_13894) ;  /* 0x0000000000547947 */ /* 0x000fea0003800000 */
.L_x_13893:
        /* <DEDUP_REMOVED lines=17> */
.L_x_13921:
[----:B------:R-:W-:Y:S05]  /*b4d0*/  BRA `(.L_x_13894) ;  /* 0x00000000000c7947 */ /* 0x000fea0003800000 */
.L_x_13918:
[----:B---3--:R0:W5:Y:S01]  /*b4e0*/  LDG.E R23, desc[UR36][R2.64] ;  /* 0x0000002402177981 */ /* 0x008162000c1e1900 */
[----:B------:R-:W-:Y:S05]  /*b4f0*/  BRA `(.L_x_13894) ;  /* 0x0000000000047947 */ /* 0x000fea0003800000 */
.L_x_13917:
[----:B---3--:R0:W5:Y:S02]  /*b500*/  LDG.E R23, desc[UR36][R2.64] ;  /* 0x0000002402177981 */ /* 0x008164000c1e1900 */
.L_x_13894:
        /* <DEDUP_REMOVED lines=15> */
.L_x_13925:
[----:B------:R0:W-:Y:S01]  /*b600*/  STG.E.U8 desc[UR36][R16.64], R2 ;  /* 0x0000000210007986 */ /* 0x0001e2000c101124 */
[----:B------:R-:W-:Y:S05]  /*b610*/  BRA `(.L_x_13927) ;  /* 0x0000000c00507947 */ /* 0x000fea0003800000 */
.L_x_13924:
        /* <DEDUP_REMOVED lines=9> */
.L_x_13929:
[----:B------:R0:W-:Y:S01]  /*b6b0*/  STG.E desc[UR36][R16.64], R2 ;  /* 0x0000000210007986 */ /* 0x0001e2000c101924 */
[----:B------:R-:W-:Y:S05]  /*b6c0*/  BRA `(.L_x_13927) ;  /* 0x0000000c00247947 */ /* 0x000fea0003800000 */
.L_x_13928:
[----:B------:R0:W-:Y:S01]  /*b6d0*/  STG.E.U16 desc[UR36][R16.64], R2 ;  /* 0x0000000210007986 */ /* 0x0001e2000c101524 */
[----:B------:R-:W-:Y:S05]  /*b6e0*/  BRA `(.L_x_13927) ;  /* 0x0000000c001c7947 */ /* 0x000fea0003800000 */
.L_x_13923:
        /* <DEDUP_REMOVED lines=9> */
.L_x_13931:
[----:B------:R-:W-:-:S04]  /*b780*/  I2FP.F32.S32 R0, R2 ;  /* 0x0000000200007245 */ /* 0x000fc80000201400 */
[----:B------:R-:W-:-:S05]  /*b790*/  F2FP.F16.F32.PACK_AB R0, RZ, R0 ;  /* 0x00000000ff00723e */ /* 0x000fca00000000ff */
[----:B------:R0:W-:Y:S01]  /*b7a0*/  STG.E.U16 desc[UR36][R16.64], R0 ;  /* 0x0000000010007986 */ /* 0x0001e2000c101524 */
[----:B------:R-:W-:Y:S05]  /*b7b0*/  BRA `(.L_x_13927) ;  /* 0x0000000800e87947 */ /* 0x000fea0003800000 */
.L_x_13930:
        /* <DEDUP_REMOVED lines=10> */
.L_x_13933:
[----:B------:R-:W-:-:S04]  /*b860*/  I2FP.F32.S32 R2, R2 ;  /* 0x0000000200027245 */ /* 0x000fc80000201400 */
[----:B------:R-:W-:-:S04]  /*b870*/  F2FP.F16.F32.PACK_AB R3, RZ, R2 ;  /* 0x00000002ff03723e */ /* 0x000fc800000000ff */
[----:B------:R-:W-:-:S05]  /*b880*/  PRMT R3, R3, 0x5410, RZ ;  /* 0x0000541003037816 */ /* 0x000fca00000000ff */
[----:B------:R0:W-:Y:S01]  /*b890*/  STG.E desc[UR36][R16.64], R3 ;  /* 0x0000000310007986 */ /* 0x0001e2000c101924 */
[----:B------:R-:W-:Y:S05]  /*b8a0*/  BRA `(.L_x_13927) ;  /* 0x0000000800ac7947 */ /* 0x000fea0003800000 */
.L_x_13932:
[----:B------:R-:W0:Y:S02]  /*b8b0*/  I2F.F64 R2, R2 ;  /* 0x0000000200027312 */ /* 0x000e240000201c00 */
[----:B0-----:R0:W-:Y:S01]  /*b8c0*/  STG.E.64 desc[UR36][R16.64], R2 ;  /* 0x0000000210007986 */ /* 0x0011e2000c101b24 */
[----:B------:R-:W-:Y:S05]  /*b8d0*/  BRA `(.L_x_13927) ;  /* 0x0000000800a07947 */ /* 0x000fea0003800000 */
.L_x_13922:
        /* <DEDUP_REMOVED lines=12> */
.L_x_13936:
[----:B------:R-:W0:Y:S01]  /*b9a0*/  I2F.F64 R4, R2 ;  /* 0x0000000200047312 */ /* 0x000e220000201c00 */
[----:B------:R-:W-:-:S05]  /*b9b0*/  CS2R R6, SRZ ;  /* 0x0000000000067805 */ /* 0x000fca000001ff00 */
[----:B0-----:R0:W-:Y:S01]  /*b9c0*/  STG.E.128 desc[UR36][R16.64], R4 ;  /* 0x0000000410007986 */ /* 0x0011e2000c101d24 */
[----:B------:R-:W-:Y:S05]  /*b9d0*/  BRA `(.L_x_13927) ;  /* 0x0000000800607947 */ /* 0x000fea0003800000 */
.L_x_13935:
        /* <DEDUP_REMOVED lines=21> */
.L_x_13940:
[----:B------:R-:W-:Y:S05]  /*bb30*/  BSYNC B0 ;  /* 0x0000000000007941 */ /* 0x000fea0003800000 */
.L_x_13939:
[----:B------:R-:W-:-:S05]  /*bb40*/  LOP3.LUT R3, R0, R3, RZ, 0xfc, !PT ;  /* 0x0000000300037212 */ /* 0x000fca00078efcff */
[----:B------:R0:W-:Y:S01]  /*bb50*/  STG.E.U8 desc[UR36][R16.64], R3 ;  /* 0x0000000310007986 */ /* 0x0001e2000c101124 */
[----:B------:R-:W-:Y:S05]  /*bb60*/  BRA `(.L_x_13927) ;  /* 0x0000000400fc7947 */ /* 0x000fea0003800000 */
.L_x_13938:
        /* <DEDUP_REMOVED lines=13> */
.L_x_13942:
[----:B------:R-:W-:Y:S01]  /*bc40*/  IMAD.MOV.U32 R0, RZ, RZ, 0x7f ;  /* 0x0000007fff007424 */ /* 0x000fe200078e00ff */
[----:B------:R-:W-:-:S04]  /*bc50*/  ISETP.GT.U32.AND P0, PT, R2, 0x7f800000, PT ;  /* 0x7f8000000200780c */ /* 0x000fc80003f04070 */
[----:B------:R-:W-:-:S09]  /*bc60*/  SEL R0, R0, 0x7c, P0 ;  /* 0x0000007c00007807 */ /* 0x000fd20000000000 */
.L_x_13943:
[----:B------:R-:W-:Y:S05]  /*bc70*/  BSYNC B0 ;  /* 0x0000000000007941 */ /* 0x000fea0003800000 */
.L_x_13941:
[----:B------:R-:W-:-:S04]  /*bc80*/  LOP3.LUT R2, R3, 0x80000000, RZ, 0xc0, !PT ;  /* 0x8000000003027812 */ /* 0x000fc800078ec0ff */
[----:B------:R-:W-:-:S04]  /*bc90*/  SHF.R.U32.HI R3, RZ, 0x18, R2 ;  /* 0x00000018ff037819 */ /* 0x000fc80000011602 */
[----:B------:R-:W-:-:S05]  /*bca0*/  LOP3.LUT R3, R0, R3, RZ, 0xfc, !PT ;  /* 0x0000000300037212 */ /* 0x000fca00078efcff */
[----:B------:R0:W-:Y:S01]  /*bcb0*/  STG.E.U8 desc[UR36][R16.64], R3 ;  /* 0x0000000310007986 */ /* 0x0001e2000c101124 */
[----:B------:R-:W-:Y:S05]  /*bcc0*/  BRA `(.L_x_13927) ;  /* 0x0000000400a47947 */ /* 0x000fea0003800000 */
.L_x_13937:
[----:B------:R-:W-:-:S04]  /*bcd0*/  I2FP.F32.S32 R0, R2 ;  /* 0x0000000200007245 */ /* 0x000fc80000201400 */
[----:B------:R-:W-:-:S05]  /*bce0*/  F2FP.BF16.F32.PACK_AB R0, RZ, R0 ;  /* 0x00000000ff00723e */ /* 0x000fca00000010ff */
[----:B------:R0:W-:Y:S01]  /*bcf0*/  STG.E.U16 desc[UR36][R16.64], R0 ;  /* 0x0000000010007986 */ /* 0x0001e2000c101524 */
[----:B------:R-:W-:Y:S05]  /*bd00*/  BRA `(.L_x_13927) ;  /* 0x0000000400947947 */ /* 0x000fea0003800000 */
.L_x_13934:
        /* <DEDUP_REMOVED lines=10> */
.L_x_13946:
        /* <DEDUP_REMOVED lines=17> */
.L_x_13949:
[----:B------:R-:W-:-:S04]  /*bec0*/  LOP3.LUT R2, R3, 0x80000000, RZ, 0xc0, !PT ;  /* 0x8000000003027812 */ /* 0x000fc800078ec0ff */
[----:B------:R-:W-:-:S04]  /*bed0*/  SHF.R.U32.HI R3, RZ, 0x18, R2 ;  /* 0x00000018ff037819 */ /* 0x000fc80000011602 */
[----:B------:R-:W-:-:S04]  /*bee0*/  LOP3.LUT R0, R0, R3, RZ, 0xfc, !PT ;  /* 0x0000000300007212 */ /* 0x000fc800078efcff */
[----:B------:R-:W-:-:S07]  /*bef0*/  PRMT R8, R0, 0x7610, R8 ;  /* 0x0000761000087816 */ /* 0x000fce0000000008 */
.L_x_13948:
[----:B------:R-:W-:Y:S05]  /*bf00*/  BSYNC B0 ;  /* 0x0000000000007941 */ /* 0x000fea0003800000 */
.L_x_13947:
[----:B------:R3:W-:Y:S01]  /*bf10*/  STG.E.U8 desc[UR36][R16.64], R8 ;  /* 0x0000000810007986 */ /* 0x0007e2000c101124 */
[----:B------:R-:W-:Y:S05]  /*bf20*/  BRA `(.L_x_13927) ;  /* 0x00000004000c7947 */ /* 0x000fea0003800000 */
.L_x_13945:
        /* <DEDUP_REMOVED lines=17> */
.L_x_13952:
[----:B------:R-:W-:-:S04]  /*c040*/  LOP3.LUT R2, R3, 0x80000000, RZ, 0xc0, !PT ;  /* 0x8000000003027812 */ /* 0x000fc800078ec0ff */
[----:B------:R-:W-:-:S04]  /*c050*/  SHF.R.U32.HI R3, RZ, 0x18, R2 ;  /* 0x00000018ff037819 */ /* 0x000fc80000011602 */
[----:B------:R-:W-:-:S04]  /*c060*/  LOP3.LUT R0, R0, R3, RZ, 0xfc, !PT ;  /* 0x0000000300007212 */ /* 0x000fc800078efcff */
[----:B------:R-:W-:-:S07]  /*c070*/  PRMT R8, R0, 0x7610, R8 ;  /* 0x0000761000087816 */ /* 0x000fce0000000008 */
.L_x_13951:
[----:B------:R-:W-:Y:S05]  /*c080*/  BSYNC B0 ;  /* 0x0000000000007941 */ /* 0x000fea0003800000 */
.L_x_13950:
[----:B------:R0:W-:Y:S01]  /*c090*/  STG.E.U8 desc[UR36][R16.64], R8 ;  /* 0x0000000810007986 */ /* 0x0001e2000c101124 */
[----:B------:R-:W-:Y:S05]  /*c0a0*/  BRA `(.L_x_13927) ;  /* 0x0000000000ac7947 */ /* 0x000fea0003800000 */
.L_x_13944:
        /* <DEDUP_REMOVED lines=22> */
.L_x_13926:
        /* <DEDUP_REMOVED lines=16> */
.L_x_13955:
[----:B------:R-:W-:Y:S05]  /*c310*/  BRA `(.L_x_13927) ;  /* 0x0000000000107947 */ /* 0x000fea0003800000 */
.L_x_13954:
[----:B------:R-:W-:-:S05]  /*c320*/  SHF.R.S32.HI R3, RZ, 0x1f, R2 ;  /* 0x0000001fff037819 */ /* 0x000fca0000011402 */
[----:B------:R1:W-:Y:S01]  /*c330*/  STG.E.64 desc[UR36][R16.64], R2 ;  /* 0x0000000210007986 */ /* 0x0003e2000c101b24 */
[----:B------:R-:W-:Y:S05]  /*c340*/  BRA `(.L_x_13927) ;  /* 0x0000000000047947 */ /* 0x000fea0003800000 */
.L_x_13953:
[----:B------:R0:W-:Y:S02]  /*c350*/  STG.E desc[UR36][R16.64], R2 ;  /* 0x0000000210007986 */ /* 0x0001e4000c101924 */
.L_x_13927:
[----:B------:R-:W-:-:S07]  /*c360*/  VIADD R19, R19, 0x80 ;  /* 0x0000008013137836 */ /* 0x000fce0000000000 */
.L_x_13854:
[----:B------:R-:W-:Y:S05]  /*c370*/  BSYNC B6 ;  /* 0x0000000000067941 */ /* 0x000fea0003800000 */
.L_x_13853:
        /* <DEDUP_REMOVED lines=357> */
.L_x_13956:
        /* <DEDUP_REMOVED lines=20> */
.L_x_13960:
[----:B------:R0:W5:Y:S01]  /*db10*/  LDG.E.U8 R19, desc[UR36][R2.64] ;  /* 0x0000002402137981 */ /* 0x000162000c1e1100 */
[----:B------:R-:W-:Y:S05]  /*db20*/  BRA `(.L_x_13962) ;  /* 0x0000000c00347947 */ /* 0x000fea0003800000 */
.L_x_13959:
        /* <DEDUP_REMOVED lines=8> */
.L_x_13964:
[----:B------:R0:W5:Y:S01]  /*dbb0*/  LDG.E R19, desc[UR36][R2.64] ;  /* 0x0000002402137981 */ /* 0x000162000c1e1900 */
[----:B------:R-:W-:Y:S05]  /*dbc0*/  BRA `(.L_x_13962) ;  /* 0x0000000c000c7947 */ /* 0x000fea0003800000 */
.L_x_13963:
[----:B------:R0:W5:Y:S01]  /*dbd0*/  LDG.E.S16 R19, desc[UR36][R2.64] ;  /* 0x0000002402137981 */ /* 0x000162000c1e1700 */
[----:B------:R-:W-:Y:S05]  /*dbe0*/  BRA `(.L_x_13962) ;  /* 0x0000000c00047947 */ /* 0x000fea0003800000 */
.L_x_13958:
        /* <DEDUP_REMOVED lines=9> */
.L_x_13966:
[----:B------:R-:W2:Y:S02]  /*dc80*/  LDG.E.U16 R2, desc[UR36][R2.64] ;  /* 0x0000002402027981 */ /* 0x000ea4000c1e1500 */
[----:B--2---:R-:W-:-:S06]  /*dc90*/  HADD2.F32 R19, -RZ, R2.H0_H0 ;  /* 0x20000002ff137230 */ /* 0x004fcc0000004100 */
[----:B------:R-:W0:Y:S01]  /*dca0*/  F2I.FTZ.TRUNC.NTZ R19, R19 ;  /* 0x0000001300137305 */ /* 0x000e22000021f100 */
[----:B------:R-:W-:Y:S05]  /*dcb0*/  BRA `(.L_x_13962) ;  /* 0x0000000800d07947 */ /* 0x000fea0003800000 */
.L_x_13965:
        /* <DEDUP_REMOVED lines=9> */
.L_x_13968:
[----:B------:R-:W2:Y:S02]  /*dd50*/  LDG.E.U16 R2, desc[UR36][R2.64] ;  /* 0x0000002402027981 */ /* 0x000ea4000c1e1500 */
[----:B--2---:R-:W-:-:S06]  /*dd60*/  HADD2.F32 R19, -RZ, R2.H0_H0 ;  /* 0x20000002ff137230 */ /* 0x004fcc0000004100 */
[----:B------:R-:W0:Y:S01]  /*dd70*/  F2I.FTZ.TRUNC.NTZ R19, R19 ;  /* 0x0000001300137305 */ /* 0x000e22000021f100 */
[----:B------:R-:W-:Y:S05]  /*dd80*/  BRA `(.L_x_13962) ;  /* 0x00000008009c7947 */ /* 0x000fea0003800000 */
.L_x_13967:
[----:B------:R-:W2:Y:S02]  /*dd90*/  LDG.E.64 R2, desc[UR36][R2.64] ;  /* 0x0000002402027981 */ /* 0x000ea4000c1e1b00 */
[----:B--2---:R0:W1:Y:S01]  /*dda0*/  F2I.F64.TRUNC R19, R2 ;  /* 0x0000000200137311 */ /* 0x004062000030d100 */
[----:B------:R-:W-:Y:S05]  /*ddb0*/  BRA `(.L_x_13962) ;  /* 0x0000000800907947 */ /* 0x000fea0003800000 */
.L_x_13957:
        /* <DEDUP_REMOVED lines=12> */
.L_x_13971:
[----:B------:R-:W2:Y:S02]  /*de80*/  LDG.E.64 R2, desc[UR36][R2.64] ;  /* 0x0000002402027981 */ /* 0x000ea4000c1e1b00 */
[----:B--2---:R0:W1:Y:S01]  /*de90*/  F2I.F64.TRUNC R19, R2 ;  /* 0x0000000200137311 */ /* 0x004062000030d100 */
[----:B------:R-:W-:Y:S05]  /*dea0*/  BRA `(.L_x_13962) ;  /* 0x0000000800547947 */ /* 0x000fea0003800000 */
.L_x_13970:
        /* <DEDUP_REMOVED lines=27> */
.L_x_13973:
        /* <DEDUP_REMOVED lines=14> */
.L_x_13972:
[----:B------:R-:W2:Y:S02]  /*e140*/  LDG.E.U16 R19, desc[UR36][R2.64] ;  /* 0x0000002402137981 */ /* 0x000ea4000c1e1500 */
[----:B--2---:R-:W-:-:S06]  /*e150*/  IMAD.U32 R19, R19, 0x10000, RZ ;  /* 0x0001000013137824 */ /* 0x004fcc00078e00ff */
[----:B------:R-:W4:Y:S01]  /*e160*/  F2I.FTZ.TRUNC.NTZ R19, R19 ;  /* 0x0000001300137305 */ /* 0x000f22000021f100 */
[----:B------:R-:W-:Y:S05]  /*e170*/  BRA `(.L_x_13962) ;  /* 0x0000000400a07947 */ /* 0x000fea0003800000 */
.L_x_13969:
        /* <DEDUP_REMOVED lines=10> */
.L_x_13976:
        /* <DEDUP_REMOVED lines=21> */
.L_x_13980:
[----:B------:R-:W-:Y:S05]  /*e370*/  BSYNC B1 ;  /* 0x0000000000017941 */ /* 0x000fea0003800000 */
.L_x_13979:
[----:B------:R-:W-:Y:S01]  /*e380*/  IMAD.SHL.U32 R2, R2, 0x100000, RZ ;  /* 0x0010000002027824 */ /* 0x000fe200078e00ff */
[----:B------:R-:W-:-:S04]  /*e390*/  LEA R0, R0, 0x3b800000, 0x17 ;  /* 0x3b80000000007811 */ /* 0x000fc800078eb8ff */
[----:B------:R-:W-:-:S07]  /*e3a0*/  LOP3.LUT R19, R0, R2, R19, 0xfe, !PT ;  /* 0x0000000200137212 */ /* 0x000fce00078efe13 */
.L_x_13978:
[----:B------:R-:W-:Y:S05]  /*e3b0*/  BSYNC B0 ;  /* 0x0000000000007941 */ /* 0x000fea0003800000 */
.L_x_13977:
[----:B------:R-:W0:Y:S01]  /*e3c0*/  F2I.FTZ.TRUNC.NTZ R19, R19 ;  /* 0x0000001300137305 */ /* 0x000e22000021f100 */
[----:B------:R-:W-:Y:S05]  /*e3d0*/  BRA `(.L_x_13962) ;  /* 0x0000000400087947 */ /* 0x000fea0003800000 */
.L_x_13975:
        /* <DEDUP_REMOVED lines=21> */
.L_x_13984:
[----:B------:R-:W-:Y:S05]  /*e530*/  BSYNC B1 ;  /* 0x0000000000017941 */ /* 0x000fea0003800000 */
.L_x_13983:
[----:B------:R-:W-:Y:S01]  /*e540*/  IMAD.SHL.U32 R2, R2, 0x200000, RZ ;  /* 0x0020000002027824 */ /* 0x000fe200078e00ff */
[----:B------:R-:W-:-:S04]  /*e550*/  LEA R0, R0, 0x37800000, 0x17 ;  /* 0x3780000000007811 */ /* 0x000fc800078eb8ff */
[----:B------:R-:W-:-:S07]  /*e560*/  LOP3.LUT R19, R0, R2, R19, 0xfe, !PT ;  /* 0x0000000200137212 */ /* 0x000fce00078efe13 */
.L_x_13982:
[----:B------:R-:W-:Y:S05]  /*e570*/  BSYNC B0 ;  /* 0x0000000000007941 */ /* 0x000fea0003800000 */
.L_x_13981:
[----:B------:R-:W0:Y:S01]  /*e580*/  F2I.FTZ.TRUNC.NTZ R19, R19 ;  /* 0x0000001300137305 */ /* 0x000e22000021f100 */
[----:B------:R-:W-:Y:S05]  /*e590*/  BRA `(.L_x_13962) ;  /* 0x0000000000987947 */ /* 0x000fea0003800000 */
.L_x_13974:
        /* <DEDUP_REMOVED lines=14> */
.L_x_13988:
[----:B------:R-:W-:Y:S05]  /*e680*/  BSYNC B0 ;  /* 0x0000000000007941 */ /* 0x000fea0003800000 */
.L_x_13987:
[----:B------:R-:W0:Y:S01]  /*e690*/  F2I.FTZ.TRUNC.NTZ R19, R19 ;  /* 0x0000001300137305 */ /* 0x000e22000021f100 */
[----:B------:R-:W-:Y:S05]  /*e6a0*/  BRA `(.L_x_13962) ;  /* 0x0000000000547947 */ /* 0x000fea0003800000 */
.L_x_13961:
        /* <DEDUP_REMOVED lines=17> */
.L_x_13989:
[----:B------:R-:W-:Y:S05]  /*e7c0*/  BRA `(.L_x_13962) ;  /* 0x00000000000c7947 */ /* 0x000fea0003800000 */
.L_x_13986:
[----:B------:R0:W5:Y:S01]  /*e7d0*/  LDG.E R19, desc[UR36][R2.64] ;  /* 0x0000002402137981 */ /* 0x000162000c1e1900 */
[----:B------:R-:W-:Y:S05]  /*e7e0*/  BRA `(.L_x_13962) ;  /* 0x0000000000047947 */ /* 0x000fea0003800000 */
.L_x_13985:
[----:B------:R0:W5:Y:S02]  /*e7f0*/  LDG.E R19, desc[UR36][R2.64] ;  /* 0x0000002402137981 */ /* 0x000164000c1e1900 */
.L_x_13962:
        /* <DEDUP_REMOVED lines=17> */
.L_x_13993:
[----:B------:R2:W5:Y:S01]  /*e910*/  LDG.E.U8 R18, desc[UR36][R2.64] ;  /* 0x0000002402127981 */ /* 0x000562000c1e1100 */
[----:B------:R-:W-:Y:S05]  /*e920*/  BRA `(.L_x_13995) ;  /* 0x0000000c00347947 */ /* 0x000fea0003800000 */
.L_x_13992:
        /* <DEDUP_REMOVED lines=8> */
.L_x_13997:
[----:B------:R0:W5:Y:S01]  /*e9b0*/  LDG.E R18, desc[UR36][R2.64] ;  /* 0x0000002402127981 */ /* 0x000162000c1e1900 */
[----:B------:R-:W-:Y:S05]  /*e9c0*/  BRA `(.L_x_13995) ;  /* 0x0000000c000c7947 */ /* 0x000fea0003800000 */
.L_x_13996:
[----:B------:R0:W5:Y:S01]  /*e9d0*/  LDG.E.S16 R18, desc[UR36][R2.64] ;  /* 0x0000002402127981 */ /* 0x000162000c1e1700 */
[----:B------:R-:W-:Y:S05]  /*e9e0*/  BRA `(.L_x_13995) ;  /* 0x0000000c00047947 */ /* 0x000fea0003800000 */
.L_x_13991:
        /* <DEDUP_REMOVED lines=9> */
.L_x_13999:
[----:B------:R-:W2:Y:S02]  /*ea80*/  LDG.E.U16 R2, desc[UR36][R2.64] ;  /* 0x0000002402027981 */ /* 0x000ea4000c1e1500 */
[----:B--2---:R-:W-:-:S06]  /*ea90*/  HADD2.F32 R18, -RZ, R2.H0_H0 ;  /* 0x20000002ff127230 */ /* 0x004fcc0000004100 */
[----:B------:R-:W0:Y:S01]  /*eaa0*/  F2I.FTZ.TRUNC.NTZ R18, R18 ;  /* 0x0000001200127305 */ /* 0x000e22000021f100 */
[----:B------:R-:W-:Y:S05]  /*eab0*/  BRA `(.L_x_13995) ;  /* 0x0000000800d07947 */ /* 0x000fea0003800000 */
.L_x_13998:
        /* <DEDUP_REMOVED lines=9> */
.L_x_14001:
[----:B------:R-:W2:Y:S02]  /*eb50*/  LDG.E.U16 R2, desc[UR36][R2.64] ;  /* 0x0000002402027981 */ /* 0x000ea4000c1e1500 */
[----:B--2---:R-:W-:-:S06]  /*eb60*/  HADD2.F32 R18, -RZ, R2.H0_H0 ;  /* 0x20000002ff127230 */ /* 0x004fcc0000004100 */
[----:B------:R-:W0:Y:S01]  /*eb70*/  F2I.FTZ.TRUNC.NTZ R18, R18 ;  /* 0x0000001200127305 */ /* 0x000e22000021f100 */
[----:B------:R-:W-:Y:S05]  /*eb80*/  BRA `(.L_x_13995) ;  /* 0x00000008009c7947 */ /* 0x000fea0003800000 */
.L_x_14000:
[----:B------:R-:W2:Y:S02]  /*eb90*/  LDG.E.64 R2, desc[UR36][R2.64] ;  /* 0x0000002402027981 */ /* 0x000ea4000c1e1b00 */
[----:B--2---:R0:W2:Y:S01]  /*eba0*/  F2I.F64.TRUNC R18, R2 ;  /* 0x0000000200127311 */ /* 0x0040a2000030d100 */
[----:B------:R-:W-:Y:S05]  /*ebb0*/  BRA `(.L_x_13995) ;  /* 0x0000000800907947 */ /* 0x000fea0003800000 */
.L_x_13990:
        /* <DEDUP_REMOVED lines=12> */
.L_x_14004:
[----:B------:R-:W2:Y:S02]  /*ec80*/  LDG.E.64 R2, desc[UR36][R2.64] ;  /* 0x0000002402027981 */ /* 0x000ea4000c1e1b00 */
[----:B--2---:R0:W2:Y:S01]  /*ec90*/  F2I.F64.TRUNC R18, R2 ;  /* 0x0000000200127311 */ /* 0x0040a2000030d100 */
[----:B------:R-:W-:Y:S05]  /*eca0*/  BRA `(.L_x_13995) ;  /* 0x0000000800547947 */ /* 0x000fea0003800000 */
.L_x_14003:
        /* <DEDUP_REMOVED lines=27> */
.L_x_14006:
        /* <DEDUP_REMOVED lines=14> */
.L_x_14005:
[----:B------:R-:W2:Y:S02]  /*ef40*/  LDG.E.U16 R18, desc[UR36][R2.64] ;  /* 0x0000002402127981 */ /* 0x000ea4000c1e1500 */
[----:B--2---:R-:W-:-:S06]  /*ef50*/  IMAD.U32 R18, R18, 0x10000, RZ ;  /* 0x0001000012127824 */ /* 0x004fcc00078e00ff */
[----:B------:R-:W0:Y:S01]  /*ef60*/  F2I.FTZ.TRUNC.NTZ R18, R18 ;  /* 0x0000001200127305 */ /* 0x000e22000021f100 */
[----:B------:R-:W-:Y:S05]  /*ef70*/  BRA `(.L_x_13995) ;  /* 0x0000000400a07947 */ /* 0x000fea0003800000 */
.L_x_14002:
        /* <DEDUP_REMOVED lines=10> */
.L_x_14009:
        /* <DEDUP_REMOVED lines=21> */
.L_x_14013:
[----:B------:R-:W-:Y:S05]  /*f170*/  BSYNC B1 ;  /* 0x0000000000017941 */ /* 0x000fea0003800000 */
.L_x_14012:
[----:B------:R-:W-:Y:S01]  /*f180*/  IMAD.SHL.U32 R2, R2, 0x100000, RZ ;  /* 0x0010000002027824 */ /* 0x000fe200078e00ff */
[----:B------:R-:W-:-:S04]  /*f190*/  LEA R3, R0, 0x3b800000, 0x17 ;  /* 0x3b80000000037811 */ /* 0x000fc800078eb8ff */
[----:B------:R-:W-:-:S07]  /*f1a0*/  LOP3.LUT R18, R3, R2, R18, 0xfe, !PT ;  /* 0x0000000203127212 */ /* 0x000fce00078efe12 */
.L_x_14011:
[----:B------:R-:W-:Y:S05]  /*f1b0*/  BSYNC B0 ;  /* 0x0000000000007941 */ /* 0x000fea0003800000 */
.L_x_14010:
[----:B------:R-:W0:Y:S01]  /*f1c0*/  F2I.FTZ.TRUNC.NTZ R18, R18 ;  /* 0x0000001200127305 */ /* 0x000e22000021f100 */
[----:B------:R-:W-:Y:S05]  /*f1d0*/  BRA `(.L_x_13995) ;  /* 0x0000000400087947 */ /* 0x000fea0003800000 */
.L_x_14008:
        /* <DEDUP_REMOVED lines=21> */
.L_x_14017:
[----:B------:R-:W-:Y:S05]  /*f330*/  BSYNC B1 ;  /* 0x0000000000017941 */ /* 0x000fea0003800000 */
.L_x_14016:
[----:B------:R-:W-:Y:S01]  /*f340*/  IMAD.SHL.U32 R2, R2, 0x200000, RZ ;  /* 0x0020000002027824 */ /* 0x000fe200078e00ff */
[----:B------:R-:W-:-:S04]  /*f350*/  LEA R3, R0, 0x37800000, 0x17 ;  /* 0x3780000000037811 */ /* 0x000fc800078eb8ff */
[----:B------:R-:W-:-:S07]  /*f360*/  LOP3.LUT R18, R3, R2, R18, 0xfe, !PT ;  /* 0x0000000203127212 */ /* 0x000fce00078efe12 */
.L_x_14015:
[----:B------:R-:W-:Y:S05]  /*f370*/  BSYNC B0 ;  /* 0x0000000000007941 */ /* 0x000fea0003800000 */
.L_x_14014:
[----:B------:R-:W0:Y:S01]  /*f380*/  F2I.FTZ.TRUNC.NTZ R18, R18 ;  /* 0x0000001200127305 */ /* 0x000e22000021f100 */
[----:B------:R-:W-:Y:S05]  /*f390*/  BRA `(.L_x_13995) ;  /* 0x0000000000987947 */ /* 0x000fea0003800000 */
.L_x_14007:
        /* <DEDUP_REMOVED lines=14> */
.L_x_14021:
[----:B------:R-:W-:Y:S05]  /*f480*/  BSYNC B0 ;  /* 0x0000000000007941 */ /* 0x000fea0003800000 */
.L_x_14020:
[----:B------:R-:W0:Y:S01]  /*f490*/  F2I.FTZ.TRUNC.NTZ R18, R18 ;  /* 0x0000001200127305 */ /* 0x000e22000021f100 */
[----:B------:R-:W-:Y:S05]  /*f4a0*/  BRA `(.L_x_13995) ;  /* 0x0000000000547947 */ /* 0x000fea0003800000 */
.L_x_13994:
        /* <DEDUP_REMOVED lines=17> */
.L_x_14022:
[----:B------:R-:W-:Y:S05]  /*f5c0*/  BRA `(.L_x_13995) ;  /* 0x00000000000c7947 */ /* 0x000fea0003800000 */
.L_x_14019:
[----:B------:R0:W5:Y:S01]  /*f5d0*/  LDG.E R18, desc[UR36][R2.64] ;  /* 0x0000002402127981 */ /* 0x000162000c1e1900 */
[----:B------:R-:W-:Y:S05]  /*f5e0*/  BRA `(.L_x_13995) ;  /* 0x0000000000047947 */ /* 0x000fea0003800000 */
.L_x_14018:
[----:B------:R0:W5:Y:S02]  /*f5f0*/  LDG.E R18, desc[UR36][R2.64] ;  /* 0x0000002402127981 */ /* 0x000164000c1e1900 */
.L_x_13995:
        /* <DEDUP_REMOVED lines=15> */
.L_x_14026:
[----:B------:R-:W-:Y:S01]  /*f6f0*/  STG.E.U8 desc[UR36][R16.64], R2 ;  /* 0x0000000210007986 */ /* 0x000fe2000c101124 */
[----:B------:R-:W-:Y:S05]  /*f700*/  EXIT ;  /* 0x000000000000794d */ /* 0x000fea0003800000 */
.L_x_14025:
        /* <DEDUP_REMOVED lines=9> */
.L_x_14029:
[----:B------:R-:W-:Y:S01]  /*f7a0*/  STG.E desc[UR36][R16.64], R2 ;  /* 0x0000000210007986 */ /* 0x000fe2000c101924 */
[----:B------:R-:W-:Y:S05]  /*f7b0*/  EXIT ;  /* 0x000000000000794d */ /* 0x000fea0003800000 */
.L_x_14028:
[----:B------:R-:W-:Y:S01]  /*f7c0*/  STG.E.U16 desc[UR36][R16.64], R2 ;  /* 0x0000000210007986 */ /* 0x000fe2000c101524 */
[----:B------:R-:W-:Y:S05]  /*f7d0*/  EXIT ;  /* 0x000000000000794d */ /* 0x000fea0003800000 */
.L_x_14024:
        /* <DEDUP_REMOVED lines=9> */
.L_x_14031:
[----:B------:R-:W-:-:S04]  /*f870*/  I2FP.F32.S32 R0, R2 ;  /* 0x0000000200007245 */ /* 0x000fc80000201400 */
[----:B------:R-:W-:-:S05]  /*f880*/  F2FP.F16.F32.PACK_AB R0, RZ, R0 ;  /* 0x00000000ff00723e */ /* 0x000fca00000000ff */
[----:B------:R-:W-:Y:S01]  /*f890*/  STG.E.U16 desc[UR36][R16.64], R0 ;  /* 0x0000000010007986 */ /* 0x000fe2000c101524 */
[----:B------:R-:W-:Y:S05]  /*f8a0*/  EXIT ;  /* 0x000000000000794d */ /* 0x000fea0003800000 */
.L_x_14030:
        /* <DEDUP_REMOVED lines=10> */
.L_x_14033:
[----:B------:R-:W-:-:S04]  /*f950*/  I2FP.F32.S32 R2, R2 ;  /* 0x0000000200027245 */ /* 0x000fc80000201400 */
[----:B------:R-:W-:-:S04]  /*f960*/  F2FP.F16.F32.PACK_AB R3, RZ, R2 ;  /* 0x00000002ff03723e */ /* 0x000fc800000000ff */
[----:B------:R-:W-:-:S05]  /*f970*/  PRMT R3, R3, 0x5410, RZ ;  /* 0x0000541003037816 */ /* 0x000fca00000000ff */
[----:B------:R-:W-:Y:S01]  /*f980*/  STG.E desc[UR36][R16.64], R3 ;  /* 0x0000000310007986 */ /* 0x000fe2000c101924 */
[----:B------:R-:W-:Y:S05]  /*f990*/  EXIT ;  /* 0x000000000000794d */ /* 0x000fea0003800000 */
.L_x_14032:
[----:B------:R-:W0:Y:S02]  /*f9a0*/  I2F.F64 R2, R2 ;  /* 0x0000000200027312 */ /* 0x000e240000201c00 */
[----:B0-----:R-:W-:Y:S01]  /*f9b0*/  STG.E.64 desc[UR36][R16.64], R2 ;  /* 0x0000000210007986 */ /* 0x001fe2000c101b24 */
[----:B------:R-:W-:Y:S05]  /*f9c0*/  EXIT ;  /* 0x000000000000794d */ /* 0x000fea0003800000 */
.L_x_14023:
        /* <DEDUP_REMOVED lines=12> */
.L_x_14036:
[----:B------:R-:W0:Y:S01]  /*fa90*/  I2F.F64 R4, R2 ;  /* 0x0000000200047312 */ /* 0x000e220000201c00 */
[----:B------:R-:W-:-:S05]  /*faa0*/  CS2R R6, SRZ ;  /* 0x0000000000067805 */ /* 0x000fca000001ff00 */
[----:B0-----:R-:W-:Y:S01]  /*fab0*/  STG.E.128 desc[UR36][R16.64], R4 ;  /* 0x0000000410007986 */ /* 0x001fe2000c101d24 */
[----:B------:R-:W-:Y:S05]  /*fac0*/  EXIT ;  /* 0x000000000000794d */ /* 0x000fea0003800000 */
.L_x_14035:
        /* <DEDUP_REMOVED lines=21> */
.L_x_14040:
[----:B------:R-:W-:Y:S05]  /*fc20*/  BSYNC B0 ;  /* 0x0000000000007941 */ /* 0x000fea0003800000 */
.L_x_14039:
[----:B------:R-:W-:-:S05]  /*fc30*/  LOP3.LUT R3, R0, R3, RZ, 0xfc, !PT ;  /* 0x0000000300037212 */ /* 0x000fca00078efcff */
[----:B------:R-:W-:Y:S01]  /*fc40*/  STG.E.U8 desc[UR36][R16.64], R3 ;  /* 0x0000000310007986 */ /* 0x000fe2000c101124 */
[----:B------:R-:W-:Y:S05]  /*fc50*/  EXIT ;  /* 0x000000000000794d */ /* 0x000fea0003800000 */
.L_x_14038:
        /* <DEDUP_REMOVED lines=13> */
.L_x_14042:
[----:B------:R-:W-:Y:S01]  /*fd30*/  IMAD.MOV.U32 R0, RZ, RZ, 0x7f ;  /* 0x0000007fff007424 */ /* 0x000fe200078e00ff */
[----:B------:R-:W-:-:S04]  /*fd40*/  ISETP.GT.U32.AND P0, PT, R2, 0x7f800000, PT ;  /* 0x7f8000000200780c */ /* 0x000fc80003f04070 */
[----:B------:R-:W-:-:S09]  /*fd50*/  SEL R0, R0, 0x7c, P0 ;  /* 0x0000007c00007807 */ /* 0x000fd20000000000 */
.L_x_14043:
[----:B------:R-:W-:Y:S05]  /*fd60*/  BSYNC B0 ;  /* 0x0000000000007941 */ /* 0x000fea0003800000 */
.L_x_14041:
[----:B------:R-:W-:-:S04]  /*fd70*/  LOP3.LUT R2, R3, 0x80000000, RZ, 0xc0, !PT ;  /* 0x8000000003027812 */ /* 0x000fc800078ec0ff */
[----:B------:R-:W-:-:S04]  /*fd80*/  SHF.R.U32.HI R3, RZ, 0x18, R2 ;  /* 0x00000018ff037819 */ /* 0x000fc80000011602 */
[----:B------:R-:W-:-:S05]  /*fd90*/  LOP3.LUT R3, R0, R3, RZ, 0xfc, !PT ;  /* 0x0000000300037212 */ /* 0x000fca00078efcff */
[----:B------:R-:W-:Y:S01]  /*fda0*/  STG.E.U8 desc[UR36][R16.64], R3 ;  /* 0x0000000310007986 */ /* 0x000fe2000c101124 */
[----:B------:R-:W-:Y:S05]  /*fdb0*/  EXIT ;  /* 0x000000000000794d */ /* 0x000fea0003800000 */
.L_x_14037:
[----:B------:R-:W-:-:S04]  /*fdc0*/  I2FP.F32.S32 R0, R2 ;  /* 0x0000000200007245 */ /* 0x000fc80000201400 */
[----:B------:R-:W-:-:S05]  /*fdd0*/  F2FP.BF16.F32.PACK_AB R0, RZ, R0 ;  /* 0x00000000ff00723e */ /* 0x000fca00000010ff */
[----:B------:R-:W-:Y:S01]  /*fde0*/  STG.E.U16 desc[UR36][R16.64], R0 ;  /* 0x0000000010007986 */ /* 0x000fe2000c101524 */
[----:B------:R-:W-:Y:S05]  /*fdf0*/  EXIT ;  /* 0x000000000000794d */ /* 0x000fea0003800000 */
.L_x_14034:
        /* <DEDUP_REMOVED lines=10> */
.L_x_14046:
        /* <DEDUP_REMOVED lines=17> */
.L_x_14049:
[----:B------:R-:W-:-:S04]  /*ffb0*/  LOP3.LUT R2, R3, 0x80000000, RZ, 0xc0, !PT ;  /* 0x8000000003027812 */ /* 0x000fc800078ec0ff */
[----:B------:R-:W-:-:S04]  /*ffc0*/  SHF.R.U32.HI R3, RZ, 0x18, R2 ;  /* 0x00000018ff037819 */ /* 0x000fc80000011602 */
[----:B------:R-:W-:-:S04]  /*ffd0*/  LOP3.LUT R0, R0, R3, RZ, 0xfc, !PT ;  /* 0x0000000300007212 */ /* 0x000fc800078efcff */
[----:B------:R-:W-:-:S07]  /*ffe0*/  PRMT R8, R0, 0x7610, R8 ;  /* 0x0000761000087816 */ /* 0x000fce0000000008 */
.L_x_14048:
[----:B------:R-:W-:Y:S05]  /*fff0*/  BSYNC B0 ;  /* 0x0000000000007941 */ /* 0x000fea0003800000 */
.L_x_14047:
[----:B------:R-:W-:Y:S01]  /*10000*/  STG.E.U8 desc[UR36][R16.64], R8 ;  /* 0x0000000810007986 */ /* 0x000fe2000c101124 */
[----:B------:R-:W-:Y:S05]  /*10010*/  EXIT ;  /* 0x000000000000794d */ /* 0x000fea0003800000 */
.L_x_14045:
        /* <DEDUP_REMOVED lines=17> */
.L_x_14052:
[----:B------:R-:W-:-:S04]  /*10130*/  LOP3.LUT R2, R3, 0x80000000, RZ, 0xc0, !PT ;  /* 0x8000000003027812 */ /* 0x000fc800078ec0ff */
[----:B------:R-:W-:-:S04]  /*10140*/  SHF.R.U32.HI R3, RZ, 0x18, R2 ;  /* 0x00000018ff037819 */ /* 0x000fc80000011602 */
[----:B------:R-:W-:-:S04]  /*10150*/  LOP3.LUT R0, R0, R3, RZ, 0xfc, !PT ;  /* 0x0000000300007212 */ /* 0x000fc800078efcff */
[----:B------:R-:W-:-:S07]  /*10160*/  PRMT R8, R0, 0x7610, R8 ;  /* 0x0000761000087816 */ /* 0x000fce0000000008 */
.L_x_14051:
[----:B------:R-:W-:Y:S05]  /*10170*/  BSYNC B0 ;  /* 0x0000000000007941 */ /* 0x000fea0003800000 */
.L_x_14050:
[----:B------:R-:W-:Y:S01]  /*10180*/  STG.E.U8 desc[UR36][R16.64], R8 ;  /* 0x0000000810007986 */ /* 0x000fe2000c101124 */
[----:B------:R-:W-:Y:S05]  /*10190*/  EXIT ;  /* 0x000000000000794d */ /* 0x000fea0003800000 */
.L_x_14044:
        /* <DEDUP_REMOVED lines=22> */
.L_x_14027:
        /* <DEDUP_REMOVED lines=16> */
.L_x_14055:
[----:B------:R-:W-:Y:S05]  /*10400*/  EXIT ;  /* 0x000000000000794d */ /* 0x000fea0003800000 */
.L_x_14054:
[----:B------:R-:W-:-:S05]  /*10410*/  SHF.R.S32.HI R3, RZ, 0x1f, R2 ;  /* 0x0000001fff037819 */ /* 0x000fca0000011402 */
[----:B------:R-:W-:Y:S01]  /*10420*/  STG.E.64 desc[UR36][R16.64], R2 ;  /* 0x0000000210007986 */ /* 0x000fe2000c101b24 */
[----:B------:R-:W-:Y:S05]  /*10430*/  EXIT ;  /* 0x000000000000794d */ /* 0x000fea0003800000 */
.L_x_14053:
[----:B------:R-:W-:Y:S01]  /*10440*/  STG.E desc[UR36][R16.64], R2 ;  /* 0x0000000210007986 */ /* 0x000fe2000c101924 */
[----:B------:R-:W-:Y:S05]  /*10450*/  EXIT ;  /* 0x000000000000794d */ /* 0x000fea0003800000 */
.L_x_14056:
        /* <DEDUP_REMOVED lines=10> */
.L_x_26253:


//--------------------- .text._ZN2at6native27unrolled_elementwise_kernelINS0_13BinaryFunctorIiiiNS0_16BitwiseOrFunctorIiEEEESt5arrayIPcLm3EELi4E23TrivialOffsetCalculatorILi2EjES9_ILi1EjENS0_6memory12LoadWithCastILi2EEENSC_13StoreWithCastILi1EEEEEviT_T0_T2_T3_T4_T5_ --------------------------
	.section	.text._ZN2at6native27unrolled_elementwise_kernelINS0_13BinaryFunctorIiiiNS0_16BitwiseOrFunctorIiEEEESt5arrayIPcLm3EELi4E23TrivialOffsetCalculatorILi2EjES9_ILi1EjENS0_6memory12LoadWithCastILi2EEENSC_13StoreWithCastILi1EEEEEviT_T0_T2_T3_T4_T5_,"ax",@progbits
	.align	128
        .global         _ZN2at6native27unrolled_elementwise_kernelINS0_13BinaryFunctorIiiiNS0_16BitwiseOrFunctorIiEEEESt5arrayIPcLm3EELi4E23TrivialOffsetCalculatorILi2EjES9_ILi1EjENS0_6memory12LoadWithCastILi2EEENSC_13StoreWithCastILi1EEEEEviT_T0_T2_T3_T4_T5_
        .type           _ZN2at6native27unrolled_elementwise_kernelINS0_13BinaryFunctorIiiiNS0_16BitwiseOrFunctorIiEEEESt5arrayIPcLm3EELi4E23TrivialOffsetCalculatorILi2EjES9_ILi1EjENS0_6memory12LoadWithCastILi2EEENSC_13StoreWithCastILi1EEEEEviT_T0_T2_T3_T4_T5_,@function
        .size           _ZN2at6native27unrolled_elementwise_kernelINS0_13BinaryFunctorIiiiNS0_16BitwiseOrFunctorIiEEEESt5arrayIPcLm3EELi4E23TrivialOffsetCalculatorILi2EjES9_ILi1EjENS0_6memory12LoadWithCastILi2EEENSC_13StoreWithCastILi1EEEEEviT_T0_T2_T3_T4_T5_,(.L_x_26254 - _ZN2at6native27unrolled_elementwise_kernelINS0_13BinaryFunctorIiiiNS0_16BitwiseOrFunctorIiEEEESt5arrayIPcLm3EELi4E23TrivialOffsetCalculatorILi2EjES9_ILi1EjENS0_6memory12LoadWithCastILi2EEENSC_13StoreWithCastILi1EEEEEviT_T0_T2_T3_T4_T5_)
        .other          _ZN2at6native27unrolled_elementwise_kernelINS0_13BinaryFunctorIiiiNS0_16BitwiseOrFunctorIiEEEESt5arrayIPcLm3EELi4E23TrivialOffsetCalculatorILi2EjES9_ILi1EjENS0_6memory12LoadWithCastILi2EEENSC_13StoreWithCastILi1EEEEEviT_T0_T2_T3_T4_T5_,@"STO_CUDA_ENTRY STV_DEFAULT"
_ZN2at6native27unrolled_elementwise_kernelINS0_13BinaryFunctorIiiiNS0_16BitwiseOrFunctorIiEEEESt5arrayIPcLm3EELi4E23TrivialOffsetCalculatorILi2EjES9_ILi1EjENS0_6memory12LoadWithCastILi2EEENSC_13StoreWithCastILi1EEEEEviT_T0_T2_T3_T4_T5_:
.text._ZN2at6native27unrolled_elementwise_kernelINS0_13BinaryFunctorIiiiNS0_16BitwiseOrFunctorIiEEEESt5arrayIPcLm3EELi4E23TrivialOffsetCalculatorILi2EjES9_ILi1EjENS0_6memory12LoadWithCastILi2EEENSC_13StoreWithCastILi1EEEEEviT_T0_T2_T3_T4_T5_:
        /* <DEDUP_REMOVED lines=33> */
.L_x_14062:
[----:B------:R3:W5:Y:S01]  /*0210*/  LDG.E.U8 R24, desc[UR36][R4.64] ;  /* 0x0000002404187981 */ /* 0x000762000c1e1100 */
[----:B------:R-:W-:Y:S05]  /*0220*/  BRA `(.L_x_14064) ;  /* 0x0000000c00387947 */ /* 0x000fea0003800000 */
.L_x_14061:
        /* <DEDUP_REMOVED lines=8> */
.L_x_14066:
[----:B------:R1:W5:Y:S01]  /*02b0*/  LDG.E R24, desc[UR36][R4.64] ;  /* 0x0000002404187981 */ /* 0x000362000c1e1900 */
[----:B------:R-:W-:Y:S05]  /*02c0*/  BRA `(.L_x_14064) ;  /* 0x0000000c00107947 */ /* 0x000fea0003800000 */
.L_x_14065:
[----:B------:R2:W5:Y:S01]  /*02d0*/  LDG.E.S16 R24, desc[UR36][R4.64] ;  /* 0x0000002404187981 */ /* 0x000562000c1e1700 */
[----:B------:R-:W-:Y:S05]  /*02e0*/  BRA `(.L_x_14064) ;  /* 0x0000000c00087947 */ /* 0x000fea0003800000 */
.L_x_14060:
        /* <DEDUP_REMOVED lines=9> */
.L_x_14068:
[----:B------:R-:W2:Y:S02]  /*0380*/  LDG.E.U16 R4, desc[UR36][R4.64] ;  /* 0x0000002404047981 */ /* 0x000ea4000c1e1500 */
[----:B--2---:R-:W-:-:S06]  /*0390*/  HADD2.F32 R24, -RZ, R4.H0_H0 ;  /* 0x20000004ff187230 */ /* 0x004fcc0000004100 */
[----:B------:R-:W0:Y:S01]  /*03a0*/  F2I.FTZ.TRUNC.NTZ R24, R24 ;  /* 0x0000001800187305 */ /* 0x000e22000021f100 */
[----:B------:R-:W-:Y:S05]  /*03b0*/  BRA `(.L_x_14064) ;  /* 0x0000000800d47947 */ /* 0x000fea0003800000 */
.L_x_14067:
        /* <DEDUP_REMOVED lines=9> */
.L_x_14070:
[----:B------:R-:W2:Y:S02]  /*0450*/  LDG.E.U16 R4, desc[UR36][R4.64] ;  /* 0x0000002404047981 */ /* 0x000ea4000c1e1500 */
[----:B--2---:R-:W-:-:S06]  /*0460*/  HADD2.F32 R24, -RZ, R4.H0_H0 ;  /* 0x20000004ff187230 */ /* 0x004fcc0000004100 */
[----:B------:R-:W0:Y:S01]  /*0470*/  F2I.FTZ.TRUNC.NTZ R24, R24 ;  /* 0x0000001800187305 */ /* 0x000e22000021f100 */
[----:B------:R-:W-:Y:S05]  /*0480*/  BRA `(.L_x_14064) ;  /* 0x0000000800a07947 */ /* 0x000fea0003800000 */
.L_x_14069:
[----:B------:R-:W2:Y:S02]  /*0490*/  LDG.E.64 R24, desc[UR36][R4.64] ;  /* 0x0000002404187981 */ /* 0x000ea4000c1e1b00 */
[----:B--2---:R0:W1:Y:S01]  /*04a0*/  F2I.F64.TRUNC R24, R24 ;  /* 0x0000001800187311 */ /* 0x004062000030d100 */
[----:B------:R-:W-:Y:S05]  /*04b0*/  BRA `(.L_x_14064) ;  /* 0x0000000800947947 */ /* 0x000fea0003800000 */
.L_x_14059:
        /* <DEDUP_REMOVED lines=12> */
.L_x_14073:
[----:B------:R-:W2:Y:S02]  /*0580*/  LDG.E.64 R4, desc[UR36][R4.64] ;  /* 0x0000002404047981 */ /* 0x000ea4000c1e1b00 */
[----:B--2---:R0:W1:Y:S01]  /*0590*/  F2I.F64.TRUNC R24, R4 ;  /* 0x0000000400187311 */ /* 0x004062000030d100 */
[----:B------:R-:W-:Y:S05]  /*05a0*/  BRA `(.L_x_14064) ;  /* 0x0000000800587947 */ /* 0x000fea0003800000 */
.L_x_14072:
        /* <DEDUP_REMOVED lines=27> */
.L_x_14075:
        /* <DEDUP_REMOVED lines=15> */
.L_x_14074:
[----:B------:R-:W2:Y:S02]  /*0850*/  LDG.E.U16 R24, desc[UR36][R4.64] ;  /* 0x0000002404187981 */ /* 0x000ea4000c1e1500 */
[----:B--2---:R-:W-:-:S06]  /*0860*/  IMAD.U32 R24, R24, 0x10000, RZ ;  /* 0x0001000018187824 */ /* 0x004fcc00078e00ff */
[----:B------:R-:W0:Y:S01]  /*0870*/  F2I.FTZ.TRUNC.NTZ R24, R24 ;  /* 0x0000001800187305 */ /* 0x000e22000021f100 */
[----:B------:R-:W-:Y:S05]  /*0880*/  BRA `(.L_x_14064) ;  /* 0x0000000400a07947 */ /* 0x000fea0003800000 */
.L_x_14071:
        /* <DEDUP_REMOVED lines=10> */
.L_x_14078:
        /* <DEDUP_REMOVED lines=21> */
.L_x_14082:
[----:B------:R-:W-:Y:S05]  /*0a80*/  BSYNC B1 ;  /* 0x0000000000017941 */ /* 0x000fea0003800000 */
.L_x_14081:
[----:B------:R-:W-:Y:S01]  /*0a90*/  IMAD.SHL.U32 R3, R3, 0x100000, RZ ;  /* 0x0010000003037824 */ /* 0x000fe200078e00ff */
[----:B------:R-:W-:-:S04]  /*0aa0*/  LEA R5, R0, 0x3b800000, 0x17 ;  /* 0x3b80000000057811 */ /* 0x000fc800078eb8ff */
[----:B------:R-:W-:-:S07]  /*0ab0*/  LOP3.LUT R24, R5, R3, R24, 0xfe, !PT ;  /* 0x0000000305187212 */ /* 0x000fce00078efe18 */
.L_x_14080:
[----:B------:R-:W-:Y:S05]  /*0ac0*/  BSYNC B0 ;  /* 0x0000000000007941 */ /* 0x000fea0003800000 */
.L_x_14079:
[----:B------:R-:W0:Y:S01]  /*0ad0*/  F2I.FTZ.TRUNC.NTZ R24, R24 ;  /* 0x0000001800187305 */ /* 0x000e22000021f100 */
[----:B------:R-:W-:Y:S05]  /*0ae0*/  BRA `(.L_x_14064) ;  /* 0x0000000400087947 */ /* 0x000fea0003800000 */
.L_x_14077:
        /* <DEDUP_REMOVED lines=21> */
.L_x_14086:
[----:B------:R-:W-:Y:S05]  /*0c40*/  BSYNC B1 ;  /* 0x0000000000017941 */ /* 0x000fea0003800000 */
.L_x_14085:
[----:B------:R-:W-:Y:S01]  /*0c50*/  IMAD.SHL.U32 R3, R3, 0x200000, RZ ;  /* 0x0020000003037824 */ /* 0x000fe200078e00ff */
[----:B------:R-:W-:-:S04]  /*0c60*/  LEA R5, R0, 0x37800000, 0x17 ;  /* 0x3780000000057811 */ /* 0x000fc800078eb8ff */
[----:B------:R-:W-:-:S07]  /*0c70*/  LOP3.LUT R24, R5, R3, R24, 0xfe, !PT ;  /* 0x0000000305187212 */ /* 0x000fce00078efe18 */
.L_x_14084:
[----:B------:R-:W-:Y:S05]  /*0c80*/  BSYNC B0 ;  /* 0x0000000000007941 */ /* 0x000fea0003800000 */
.L_x_14083:
[----:B------:R-:W0:Y:S01]  /*0c90*/  F2I.FTZ.TRUNC.NTZ R24, R24 ;  /* 0x0000001800187305 */ /* 0x000e22000021f100 */
[----:B------:R-:W-:Y:S05]  /*0ca0*/  BRA `(.L_x_14064) ;  /* 0x0000000000987947 */ /* 0x000fea0003800000 */
.L_x_14076:
        /* <DEDUP_REMOVED lines=14> */
.L_x_14090:
[----:B------:R-:W-:Y:S05]  /*0d90*/  BSYNC B0 ;  /* 0x0000000000007941 */ /* 0x000fea0003800000 */
.L_x_14089:
[----:B------:R-:W0:Y:S01]  /*0da0*/  F2I.FTZ.TRUNC.NTZ R24, R24 ;  /* 0x0000001800187305 */ /* 0x000e22000021f100 */
[----:B------:R-:W-:Y:S05]  /*0db0*/  BRA `(.L_x_14064) ;  /* 0x0000000000547947 */ /* 0x000fea0003800000 */
.L_x_14063:
        /* <DEDUP_REMOVED lines=17> */
.L_x_14091:
[----:B------:R-:W-:Y:S05]  /*0ed0*/  BRA `(.L_x_14064) ;  /* 0x00000000000c7947 */ /* 0x000fea0003800000 */
.L_x_14088:
[----:B------:R0:W5:Y:S01]  /*0ee0*/  LDG.E R24, desc[UR36][R4.64] ;  /* 0x0000002404187981 */ /* 0x000162000c1e1900 */
[----:B------:R-:W-:Y:S05]  /*0ef0*/  BRA `(.L_x_14064) ;  /* 0x0000000000047947 */ /* 0x000fea0003800000 */
.L_x_14087:
[----:B------:R0:W5:Y:S02]  /*0f00*/  LDG.E R24, desc[UR36][R4.64] ;  /* 0x0000002404187981 */ /* 0x000164000c1e1900 */
.L_x_14064:
        /* <DEDUP_REMOVED lines=18> */
.L_x_14095:
[----:B------:R1:W5:Y:S01]  /*1030*/  LDG.E.U8 R27, desc[UR36][R4.64] ;  /* 0x00000024041b7981 */ /* 0x000362000c1e1100 */
[----:B------:R-:W-:Y:S05]  /*1040*/  BRA `(.L_x_14097) ;  /* 0x0000000c00347947 */ /* 0x000fea0003800000 */
.L_x_14094:
        /* <DEDUP_REMOVED lines=8> */
.L_x_14099:
[----:B------:R3:W5:Y:S01]  /*10d0*/  LDG.E R27, desc[UR36][R4.64] ;  /* 0x00000024041b7981 */ /* 0x000762000c1e1900 */
[----:B------:R-:W-:Y:S05]  /*10e0*/  BRA `(.L_x_14097) ;  /* 0x0000000c000c7947 */ /* 0x000fea0003800000 */
.L_x_14098:
[----:B------:R2:W5:Y:S01]  /*10f0*/  LDG.E.S16 R27, desc[UR36][R4.64] ;  /* 0x00000024041b7981 */ /* 0x000562000c1e1700 */
[----:B------:R-:W-:Y:S05]  /*1100*/  BRA `(.L_x_14097) ;  /* 0x0000000c00047947 */ /* 0x000fea0003800000 */
.L_x_14093:
        /* <DEDUP_REMOVED lines=9> */
.L_x_14101:
[----:B------:R-:W2:Y:S02]  /*11a0*/  LDG.E.U16 R4, desc[UR36][R4.64] ;  /* 0x0000002404047981 */ /* 0x000ea4000c1e1500 */
[----:B--2---:R-:W-:-:S06]  /*11b0*/  HADD2.F32 R27, -RZ, R4.H0_H0 ;  /* 0x20000004ff1b7230 */ /* 0x004fcc0000004100 */
[----:B------:R-:W0:Y:S01]  /*11c0*/  F2I.FTZ.TRUNC.NTZ R27, R27 ;  /* 0x0000001b001b7305 */ /* 0x000e22000021f100 */
[----:B------:R-:W-:Y:S05]  /*11d0*/  BRA `(.L_x_14097) ;  /* 0x0000000800d07947 */ /* 0x000fea0003800000 */
.L_x_14100:
        /* <DEDUP_REMOVED lines=9> */
.L_x_14103:
[----:B------:R-:W2:Y:S02]  /*1270*/  LDG.E.U16 R4, desc[UR36][R4.64] ;  /* 0x0000002404047981 */ /* 0x000ea4000c1e1500 */
[----:B--2---:R-:W-:-:S06]  /*1280*/  HADD2.F32 R27, -RZ, R4.H0_H0 ;  /* 0x20000004ff1b7230 */ /* 0x004fcc0000004100 */
[----:B------:R-:W0:Y:S01]  /*1290*/  F2I.FTZ.TRUNC.NTZ R27, R27 ;  /* 0x0000001b001b7305 */ /* 0x000e22000021f100 */
[----:B------:R-:W-:Y:S05]  /*12a0*/  BRA `(.L_x_14097) ;  /* 0x00000008009c7947 */ /* 0x000fea0003800000 */
.L_x_14102:
[----:B------:R-:W2:Y:S02]  /*12b0*/  LDG.E.64 R4, desc[UR36][R4.64] ;  /* 0x0000002404047981 */ /* 0x000ea4000c1e1b00 */
[----:B--2---:R0:W1:Y:S01]  /*12c0*/  F2I.F64.TRUNC R27, R4 ;  /* 0x00000004001b7311 */ /* 0x004062000030d100 */
[----:B------:R-:W-:Y:S05]  /*12d0*/  BRA `(.L_x_14097) ;  /* 0x0000000800907947 */ /* 0x000fea0003800000 */
.L_x_14092:
        /* <DEDUP_REMOVED lines=12> */
.L_x_14106:
[----:B------:R-:W2:Y:S02]  /*13a0*/  LDG.E.64 R4, desc[UR36][R4.64] ;  /* 0x0000002404047981 */ /* 0x000ea4000c1e1b00 */
[----:B--2---:R0:W1:Y:S01]  /*13b0*/  F2I.F64.TRUNC R27, R4 ;  /* 0x00000004001b7311 */ /* 0x004062000030d100 */
[----:B------:R-:W-:Y:S05]  /*13c0*/  BRA `(.L_x_14097) ;  /* 0x0000000800547947 */ /* 0x000fea0003800000 */
.L_x_14105:
        /* <DEDUP_REMOVED lines=27> */
.L_x_14108:
        /* <DEDUP_REMOVED lines=14> */
.L_x_14107:
[----:B------:R-:W2:Y:S02]  /*1660*/  LDG.E.U16 R27, desc[UR36][R4.64] ;  /* 0x00000024041b7981 */ /* 0x000ea4000c1e1500 */
[----:B--2---:R-:W-:-:S06]  /*1670*/  IMAD.U32 R27, R27, 0x10000, RZ ;  /* 0x000100001b1b7824 */ /* 0x004fcc00078e00ff */
[----:B------:R-:W0:Y:S01]  /*1680*/  F2I.FTZ.TRUNC.NTZ R27, R27 ;  /* 0x0000001b001b7305 */ /* 0x000e22000021f100 */
[----:B------:R-:W-:Y:S05]  /*1690*/  BRA `(.L_x_14097) ;  /* 0x0000000400a07947 */ /* 0x000fea0003800000 */
.L_x_14104:
        /* <DEDUP_REMOVED lines=10> */
.L_x_14111:
        /* <DEDUP_REMOVED lines=21> */
.L_x_14115:
[----:B------:R-:W-:Y:S05]  /*1890*/  BSYNC B1 ;  /* 0x0000000000017941 */ /* 0x000fea0003800000 */
.L_x_14114:
[----:B------:R-:W-:Y:S01]  /*18a0*/  IMAD.SHL.U32 R3, R3, 0x100000, RZ ;  /* 0x0010000003037824 */ /* 0x000fe200078e00ff */
[----:B------:R-:W-:-:S04]  /*18b0*/  LEA R0, R0, 0x3b800000, 0x17 ;  /* 0x3b80000000007811 */ /* 0x000fc800078eb8ff */
[----:B------:R-:W-:-:S07]  /*18c0*/  LOP3.LUT R27, R0, R3, R27, 0xfe, !PT ;  /* 0x00000003001b7212 */ /* 0x000fce00078efe1b */
.L_x_14113:
[----:B------:R-:W-:Y:S05]  /*18d0*/  BSYNC B0 ;  /* 0x0000000000007941 */ /* 0x000fea0003800000 */
.L_x_14112:
[----:B------:R-:W0:Y:S01]  /*18e0*/  F2I.FTZ.TRUNC.NTZ R27, R27 ;  /* 0x0000001b001b7305 */ /* 0x000e22000021f100 */
[----:B------:R-:W-:Y:S05]  /*18f0*/  BRA `(.L_x_14097) ;  /* 0x0000000400087947 */ /* 0x000fea0003800000 */
.L_x_14110:
        /* <DEDUP_REMOVED lines=21> */
.L_x_14119:
[----:B------:R-:W-:Y:S05]  /*1a50*/  BSYNC B1 ;  /* 0x0000000000017941 */ /* 0x000fea0003800000 */
.L_x_14118:
[----:B------:R-:W-:Y:S01]  /*1a60*/  IMAD.SHL.U32 R3, R3, 0x200000, RZ ;  /* 0x0020000003037824 */ /* 0x000fe200078e00ff */
[----:B------:R-:W-:-:S04]  /*1a70*/  LEA R0, R0, 0x37800000, 0x17 ;  /* 0x3780000000007811 */ /* 0x000fc800078eb8ff */
[----:B------:R-:W-:-:S07]  /*1a80*/  LOP3.LUT R27, R0, R3, R27, 0xfe, !PT ;  /* 0x00000003001b7212 */ /* 0x000fce00078efe1b */
.L_x_14117:
[----:B------:R-:W-:Y:S05]  /*1a90*/  BSYNC B0 ;  /* 0x0000000000007941 */ /* 0x000fea0003800000 */
.L_x_14116:
[----:B------:R-:W0:Y:S01]  /*1aa0*/  F2I.FTZ.TRUNC.NTZ R27, R27 ;  /* 0x0000001b001b7305 */ /* 0x000e22000021f100 */
[----:B------:R-:W-:Y:S05]  /*1ab0*/  BRA `(.L_x_14097) ;  /* 0x0000000000987947 */ /* 0x000fea0003800000 */
.L_x_14109:
        /* <DEDUP_REMOVED lines=14> */
.L_x_14123:
[----:B------:R-:W-:Y:S05]  /*1ba0*/  BSYNC B0 ;  /* 0x0000000000007941 */ /* 0x000fea0003800000 */
.L_x_14122:
[----:B------:R-:W0:Y:S01]  /*1bb0*/  F2I.FTZ.TRUNC.NTZ R27, R27 ;  /* 0x0000001b001b7305 */ /* 0x000e22000021f100 */
[----:B------:R-:W-:Y:S05]  /*1bc0*/  BRA `(.L_x_14097) ;  /* 0x0000000000547947 */ /* 0x000fea0003800000 */
.L_x_14096:
        /* <DEDUP_REMOVED lines=17> */
.L_x_14124:
[----:B------:R-:W-:Y:S05]  /*1ce0*/  BRA `(.L_x_14097) ;  /* 0x00000000000c7947 */ /* 0x000fea0003800000 */
.L_x_14121:
[----:B------:R0:W5:Y:S01]  /*1cf0*/  LDG.E R27, desc[UR36][R4.64] ;  /* 0x00000024041b7981 */ /* 0x000162000c1e1900 */
[----:B------:R-:W-:Y:S05]  /*1d00*/  BRA `(.L_x_14097) ;  /* 0x0000000000047947 */ /* 0x000fea0003800000 */
.L_x_14120:
[----:B------:R0:W5:Y:S02]  /*1d10*/  LDG.E R27, desc[UR36][R4.64] ;  /* 0x00000024041b7981 */ /* 0x000164000c1e1900 */
.L_x_14097:
[----:B------:R-:W2:Y:S02]  /*1d20*/  S2R R17, SR_TID.X ;  /* 0x0000000000117919 */ /* 0x000ea40000002100 */
[----:B--2---:R-:W-:-:S07]  /*1d30*/  VIADD R17, R17, 0x80 ;  /* 0x0000008011117836 */ /* 0x004fce0000000000 */
.L_x_14058:
[----:B------:R-:W-:Y:S05]  /*1d40*/  BSYNC B6 ;  /* 0x0000000000067941 */ /* 0x000fea0003800000 */
.L_x_14057:
        /* <DEDUP_REMOVED lines=23> */
.L_x_14130:
[----:B------:R0:W5:Y:S01]  /*1ec0*/  LDG.E.U8 R29, desc[UR36][R4.64] ;  /* 0x00000024041d7981 */ /* 0x000162000c1e1100 */
[----:B------:R-:W-:Y:S05]  /*1ed0*/  BRA `(.L_x_14132) ;  /* 0x0000000c00347947 */ /* 0x000fea0003800000 */
.L_x_14129:
        /* <DEDUP_REMOVED lines=8> */
.L_x_14134:
[----:B------:R0:W5:Y:S01]  /*1f60*/  LDG.E R29, desc[UR36][R4.64] ;  /* 0x00000024041d7981 */ /* 0x000162000c1e1900 */
[----:B------:R-:W-:Y:S05]  /*1f70*/  BRA `(.L_x_14132) ;  /* 0x0000000c000c7947 */ /* 0x000fea0003800000 */
.L_x_14133:
[----:B------:R0:W5:Y:S01]  /*1f80*/  LDG.E.S16 R29, desc[UR36][R4.64] ;  /* 0x00000024041d7981 */ /* 0x000162000c1e1700 */
[----:B------:R-:W-:Y:S05]  /*1f90*/  BRA `(.L_x_14132) ;  /* 0x0000000c00047947 */ /* 0x000fea0003800000 */
.L_x_14128:
        /* <DEDUP_REMOVED lines=9> */
.L_x_14136:
[----:B------:R-:W2:Y:S02]  /*2030*/  LDG.E.U16 R4, desc[UR36][R4.64] ;  /* 0x0000002404047981 */ /* 0x000ea4000c1e1500 */
[----:B--2---:R-:W-:-:S06]  /*2040*/  HADD2.F32 R29, -RZ, R4.H0_H0 ;  /* 0x20000004ff1d7230 */ /* 0x004fcc0000004100 */
[----:B------:R-:W0:Y:S01]  /*2050*/  F2I.FTZ.TRUNC.NTZ R29, R29 ;  /* 0x0000001d001d7305 */ /* 0x000e22000021f100 */
[----:B------:R-:W-:Y:S05]  /*2060*/  BRA `(.L_x_14132) ;  /* 0x0000000800d07947 */ /* 0x000fea0003800000 */
.L_x_14135:
        /* <DEDUP_REMOVED lines=9> */
.L_x_14138:
[----:B------:R-:W2:Y:S02]  /*2100*/  LDG.E.U16 R4, desc[UR36][R4.64] ;  /* 0x0000002404047981 */ /* 0x000ea4000c1e1500 */
[----:B--2---:R-:W-:-:S06]  /*2110*/  HADD2.F32 R29, -RZ, R4.H0_H0 ;  /* 0x20000004ff1d7230 */ /* 0x004fcc0000004100 */
[----:B------:R-:W0:Y:S01]  /*2120*/  F2I.FTZ.TRUNC.NTZ R29, R29 ;  /* 0x0000001d001d7305 */ /* 0x000e22000021f100 */
[----:B------:R-:W-:Y:S05]  /*2130*/  BRA `(.L_x_14132) ;  /* 0x00000008009c7947 */ /* 0x000fea0003800000 */
.L_x_14137:
[----:B------:R-:W2:Y:S02]  /*2140*/  LDG.E.64 R4, desc[UR36][R4.64] ;  /* 0x0000002404047981 */ /* 0x000ea4000c1e1b00 */
[----:B--2---:R0:W1:Y:S01]  /*2150*/  F2I.F64.TRUNC R29, R4 ;  /* 0x00000004001d7311 */ /* 0x004062000030d100 */
[----:B------:R-:W-:Y:S05]  /*2160*/  BRA `(.L_x_14132) ;  /* 0x0000000800907947 */ /* 0x000fea0003800000 */
.L_x_14127:
        /* <DEDUP_REMOVED lines=12> */
.L_x_14141:
[----:B------:R-:W2:Y:S02]  /*2230*/  LDG.E.64 R4, desc[UR36][R4.64] ;  /* 0x0000002404047981 */ /* 0x000ea4000c1e1b00 */
[----:B--2---:R0:W1:Y:S01]  /*2240*/  F2I.F64.TRUNC R29, R4 ;  /* 0x00000004001d7311 */ /* 0x004062000030d100 */
[----:B------:R-:W-:Y:S05]  /*2250*/  BRA `(.L_x_14132) ;  /* 0x0000000800547947 */ /* 0x000fea0003800000 */
.L_x_14140:
        /* <DEDUP_REMOVED lines=27> */
.L_x_14143:
        /* <DEDUP_REMOVED lines=14> */
.L_x_14142:
[----:B------:R-:W2:Y:S02]  /*24f0*/  LDG.E.U16 R29, desc[UR36][R4.64] ;  /* 0x00000024041d7981 */ /* 0x000ea4000c1e1500 */
[----:B--2---:R-:W-:-:S06]  /*2500*/  IMAD.U32 R29, R29, 0x10000, RZ ;  /* 0x000100001d1d7824 */ /* 0x004fcc00078e00ff */
[----:B------:R-:W2:Y:S01]  /*2510*/  F2I.FTZ.TRUNC.NTZ R29, R29 ;  /* 0x0000001d001d7305 */ /* 0x000ea2000021f100 */
[----:B------:R-:W-:Y:S05]  /*2520*/  BRA `(.L_x_14132) ;  /* 0x0000000400a07947 */ /* 0x000fea0003800000 */
.L_x_14139:
        /* <DEDUP_REMOVED lines=10> */
.L_x_14146:
        /* <DEDUP_REMOVED lines=21> */
.L_x_14150:
[----:B------:R-:W-:Y:S05]  /*2720*/  BSYNC B1 ;  /* 0x0000000000017941 */ /* 0x000fea0003800000 */
.L_x_14149:
[----:B------:R-:W-:Y:S01]  /*2730*/  IMAD.SHL.U32 R3, R3, 0x100000, RZ ;  /* 0x0010000003037824 */ /* 0x000fe200078e00ff */
[----:B------:R-:W-:-:S04]  /*2740*/  LEA R0, R0, 0x3b800000, 0x17 ;  /* 0x3b80000000007811 */ /* 0x000fc800078eb8ff */
[----:B------:R-:W-:-:S07]  /*2750*/  LOP3.LUT R29, R0, R3, R29, 0xfe, !PT ;  /* 0x00000003001d7212 */ /* 0x000fce00078efe1d */
.L_x_14148:
[----:B------:R-:W-:Y:S05]  /*2760*/  BSYNC B0 ;  /* 0x0000000000007941 */ /* 0x000fea0003800000 */
.L_x_14147:
[----:B------:R-:W0:Y:S01]  /*2770*/  F2I.FTZ.TRUNC.NTZ R29, R29 ;  /* 0x0000001d001d7305 */ /* 0x000e22000021f100 */
[----:B------:R-:W-:Y:S05]  /*2780*/  BRA `(.L_x_14132) ;  /* 0x0000000400087947 */ /* 0x000fea0003800000 */
.L_x_14145:
        /* <DEDUP_REMOVED lines=21> */
.L_x_14154:
[----:B------:R-:W-:Y:S05]  /*28e0*/  BSYNC B1 ;  /* 0x0000000000017941 */ /* 0x000fea0003800000 */
.L_x_14153:
[----:B------:R-:W-:Y:S01]  /*28f0*/  IMAD.SHL.U32 R3, R3, 0x200000, RZ ;  /* 0x0020000003037824 */ /* 0x000fe200078e00ff */
[----:B------:R-:W-:-:S04]  /*2900*/  LEA R0, R0, 0x37800000, 0x17 ;  /* 0x3780000000007811 */ /* 0x000fc800078eb8ff */
[----:B------:R-:W-:-:S07]  /*2910*/  LOP3.LUT R29, R0, R3, R29, 0xfe, !PT ;  /* 0x00000003001d7212 */ /* 0x000fce00078efe1d */
.L_x_14152:
[----:B------:R-:W-:Y:S05]  /*2920*/  BSYNC B0 ;  /* 0x0000000000007941 */ /* 0x000fea0003800000 */
.L_x_14151:
[----:B------:R-:W0:Y:S01]  /*2930*/  F2I.FTZ.TRUNC.NTZ R29, R29 ;  /* 0x0000001d001d7305 */ /* 0x000e22000021f100 */
[----:B------:R-:W-:Y:S05]  /*2940*/  BRA `(.L_x_14132) ;  /* 0x0000000000987947 */ /* 0x000fea0003800000 */
.L_x_14144:
        /* <DEDUP_REMOVED lines=14> */
.L_x_14158:
[----:B------:R-:W-:Y:S05]  /*2a30*/  BSYNC B0 ;  /* 0x0000000000007941 */ /* 0x000fea0003800000 */
.L_x_14157:
[----:B------:R-:W0:Y:S01]  /*2a40*/  F2I.FTZ.TRUNC.NTZ R29, R29 ;  /* 0x0000001d001d7305 */ /* 0x000e22000021f100 */
[----:B------:R-:W-:Y:S05]  /*2a50*/  BRA `(.L_x_14132) ;  /* 0x0000000000547947 */ /* 0x000fea0003800000 */
.L_x_14131:
        /* <DEDUP_REMOVED lines=17> */
.L_x_14159:
[----:B------:R-:W-:Y:S05]  /*2b70*/  BRA `(.L_x_14132) ;  /* 0x00000000000c7947 */ /* 0x000fea0003800000 */
.L_x_14156:
[----:B------:R0:W5:Y:S01]  /*2b80*/  LDG.E R29, desc[UR36][R4.64] ;  /* 0x00000024041d7981 */ /* 0x000162000c1e1900 */
[----:B------:R-:W-:Y:S05]  /*2b90*/  BRA `(.L_x_14132) ;  /* 0x0000000000047947 */ /* 0x000fea0003800000 */
.L_x_14155:
[----:B------:R0:W5:Y:S02]  /*2ba0*/  LDG.E R29, desc[UR36][R4.64] ;  /* 0x00000024041d7981 */ /* 0x000164000c1e1900 */
.L_x_14132:
        /* <DEDUP_REMOVED lines=18> */
.L_x_14163:
[----:B------:R0:W5:Y:S01]  /*2cd0*/  LDG.E.U8 R26, desc[UR36][R4.64] ;  /* 0x00000024041a7981 */ /* 0x000162000c1e1100 */
[----:B------:R-:W-:Y:S05]  /*2ce0*/  BRA `(.L_x_14165) ;  /* 0x0000000c00347947 */ /* 0x000fea0003800000 */
.L_x_14162:
        /* <DEDUP_REMOVED lines=8> */
.L_x_14167:
[----:B------:R0:W5:Y:S01]  /*2d70*/  LDG.E R26, desc[UR36][R4.64] ;  /* 0x00000024041a7981 */ /* 0x000162000c1e1900 */
[----:B------:R-:W-:Y:S05]  /*2d80*/  BRA `(.L_x_14165) ;  /* 0x0000000c000c7947 */ /* 0x000fea0003800000 */
.L_x_14166:
[----:B------:R0:W5:Y:S01]  /*2d90*/  LDG.E.S16 R26, desc[UR36][R4.64] ;  /* 0x00000024041a7981 */ /* 0x000162000c1e1700 */
[----:B------:R-:W-:Y:S05]  /*2da0*/  BRA `(.L_x_14165) ;  /* 0x0000000c00047947 */ /* 0x000fea0003800000 */
.L_x_14161:
        /* <DEDUP_REMOVED lines=9> */
.L_x_14169:
[----:B------:R-:W3:Y:S02]  /*2e40*/  LDG.E.U16 R4, desc[UR36][R4.64] ;  /* 0x0000002404047981 */ /* 0x000ee4000c1e1500 */
[----:B---3--:R-:W-:-:S06]  /*2e50*/  HADD2.F32 R26, -RZ, R4.H0_H0 ;  /* 0x20000004ff1a7230 */ /* 0x008fcc0000004100 */
[----:B------:R-:W0:Y:S01]  /*2e60*/  F2I.FTZ.TRUNC.NTZ R26, R26 ;  /* 0x0000001a001a7305 */ /* 0x000e22000021f100 */
[----:B------:R-:W-:Y:S05]  /*2e70*/  BRA `(.L_x_14165) ;  /* 0x0000000800d07947 */ /* 0x000fea0003800000 */
.L_x_14168:
        /* <DEDUP_REMOVED lines=9> */
.L_x_14171:
[----:B------:R-:W3:Y:S02]  /*2f10*/  LDG.E.U16 R4, desc[UR36][R4.64] ;  /* 0x0000002404047981 */ /* 0x000ee4000c1e1500 */
[----:B---3--:R-:W-:-:S06]  /*2f20*/  HADD2.F32 R26, -RZ, R4.H0_H0 ;  /* 0x20000004ff1a7230 */ /* 0x008fcc0000004100 */
[----:B------:R-:W0:Y:S01]  /*2f30*/  F2I.FTZ.TRUNC.NTZ R26, R26 ;  /* 0x0000001a001a7305 */ /* 0x000e22000021f100 */
[----:B------:R-:W-:Y:S05]  /*2f40*/  BRA `(.L_x_14165) ;  /* 0x00000008009c7947 */ /* 0x000fea0003800000 */
.L_x_14170:
[----:B------:R-:W3:Y:S02]  /*2f50*/  LDG.E.64 R4, desc[UR36][R4.64] ;  /* 0x0000002404047981 */ /* 0x000ee4000c1e1b00 */
[----:B---3--:R0:W3:Y:S01]  /*2f60*/  F2I.F64.TRUNC R26, R4 ;  /* 0x00000004001a7311 */ /* 0x0080e2000030d100 */
[----:B------:R-:W-:Y:S05]  /*2f70*/  BRA `(.L_x_14165) ;  /* 0x0000000800907947 */ /* 0x000fea0003800000 */
.L_x_14160:
        /* <DEDUP_REMOVED lines=12> */
.L_x_14174:
[----:B------:R-:W3:Y:S02]  /*3040*/  LDG.E.64 R4, desc[UR36][R4.64] ;  /* 0x0000002404047981 */ /* 0x000ee4000c1e1b00 */
[----:B---3--:R0:W3:Y:S01]  /*3050*/  F2I.F64.TRUNC R26, R4 ;  /* 0x00000004001a7311 */ /* 0x0080e2000030d100 */
[----:B------:R-:W-:Y:S05]  /*3060*/  BRA `(.L_x_14165) ;  /* 0x0000000800547947 */ /* 0x000fea0003800000 */
.L_x_14173:
        /* <DEDUP_REMOVED lines=27> */
.L_x_14176:
        /* <DEDUP_REMOVED lines=14> */
.L_x_14175:
[----:B------:R-:W3:Y:S02]  /*3300*/  LDG.E.U16 R26, desc[UR36][R4.64] ;  /* 0x00000024041a7981 */ /* 0x000ee4000c1e1500 */
[----:B---3--:R-:W-:-:S06]  /*3310*/  IMAD.U32 R26, R26, 0x10000, RZ ;  /* 0x000100001a1a7824 */ /* 0x008fcc00078e00ff */
[----:B------:R-:W0:Y:S01]  /*3320*/  F2I.FTZ.TRUNC.NTZ R26, R26 ;  /* 0x0000001a001a7305 */ /* 0x000e22000021f100 */
[----:B------:R-:W-:Y:S05]  /*3330*/  BRA `(.L_x_14165) ;  /* 0x0000000400a07947 */ /* 0x000fea0003800000 */
.L_x_14172:
        /* <DEDUP_REMOVED lines=10> */
.L_x_14179:
        /* <DEDUP_REMOVED lines=21> */
.L_x_14183:
[----:B------:R-:W-:Y:S05]  /*3530*/  BSYNC B1 ;  /* 0x0000000000017941 */ /* 0x000fea0003800000 */
.L_x_14182:
[----:B------:R-:W-:Y:S01]  /*3540*/  IMAD.SHL.U32 R3, R3, 0x100000, RZ ;  /* 0x0010000003037824 */ /* 0x000fe200078e00ff */
[----:B------:R-:W-:-:S04]  /*3550*/  LEA R5, R0, 0x3b800000, 0x17 ;  /* 0x3b80000000057811 */ /* 0x000fc800078eb8ff */
[----:B------:R-:W-:-:S07]  /*3560*/  LOP3.LUT R26, R5, R3, R26, 0xfe, !PT ;  /* 0x00000003051a7212 */ /* 0x000fce00078efe1a */
.L_x_14181:
[----:B------:R-:W-:Y:S05]  /*3570*/  BSYNC B0 ;  /* 0x0000000000007941 */ /* 0x000fea0003800000 */
.L_x_14180:
[----:B------:R-:W3:Y:S01]  /*3580*/  F2I.FTZ.TRUNC.NTZ R26, R26 ;  /* 0x0000001a001a7305 */ /* 0x000ee2000021f100 */
[----:B------:R-:W-:Y:S05]  /*3590*/  BRA `(.L_x_14165) ;  /* 0x0000000400087947 */ /* 0x000fea0003800000 */
.L_x_14178:
        /* <DEDUP_REMOVED lines=21> */
.L_x_14187:
[----:B------:R-:W-:Y:S05]  /*36f0*/  BSYNC B1 ;  /* 0x0000000000017941 */ /* 0x000fea0003800000 */
.L_x_14186:
[----:B------:R-:W-:Y:S01]  /*3700*/  IMAD.SHL.U32 R3, R3, 0x200000, RZ ;  /* 0x0020000003037824 */ /* 0x000fe200078e00ff */
[----:B------:R-:W-:-:S04]  /*3710*/  LEA R5, R0, 0x37800000, 0x17 ;  /* 0x3780000000057811 */ /* 0x000fc800078eb8ff */
[----:B------:R-:W-:-:S07]  /*3720*/  LOP3.LUT R26, R5, R3, R26, 0xfe, !PT ;  /* 0x00000003051a7212 */ /* 0x000fce00078efe1a */
.L_x_14185:
[----:B------:R-:W-:Y:S05]  /*3730*/  BSYNC B0 ;  /* 0x0000000000007941 */ /* 0x000fea0003800000 */
.L_x_14184:
[----:B------:R-:W0:Y:S01]  /*3740*/  F2I.FTZ.TRUNC.NTZ R26, R26 ;  /* 0x0000001a001a7305 */ /* 0x000e22000021f100 */
[----:B------:R-:W-:Y:S05]  /*3750*/  BRA `(.L_x_14165) ;  /* 0x0000000000987947 */ /* 0x000fea0003800000 */
.L_x_14177:
        /* <DEDUP_REMOVED lines=14> */
.L_x_14191:
[----:B------:R-:W-:Y:S05]  /*3840*/  BSYNC B0 ;  /* 0x0000000000007941 */ /* 0x000fea0003800000 */
.L_x_14190:
[----:B------:R-:W0:Y:S01]  /*3850*/  F2I.FTZ.TRUNC.NTZ R26, R26 ;  /* 0x0000001a001a7305 */ /* 0x000e22000021f100 */
[----:B------:R-:W-:Y:S05]  /*3860*/  BRA `(.L_x_14165) ;  /* 0x0000000000547947 */ /* 0x000fea0003800000 */
.L_x_14164:
        /* <DEDUP_REMOVED lines=17> */
.L_x_14192:
[----:B------:R-:W-:Y:S05]  /*3980*/  BRA `(.L_x_14165) ;  /* 0x00000000000c7947 */ /* 0x000fea0003800000 */
.L_x_14189:
[----:B------:R0:W5:Y:S01]  /*3990*/  LDG.E R26, desc[UR36][R4.64] ;  /* 0x00000024041a7981 */ /* 0x000162000c1e1900 */
[----:B------:R-:W-:Y:S05]  /*39a0*/  BRA `(.L_x_14165) ;  /* 0x0000000000047947 */ /* 0x000fea0003800000 */
.L_x_14188:
[----:B------:R0:W5:Y:S02]  /*39b0*/  LDG.E R26, desc[UR36][R4.64] ;  /* 0x00000024041a7981 */ /* 0x000164000c1e1900 */
.L_x_14165:
[----:B------:R-:W-:-:S07]  /*39c0*/  VIADD R17, R17, 0x80 ;  /* 0x0000008011117836 */ /* 0x000fce0000000000 */
.L_x_14126:
[----:B------:R-:W-:Y:S05]  /*39d0*/  BSYNC B6 ;  /* 0x0000000000067941 */ /* 0x000fea0003800000 */
.L_x_14125:
        /* <DEDUP_REMOVED lines=25> */
.L_x_14198:
[----:B------:R0:W5:Y:S01]  /*3b70*/  LDG.E.U8 R22, desc[UR36][R4.64] ;  /* 0x0000002404167981 */ /* 0x000162000c1e1100 */
[----:B------:R-:W-:Y:S05]  /*3b80*/  BRA `(.L_x_14200) ;  /* 0x0000000c00347947 */ /* 0x000fea0003800000 */
.L_x_14197:
        /* <DEDUP_REMOVED lines=8> */
.L_x_14202:
[----:B------:R0:W5:Y:S01]  /*3c10*/  LDG.E R22, desc[UR36][R4.64] ;  /* 0x0000002404167981 */ /* 0x000162000c1e1900 */
[----:B------:R-:W-:Y:S05]  /*3c20*/  BRA `(.L_x_14200) ;  /* 0x0000000c000c7947 */ /* 0x000fea0003800000 */
.L_x_14201:
[----:B------:R0:W5:Y:S01]  /*3c30*/  LDG.E.S16 R22, desc[UR36][R4.64] ;  /* 0x0000002404167981 */ /* 0x000162000c1e1700 */
[----:B------:R-:W-:Y:S05]  /*3c40*/  BRA `(.L_x_14200) ;  /* 0x0000000c00047947 */ /* 0x000fea0003800000 */
.L_x_14196:
        /* <DEDUP_REMOVED lines=9> */
.L_x_14204:
[----:B------:R-:W3:Y:S02]  /*3ce0*/  LDG.E.U16 R4, desc[UR36][R4.64] ;  /* 0x0000002404047981 */ /* 0x000ee4000c1e1500 */
[----:B---3--:R-:W-:-:S06]  /*3cf0*/  HADD2.F32 R22, -RZ, R4.H0_H0 ;  /* 0x20000004ff167230 */ /* 0x008fcc0000004100 */
[----:B------:R-:W0:Y:S01]  /*3d00*/  F2I.FTZ.TRUNC.NTZ R22, R22 ;  /* 0x0000001600167305 */ /* 0x000e22000021f100 */
[----:B------:R-:W-:Y:S05]  /*3d10*/  BRA `(.L_x_14200) ;  /* 0x0000000800d07947 */ /* 0x000fea0003800000 */
.L_x_14203:
        /* <DEDUP_REMOVED lines=9> */
.L_x_14206:
[----:B------:R-:W3:Y:S02]  /*3db0*/  LDG.E.U16 R4, desc[UR36][R4.64] ;  /* 0x0000002404047981 */ /* 0x000ee4000c1e1500 */
[----:B---3--:R-:W-:-:S06]  /*3dc0*/  HADD2.F32 R22, -RZ, R4.H0_H0 ;  /* 0x20000004ff167230 */ /* 0x008fcc0000004100 */
[----:B------:R-:W0:Y:S01]  /*3dd0*/  F2I.FTZ.TRUNC.NTZ R22, R22 ;  /* 0x0000001600167305 */ /* 0x000e22000021f100 */
[----:B------:R-:W-:Y:S05]  /*3de0*/  BRA `(.L_x_14200) ;  /* 0x00000008009c7947 */ /* 0x000fea0003800000 */
.L_x_14205:
[----:B------:R-:W3:Y:S02]  /*3df0*/  LDG.E.64 R4, desc[UR36][R4.64] ;  /* 0x0000002404047981 */ /* 0x000ee4000c1e1b00 */
[----:B---3--:R0:W1:Y:S01]  /*3e00*/  F2I.F64.TRUNC R22, R4 ;  /* 0x0000000400167311 */ /* 0x008062000030d100 */
[----:B------:R-:W-:Y:S05]  /*3e10*/  BRA `(.L_x_14200) ;  /* 0x0000000800907947 */ /* 0x000fea0003800000 */
.L_x_14195:
        /* <DEDUP_REMOVED lines=12> */
.L_x_14209:
[----:B------:R-:W3:Y:S02]  /*3ee0*/  LDG.E.64 R4, desc[UR36][R4.64] ;  /* 0x0000002404047981 */ /* 0x000ee4000c1e1b00 */
[----:B---3--:R0:W1:Y:S01]  /*3ef0*/  F2I.F64.TRUNC R22, R4 ;  /* 0x0000000400167311 */ /* 0x008062000030d100 */
[----:B------:R-:W-:Y:S05]  /*3f00*/  BRA `(.L_x_14200) ;  /* 0x0000000800547947 */ /* 0x000fea0003800000 */
.L_x_14208:
        /* <DEDUP_REMOVED lines=27> */
.L_x_14211:
        /* <DEDUP_REMOVED lines=14> */
.L_x_14210:
[----:B------:R-:W3:Y:S02]  /*41a0*/  LDG.E.U16 R22, desc[UR36][R4.64] ;  /* 0x0000002404167981 */ /* 0x000ee4000c1e1500 */
[----:B---3--:R-:W-:-:S06]  /*41b0*/  IMAD.U32 R22, R22, 0x10000, RZ ;  /* 0x0001000016167824 */ /* 0x008fcc00078e00ff */
[----:B------:R-:W3:Y:S01]  /*41c0*/  F2I.FTZ.TRUNC.NTZ R22, R22 ;  /* 0x0000001600167305 */ /* 0x000ee2000021f100 */
[----:B------:R-:W-:Y:S05]  /*41d0*/  BRA `(.L_x_14200) ;  /* 0x0000000400a07947 */ /* 0x000fea0003800000 */
.L_x_14207:
        /* <DEDUP_REMOVED lines=10> */
.L_x_14214:
        /* <DEDUP_REMOVED lines=21> */
.L_x_14218:
[----:B------:R-:W-:Y:S05]  /*43d0*/  BSYNC B1 ;  /* 0x0000000000017941 */ /* 0x000fea0003800000 */
.L_x_14217:
[----:B------:R-:W-:Y:S01]  /*43e0*/  IMAD.SHL.U32 R3, R3, 0x100000, RZ ;  /* 0x0010000003037824 */ /* 0x000fe200078e00ff */
[----:B------:R-:W-:-:S04]  /*43f0*/  LEA R5, R0, 0x3b800000, 0x17 ;  /* 0x3b80000000057811 */ /* 0x000fc800078eb8ff */
[----:B------:R-:W-:-:S07]  /*4400*/  LOP3.LUT R22, R5, R3, R22, 0xfe, !PT ;  /* 0x0000000305167212 */ /* 0x000fce00078efe16 */
.L_x_14216:
[----:B------:R-:W-:Y:S05]  /*4410*/  BSYNC B0 ;  /* 0x0000000000007941 */ /* 0x000fea0003800000 */
.L_x_14215:
[----:B------:R-:W0:Y:S01]  /*4420*/  F2I.FTZ.TRUNC.NTZ R22, R22 ;  /* 0x0000001600167305 */ /* 0x000e22000021f100 */
[----:B------:R-:W-:Y:S05]  /*4430*/  BRA `(.L_x_14200) ;  /* 0x0000000400087947 */ /* 0x000fea0003800000 */
.L_x_14213:
        /* <DEDUP_REMOVED lines=21> */
.L_x_14222:
[----:B------:R-:W-:Y:S05]  /*4590*/  BSYNC B1 ;  /* 0x0000000000017941 */ /* 0x000fea0003800000 */
.L_x_14221:
[----:B------:R-:W-:Y:S01]  /*45a0*/  IMAD.SHL.U32 R3, R3, 0x200000, RZ ;  /* 0x0020000003037824 */ /* 0x000fe200078e00ff */
[----:B------:R-:W-:-:S04]  /*45b0*/  LEA R5, R0, 0x37800000, 0x17 ;  /* 0x3780000000057811 */ /* 0x000fc800078eb8ff */
[----:B------:R-:W-:-:S07]  /*45c0*/  LOP3.LUT R22, R5, R3, R22, 0xfe, !PT ;  /* 0x0000000305167212 */ /* 0x000fce00078efe16 */
.L_x_14220:
[----:B------:R-:W-:Y:S05]  /*45d0*/  BSYNC B0 ;  /* 0x0000000000007941 */ /* 0x000fea0003800000 */
.L_x_14219:
[----:B------:R-:W0:Y:S01]  /*45e0*/  F2I.FTZ.TRUNC.NTZ R22, R22 ;  /* 0x0000001600167305 */ /* 0x000e22000021f100 */
[----:B------:R-:W-:Y:S05]  /*45f0*/  BRA `(.L_x_14200) ;  /* 0x0000000000987947 */ /* 0x000fea0003800000 */
.L_x_14212:
        /* <DEDUP_REMOVED lines=14> */
.L_x_14226:
[----:B------:R-:W-:Y:S05]  /*46e0*/  BSYNC B0 ;  /* 0x0000000000007941 */ /* 0x000fea0003800000 */
.L_x_14225:
[----:B------:R-:W0:Y:S01]  /*46f0*/  F2I.FTZ.TRUNC.NTZ R22, R22 ;  /* 0x0000001600167305 */ /* 0x000e22000021f100 */
[----:B------:R-:W-:Y:S05]  /*4700*/  BRA `(.L_x_14200) ;  /* 0x0000000000547947 */ /* 0x000fea0003800000 */
.L_x_14199:
        /* <DEDUP_REMOVED lines=17> */
.L_x_14227:
[----:B------:R-:W-:Y:S05]  /*4820*/  BRA `(.L_x_14200) ;  /* 0x00000000000c7947 */ /* 0x000fea0003800000 */
.L_x_14224:
[----:B------:R0:W5:Y:S01]  /*4830*/  LDG.E R22, desc[UR36][R4.64] ;  /* 0x0000002404167981 */ /* 0x000162000c1e1900 */
[----:B------:R-:W-:Y:S05]  /*4840*/  BRA `(.L_x_14200) ;  /* 0x0000000000047947 */ /* 0x000fea0003800000 */
.L_x_14223:
[----:B------:R0:W5:Y:S02]  /*4850*/  LDG.E R22, desc[UR36][R4.64] ;  /* 0x0000002404167981 */ /* 0x000164000c1e1900 */
.L_x_14200:
        /* <DEDUP_REMOVED lines=19> */
.L_x_14231:
[----:B------:R0:W5:Y:S01]  /*4990*/  LDG.E.U8 R25, desc[UR36][R4.64] ;  /* 0x0000002404197981 */ /* 0x000162000c1e1100 */
[----:B------:R-:W-:Y:S05]  /*49a0*/  BRA `(.L_x_14233) ;  /* 0x0000000c00347947 */ /* 0x000fea0003800000 */
.L_x_14230:
        /* <DEDUP_REMOVED lines=8> */
.L_x_14235:
[----:B------:R0:W5:Y:S01]  /*4a30*/  LDG.E R25, desc[UR36][R4.64] ;  /* 0x0000002404197981 */ /* 0x000162000c1e1900 */
[----:B------:R-:W-:Y:S05]  /*4a40*/  BRA `(.L_x_14233) ;  /* 0x0000000c000c7947 */ /* 0x000fea0003800000 */
.L_x_14234:
[----:B------:R0:W5:Y:S01]  /*4a50*/  LDG.E.S16 R25, desc[UR36][R4.64] ;  /* 0x0000002404197981 */ /* 0x000162000c1e1700 */
[----:B------:R-:W-:Y:S05]  /*4a60*/  BRA `(.L_x_14233) ;  /* 0x0000000c00047947 */ /* 0x000fea0003800000 */
.L_x_14229:
        /* <DEDUP_REMOVED lines=9> */
.L_x_14237:
[----:B------:R-:W4:Y:S02]  /*4b00*/  LDG.E.U16 R4, desc[UR36][R4.64] ;  /* 0x0000002404047981 */ /* 0x000f24000c1e1500 */
[----:B----4-:R-:W-:-:S06]  /*4b10*/  HADD2.F32 R25, -RZ, R4.H0_H0 ;  /* 0x20000004ff197230 */ /* 0x010fcc0000004100 */
[----:B------:R-:W0:Y:S01]  /*4b20*/  F2I.FTZ.TRUNC.NTZ R25, R25 ;  /* 0x0000001900197305 */ /* 0x000e22000021f100 */
[----:B------:R-:W-:Y:S05]  /*4b30*/  BRA `(.L_x_14233) ;  /* 0x0000000800d07947 */ /* 0x000fea0003800000 */
.L_x_14236:
        /* <DEDUP_REMOVED lines=9> */
.L_x_14239:
[----:B------:R-:W4:Y:S02]  /*4bd0*/  LDG.E.U16 R4, desc[UR36][R4.64] ;  /* 0x0000002404047981 */ /* 0x000f24000c1e1500 */
[----:B----4-:R-:W-:-:S06]  /*4be0*/  HADD2.F32 R25, -RZ, R4.H0_H0 ;  /* 0x20000004ff197230 */ /* 0x010fcc0000004100 */
[----:B------:R-:W0:Y:S01]  /*4bf0*/  F2I.FTZ.TRUNC.NTZ R25, R25 ;  /* 0x0000001900197305 */ /* 0x000e22000021f100 */
[----:B------:R-:W-:Y:S05]  /*4c00*/  BRA `(.L_x_14233) ;  /* 0x00000008009c7947 */ /* 0x000fea0003800000 */
.L_x_14238:
[----:B------:R-:W4:Y:S02]  /*4c10*/  LDG.E.64 R4, desc[UR36][R4.64] ;  /* 0x0000002404047981 */ /* 0x000f24000c1e1b00 */
[----:B----4-:R0:W4:Y:S01]  /*4c20*/  F2I.F64.TRUNC R25, R4 ;  /* 0x0000000400197311 */ /* 0x010122000030d100 */
[----:B------:R-:W-:Y:S05]  /*4c30*/  BRA `(.L_x_14233) ;  /* 0x0000000800907947 */ /* 0x000fea0003800000 */
.L_x_14228:
        /* <DEDUP_REMOVED lines=12> */
.L_x_14242:
[----:B------:R-:W4:Y:S02]  /*4d00*/  LDG.E.64 R4, desc[UR36][R4.64] ;  /* 0x0000002404047981 */ /* 0x000f24000c1e1b00 */
[----:B----4-:R0:W4:Y:S01]  /*4d10*/  F2I.F64.TRUNC R25, R4 ;  /* 0x0000000400197311 */ /* 0x010122000030d100 */
[----:B------:R-:W-:Y:S05]  /*4d20*/  BRA `(.L_x_14233) ;  /* 0x0000000800547947 */ /* 0x000fea0003800000 */
.L_x_14241:
        /* <DEDUP_REMOVED lines=27> */
.L_x_14244:
        /* <DEDUP_REMOVED lines=14> */
.L_x_14243:
[----:B------:R-:W4:Y:S02]  /*4fc0*/  LDG.E.U16 R25, desc[UR36][R4.64] ;  /* 0x0000002404197981 */ /* 0x000f24000c1e1500 */
[----:B----4-:R-:W-:-:S06]  /*4fd0*/  IMAD.U32 R25, R25, 0x10000, RZ ;  /* 0x0001000019197824 */ /* 0x010fcc00078e00ff */
[----:B------:R-:W0:Y:S01]  /*4fe0*/  F2I.FTZ.TRUNC.NTZ R25, R25 ;  /* 0x0000001900197305 */ /* 0x000e22000021f100 */
[----:B------:R-:W-:Y:S05]  /*4ff0*/  BRA `(.L_x_14233) ;  /* 0x0000000400a07947 */ /* 0x000fea0003800000 */
.L_x_14240:
        /* <DEDUP_REMOVED lines=10> */
.L_x_14247:
        /* <DEDUP_REMOVED lines=21> */
.L_x_14251:
[----:B------:R-:W-:Y:S05]  /*51f0*/  BSYNC B1 ;  /* 0x0000000000017941 */ /* 0x000fea0003800000 */
.L_x_14250:
[----:B------:R-:W-:Y:S01]  /*5200*/  IMAD.SHL.U32 R3, R3, 0x100000, RZ ;  /* 0x0010000003037824 */ /* 0x000fe200078e00ff */
[----:B------:R-:W-:-:S04]  /*5210*/  LEA R0, R0, 0x3b800000, 0x17 ;  /* 0x3b80000000007811 */ /* 0x000fc800078eb8ff */
[----:B------:R-:W-:-:S07]  /*5220*/  LOP3.LUT R25, R0, R3, R25, 0xfe, !PT ;  /* 0x0000000300197212 */ /* 0x000fce00078efe19 */
.L_x_14249:
[----:B------:R-:W-:Y:S05]  /*5230*/  BSYNC B0 ;  /* 0x0000000000007941 */ /* 0x000fea0003800000 */
.L_x_14248:
[----:B------:R-:W4:Y:S01]  /*5240*/  F2I.FTZ.TRUNC.NTZ R25, R25 ;  /* 0x0000001900197305 */ /* 0x000f22000021f100 */
[----:B------:R-:W-:Y:S05]  /*5250*/  BRA `(.L_x_14233) ;  /* 0x0000000400087947 */ /* 0x000fea0003800000 */
.L_x_14246:
        /* <DEDUP_REMOVED lines=21> */
.L_x_14255:
[----:B------:R-:W-:Y:S05]  /*53b0*/  BSYNC B1 ;  /* 0x0000000000017941 */ /* 0x000fea0003800000 */
.L_x_14254:
[----:B------:R-:W-:Y:S01]  /*53c0*/  IMAD.SHL.U32 R3, R3, 0x200000, RZ ;  /* 0x0020000003037824 */ /* 0x000fe200078e00ff */
[----:B------:R-:W-:-:S04]  /*53d0*/  LEA R0, R0, 0x37800000, 0x17 ;  /* 0x3780000000007811 */ /* 0x000fc800078eb8ff */
[----:B------:R-:W-:-:S07]  /*53e0*/  LOP3.LUT R25, R0, R3, R25, 0xfe, !PT ;  /* 0x0000000300197212 */ /* 0x000fce00078efe19 */
.L_x_14253:
[----:B------:R-:W-:Y:S05]  /*53f0*/  BSYNC B0 ;  /* 0x0000000000007941 */ /* 0x000fea0003800000 */
.L_x_14252:
[----:B------:R-:W0:Y:S01]  /*5400*/  F2I.FTZ.TRUNC.NTZ R25, R25 ;  /* 0x0000001900197305 */ /* 0x000e22000021f100 */
[----:B------:R-:W-:Y:S05]  /*5410*/  BRA `(.L_x_14233) ;  /* 0x0000000000987947 */ /* 0x000fea0003800000 */
.L_x_14245:
        /* <DEDUP_REMOVED lines=14> */
.L_x_14259:
[----:B------:R-:W-:Y:S05]  /*5500*/  BSYNC B0 ;  /* 0x0000000000007941 */ /* 0x000fea0003800000 */
.L_x_14258:
[----:B------:R-:W0:Y:S01]  /*5510*/  F2I.FTZ.TRUNC.NTZ R25, R25 ;  /* 0x0000001900197305 */ /* 0x000e22000021f100 */
[----:B------:R-:W-:Y:S05]  /*5520*/  BRA `(.L_x_14233) ;  /* 0x0000000000547947 */ /* 0x000fea0003800000 */
.L_x_14232:
        /* <DEDUP_REMOVED lines=17> */
.L_x_14260:
[----:B------:R-:W-:Y:S05]  /*5640*/  BRA `(.L_x_14233) ;  /* 0x00000000000c7947 */ /* 0x000fea0003800000 */
.L_x_14257:
[----:B------:R0:W5:Y:S01]  /*5650*/  LDG.E R25, desc[UR36][R4.64] ;  /* 0x0000002404197981 */ /* 0x000162000c1e1900 */
[----:B------:R-:W-:Y:S05]  /*5660*/  BRA `(.L_x_14233) ;  /* 0x0000000000047947 */ /* 0x000fea0003800000 */
.L_x_14256:
[----:B------:R0:W5:Y:S02]  /*5670*/  LDG.E R25, desc[UR36][R4.64] ;  /* 0x0000002404197981 */ /* 0x000164000c1e1900 */
.L_x_14233:
[----:B------:R-:W-:-:S07]  /*5680*/  VIADD R17, R17, 0x80 ;  /* 0x0000008011117836 */ /* 0x000fce0000000000 */
.L_x_14194:
[----:B------:R-:W-:Y:S05]  /*5690*/  BSYNC B6 ;  /* 0x0000000000067941 */ /* 0x000fea0003800000 */
.L_x_14193:
        /* <DEDUP_REMOVED lines=23> */
.L_x_14266:
[----:B------:R0:W5:Y:S01]  /*5810*/  LDG.E.U8 R23, desc[UR36][R4.64] ;  /* 0x0000002404177981 */ /* 0x000162000c1e1100 */
[----:B------:R-:W-:Y:S05]  /*5820*/  BRA `(.L_x_14268) ;  /* 0x0000000c00347947 */ /* 0x000fea0003800000 */
.L_x_14265:
        /* <DEDUP_REMOVED lines=8> */
.L_x_14270:
[----:B------:R4:W5:Y:S01]  /*58b0*/  LDG.E R23, desc[UR36][R4.64] ;  /* 0x0000002404177981 */ /* 0x000962000c1e1900 */
[----:B------:R-:W-:Y:S05]  /*58c0*/  BRA `(.L_x_14268) ;  /* 0x0000000c000c7947 */ /* 0x000fea0003800000 */
.L_x_14269:
[----:B------:R3:W5:Y:S01]  /*58d0*/  LDG.E.S16 R23, desc[UR36][R4.64] ;  /* 0x0000002404177981 */ /* 0x000762000c1e1700 */
[----:B------:R-:W-:Y:S05]  /*58e0*/  BRA `(.L_x_14268) ;  /* 0x0000000c00047947 */ /* 0x000fea0003800000 */
.L_x_14264:
        /* <DEDUP_REMOVED lines=9> */
.L_x_14272:
[----:B------:R-:W3:Y:S02]  /*5980*/  LDG.E.U16 R4, desc[UR36][R4.64] ;  /* 0x0000002404047981 */ /* 0x000ee4000c1e1500 */
[----:B---3--:R-:W-:-:S06]  /*5990*/  HADD2.F32 R23, -RZ, R4.H0_H0 ;  /* 0x20000004ff177230 */ /* 0x008fcc0000004100 */
[----:B------:R-:W0:Y:S01]  /*59a0*/  F2I.FTZ.TRUNC.NTZ R23, R23 ;  /* 0x0000001700177305 */ /* 0x000e22000021f100 */
[----:B------:R-:W-:Y:S05]  /*59b0*/  BRA `(.L_x_14268) ;  /* 0x0000000800d07947 */ /* 0x000fea0003800000 */
.L_x_14271:
        /* <DEDUP_REMOVED lines=9> */
.L_x_14274:
[----:B------:R-:W3:Y:S02]  /*5a50*/  LDG.E.U16 R4, desc[UR36][R4.64] ;  /* 0x0000002404047981 */ /* 0x000ee4000c1e1500 */
[----:B---3--:R-:W-:-:S06]  /*5a60*/  HADD2.F32 R23, -RZ, R4.H0_H0 ;  /* 0x20000004ff177230 */ /* 0x008fcc0000004100 */
[----:B------:R-:W0:Y:S01]  /*5a70*/  F2I.FTZ.TRUNC.NTZ R23, R23 ;  /* 0x0000001700177305 */ /* 0x000e22000021f100 */
[----:B------:R-:W-:Y:S05]  /*5a80*/  BRA `(.L_x_14268) ;  /* 0x00000008009c7947 */ /* 0x000fea0003800000 */
.L_x_14273:
[----:B------:R-:W3:Y:S02]  /*5a90*/  LDG.E.64 R4, desc[UR36][R4.64] ;  /* 0x0000002404047981 */ /* 0x000ee4000c1e1b00 */
[----:B---3--:R0:W1:Y:S01]  /*5aa0*/  F2I.F64.TRUNC R23, R4 ;  /* 0x0000000400177311 */ /* 0x008062000030d100 */
[----:B------:R-:W-:Y:S05]  /*5ab0*/  BRA `(.L_x_14268) ;  /* 0x0000000800907947 */ /* 0x000fea0003800000 */
.L_x_14263:
        /* <DEDUP_REMOVED lines=12> */
.L_x_14277:
[----:B------:R-:W3:Y:S02]  /*5b80*/  LDG.E.64 R4, desc[UR36][R4.64] ;  /* 0x0000002404047981 */ /* 0x000ee4000c1e1b00 */
[----:B---3--:R0:W1:Y:S01]  /*5b90*/  F2I.F64.TRUNC R23, R4 ;  /* 0x0000000400177311 */ /* 0x008062000030d100 */
[----:B------:R-:W-:Y:S05]  /*5ba0*/  BRA `(.L_x_14268) ;  /* 0x0000000800547947 */ /* 0x000fea0003800000 */
.L_x_14276:
        /* <DEDUP_REMOVED lines=27> */
.L_x_14279:
        /* <DEDUP_REMOVED lines=14> */
.L_x_14278:
[----:B------:R-:W3:Y:S02]  /*5e40*/  LDG.E.U16 R23, desc[UR36][R4.64] ;  /* 0x0000002404177981 */ /* 0x000ee4000c1e1500 */
[----:B---3--:R-:W-:-:S06]  /*5e50*/  IMAD.U32 R23, R23, 0x10000, RZ ;  /* 0x0001000017177824 */ /* 0x008fcc00078e00ff */
[----:B------:R-:W0:Y:S01]  /*5e60*/  F2I.FTZ.TRUNC.NTZ R23, R23 ;  /* 0x0000001700177305 */ /* 0x000e22000021f100 */
[----:B------:R-:W-:Y:S05]  /*5e70*/  BRA `(.L_x_14268) ;  /* 0x0000000400a07947 */ /* 0x000fea0003800000 */
.L_x_14275:
        /* <DEDUP_REMOVED lines=10> */
.L_x_14282:
        /* <DEDUP_REMOVED lines=21> */
.L_x_14286:
[----:B------:R-:W-:Y:S05]  /*6070*/  BSYNC B1 ;  /* 0x0000000000017941 */ /* 0x000fea0003800000 */
.L_x_14285:
[----:B------:R-:W-:Y:S01]  /*6080*/  IMAD.SHL.U32 R3, R3, 0x100000, RZ ;  /* 0x0010000003037824 */ /* 0x000fe200078e00ff */
[----:B------:R-:W-:-:S04]  /*6090*/  LEA R0, R0, 0x3b800000, 0x17 ;  /* 0x3b80000000007811 */ /* 0x000fc800078eb8ff */
[----:B------:R-:W-:-:S07]  /*60a0*/  LOP3.LUT R23, R0, R3, R23, 0xfe, !PT ;  /* 0x0000000300177212 */ /* 0x000fce00078efe17 */
.L_x_14284:
[----:B------:R-:W-:Y:S05]  /*60b0*/  BSYNC B0 ;  /* 0x0000000000007941 */ /* 0x000fea0003800000 */
.L_x_14283:
[----:B------:R-:W0:Y:S01]  /*60c0*/  F2I.FTZ.TRUNC.NTZ R23, R23 ;  /* 0x0000001700177305 */ /* 0x000e22000021f100 */
[----:B------:R-:W-:Y:S05]  /*60d0*/  BRA `(.L_x_14268) ;  /* 0x0000000400087947 */ /* 0x000fea0003800000 */
.L_x_14281:
        /* <DEDUP_REMOVED lines=21> */
.L_x_14290:
[----:B------:R-:W-:Y:S05]  /*6230*/  BSYNC B1 ;  /* 0x0000000000017941 */ /* 0x000fea0003800000 */
.L_x_14289:
[----:B------:R-:W-:Y:S01]  /*6240*/  IMAD.SHL.U32 R3, R3, 0x200000, RZ ;  /* 0x0020000003037824 */ /* 0x000fe200078e00ff */
[----:B------:R-:W-:-:S04]  /*6250*/  LEA R0, R0, 0x37800000, 0x17 ;  /* 0x3780000000007811 */ /* 0x000fc800078eb8ff */
[----:B------:R-:W-:-:S07]  /*6260*/  LOP3.LUT R23, R0, R3, R23, 0xfe, !PT ;  /* 0x0000000300177212 */ /* 0x000fce00078efe17 */
.L_x_14288:
[----:B------:R-:W-:Y:S05]  /*6270*/  BSYNC B0 ;  /* 0x0000000000007941 */ /* 0x000fea0003800000 */
.L_x_14287:
[----:B------:R-:W0:Y:S01]  /*6280*/  F2I.FTZ.TRUNC.NTZ R23, R23 ;  /* 0x0000001700177305 */ /* 0x000e22000021f100 */
[----:B------:R-:W-:Y:S05]  /*6290*/  BRA `(.L_x_14268) ;  /* 0x0000000000987947 */ /* 0x000fea0003800000 */
.L_x_14280:
        /* <DEDUP_REMOVED lines=14> */
.L_x_14294:
[----:B------:R-:W-:Y:S05]  /*6380*/  BSYNC B0 ;  /* 0x0000000000007941 */ /* 0x000fea0003800000 */
.L_x_14293:
[----:B------:R-:W0:Y:S01]  /*6390*/  F2I.FTZ.TRUNC.NTZ R23, R23 ;  /* 0x0000001700177305 */ /* 0x000e22000021f100 */
[----:B------:R-:W-:Y:S05]  /*63a0*/  BRA `(.L_x_14268) ;  /* 0x0000000000547947 */ /* 0x000fea0003800000 */
.L_x_14267:
        /* <DEDUP_REMOVED lines=17> */
.L_x_14295:
[----:B------:R-:W-:Y:S05]  /*64c0*/  BRA `(.L_x_14268) ;  /* 0x00000000000c7947 */ /* 0x000fea0003800000 */
.L_x_14292:
[----:B------:R0:W5:Y:S01]  /*64d0*/  LDG.E R23, desc[UR36][R4.64] ;  /* 0x0000002404177981 */ /* 0x000162000c1e1900 */
[----:B------:R-:W-:Y:S05]  /*64e0*/  BRA `(.L_x_14268) ;  /* 0x0000000000047947 */ /* 0x000fea0003800000 */
.L_x_14291:
[----:B------:R0:W5:Y:S02]  /*64f0*/  LDG.E R23, desc[UR36][R4.64] ;  /* 0x0000002404177981 */ /* 0x000164000c1e1900 */
.L_x_14268:
        /* <DEDUP_REMOVED lines=19> */
.L_x_14299:
[----:B------:R0:W5:Y:S01]  /*6630*/  LDG.E.U8 R18, desc[UR36][R4.64] ;  /* 0x0000002404127981 */ /* 0x000162000c1e1100 */
[----:B------:R-:W-:Y:S05]  /*6640*/  BRA `(.L_x_14262) ;  /* 0x0000000c00307947 */ /* 0x000fea0003800000 */
.L_x_14298:
        /* <DEDUP_REMOVED lines=8> */
.L_x_14302:
[----:B------:R0:W5:Y:S01]  /*66d0*/  LDG.E R18, desc[UR36][R4.64] ;  /* 0x0000002404127981 */ /* 0x000162000c1e1900 */
[----:B------:R-:W-:Y:S05]  /*66e0*/  BRA `(.L_x_14262) ;  /* 0x0000000c00087947 */ /* 0x000fea0003800000 */
.L_x_14301:
[----:B------:R0:W5:Y:S01]  /*66f0*/  LDG.E.S16 R18, desc[UR36][R4.64] ;  /* 0x0000002404127981 */ /* 0x000162000c1e1700 */
[----:B------:R-:W-:Y:S05]  /*6700*/  BRA `(.L_x_14262) ;  /* 0x0000000c00007947 */ /* 0x000fea0003800000 */
.L_x_14297:
        /* <DEDUP_REMOVED lines=9> */
.L_x_14304:
[----:B------:R-:W2:Y:S02]  /*67a0*/  LDG.E.U16 R4, desc[UR36][R4.64] ;  /* 0x0000002404047981 */ /* 0x000ea4000c1e1500 */
[----:B--2---:R-:W-:-:S06]  /*67b0*/  HADD2.F32 R18, -RZ, R4.H0_H0 ;  /* 0x20000004ff127230 */ /* 0x004fcc0000004100 */
[----:B------:R-:W0:Y:S01]  /*67c0*/  F2I.FTZ.TRUNC.NTZ R18, R18 ;  /* 0x0000001200127305 */ /* 0x000e22000021f100 */
[----:B------:R-:W-:Y:S05]  /*67d0*/  BRA `(.L_x_14262) ;  /* 0x0000000800cc7947 */ /* 0x000fea0003800000 */
.L_x_14303:
        /* <DEDUP_REMOVED lines=9> */
.L_x_14306:
[----:B------:R-:W2:Y:S02]  /*6870*/  LDG.E.U16 R4, desc[UR36][R4.64] ;  /* 0x0000002404047981 */ /* 0x000ea4000c1e1500 */
[----:B--2---:R-:W-:-:S06]  /*6880*/  HADD2.F32 R18, -RZ, R4.H0_H0 ;  /* 0x20000004ff127230 */ /* 0x004fcc0000004100 */
[----:B------:R-:W0:Y:S01]  /*6890*/  F2I.FTZ.TRUNC.NTZ R18, R18 ;  /* 0x0000001200127305 */ /* 0x000e22000021f100 */
[----:B------:R-:W-:Y:S05]  /*68a0*/  BRA `(.L_x_14262) ;  /* 0x0000000800987947 */ /* 0x000fea0003800000 */
.L_x_14305:
[----:B------:R-:W2:Y:S02]  /*68b0*/  LDG.E.64 R18, desc[UR36][R4.64] ;  /* 0x0000002404127981 */ /* 0x000ea4000c1e1b00 */
[----:B--2---:R0:W1:Y:S01]  /*68c0*/  F2I.F64.TRUNC R18, R18 ;  /* 0x0000001200127311 */ /* 0x004062000030d100 */
[----:B------:R-:W-:Y:S05]  /*68d0*/  BRA `(.L_x_14262) ;  /* 0x00000008008c7947 */ /* 0x000fea0003800000 */
.L_x_14296:
        /* <DEDUP_REMOVED lines=12> */
.L_x_14309:
[----:B------:R-:W2:Y:S02]  /*69a0*/  LDG.E.64 R4, desc[UR36][R4.64] ;  /* 0x0000002404047981 */ /* 0x000ea4000c1e1b00 */
[----:B--2---:R0:W1:Y:S01]  /*69b0*/  F2I.F64.TRUNC R18, R4 ;  /* 0x0000000400127311 */ /* 0x004062000030d100 */
[----:B------:R-:W-:Y:S05]  /*69c0*/  BRA `(.L_x_14262) ;  /* 0x0000000800507947 */ /* 0x000fea0003800000 */
.L_x_14308:
        /* <DEDUP_REMOVED lines=27> */
.L_x_14311:
        /* <DEDUP_REMOVED lines=14> */
.L_x_14310:
[----:B------:R-:W2:Y:S02]  /*6c60*/  LDG.E.U16 R18, desc[UR36][R4.64] ;  /* 0x0000002404127981 */ /* 0x000ea4000c1e1500 */
[----:B--2---:R-:W-:-:S06]  /*6c70*/  IMAD.U32 R18, R18, 0x10000, RZ ;  /* 0x0001000012127824 */ /* 0x004fcc00078e00ff */
[----:B------:R-:W0:Y:S01]  /*6c80*/  F2I.FTZ.TRUNC.NTZ R18, R18 ;  /* 0x0000001200127305 */ /* 0x000e22000021f100 */
[----:B------:R-:W-:Y:S05]  /*6c90*/  BRA `(.L_x_14262) ;  /* 0x00000004009c7947 */ /* 0x000fea0003800000 */
.L_x_14307:
        /* <DEDUP_REMOVED lines=10> */
.L_x_14314:
        /* <DEDUP_REMOVED lines=21> */
.L_x_14318:
[----:B------:R-:W-:Y:S05]  /*6e90*/  BSYNC B1 ;  /* 0x0000000000017941 */ /* 0x000fea0003800000 */
.L_x_14317:
[----:B------:R-:W-:Y:S01]  /*6ea0*/  IMAD.SHL.U32 R3, R3, 0x100000, RZ ;  /* 0x0010000003037824 */ /* 0x000fe200078e00ff */
[----:B------:R-:W-:-:S04]  /*6eb0*/  LEA R5, R0, 0x3b800000, 0x17 ;  /* 0x3b80000000057811 */ /* 0x000fc800078eb8ff */
[----:B------:R-:W-:-:S07]  /*6ec0*/  LOP3.LUT R18, R5, R3, R18, 0xfe, !PT ;  /* 0x0000000305127212 */ /* 0x000fce00078efe12 */
.L_x_14316:
[----:B------:R-:W-:Y:S05]  /*6ed0*/  BSYNC B0 ;  /* 0x0000000000007941 */ /* 0x000fea0003800000 */
.L_x_14315:
[----:B------:R-:W0:Y:S01]  /*6ee0*/  F2I.FTZ.TRUNC.NTZ R18, R18 ;  /* 0x0000001200127305 */ /* 0x000e22000021f100 */
[----:B------:R-:W-:Y:S05]  /*6ef0*/  BRA `(.L_x_14262) ;  /* 0x0000000400047947 */ /* 0x000fea0003800000 */
.L_x_14313:
        /* <DEDUP_REMOVED lines=21> */
.L_x_14322:
[----:B------:R-:W-:Y:S05]  /*7050*/  BSYNC B1 ;  /* 0x0000000000017941 */ /* 0x000fea0003800000 */
.L_x_14321:
[----:B------:R-:W-:Y:S01]  /*7060*/  IMAD.SHL.U32 R3, R3, 0x200000, RZ ;  /* 0x0020000003037824 */ /* 0x000fe200078e00ff */
[----:B------:R-:W-:-:S04]  /*7070*/  LEA R5, R0, 0x37800000, 0x17 ;  /* 0x3780000000057811 */ /* 0x000fc800078eb8ff */
[----:B------:R-:W-:-:S07]  /*7080*/  LOP3.LUT R18, R5, R3, R18, 0xfe, !PT ;  /* 0x0000000305127212 */ /* 0x000fce00078efe12 */
.L_x_14320:
[----:B------:R-:W-:Y:S05]  /*7090*/  BSYNC B0 ;  /* 0x0000000000007941 */ /* 0x000fea0003800000 */
.L_x_14319:
[----:B------:R-:W0:Y:S01]  /*70a0*/  F2I.FTZ.TRUNC.NTZ R18, R18 ;  /* 0x0000001200127305 */ /* 0x000e22000021f100 */
[----:B------:R-:W-:Y:S05]  /*70b0*/  BRA `(.L_x_14262) ;  /* 0x0000000000947947 */ /* 0x000fea0003800000 */
.L_x_14312:
        /* <DEDUP_REMOVED lines=14> */
.L_x_14326:
[----:B------:R-:W-:Y:S05]  /*71a0*/  BSYNC B0 ;  /* 0x0000000000007941 */ /* 0x000fea0003800000 */
.L_x_14325:
[----:B------:R-:W0:Y:S01]  /*71b0*/  F2I.FTZ.TRUNC.NTZ R18, R18 ;  /* 0x0000001200127305 */ /* 0x000e22000021f100 */
[----:B------:R-:W-:Y:S05]  /*71c0*/  BRA `(.L_x_14262) ;  /* 0x0000000000507947 */ /* 0x000fea0003800000 */
.L_x_14300:
        /* <DEDUP_REMOVED lines=16> */
.L_x_14327:
[----:B------:R-:W-:Y:S05]  /*72d0*/  BRA `(.L_x_14262) ;  /* 0x00000000000c7947 */ /* 0x000fea0003800000 */
.L_x_14324:
[----:B------:R0:W5:Y:S01]  /*72e0*/  LDG.E R18, desc[UR36][R4.64] ;  /* 0x0000002404127981 */ /* 0x000162000c1e1900 */
[----:B------:R-:W-:Y:S05]  /*72f0*/  BRA `(.L_x_14262) ;  /* 0x0000000000047947 */ /* 0x000fea0003800000 */
.L_x_14323:
[----:B------:R0:W5:Y:S02]  /*7300*/  LDG.E R18, desc[UR36][R4.64] ;  /* 0x0000002404127981 */ /* 0x000164000c1e1900 */
.L_x_14262:
[----:B------:R-:W-:Y:S05]  /*7310*/  BSYNC B6 ;  /* 0x0000000000067941 */ /* 0x000fea0003800000 */
.L_x_14261:
        /* <DEDUP_REMOVED lines=30> */
.L_x_14333:
[----:B------:R0:W-:Y:S01]  /*7500*/  STG.E.U8 desc[UR36][R8.64], R4 ;  /* 0x0000000408007986 */ /* 0x0001e2000c101124 */
[----:B------:R-:W-:Y:S05]  /*7510*/  BRA `(.L_x_14329) ;  /* 0x0000000c00507947 */ /* 0x000fea0003800000 */
.L_x_14332:
        /* <DEDUP_REMOVED lines=9> */
.L_x_14336:
[----:B------:R0:W-:Y:S01]  /*75b0*/  STG.E desc[UR36][R8.64], R4 ;  /* 0x0000000408007986 */ /* 0x0001e2000c101924 */
[----:B------:R-:W-:Y:S05]  /*75c0*/  BRA `(.L_x_14329) ;  /* 0x0000000c00247947 */ /* 0x000fea0003800000 */
.L_x_14335:
[----:B------:R0:W-:Y:S01]  /*75d0*/  STG.E.U16 desc[UR36][R8.64], R4 ;  /* 0x0000000408007986 */ /* 0x0001e2000c101524 */
[----:B------:R-:W-:Y:S05]  /*75e0*/  BRA `(.L_x_14329) ;  /* 0x0000000c001c7947 */ /* 0x000fea0003800000 */
.L_x_14331:
        /* <DEDUP_REMOVED lines=9> */
.L_x_14338:
[----:B------:R-:W-:-:S04]  /*7680*/  I2FP.F32.S32 R0, R4 ;  /* 0x0000000400007245 */ /* 0x000fc80000201400 */
[----:B------:R-:W-:-:S05]  /*7690*/  F2FP.F16.F32.PACK_AB R0, RZ, R0 ;  /* 0x00000000ff00723e */ /* 0x000fca00000000ff */
[----:B------:R0:W-:Y:S01]  /*76a0*/  STG.E.U16 desc[UR36][R8.64], R0 ;  /* 0x0000000008007986 */ /* 0x0001e2000c101524 */
[----:B------:R-:W-:Y:S05]  /*76b0*/  BRA `(.L_x_14329) ;  /* 0x0000000800e87947 */ /* 0x000fea0003800000 */
.L_x_14337:
        /* <DEDUP_REMOVED lines=10> */
.L_x_14340:
[----:B------:R-:W-:-:S04]  /*7760*/  I2FP.F32.S32 R4, R4 ;  /* 0x0000000400047245 */ /* 0x000fc80000201400 */
[----:B------:R-:W-:-:S04]  /*7770*/  F2FP.F16.F32.PACK_AB R3, RZ, R4 ;  /* 0x00000004ff03723e */ /* 0x000fc800000000ff */
[----:B------:R-:W-:-:S05]  /*7780*/  PRMT R3, R3, 0x5410, RZ ;  /* 0x0000541003037816 */ /* 0x000fca00000000ff */
[----:B------:R3:W-:Y:S01]  /*7790*/  STG.E desc[UR36][R8.64], R3 ;  /* 0x0000000308007986 */ /* 0x0007e2000c101924 */
[----:B------:R-:W-:Y:S05]  /*77a0*/  BRA `(.L_x_14329) ;  /* 0x0000000800ac7947 */ /* 0x000fea0003800000 */
.L_x_14339:
[----:B------:R-:W0:Y:S02]  /*77b0*/  I2F.F64 R4, R4 ;  /* 0x0000000400047312 */ /* 0x000e240000201c00 */
[----:B0-----:R4:W-:Y:S01]  /*77c0*/  STG.E.64 desc[UR36][R8.64], R4 ;  /* 0x0000000408007986 */ /* 0x0019e2000c101b24 */
[----:B------:R-:W-:Y:S05]  /*77d0*/  BRA `(.L_x_14329) ;  /* 0x0000000800a07947 */ /* 0x000fea0003800000 */
.L_x_14330:
        /* <DEDUP_REMOVED lines=12> */
.L_x_14343:
[----:B------:R-:W0:Y:S01]  /*78a0*/  I2F.F64 R4, R4 ;  /* 0x0000000400047312 */ /* 0x000e220000201c00 */
[----:B------:R-:W-:-:S05]  /*78b0*/  CS2R R6, SRZ ;  /* 0x0000000000067805 */ /* 0x000fca000001ff00 */
[----:B0-----:R0:W-:Y:S01]  /*78c0*/  STG.E.128 desc[UR36][R8.64], R4 ;  /* 0x0000000408007986 */ /* 0x0011e2000c101d24 */
[----:B------:R-:W-:Y:S05]  /*78d0*/  BRA `(.L_x_14329) ;  /* 0x0000000800607947 */ /* 0x000fea0003800000 */
.L_x_14342:
        /* <DEDUP_REMOVED lines=21> */
.L_x_14347:
[----:B------:R-:W-:Y:S05]  /*7a30*/  BSYNC B0 ;  /* 0x0000000000007941 */ /* 0x000fea0003800000 */
.L_x_14346:
[----:B------:R-:W-:-:S05]  /*7a40*/  LOP3.LUT R5, R0, R5, RZ, 0xfc, !PT ;  /* 0x0000000500057212 */ /* 0x000fca00078efcff */
[----:B------:R0:W-:Y:S01]  /*7a50*/  STG.E.U8 desc[UR36][R8.64], R5 ;  /* 0x0000000508007986 */ /* 0x0001e2000c101124 */
[----:B------:R-:W-:Y:S05]  /*7a60*/  BRA `(.L_x_14329) ;  /* 0x0000000400fc7947 */ /* 0x000fea0003800000 */
.L_x_14345:
        /* <DEDUP_REMOVED lines=13> */
.L_x_14349:
[----:B------:R-:W-:Y:S01]  /*7b40*/  IMAD.MOV.U32 R0, RZ, RZ, 0x7f ;  /* 0x0000007fff007424 */ /* 0x000fe200078e00ff */
[----:B------:R-:W-:-:S04]  /*7b50*/  ISETP.GT.U32.AND P0, PT, R3, 0x7f800000, PT ;  /* 0x7f8000000300780c */ /* 0x000fc80003f04070 */
[----:B------:R-:W-:-:S09]  /*7b60*/  SEL R0, R0, 0x7c, P0 ;  /* 0x0000007c00007807 */ /* 0x000fd20000000000 */
.L_x_14350:
[----:B------:R-:W-:Y:S05]  /*7b70*/  BSYNC B0 ;  /* 0x0000000000007941 */ /* 0x000fea0003800000 */
.L_x_14348:
[----:B------:R-:W-:-:S04]  /*7b80*/  LOP3.LUT R3, R5, 0x80000000, RZ, 0xc0, !PT ;  /* 0x8000000005037812 */ /* 0x000fc800078ec0ff */
[----:B------:R-:W-:-:S04]  /*7b90*/  SHF.R.U32.HI R3, RZ, 0x18, R3 ;  /* 0x00000018ff037819 */ /* 0x000fc80000011603 */
[----:B------:R-:W-:-:S05]  /*7ba0*/  LOP3.LUT R3, R0, R3, RZ, 0xfc, !PT ;  /* 0x0000000300037212 */ /* 0x000fca00078efcff */
[----:B------:R0:W-:Y:S01]  /*7bb0*/  STG.E.U8 desc[UR36][R8.64], R3 ;  /* 0x0000000308007986 */ /* 0x0001e2000c101124 */
[----:B------:R-:W-:Y:S05]  /*7bc0*/  BRA `(.L_x_14329) ;  /* 0x0000000400a47947 */ /* 0x000fea0003800000 */
.L_x_14344:
[----:B------:R-:W-:-:S04]  /*7bd0*/  I2FP.F32.S32 R0, R4 ;  /* 0x0000000400007245 */ /* 0x000fc80000201400 */
[----:B------:R-:W-:-:S05]  /*7be0*/  F2FP.BF16.F32.PACK_AB R0, RZ, R0 ;  /* 0x00000000ff00723e */ /* 0x000fca00000010ff */
[----:B------:R0:W-:Y:S01]  /*7bf0*/  STG.E.U16 desc[UR36][R8.64], R0 ;  /* 0x0000000008007986 */ /* 0x0001e2000c101524 */
[----:B------:R-:W-:Y:S05]  /*7c00*/  BRA `(.L_x_14329) ;  /* 0x0000000400947947 */ /* 0x000fea0003800000 */
.L_x_14341:
        /* <DEDUP_REMOVED lines=10> */
.L_x_14353:
        /* <DEDUP_REMOVED lines=17> */
.L_x_14356:
[----:B------:R-:W-:-:S04]  /*7dc0*/  LOP3.LUT R3, R5, 0x80000000, RZ, 0xc0, !PT ;  /* 0x8000000005037812 */ /* 0x000fc800078ec0ff */
[----:B------:R-:W-:-:S04]  /*7dd0*/  SHF.R.U32.HI R3, RZ, 0x18, R3 ;  /* 0x00000018ff037819 */ /* 0x000fc80000011603 */
[----:B------:R-:W-:-:S04]  /*7de0*/  LOP3.LUT R0, R0, R3, RZ, 0xfc, !PT ;  /* 0x0000000300007212 */ /* 0x000fc800078efcff */
[----:B------:R-:W-:-:S07]  /*7df0*/  PRMT R4, R0, 0x7610, R4 ;  /* 0x0000761000047816 */ /* 0x000fce0000000004 */
.L_x_14355:
[----:B------:R-:W-:Y:S05]  /*7e00*/  BSYNC B0 ;  /* 0x0000000000007941 */ /* 0x000fea0003800000 */
.L_x_14354:
[----:B------:R0:W-:Y:S01]  /*7e10*/  STG.E.U8 desc[UR36][R8.64], R4 ;  /* 0x0000000408007986 */ /* 0x0001e2000c101124 */
[----:B------:R-:W-:Y:S05]  /*7e20*/  BRA `(.L_x_14329) ;  /* 0x00000004000c7947 */ /* 0x000fea0003800000 */
.L_x_14352:
        /* <DEDUP_REMOVED lines=17> */
.L_x_14359:
[----:B------:R-:W-:-:S04]  /*7f40*/  LOP3.LUT R3, R5, 0x80000000, RZ, 0xc0, !PT ;  /* 0x8000000005037812 */ /* 0x000fc800078ec0ff */
[----:B------:R-:W-:-:S04]  /*7f50*/  SHF.R.U32.HI R3, RZ, 0x18, R3 ;  /* 0x00000018ff037819 */ /* 0x000fc80000011603 */
[----:B------:R-:W-:-:S04]  /*7f60*/  LOP3.LUT R0, R0, R3, RZ, 0xfc, !PT ;  /* 0x0000000300007212 */ /* 0x000fc800078efcff */
[----:B------:R-:W-:-:S07]  /*7f70*/  PRMT R4, R0, 0x7610, R4 ;  /* 0x0000761000047816 */ /* 0x000fce0000000004 */
.L_x_14358:
[----:B------:R-:W-:Y:S05]  /*7f80*/  BSYNC B0 ;  /* 0x0000000000007941 */ /* 0x000fea0003800000 */
.L_x_14357:
[----:B------:R0:W-:Y:S01]  /*7f90*/  STG.E.U8 desc[UR36][R8.64], R4 ;  /* 0x0000000408007986 */ /* 0x0001e2000c101124 */
[----:B------:R-:W-:Y:S05]  /*7fa0*/  BRA `(.L_x_14329) ;  /* 0x0000000000ac7947 */ /* 0x000fea0003800000 */
.L_x_14351:
        /* <DEDUP_REMOVED lines=22> */
.L_x_14334:
        /* <DEDUP_REMOVED lines=16> */
.L_x_14362:
[----:B------:R-:W-:Y:S05]  /*8210*/  BRA `(.L_x_14329) ;  /* 0x0000000000107947 */ /* 0x000fea0003800000 */
.L_x_14361:
[----:B------:R-:W-:-:S05]  /*8220*/  SHF.R.S32.HI R5, RZ, 0x1f, R4 ;  /* 0x0000001fff057819 */ /* 0x000fca0000011404 */
[----:B------:R0:W-:Y:S01]  /*8230*/  STG.E.64 desc[UR36][R8.64], R4 ;  /* 0x0000000408007986 */ /* 0x0001e2000c101b24 */
[----:B------:R-:W-:Y:S05]  /*8240*/  BRA `(.L_x_14329) ;  /* 0x0000000000047947 */ /* 0x000fea0003800000 */
.L_x_14360:
[----:B------:R0:W-:Y:S02]  /*8250*/  STG.E desc[UR36][R8.64], R4 ;  /* 0x0000000408007986 */ /* 0x0001e4000c101924 */
.L_x_14329:
[----:B------:R-:W-:Y:S05]  /*8260*/  BSYNC B6 ;  /* 0x0000000000067941 */ /* 0x000fea0003800000 */
.L_x_14328:
        /* <DEDUP_REMOVED lines=23> */
.L_x_14368:
[----:B------:R0:W-:Y:S01]  /*83e0*/  STG.E.U8 desc[UR36][R8.64], R24 ;  /* 0x0000001808007986 */ /* 0x0001e2000c101124 */
[----:B------:R-:W-:Y:S05]  /*83f0*/  BRA `(.L_x_14370) ;  /* 0x0000000c00507947 */ /* 0x000fea0003800000 */
.L_x_14367:
        /* <DEDUP_REMOVED lines=9> */
.L_x_14372:
[----:B------:R0:W-:Y:S01]  /*8490*/  STG.E desc[UR36][R8.64], R24 ;  /* 0x0000001808007986 */ /* 0x0001e2000c101924 */
[----:B------:R-:W-:Y:S05]  /*84a0*/  BRA `(.L_x_14370) ;  /* 0x0000000c00247947 */ /* 0x000fea0003800000 */
.L_x_14371:
[----:B------:R0:W-:Y:S01]  /*84b0*/  STG.E.U16 desc[UR36][R8.64], R24 ;  /* 0x0000001808007986 */ /* 0x0001e2000c101524 */
[----:B------:R-:W-:Y:S05]  /*84c0*/  BRA `(.L_x_14370) ;  /* 0x0000000c001c7947 */ /* 0x000fea0003800000 */
.L_x_14366:
        /* <DEDUP_REMOVED lines=9> */
.L_x_14374:
[----:B------:R-:W-:-:S04]  /*8560*/  I2FP.F32.S32 R0, R24 ;  /* 0x0000001800007245 */ /* 0x000fc80000201400 */
[----:B------:R-:W-:-:S05]  /*8570*/  F2FP.F16.F32.PACK_AB R0, RZ, R0 ;  /* 0x00000000ff00723e */ /* 0x000fca00000000ff */
[----:B------:R0:W-:Y:S01]  /*8580*/  STG.E.U16 desc[UR36][R8.64], R0 ;  /* 0x0000000008007986 */ /* 0x0001e2000c101524 */
[----:B------:R-:W-:Y:S05]  /*8590*/  BRA `(.L_x_14370) ;  /* 0x0000000800e87947 */ /* 0x000fea0003800000 */
.L_x_14373:
        /* <DEDUP_REMOVED lines=10> */
.L_x_14376:
[----:B------:R-:W-:-:S04]  /*8640*/  I2FP.F32.S32 R24, R24 ;  /* 0x0000001800187245 */ /* 0x000fc80000201400 */
[----:B------:R-:W-:-:S04]  /*8650*/  F2FP.F16.F32.PACK_AB R3, RZ, R24 ;  /* 0x00000018ff03723e */ /* 0x000fc800000000ff */
[----:B------:R-:W-:-:S05]  /*8660*/  PRMT R3, R3, 0x5410, RZ ;  /* 0x0000541003037816 */ /* 0x000fca00000000ff */
[----:B------:R3:W-:Y:S01]  /*8670*/  STG.E desc[UR36][R8.64], R3 ;  /* 0x0000000308007986 */ /* 0x0007e2000c101924 */
[----:B------:R-:W-:Y:S05]  /*8680*/  BRA `(.L_x_14370) ;  /* 0x0000000800ac7947 */ /* 0x000fea0003800000 */
.L_x_14375:
[----:B------:R-:W0:Y:S02]  /*8690*/  I2F.F64 R24, R24 ;  /* 0x0000001800187312 */ /* 0x000e240000201c00 */
[----:B0-----:R4:W-:Y:S01]  /*86a0*/  STG.E.64 desc[UR36][R8.64], R24 ;  /* 0x0000001808007986 */ /* 0x0019e2000c101b24 */
[----:B------:R-:W-:Y:S05]  /*86b0*/  BRA `(.L_x_14370) ;  /* 0x0000000800a07947 */ /* 0x000fea0003800000 */
.L_x_14365:
        /* <DEDUP_REMOVED lines=12> */
.L_x_14379:
[----:B------:R-:W0:Y:S01]  /*8780*/  I2F.F64 R4, R24 ;  /* 0x0000001800047312 */ /* 0x000e220000201c00 */
[----:B------:R-:W-:-:S05]  /*8790*/  CS2R R6, SRZ ;  /* 0x0000000000067805 */ /* 0x000fca000001ff00 */
[----:B0-----:R0:W-:Y:S01]  /*87a0*/  STG.E.128 desc[UR36][R8.64], R4 ;  /* 0x0000000408007986 */ /* 0x0011e2000c101d24 */
[----:B------:R-:W-:Y:S05]  /*87b0*/  BRA `(.L_x_14370) ;  /* 0x0000000800607947 */ /* 0x000fea0003800000 */
.L_x_14378:
        /* <DEDUP_REMOVED lines=21> */
.L_x_14383:
[----:B------:R-:W-:Y:S05]  /*8910*/  BSYNC B0 ;  /* 0x0000000000007941 */ /* 0x000fea0003800000 */
.L_x_14382:
[----:B------:R-:W-:-:S05]  /*8920*/  LOP3.LUT R5, R0, R5, RZ, 0xfc, !PT ;  /* 0x0000000500057212 */ /* 0x000fca00078efcff */
[----:B------:R0:W-:Y:S01]  /*8930*/  STG.E.U8 desc[UR36][R8.64], R5 ;  /* 0x0000000508007986 */ /* 0x0001e2000c101124 */
[----:B------:R-:W-:Y:S05]  /*8940*/  BRA `(.L_x_14370) ;  /* 0x0000000400fc7947 */ /* 0x000fea0003800000 */
.L_x_14381:
        /* <DEDUP_REMOVED lines=13> */
.L_x_14385:
[----:B------:R-:W-:Y:S01]  /*8a20*/  IMAD.MOV.U32 R0, RZ, RZ, 0x7f ;  /* 0x0000007fff007424 */ /* 0x000fe200078e00ff */
[----:B------:R-:W-:-:S04]  /*8a30*/  ISETP.GT.U32.AND P0, PT, R3, 0x7f800000, PT ;  /* 0x7f8000000300780c */ /* 0x000fc80003f04070 */
[----:B------:R-:W-:-:S09]  /*8a40*/  SEL R0, R0, 0x7c, P0 ;  /* 0x0000007c00007807 */ /* 0x000fd20000000000 */
.L_x_14386:
[----:B------:R-:W-:Y:S05]  /*8a50*/  BSYNC B0 ;  /* 0x0000000000007941 */ /* 0x000fea0003800000 */
.L_x_14384:
[----:B------:R-:W-:-:S04]  /*8a60*/  LOP3.LUT R3, R5, 0x80000000, RZ, 0xc0, !PT ;  /* 0x8000000005037812 */ /* 0x000fc800078ec0ff */
[----:B------:R-:W-:-:S04]  /*8a70*/  SHF.R.U32.HI R3, RZ, 0x18, R3 ;  /* 0x00000018ff037819 */ /* 0x000fc80000011603 */
[----:B------:R-:W-:-:S05]  /*8a80*/  LOP3.LUT R3, R0, R3, RZ, 0xfc, !PT ;  /* 0x0000000300037212 */ /* 0x000fca00078efcff */
[----:B------:R0:W-:Y:S01]  /*8a90*/  STG.E.U8 desc[UR36][R8.64], R3 ;  /* 0x0000000308007986 */ /* 0x0001e2000c101124 */
[----:B------:R-:W-:Y:S05]  /*8aa0*/  BRA `(.L_x_14370) ;  /* 0x0000000400a47947 */ /* 0x000fea0003800000 */
.L_x_14380:
[----:B------:R-:W-:-:S04]  /*8ab0*/  I2FP.F32.S32 R0, R24 ;  /* 0x0000001800007245 */ /* 0x000fc80000201400 */
[----:B------:R-:W-:-:S05]  /*8ac0*/  F2FP.BF16.F32.PACK_AB R0, RZ, R0 ;  /* 0x00000000ff00723e */ /* 0x000fca00000010ff */
[----:B------:R0:W-:Y:S01]  /*8ad0*/  STG.E.U16 desc[UR36][R8.64], R0 ;  /* 0x0000000008007986 */ /* 0x0001e2000c101524 */
[----:B------:R-:W-:Y:S05]  /*8ae0*/  BRA `(.L_x_14370) ;  /* 0x0000000400947947 */ /* 0x000fea0003800000 */
.L_x_14377:
        /* <DEDUP_REMOVED lines=10> */
.L_x_14389:
        /* <DEDUP_REMOVED lines=17> */
.L_x_14392:
[----:B------:R-:W-:-:S04]  /*8ca0*/  LOP3.LUT R3, R5, 0x80000000, RZ, 0xc0, !PT ;  /* 0x8000000005037812 */ /* 0x000fc800078ec0ff */
[----:B------:R-:W-:-:S04]  /*8cb0*/  SHF.R.U32.HI R3, RZ, 0x18, R3 ;  /* 0x00000018ff037819 */ /* 0x000fc80000011603 */
[----:B------:R-:W-:-:S04]  /*8cc0*/  LOP3.LUT R0, R0, R3, RZ, 0xfc, !PT ;  /* 0x0000000300007212 */ /* 0x000fc800078efcff */
[----:B------:R-:W-:-:S07]  /*8cd0*/  PRMT R4, R0, 0x7610, R4 ;  /* 0x0000761000047816 */ /* 0x000fce0000000004 */
.L_x_14391:
[----:B------:R-:W-:Y:S05]  /*8ce0*/  BSYNC B0 ;  /* 0x0000000000007941 */ /* 0x000fea0003800000 */
.L_x_14390:
[----:B------:R0:W-:Y:S01]  /*8cf0*/  STG.E.U8 desc[UR36][R8.64], R4 ;  /* 0x0000000408007986 */ /* 0x0001e2000c101124 */
[----:B------:R-:W-:Y:S05]  /*8d00*/  BRA `(.L_x_14370) ;  /* 0x00000004000c7947 */ /* 0x000fea0003800000 */
.L_x_14388:
        /* <DEDUP_REMOVED lines=17> */
.L_x_14395:
[----:B------:R-:W-:-:S04]  /*8e20*/  LOP3.LUT R3, R5, 0x80000000, RZ, 0xc0, !PT ;  /* 0x8000000005037812 */ /* 0x000fc800078ec0ff */
[----:B------:R-:W-:-:S04]  /*8e30*/  SHF.R.U32.HI R3, RZ, 0x18, R3 ;  /* 0x00000018ff037819 */ /* 0x000fc80000011603 */
[----:B------:R-:W-:-:S04]  /*8e40*/  LOP3.LUT R0, R0, R3, RZ, 0xfc, !PT ;  /* 0x0000000300007212 */ /* 0x000fc800078efcff */
[----:B------:R-:W-:-:S07]  /*8e50*/  PRMT R4, R0, 0x7610, R4 ;  /* 0x0000761000047816 */ /* 0x000fce0000000004 */
.L_x_14394:
[----:B------:R-:W-:Y:S05]  /*8e60*/  BSYNC B0 ;  /* 0x0000000000007941 */ /* 0x000fea0003800000 */
.L_x_14393:
[----:B------:R0:W-:Y:S01]  /*8e70*/  STG.E.U8 desc[UR36][R8.64], R4 ;  /* 0x0000000408007986 */ /* 0x0001e2000c101124 */
[----:B------:R-:W-:Y:S05]  /*8e80*/  BRA `(.L_x_14370) ;  /* 0x0000000000ac7947 */ /* 0x000fea0003800000 */
.L_x_14387:
        /* <DEDUP_REMOVED lines=22> */
.L_x_14369:
        /* <DEDUP_REMOVED lines=16> */
.L_x_14398:
[----:B------:R-:W-:Y:S05]  /*90f0*/  BRA `(.L_x_14370) ;  /* 0x0000000000107947 */ /* 0x000fea0003800000 */
.L_x_14397:
[----:B------:R-:W-:-:S05]  /*9100*/  SHF.R.S32.HI R25, RZ, 0x1f, R24 ;  /* 0x0000001fff197819 */ /* 0x000fca0000011418 */
[----:B------:R0:W-:Y:S01]  /*9110*/  STG.E.64 desc[UR36][R8.64], R24 ;  /* 0x0000001808007986 */ /* 0x0001e2000c101b24 */
[----:B------:R-:W-:Y:S05]  /*9120*/  BRA `(.L_x_14370) ;  /* 0x0000000000047947 */ /* 0x000fea0003800000 */
.L_x_14396:
[----:B------:R0:W-:Y:S02]  /*9130*/  STG.E desc[UR36][R8.64], R24 ;  /* 0x0000001808007986 */ /* 0x0001e4000c101924 */
.L_x_14370:
        /* <DEDUP_REMOVED lines=23> */
.L_x_14402:
[----:B------:R0:W-:Y:S01]  /*92b0*/  STG.E.U8 desc[UR36][R8.64], R22 ;  /* 0x0000001608007986 */ /* 0x0001e2000c101124 */
[----:B------:R-:W-:Y:S05]  /*92c0*/  BRA `(.L_x_14404) ;  /* 0x0000000c00507947 */ /* 0x000fea0003800000 */
.L_x_14401:
        /* <DEDUP_REMOVED lines=9> */
.L_x_14406:
[----:B------:R0:W-:Y:S01]  /*9360*/  STG.E desc[UR36][R8.64], R22 ;  /* 0x0000001608007986 */ /* 0x0001e2000c101924 */
[----:B------:R-:W-:Y:S05]  /*9370*/  BRA `(.L_x_14404) ;  /* 0x0000000c00247947 */ /* 0x000fea0003800000 */
.L_x_14405:
[----:B------:R0:W-:Y:S01]  /*9380*/  STG.E.U16 desc[UR36][R8.64], R22 ;  /* 0x0000001608007986 */ /* 0x0001e2000c101524 */
[----:B------:R-:W-:Y:S05]  /*9390*/  BRA `(.L_x_14404) ;  /* 0x0000000c001c7947 */ /* 0x000fea0003800000 */
.L_x_14400:
        /* <DEDUP_REMOVED lines=9> */
.L_x_14408:
[----:B------:R-:W-:-:S04]  /*9430*/  I2FP.F32.S32 R0, R22 ;  /* 0x0000001600007245 */ /* 0x000fc80000201400 */
[----:B------:R-:W-:-:S05]  /*9440*/  F2FP.F16.F32.PACK_AB R0, RZ, R0 ;  /* 0x00000000ff00723e */ /* 0x000fca00000000ff */
[----:B------:R4:W-:Y:S01]  /*9450*/  STG.E.U16 desc[UR36][R8.64], R0 ;  /* 0x0000000008007986 */ /* 0x0009e2000c101524 */
[----:B------:R-:W-:Y:S05]  /*9460*/  BRA `(.L_x_14404) ;  /* 0x0000000800e87947 */ /* 0x000fea0003800000 */
.L_x_14407:
        /* <DEDUP_REMOVED lines=10> */
.L_x_14410:
[----:B------:R-:W-:-:S04]  /*9510*/  I2FP.F32.S32 R22, R22 ;  /* 0x0000001600167245 */ /* 0x000fc80000201400 */
[----:B------:R-:W-:-:S04]  /*9520*/  F2FP.F16.F32.PACK_AB R3, RZ, R22 ;  /* 0x00000016ff03723e */ /* 0x000fc800000000ff */
[----:B------:R-:W-:-:S05]  /*9530*/  PRMT R3, R3, 0x5410, RZ ;  /* 0x0000541003037816 */ /* 0x000fca00000000ff */
[----:B------:R2:W-:Y:S01]  /*9540*/  STG.E desc[UR36][R8.64], R3 ;  /* 0x0000000308007986 */ /* 0x0005e2000c101924 */
[----:B------:R-:W-:Y:S05]  /*9550*/  BRA `(.L_x_14404) ;  /* 0x0000000800ac7947 */ /* 0x000fea0003800000 */
.L_x_14409:
[----:B------:R-:W0:Y:S02]  /*9560*/  I2F.F64 R22, R22 ;  /* 0x0000001600167312 */ /* 0x000e240000201c00 */
[----:B0-----:R0:W-:Y:S01]  /*9570*/  STG.E.64 desc[UR36][R8.64], R22 ;  /* 0x0000001608007986 */ /* 0x0011e2000c101b24 */
[----:B------:R-:W-:Y:S05]  /*9580*/  BRA `(.L_x_14404) ;  /* 0x0000000800a07947 */ /* 0x000fea0003800000 */
.L_x_14399:
        /* <DEDUP_REMOVED lines=12> */
.L_x_14413:
[----:B------:R-:W0:Y:S01]  /*9650*/  I2F.F64 R4, R22 ;  /* 0x0000001600047312 */ /* 0x000e220000201c00 */
[----:B------:R-:W-:-:S05]  /*9660*/  CS2R R6, SRZ ;  /* 0x0000000000067805 */ /* 0x000fca000001ff00 */
[----:B0-----:R0:W-:Y:S01]  /*9670*/  STG.E.128 desc[UR36][R8.64], R4 ;  /* 0x0000000408007986 */ /* 0x0011e2000c101d24 */
[----:B------:R-:W-:Y:S05]  /*9680*/  BRA `(.L_x_14404) ;  /* 0x0000000800607947 */ /* 0x000fea0003800000 */
.L_x_14412:
        /* <DEDUP_REMOVED lines=21> */
.L_x_14417:
[----:B------:R-:W-:Y:S05]  /*97e0*/  BSYNC B0 ;  /* 0x0000000000007941 */ /* 0x000fea0003800000 */
.L_x_14416:
[----:B------:R-:W-:-:S05]  /*97f0*/  LOP3.LUT R5, R0, R5, RZ, 0xfc, !PT ;  /* 0x0000000500057212 */ /* 0x000fca00078efcff */
[----:B------:R0:W-:Y:S01]  /*9800*/  STG.E.U8 desc[UR36][R8.64], R5 ;  /* 0x0000000508007986 */ /* 0x0001e2000c101124 */
[----:B------:R-:W-:Y:S05]  /*9810*/  BRA `(.L_x_14404) ;  /* 0x0000000400fc7947 */ /* 0x000fea0003800000 */
.L_x_14415:
        /* <DEDUP_REMOVED lines=13> */
.L_x_14419:
[----:B------:R-:W-:Y:S01]  /*98f0*/  IMAD.MOV.U32 R0, RZ, RZ, 0x7f ;  /* 0x0000007fff007424 */ /* 0x000fe200078e00ff */
[----:B------:R-:W-:-:S04]  /*9900*/  ISETP.GT.U32.AND P0, PT, R3, 0x7f800000, PT ;  /* 0x7f8000000300780c */ /* 0x000fc80003f04070 */
[----:B------:R-:W-:-:S09]  /*9910*/  SEL R0, R0, 0x7c, P0 ;  /* 0x0000007c00007807 */ /* 0x000fd20000000000 */
.L_x_14420:
[----:B------:R-:W-:Y:S05]  /*9920*/  BSYNC B0 ;  /* 0x0000000000007941 */ /* 0x000fea0003800000 */
.L_x_14418:
[----:B------:R-:W-:-:S04]  /*9930*/  LOP3.LUT R3, R5, 0x80000000, RZ, 0xc0, !PT ;  /* 0x8000000005037812 */ /* 0x000fc800078ec0ff */
[----:B------:R-:W-:-:S04]  /*9940*/  SHF.R.U32.HI R3, RZ, 0x18, R3 ;  /* 0x00000018ff037819 */ /* 0x000fc80000011603 */
[----:B------:R-:W-:-:S05]  /*9950*/  LOP3.LUT R3, R0, R3, RZ, 0xfc, !PT ;  /* 0x0000000300037212 */ /* 0x000fca00078efcff */
[----:B------:R0:W-:Y:S01]  /*9960*/  STG.E.U8 desc[UR36][R8.64], R3 ;  /* 0x0000000308007986 */ /* 0x0001e2000c101124 */
[----:B------:R-:W-:Y:S05]  /*9970*/  BRA `(.L_x_14404) ;  /* 0x0000000400a47947 */ /* 0x000fea0003800000 */
.L_x_14414:
[----:B------:R-:W-:-:S04]  /*9980*/  I2FP.F32.S32 R0, R22 ;  /* 0x0000001600007245 */ /* 0x000fc80000201400 */
[----:B------:R-:W-:-:S05]  /*9990*/  F2FP.BF16.F32.PACK_AB R0, RZ, R0 ;  /* 0x00000000ff00723e */ /* 0x000fca00000010ff */
[----:B------:R0:W-:Y:S01]  /*99a0*/  STG.E.U16 desc[UR36][R8.64], R0 ;  /* 0x0000000008007986 */ /* 0x0001e2000c101524 */
[----:B------:R-:W-:Y:S05]  /*99b0*/  BRA `(.L_x_14404) ;  /* 0x0000000400947947 */ /* 0x000fea0003800000 */
.L_x_14411:
        /* <DEDUP_REMOVED lines=10> */
.L_x_14423:
        /* <DEDUP_REMOVED lines=17> */
.L_x_14426:
[----:B------:R-:W-:-:S04]  /*9b70*/  LOP3.LUT R3, R5, 0x80000000, RZ, 0xc0, !PT ;  /* 0x8000000005037812 */ /* 0x000fc800078ec0ff */
[----:B------:R-:W-:-:S04]  /*9b80*/  SHF.R.U32.HI R3, RZ, 0x18, R3 ;  /* 0x00000018ff037819 */ /* 0x000fc80000011603 */
[----:B------:R-:W-:-:S04]  /*9b90*/  LOP3.LUT R0, R0, R3, RZ, 0xfc, !PT ;  /* 0x0000000300007212 */ /* 0x000fc800078efcff */
[----:B------:R-:W-:-:S07]  /*9ba0*/  PRMT R4, R0, 0x7610, R4 ;  /* 0x0000761000047816 */ /* 0x000fce0000000004 */
.L_x_14425:
[----:B------:R-:W-:Y:S05]  /*9bb0*/  BSYNC B0 ;  /* 0x0000000000007941 */ /* 0x000fea0003800000 */
.L_x_14424:
[----:B------:R0:W-:Y:S01]  /*9bc0*/  STG.E.U8 desc[UR36][R8.64], R4 ;  /* 0x0000000408007986 */ /* 0x0001e2000c101124 */
[----:B------:R-:W-:Y:S05]  /*9bd0*/  BRA `(.L_x_14404) ;  /* 0x00000004000c7947 */ /* 0x000fea0003800000 */
.L_x_14422:
        /* <DEDUP_REMOVED lines=17> */
.L_x_14429:
[----:B------:R-:W-:-:S04]  /*9cf0*/  LOP3.LUT R3, R5, 0x80000000, RZ, 0xc0, !PT ;  /* 0x8000000005037812 */ /* 0x000fc800078ec0ff */
[----:B------:R-:W-:-:S04]  /*9d00*/  SHF.R.U32.HI R3, RZ, 0x18, R3 ;  /* 0x00000018ff037819 */ /* 0x000fc80000011603 */
[----:B------:R-:W-:-:S04]  /*9d10*/  LOP3.LUT R0, R0, R3, RZ, 0xfc, !PT ;  /* 0x0000000300007212 */ /* 0x000fc800078efcff */
[----:B------:R-:W-:-:S07]  /*9d20*/  PRMT R4, R0, 0x7610, R4 ;  /* 0x0000761000047816 */ /* 0x000fce0000000004 */
.L_x_14428:
[----:B------:R-:W-:Y:S05]  /*9d30*/  BSYNC B0 ;  /* 0x0000000000007941 */ /* 0x000fea0003800000 */
.L_x_14427:
[----:B------:R0:W-:Y:S01]  /*9d40*/  STG.E.U8 desc[UR36][R8.64], R4 ;  /* 0x0000000408007986 */ /* 0x0001e2000c101124 */
[----:B------:R-:W-:Y:S05]  /*9d50*/  BRA `(.L_x_14404) ;  /* 0x0000000000ac7947 */ /* 0x000fea0003800000 */
.L_x_14421:
        /* <DEDUP_REMOVED lines=22> */
.L_x_14403:
        /* <DEDUP_REMOVED lines=16> */
.L_x_14432:
[----:B------:R-:W-:Y:S05]  /*9fc0*/  BRA `(.L_x_14404) ;  /* 0x0000000000107947 */ /* 0x000fea0003800000 */
.L_x_14431:
[----:B------:R-:W-:-:S05]  /*9fd0*/  SHF.R.S32.HI R23, RZ, 0x1f, R22 ;  /* 0x0000001fff177819 */ /* 0x000fca0000011416 */
[----:B------:R0:W-:Y:S01]  /*9fe0*/  STG.E.64 desc[UR36][R8.64], R22 ;  /* 0x0000001608007986 */ /* 0x0001e2000c101b24 */
[----:B------:R-:W-:Y:S05]  /*9ff0*/  BRA `(.L_x_14404) ;  /* 0x0000000000047947 */ /* 0x000fea0003800000 */
.L_x_14430:
[----:B------:R0:W-:Y:S02]  /*a000*/  STG.E desc[UR36][R8.64], R22 ;  /* 0x0000001608007986 */ /* 0x0001e4000c101924 */
.L_x_14404:
[----:B------:R-:W-:-:S07]  /*a010*/  VIADD R19, R19, 0x80 ;  /* 0x0000008013137836 */ /* 0x000fce0000000000 */
.L_x_14364:
[----:B------:R-:W-:Y:S05]  /*a020*/  BSYNC B6 ;  /* 0x0000000000067941 */ /* 0x000fea0003800000 */
.L_x_14363:
        /* <DEDUP_REMOVED lines=21> */
.L_x_14436:
[----:B------:R-:W-:Y:S01]  /*a180*/  STG.E.U8 desc[UR36][R2.64], R18 ;  /* 0x0000001202007986 */ /* 0x000fe2000c101124 */
[----:B------:R-:W-:Y:S05]  /*a190*/  EXIT ;  /* 0x000000000000794d */ /* 0x000fea0003800000 */
.L_x_14435:
        /* <DEDUP_REMOVED lines=9> */
.L_x_14439:
[----:B------:R-:W-:Y:S01]  /*a230*/  STG.E desc[UR36][R2.64], R18 ;  /* 0x0000001202007986 */ /* 0x000fe2000c101924 */
[----:B------:R-:W-:Y:S05]  /*a240*/  EXIT ;  /* 0x000000000000794d */ /* 0x000fea0003800000 */
.L_x_14438:
[----:B------:R-:W-:Y:S01]  /*a250*/  STG.E.U16 desc[UR36][R2.64], R18 ;  /* 0x0000001202007986 */ /* 0x000fe2000c101524 */
[----:B------:R-:W-:Y:S05]  /*a260*/  EXIT ;  /* 0x000000000000794d */ /* 0x000fea0003800000 */
.L_x_14434:
        /* <DEDUP_REMOVED lines=9> */
.L_x_14441:
[----:B------:R-:W-:-:S04]  /*a300*/  I2FP.F32.S32 R0, R18 ;  /* 0x0000001200007245 */ /* 0x000fc80000201400 */
[----:B------:R-:W-:-:S05]  /*a310*/  F2FP.F16.F32.PACK_AB R0, RZ, R0 ;  /* 0x00000000ff00723e */ /* 0x000fca00000000ff */
[----:B------:R-:W-:Y:S01]  /*a320*/  STG.E.U16 desc[UR36][R2.64], R0 ;  /* 0x0000000002007986 */ /* 0x000fe2000c101524 */
[----:B------:R-:W-:Y:S05]  /*a330*/  EXIT ;  /* 0x000000000000794d */ /* 0x000fea0003800000 */
.L_x_14440:
        /* <DEDUP_REMOVED lines=10> */
.L_x_14443:
[----:B------:R-:W-:-:S04]  /*a3e0*/  I2FP.F32.S32 R18, R18 ;  /* 0x0000001200127245 */ /* 0x000fc80000201400 */
[----:B------:R-:W-:-:S04]  /*a3f0*/  F2FP.F16.F32.PACK_AB R5, RZ, R18 ;  /* 0x00000012ff05723e */ /* 0x000fc800000000ff */
[----:B------:R-:W-:-:S05]  /*a400*/  PRMT R5, R5, 0x5410, RZ ;  /* 0x0000541005057816 */ /* 0x000fca00000000ff */
[----:B------:R-:W-:Y:S01]  /*a410*/  STG.E desc[UR36][R2.64], R5 ;  /* 0x0000000502007986 */ /* 0x000fe2000c101924 */
[----:B------:R-:W-:Y:S05]  /*a420*/  EXIT ;  /* 0x000000000000794d */ /* 0x000fea0003800000 */
.L_x_14442:
[----:B------:R-:W0:Y:S02]  /*a430*/  I2F.F64 R18, R18 ;  /* 0x0000001200127312 */ /* 0x000e240000201c00 */
[----:B0-----:R-:W-:Y:S01]  /*a440*/  STG.E.64 desc[UR36][R2.64], R18 ;  /* 0x0000001202007986 */ /* 0x001fe2000c101b24 */
[----:B------:R-:W-:Y:S05]  /*a450*/  EXIT ;  /* 0x000000000000794d */ /* 0x000fea0003800000 */
.L_x_14433:
        /* <DEDUP_REMOVED lines=12> */
.L_x_14446:
[----:B------:R-:W0:Y:S01]  /*a520*/  I2F.F64 R4, R18 ;  /* 0x0000001200047312 */ /* 0x000e220000201c00 */
[----:B------:R-:W-:-:S05]  /*a530*/  CS2R R6, SRZ ;  /* 0x0000000000067805 */ /* 0x000fca000001ff00 */
[----:B0-----:R-:W-:Y:S01]  /*a540*/  STG.E.128 desc[UR36][R2.64], R4 ;  /* 0x0000000402007986 */ /* 0x001fe2000c101d24 */
[----:B------:R-:W-:Y:S05]  /*a550*/  EXIT ;  /* 0x000000000000794d */ /* 0x000fea0003800000 */
.L_x_14445:
        /* <DEDUP_REMOVED lines=21> */
.L_x_14450:
[----:B------:R-:W-:Y:S05]  /*a6b0*/  BSYNC B0 ;  /* 0x0000000000007941 */ /* 0x000fea0003800000 */
.L_x_14449:
[----:B------:R-:W-:-:S05]  /*a6c0*/  LOP3.LUT R5, R0, R5, RZ, 0xfc, !PT ;  /* 0x0000000500057212 */ /* 0x000fca00078efcff */
[----:B------:R-:W-:Y:S01]  /*a6d0*/  STG.E.U8 desc[UR36][R2.64], R5 ;  /* 0x0000000502007986 */ /* 0x000fe2000c101124 */
[----:B------:R-:W-:Y:S05]  /*a6e0*/  EXIT ;  /* 0x000000000000794d */ /* 0x000fea0003800000 */
.L_x_14448:
        /* <DEDUP_REMOVED lines=13> */
.L_x_14452:
[----:B------:R-:W-:Y:S01]  /*a7c0*/  IMAD.MOV.U32 R0, RZ, RZ, 0x7f ;  /* 0x0000007fff007424 */ /* 0x000fe200078e00ff */
[----:B------:R-:W-:-:S04]  /*a7d0*/  ISETP.GT.U32.AND P0, PT, R4, 0x7f800000, PT ;  /* 0x7f8000000400780c */ /* 0x000fc80003f04070 */
[----:B------:R-:W-:-:S09]  /*a7e0*/  SEL R0, R0, 0x7c, P0 ;  /* 0x0000007c00007807 */ /* 0x000fd20000000000 */
.L_x_14453:
[----:B------:R-:W-:Y:S05]  /*a7f0*/  BSYNC B0 ;  /* 0x0000000000007941 */ /* 0x000fea0003800000 */
.L_x_14451:
[----:B------:R-:W-:-:S04]  /*a800*/  LOP3.LUT R4, R5, 0x80000000, RZ, 0xc0, !PT ;  /* 0x8000000005047812 */ /* 0x000fc800078ec0ff */
[----:B------:R-:W-:-:S04]  /*a810*/  SHF.R.U32.HI R5, RZ, 0x18, R4 ;  /* 0x00000018ff057819 */ /* 0x000fc80000011604 */
[----:B------:R-:W-:-:S05]  /*a820*/  LOP3.LUT R5, R0, R5, RZ, 0xfc, !PT ;  /* 0x0000000500057212 */ /* 0x000fca00078efcff */
[----:B------:R-:W-:Y:S01]  /*a830*/  STG.E.U8 desc[UR36][R2.64], R5 ;  /* 0x0000000502007986 */ /* 0x000fe2000c101124 */
[----:B------:R-:W-:Y:S05]  /*a840*/  EXIT ;  /* 0x000000000000794d */ /* 0x000fea0003800000 */
.L_x_14447:
[----:B------:R-:W-:-:S04]  /*a850*/  I2FP.F32.S32 R0, R18 ;  /* 0x0000001200007245 */ /* 0x000fc80000201400 */
[----:B------:R-:W-:-:S05]  /*a860*/  F2FP.BF16.F32.PACK_AB R0, RZ, R0 ;  /* 0x00000000ff00723e */ /* 0x000fca00000010ff */
[----:B------:R-:W-:Y:S01]  /*a870*/  STG.E.U16 desc[UR36][R2.64], R0 ;  /* 0x0000000002007986 */ /* 0x000fe2000c101524 */
[----:B------:R-:W-:Y:S05]  /*a880*/  EXIT ;  /* 0x000000000000794d */ /* 0x000fea0003800000 */
.L_x_14444:
        /* <DEDUP_REMOVED lines=10> */
.L_x_14456:
        /* <DEDUP_REMOVED lines=17> */
.L_x_14459:
[----:B------:R-:W-:-:S04]  /*aa40*/  LOP3.LUT R0, R7, 0x80000000, RZ, 0xc0, !PT ;  /* 0x8000000007007812 */ /* 0x000fc800078ec0ff */
[----:B------:R-:W-:-:S04]  /*aa50*/  SHF.R.U32.HI R5, RZ, 0x18, R0 ;  /* 0x00000018ff057819 */ /* 0x000fc80000011600 */
[----:B------:R-:W-:-:S04]  /*aa60*/  LOP3.LUT R4, R4, R5, RZ, 0xfc, !PT ;  /* 0x0000000504047212 */ /* 0x000fc800078efcff */
[----:B------:R-:W-:-:S07]  /*aa70*/  PRMT R0, R4, 0x7610, R0 ;  /* 0x0000761004007816 */ /* 0x000fce0000000000 */
.L_x_14458:
[----:B------:R-:W-:Y:S05]  /*aa80*/  BSYNC B0 ;  /* 0x0000000000007941 */ /* 0x000fea0003800000 */
.L_x_14457:
[----:B------:R-:W-:Y:S01]  /*aa90*/  STG.E.U8 desc[UR36][R2.64], R0 ;  /* 0x0000000002007986 */ /* 0x000fe2000c101124 */
[----:B------:R-:W-:Y:S05]  /*aaa0*/  EXIT ;  /* 0x000000000000794d */ /* 0x000fea0003800000 */
.L_x_14455:
        /* <DEDUP_REMOVED lines=17> */
.L_x_14462:
[----:B------:R-:W-:-:S04]  /*abc0*/  LOP3.LUT R0, R7, 0x80000000, RZ, 0xc0, !PT ;  /* 0x8000000007007812 */ /* 0x000fc800078ec0ff */
[----:B------:R-:W-:-:S04]  /*abd0*/  SHF.R.U32.HI R5, RZ, 0x18, R0 ;  /* 0x00000018ff057819 */ /* 0x000fc80000011600 */
[----:B------:R-:W-:-:S04]  /*abe0*/  LOP3.LUT R4, R4, R5, RZ, 0xfc, !PT ;  /* 0x0000000504047212 */ /* 0x000fc800078efcff */
[----:B------:R-:W-:-:S07]  /*abf0*/  PRMT R0, R4, 0x7610, R0 ;  /* 0x0000761004007816 */ /* 0x000fce0000000000 */
.L_x_14461:
[----:B------:R-:W-:Y:S05]  /*ac00*/  BSYNC B0 ;  /* 0x0000000000007941 */ /* 0x000fea0003800000 */
.L_x_14460:
[----:B------:R-:W-:Y:S01]  /*ac10*/  STG.E.U8 desc[UR36][R2.64], R0 ;  /* 0x0000000002007986 */ /* 0x000fe2000c101124 */
[----:B------:R-:W-:Y:S05]  /*ac20*/  EXIT ;  /* 0x000000000000794d */ /* 0x000fea0003800000 */
.L_x_14454:
        /* <DEDUP_REMOVED lines=22> */
.L_x_14437:
        /* <DEDUP_REMOVED lines=16> */
.L_x_14465:
[----:B------:R-:W-:Y:S05]  /*ae90*/  EXIT ;  /* 0x000000000000794d */ /* 0x000fea0003800000 */
.L_x_14464:
[----:B------:R-:W-:-:S05]  /*aea0*/  SHF.R.S32.HI R19, RZ, 0x1f, R18 ;  /* 0x0000001fff137819 */ /* 0x000fca0000011412 */
[----:B------:R-:W-:Y:S01]  /*aeb0*/  STG.E.64 desc[UR36][R2.64], R18 ;  /* 0x0000001202007986 */ /* 0x000fe2000c101b24 */
[----:B------:R-:W-:Y:S05]  /*aec0*/  EXIT ;  /* 0x000000000000794d */ /* 0x000fea0003800000 */
.L_x_14463:
[----:B------:R-:W-:Y:S01]  /*aed0*/  STG.E desc[UR36][R2.64], R18 ;  /* 0x0000001202007986 */ /* 0x000fe2000c101924 */
[----:B------:R-:W-:Y:S05]  /*aee0*/  EXIT ;  /* 0x000000000000794d */ /* 0x000fea0003800000 */
.L_x_14466:
        /* <DEDUP_REMOVED lines=9> */
.L_x_26254:


//--------------------- .text._ZN2at6native18elementwise_kernelILi128ELi2EZNS0_22gpu_kernel_impl_nocastINS0_13BinaryFunctorIiiiNS0_16BitwiseOrFunctorIiEEEEEEvRNS_18TensorIteratorBaseERKT_EUliE_EEviT1_ --------------------------
	.section	.text._ZN2at6native18elementwise_kernelILi128ELi2EZNS0_22gpu_kernel_impl_nocastINS0_13BinaryFunctorIiiiNS0_16BitwiseOrFunctorIiEEEEEEvRNS_18TensorIteratorBaseERKT_EUliE_EEviT1_,"ax",@progbits
	.align	128
        .global         _ZN2at6native18elementwise_kernelILi128ELi2EZNS0_22gpu_kernel_impl_nocastINS0_13BinaryFunctorIiiiNS0_16BitwiseOrFunctorIiEEEEEEvRNS_18TensorIteratorBaseERKT_EUliE_EEviT1_
        .type           _ZN2at6native18elementwise_kernelILi128ELi2EZNS0_22gpu_kernel_impl_nocastINS0_13BinaryFunctorIiiiNS0_16BitwiseOrFunctorIiEEEEEEvRNS_18TensorIteratorBaseERKT_EUliE_EEviT1_,@function
        .size           _ZN2at6native18elementwise_kernelILi128ELi2EZNS0_22gpu_kernel_impl_nocastINS0_13BinaryFunctorIiiiNS0_16BitwiseOrFunctorIiEEEEEEvRNS_18TensorIteratorBaseERKT_EUliE_EEviT1_,(.L_x_26255 - _ZN2at6native18elementwise_kernelILi128ELi2EZNS0_22gpu_kernel_impl_nocastINS0_13BinaryFunctorIiiiNS0_16BitwiseOrFunctorIiEEEEEEvRNS_18TensorIteratorBaseERKT_EUliE_EEviT1_)
        .other          _ZN2at6native18elementwise_kernelILi128ELi2EZNS0_22gpu_kernel_impl_nocastINS0_13BinaryFunctorIiiiNS0_16BitwiseOrFunctorIiEEEEEEvRNS_18TensorIteratorBaseERKT_EUliE_EEviT1_,@"STO_CUDA_ENTRY STV_DEFAULT"
_ZN2at6native18elementwise_kernelILi128ELi2EZNS0_22gpu_kernel_impl_nocastINS0_13BinaryFunctorIiiiNS0_16BitwiseOrFunctorIiEEEEEEvRNS_18TensorIteratorBaseERKT_EUliE_EEviT1_:
.text._ZN2at6native18elementwise_kernelILi128ELi2EZNS0_22gpu_kernel_impl_nocastINS0_13BinaryFunctorIiiiNS0_16BitwiseOrFunctorIiEEEEEEvRNS_18TensorIteratorBaseERKT_EUliE_EEviT1_:
        /* <DEDUP_REMOVED lines=363> */
.L_x_14469:
        /* <DEDUP_REMOVED lines=14> */
.L_x_14468:
[----:B------:R-:W-:Y:S05]  /*1790*/  BSYNC B0 ;  /* 0x0000000000007941 */ /* 0x000fea0003800000 */
.L_x_14467:
        /* <DEDUP_REMOVED lines=355> */
.L_x_14470:
        /* <DEDUP_REMOVED lines=14> */
.L_x_14471:
        /* <DEDUP_REMOVED lines=13> */
.L_x_26255:


//--------------------- .text._ZN2at6native27unrolled_elementwise_kernelINS0_13BinaryFunctorIiiiNS0_16BitwiseOrFunctorIiEEEESt5arrayIPcLm3EELi4E23TrivialOffsetCalculatorILi2EjES9_ILi1EjENS0_6memory15LoadWithoutCastENSC_16StoreWithoutCastEEEviT_T0_T2_T3_T4_T5_ --------------------------
	.section	.text._ZN2at6native27unrolled_elementwise_kernelINS0_13BinaryFunctorIiiiNS0_16BitwiseOrFunctorIiEEEESt5arrayIPcLm3EELi4E23TrivialOffsetCalculatorILi2EjES9_ILi1EjENS0_6memory15LoadWithoutCastENSC_16StoreWithoutCastEEEviT_T0_T2_T3_T4_T5_,"ax",@progbits
	.align	128
        .global         _ZN2at6native27unrolled_elementwise_kernelINS0_13BinaryFunctorIiiiNS0_16BitwiseOrFunctorIiEEEESt5arrayIPcLm3EELi4E23TrivialOffsetCalculatorILi2EjES9_ILi1EjENS0_6memory15LoadWithoutCastENSC_16StoreWithoutCastEEEviT_T0_T2_T3_T4_T5_
        .type           _ZN2at6native27unrolled_elementwise_kernelINS0_13BinaryFunctorIiiiNS0_16BitwiseOrFunctorIiEEEESt5arrayIPcLm3EELi4E23TrivialOffsetCalculatorILi2EjES9_ILi1EjENS0_6memory15LoadWithoutCastENSC_16StoreWithoutCastEEEviT_T0_T2_T3_T4_T5_,@function
        .size           _ZN2at6native27unrolled_elementwise_kernelINS0_13BinaryFunctorIiiiNS0_16BitwiseOrFunctorIiEEEESt5arrayIPcLm3EELi4E23TrivialOffsetCalculatorILi2EjES9_ILi1EjENS0_6memory15LoadWithoutCastENSC_16StoreWithoutCastEEEviT_T0_T2_T3_T4_T5_,(.L_x_26256 - _ZN2at6native27unrolled_elementwise_kernelINS0_13BinaryFunctorIiiiNS0_16BitwiseOrFunctorIiEEEESt5arrayIPcLm3EELi4E23TrivialOffsetCalculatorILi2EjES9_ILi1EjENS0_6memory15LoadWithoutCastENSC_16StoreWithoutCastEEEviT_T0_T2_T3_T4_T5_)
        .other          _ZN2at6native27unrolled_elementwise_kernelINS0_13BinaryFunctorIiiiNS0_16BitwiseOrFunctorIiEEEESt5arrayIPcLm3EELi4E23TrivialOffsetCalculatorILi2EjES9_ILi1EjENS0_6memory15LoadWithoutCastENSC_16StoreWithoutCastEEEviT_T0_T2_T3_T4_T5_,@"STO_CUDA_ENTRY STV_DEFAULT"
_ZN2at6native27unrolled_elementwise_kernelINS0_13BinaryFunctorIiiiNS0_16BitwiseOrFunctorIiEEEESt5arrayIPcLm3EELi4E23TrivialOffsetCalculatorILi2EjES9_ILi1EjENS0_6memory15LoadWithoutCastENSC_16StoreWithoutCastEEEviT_T0_T2_T3_T4_T5_:
.text._ZN2at6native27unrolled_elementwise_kernelINS0_13BinaryFunctorIiiiNS0_16BitwiseOrFunctorIiEEEESt5arrayIPcLm3EELi4E23TrivialOffsetCalculatorILi2EjES9_ILi1EjENS0_6memory15LoadWithoutCastENSC_16StoreWithoutCastEEEviT_T0_T2_T3_T4_T5_:
        /* <DEDUP_REMOVED lines=70> */
.L_x_14473:
[----:B------:R-:W-:Y:S05]  /*0460*/  BSYNC B0 ;  /* 0x0000000000007941 */ /* 0x000fea0003800000 */
.L_x_14472:
        /* <DEDUP_REMOVED lines=8> */
.L_x_14474:
        /* <DEDUP_REMOVED lines=9> */
.L_x_26256:


//--------------------- .text._ZN2at6native29vectorized_elementwise_kernelILi2ENS0_13BinaryFunctorIiiiNS0_16BitwiseOrFunctorIiEEEESt5arrayIPcLm3EEEEviT0_T1_ --------------------------
	.section	.text._ZN2at6native29vectorized_elementwise_kernelILi2ENS0_13BinaryFunctorIiiiNS0_16BitwiseOrFunctorIiEEEESt5arrayIPcLm3EEEEviT0_T1_,"ax",@progbits
	.align	128
        .global         _ZN2at6native29vectorized_elementwise_kernelILi2ENS0_13BinaryFunctorIiiiNS0_16BitwiseOrFunctorIiEEEESt5arrayIPcLm3EEEEviT0_T1_
        .type           _ZN2at6native29vectorized_elementwise_kernelILi2ENS0_13BinaryFunctorIiiiNS0_16BitwiseOrFunctorIiEEEESt5arrayIPcLm3EEEEviT0_T1_,@function
        .size           _ZN2at6native29vectorized_elementwise_kernelILi2ENS0_13BinaryFunctorIiiiNS0_16BitwiseOrFunctorIiEEEESt5arrayIPcLm3EEEEviT0_T1_,(.L_x_26257 - _ZN2at6native29vectorized_elementwise_kernelILi2ENS0_13BinaryFunctorIiiiNS0_16BitwiseOrFunctorIiEEEESt5arrayIPcLm3EEEEviT0_T1_)
        .other          _ZN2at6native29vectorized_elementwise_kernelILi2ENS0_13BinaryFunctorIiiiNS0_16BitwiseOrFunctorIiEEEESt5arrayIPcLm3EEEEviT0_T1_,@"STO_CUDA_ENTRY STV_DEFAULT"
_ZN2at6native29vectorized_elementwise_kernelILi2ENS0_13BinaryFunctorIiiiNS0_16BitwiseOrFunctorIiEEEESt5arrayIPcLm3EEEEviT0_T1_:
.text._ZN2at6native29vectorized_elementwise_kernelILi2ENS0_13BinaryFunctorIiiiNS0_16BitwiseOrFunctorIiEEEESt5arrayIPcLm3EEEEviT0_T1_:
        /* <DEDUP_REMOVED lines=39> */
.L_x_14475:
        /* <DEDUP_REMOVED lines=116> */
.L_x_14478:
[----:B------:R-:W-:-:S13]  /*09b0*/  ISETP.GE.AND P0, PT, R3, R2, PT ;  /* 0x000000020300720c */ /* 0x000fda0003f06270 */
[----:B------:R-:W-:Y:S05]  /*09c0*/  @P0 BRA `(.L_x_14480) ;  /* 0x0000000000300947 */ /* 0x000fea0003800000 */
[----:B0-----:R-:W0:Y:S01]  /*09d0*/  LDC.64 R8, c[0x0][0x218] ;  /* 0x00008600ff087b82 */ /* 0x001e220000000a00 */
[----:B------:R-:W-:Y:S01]  /*09e0*/  IADD3 R11, R0, R3, RZ ;  /* 0x00000003000b7210 */ /* 0x000fe20007ffe0ff */
[----:B------:R-:W-:-:S04]  /*09f0*/  VIADD R3, R3, 0x80 ;  /* 0x0000008003037836 */ /* 0x000fc80000000000 */
[----:B0-----:R-:W-:-:S05]  /*0a00*/  IMAD.WIDE.U32 R8, R11, 0x4, R8 ;  /* 0x000000040b087825 */ /* 0x001fca00078e0008 */
[----:B------:R1:W-:Y:S02]  /*0a10*/  STG.E desc[UR4][R8.64], R5 ;  /* 0x0000000508007986 */ /* 0x0003e4000c101904 */
.L_x_14479:
[----:B------:R-:W-:-:S13]  /*0a20*/  ISETP.GE.AND P0, PT, R3, R2, PT ;  /* 0x000000020300720c */ /* 0x000fda0003f06270 */
[----:B------:R-:W-:Y:S05]  /*0a30*/  @P0 BRA `(.L_x_14481) ;  /* 0x0000000000340947 */ /* 0x000fea0003800000 */
[----:B-1----:R-:W1:Y:S01]  /*0a40*/  LDC.64 R4, c[0x0][0x218] ;  /* 0x00008600ff047b82 */ /* 0x002e620000000a00 */
[----:B0-----:R-:W-:Y:S01]  /*0a50*/  IADD3 R9, R0, R3, RZ ;  /* 0x0000000300097210 */ /* 0x001fe20007ffe0ff */
[----:B------:R-:W-:-:S04]  /*0a60*/  VIADD R3, R3, 0x80 ;  /* 0x0000008003037836 */ /* 0x000fc80000000000 */
[----:B-1----:R-:W-:-:S05]  /*0a70*/  IMAD.WIDE.U32 R4, R9, 0x4, R4 ;  /* 0x0000000409047825 */ /* 0x002fca00078e0004 */
[----:B------:R1:W-:Y:S02]  /*0a80*/  STG.E desc[UR4][R4.64], R6 ;  /* 0x0000000604007986 */ /* 0x0003e4000c101904 */
.L_x_14480:
        /* <DEDUP_REMOVED lines=8> */
.L_x_14481:
[----:B------:R-:W-:Y:S05]  /*0b10*/  BSYNC B1 ;  /* 0x0000000000017941 */ /* 0x000fea0003800000 */
.L_x_14477:
[----:B------:R-:W-:-:S13]  /*0b20*/  ISETP.GE.AND P0, PT, R3, R2, PT ;  /* 0x000000020300720c */ /* 0x000fda0003f06270 */
[----:B-12---:R-:W1:Y:S01]  /*0b30*/  @!P0 LDC.64 R4, c[0x0][0x218] ;  /* 0x00008600ff048b82 */ /* 0x006e620000000a00 */
[----:B0-----:R-:W-:Y:S01]  /*0b40*/  @!P0 IADD3 R9, R0, R3, RZ ;  /* 0x0000000300098210 */ /* 0x001fe20007ffe0ff */
[----:B------:R-:W-:-:S04]  /*0b50*/  @!P0 VIADD R3, R3, 0x80 ;  /* 0x0000008003038836 */ /* 0x000fc80000000000 */
[----:B-1----:R-:W-:-:S05]  /*0b60*/  @!P0 IMAD.WIDE.U32 R4, R9, 0x4, R4 ;  /* 0x0000000409048825 */ /* 0x002fca00078e0004 */
[----:B------:R2:W-:Y:S02]  /*0b70*/  @!P0 STG.E desc[UR4][R4.64], R7 ;  /* 0x0000000704008986 */ /* 0x0005e4000c101904 */
.L_x_14482:
[----:B------:R-:W-:Y:S05]  /*0b80*/  BSYNC B0 ;  /* 0x0000000000007941 */ /* 0x000fea0003800000 */
.L_x_14476:
        /* <DEDUP_REMOVED lines=8> */
.L_x_14483:
        /* <DEDUP_REMOVED lines=15> */
.L_x_26257:


//--------------------- .text._ZN2at6native29vectorized_elementwise_kernelILi4ENS0_13BinaryFunctorIiiiNS0_16BitwiseOrFunctorIiEEEESt5arrayIPcLm3EEEEviT0_T1_ --------------------------
	.section	.text._ZN2at6native29vectorized_elementwise_kernelILi4ENS0_13BinaryFunctorIiiiNS0_16BitwiseOrFunctorIiEEEESt5arrayIPcLm3EEEEviT0_T1_,"ax",@progbits
	.align	128
        .global         _ZN2at6native29vectorized_elementwise_kernelILi4ENS0_13BinaryFunctorIiiiNS0_16BitwiseOrFunctorIiEEEESt5arrayIPcLm3EEEEviT0_T1_
        .type           _ZN2at6native29vectorized_elementwise_kernelILi4ENS0_13BinaryFunctorIiiiNS0_16BitwiseOrFunctorIiEEEESt5arrayIPcLm3EEEEviT0_T1_,@function
        .size           _ZN2at6native29vectorized_elementwise_kernelILi4ENS0_13BinaryFunctorIiiiNS0_16BitwiseOrFunctorIiEEEESt5arrayIPcLm3EEEEviT0_T1_,(.L_x_26258 - _ZN2at6native29vectorized_elementwise_kernelILi4ENS0_13BinaryFunctorIiiiNS0_16BitwiseOrFunctorIiEEEESt5arrayIPcLm3EEEEviT0_T1_)
        .other          _ZN2at6native29vectorized_elementwise_kernelILi4ENS0_13BinaryFunctorIiiiNS0_16BitwiseOrFunctorIiEEEESt5arrayIPcLm3EEEEviT0_T1_,@"STO_CUDA_ENTRY STV_DEFAULT"
_ZN2at6native29vectorized_elementwise_kernelILi4ENS0_13BinaryFunctorIiiiNS0_16BitwiseOrFunctorIiEEEESt5arrayIPcLm3EEEEviT0_T1_:
.text._ZN2at6native29vectorized_elementwise_kernelILi4ENS0_13BinaryFunctorIiiiNS0_16BitwiseOrFunctorIiEEEESt5arrayIPcLm3EEEEviT0_T1_:
        /* <DEDUP_REMOVED lines=33> */
.L_x_14484:
        /* <DEDUP_REMOVED lines=116> */
.L_x_14487:
[----:B------:R-:W-:-:S13]  /*0950*/  ISETP.GE.AND P0, PT, R3, R2, PT ;  /* 0x000000020300720c */ /* 0x000fda0003f06270 */
[----:B------:R-:W-:Y:S05]  /*0960*/  @P0 BRA `(.L_x_14489) ;  /* 0x0000000000300947 */ /* 0x000fea0003800000 */
[----:B0-----:R-:W0:Y:S01]  /*0970*/  LDC.64 R8, c[0x0][0x218] ;  /* 0x00008600ff087b82 */ /* 0x001e220000000a00 */
[----:B------:R-:W-:Y:S01]  /*0980*/  IADD3 R11, R0, R3, RZ ;  /* 0x00000003000b7210 */ /* 0x000fe20007ffe0ff */
[----:B------:R-:W-:-:S04]  /*0990*/  VIADD R3, R3, 0x80 ;  /* 0x0000008003037836 */ /* 0x000fc80000000000 */
[----:B0-----:R-:W-:-:S05]  /*09a0*/  IMAD.WIDE.U32 R8, R11, 0x4, R8 ;  /* 0x000000040b087825 */ /* 0x001fca00078e0008 */
[----:B------:R1:W-:Y:S02]  /*09b0*/  STG.E desc[UR4][R8.64], R5 ;  /* 0x0000000508007986 */ /* 0x0003e4000c101904 */
.L_x_14488:
[----:B------:R-:W-:-:S13]  /*09c0*/  ISETP.GE.AND P0, PT, R3, R2, PT ;  /* 0x000000020300720c */ /* 0x000fda0003f06270 */
[----:B------:R-:W-:Y:S05]  /*09d0*/  @P0 BRA `(.L_x_14490) ;  /* 0x0000000000340947 */ /* 0x000fea0003800000 */
[----:B-1----:R-:W1:Y:S01]  /*09e0*/  LDC.64 R4, c[0x0][0x218] ;  /* 0x00008600ff047b82 */ /* 0x002e620000000a00 */
[----:B0-----:R-:W-:Y:S01]  /*09f0*/  IADD3 R9, R0, R3, RZ ;  /* 0x0000000300097210 */ /* 0x001fe20007ffe0ff */
[----:B------:R-:W-:-:S04]  /*0a00*/  VIADD R3, R3, 0x80 ;  /* 0x0000008003037836 */ /* 0x000fc80000000000 */
[----:B-1----:R-:W-:-:S05]  /*0a10*/  IMAD.WIDE.U32 R4, R9, 0x4, R4 ;  /* 0x0000000409047825 */ /* 0x002fca00078e0004 */
[----:B------:R1:W-:Y:S02]  /*0a20*/  STG.E desc[UR4][R4.64], R6 ;  /* 0x0000000604007986 */ /* 0x0003e4000c101904 */
.L_x_14489:
        /* <DEDUP_REMOVED lines=8> */
.L_x_14490:
[----:B------:R-:W-:Y:S05]  /*0ab0*/  BSYNC B1 ;  /* 0x0000000000017941 */ /* 0x000fea0003800000 */
.L_x_14486:
[----:B------:R-:W-:-:S13]  /*0ac0*/  ISETP.GE.AND P0, PT, R3, R2, PT ;  /* 0x000000020300720c */ /* 0x000fda0003f06270 */
[----:B-12---:R-:W1:Y:S01]  /*0ad0*/  @!P0 LDC.64 R4, c[0x0][0x218] ;  /* 0x00008600ff048b82 */ /* 0x006e620000000a00 */
[----:B0-----:R-:W-:Y:S01]  /*0ae0*/  @!P0 IADD3 R9, R0, R3, RZ ;  /* 0x0000000300098210 */ /* 0x001fe20007ffe0ff */
[----:B------:R-:W-:-:S04]  /*0af0*/  @!P0 VIADD R3, R3, 0x80 ;  /* 0x0000008003038836 */ /* 0x000fc80000000000 */
[----:B-1----:R-:W-:-:S05]  /*0b00*/  @!P0 IMAD.WIDE.U32 R4, R9, 0x4, R4 ;  /* 0x0000000409048825 */ /* 0x002fca00078e0004 */
[----:B------:R2:W-:Y:S02]  /*0b10*/  @!P0 STG.E desc[UR4][R4.64], R7 ;  /* 0x0000000704008986 */ /* 0x0005e4000c101904 */
.L_x_14491:
[----:B------:R-:W-:Y:S05]  /*0b20*/  BSYNC B0 ;  /* 0x0000000000007941 */ /* 0x000fea0003800000 */
.L_x_14485:
        /* <DEDUP_REMOVED lines=8> */
.L_x_14492:
        /* <DEDUP_REMOVED lines=13> */
.L_x_26258:


//--------------------- .text._ZN2at6native29vectorized_elementwise_kernelILi8ENS0_13BinaryFunctorIiiiNS0_16BitwiseOrFunctorIiEEEESt5arrayIPcLm3EEEEviT0_T1_ --------------------------
	.section	.text._ZN2at6native29vectorized_elementwise_kernelILi8ENS0_13BinaryFunctorIiiiNS0_16BitwiseOrFunctorIiEEEESt5arrayIPcLm3EEEEviT0_T1_,"ax",@progbits
	.align	128
        .global         _ZN2at6native29vectorized_elementwise_kernelILi8ENS0_13BinaryFunctorIiiiNS0_16BitwiseOrFunctorIiEEEESt5arrayIPcLm3EEEEviT0_T1_
        .type           _ZN2at6native29vectorized_elementwise_kernelILi8ENS0_13BinaryFunctorIiiiNS0_16BitwiseOrFunctorIiEEEESt5arrayIPcLm3EEEEviT0_T1_,@function
        .size           _ZN2at6native29vectorized_elementwise_kernelILi8ENS0_13BinaryFunctorIiiiNS0_16BitwiseOrFunctorIiEEEESt5arrayIPcLm3EEEEviT0_T1_,(.L_x_26259 - _ZN2at6native29vectorized_elementwise_kernelILi8ENS0_13BinaryFunctorIiiiNS0_16BitwiseOrFunctorIiEEEESt5arrayIPcLm3EEEEviT0_T1_)
        .other          _ZN2at6native29vectorized_elementwise_kernelILi8ENS0_13BinaryFunctorIiiiNS0_16BitwiseOrFunctorIiEEEESt5arrayIPcLm3EEEEviT0_T1_,@"STO_CUDA_ENTRY STV_DEFAULT"
_ZN2at6native29vectorized_elementwise_kernelILi8ENS0_13BinaryFunctorIiiiNS0_16BitwiseOrFunctorIiEEEESt5arrayIPcLm3EEEEviT0_T1_:
.text._ZN2at6native29vectorized_elementwise_kernelILi8ENS0_13BinaryFunctorIiiiNS0_16BitwiseOrFunctorIiEEEESt5arrayIPcLm3EEEEviT0_T1_:
        /* <DEDUP_REMOVED lines=33> */
.L_x_14493:
        /* <DEDUP_REMOVED lines=116> */
.L_x_14496:
[----:B------:R-:W-:-:S13]  /*0950*/  ISETP.GE.AND P0, PT, R3, R2, PT ;  /* 0x000000020300720c */ /* 0x000fda0003f06270 */
[----:B------:R-:W-:Y:S05]  /*0960*/  @P0 BRA `(.L_x_14498) ;  /* 0x0000000000300947 */ /* 0x000fea0003800000 */
[----:B0-----:R-:W0:Y:S01]  /*0970*/  LDC.64 R8, c[0x0][0x218] ;  /* 0x00008600ff087b82 */ /* 0x001e220000000a00 */
[----:B------:R-:W-:Y:S01]  /*0980*/  IADD3 R11, R0, R3, RZ ;  /* 0x00000003000b7210 */ /* 0x000fe20007ffe0ff */
[----:B------:R-:W-:-:S04]  /*0990*/  VIADD R3, R3, 0x80 ;  /* 0x0000008003037836 */ /* 0x000fc80000000000 */
[----:B0-----:R-:W-:-:S05]  /*09a0*/  IMAD.WIDE.U32 R8, R11, 0x4, R8 ;  /* 0x000000040b087825 */ /* 0x001fca00078e0008 */
[----:B------:R1:W-:Y:S02]  /*09b0*/  STG.E desc[UR4][R8.64], R5 ;  /* 0x0000000508007986 */ /* 0x0003e4000c101904 */
.L_x_14497:
[----:B------:R-:W-:-:S13]  /*09c0*/  ISETP.GE.AND P0, PT, R3, R2, PT ;  /* 0x000000020300720c */ /* 0x000fda0003f06270 */
[----:B------:R-:W-:Y:S05]  /*09d0*/  @P0 BRA `(.L_x_14499) ;  /* 0x0000000000340947 */ /* 0x000fea0003800000 */
[----:B-1----:R-:W1:Y:S01]  /*09e0*/  LDC.64 R4, c[0x0][0x218] ;  /* 0x00008600ff047b82 */ /* 0x002e620000000a00 */
[----:B0-----:R-:W-:Y:S01]  /*09f0*/  IADD3 R9, R0, R3, RZ ;  /* 0x0000000300097210 */ /* 0x001fe20007ffe0ff */
[----:B------:R-:W-:-:S04]  /*0a00*/  VIADD R3, R3, 0x80 ;  /* 0x0000008003037836 */ /* 0x000fc80000000000 */
[----:B-1----:R-:W-:-:S05]  /*0a10*/  IMAD.WIDE.U32 R4, R9, 0x4, R4 ;  /* 0x0000000409047825 */ /* 0x002fca00078e0004 */
[----:B------:R1:W-:Y:S02]  /*0a20*/  STG.E desc[UR4][R4.64], R6 ;  /* 0x0000000604007986 */ /* 0x0003e4000c101904 */
.L_x_14498:
        /* <DEDUP_REMOVED lines=8> */
.L_x_14499:
[----:B------:R-:W-:Y:S05]  /*0ab0*/  BSYNC B1 ;  /* 0x0000000000017941 */ /* 0x000fea0003800000 */
.L_x_14495:
[----:B------:R-:W-:-:S13]  /*0ac0*/  ISETP.GE.AND P0, PT, R3, R2, PT ;  /* 0x000000020300720c */ /* 0x000fda0003f06270 */
[----:B-12---:R-:W1:Y:S01]  /*0ad0*/  @!P0 LDC.64 R4, c[0x0][0x218] ;  /* 0x00008600ff048b82 */ /* 0x006e620000000a00 */
[----:B0-----:R-:W-:Y:S01]  /*0ae0*/  @!P0 IADD3 R9, R0, R3, RZ ;  /* 0x0000000300098210 */ /* 0x001fe20007ffe0ff */
[----:B------:R-:W-:-:S04]  /*0af0*/  @!P0 VIADD R3, R3, 0x80 ;  /* 0x0000008003038836 */ /* 0x000fc80000000000 */
[----:B-1----:R-:W-:-:S05]  /*0b00*/  @!P0 IMAD.WIDE.U32 R4, R9, 0x4, R4 ;  /* 0x0000000409048825 */ /* 0x002fca00078e0004 */
[----:B------:R2:W-:Y:S02]  /*0b10*/  @!P0 STG.E desc[UR4][R4.64], R7 ;  /* 0x0000000704008986 */ /* 0x0005e4000c101904 */
.L_x_14500:
[----:B------:R-:W-:Y:S05]  /*0b20*/  BSYNC B0 ;  /* 0x0000000000007941 */ /* 0x000fea0003800000 */
.L_x_14494:
        /* <DEDUP_REMOVED lines=8> */
.L_x_14501:
        /* <DEDUP_REMOVED lines=13> */
.L_x_26259:


//--------------------- .text._ZN2at6native18elementwise_kernelILi128ELi4EZNS0_15gpu_kernel_implINS0_13AUnaryFunctorIaaaNS0_16BitwiseOrFunctorIaEEEEEEvRNS_18TensorIteratorBaseERKT_EUliE_EEviT1_ --------------------------
	.section	.text._ZN2at6native18elementwise_kernelILi128ELi4EZNS0_15gpu_kernel_implINS0_13AUnaryFunctorIaaaNS0_16BitwiseOrFunctorIaEEEEEEvRNS_18TensorIteratorBaseERKT_EUliE_EEviT1_,"ax",@progbits
	.align	128
        .global         _ZN2at6native18elementwise_kernelILi128ELi4EZNS0_15gpu_kernel_implINS0_13AUnaryFunctorIaaaNS0_16BitwiseOrFunctorIaEEEEEEvRNS_18TensorIteratorBaseERKT_EUliE_EEviT1_
        .type           _ZN2at6native18elementwise_kernelILi128ELi4EZNS0_15gpu_kernel_implINS0_13AUnaryFunctorIaaaNS0_16BitwiseOrFunctorIaEEEEEEvRNS_18TensorIteratorBaseERKT_EUliE_EEviT1_,@function
        .size           _ZN2at6native18elementwise_kernelILi128ELi4EZNS0_15gpu_kernel_implINS0_13AUnaryFunctorIaaaNS0_16BitwiseOrFunctorIaEEEEEEvRNS_18TensorIteratorBaseERKT_EUliE_EEviT1_,(.L_x_26260 - _ZN2at6native18elementwise_kernelILi128ELi4EZNS0_15gpu_kernel_implINS0_13AUnaryFunctorIaaaNS0_16BitwiseOrFunctorIaEEEEEEvRNS_18TensorIteratorBaseERKT_EUliE_EEviT1_)
        .other          _ZN2at6native18elementwise_kernelILi128ELi4EZNS0_15gpu_kernel_implINS0_13AUnaryFunctorIaaaNS0_16BitwiseOrFunctorIaEEEEEEvRNS_18TensorIteratorBaseERKT_EUliE_EEviT1_,@"STO_CUDA_ENTRY STV_DEFAULT"
_ZN2at6native18elementwise_kernelILi128ELi4EZNS0_15gpu_kernel_implINS0_13AUnaryFunctorIaaaNS0_16BitwiseOrFunctorIaEEEEEEvRNS_18TensorIteratorBaseERKT_EUliE_EEviT1_:
.text._ZN2at6native18elementwise_kernelILi128ELi4EZNS0_15gpu_kernel_implINS0_13AUnaryFunctorIaaaNS0_16BitwiseOrFunctorIaEEEEEEvRNS_18TensorIteratorBaseERKT_EUliE_EEviT1_:
        /* <DEDUP_REMOVED lines=314> */
.L_x_14504:
        /* <DEDUP_REMOVED lines=20> */
.L_x_14508:
[----:B------:R0:W5:Y:S01]  /*14e0*/  LDG.E.U8 R0, desc[UR36][R2.64] ;  /* 0x0000002402007981 */ /* 0x000162000c1e1100 */
[----:B------:R-:W-:Y:S05]  /*14f0*/  BRA `(.L_x_14510) ;  /* 0x0000000c00547947 */ /* 0x000fea0003800000 */
.L_x_14507:
        /* <DEDUP_REMOVED lines=8> */
.L_x_14512:
[----:B------:R0:W5:Y:S01]  /*1580*/  LDG.E.U8 R0, desc[UR36][R2.64] ;  /* 0x0000002402007981 */ /* 0x000162000c1e1100 */
[----:B------:R-:W-:Y:S05]  /*1590*/  BRA `(.L_x_14510) ;  /* 0x0000000c002c7947 */ /* 0x000fea0003800000 */
.L_x_14511:
[----:B------:R0:W5:Y:S01]  /*15a0*/  LDG.E.U16 R0, desc[UR36][R2.64] ;  /* 0x0000002402007981 */ /* 0x000162000c1e1500 */
[----:B------:R-:W-:Y:S05]  /*15b0*/  BRA `(.L_x_14510) ;  /* 0x0000000c00247947 */ /* 0x000fea0003800000 */
.L_x_14506:
        /* <DEDUP_REMOVED lines=9> */
.L_x_14514:
[----:B------:R-:W2:Y:S02]  /*1650*/  LDG.E.U16 R4, desc[UR36][R2.64] ;  /* 0x0000002402047981 */ /* 0x000ea4000c1e1500 */
[----:B--2---:R-:W-:-:S06]  /*1660*/  HADD2.F32 R4, -RZ, R4.H0_H0 ;  /* 0x20000004ff047230 */ /* 0x004fcc0000004100 */
[----:B------:R-:W0:Y:S02]  /*1670*/  F2I.FTZ.TRUNC.NTZ R4, R4 ;  /* 0x0000000400047305 */ /* 0x000e24000021f100 */
[----:B0-----:R-:W-:Y:S01]  /*1680*/  PRMT R0, R4, 0x7610, R0 ;  /* 0x0000761004007816 */ /* 0x001fe20000000000 */
[----:B------:R-:W-:Y:S06]  /*1690*/  BRA `(.L_x_14510) ;  /* 0x0000000800ec7947 */ /* 0x000fec0003800000 */
.L_x_14513:
        /* <DEDUP_REMOVED lines=9> */
.L_x_14516:
[----:B------:R-:W2:Y:S02]  /*1730*/  LDG.E.U16 R2, desc[UR36][R2.64] ;  /* 0x0000002402027981 */ /* 0x000ea4000c1e1500 */
[----:B--2---:R-:W-:-:S06]  /*1740*/  HADD2.F32 R4, -RZ, R2.H0_H0 ;  /* 0x20000002ff047230 */ /* 0x004fcc0000004100 */
[----:B------:R-:W0:Y:S02]  /*1750*/  F2I.FTZ.TRUNC.NTZ R4, R4 ;  /* 0x0000000400047305 */ /* 0x000e24000021f100 */
[----:B0-----:R-:W-:Y:S01]  /*1760*/  PRMT R0, R4, 0x7610, R0 ;  /* 0x0000761004007816 */ /* 0x001fe20000000000 */
[----:B------:R-:W-:Y:S06]  /*1770*/  BRA `(.L_x_14510) ;  /* 0x0000000800b47947 */ /* 0x000fec0003800000 */
.L_x_14515:
[----:B------:R-:W2:Y:S02]  /*1780*/  LDG.E.64 R2, desc[UR36][R2.64] ;  /* 0x0000002402027981 */ /* 0x000ea4000c1e1b00 */
[----:B--2---:R0:W1:Y:S01]  /*1790*/  F2I.F64.TRUNC R0, R2 ;  /* 0x0000000200007311 */ /* 0x004062000030d100 */
[----:B------:R-:W-:Y:S05]  /*17a0*/  BRA `(.L_x_14510) ;  /* 0x0000000800a87947 */ /* 0x000fea0003800000 */
.L_x_14505:
        /* <DEDUP_REMOVED lines=12> */
.L_x_14519:
[----:B------:R-:W2:Y:S02]  /*1870*/  LDG.E.64 R2, desc[UR36][R2.64] ;  /* 0x0000002402027981 */ /* 0x000ea4000c1e1b00 */
[----:B--2---:R3:W4:Y:S01]  /*1880*/  F2I.F64.TRUNC R0, R2 ;  /* 0x0000000200007311 */ /* 0x004722000030d100 */
[----:B------:R-:W-:Y:S05]  /*1890*/  BRA `(.L_x_14510) ;  /* 0x00000008006c7947 */ /* 0x000fea0003800000 */
.L_x_14518:
        /* <DEDUP_REMOVED lines=28> */
.L_x_14521:
        /* <DEDUP_REMOVED lines=15> */
.L_x_14520:
[----:B------:R-:W2:Y:S02]  /*1b50*/  LDG.E.U16 R4, desc[UR36][R2.64] ;  /* 0x0000002402047981 */ /* 0x000ea4000c1e1500 */
[----:B--2---:R-:W-:-:S06]  /*1b60*/  IMAD.U32 R4, R4, 0x10000, RZ ;  /* 0x0001000004047824 */ /* 0x004fcc00078e00ff */
[----:B------:R-:W0:Y:S02]  /*1b70*/  F2I.FTZ.TRUNC.NTZ R4, R4 ;  /* 0x0000000400047305 */ /* 0x000e24000021f100 */
[----:B0-----:R-:W-:Y:S01]  /*1b80*/  PRMT R0, R4, 0x7610, R0 ;  /* 0x0000761004007816 */ /* 0x001fe20000000000 */
[----:B------:R-:W-:Y:S06]  /*1b90*/  BRA `(.L_x_14510) ;  /* 0x0000000400ac7947 */ /* 0x000fec0003800000 */
.L_x_14517:
        /* <DEDUP_REMOVED lines=10> */
.L_x_14524:
        /* <DEDUP_REMOVED lines=21> */
.L_x_14528:
[----:B------:R-:W-:Y:S05]  /*1d90*/  BSYNC B1 ;  /* 0x0000000000017941 */ /* 0x000fea0003800000 */
.L_x_14527:
[----:B------:R-:W-:Y:S01]  /*1da0*/  IMAD.SHL.U32 R2, R2, 0x100000, RZ ;  /* 0x0010000002027824 */ /* 0x000fe200078e00ff */
[----:B------:R-:W-:-:S04]  /*1db0*/  LEA R3, R0, 0x3b800000, 0x17 ;  /* 0x3b80000000037811 */ /* 0x000fc800078eb8ff */
[----:B------:R-:W-:-:S07]  /*1dc0*/  LOP3.LUT R4, R3, R2, R4, 0xfe, !PT ;  /* 0x0000000203047212 */ /* 0x000fce00078efe04 */
.L_x_14526:
[----:B------:R-:W-:Y:S05]  /*1dd0*/  BSYNC B0 ;  /* 0x0000000000007941 */ /* 0x000fea0003800000 */
.L_x_14525:
[----:B------:R-:W0:Y:S02]  /*1de0*/  F2I.FTZ.TRUNC.NTZ R4, R4 ;  /* 0x0000000400047305 */ /* 0x000e24000021f100 */
[----:B0-----:R-:W-:Y:S01]  /*1df0*/  PRMT R0, R4, 0x7610, R0 ;  /* 0x0000761004007816 */ /* 0x001fe20000000000 */
[----:B------:R-:W-:Y:S06]  /*1e00*/  BRA `(.L_x_14510) ;  /* 0x0000000400107947 */ /* 0x000fec0003800000 */
.L_x_14523:
        /* <DEDUP_REMOVED lines=21> */
.L_x_14532:
[----:B------:R-:W-:Y:S05]  /*1f60*/  BSYNC B1 ;  /* 0x0000000000017941 */ /* 0x000fea0003800000 */
.L_x_14531:
[----:B------:R-:W-:Y:S01]  /*1f70*/  IMAD.SHL.U32 R2, R2, 0x200000, RZ ;  /* 0x0020000002027824 */ /* 0x000fe200078e00ff */
[----:B------:R-:W-:-:S04]  /*1f80*/  LEA R3, R0, 0x37800000, 0x17 ;  /* 0x3780000000037811 */ /* 0x000fc800078eb8ff */
[----:B------:R-:W-:-:S07]  /*1f90*/  LOP3.LUT R4, R3, R2, R4, 0xfe, !PT ;  /* 0x0000000203047212 */ /* 0x000fce00078efe04 */
.L_x_14530:
[----:B------:R-:W-:Y:S05]  /*1fa0*/  BSYNC B0 ;  /* 0x0000000000007941 */ /* 0x000fea0003800000 */
.L_x_14529:
[----:B------:R-:W0:Y:S02]  /*1fb0*/  F2I.FTZ.TRUNC.NTZ R4, R4 ;  /* 0x0000000400047305 */ /* 0x000e24000021f100 */
[----:B0-----:R-:W-:Y:S01]  /*1fc0*/  PRMT R0, R4, 0x7610, R0 ;  /* 0x0000761004007816 */ /* 0x001fe20000000000 */
[----:B------:R-:W-:Y:S06]  /*1fd0*/  BRA `(.L_x_14510) ;  /* 0x00000000009c7947 */ /* 0x000fec0003800000 */
.L_x_14522:
        /* <DEDUP_REMOVED lines=14> */
.L_x_14536:
[----:B------:R-:W-:Y:S05]  /*20c0*/  BSYNC B0 ;  /* 0x0000000000007941 */ /* 0x000fea0003800000 */
.L_x_14535:
[----:B------:R-:W0:Y:S02]  /*20d0*/  F2I.FTZ.TRUNC.NTZ R4, R4 ;  /* 0x0000000400047305 */ /* 0x000e24000021f100 */
[----:B0-----:R-:W-:Y:S01]  /*20e0*/  PRMT R0, R4, 0x7610, R0 ;  /* 0x0000761004007816 */ /* 0x001fe20000000000 */
[----:B------:R-:W-:Y:S06]  /*20f0*/  BRA `(.L_x_14510) ;  /* 0x0000000000547947 */ /* 0x000fec0003800000 */
.L_x_14509:
        /* <DEDUP_REMOVED lines=16> */
.L_x_14537:
[----:B------:R-:W-:Y:S01]  /*2200*/  PRMT R0, RZ, 0x7610, R0 ;  /* 0x00007610ff007816 */ /* 0x000fe20000000000 */
[----:B------:R-:W-:Y:S06]  /*2210*/  BRA `(.L_x_14510) ;  /* 0x00000000000c7947 */ /* 0x000fec0003800000 */
.L_x_14534:
[----:B------:R2:W5:Y:S01]  /*2220*/  LDG.E.U8 R0, desc[UR36][R2.64] ;  /* 0x0000002402007981 */ /* 0x000562000c1e1100 */
[----:B------:R-:W-:Y:S05]  /*2230*/  BRA `(.L_x_14510) ;  /* 0x0000000000047947 */ /* 0x000fea0003800000 */
.L_x_14533:
[----:B------:R1:W5:Y:S02]  /*2240*/  LDG.E.U8 R0, desc[UR36][R2.64] ;  /* 0x0000002402007981 */ /* 0x000364000c1e1100 */
.L_x_14510:
        /* <DEDUP_REMOVED lines=16> */
.L_x_14541:
[----:B------:R3:W-:Y:S01]  /*2350*/  STG.E.U8 desc[UR36][R16.64], R5 ;  /* 0x0000000510007986 */ /* 0x0007e2000c101124 */
[----:B------:R-:W-:Y:S05]  /*2360*/  BRA `(.L_x_14543) ;  /* 0x0000000c00987947 */ /* 0x000fea0003800000 */
.L_x_14540:
        /* <DEDUP_REMOVED lines=12> */
.L_x_14545:
[----:B------:R-:W-:-:S04]  /*2430*/  LOP3.LUT R5, R5, 0xffff, RZ, 0xc0, !PT ;  /* 0x0000ffff05057812 */ /* 0x000fc800078ec0ff */
[----:B------:R-:W-:-:S05]  /*2440*/  PRMT R3, R5, 0x8880, RZ ;  /* 0x0000888005037816 */ /* 0x000fca00000000ff */
[----:B------:R1:W-:Y:S01]  /*2450*/  STG.E desc[UR36][R16.64], R3 ;  /* 0x0000000310007986 */ /* 0x0003e2000c101924 */
[----:B------:R-:W-:Y:S05]  /*2460*/  BRA `(.L_x_14543) ;  /* 0x0000000c00587947 */ /* 0x000fea0003800000 */
.L_x_14544:
[----:B------:R-:W-:-:S04]  /*2470*/  PRMT R3, R5, 0x8880, RZ ;  /* 0x0000888005037816 */ /* 0x000fc800000000ff */
[----:B------:R-:W-:-:S05]  /*2480*/  PRMT R3, R3, 0x7710, RZ ;  /* 0x0000771003037816 */ /* 0x000fca00000000ff */
[----:B------:R2:W-:Y:S01]  /*2490*/  STG.E.U16 desc[UR36][R16.64], R3 ;  /* 0x0000000310007986 */ /* 0x0005e2000c101524 */
[----:B------:R-:W-:Y:S05]  /*24a0*/  BRA `(.L_x_14543) ;  /* 0x0000000c00487947 */ /* 0x000fea0003800000 */
.L_x_14539:
        /* <DEDUP_REMOVED lines=9> */
.L_x_14547:
[----:B------:R-:W0:Y:S02]  /*2540*/  I2F.S8 R0, R5 ;  /* 0x0000000500007306 */ /* 0x000e240000001400 */
[----:B0-----:R-:W-:-:S05]  /*2550*/  F2FP.F16.F32.PACK_AB R0, RZ, R0 ;  /* 0x00000000ff00723e */ /* 0x001fca00000000ff */
[----:B------:R0:W-:Y:S01]  /*2560*/  STG.E.U16 desc[UR36][R16.64], R0 ;  /* 0x0000000010007986 */ /* 0x0001e2000c101524 */
[----:B------:R-:W-:Y:S05]  /*2570*/  BRA `(.L_x_14543) ;  /* 0x0000000c00147947 */ /* 0x000fea0003800000 */
.L_x_14546:
        /* <DEDUP_REMOVED lines=10> */
.L_x_14549:
[----:B------:R-:W0:Y:S02]  /*2620*/  I2F.S8 R5, R5 ;  /* 0x0000000500057306 */ /* 0x000e240000001400 */
[----:B0-----:R-:W-:-:S04]  /*2630*/  F2FP.F16.F32.PACK_AB R3, RZ, R5 ;  /* 0x00000005ff03723e */ /* 0x001fc800000000ff */
[----:B------:R-:W-:-:S05]  /*2640*/  PRMT R3, R3, 0x5410, RZ ;  /* 0x0000541003037816 */ /* 0x000fca00000000ff */
[----:B------:R0:W-:Y:S01]  /*2650*/  STG.E desc[UR36][R16.64], R3 ;  /* 0x0000000310007986 */ /* 0x0001e2000c101924 */
[----:B------:R-:W-:Y:S05]  /*2660*/  BRA `(.L_x_14543) ;  /* 0x0000000800d87947 */ /* 0x000fea0003800000 */
.L_x_14548:
[----:B------:R-:W-:-:S04]  /*2670*/  PRMT R2, R5, 0x8880, RZ ;  /* 0x0000888005027816 */ /* 0x000fc800000000ff */
[----:B------:R-:W-:-:S06]  /*2680*/  PRMT R2, R2, 0x7710, RZ ;  /* 0x0000771002027816 */ /* 0x000fcc00000000ff */
[----:B------:R-:W0:Y:S02]  /*2690*/  I2F.F64.S16 R2, R2 ;  /* 0x0000000200027312 */ /* 0x000e240000101c00 */
[----:B0-----:R0:W-:Y:S01]  /*26a0*/  STG.E.64 desc[UR36][R16.64], R2 ;  /* 0x0000000210007986 */ /* 0x0011e2000c101b24 */
[----:B------:R-:W-:Y:S05]  /*26b0*/  BRA `(.L_x_14543) ;  /* 0x0000000800c47947 */ /* 0x000fea0003800000 */
.L_x_14538:
        /* <DEDUP_REMOVED lines=12> */
.L_x_14552:
[----:B------:R-:W-:Y:S02]  /*2780*/  PRMT R4, R5, 0x8880, RZ ;  /* 0x0000888005047816 */ /* 0x000fe400000000ff */
[----:B------:R-:W-:Y:S02]  /*2790*/  CS2R R6, SRZ ;  /* 0x0000000000067805 */ /* 0x000fe4000001ff00 */
[----:B------:R-:W-:-:S06]  /*27a0*/  PRMT R4, R4, 0x7710, RZ ;  /* 0x0000771004047816 */ /* 0x000fcc00000000ff */
[----:B------:R-:W0:Y:S02]  /*27b0*/  I2F.F64.S16 R4, R4 ;  /* 0x0000000400047312 */ /* 0x000e240000101c00 */
[----:B0-----:R0:W-:Y:S01]  /*27c0*/  STG.E.128 desc[UR36][R16.64], R4 ;  /* 0x0000000410007986 */ /* 0x0011e2000c101d24 */
[----:B------:R-:W-:Y:S05]  /*27d0*/  BRA `(.L_x_14543) ;  /* 0x00000008007c7947 */ /* 0x000fea0003800000 */
.L_x_14551:
        /* <DEDUP_REMOVED lines=21> */
.L_x_14556:
[----:B------:R-:W-:Y:S05]  /*2930*/  BSYNC B0 ;  /* 0x0000000000007941 */ /* 0x000fea0003800000 */
.L_x_14555:
[----:B------:R-:W-:-:S05]  /*2940*/  LOP3.LUT R3, R0, R3, RZ, 0xfc, !PT ;  /* 0x0000000300037212 */ /* 0x000fca00078efcff */
[----:B------:R0:W-:Y:S01]  /*2950*/  STG.E.U8 desc[UR36][R16.64], R3 ;  /* 0x0000000310007986 */ /* 0x0001e2000c101124 */
[----:B------:R-:W-:Y:S05]  /*2960*/  BRA `(.L_x_14543) ;  /* 0x0000000800187947 */ /* 0x000fea0003800000 */
.L_x_14554:
        /* <DEDUP_REMOVED lines=13> */
.L_x_14558:
[----:B------:R-:W-:Y:S01]  /*2a40*/  IMAD.MOV.U32 R0, RZ, RZ, 0x7f ;  /* 0x0000007fff007424 */ /* 0x000fe200078e00ff */
[----:B------:R-:W-:-:S04]  /*2a50*/  ISETP.GT.U32.AND P0, PT, R2, 0x7f800000, PT ;  /* 0x7f8000000200780c */ /* 0x000fc80003f04070 */
[----:B------:R-:W-:-:S09]  /*2a60*/  SEL R0, R0, 0x7c, P0 ;  /* 0x0000007c00007807 */ /* 0x000fd20000000000 */
.L_x_14559:
[----:B------:R-:W-:Y:S05]  /*2a70*/  BSYNC B0 ;  /* 0x0000000000007941 */ /* 0x000fea0003800000 */
.L_x_14557:
[----:B------:R-:W-:-:S04]  /*2a80*/  LOP3.LUT R2, R5, 0x80000000, RZ, 0xc0, !PT ;  /* 0x8000000005027812 */ /* 0x000fc800078ec0ff */
[----:B------:R-:W-:-:S04]  /*2a90*/  SHF.R.U32.HI R3, RZ, 0x18, R2 ;  /* 0x00000018ff037819 */ /* 0x000fc80000011602 */
[----:B------:R-:W-:-:S05]  /*2aa0*/  LOP3.LUT R3, R0, R3, RZ, 0xfc, !PT ;  /* 0x0000000300037212 */ /* 0x000fca00078efcff */
[----:B------:R0:W-:Y:S01]  /*2ab0*/  STG.E.U8 desc[UR36][R16.64], R3 ;  /* 0x0000000310007986 */ /* 0x0001e2000c101124 */
[----:B------:R-:W-:Y:S05]  /*2ac0*/  BRA `(.L_x_14543) ;  /* 0x0000000400c07947 */ /* 0x000fea0003800000 */
.L_x_14553:
[----:B------:R-:W0:Y:S02]  /*2ad0*/  I2F.S8 R0, R5 ;  /* 0x0000000500007306 */ /* 0x000e240000001400 */
[----:B0-----:R-:W-:-:S05]  /*2ae0*/  F2FP.BF16.F32.PACK_AB R0, RZ, R0 ;  /* 0x00000000ff00723e */ /* 0x001fca00000010ff */
[----:B------:R0:W-:Y:S01]  /*2af0*/  STG.E.U16 desc[UR36][R16.64], R0 ;  /* 0x0000000010007986 */ /* 0x0001e2000c101524 */
[----:B------:R-:W-:Y:S05]  /*2b00*/  BRA `(.L_x_14543) ;  /* 0x0000000400b07947 */ /* 0x000fea0003800000 */
.L_x_14550:
        /* <DEDUP_REMOVED lines=12> */
.L_x_14562:
        /* <DEDUP_REMOVED lines=17> */
.L_x_14565:
[----:B------:R-:W-:-:S04]  /*2ce0*/  LOP3.LUT R2, R5, 0x80000000, RZ, 0xc0, !PT ;  /* 0x8000000005027812 */ /* 0x000fc800078ec0ff */
[----:B------:R-:W-:-:S04]  /*2cf0*/  SHF.R.U32.HI R3, RZ, 0x18, R2 ;  /* 0x00000018ff037819 */ /* 0x000fc80000011602 */
[----:B------:R-:W-:-:S04]  /*2d00*/  LOP3.LUT R0, R0, R3, RZ, 0xfc, !PT ;  /* 0x0000000300007212 */ /* 0x000fc800078efcff */
[----:B------:R-:W-:-:S07]  /*2d10*/  PRMT R8, R0, 0x7610, R8 ;  /* 0x0000761000087816 */ /* 0x000fce0000000008 */
.L_x_14564:
[----:B------:R-:W-:Y:S05]  /*2d20*/  BSYNC B0 ;  /* 0x0000000000007941 */ /* 0x000fea0003800000 */
.L_x_14563:
[----:B------:R0:W-:Y:S01]  /*2d30*/  STG.E.U8 desc[UR36][R16.64], R8 ;  /* 0x0000000810007986 */ /* 0x0001e2000c101124 */
[----:B------:R-:W-:Y:S05]  /*2d40*/  BRA `(.L_x_14543) ;  /* 0x0000000400207947 */ /* 0x000fea0003800000 */
.L_x_14561:
        /* <DEDUP_REMOVED lines=17> */
.L_x_14568:
[----:B------:R-:W-:-:S04]  /*2e60*/  LOP3.LUT R2, R5, 0x80000000, RZ, 0xc0, !PT ;  /* 0x8000000005027812 */ /* 0x000fc800078ec0ff */
[----:B------:R-:W-:-:S04]  /*2e70*/  SHF.R.U32.HI R3, RZ, 0x18, R2 ;  /* 0x00000018ff037819 */ /* 0x000fc80000011602 */
[----:B------:R-:W-:-:S04]  /*2e80*/  LOP3.LUT R0, R0, R3, RZ, 0xfc, !PT ;  /* 0x0000000300007212 */ /* 0x000fc800078efcff */
[----:B------:R-:W-:-:S07]  /*2e90*/  PRMT R8, R0, 0x7610, R8 ;  /* 0x0000761000087816 */ /* 0x000fce0000000008 */
.L_x_14567:
[----:B------:R-:W-:Y:S05]  /*2ea0*/  BSYNC B0 ;  /* 0x0000000000007941 */ /* 0x000fea0003800000 */
.L_x_14566:
[----:B------:R0:W-:Y:S01]  /*2eb0*/  STG.E.U8 desc[UR36][R16.64], R8 ;  /* 0x0000000810007986 */ /* 0x0001e2000c101124 */
[----:B------:R-:W-:Y:S05]  /*2ec0*/  BRA `(.L_x_14543) ;  /* 0x0000000000c07947 */ /* 0x000fea0003800000 */
.L_x_14560:
        /* <DEDUP_REMOVED lines=22> */
.L_x_14542:
        /* <DEDUP_REMOVED lines=16> */
.L_x_14571:
[----:B------:R-:W-:Y:S05]  /*3130*/  BRA `(.L_x_14543) ;  /* 0x0000000000247947 */ /* 0x000fea0003800000 */
.L_x_14570:
[----:B------:R-:W-:-:S04]  /*3140*/  LOP3.LUT R5, R5, 0xffff, RZ, 0xc0, !PT ;  /* 0x0000ffff05057812 */ /* 0x000fc800078ec0ff */
[----:B------:R-:W-:-:S05]  /*3150*/  PRMT R5, R5, 0x8880, RZ ;  /* 0x0000888005057816 */ /* 0x000fca00000000ff */
[----:B------:R-:W-:-:S05]  /*3160*/  IMAD.MOV.U32 R2, RZ, RZ, R5 ;  /* 0x000000ffff027224 */ /* 0x000fca00078e0005 */
[----:B------:R-:W-:-:S05]  /*3170*/  SHF.R.S32.HI R3, RZ, 0x1f, R2 ;  /* 0x0000001fff037819 */ /* 0x000fca0000011402 */
[----:B------:R0:W-:Y:S01]  /*3180*/  STG.E.64 desc[UR36][R16.64], R2 ;  /* 0x0000000210007986 */ /* 0x0001e2000c101b24 */
[----:B------:R-:W-:Y:S05]  /*3190*/  BRA `(.L_x_14543) ;  /* 0x00000000000c7947 */ /* 0x000fea0003800000 */
.L_x_14569:
[----:B------:R-:W-:-:S04]  /*31a0*/  LOP3.LUT R5, R5, 0xffff, RZ, 0xc0, !PT ;  /* 0x0000ffff05057812 */ /* 0x000fc800078ec0ff */
[----:B------:R-:W-:-:S05]  /*31b0*/  PRMT R3, R5, 0x8880, RZ ;  /* 0x0000888005037816 */ /* 0x000fca00000000ff */
[----:B------:R0:W-:Y:S02]  /*31c0*/  STG.E desc[UR36][R16.64], R3 ;  /* 0x0000000310007986 */ /* 0x0001e4000c101924 */
.L_x_14543:
[----:B------:R-:W-:-:S04]  /*31d0*/  IMAD R18, R23, 0x200, R18 ;  /* 0x0000020017127824 */ /* 0x000fc800078e0212 */
[----:B------:R-:W-:-:S07]  /*31e0*/  VIADD R19, R18, 0x80 ;  /* 0x0000008012137836 */ /* 0x000fce0000000000 */
.L_x_14503:
[----:B------:R-:W-:Y:S05]  /*31f0*/  BSYNC B6 ;  /* 0x0000000000067941 */ /* 0x000fea0003800000 */
.L_x_14502:
        /* <DEDUP_REMOVED lines=307> */
.L_x_14574:
        /* <DEDUP_REMOVED lines=20> */
.L_x_14578:
[----:B------:R0:W5:Y:S01]  /*4670*/  LDG.E.U8 R0, desc[UR36][R2.64] ;  /* 0x0000002402007981 */ /* 0x000162000c1e1100 */
[----:B------:R-:W-:Y:S05]  /*4680*/  BRA `(.L_x_14580) ;  /* 0x0000000c00547947 */ /* 0x000fea0003800000 */
.L_x_14577:
        /* <DEDUP_REMOVED lines=8> */
.L_x_14582:
[----:B------:R0:W5:Y:S01]  /*4710*/  LDG.E.U8 R0, desc[UR36][R2.64] ;  /* 0x0000002402007981 */ /* 0x000162000c1e1100 */
[----:B------:R-:W-:Y:S05]  /*4720*/  BRA `(.L_x_14580) ;  /* 0x0000000c002c7947 */ /* 0x000fea0003800000 */
.L_x_14581:
[----:B------:R0:W5:Y:S01]  /*4730*/  LDG.E.U16 R0, desc[UR36][R2.64] ;  /* 0x0000002402007981 */ /* 0x000162000c1e1500 */
[----:B------:R-:W-:Y:S05]  /*4740*/  BRA `(.L_x_14580) ;  /* 0x0000000c00247947 */ /* 0x000fea0003800000 */
.L_x_14576:
        /* <DEDUP_REMOVED lines=9> */
.L_x_14584:
[----:B------:R-:W2:Y:S02]  /*47e0*/  LDG.E.U16 R4, desc[UR36][R2.64] ;  /* 0x0000002402047981 */ /* 0x000ea4000c1e1500 */
[----:B--2---:R-:W-:-:S06]  /*47f0*/  HADD2.F32 R4, -RZ, R4.H0_H0 ;  /* 0x20000004ff047230 */ /* 0x004fcc0000004100 */
[----:B------:R-:W0:Y:S02]  /*4800*/  F2I.FTZ.TRUNC.NTZ R4, R4 ;  /* 0x0000000400047305 */ /* 0x000e24000021f100 */
[----:B0-----:R-:W-:Y:S01]  /*4810*/  PRMT R0, R4, 0x7610, R0 ;  /* 0x0000761004007816 */ /* 0x001fe20000000000 */
[----:B------:R-:W-:Y:S06]  /*4820*/  BRA `(.L_x_14580) ;  /* 0x0000000800ec7947 */ /* 0x000fec0003800000 */
.L_x_14583:
        /* <DEDUP_REMOVED lines=9> */
.L_x_14586:
[----:B------:R-:W2:Y:S02]  /*48c0*/  LDG.E.U16 R2, desc[UR36][R2.64] ;  /* 0x0000002402027981 */ /* 0x000ea4000c1e1500 */
[----:B--2---:R-:W-:-:S06]  /*48d0*/  HADD2.F32 R4, -RZ, R2.H0_H0 ;  /* 0x20000002ff047230 */ /* 0x004fcc0000004100 */
[----:B------:R-:W0:Y:S02]  /*48e0*/  F2I.FTZ.TRUNC.NTZ R4, R4 ;  /* 0x0000000400047305 */ /* 0x000e24000021f100 */
[----:B0-----:R-:W-:Y:S01]  /*48f0*/  PRMT R0, R4, 0x7610, R0 ;  /* 0x0000761004007816 */ /* 0x001fe20000000000 */
[----:B------:R-:W-:Y:S06]  /*4900*/  BRA `(.L_x_14580) ;  /* 0x0000000800b47947 */ /* 0x000fec0003800000 */
.L_x_14585:
[----:B------:R-:W2:Y:S02]  /*4910*/  LDG.E.64 R2, desc[UR36][R2.64] ;  /* 0x0000002402027981 */ /* 0x000ea4000c1e1b00 */
[----:B--2---:R0:W1:Y:S01]  /*4920*/  F2I.F64.TRUNC R0, R2 ;  /* 0x0000000200007311 */ /* 0x004062000030d100 */
[----:B------:R-:W-:Y:S05]  /*4930*/  BRA `(.L_x_14580) ;  /* 0x0000000800a87947 */ /* 0x000fea0003800000 */
.L_x_14575:
        /* <DEDUP_REMOVED lines=12> */
.L_x_14589:
[----:B------:R-:W2:Y:S02]  /*4a00*/  LDG.E.64 R2, desc[UR36][R2.64] ;  /* 0x0000002402027981 */ /* 0x000ea4000c1e1b00 */
[----:B--2---:R3:W4:Y:S01]  /*4a10*/  F2I.F64.TRUNC R0, R2 ;  /* 0x0000000200007311 */ /* 0x004722000030d100 */
[----:B------:R-:W-:Y:S05]  /*4a20*/  BRA `(.L_x_14580) ;  /* 0x00000008006c7947 */ /* 0x000fea0003800000 */
.L_x_14588:
        /* <DEDUP_REMOVED lines=28> */
.L_x_14591:
        /* <DEDUP_REMOVED lines=15> */
.L_x_14590:
[----:B------:R-:W2:Y:S02]  /*4ce0*/  LDG.E.U16 R4, desc[UR36][R2.64] ;  /* 0x0000002402047981 */ /* 0x000ea4000c1e1500 */
[----:B--2---:R-:W-:-:S06]  /*4cf0*/  IMAD.U32 R4, R4, 0x10000, RZ ;  /* 0x0001000004047824 */ /* 0x004fcc00078e00ff */
[----:B------:R-:W0:Y:S02]  /*4d00*/  F2I.FTZ.TRUNC.NTZ R4, R4 ;  /* 0x0000000400047305 */ /* 0x000e24000021f100 */
[----:B0-----:R-:W-:Y:S01]  /*4d10*/  PRMT R0, R4, 0x7610, R0 ;  /* 0x0000761004007816 */ /* 0x001fe20000000000 */
[----:B------:R-:W-:Y:S06]  /*4d20*/  BRA `(.L_x_14580) ;  /* 0x0000000400ac7947 */ /* 0x000fec0003800000 */
.L_x_14587:
        /* <DEDUP_REMOVED lines=10> */
.L_x_14594:
        /* <DEDUP_REMOVED lines=21> */
.L_x_14598:
[----:B------:R-:W-:Y:S05]  /*4f20*/  BSYNC B1 ;  /* 0x0000000000017941 */ /* 0x000fea0003800000 */
.L_x_14597:
[----:B------:R-:W-:Y:S01]  /*4f30*/  IMAD.SHL.U32 R2, R2, 0x100000, RZ ;  /* 0x0010000002027824 */ /* 0x000fe200078e00ff */
[----:B------:R-:W-:-:S04]  /*4f40*/  LEA R3, R0, 0x3b800000, 0x17 ;  /* 0x3b80000000037811 */ /* 0x000fc800078eb8ff */
[----:B------:R-:W-:-:S07]  /*4f50*/  LOP3.LUT R4, R3, R2, R4, 0xfe, !PT ;  /* 0x0000000203047212 */ /* 0x000fce00078efe04 */
.L_x_14596:
[----:B------:R-:W-:Y:S05]  /*4f60*/  BSYNC B0 ;  /* 0x0000000000007941 */ /* 0x000fea0003800000 */
.L_x_14595:
[----:B------:R-:W0:Y:S02]  /*4f70*/  F2I.FTZ.TRUNC.NTZ R4, R4 ;  /* 0x0000000400047305 */ /* 0x000e24000021f100 */
[----:B0-----:R-:W-:Y:S01]  /*4f80*/  PRMT R0, R4, 0x7610, R0 ;  /* 0x0000761004007816 */ /* 0x001fe20000000000 */
[----:B------:R-:W-:Y:S06]  /*4f90*/  BRA `(.L_x_14580) ;  /* 0x0000000400107947 */ /* 0x000fec0003800000 */
.L_x_14593:
        /* <DEDUP_REMOVED lines=21> */
.L_x_14602:
[----:B------:R-:W-:Y:S05]  /*50f0*/  BSYNC B1 ;  /* 0x0000000000017941 */ /* 0x000fea0003800000 */
.L_x_14601:
[----:B------:R-:W-:Y:S01]  /*5100*/  IMAD.SHL.U32 R2, R2, 0x200000, RZ ;  /* 0x0020000002027824 */ /* 0x000fe200078e00ff */
[----:B------:R-:W-:-:S04]  /*5110*/  LEA R3, R0, 0x37800000, 0x17 ;  /* 0x3780000000037811 */ /* 0x000fc800078eb8ff */
[----:B------:R-:W-:-:S07]  /*5120*/  LOP3.LUT R4, R3, R2, R4, 0xfe, !PT ;  /* 0x0000000203047212 */ /* 0x000fce00078efe04 */
.L_x_14600:
[----:B------:R-:W-:Y:S05]  /*5130*/  BSYNC B0 ;  /* 0x0000000000007941 */ /* 0x000fea0003800000 */
.L_x_14599:
[----:B------:R-:W0:Y:S02]  /*5140*/  F2I.FTZ.TRUNC.NTZ R4, R4 ;  /* 0x0000000400047305 */ /* 0x000e24000021f100 */
[----:B0-----:R-:W-:Y:S01]  /*5150*/  PRMT R0, R4, 0x7610, R0 ;  /* 0x0000761004007816 */ /* 0x001fe20000000000 */
[----:B------:R-:W-:Y:S06]  /*5160*/  BRA `(.L_x_14580) ;  /* 0x00000000009c7947 */ /* 0x000fec0003800000 */
.L_x_14592:
        /* <DEDUP_REMOVED lines=14> */
.L_x_14606:
[----:B------:R-:W-:Y:S05]  /*5250*/  BSYNC B0 ;  /* 0x0000000000007941 */ /* 0x000fea0003800000 */
.L_x_14605:
[----:B------:R-:W0:Y:S02]  /*5260*/  F2I.FTZ.TRUNC.NTZ R4, R4 ;  /* 0x0000000400047305 */ /* 0x000e24000021f100 */
[----:B0-----:R-:W-:Y:S01]  /*5270*/  PRMT R0, R4, 0x7610, R0 ;  /* 0x0000761004007816 */ /* 0x001fe20000000000 */
[----:B------:R-:W-:Y:S06]  /*5280*/  BRA `(.L_x_14580) ;  /* 0x0000000000547947 */ /* 0x000fec0003800000 */
.L_x_14579:
        /* <DEDUP_REMOVED lines=16> */
.L_x_14607:
[----:B------:R-:W-:Y:S01]  /*5390*/  PRMT R0, RZ, 0x7610, R0 ;  /* 0x00007610ff007816 */ /* 0x000fe20000000000 */
[----:B------:R-:W-:Y:S06]  /*53a0*/  BRA `(.L_x_14580) ;  /* 0x00000000000c7947 */ /* 0x000fec0003800000 */
.L_x_14604:
[----:B------:R2:W5:Y:S01]  /*53b0*/  LDG.E.U8 R0, desc[UR36][R2.64] ;  /* 0x0000002402007981 */ /* 0x000562000c1e1100 */
[----:B------:R-:W-:Y:S05]  /*53c0*/  BRA `(.L_x_14580) ;  /* 0x0000000000047947 */ /* 0x000fea0003800000 */
.L_x_14603:
[----:B------:R1:W5:Y:S02]  /*53d0*/  LDG.E.U8 R0, desc[UR36][R2.64] ;  /* 0x0000002402007981 */ /* 0x000364000c1e1100 */
.L_x_14580:
        /* <DEDUP_REMOVED lines=16> */
.L_x_14611:
[----:B------:R0:W-:Y:S01]  /*54e0*/  STG.E.U8 desc[UR36][R16.64], R5 ;  /* 0x0000000510007986 */ /* 0x0001e2000c101124 */
[----:B------:R-:W-:Y:S05]  /*54f0*/  BRA `(.L_x_14613) ;  /* 0x0000000c00987947 */ /* 0x000fea0003800000 */
.L_x_14610:
        /* <DEDUP_REMOVED lines=12> */
.L_x_14615:
[----:B------:R-:W-:-:S04]  /*55c0*/  LOP3.LUT R5, R5, 0xffff, RZ, 0xc0, !PT ;  /* 0x0000ffff05057812 */ /* 0x000fc800078ec0ff */
[----:B------:R-:W-:-:S05]  /*55d0*/  PRMT R3, R5, 0x8880, RZ ;  /* 0x0000888005037816 */ /* 0x000fca00000000ff */
[----:B------:R0:W-:Y:S01]  /*55e0*/  STG.E desc[UR36][R16.64], R3 ;  /* 0x0000000310007986 */ /* 0x0001e2000c101924 */
[----:B------:R-:W-:Y:S05]  /*55f0*/  BRA `(.L_x_14613) ;  /* 0x0000000c00587947 */ /* 0x000fea0003800000 */
.L_x_14614:
[----:B------:R-:W-:-:S04]  /*5600*/  PRMT R3, R5, 0x8880, RZ ;  /* 0x0000888005037816 */ /* 0x000fc800000000ff */
[----:B------:R-:W-:-:S05]  /*5610*/  PRMT R3, R3, 0x7710, RZ ;  /* 0x0000771003037816 */ /* 0x000fca00000000ff */
[----:B------:R0:W-:Y:S01]  /*5620*/  STG.E.U16 desc[UR36][R16.64], R3 ;  /* 0x0000000310007986 */ /* 0x0001e2000c101524 */
[----:B------:R-:W-:Y:S05]  /*5630*/  BRA `(.L_x_14613) ;  /* 0x0000000c00487947 */ /* 0x000fea0003800000 */
.L_x_14609:
        /* <DEDUP_REMOVED lines=9> */
.L_x_14617:
[----:B------:R-:W0:Y:S02]  /*56d0*/  I2F.S8 R0, R5 ;  /* 0x0000000500007306 */ /* 0x000e240000001400 */
[----:B0-----:R-:W-:-:S05]  /*56e0*/  F2FP.F16.F32.PACK_AB R0, RZ, R0 ;  /* 0x00000000ff00723e */ /* 0x001fca00000000ff */
[----:B------:R0:W-:Y:S01]  /*56f0*/  STG.E.U16 desc[UR36][R16.64], R0 ;  /* 0x0000000010007986 */ /* 0x0001e2000c101524 */
[----:B------:R-:W-:Y:S05]  /*5700*/  BRA `(.L_x_14613) ;  /* 0x0000000c00147947 */ /* 0x000fea0003800000 */
.L_x_14616:
        /* <DEDUP_REMOVED lines=10> */
.L_x_14619:
[----:B------:R-:W0:Y:S02]  /*57b0*/  I2F.S8 R5, R5 ;  /* 0x0000000500057306 */ /* 0x000e240000001400 */
[----:B0-----:R-:W-:-:S04]  /*57c0*/  F2FP.F16.F32.PACK_AB R3, RZ, R5 ;  /* 0x00000005ff03723e */ /* 0x001fc800000000ff */
[----:B------:R-:W-:-:S05]  /*57d0*/  PRMT R3, R3, 0x5410, RZ ;  /* 0x0000541003037816 */ /* 0x000fca00000000ff */
[----:B------:R0:W-:Y:S01]  /*57e0*/  STG.E desc[UR36][R16.64], R3 ;  /* 0x0000000310007986 */ /* 0x0001e2000c101924 */
[----:B------:R-:W-:Y:S05]  /*57f0*/  BRA `(.L_x_14613) ;  /* 0x0000000800d87947 */ /* 0x000fea0003800000 */
.L_x_14618:
[----:B------:R-:W-:-:S04]  /*5800*/  PRMT R2, R5, 0x8880, RZ ;  /* 0x0000888005027816 */ /* 0x000fc800000000ff */
[----:B------:R-:W-:-:S06]  /*5810*/  PRMT R2, R2, 0x7710, RZ ;  /* 0x0000771002027816 */ /* 0x000fcc00000000ff */
[----:B------:R-:W0:Y:S02]  /*5820*/  I2F.F64.S16 R2, R2 ;  /* 0x0000000200027312 */ /* 0x000e240000101c00 */
[----:B0-----:R0:W-:Y:S01]  /*5830*/  STG.E.64 desc[UR36][R16.64], R2 ;  /* 0x0000000210007986 */ /* 0x0011e2000c101b24 */
[----:B------:R-:W-:Y:S05]  /*5840*/  BRA `(.L_x_14613) ;  /* 0x0000000800c47947 */ /* 0x000fea0003800000 */
.L_x_14608:
        /* <DEDUP_REMOVED lines=12> */
.L_x_14622:
[----:B------:R-:W-:Y:S02]  /*5910*/  PRMT R4, R5, 0x8880, RZ ;  /* 0x0000888005047816 */ /* 0x000fe400000000ff */
[----:B------:R-:W-:Y:S02]  /*5920*/  CS2R R6, SRZ ;  /* 0x0000000000067805 */ /* 0x000fe4000001ff00 */
[----:B------:R-:W-:-:S06]  /*5930*/  PRMT R4, R4, 0x7710, RZ ;  /* 0x0000771004047816 */ /* 0x000fcc00000000ff */
[----:B------:R-:W0:Y:S02]  /*5940*/  I2F.F64.S16 R4, R4 ;  /* 0x0000000400047312 */ /* 0x000e240000101c00 */
[----:B0-----:R0:W-:Y:S01]  /*5950*/  STG.E.128 desc[UR36][R16.64], R4 ;  /* 0x0000000410007986 */ /* 0x0011e2000c101d24 */
[----:B------:R-:W-:Y:S05]  /*5960*/  BRA `(.L_x_14613) ;  /* 0x00000008007c7947 */ /* 0x000fea0003800000 */
.L_x_14621:
        /* <DEDUP_REMOVED lines=21> */
.L_x_14626:
[----:B------:R-:W-:Y:S05]  /*5ac0*/  BSYNC B0 ;  /* 0x0000000000007941 */ /* 0x000fea0003800000 */
.L_x_14625:
[----:B------:R-:W-:-:S05]  /*5ad0*/  LOP3.LUT R3, R0, R3, RZ, 0xfc, !PT ;  /* 0x0000000300037212 */ /* 0x000fca00078efcff */
[----:B------:R0:W-:Y:S01]  /*5ae0*/  STG.E.U8 desc[UR36][R16.64], R3 ;  /* 0x0000000310007986 */ /* 0x0001e2000c101124 */
[----:B------:R-:W-:Y:S05]  /*5af0*/  BRA `(.L_x_14613) ;  /* 0x0000000800187947 */ /* 0x000fea0003800000 */
.L_x_14624:
        /* <DEDUP_REMOVED lines=13> */
.L_x_14628:
[----:B------:R-:W-:Y:S01]  /*5bd0*/  IMAD.MOV.U32 R0, RZ, RZ, 0x7f ;  /* 0x0000007fff007424 */ /* 0x000fe200078e00ff */
[----:B------:R-:W-:-:S04]  /*5be0*/  ISETP.GT.U32.AND P0, PT, R2, 0x7f800000, PT ;  /* 0x7f8000000200780c */ /* 0x000fc80003f04070 */
[----:B------:R-:W-:-:S09]  /*5bf0*/  SEL R0, R0, 0x7c, P0 ;  /* 0x0000007c00007807 */ /* 0x000fd20000000000 */
.L_x_14629:
[----:B------:R-:W-:Y:S05]  /*5c00*/  BSYNC B0 ;  /* 0x0000000000007941 */ /* 0x000fea0003800000 */
.L_x_14627:
[----:B------:R-:W-:-:S04]  /*5c10*/  LOP3.LUT R2, R5, 0x80000000, RZ, 0xc0, !PT ;  /* 0x8000000005027812 */ /* 0x000fc800078ec0ff */
[----:B------:R-:W-:-:S04]  /*5c20*/  SHF.R.U32.HI R3, RZ, 0x18, R2 ;  /* 0x00000018ff037819 */ /* 0x000fc80000011602 */
[----:B------:R-:W-:-:S05]  /*5c30*/  LOP3.LUT R3, R0, R3, RZ, 0xfc, !PT ;  /* 0x0000000300037212 */ /* 0x000fca00078efcff */
[----:B------:R0:W-:Y:S01]  /*5c40*/  STG.E.U8 desc[UR36][R16.64], R3 ;  /* 0x0000000310007986 */ /* 0x0001e2000c101124 */
[----:B------:R-:W-:Y:S05]  /*5c50*/  BRA `(.L_x_14613) ;  /* 0x0000000400c07947 */ /* 0x000fea0003800000 */
.L_x_14623:
[----:B------:R-:W0:Y:S02]  /*5c60*/  I2F.S8 R0, R5 ;  /* 0x0000000500007306 */ /* 0x000e240000001400 */
[----:B0-----:R-:W-:-:S05]  /*5c70*/  F2FP.BF16.F32.PACK_AB R0, RZ, R0 ;  /* 0x00000000ff00723e */ /* 0x001fca00000010ff */
[----:B------:R0:W-:Y:S01]  /*5c80*/  STG.E.U16 desc[UR36][R16.64], R0 ;  /* 0x0000000010007986 */ /* 0x0001e2000c101524 */
[----:B------:R-:W-:Y:S05]  /*5c90*/  BRA `(.L_x_14613) ;  /* 0x0000000400b07947 */ /* 0x000fea0003800000 */
.L_x_14620:
        /* <DEDUP_REMOVED lines=12> */
.L_x_14632:
        /* <DEDUP_REMOVED lines=17> */
.L_x_14635:
[----:B------:R-:W-:-:S04]  /*5e70*/  LOP3.LUT R2, R5, 0x80000000, RZ, 0xc0, !PT ;  /* 0x8000000005027812 */ /* 0x000fc800078ec0ff */
[----:B------:R-:W-:-:S04]  /*5e80*/  SHF.R.U32.HI R3, RZ, 0x18, R2 ;  /* 0x00000018ff037819 */ /* 0x000fc80000011602 */
[----:B------:R-:W-:-:S04]  /*5e90*/  LOP3.LUT R0, R0, R3, RZ, 0xfc, !PT ;  /* 0x0000000300007212 */ /* 0x000fc800078efcff */
[----:B------:R-:W-:-:S07]  /*5ea0*/  PRMT R8, R0, 0x7610, R8 ;  /* 0x0000761000087816 */ /* 0x000fce0000000008 */
.L_x_14634:
[----:B------:R-:W-:Y:S05]  /*5eb0*/  BSYNC B0 ;  /* 0x0000000000007941 */ /* 0x000fea0003800000 */
.L_x_14633:
[----:B------:R3:W-:Y:S01]  /*5ec0*/  STG.E.U8 desc[UR36][R16.64], R8 ;  /* 0x0000000810007986 */ /* 0x0007e2000c101124 */
[----:B------:R-:W-:Y:S05]  /*5ed0*/  BRA `(.L_x_14613) ;  /* 0x0000000400207947 */ /* 0x000fea0003800000 */
.L_x_14631:
        /* <DEDUP_REMOVED lines=17> */
.L_x_14638:
[----:B------:R-:W-:-:S04]  /*5ff0*/  LOP3.LUT R2, R5, 0x80000000, RZ, 0xc0, !PT ;  /* 0x8000000005027812 */ /* 0x000fc800078ec0ff */
[----:B------:R-:W-:-:S04]  /*6000*/  SHF.R.U32.HI R3, RZ, 0x18, R2 ;  /* 0x00000018ff037819 */ /* 0x000fc80000011602 */
[----:B------:R-:W-:-:S04]  /*6010*/  LOP3.LUT R0, R0, R3, RZ, 0xfc, !PT ;  /* 0x0000000300007212 */ /* 0x000fc800078efcff */
[----:B------:R-:W-:-:S07]  /*6020*/  PRMT R8, R0, 0x7610, R8 ;  /* 0x0000761000087816 */ /* 0x000fce0000000008 */
.L_x_14637:
[----:B------:R-:W-:Y:S05]  /*6030*/  BSYNC B0 ;  /* 0x0000000000007941 */ /* 0x000fea0003800000 */
.L_x_14636:
[----:B------:R0:W-:Y:S01]  /*6040*/  STG.E.U8 desc[UR36][R16.64], R8 ;  /* 0x0000000810007986 */ /* 0x0001e2000c101124 */
[----:B------:R-:W-:Y:S05]  /*6050*/  BRA `(.L_x_14613) ;  /* 0x0000000000c07947 */ /* 0x000fea0003800000 */
.L_x_14630:
        /* <DEDUP_REMOVED lines=22> */
.L_x_14612:
        /* <DEDUP_REMOVED lines=16> */
.L_x_14641:
[----:B------:R-:W-:Y:S05]  /*62c0*/  BRA `(.L_x_14613) ;  /* 0x0000000000247947 */ /* 0x000fea0003800000 */
.L_x_14640:
[----:B------:R-:W-:-:S04]  /*62d0*/  LOP3.LUT R5, R5, 0xffff, RZ, 0xc0, !PT ;  /* 0x0000ffff05057812 */ /* 0x000fc800078ec0ff */
[----:B------:R-:W-:-:S05]  /*62e0*/  PRMT R5, R5, 0x8880, RZ ;  /* 0x0000888005057816 */ /* 0x000fca00000000ff */
[----:B------:R-:W-:-:S05]  /*62f0*/  IMAD.MOV.U32 R2, RZ, RZ, R5 ;  /* 0x000000ffff027224 */ /* 0x000fca00078e0005 */
[----:B------:R-:W-:-:S05]  /*6300*/  SHF.R.S32.HI R3, RZ, 0x1f, R2 ;  /* 0x0000001fff037819 */ /* 0x000fca0000011402 */
[----:B------:R2:W-:Y:S01]  /*6310*/  STG.E.64 desc[UR36][R16.64], R2 ;  /* 0x0000000210007986 */ /* 0x0005e2000c101b24 */
[----:B------:R-:W-:Y:S05]  /*6320*/  BRA `(.L_x_14613) ;  /* 0x00000000000c7947 */ /* 0x000fea0003800000 */
.L_x_14639:
[----:B------:R-:W-:-:S04]  /*6330*/  LOP3.LUT R5, R5, 0xffff, RZ, 0xc0, !PT ;  /* 0x0000ffff05057812 */ /* 0x000fc800078ec0ff */
[----:B------:R-:W-:-:S05]  /*6340*/  PRMT R3, R5, 0x8880, RZ ;  /* 0x0000888005037816 */ /* 0x000fca00000000ff */
[----:B------:R0:W-:Y:S02]  /*6350*/  STG.E desc[UR36][R16.64], R3 ;  /* 0x0000000310007986 */ /* 0x0001e4000c101924 */
.L_x_14613:
[----:B------:R-:W-:-:S07]  /*6360*/  VIADD R19, R19, 0x80 ;  /* 0x0000008013137836 */ /* 0x000fce0000000000 */
.L_x_14573:
[----:B------:R-:W-:Y:S05]  /*6370*/  BSYNC B6 ;  /* 0x0000000000067941 */ /* 0x000fea0003800000 */
.L_x_14572:
        /* <DEDUP_REMOVED lines=307> */
.L_x_14644:
        /* <DEDUP_REMOVED lines=20> */
.L_x_14648:
[----:B------:R0:W5:Y:S01]  /*77f0*/  LDG.E.U8 R0, desc[UR36][R2.64] ;  /* 0x0000002402007981 */ /* 0x000162000c1e1100 */
[----:B------:R-:W-:Y:S05]  /*7800*/  BRA `(.L_x_14650) ;  /* 0x0000000c00547947 */ /* 0x000fea0003800000 */
.L_x_14647:
        /* <DEDUP_REMOVED lines=8> */
.L_x_14652:
[----:B------:R0:W5:Y:S01]  /*7890*/  LDG.E.U8 R0, desc[UR36][R2.64] ;  /* 0x0000002402007981 */ /* 0x000162000c1e1100 */
[----:B------:R-:W-:Y:S05]  /*78a0*/  BRA `(.L_x_14650) ;  /* 0x0000000c002c7947 */ /* 0x000fea0003800000 */
.L_x_14651:
[----:B------:R0:W5:Y:S01]  /*78b0*/  LDG.E.U16 R0, desc[UR36][R2.64] ;  /* 0x0000002402007981 */ /* 0x000162000c1e1500 */
[----:B------:R-:W-:Y:S05]  /*78c0*/  BRA `(.L_x_14650) ;  /* 0x0000000c00247947 */ /* 0x000fea0003800000 */
.L_x_14646:
        /* <DEDUP_REMOVED lines=9> */
.L_x_14654:
[----:B------:R-:W2:Y:S02]  /*7960*/  LDG.E.U16 R4, desc[UR36][R2.64] ;  /* 0x0000002402047981 */ /* 0x000ea4000c1e1500 */
[----:B--2---:R-:W-:-:S06]  /*7970*/  HADD2.F32 R4, -RZ, R4.H0_H0 ;  /* 0x20000004ff047230 */ /* 0x004fcc0000004100 */
[----:B------:R-:W0:Y:S02]  /*7980*/  F2I.FTZ.TRUNC.NTZ R4, R4 ;  /* 0x0000000400047305 */ /* 0x000e24000021f100 */
[----:B0-----:R-:W-:Y:S01]  /*7990*/  PRMT R0, R4, 0x7610, R0 ;  /* 0x0000761004007816 */ /* 0x001fe20000000000 */
[----:B------:R-:W-:Y:S06]  /*79a0*/  BRA `(.L_x_14650) ;  /* 0x0000000800ec7947 */ /* 0x000fec0003800000 */
.L_x_14653:
        /* <DEDUP_REMOVED lines=9> */
.L_x_14656:
[----:B------:R-:W2:Y:S02]  /*7a40*/  LDG.E.U16 R2, desc[UR36][R2.64] ;  /* 0x0000002402027981 */ /* 0x000ea4000c1e1500 */
[----:B--2---:R-:W-:-:S06]  /*7a50*/  HADD2.F32 R4, -RZ, R2.H0_H0 ;  /* 0x20000002ff047230 */ /* 0x004fcc0000004100 */
[----:B------:R-:W0:Y:S02]  /*7a60*/  F2I.FTZ.TRUNC.NTZ R4, R4 ;  /* 0x0000000400047305 */ /* 0x000e24000021f100 */
[----:B0-----:R-:W-:Y:S01]  /*7a70*/  PRMT R0, R4, 0x7610, R0 ;  /* 0x0000761004007816 */ /* 0x001fe20000000000 */
[----:B------:R-:W-:Y:S06]  /*7a80*/  BRA `(.L_x_14650) ;  /* 0x0000000800b47947 */ /* 0x000fec0003800000 */
.L_x_14655:
[----:B------:R-:W2:Y:S02]  /*7a90*/  LDG.E.64 R2, desc[UR36][R2.64] ;  /* 0x0000002402027981 */ /* 0x000ea4000c1e1b00 */
[----:B--2---:R0:W1:Y:S01]  /*7aa0*/  F2I.F64.TRUNC R0, R2 ;  /* 0x0000000200007311 */ /* 0x004062000030d100 */
[----:B------:R-:W-:Y:S05]  /*7ab0*/  BRA `(.L_x_14650) ;  /* 0x0000000800a87947 */ /* 0x000fea0003800000 */
.L_x_14645:
        /* <DEDUP_REMOVED lines=12> */
.L_x_14659:
[----:B------:R-:W2:Y:S02]  /*7b80*/  LDG.E.64 R2, desc[UR36][R2.64] ;  /* 0x0000002402027981 */ /* 0x000ea4000c1e1b00 */
[----:B--2---:R3:W4:Y:S01]  /*7b90*/  F2I.F64.TRUNC R0, R2 ;  /* 0x0000000200007311 */ /* 0x004722000030d100 */
[----:B------:R-:W-:Y:S05]  /*7ba0*/  BRA `(.L_x_14650) ;  /* 0x00000008006c7947 */ /* 0x000fea0003800000 */
.L_x_14658:
        /* <DEDUP_REMOVED lines=28> */
.L_x_14661:
        /* <DEDUP_REMOVED lines=15> */
.L_x_14660:
[----:B------:R-:W2:Y:S02]  /*7e60*/  LDG.E.U16 R4, desc[UR36][R2.64] ;  /* 0x0000002402047981 */ /* 0x000ea4000c1e1500 */
[----:B--2---:R-:W-:-:S06]  /*7e70*/  IMAD.U32 R4, R4, 0x10000, RZ ;  /* 0x0001000004047824 */ /* 0x004fcc00078e00ff */
[----:B------:R-:W0:Y:S02]  /*7e80*/  F2I.FTZ.TRUNC.NTZ R4, R4 ;  /* 0x0000000400047305 */ /* 0x000e24000021f100 */
[----:B0-----:R-:W-:Y:S01]  /*7e90*/  PRMT R0, R4, 0x7610, R0 ;  /* 0x0000761004007816 */ /* 0x001fe20000000000 */
[----:B------:R-:W-:Y:S06]  /*7ea0*/  BRA `(.L_x_14650) ;  /* 0x0000000400ac7947 */ /* 0x000fec0003800000 */
.L_x_14657:
        /* <DEDUP_REMOVED lines=10> */
.L_x_14664:
        /* <DEDUP_REMOVED lines=21> */
.L_x_14668:
[----:B------:R-:W-:Y:S05]  /*80a0*/  BSYNC B1 ;  /* 0x0000000000017941 */ /* 0x000fea0003800000 */
.L_x_14667:
[----:B------:R-:W-:Y:S01]  /*80b0*/  IMAD.SHL.U32 R2, R2, 0x100000, RZ ;  /* 0x0010000002027824 */ /* 0x000fe200078e00ff */
[----:B------:R-:W-:-:S04]  /*80c0*/  LEA R3, R0, 0x3b800000, 0x17 ;  /* 0x3b80000000037811 */ /* 0x000fc800078eb8ff */
[----:B------:R-:W-:-:S07]  /*80d0*/  LOP3.LUT R4, R3, R2, R4, 0xfe, !PT ;  /* 0x0000000203047212 */ /* 0x000fce00078efe04 */
.L_x_14666:
[----:B------:R-:W-:Y:S05]  /*80e0*/  BSYNC B0 ;  /* 0x0000000000007941 */ /* 0x000fea0003800000 */
.L_x_14665:
[----:B------:R-:W0:Y:S02]  /*80f0*/  F2I.FTZ.TRUNC.NTZ R4, R4 ;  /* 0x0000000400047305 */ /* 0x000e24000021f100 */
[----:B0-----:R-:W-:Y:S01]  /*8100*/  PRMT R0, R4, 0x7610, R0 ;  /* 0x0000761004007816 */ /* 0x001fe20000000000 */
[----:B------:R-:W-:Y:S06]  /*8110*/  BRA `(.L_x_14650) ;  /* 0x0000000400107947 */ /* 0x000fec0003800000 */
.L_x_14663:
        /* <DEDUP_REMOVED lines=21> */
.L_x_14672:
[----:B------:R-:W-:Y:S05]  /*8270*/  BSYNC B1 ;  /* 0x0000000000017941 */ /* 0x000fea0003800000 */
.L_x_14671:
[----:B------:R-:W-:Y:S01]  /*8280*/  IMAD.SHL.U32 R2, R2, 0x200000, RZ ;  /* 0x0020000002027824 */ /* 0x000fe200078e00ff */
[----:B------:R-:W-:-:S04]  /*8290*/  LEA R3, R0, 0x37800000, 0x17 ;  /* 0x3780000000037811 */ /* 0x000fc800078eb8ff */
[----:B------:R-:W-:-:S07]  /*82a0*/  LOP3.LUT R4, R3, R2, R4, 0xfe, !PT ;  /* 0x0000000203047212 */ /* 0x000fce00078efe04 */
.L_x_14670:
[----:B------:R-:W-:Y:S05]  /*82b0*/  BSYNC B0 ;  /* 0x0000000000007941 */ /* 0x000fea0003800000 */
.L_x_14669:
[----:B------:R-:W0:Y:S02]  /*82c0*/  F2I.FTZ.TRUNC.NTZ R4, R4 ;  /* 0x0000000400047305 */ /* 0x000e24000021f100 */
[----:B0-----:R-:W-:Y:S01]  /*82d0*/  PRMT R0, R4, 0x7610, R0 ;  /* 0x0000761004007816 */ /* 0x001fe20000000000 */
[----:B------:R-:W-:Y:S06]  /*82e0*/  BRA `(.L_x_14650) ;  /* 0x00000000009c7947 */ /* 0x000fec0003800000 */
.L_x_14662:
        /* <DEDUP_REMOVED lines=14> */
.L_x_14676:
[----:B------:R-:W-:Y:S05]  /*83d0*/  BSYNC B0 ;  /* 0x0000000000007941 */ /* 0x000fea0003800000 */
.L_x_14675:
[----:B------:R-:W0:Y:S02]  /*83e0*/  F2I.FTZ.TRUNC.NTZ R4, R4 ;  /* 0x0000000400047305 */ /* 0x000e24000021f100 */
[----:B0-----:R-:W-:Y:S01]  /*83f0*/  PRMT R0, R4, 0x7610, R0 ;  /* 0x0000761004007816 */ /* 0x001fe20000000000 */
[----:B------:R-:W-:Y:S06]  /*8400*/  BRA `(.L_x_14650) ;  /* 0x0000000000547947 */ /* 0x000fec0003800000 */
.L_x_14649:
        /* <DEDUP_REMOVED lines=16> */
.L_x_14677:
[----:B------:R-:W-:Y:S01]  /*8510*/  PRMT R0, RZ, 0x7610, R0 ;  /* 0x00007610ff007816 */ /* 0x000fe20000000000 */
[----:B------:R-:W-:Y:S06]  /*8520*/  BRA `(.L_x_14650) ;  /* 0x00000000000c7947 */ /* 0x000fec0003800000 */
.L_x_14674:
[----:B------:R1:W5:Y:S01]  /*8530*/  LDG.E.U8 R0, desc[UR36][R2.64] ;  /* 0x0000002402007981 */ /* 0x000362000c1e1100 */
[----:B------:R-:W-:Y:S05]  /*8540*/  BRA `(.L_x_14650) ;  /* 0x0000000000047947 */ /* 0x000fea0003800000 */
.L_x_14673:
[----:B------:R2:W5:Y:S02]  /*8550*/  LDG.E.U8 R0, desc[UR36][R2.64] ;  /* 0x0000002402007981 */ /* 0x000564000c1e1100 */
.L_x_14650:
        /* <DEDUP_REMOVED lines=16> */
.L_x_14681:
[----:B------:R3:W-:Y:S01]  /*8660*/  STG.E.U8 desc[UR36][R16.64], R5 ;  /* 0x0000000510007986 */ /* 0x0007e2000c101124 */
[----:B------:R-:W-:Y:S05]  /*8670*/  BRA `(.L_x_14683) ;  /* 0x0000000c00987947 */ /* 0x000fea0003800000 */
.L_x_14680:
        /* <DEDUP_REMOVED lines=12> */
.L_x_14685:
[----:B------:R-:W-:-:S04]  /*8740*/  LOP3.LUT R5, R5, 0xffff, RZ, 0xc0, !PT ;  /* 0x0000ffff05057812 */ /* 0x000fc800078ec0ff */
[----:B------:R-:W-:-:S05]  /*8750*/  PRMT R3, R5, 0x8880, RZ ;  /* 0x0000888005037816 */ /* 0x000fca00000000ff */
[----:B------:R2:W-:Y:S01]  /*8760*/  STG.E desc[UR36][R16.64], R3 ;  /* 0x0000000310007986 */ /* 0x0005e2000c101924 */
[----:B------:R-:W-:Y:S05]  /*8770*/  BRA `(.L_x_14683) ;  /* 0x0000000c00587947 */ /* 0x000fea0003800000 */
.L_x_14684:
[----:B------:R-:W-:-:S04]  /*8780*/  PRMT R3, R5, 0x8880, RZ ;  /* 0x0000888005037816 */ /* 0x000fc800000000ff */
[----:B------:R-:W-:-:S05]  /*8790*/  PRMT R3, R3, 0x7710, RZ ;  /* 0x0000771003037816 */ /* 0x000fca00000000ff */
[----:B------:R0:W-:Y:S01]  /*87a0*/  STG.E.U16 desc[UR36][R16.64], R3 ;  /* 0x0000000310007986 */ /* 0x0001e2000c101524 */
[----:B------:R-:W-:Y:S05]  /*87b0*/  BRA `(.L_x_14683) ;  /* 0x0000000c00487947 */ /* 0x000fea0003800000 */
.L_x_14679:
        /* <DEDUP_REMOVED lines=9> */
.L_x_14687:
[----:B------:R-:W0:Y:S02]  /*8850*/  I2F.S8 R0, R5 ;  /* 0x0000000500007306 */ /* 0x000e240000001400 */
[----:B0-----:R-:W-:-:S05]  /*8860*/  F2FP.F16.F32.PACK_AB R0, RZ, R0 ;  /* 0x00000000ff00723e */ /* 0x001fca00000000ff */
[----:B------:R0:W-:Y:S01]  /*8870*/  STG.E.U16 desc[UR36][R16.64], R0 ;  /* 0x0000000010007986 */ /* 0x0001e2000c101524 */
[----:B------:R-:W-:Y:S05]  /*8880*/  BRA `(.L_x_14683) ;  /* 0x0000000c00147947 */ /* 0x000fea0003800000 */
.L_x_14686:
        /* <DEDUP_REMOVED lines=10> */
.L_x_14689:
[----:B------:R-:W0:Y:S02]  /*8930*/  I2F.S8 R5, R5 ;  /* 0x0000000500057306 */ /* 0x000e240000001400 */
[----:B0-----:R-:W-:-:S04]  /*8940*/  F2FP.F16.F32.PACK_AB R3, RZ, R5 ;  /* 0x00000005ff03723e */ /* 0x001fc800000000ff */
[----:B------:R-:W-:-:S05]  /*8950*/  PRMT R3, R3, 0x5410, RZ ;  /* 0x0000541003037816 */ /* 0x000fca00000000ff */
[----:B------:R0:W-:Y:S01]  /*8960*/  STG.E desc[UR36][R16.64], R3 ;  /* 0x0000000310007986 */ /* 0x0001e2000c101924 */
[----:B------:R-:W-:Y:S05]  /*8970*/  BRA `(.L_x_14683) ;  /* 0x0000000800d87947 */ /* 0x000fea0003800000 */
.L_x_14688:
[----:B------:R-:W-:-:S04]  /*8980*/  PRMT R2, R5, 0x8880, RZ ;  /* 0x0000888005027816 */ /* 0x000fc800000000ff */
[----:B------:R-:W-:-:S06]  /*8990*/  PRMT R2, R2, 0x7710, RZ ;  /* 0x0000771002027816 */ /* 0x000fcc00000000ff */
[----:B------:R-:W0:Y:S02]  /*89a0*/  I2F.F64.S16 R2, R2 ;  /* 0x0000000200027312 */ /* 0x000e240000101c00 */
[----:B0-----:R0:W-:Y:S01]  /*89b0*/  STG.E.64 desc[UR36][R16.64], R2 ;  /* 0x0000000210007986 */ /* 0x0011e2000c101b24 */
[----:B------:R-:W-:Y:S05]  /*89c0*/  BRA `(.L_x_14683) ;  /* 0x0000000800c47947 */ /* 0x000fea0003800000 */
.L_x_14678:
        /* <DEDUP_REMOVED lines=12> */
.L_x_14692:
[----:B------:R-:W-:Y:S02]  /*8a90*/  PRMT R4, R5, 0x8880, RZ ;  /* 0x0000888005047816 */ /* 0x000fe400000000ff */
[----:B------:R-:W-:Y:S02]  /*8aa0*/  CS2R R6, SRZ ;  /* 0x0000000000067805 */ /* 0x000fe4000001ff00 */
[----:B------:R-:W-:-:S06]  /*8ab0*/  PRMT R4, R4, 0x7710, RZ ;  /* 0x0000771004047816 */ /* 0x000fcc00000000ff */
[----:B------:R-:W0:Y:S02]  /*8ac0*/  I2F.F64.S16 R4, R4 ;  /* 0x0000000400047312 */ /* 0x000e240000101c00 */
[----:B0-----:R0:W-:Y:S01]  /*8ad0*/  STG.E.128 desc[UR36][R16.64], R4 ;  /* 0x0000000410007986 */ /* 0x0011e2000c101d24 */
[----:B------:R-:W-:Y:S05]  /*8ae0*/  BRA `(.L_x_14683) ;  /* 0x00000008007c7947 */ /* 0x000fea0003800000 */
.L_x_14691:
        /* <DEDUP_REMOVED lines=21> */
.L_x_14696:
[----:B------:R-:W-:Y:S05]  /*8c40*/  BSYNC B0 ;  /* 0x0000000000007941 */ /* 0x000fea0003800000 */
.L_x_14695:
[----:B------:R-:W-:-:S05]  /*8c50*/  LOP3.LUT R3, R0, R3, RZ, 0xfc, !PT ;  /* 0x0000000300037212 */ /* 0x000fca00078efcff */
[----:B------:R0:W-:Y:S01]  /*8c60*/  STG.E.U8 desc[UR36][R16.64], R3 ;  /* 0x0000000310007986 */ /* 0x0001e2000c101124 */
[----:B------:R-:W-:Y:S05]  /*8c70*/  BRA `(.L_x_14683) ;  /* 0x0000000800187947 */ /* 0x000fea0003800000 */
.L_x_14694:
        /* <DEDUP_REMOVED lines=13> */
.L_x_14698:
[----:B------:R-:W-:Y:S01]  /*8d50*/  IMAD.MOV.U32 R0, RZ, RZ, 0x7f ;  /* 0x0000007fff007424 */ /* 0x000fe200078e00ff */
[----:B------:R-:W-:-:S04]  /*8d60*/  ISETP.GT.U32.AND P0, PT, R2, 0x7f800000, PT ;  /* 0x7f8000000200780c */ /* 0x000fc80003f04070 */
[----:B------:R-:W-:-:S09]  /*8d70*/  SEL R0, R0, 0x7c, P0 ;  /* 0x0000007c00007807 */ /* 0x000fd20000000000 */
.L_x_14699:
[----:B------:R-:W-:Y:S05]  /*8d80*/  BSYNC B0 ;  /* 0x0000000000007941 */ /* 0x000fea0003800000 */
.L_x_14697:
[----:B------:R-:W-:-:S04]  /*8d90*/  LOP3.LUT R2, R5, 0x80000000, RZ, 0xc0, !PT ;  /* 0x8000000005027812 */ /* 0x000fc800078ec0ff */
[----:B------:R-:W-:-:S04]  /*8da0*/  SHF.R.U32.HI R3, RZ, 0x18, R2 ;  /* 0x00000018ff037819 */ /* 0x000fc80000011602 */
[----:B------:R-:W-:-:S05]  /*8db0*/  LOP3.LUT R3, R0, R3, RZ, 0xfc, !PT ;  /* 0x0000000300037212 */ /* 0x000fca00078efcff */
[----:B------:R0:W-:Y:S01]  /*8dc0*/  STG.E.U8 desc[UR36][R16.64], R3 ;  /* 0x0000000310007986 */ /* 0x0001e2000c101124 */
[----:B------:R-:W-:Y:S05]  /*8dd0*/  BRA `(.L_x_14683) ;  /* 0x0000000400c07947 */ /* 0x000fea0003800000 */
.L_x_14693:
[----:B------:R-:W0:Y:S02]  /*8de0*/  I2F.S8 R0, R5 ;  /* 0x0000000500007306 */ /* 0x000e240000001400 */
[----:B0-----:R-:W-:-:S05]  /*8df0*/  F2FP.BF16.F32.PACK_AB R0, RZ, R0 ;  /* 0x00000000ff00723e */ /* 0x001fca00000010ff */
[----:B------:R0:W-:Y:S01]  /*8e00*/  STG.E.U16 desc[UR36][R16.64], R0 ;  /* 0x0000000010007986 */ /* 0x0001e2000c101524 */
[----:B------:R-:W-:Y:S05]  /*8e10*/  BRA `(.L_x_14683) ;  /* 0x0000000400b07947 */ /* 0x000fea0003800000 */
.L_x_14690:
        /* <DEDUP_REMOVED lines=12> */
.L_x_14702:
        /* <DEDUP_REMOVED lines=17> */
.L_x_14705:
[----:B------:R-:W-:-:S04]  /*8ff0*/  LOP3.LUT R2, R5, 0x80000000, RZ, 0xc0, !PT ;  /* 0x8000000005027812 */ /* 0x000fc800078ec0ff */
[----:B------:R-:W-:-:S04]  /*9000*/  SHF.R.U32.HI R3, RZ, 0x18, R2 ;  /* 0x00000018ff037819 */ /* 0x000fc80000011602 */
[----:B------:R-:W-:-:S04]  /*9010*/  LOP3.LUT R0, R0, R3, RZ, 0xfc, !PT ;  /* 0x0000000300007212 */ /* 0x000fc800078efcff */
[----:B------:R-:W-:-:S07]  /*9020*/  PRMT R8, R0, 0x7610, R8 ;  /* 0x0000761000087816 */ /* 0x000fce0000000008 */
.L_x_14704:
[----:B------:R-:W-:Y:S05]  /*9030*/  BSYNC B0 ;  /* 0x0000000000007941 */ /* 0x000fea0003800000 */
.L_x_14703:
[----:B------:R0:W-:Y:S01]  /*9040*/  STG.E.U8 desc[UR36][R16.64], R8 ;  /* 0x0000000810007986 */ /* 0x0001e2000c101124 */
[----:B------:R-:W-:Y:S05]  /*9050*/  BRA `(.L_x_14683) ;  /* 0x0000000400207947 */ /* 0x000fea0003800000 */
.L_x_14701:
        /* <DEDUP_REMOVED lines=17> */
.L_x_14708:
[----:B------:R-:W-:-:S04]  /*9170*/  LOP3.LUT R2, R5, 0x80000000, RZ, 0xc0, !PT ;  /* 0x8000000005027812 */ /* 0x000fc800078ec0ff */
[----:B------:R-:W-:-:S04]  /*9180*/  SHF.R.U32.HI R3, RZ, 0x18, R2 ;  /* 0x00000018ff037819 */ /* 0x000fc80000011602 */
[----:B------:R-:W-:-:S04]  /*9190*/  LOP3.LUT R0, R0, R3, RZ, 0xfc, !PT ;  /* 0x0000000300007212 */ /* 0x000fc800078efcff */
[----:B------:R-:W-:-:S07]  /*91a0*/  PRMT R8, R0, 0x7610, R8 ;  /* 0x0000761000087816 */ /* 0x000fce0000000008 */
.L_x_14707:
[----:B------:R-:W-:Y:S05]  /*91b0*/  BSYNC B0 ;  /* 0x0000000000007941 */ /* 0x000fea0003800000 */
.L_x_14706:
[----:B------:R0:W-:Y:S01]  /*91c0*/  STG.E.U8 desc[UR36][R16.64], R8 ;  /* 0x0000000810007986 */ /* 0x0001e2000c101124 */
[----:B------:R-:W-:Y:S05]  /*91d0*/  BRA `(.L_x_14683) ;  /* 0x0000000000c07947 */ /* 0x000fea0003800000 */
.L_x_14700:
        /* <DEDUP_REMOVED lines=22> */
.L_x_14682:
        /* <DEDUP_REMOVED lines=16> */
.L_x_14711:
[----:B------:R-:W-:Y:S05]  /*9440*/  BRA `(.L_x_14683) ;  /* 0x0000000000247947 */ /* 0x000fea0003800000 */
.L_x_14710:
[----:B------:R-:W-:-:S04]  /*9450*/  LOP3.LUT R5, R5, 0xffff, RZ, 0xc0, !PT ;  /* 0x0000ffff05057812 */ /* 0x000fc800078ec0ff */
[----:B------:R-:W-:-:S05]  /*9460*/  PRMT R5, R5, 0x8880, RZ ;  /* 0x0000888005057816 */ /* 0x000fca00000000ff */
[----:B------:R-:W-:-:S05]  /*9470*/  IMAD.MOV.U32 R2, RZ, RZ, R5 ;  /* 0x000000ffff027224 */ /* 0x000fca00078e0005 */
[----:B------:R-:W-:-:S05]  /*9480*/  SHF.R.S32.HI R3, RZ, 0x1f, R2 ;  /* 0x0000001fff037819 */ /* 0x000fca0000011402 */
[----:B------:R0:W-:Y:S01]  /*9490*/  STG.E.64 desc[UR36][R16.64], R2 ;  /* 0x0000000210007986 */ /* 0x0001e2000c101b24 */
[----:B------:R-:W-:Y:S05]  /*94a0*/  BRA `(.L_x_14683) ;  /* 0x00000000000c7947 */ /* 0x000fea0003800000 */
.L_x_14709:
[----:B------:R-:W-:-:S04]  /*94b0*/  LOP3.LUT R5, R5, 0xffff, RZ, 0xc0, !PT ;  /* 0x0000ffff05057812 */ /* 0x000fc800078ec0ff */
[----:B------:R-:W-:-:S05]  /*94c0*/  PRMT R3, R5, 0x8880, RZ ;  /* 0x0000888005037816 */ /* 0x000fca00000000ff */
[----:B------:R0:W-:Y:S02]  /*94d0*/  STG.E desc[UR36][R16.64], R3 ;  /* 0x0000000310007986 */ /* 0x0001e4000c101924 */
.L_x_14683:
[----:B------:R-:W-:-:S07]  /*94e0*/  VIADD R19, R19, 0x80 ;  /* 0x0000008013137836 */ /* 0x000fce0000000000 */
.L_x_14643:
[----:B------:R-:W-:Y:S05]  /*94f0*/  BSYNC B6 ;  /* 0x0000000000067941 */ /* 0x000fea0003800000 */
.L_x_14642:
        /* <DEDUP_REMOVED lines=306> */
.L_x_14712:
        /* <DEDUP_REMOVED lines=20> */
.L_x_14716:
[----:B------:R4:W5:Y:S01]  /*a960*/  LDG.E.U8 R0, desc[UR36][R2.64] ;  /* 0x0000002402007981 */ /* 0x000962000c1e1100 */
[----:B------:R-:W-:Y:S05]  /*a970*/  BRA `(.L_x_14718) ;  /* 0x0000000c00547947 */ /* 0x000fea0003800000 */
.L_x_14715:
        /* <DEDUP_REMOVED lines=8> */
.L_x_14720:
[----:B------:R2:W5:Y:S01]  /*aa00*/  LDG.E.U8 R0, desc[UR36][R2.64] ;  /* 0x0000002402007981 */ /* 0x000562000c1e1100 */
[----:B------:R-:W-:Y:S05]  /*aa10*/  BRA `(.L_x_14718) ;  /* 0x0000000c002c7947 */ /* 0x000fea0003800000 */
.L_x_14719:
[----:B------:R0:W5:Y:S01]  /*aa20*/  LDG.E.U16 R0, desc[UR36][R2.64] ;  /* 0x0000002402007981 */ /* 0x000162000c1e1500 */
[----:B------:R-:W-:Y:S05]  /*aa30*/  BRA `(.L_x_14718) ;  /* 0x0000000c00247947 */ /* 0x000fea0003800000 */
.L_x_14714:
        /* <DEDUP_REMOVED lines=9> */
.L_x_14722:
[----:B------:R-:W2:Y:S02]  /*aad0*/  LDG.E.U16 R4, desc[UR36][R2.64] ;  /* 0x0000002402047981 */ /* 0x000ea4000c1e1500 */
[----:B--2---:R-:W-:-:S06]  /*aae0*/  HADD2.F32 R4, -RZ, R4.H0_H0 ;  /* 0x20000004ff047230 */ /* 0x004fcc0000004100 */
[----:B------:R-:W0:Y:S02]  /*aaf0*/  F2I.FTZ.TRUNC.NTZ R4, R4 ;  /* 0x0000000400047305 */ /* 0x000e24000021f100 */
[----:B0-----:R-:W-:Y:S01]  /*ab00*/  PRMT R0, R4, 0x7610, R0 ;  /* 0x0000761004007816 */ /* 0x001fe20000000000 */
[----:B------:R-:W-:Y:S06]  /*ab10*/  BRA `(.L_x_14718) ;  /* 0x0000000800ec7947 */ /* 0x000fec0003800000 */
.L_x_14721:
        /* <DEDUP_REMOVED lines=9> */
.L_x_14724:
[----:B------:R-:W2:Y:S02]  /*abb0*/  LDG.E.U16 R2, desc[UR36][R2.64] ;  /* 0x0000002402027981 */ /* 0x000ea4000c1e1500 */
[----:B--2---:R-:W-:-:S06]  /*abc0*/  HADD2.F32 R4, -RZ, R2.H0_H0 ;  /* 0x20000002ff047230 */ /* 0x004fcc0000004100 */
[----:B------:R-:W0:Y:S02]  /*abd0*/  F2I.FTZ.TRUNC.NTZ R4, R4 ;  /* 0x0000000400047305 */ /* 0x000e24000021f100 */
[----:B0-----:R-:W-:Y:S01]  /*abe0*/  PRMT R0, R4, 0x7610, R0 ;  /* 0x0000761004007816 */ /* 0x001fe20000000000 */
[----:B------:R-:W-:Y:S06]  /*abf0*/  BRA `(.L_x_14718) ;  /* 0x0000000800b47947 */ /* 0x000fec0003800000 */
.L_x_14723:
[----:B------:R-:W2:Y:S02]  /*ac00*/  LDG.E.64 R2, desc[UR36][R2.64] ;  /* 0x0000002402027981 */ /* 0x000ea4000c1e1b00 */
[----:B--2---:R0:W1:Y:S01]  /*ac10*/  F2I.F64.TRUNC R0, R2 ;  /* 0x0000000200007311 */ /* 0x004062000030d100 */
[----:B------:R-:W-:Y:S05]  /*ac20*/  BRA `(.L_x_14718) ;  /* 0x0000000800a87947 */ /* 0x000fea0003800000 */
.L_x_14713:
        /* <DEDUP_REMOVED lines=12> */
.L_x_14727:
[----:B------:R-:W2:Y:S02]  /*acf0*/  LDG.E.64 R2, desc[UR36][R2.64] ;  /* 0x0000002402027981 */ /* 0x000ea4000c1e1b00 */
[----:B--2---:R0:W1:Y:S01]  /*ad00*/  F2I.F64.TRUNC R0, R2 ;  /* 0x0000000200007311 */ /* 0x004062000030d100 */
[----:B------:R-:W-:Y:S05]  /*ad10*/  BRA `(.L_x_14718) ;  /* 0x00000008006c7947 */ /* 0x000fea0003800000 */
.L_x_14726:
        /* <DEDUP_REMOVED lines=28> */
.L_x_14729:
        /* <DEDUP_REMOVED lines=15> */
.L_x_14728:
[----:B------:R-:W2:Y:S02]  /*afd0*/  LDG.E.U16 R4, desc[UR36][R2.64] ;  /* 0x0000002402047981 */ /* 0x000ea4000c1e1500 */
[----:B--2---:R-:W-:-:S06]  /*afe0*/  IMAD.U32 R4, R4, 0x10000, RZ ;  /* 0x0001000004047824 */ /* 0x004fcc00078e00ff */
[----:B------:R-:W0:Y:S02]  /*aff0*/  F2I.FTZ.TRUNC.NTZ R4, R4 ;  /* 0x0000000400047305 */ /* 0x000e24000021f100 */
[----:B0-----:R-:W-:Y:S01]  /*b000*/  PRMT R0, R4, 0x7610, R0 ;  /* 0x0000761004007816 */ /* 0x001fe20000000000 */
[----:B------:R-:W-:Y:S06]  /*b010*/  BRA `(.L_x_14718) ;  /* 0x0000000400ac7947 */ /* 0x000fec0003800000 */
.L_x_14725:
        /* <DEDUP_REMOVED lines=10> */
.L_x_14732:
        /* <DEDUP_REMOVED lines=21> */
.L_x_14736:
[----:B------:R-:W-:Y:S05]  /*b210*/  BSYNC B1 ;  /* 0x0000000000017941 */ /* 0x000fea0003800000 */
.L_x_14735:
[----:B------:R-:W-:Y:S01]  /*b220*/  IMAD.SHL.U32 R2, R2, 0x100000, RZ ;  /* 0x0010000002027824 */ /* 0x000fe200078e00ff */
[----:B------:R-:W-:-:S04]  /*b230*/  LEA R3, R0, 0x3b800000, 0x17 ;  /* 0x3b80000000037811 */ /* 0x000fc800078eb8ff */
[----:B------:R-:W-:-:S07]  /*b240*/  LOP3.LUT R4, R3, R2, R4, 0xfe, !PT ;  /* 0x0000000203047212 */ /* 0x000fce00078efe04 */
.L_x_14734:
[----:B------:R-:W-:Y:S05]  /*b250*/  BSYNC B0 ;  /* 0x0000000000007941 */ /* 0x000fea0003800000 */
.L_x_14733:
[----:B------:R-:W0:Y:S02]  /*b260*/  F2I.FTZ.TRUNC.NTZ R4, R4 ;  /* 0x0000000400047305 */ /* 0x000e24000021f100 */
[----:B0-----:R-:W-:Y:S01]  /*b270*/  PRMT R0, R4, 0x7610, R0 ;  /* 0x0000761004007816 */ /* 0x001fe20000000000 */
[----:B------:R-:W-:Y:S06]  /*b280*/  BRA `(.L_x_14718) ;  /* 0x0000000400107947 */ /* 0x000fec0003800000 */
.L_x_14731:
        /* <DEDUP_REMOVED lines=21> */
.L_x_14740:
[----:B------:R-:W-:Y:S05]  /*b3e0*/  BSYNC B1 ;  /* 0x0000000000017941 */ /* 0x000fea0003800000 */
.L_x_14739:
[----:B------:R-:W-:Y:S01]  /*b3f0*/  IMAD.SHL.U32 R2, R2, 0x200000, RZ ;  /* 0x0020000002027824 */ /* 0x000fe200078e00ff */
[----:B------:R-:W-:-:S04]  /*b400*/  LEA R3, R0, 0x37800000, 0x17 ;  /* 0x3780000000037811 */ /* 0x000fc800078eb8ff */
[----:B------:R-:W-:-:S07]  /*b410*/  LOP3.LUT R4, R3, R2, R4, 0xfe, !PT ;  /* 0x0000000203047212 */ /* 0x000fce00078efe04 */
.L_x_14738:
[----:B------:R-:W-:Y:S05]  /*b420*/  BSYNC B0 ;  /* 0x0000000000007941 */ /* 0x000fea0003800000 */
.L_x_14737:
[----:B------:R-:W0:Y:S02]  /*b430*/  F2I.FTZ.TRUNC.NTZ R4, R4 ;  /* 0x0000000400047305 */ /* 0x000e24000021f100 */
[----:B0-----:R-:W-:Y:S01]  /*b440*/  PRMT R0, R4, 0x7610, R0 ;  /* 0x0000761004007816 */ /* 0x001fe20000000000 */
[----:B------:R-:W-:Y:S06]  /*b450*/  BRA `(.L_x_14718) ;  /* 0x00000000009c7947 */ /* 0x000fec0003800000 */
.L_x_14730:
        /* <DEDUP_REMOVED lines=14> */
.L_x_14744:
[----:B------:R-:W-:Y:S05]  /*b540*/  BSYNC B0 ;  /* 0x0000000000007941 */ /* 0x000fea0003800000 */
.L_x_14743:
[----:B------:R-:W0:Y:S02]  /*b550*/  F2I.FTZ.TRUNC.NTZ R4, R4 ;  /* 0x0000000400047305 */ /* 0x000e24000021f100 */
[----:B0-----:R-:W-:Y:S01]  /*b560*/  PRMT R0, R4, 0x7610, R0 ;  /* 0x0000761004007816 */ /* 0x001fe20000000000 */
[----:B------:R-:W-:Y:S06]  /*b570*/  BRA `(.L_x_14718) ;  /* 0x0000000000547947 */ /* 0x000fec0003800000 */
.L_x_14717:
        /* <DEDUP_REMOVED lines=16> */
.L_x_14745:
[----:B------:R-:W-:Y:S01]  /*b680*/  PRMT R0, RZ, 0x7610, R0 ;  /* 0x00007610ff007816 */ /* 0x000fe20000000000 */
[----:B------:R-:W-:Y:S06]  /*b690*/  BRA `(.L_x_14718) ;  /* 0x00000000000c7947 */ /* 0x000fec0003800000 */
.L_x_14742:
[----:B------:R0:W5:Y:S01]  /*b6a0*/  LDG.E.U8 R0, desc[UR36][R2.64] ;  /* 0x0000002402007981 */ /* 0x000162000c1e1100 */
[----:B------:R-:W-:Y:S05]  /*b6b0*/  BRA `(.L_x_14718) ;  /* 0x0000000000047947 */ /* 0x000fea0003800000 */
.L_x_14741:
[----:B------:R0:W5:Y:S02]  /*b6c0*/  LDG.E.U8 R0, desc[UR36][R2.64] ;  /* 0x0000002402007981 */ /* 0x000164000c1e1100 */
.L_x_14718:
        /* <DEDUP_REMOVED lines=16> */
.L_x_14749:
[----:B------:R-:W-:Y:S01]  /*b7d0*/  STG.E.U8 desc[UR36][R16.64], R5 ;  /* 0x0000000510007986 */ /* 0x000fe2000c101124 */
[----:B------:R-:W-:Y:S05]  /*b7e0*/  EXIT ;  /* 0x000000000000794d */ /* 0x000fea0003800000 */
.L_x_14748:
        /* <DEDUP_REMOVED lines=12> */
.L_x_14752:
[----:B------:R-:W-:-:S04]  /*b8b0*/  LOP3.LUT R5, R5, 0xffff, RZ, 0xc0, !PT ;  /* 0x0000ffff05057812 */ /* 0x000fc800078ec0ff */
[----:B------:R-:W-:-:S05]  /*b8c0*/  PRMT R3, R5, 0x8880, RZ ;  /* 0x0000888005037816 */ /* 0x000fca00000000ff */
[----:B------:R-:W-:Y:S01]  /*b8d0*/  STG.E desc[UR36][R16.64], R3 ;  /* 0x0000000310007986 */ /* 0x000fe2000c101924 */
[----:B------:R-:W-:Y:S05]  /*b8e0*/  EXIT ;  /* 0x000000000000794d */ /* 0x000fea0003800000 */
.L_x_14751:
[----:B------:R-:W-:-:S04]  /*b8f0*/  PRMT R3, R5, 0x8880, RZ ;  /* 0x0000888005037816 */ /* 0x000fc800000000ff */
[----:B------:R-:W-:-:S05]  /*b900*/  PRMT R3, R3, 0x7710, RZ ;  /* 0x0000771003037816 */ /* 0x000fca00000000ff */
[----:B------:R-:W-:Y:S01]  /*b910*/  STG.E.U16 desc[UR36][R16.64], R3 ;  /* 0x0000000310007986 */ /* 0x000fe2000c101524 */
[----:B------:R-:W-:Y:S05]  /*b920*/  EXIT ;  /* 0x000000000000794d */ /* 0x000fea0003800000 */
.L_x_14747:
        /* <DEDUP_REMOVED lines=9> */
.L_x_14754:
[----:B------:R-:W0:Y:S02]  /*b9c0*/  I2F.S8 R0, R5 ;  /* 0x0000000500007306 */ /* 0x000e240000001400 */
[----:B0-----:R-:W-:-:S05]  /*b9d0*/  F2FP.F16.F32.PACK_AB R0, RZ, R0 ;  /* 0x00000000ff00723e */ /* 0x001fca00000000ff */
[----:B------:R-:W-:Y:S01]  /*b9e0*/  STG.E.U16 desc[UR36][R16.64], R0 ;  /* 0x0000000010007986 */ /* 0x000fe2000c101524 */
[----:B------:R-:W-:Y:S05]  /*b9f0*/  EXIT ;  /* 0x000000000000794d */ /* 0x000fea0003800000 */
.L_x_14753:
        /* <DEDUP_REMOVED lines=10> */
.L_x_14756:
[----:B------:R-:W0:Y:S02]  /*baa0*/  I2F.S8 R5, R5 ;  /* 0x0000000500057306 */ /* 0x000e240000001400 */
[----:B0-----:R-:W-:-:S04]  /*bab0*/  F2FP.F16.F32.PACK_AB R3, RZ, R5 ;  /* 0x00000005ff03723e */ /* 0x001fc800000000ff */
[----:B------:R-:W-:-:S05]  /*bac0*/  PRMT R3, R3, 0x5410, RZ ;  /* 0x0000541003037816 */ /* 0x000fca00000000ff */
[----:B------:R-:W-:Y:S01]  /*bad0*/  STG.E desc[UR36][R16.64], R3 ;  /* 0x0000000310007986 */ /* 0x000fe2000c101924 */
[----:B------:R-:W-:Y:S05]  /*bae0*/  EXIT ;  /* 0x000000000000794d */ /* 0x000fea0003800000 */
.L_x_14755:
[----:B------:R-:W-:-:S04]  /*baf0*/  PRMT R2, R5, 0x8880, RZ ;  /* 0x0000888005027816 */ /* 0x000fc800000000ff */
[----:B------:R-:W-:-:S06]  /*bb00*/  PRMT R2, R2, 0x7710, RZ ;  /* 0x0000771002027816 */ /* 0x000fcc00000000ff */
[----:B------:R-:W0:Y:S02]  /*bb10*/  I2F.F64.S16 R2, R2 ;  /* 0x0000000200027312 */ /* 0x000e240000101c00 */
[----:B0-----:R-:W-:Y:S01]  /*bb20*/  STG.E.64 desc[UR36][R16.64], R2 ;  /* 0x0000000210007986 */ /* 0x001fe2000c101b24 */
[----:B------:R-:W-:Y:S05]  /*bb30*/  EXIT ;  /* 0x000000000000794d */ /* 0x000fea0003800000 */
.L_x_14746:
        /* <DEDUP_REMOVED lines=12> */
.L_x_14759:
[----:B------:R-:W-:Y:S02]  /*bc00*/  PRMT R4, R5, 0x8880, RZ ;  /* 0x0000888005047816 */ /* 0x000fe400000000ff */
[----:B------:R-:W-:Y:S02]  /*bc10*/  CS2R R6, SRZ ;  /* 0x0000000000067805 */ /* 0x000fe4000001ff00 */
[----:B------:R-:W-:-:S06]  /*bc20*/  PRMT R4, R4, 0x7710, RZ ;  /* 0x0000771004047816 */ /* 0x000fcc00000000ff */
[----:B------:R-:W0:Y:S02]  /*bc30*/  I2F.F64.S16 R4, R4 ;  /* 0x0000000400047312 */ /* 0x000e240000101c00 */
[----:B0-----:R-:W-:Y:S01]  /*bc40*/  STG.E.128 desc[UR36][R16.64], R4 ;  /* 0x0000000410007986 */ /* 0x001fe2000c101d24 */
[----:B------:R-:W-:Y:S05]  /*bc50*/  EXIT ;  /* 0x000000000000794d */ /* 0x000fea0003800000 */
.L_x_14758:
        /* <DEDUP_REMOVED lines=21> */
.L_x_14763:
[----:B------:R-:W-:Y:S05]  /*bdb0*/  BSYNC B0 ;  /* 0x0000000000007941 */ /* 0x000fea0003800000 */
.L_x_14762:
[----:B------:R-:W-:-:S05]  /*bdc0*/  LOP3.LUT R3, R0, R3, RZ, 0xfc, !PT ;  /* 0x0000000300037212 */ /* 0x000fca00078efcff */
[----:B------:R-:W-:Y:S01]  /*bdd0*/  STG.E.U8 desc[UR36][R16.64], R3 ;  /* 0x0000000310007986 */ /* 0x000fe2000c101124 */
[----:B------:R-:W-:Y:S05]  /*bde0*/  EXIT ;  /* 0x000000000000794d */ /* 0x000fea0003800000 */
.L_x_14761:
        /* <DEDUP_REMOVED lines=13> */
.L_x_14765:
[----:B------:R-:W-:Y:S01]  /*bec0*/  IMAD.MOV.U32 R0, RZ, RZ, 0x7f ;  /* 0x0000007fff007424 */ /* 0x000fe200078e00ff */
[----:B------:R-:W-:-:S04]  /*bed0*/  ISETP.GT.U32.AND P0, PT, R2, 0x7f800000, PT ;  /* 0x7f8000000200780c */ /* 0x000fc80003f04070 */
[----:B------:R-:W-:-:S09]  /*bee0*/  SEL R0, R0, 0x7c, P0 ;  /* 0x0000007c00007807 */ /* 0x000fd20000000000 */
.L_x_14766:
[----:B------:R-:W-:Y:S05]  /*bef0*/  BSYNC B0 ;  /* 0x0000000000007941 */ /* 0x000fea0003800000 */
.L_x_14764:
[----:B------:R-:W-:-:S04]  /*bf00*/  LOP3.LUT R2, R5, 0x80000000, RZ, 0xc0, !PT ;  /* 0x8000000005027812 */ /* 0x000fc800078ec0ff */
[----:B------:R-:W-:-:S04]  /*bf10*/  SHF.R.U32.HI R3, RZ, 0x18, R2 ;  /* 0x00000018ff037819 */ /* 0x000fc80000011602 */
[----:B------:R-:W-:-:S05]  /*bf20*/  LOP3.LUT R3, R0, R3, RZ, 0xfc, !PT ;  /* 0x0000000300037212 */ /* 0x000fca00078efcff */
[----:B------:R-:W-:Y:S01]  /*bf30*/  STG.E.U8 desc[UR36][R16.64], R3 ;  /* 0x0000000310007986 */ /* 0x000fe2000c101124 */
[----:B------:R-:W-:Y:S05]  /*bf40*/  EXIT ;  /* 0x000000000000794d */ /* 0x000fea0003800000 */
.L_x_14760:
[----:B------:R-:W0:Y:S02]  /*bf50*/  I2F.S8 R0, R5 ;  /* 0x0000000500007306 */ /* 0x000e240000001400 */
[----:B0-----:R-:W-:-:S05]  /*bf60*/  F2FP.BF16.F32.PACK_AB R0, RZ, R0 ;  /* 0x00000000ff00723e */ /* 0x001fca00000010ff */
[----:B------:R-:W-:Y:S01]  /*bf70*/  STG.E.U16 desc[UR36][R16.64], R0 ;  /* 0x0000000010007986 */ /* 0x000fe2000c101524 */
[----:B------:R-:W-:Y:S05]  /*bf80*/  EXIT ;  /* 0x000000000000794d */ /* 0x000fea0003800000 */
.L_x_14757:
        /* <DEDUP_REMOVED lines=12> */
.L_x_14769:
        /* <DEDUP_REMOVED lines=17> */
.L_x_14772:
[----:B------:R-:W-:-:S04]  /*c160*/  LOP3.LUT R2, R5, 0x80000000, RZ, 0xc0, !PT ;  /* 0x8000000005027812 */ /* 0x000fc800078ec0ff */
[----:B------:R-:W-:-:S04]  /*c170*/  SHF.R.U32.HI R3, RZ, 0x18, R2 ;  /* 0x00000018ff037819 */ /* 0x000fc80000011602 */
[----:B------:R-:W-:-:S04]  /*c180*/  LOP3.LUT R0, R0, R3, RZ, 0xfc, !PT ;  /* 0x0000000300007212 */ /* 0x000fc800078efcff */
[----:B------:R-:W-:-:S07]  /*c190*/  PRMT R8, R0, 0x7610, R8 ;  /* 0x0000761000087816 */ /* 0x000fce0000000008 */
.L_x_14771:
[----:B------:R-:W-:Y:S05]  /*c1a0*/  BSYNC B0 ;  /* 0x0000000000007941 */ /* 0x000fea0003800000 */
.L_x_14770:
[----:B------:R-:W-:Y:S01]  /*c1b0*/  STG.E.U8 desc[UR36][R16.64], R8 ;  /* 0x0000000810007986 */ /* 0x000fe2000c101124 */
[----:B------:R-:W-:Y:S05]  /*c1c0*/  EXIT ;  /* 0x000000000000794d */ /* 0x000fea0003800000 */
.L_x_14768:
        /* <DEDUP_REMOVED lines=17> */
.L_x_14775:
[----:B------:R-:W-:-:S04]  /*c2e0*/  LOP3.LUT R2, R5, 0x80000000, RZ, 0xc0, !PT ;  /* 0x8000000005027812 */ /* 0x000fc800078ec0ff */
[----:B------:R-:W-:-:S04]  /*c2f0*/  SHF.R.U32.HI R3, RZ, 0x18, R2 ;  /* 0x00000018ff037819 */ /* 0x000fc80000011602 */
[----:B------:R-:W-:-:S04]  /*c300*/  LOP3.LUT R0, R0, R3, RZ, 0xfc, !PT ;  /* 0x0000000300007212 */ /* 0x000fc800078efcff */
[----:B------:R-:W-:-:S07]  /*c310*/  PRMT R8, R0, 0x7610, R8 ;  /* 0x0000761000087816 */ /* 0x000fce0000000008 */
.L_x_14774:
[----:B------:R-:W-:Y:S05]  /*c320*/  BSYNC B0 ;  /* 0x0000000000007941 */ /* 0x000fea0003800000 */
.L_x_14773:
[----:B------:R-:W-:Y:S01]  /*c330*/  STG.E.U8 desc[UR36][R16.64], R8 ;  /* 0x0000000810007986 */ /* 0x000fe2000c101124 */
[----:B------:R-:W-:Y:S05]  /*c340*/  EXIT ;  /* 0x000000000000794d */ /* 0x000fea0003800000 */
.L_x_14767:
        /* <DEDUP_REMOVED lines=22> */
.L_x_14750:
        /* <DEDUP_REMOVED lines=16> */
.L_x_14778:
[----:B------:R-:W-:Y:S05]  /*c5b0*/  EXIT ;  /* 0x000000000000794d */ /* 0x000fea0003800000 */
.L_x_14777:
[----:B------:R-:W-:-:S04]  /*c5c0*/  LOP3.LUT R5, R5, 0xffff, RZ, 0xc0, !PT ;  /* 0x0000ffff05057812 */ /* 0x000fc800078ec0ff */
[----:B------:R-:W-:-:S05]  /*c5d0*/  PRMT R5, R5, 0x8880, RZ ;  /* 0x0000888005057816 */ /* 0x000fca00000000ff */
[----:B------:R-:W-:-:S05]  /*c5e0*/  IMAD.MOV.U32 R2, RZ, RZ, R5 ;  /* 0x000000ffff027224 */ /* 0x000fca00078e0005 */
[----:B------:R-:W-:-:S05]  /*c5f0*/  SHF.R.S32.HI R3, RZ, 0x1f, R2 ;  /* 0x0000001fff037819 */ /* 0x000fca0000011402 */
[----:B------:R-:W-:Y:S01]  /*c600*/  STG.E.64 desc[UR36][R16.64], R2 ;  /* 0x0000000210007986 */ /* 0x000fe2000c101b24 */
[----:B------:R-:W-:Y:S05]  /*c610*/  EXIT ;  /* 0x000000000000794d */ /* 0x000fea0003800000 */
.L_x_14776:
[----:B------:R-:W-:-:S04]  /*c620*/  LOP3.LUT R5, R5, 0xffff, RZ, 0xc0, !PT ;  /* 0x0000ffff05057812 */ /* 0x000fc800078ec0ff */
[----:B------:R-:W-:-:S05]  /*c630*/  PRMT R3, R5, 0x8880, RZ ;  /* 0x0000888005037816 */ /* 0x000fca00000000ff */
[----:B------:R-:W-:Y:S01]  /*c640*/  STG.E desc[UR36][R16.64], R3 ;  /* 0x0000000310007986 */ /* 0x000fe2000c101924 */
[----:B------:R-:W-:Y:S05]  /*c650*/  EXIT ;  /* 0x000000000000794d */ /* 0x000fea0003800000 */
.L_x_14779:
        /* <DEDUP_REMOVED lines=10> */
.L_x_26260:


//--------------------- .text._ZN2at6native27unrolled_elementwise_kernelINS0_13AUnaryFunctorIaaaNS0_16BitwiseOrFunctorIaEEEESt5arrayIPcLm2EELi4E23TrivialOffsetCalculatorILi1EjESA_NS0_6memory12LoadWithCastILi1EEENSB_13StoreWithCastILi1EEEEEviT_T0_T2_T3_T4_T5_ --------------------------
	.section	.text._ZN2at6native27unrolled_elementwise_kernelINS0_13AUnaryFunctorIaaaNS0_16BitwiseOrFunctorIaEEEESt5arrayIPcLm2EELi4E23TrivialOffsetCalculatorILi1EjESA_NS0_6memory12LoadWithCastILi1EEENSB_13StoreWithCastILi1EEEEEviT_T0_T2_T3_T4_T5_,"ax",@progbits
	.align	128
        .global         _ZN2at6native27unrolled_elementwise_kernelINS0_13AUnaryFunctorIaaaNS0_16BitwiseOrFunctorIaEEEESt5arrayIPcLm2EELi4E23TrivialOffsetCalculatorILi1EjESA_NS0_6memory12LoadWithCastILi1EEENSB_13StoreWithCastILi1EEEEEviT_T0_T2_T3_T4_T5_
        .type           _ZN2at6native27unrolled_elementwise_kernelINS0_13AUnaryFunctorIaaaNS0_16BitwiseOrFunctorIaEEEESt5arrayIPcLm2EELi4E23TrivialOffsetCalculatorILi1EjESA_NS0_6memory12LoadWithCastILi1EEENSB_13StoreWithCastILi1EEEEEviT_T0_T2_T3_T4_T5_,@function
        .size           _ZN2at6native27unrolled_elementwise_kernelINS0_13AUnaryFunctorIaaaNS0_16BitwiseOrFunctorIaEEEESt5arrayIPcLm2EELi4E23TrivialOffsetCalculatorILi1EjESA_NS0_6memory12LoadWithCastILi1EEENSB_13StoreWithCastILi1EEEEEviT_T0_T2_T3_T4_T5_,(.L_x_26261 - _ZN2at6native27unrolled_elementwise_kernelINS0_13AUnaryFunctorIaaaNS0_16BitwiseOrFunctorIaEEEESt5arrayIPcLm2EELi4E23TrivialOffsetCalculatorILi1EjESA_NS0_6memory12LoadWithCastILi1EEENSB_13StoreWithCastILi1EEEEEviT_T0_T2_T3_T4_T5_)
        .other          _ZN2at6native27unrolled_elementwise_kernelINS0_13AUnaryFunctorIaaaNS0_16BitwiseOrFunctorIaEEEESt5arrayIPcLm2EELi4E23TrivialOffsetCalculatorILi1EjESA_NS0_6memory12LoadWithCastILi1EEENSB_13StoreWithCastILi1EEEEEviT_T0_T2_T3_T4_T5_,@"STO_CUDA_ENTRY STV_DEFAULT"
_ZN2at6native27unrolled_elementwise_kernelINS0_13AUnaryFunctorIaaaNS0_16BitwiseOrFunctorIaEEEESt5arrayIPcLm2EELi4E23TrivialOffsetCalculatorILi1EjESA_NS0_6memory12LoadWithCastILi1EEENSB_13StoreWithCastILi1EEEEEviT_T0_T2_T3_T4_T5_:
.text._ZN2at6native27unrolled_elementwise_kernelINS0_13AUnaryFunctorIaaaNS0_16BitwiseOrFunctorIaEEEESt5arrayIPcLm2EELi4E23TrivialOffsetCalculatorILi1EjESA_NS0_6memory12LoadWithCastILi1EEENSB_13StoreWithCastILi1EEEEEviT_T0_T2_T3_T4_T5_:
        /* <DEDUP_REMOVED lines=31> */
.L_x_14785:
[----:B------:R3:W5:Y:S01]  /*01f0*/  LDG.E.U8 R26, desc[UR36][R2.64] ;  /* 0x00000024021a7981 */ /* 0x000762000c1e1100 */
[----:B------:R-:W-:Y:S05]  /*0200*/  BRA `(.L_x_14787) ;  /* 0x0000000c00587947 */ /* 0x000fea0003800000 */
.L_x_14784:
        /* <DEDUP_REMOVED lines=8> */
.L_x_14789:
[----:B------:R1:W5:Y:S01]  /*0290*/  LDG.E.U8 R26, desc[UR36][R2.64] ;  /* 0x00000024021a7981 */ /* 0x000362000c1e1100 */
[----:B------:R-:W-:Y:S05]  /*02a0*/  BRA `(.L_x_14787) ;  /* 0x0000000c00307947 */ /* 0x000fea0003800000 */
.L_x_14788:
[----:B------:R2:W5:Y:S01]  /*02b0*/  LDG.E.U16 R26, desc[UR36][R2.64] ;  /* 0x00000024021a7981 */ /* 0x000562000c1e1500 */
[----:B------:R-:W-:Y:S05]  /*02c0*/  BRA `(.L_x_14787) ;  /* 0x0000000c00287947 */ /* 0x000fea0003800000 */
.L_x_14783:
        /* <DEDUP_REMOVED lines=9> */
.L_x_14791:
[----:B------:R-:W2:Y:S02]  /*0360*/  LDG.E.U16 R0, desc[UR36][R2.64] ;  /* 0x0000002402007981 */ /* 0x000ea4000c1e1500 */
[----:B--2---:R-:W-:-:S06]  /*0370*/  HADD2.F32 R0, -RZ, R0.H0_H0 ;  /* 0x20000000ff007230 */ /* 0x004fcc0000004100 */
[----:B------:R-:W0:Y:S02]  /*0380*/  F2I.FTZ.TRUNC.NTZ R0, R0 ;  /* 0x0000000000007305 */ /* 0x000e24000021f100 */
[----:B0-----:R-:W-:Y:S01]  /*0390*/  PRMT R26, R0, 0x7610, R26 ;  /* 0x00007610001a7816 */ /* 0x001fe2000000001a */
[----:B------:R-:W-:Y:S06]  /*03a0*/  BRA `(.L_x_14787) ;  /* 0x0000000800f07947 */ /* 0x000fec0003800000 */
.L_x_14790:
        /* <DEDUP_REMOVED lines=9> */
.L_x_14793:
[----:B------:R-:W2:Y:S02]  /*0440*/  LDG.E.U16 R2, desc[UR36][R2.64] ;  /* 0x0000002402027981 */ /* 0x000ea4000c1e1500 */
[----:B--2---:R-:W-:-:S06]  /*0450*/  HADD2.F32 R0, -RZ, R2.H0_H0 ;  /* 0x20000002ff007230 */ /* 0x004fcc0000004100 */
[----:B------:R-:W0:Y:S02]  /*0460*/  F2I.FTZ.TRUNC.NTZ R0, R0 ;  /* 0x0000000000007305 */ /* 0x000e24000021f100 */
[----:B0-----:R-:W-:Y:S01]  /*0470*/  PRMT R26, R0, 0x7610, R26 ;  /* 0x00007610001a7816 */ /* 0x001fe2000000001a */
[----:B------:R-:W-:Y:S06]  /*0480*/  BRA `(.L_x_14787) ;  /* 0x0000000800b87947 */ /* 0x000fec0003800000 */
.L_x_14792:
[----:B------:R-:W2:Y:S02]  /*0490*/  LDG.E.64 R2, desc[UR36][R2.64] ;  /* 0x0000002402027981 */ /* 0x000ea4000c1e1b00 */
[----:B--2---:R0:W1:Y:S01]  /*04a0*/  F2I.F64.TRUNC R26, R2 ;  /* 0x00000002001a7311 */ /* 0x004062000030d100 */
[----:B------:R-:W-:Y:S05]  /*04b0*/  BRA `(.L_x_14787) ;  /* 0x0000000800ac7947 */ /* 0x000fea0003800000 */
.L_x_14782:
        /* <DEDUP_REMOVED lines=12> */
.L_x_14796:
[----:B------:R-:W2:Y:S02]  /*0580*/  LDG.E.64 R2, desc[UR36][R2.64] ;  /* 0x0000002402027981 */ /* 0x000ea4000c1e1b00 */
[----:B--2---:R0:W1:Y:S01]  /*0590*/  F2I.F64.TRUNC R26, R2 ;  /* 0x00000002001a7311 */ /* 0x004062000030d100 */
[----:B------:R-:W-:Y:S05]  /*05a0*/  BRA `(.L_x_14787) ;  /* 0x0000000800707947 */ /* 0x000fea0003800000 */
.L_x_14795:
        /* <DEDUP_REMOVED lines=28> */
.L_x_14798:
        /* <DEDUP_REMOVED lines=16> */
.L_x_14797:
[----:B------:R-:W2:Y:S02]  /*0870*/  LDG.E.U16 R0, desc[UR36][R2.64] ;  /* 0x0000002402007981 */ /* 0x000ea4000c1e1500 */
[----:B--2---:R-:W-:-:S06]  /*0880*/  IMAD.U32 R0, R0, 0x10000, RZ ;  /* 0x0001000000007824 */ /* 0x004fcc00078e00ff */
[----:B------:R-:W0:Y:S02]  /*0890*/  F2I.FTZ.TRUNC.NTZ R0, R0 ;  /* 0x0000000000007305 */ /* 0x000e24000021f100 */
[----:B0-----:R-:W-:Y:S01]  /*08a0*/  PRMT R26, R0, 0x7610, R26 ;  /* 0x00007610001a7816 */ /* 0x001fe2000000001a */
[----:B------:R-:W-:Y:S06]  /*08b0*/  BRA `(.L_x_14787) ;  /* 0x0000000400ac7947 */ /* 0x000fec0003800000 */
.L_x_14794:
        /* <DEDUP_REMOVED lines=10> */
.L_x_14801:
        /* <DEDUP_REMOVED lines=21> */
.L_x_14805:
[----:B------:R-:W-:Y:S05]  /*0ab0*/  BSYNC B1 ;  /* 0x0000000000017941 */ /* 0x000fea0003800000 */
.L_x_14804:
[----:B------:R-:W-:Y:S01]  /*0ac0*/  LEA R3, R0, 0x3b800000, 0x17 ;  /* 0x3b80000000037811 */ /* 0x000fe200078eb8ff */
[----:B------:R-:W-:-:S05]  /*0ad0*/  IMAD.SHL.U32 R0, R2, 0x100000, RZ ;  /* 0x0010000002007824 */ /* 0x000fca00078e00ff */
[----:B------:R-:W-:-:S07]  /*0ae0*/  LOP3.LUT R0, R3, R0, R4, 0xfe, !PT ;  /* 0x0000000003007212 */ /* 0x000fce00078efe04 */
.L_x_14803:
[----:B------:R-:W-:Y:S05]  /*0af0*/  BSYNC B0 ;  /* 0x0000000000007941 */ /* 0x000fea0003800000 */
.L_x_14802:
[----:B------:R-:W0:Y:S02]  /*0b00*/  F2I.FTZ.TRUNC.NTZ R0, R0 ;  /* 0x0000000000007305 */ /* 0x000e24000021f100 */
[----:B0-----:R-:W-:Y:S01]  /*0b10*/  PRMT R26, R0, 0x7610, R26 ;  /* 0x00007610001a7816 */ /* 0x001fe2000000001a */
[----:B------:R-:W-:Y:S06]  /*0b20*/  BRA `(.L_x_14787) ;  /* 0x0000000400107947 */ /* 0x000fec0003800000 */
.L_x_14800:
        /* <DEDUP_REMOVED lines=21> */
.L_x_14809:
[----:B------:R-:W-:Y:S05]  /*0c80*/  BSYNC B1 ;  /* 0x0000000000017941 */ /* 0x000fea0003800000 */
.L_x_14808:
[----:B------:R-:W-:Y:S01]  /*0c90*/  LEA R3, R0, 0x37800000, 0x17 ;  /* 0x3780000000037811 */ /* 0x000fe200078eb8ff */
[----:B------:R-:W-:-:S05]  /*0ca0*/  IMAD.SHL.U32 R0, R2, 0x200000, RZ ;  /* 0x0020000002007824 */ /* 0x000fca00078e00ff */
[----:B------:R-:W-:-:S07]  /*0cb0*/  LOP3.LUT R0, R3, R0, R4, 0xfe, !PT ;  /* 0x0000000003007212 */ /* 0x000fce00078efe04 */
.L_x_14807:
[----:B------:R-:W-:Y:S05]  /*0cc0*/  BSYNC B0 ;  /* 0x0000000000007941 */ /* 0x000fea0003800000 */
.L_x_14806:
[----:B------:R-:W0:Y:S02]  /*0cd0*/  F2I.FTZ.TRUNC.NTZ R0, R0 ;  /* 0x0000000000007305 */ /* 0x000e24000021f100 */
[----:B0-----:R-:W-:Y:S01]  /*0ce0*/  PRMT R26, R0, 0x7610, R26 ;  /* 0x00007610001a7816 */ /* 0x001fe2000000001a */
[----:B------:R-:W-:Y:S06]  /*0cf0*/  BRA `(.L_x_14787) ;  /* 0x00000000009c7947 */ /* 0x000fec0003800000 */
.L_x_14799:
        /* <DEDUP_REMOVED lines=14> */
.L_x_14813:
[----:B------:R-:W-:Y:S05]  /*0de0*/  BSYNC B0 ;  /* 0x0000000000007941 */ /* 0x000fea0003800000 */
.L_x_14812:
[----:B------:R-:W0:Y:S02]  /*0df0*/  F2I.FTZ.TRUNC.NTZ R0, R0 ;  /* 0x0000000000007305 */ /* 0x000e24000021f100 */
[----:B0-----:R-:W-:Y:S01]  /*0e00*/  PRMT R26, R0, 0x7610, R26 ;  /* 0x00007610001a7816 */ /* 0x001fe2000000001a */
[----:B------:R-:W-:Y:S06]  /*0e10*/  BRA `(.L_x_14787) ;  /* 0x0000000000547947 */ /* 0x000fec0003800000 */
.L_x_14786:
        /* <DEDUP_REMOVED lines=16> */
.L_x_14814:
[----:B------:R-:W-:Y:S01]  /*0f20*/  PRMT R26, RZ, 0x7610, R26 ;  /* 0x00007610ff1a7816 */ /* 0x000fe2000000001a */
[----:B------:R-:W-:Y:S06]  /*0f30*/  BRA `(.L_x_14787) ;  /* 0x00000000000c7947 */ /* 0x000fec0003800000 */
.L_x_14811:
[----:B------:R0:W5:Y:S01]  /*0f40*/  LDG.E.U8 R26, desc[UR36][R2.64] ;  /* 0x00000024021a7981 */ /* 0x000162000c1e1100 */
[----:B------:R-:W-:Y:S05]  /*0f50*/  BRA `(.L_x_14787) ;  /* 0x0000000000047947 */ /* 0x000fea0003800000 */
.L_x_14810:
[----:B------:R0:W5:Y:S02]  /*0f60*/  LDG.E.U8 R26, desc[UR36][R2.64] ;  /* 0x00000024021a7981 */ /* 0x000164000c1e1100 */
.L_x_14787:
[----:B------:R-:W2:Y:S02]  /*0f70*/  S2R R17, SR_TID.X ;  /* 0x0000000000117919 */ /* 0x000ea40000002100 */
[----:B--2---:R-:W-:-:S07]  /*0f80*/  VIADD R17, R17, 0x80 ;  /* 0x0000008011117836 */ /* 0x004fce0000000000 */
.L_x_14781:
[----:B------:R-:W-:Y:S05]  /*0f90*/  BSYNC B6 ;  /* 0x0000000000067941 */ /* 0x000fea0003800000 */
.L_x_14780:
        /* <DEDUP_REMOVED lines=23> */
.L_x_14820:
[----:B------:R0:W5:Y:S01]  /*1110*/  LDG.E.U8 R18, desc[UR36][R2.64] ;  /* 0x0000002402127981 */ /* 0x000162000c1e1100 */
[----:B------:R-:W-:Y:S05]  /*1120*/  BRA `(.L_x_14822) ;  /* 0x0000000c00547947 */ /* 0x000fea0003800000 */
.L_x_14819:
        /* <DEDUP_REMOVED lines=8> */
.L_x_14824:
[----:B------:R0:W5:Y:S01]  /*11b0*/  LDG.E.U8 R18, desc[UR36][R2.64] ;  /* 0x0000002402127981 */ /* 0x000162000c1e1100 */
[----:B------:R-:W-:Y:S05]  /*11c0*/  BRA `(.L_x_14822) ;  /* 0x0000000c002c7947 */ /* 0x000fea0003800000 */
.L_x_14823:
[----:B------:R0:W5:Y:S01]  /*11d0*/  LDG.E.U16 R18, desc[UR36][R2.64] ;  /* 0x0000002402127981 */ /* 0x000162000c1e1500 */
[----:B------:R-:W-:Y:S05]  /*11e0*/  BRA `(.L_x_14822) ;  /* 0x0000000c00247947 */ /* 0x000fea0003800000 */
.L_x_14818:
        /* <DEDUP_REMOVED lines=9> */
.L_x_14826:
[----:B------:R-:W2:Y:S02]  /*1280*/  LDG.E.U16 R0, desc[UR36][R2.64] ;  /* 0x0000002402007981 */ /* 0x000ea4000c1e1500 */
[----:B--2---:R-:W-:-:S06]  /*1290*/  HADD2.F32 R0, -RZ, R0.H0_H0 ;  /* 0x20000000ff007230 */ /* 0x004fcc0000004100 */
[----:B------:R-:W0:Y:S02]  /*12a0*/  F2I.FTZ.TRUNC.NTZ R0, R0 ;  /* 0x0000000000007305 */ /* 0x000e24000021f100 */
[----:B0-----:R-:W-:Y:S01]  /*12b0*/  PRMT R18, R0, 0x7610, R18 ;  /* 0x0000761000127816 */ /* 0x001fe20000000012 */
[----:B------:R-:W-:Y:S06]  /*12c0*/  BRA `(.L_x_14822) ;  /* 0x0000000800ec7947 */ /* 0x000fec0003800000 */
.L_x_14825:
        /* <DEDUP_REMOVED lines=9> */
.L_x_14828:
[----:B------:R-:W2:Y:S02]  /*1360*/  LDG.E.U16 R2, desc[UR36][R2.64] ;  /* 0x0000002402027981 */ /* 0x000ea4000c1e1500 */
[----:B--2---:R-:W-:-:S06]  /*1370*/  HADD2.F32 R0, -RZ, R2.H0_H0 ;  /* 0x20000002ff007230 */ /* 0x004fcc0000004100 */
[----:B------:R-:W0:Y:S02]  /*1380*/  F2I.FTZ.TRUNC.NTZ R0, R0 ;  /* 0x0000000000007305 */ /* 0x000e24000021f100 */
[----:B0-----:R-:W-:Y:S01]  /*1390*/  PRMT R18, R0, 0x7610, R18 ;  /* 0x0000761000127816 */ /* 0x001fe20000000012 */
[----:B------:R-:W-:Y:S06]  /*13a0*/  BRA `(.L_x_14822) ;  /* 0x0000000800b47947 */ /* 0x000fec0003800000 */
.L_x_14827:
[----:B------:R-:W2:Y:S02]  /*13b0*/  LDG.E.64 R2, desc[UR36][R2.64] ;  /* 0x0000002402027981 */ /* 0x000ea4000c1e1b00 */
[----:B--2---:R0:W1:Y:S01]  /*13c0*/  F2I.F64.TRUNC R18, R2 ;  /* 0x0000000200127311 */ /* 0x004062000030d100 */
[----:B------:R-:W-:Y:S05]  /*13d0*/  BRA `(.L_x_14822) ;  /* 0x0000000800a87947 */ /* 0x000fea0003800000 */
.L_x_14817:
        /* <DEDUP_REMOVED lines=12> */
.L_x_14831:
[----:B------:R-:W2:Y:S02]  /*14a0*/  LDG.E.64 R2, desc[UR36][R2.64] ;  /* 0x0000002402027981 */ /* 0x000ea4000c1e1b00 */
[----:B--2---:R0:W1:Y:S01]  /*14b0*/  F2I.F64.TRUNC R18, R2 ;  /* 0x0000000200127311 */ /* 0x004062000030d100 */
[----:B------:R-:W-:Y:S05]  /*14c0*/  BRA `(.L_x_14822) ;  /* 0x00000008006c7947 */ /* 0x000fea0003800000 */
.L_x_14830:
        /* <DEDUP_REMOVED lines=28> */
.L_x_14833:
        /* <DEDUP_REMOVED lines=15> */
.L_x_14832:
[----:B------:R-:W2:Y:S02]  /*1780*/  LDG.E.U16 R0, desc[UR36][R2.64] ;  /* 0x0000002402007981 */ /* 0x000ea4000c1e1500 */
[----:B--2---:R-:W-:-:S06]  /*1790*/  IMAD.U32 R0, R0, 0x10000, RZ ;  /* 0x0001000000007824 */ /* 0x004fcc00078e00ff */
[----:B------:R-:W0:Y:S02]  /*17a0*/  F2I.FTZ.TRUNC.NTZ R0, R0 ;  /* 0x0000000000007305 */ /* 0x000e24000021f100 */
[----:B0-----:R-:W-:Y:S01]  /*17b0*/  PRMT R18, R0, 0x7610, R18 ;  /* 0x0000761000127816 */ /* 0x001fe20000000012 */
[----:B------:R-:W-:Y:S06]  /*17c0*/  BRA `(.L_x_14822) ;  /* 0x0000000400ac7947 */ /* 0x000fec0003800000 */
.L_x_14829:
        /* <DEDUP_REMOVED lines=10> */
.L_x_14836:
        /* <DEDUP_REMOVED lines=21> */
.L_x_14840:
[----:B------:R-:W-:Y:S05]  /*19c0*/  BSYNC B1 ;  /* 0x0000000000017941 */ /* 0x000fea0003800000 */
.L_x_14839:
[----:B------:R-:W-:Y:S01]  /*19d0*/  LEA R3, R0, 0x3b800000, 0x17 ;  /* 0x3b80000000037811 */ /* 0x000fe200078eb8ff */
[----:B------:R-:W-:-:S05]  /*19e0*/  IMAD.SHL.U32 R0, R2, 0x100000, RZ ;  /* 0x0010000002007824 */ /* 0x000fca00078e00ff */
[----:B------:R-:W-:-:S07]  /*19f0*/  LOP3.LUT R0, R3, R0, R4, 0xfe, !PT ;  /* 0x0000000003007212 */ /* 0x000fce00078efe04 */
.L_x_14838:
[----:B------:R-:W-:Y:S05]  /*1a00*/  BSYNC B0 ;  /* 0x0000000000007941 */ /* 0x000fea0003800000 */
.L_x_14837:
[----:B------:R-:W0:Y:S02]  /*1a10*/  F2I.FTZ.TRUNC.NTZ R0, R0 ;  /* 0x0000000000007305 */ /* 0x000e24000021f100 */
[----:B0-----:R-:W-:Y:S01]  /*1a20*/  PRMT R18, R0, 0x7610, R18 ;  /* 0x0000761000127816 */ /* 0x001fe20000000012 */
[----:B------:R-:W-:Y:S06]  /*1a30*/  BRA `(.L_x_14822) ;  /* 0x0000000400107947 */ /* 0x000fec0003800000 */
.L_x_14835:
        /* <DEDUP_REMOVED lines=21> */
.L_x_14844:
[----:B------:R-:W-:Y:S05]  /*1b90*/  BSYNC B1 ;  /* 0x0000000000017941 */ /* 0x000fea0003800000 */
.L_x_14843:
[----:B------:R-:W-:Y:S01]  /*1ba0*/  LEA R3, R0, 0x37800000, 0x17 ;  /* 0x3780000000037811 */ /* 0x000fe200078eb8ff */
[----:B------:R-:W-:-:S05]  /*1bb0*/  IMAD.SHL.U32 R0, R2, 0x200000, RZ ;  /* 0x0020000002007824 */ /* 0x000fca00078e00ff */
[----:B------:R-:W-:-:S07]  /*1bc0*/  LOP3.LUT R0, R3, R0, R4, 0xfe, !PT ;  /* 0x0000000003007212 */ /* 0x000fce00078efe04 */
.L_x_14842:
[----:B------:R-:W-:Y:S05]  /*1bd0*/  BSYNC B0 ;  /* 0x0000000000007941 */ /* 0x000fea0003800000 */
.L_x_14841:
[----:B------:R-:W0:Y:S02]  /*1be0*/  F2I.FTZ.TRUNC.NTZ R0, R0 ;  /* 0x0000000000007305 */ /* 0x000e24000021f100 */
[----:B0-----:R-:W-:Y:S01]  /*1bf0*/  PRMT R18, R0, 0x7610, R18 ;  /* 0x0000761000127816 */ /* 0x001fe20000000012 */
[----:B------:R-:W-:Y:S06]  /*1c00*/  BRA `(.L_x_14822) ;  /* 0x00000000009c7947 */ /* 0x000fec0003800000 */
.L_x_14834:
        /* <DEDUP_REMOVED lines=14> */
.L_x_14848:
[----:B------:R-:W-:Y:S05]  /*1cf0*/  BSYNC B0 ;  /* 0x0000000000007941 */ /* 0x000fea0003800000 */
.L_x_14847:
[----:B------:R-:W0:Y:S02]  /*1d00*/  F2I.FTZ.TRUNC.NTZ R0, R0 ;  /* 0x0000000000007305 */ /* 0x000e24000021f100 */
[----:B0-----:R-:W-:Y:S01]  /*1d10*/  PRMT R18, R0, 0x7610, R18 ;  /* 0x0000761000127816 */ /* 0x001fe20000000012 */
[----:B------:R-:W-:Y:S06]  /*1d20*/  BRA `(.L_x_14822) ;  /* 0x0000000000547947 */ /* 0x000fec0003800000 */
.L_x_14821:
        /* <DEDUP_REMOVED lines=16> */
.L_x_14849:
[----:B------:R-:W-:Y:S01]  /*1e30*/  PRMT R18, RZ, 0x7610, R18 ;  /* 0x00007610ff127816 */ /* 0x000fe20000000012 */
[----:B------:R-:W-:Y:S06]  /*1e40*/  BRA `(.L_x_14822) ;  /* 0x00000000000c7947 */ /* 0x000fec0003800000 */
.L_x_14846:
[----:B------:R3:W5:Y:S01]  /*1e50*/  LDG.E.U8 R18, desc[UR36][R2.64] ;  /* 0x0000002402127981 */ /* 0x000762000c1e1100 */
[----:B------:R-:W-:Y:S05]  /*1e60*/  BRA `(.L_x_14822) ;  /* 0x0000000000047947 */ /* 0x000fea0003800000 */
.L_x_14845:
[----:B------:R2:W5:Y:S02]  /*1e70*/  LDG.E.U8 R18, desc[UR36][R2.64] ;  /* 0x0000002402127981 */ /* 0x000564000c1e1100 */
.L_x_14822:
[----:B------:R-:W-:-:S07]  /*1e80*/  VIADD R17, R17, 0x80 ;  /* 0x0000008011117836 */ /* 0x000fce0000000000 */
.L_x_14816:
[----:B------:R-:W-:Y:S05]  /*1e90*/  BSYNC B6 ;  /* 0x0000000000067941 */ /* 0x000fea0003800000 */
.L_x_14815:
        /* <DEDUP_REMOVED lines=25> */
.L_x_14855:
[----:B------:R0:W5:Y:S01]  /*2030*/  LDG.E.U8 R24, desc[UR36][R2.64] ;  /* 0x0000002402187981 */ /* 0x000162000c1e1100 */
[----:B------:R-:W-:Y:S05]  /*2040*/  BRA `(.L_x_14857) ;  /* 0x0000000c00547947 */ /* 0x000fea0003800000 */
.L_x_14854:
        /* <DEDUP_REMOVED lines=8> */
.L_x_14859:
[----:B------:R0:W5:Y:S01]  /*20d0*/  LDG.E.U8 R24, desc[UR36][R2.64] ;  /* 0x0000002402187981 */ /* 0x000162000c1e1100 */
[----:B------:R-:W-:Y:S05]  /*20e0*/  BRA `(.L_x_14857) ;  /* 0x0000000c002c7947 */ /* 0x000fea0003800000 */
.L_x_14858:
[----:B------:R0:W5:Y:S01]  /*20f0*/  LDG.E.U16 R24, desc[UR36][R2.64] ;  /* 0x0000002402187981 */ /* 0x000162000c1e1500 */
[----:B------:R-:W-:Y:S05]  /*2100*/  BRA `(.L_x_14857) ;  /* 0x0000000c00247947 */ /* 0x000fea0003800000 */
.L_x_14853:
        /* <DEDUP_REMOVED lines=9> */
.L_x_14861:
[----:B------:R-:W2:Y:S02]  /*21a0*/  LDG.E.U16 R0, desc[UR36][R2.64] ;  /* 0x0000002402007981 */ /* 0x000ea4000c1e1500 */
[----:B--2---:R-:W-:-:S06]  /*21b0*/  HADD2.F32 R0, -RZ, R0.H0_H0 ;  /* 0x20000000ff007230 */ /* 0x004fcc0000004100 */
[----:B------:R-:W0:Y:S02]  /*21c0*/  F2I.FTZ.TRUNC.NTZ R0, R0 ;  /* 0x0000000000007305 */ /* 0x000e24000021f100 */
[----:B0-----:R-:W-:Y:S01]  /*21d0*/  PRMT R24, R0, 0x7610, R24 ;  /* 0x0000761000187816 */ /* 0x001fe20000000018 */
[----:B------:R-:W-:Y:S06]  /*21e0*/  BRA `(.L_x_14857) ;  /* 0x0000000800ec7947 */ /* 0x000fec0003800000 */
.L_x_14860:
        /* <DEDUP_REMOVED lines=9> */
.L_x_14863:
[----:B------:R-:W2:Y:S02]  /*2280*/  LDG.E.U16 R2, desc[UR36][R2.64] ;  /* 0x0000002402027981 */ /* 0x000ea4000c1e1500 */
[----:B--2---:R-:W-:-:S06]  /*2290*/  HADD2.F32 R0, -RZ, R2.H0_H0 ;  /* 0x20000002ff007230 */ /* 0x004fcc0000004100 */
[----:B------:R-:W0:Y:S02]  /*22a0*/  F2I.FTZ.TRUNC.NTZ R0, R0 ;  /* 0x0000000000007305 */ /* 0x000e24000021f100 */
[----:B0-----:R-:W-:Y:S01]  /*22b0*/  PRMT R24, R0, 0x7610, R24 ;  /* 0x0000761000187816 */ /* 0x001fe20000000018 */
[----:B------:R-:W-:Y:S06]  /*22c0*/  BRA `(.L_x_14857) ;  /* 0x0000000800b47947 */ /* 0x000fec0003800000 */
.L_x_14862:
[----:B------:R-:W2:Y:S02]  /*22d0*/  LDG.E.64 R2, desc[UR36][R2.64] ;  /* 0x0000002402027981 */ /* 0x000ea4000c1e1b00 */
[----:B--2---:R0:W1:Y:S01]  /*22e0*/  F2I.F64.TRUNC R24, R2 ;  /* 0x0000000200187311 */ /* 0x004062000030d100 */
[----:B------:R-:W-:Y:S05]  /*22f0*/  BRA `(.L_x_14857) ;  /* 0x0000000800a87947 */ /* 0x000fea0003800000 */
.L_x_14852:
        /* <DEDUP_REMOVED lines=12> */
.L_x_14866:
[----:B------:R-:W2:Y:S02]  /*23c0*/  LDG.E.64 R2, desc[UR36][R2.64] ;  /* 0x0000002402027981 */ /* 0x000ea4000c1e1b00 */
[----:B--2---:R3:W4:Y:S01]  /*23d0*/  F2I.F64.TRUNC R24, R2 ;  /* 0x0000000200187311 */ /* 0x004722000030d100 */
[----:B------:R-:W-:Y:S05]  /*23e0*/  BRA `(.L_x_14857) ;  /* 0x00000008006c7947 */ /* 0x000fea0003800000 */
.L_x_14865:
        /* <DEDUP_REMOVED lines=28> */
.L_x_14868:
        /* <DEDUP_REMOVED lines=15> */
.L_x_14867:
[----:B------:R-:W2:Y:S02]  /*26a0*/  LDG.E.U16 R0, desc[UR36][R2.64] ;  /* 0x0000002402007981 */ /* 0x000ea4000c1e1500 */
[----:B--2---:R-:W-:-:S06]  /*26b0*/  IMAD.U32 R0, R0, 0x10000, RZ ;  /* 0x0001000000007824 */ /* 0x004fcc00078e00ff */
[----:B------:R-:W0:Y:S02]  /*26c0*/  F2I.FTZ.TRUNC.NTZ R0, R0 ;  /* 0x0000000000007305 */ /* 0x000e24000021f100 */
[----:B0-----:R-:W-:Y:S01]  /*26d0*/  PRMT R24, R0, 0x7610, R24 ;  /* 0x0000761000187816 */ /* 0x001fe20000000018 */
[----:B------:R-:W-:Y:S06]  /*26e0*/  BRA `(.L_x_14857) ;  /* 0x0000000400ac7947 */ /* 0x000fec0003800000 */
.L_x_14864:
        /* <DEDUP_REMOVED lines=10> */
.L_x_14871:
        /* <DEDUP_REMOVED lines=21> */
.L_x_14875:
[----:B------:R-:W-:Y:S05]  /*28e0*/  BSYNC B1 ;  /* 0x0000000000017941 */ /* 0x000fea0003800000 */
.L_x_14874:
[----:B------:R-:W-:Y:S01]  /*28f0*/  LEA R3, R0, 0x3b800000, 0x17 ;  /* 0x3b80000000037811 */ /* 0x000fe200078eb8ff */
[----:B------:R-:W-:-:S05]  /*2900*/  IMAD.SHL.U32 R0, R2, 0x100000, RZ ;  /* 0x0010000002007824 */ /* 0x000fca00078e00ff */
[----:B------:R-:W-:-:S07]  /*2910*/  LOP3.LUT R0, R3, R0, R4, 0xfe, !PT ;  /* 0x0000000003007212 */ /* 0x000fce00078efe04 */
.L_x_14873:
[----:B------:R-:W-:Y:S05]  /*2920*/  BSYNC B0 ;  /* 0x0000000000007941 */ /* 0x000fea0003800000 */
.L_x_14872:
[----:B------:R-:W0:Y:S02]  /*2930*/  F2I.FTZ.TRUNC.NTZ R0, R0 ;  /* 0x0000000000007305 */ /* 0x000e24000021f100 */
[----:B0-----:R-:W-:Y:S01]  /*2940*/  PRMT R24, R0, 0x7610, R24 ;  /* 0x0000761000187816 */ /* 0x001fe20000000018 */
[----:B------:R-:W-:Y:S06]  /*2950*/  BRA `(.L_x_14857) ;  /* 0x0000000400107947 */ /* 0x000fec0003800000 */
.L_x_14870:
        /* <DEDUP_REMOVED lines=21> */
.L_x_14879:
[----:B------:R-:W-:Y:S05]  /*2ab0*/  BSYNC B1 ;  /* 0x0000000000017941 */ /* 0x000fea0003800000 */
.L_x_14878:
[----:B------:R-:W-:Y:S01]  /*2ac0*/  LEA R3, R0, 0x37800000, 0x17 ;  /* 0x3780000000037811 */ /* 0x000fe200078eb8ff */
[----:B------:R-:W-:-:S05]  /*2ad0*/  IMAD.SHL.U32 R0, R2, 0x200000, RZ ;  /* 0x0020000002007824 */ /* 0x000fca00078e00ff */
[----:B------:R-:W-:-:S07]  /*2ae0*/  LOP3.LUT R0, R3, R0, R4, 0xfe, !PT ;  /* 0x0000000003007212 */ /* 0x000fce00078efe04 */
.L_x_14877:
[----:B------:R-:W-:Y:S05]  /*2af0*/  BSYNC B0 ;  /* 0x0000000000007941 */ /* 0x000fea0003800000 */
.L_x_14876:
[----:B------:R-:W0:Y:S02]  /*2b00*/  F2I.FTZ.TRUNC.NTZ R0, R0 ;  /* 0x0000000000007305 */ /* 0x000e24000021f100 */
[----:B0-----:R-:W-:Y:S01]  /*2b10*/  PRMT R24, R0, 0x7610, R24 ;  /* 0x0000761000187816 */ /* 0x001fe20000000018 */
[----:B------:R-:W-:Y:S06]  /*2b20*/  BRA `(.L_x_14857) ;  /* 0x00000000009c7947 */ /* 0x000fec0003800000 */
.L_x_14869:
        /* <DEDUP_REMOVED lines=14> */
.L_x_14883:
[----:B------:R-:W-:Y:S05]  /*2c10*/  BSYNC B0 ;  /* 0x0000000000007941 */ /* 0x000fea0003800000 */
.L_x_14882:
[----:B------:R-:W0:Y:S02]  /*2c20*/  F2I.FTZ.TRUNC.NTZ R0, R0 ;  /* 0x0000000000007305 */ /* 0x000e24000021f100 */
[----:B0-----:R-:W-:Y:S01]  /*2c30*/  PRMT R24, R0, 0x7610, R24 ;  /* 0x0000761000187816 */ /* 0x001fe20000000018 */
[----:B------:R-:W-:Y:S06]  /*2c40*/  BRA `(.L_x_14857) ;  /* 0x0000000000547947 */ /* 0x000fec0003800000 */
.L_x_14856:
        /* <DEDUP_REMOVED lines=16> */
.L_x_14884:
[----:B------:R-:W-:Y:S01]  /*2d50*/  PRMT R24, RZ, 0x7610, R24 ;  /* 0x00007610ff187816 */ /* 0x000fe20000000018 */
[----:B------:R-:W-:Y:S06]  /*2d60*/  BRA `(.L_x_14857) ;  /* 0x00000000000c7947 */ /* 0x000fec0003800000 */
.L_x_14881:
[----:B------:R2:W5:Y:S01]  /*2d70*/  LDG.E.U8 R24, desc[UR36][R2.64] ;  /* 0x0000002402187981 */ /* 0x000562000c1e1100 */
[----:B------:R-:W-:Y:S05]  /*2d80*/  BRA `(.L_x_14857) ;  /* 0x0000000000047947 */ /* 0x000fea0003800000 */
.L_x_14880:
[----:B------:R1:W5:Y:S02]  /*2d90*/  LDG.E.U8 R24, desc[UR36][R2.64] ;  /* 0x0000002402187981 */ /* 0x000364000c1e1100 */
.L_x_14857:
[----:B------:R-:W-:-:S07]  /*2da0*/  VIADD R17, R17, 0x80 ;  /* 0x0000008011117836 */ /* 0x000fce0000000000 */
.L_x_14851:
[----:B------:R-:W-:Y:S05]  /*2db0*/  BSYNC B6 ;  /* 0x0000000000067941 */ /* 0x000fea0003800000 */
.L_x_14850:
        /* <DEDUP_REMOVED lines=23> */
.L_x_14890:
[----:B------:R0:W5:Y:S01]  /*2f30*/  LDG.E.U8 R16, desc[UR36][R2.64] ;  /* 0x0000002402107981 */ /* 0x000162000c1e1100 */
[----:B------:R-:W-:Y:S05]  /*2f40*/  BRA `(.L_x_14886) ;  /* 0x0000000c00507947 */ /* 0x000fea0003800000 */
.L_x_14889:
        /* <DEDUP_REMOVED lines=8> */
.L_x_14893:
[----:B------:R0:W5:Y:S01]  /*2fd0*/  LDG.E.U8 R16, desc[UR36][R2.64] ;  /* 0x0000002402107981 */ /* 0x000162000c1e1100 */
[----:B------:R-:W-:Y:S05]  /*2fe0*/  BRA `(.L_x_14886) ;  /* 0x0000000c00287947 */ /* 0x000fea0003800000 */
.L_x_14892:
[----:B------:R0:W5:Y:S01]  /*2ff0*/  LDG.E.U16 R16, desc[UR36][R2.64] ;  /* 0x0000002402107981 */ /* 0x000162000c1e1500 */
[----:B------:R-:W-:Y:S05]  /*3000*/  BRA `(.L_x_14886) ;  /* 0x0000000c00207947 */ /* 0x000fea0003800000 */
.L_x_14888:
        /* <DEDUP_REMOVED lines=9> */
.L_x_14895:
[----:B------:R-:W2:Y:S02]  /*30a0*/  LDG.E.U16 R0, desc[UR36][R2.64] ;  /* 0x0000002402007981 */ /* 0x000ea4000c1e1500 */
[----:B--2---:R-:W-:-:S06]  /*30b0*/  HADD2.F32 R0, -RZ, R0.H0_H0 ;  /* 0x20000000ff007230 */ /* 0x004fcc0000004100 */
[----:B------:R-:W0:Y:S02]  /*30c0*/  F2I.FTZ.TRUNC.NTZ R0, R0 ;  /* 0x0000000000007305 */ /* 0x000e24000021f100 */
[----:B0-----:R-:W-:Y:S01]  /*30d0*/  PRMT R16, R0, 0x7610, R16 ;  /* 0x0000761000107816 */ /* 0x001fe20000000010 */
[----:B------:R-:W-:Y:S06]  /*30e0*/  BRA `(.L_x_14886) ;  /* 0x0000000800e87947 */ /* 0x000fec0003800000 */
.L_x_14894:
        /* <DEDUP_REMOVED lines=9> */
.L_x_14897:
[----:B------:R-:W2:Y:S02]  /*3180*/  LDG.E.U16 R2, desc[UR36][R2.64] ;  /* 0x0000002402027981 */ /* 0x000ea4000c1e1500 */
[----:B--2---:R-:W-:-:S06]  /*3190*/  HADD2.F32 R0, -RZ, R2.H0_H0 ;  /* 0x20000002ff007230 */ /* 0x004fcc0000004100 */
[----:B------:R-:W0:Y:S02]  /*31a0*/  F2I.FTZ.TRUNC.NTZ R0, R0 ;  /* 0x0000000000007305 */ /* 0x000e24000021f100 */
[----:B0-----:R-:W-:Y:S01]  /*31b0*/  PRMT R16, R0, 0x7610, R16 ;  /* 0x0000761000107816 */ /* 0x001fe20000000010 */
[----:B------:R-:W-:Y:S06]  /*31c0*/  BRA `(.L_x_14886) ;  /* 0x0000000800b07947 */ /* 0x000fec0003800000 */
.L_x_14896:
[----:B------:R-:W2:Y:S02]  /*31d0*/  LDG.E.64 R2, desc[UR36][R2.64] ;  /* 0x0000002402027981 */ /* 0x000ea4000c1e1b00 */
[----:B--2---:R0:W1:Y:S01]  /*31e0*/  F2I.F64.TRUNC R16, R2 ;  /* 0x0000000200107311 */ /* 0x004062000030d100 */
[----:B------:R-:W-:Y:S05]  /*31f0*/  BRA `(.L_x_14886) ;  /* 0x0000000800a47947 */ /* 0x000fea0003800000 */
.L_x_14887:
        /* <DEDUP_REMOVED lines=12> */
.L_x_14900:
[----:B------:R-:W2:Y:S02]  /*32c0*/  LDG.E.64 R2, desc[UR36][R2.64] ;  /* 0x0000002402027981 */ /* 0x000ea4000c1e1b00 */
[----:B--2---:R0:W1:Y:S01]  /*32d0*/  F2I.F64.TRUNC R16, R2 ;  /* 0x0000000200107311 */ /* 0x004062000030d100 */
[----:B------:R-:W-:Y:S05]  /*32e0*/  BRA `(.L_x_14886) ;  /* 0x0000000800687947 */ /* 0x000fea0003800000 */
.L_x_14899:
        /* <DEDUP_REMOVED lines=28> */
.L_x_14902:
        /* <DEDUP_REMOVED lines=15> */
.L_x_14901:
[----:B------:R-:W2:Y:S02]  /*35a0*/  LDG.E.U16 R0, desc[UR36][R2.64] ;  /* 0x0000002402007981 */ /* 0x000ea4000c1e1500 */
[----:B--2---:R-:W-:-:S06]  /*35b0*/  IMAD.U32 R0, R0, 0x10000, RZ ;  /* 0x0001000000007824 */ /* 0x004fcc00078e00ff */
[----:B------:R-:W0:Y:S02]  /*35c0*/  F2I.FTZ.TRUNC.NTZ R0, R0 ;  /* 0x0000000000007305 */ /* 0x000e24000021f100 */
[----:B0-----:R-:W-:Y:S01]  /*35d0*/  PRMT R16, R0, 0x7610, R16 ;  /* 0x0000761000107816 */ /* 0x001fe20000000010 */
[----:B------:R-:W-:Y:S06]  /*35e0*/  BRA `(.L_x_14886) ;  /* 0x0000000400a87947 */ /* 0x000fec0003800000 */
.L_x_14898:
        /* <DEDUP_REMOVED lines=10> */
.L_x_14905:
        /* <DEDUP_REMOVED lines=21> */
.L_x_14909:
[----:B------:R-:W-:Y:S05]  /*37e0*/  BSYNC B1 ;  /* 0x0000000000017941 */ /* 0x000fea0003800000 */
.L_x_14908:
[----:B------:R-:W-:Y:S01]  /*37f0*/  LEA R3, R0, 0x3b800000, 0x17 ;  /* 0x3b80000000037811 */ /* 0x000fe200078eb8ff */
[----:B------:R-:W-:-:S05]  /*3800*/  IMAD.SHL.U32 R0, R2, 0x100000, RZ ;  /* 0x0010000002007824 */ /* 0x000fca00078e00ff */
[----:B------:R-:W-:-:S07]  /*3810*/  LOP3.LUT R0, R3, R0, R4, 0xfe, !PT ;  /* 0x0000000003007212 */ /* 0x000fce00078efe04 */
.L_x_14907:
[----:B------:R-:W-:Y:S05]  /*3820*/  BSYNC B0 ;  /* 0x0000000000007941 */ /* 0x000fea0003800000 */
.L_x_14906:
[----:B------:R-:W0:Y:S02]  /*3830*/  F2I.FTZ.TRUNC.NTZ R0, R0 ;  /* 0x0000000000007305 */ /* 0x000e24000021f100 */
[----:B0-----:R-:W-:Y:S01]  /*3840*/  PRMT R16, R0, 0x7610, R16 ;  /* 0x0000761000107816 */ /* 0x001fe20000000010 */
[----:B------:R-:W-:Y:S06]  /*3850*/  BRA `(.L_x_14886) ;  /* 0x00000004000c7947 */ /* 0x000fec0003800000 */
.L_x_14904:
        /* <DEDUP_REMOVED lines=21> */
.L_x_14913:
[----:B------:R-:W-:Y:S05]  /*39b0*/  BSYNC B1 ;  /* 0x0000000000017941 */ /* 0x000fea0003800000 */
.L_x_14912:
[----:B------:R-:W-:Y:S01]  /*39c0*/  LEA R3, R0, 0x37800000, 0x17 ;  /* 0x3780000000037811 */ /* 0x000fe200078eb8ff */
[----:B------:R-:W-:-:S05]  /*39d0*/  IMAD.SHL.U32 R0, R2, 0x200000, RZ ;  /* 0x0020000002007824 */ /* 0x000fca00078e00ff */
[----:B------:R-:W-:-:S07]  /*39e0*/  LOP3.LUT R0, R3, R0, R4, 0xfe, !PT ;  /* 0x0000000003007212 */ /* 0x000fce00078efe04 */
.L_x_14911:
[----:B------:R-:W-:Y:S05]  /*39f0*/  BSYNC B0 ;  /* 0x0000000000007941 */ /* 0x000fea0003800000 */
.L_x_14910:
[----:B------:R-:W0:Y:S02]  /*3a00*/  F2I.FTZ.TRUNC.NTZ R0, R0 ;  /* 0x0000000000007305 */ /* 0x000e24000021f100 */
[----:B0-----:R-:W-:Y:S01]  /*3a10*/  PRMT R16, R0, 0x7610, R16 ;  /* 0x0000761000107816 */ /* 0x001fe20000000010 */
[----:B------:R-:W-:Y:S06]  /*3a20*/  BRA `(.L_x_14886) ;  /* 0x0000000000987947 */ /* 0x000fec0003800000 */
.L_x_14903:
        /* <DEDUP_REMOVED lines=14> */
.L_x_14917:
[----:B------:R-:W-:Y:S05]  /*3b10*/  BSYNC B0 ;  /* 0x0000000000007941 */ /* 0x000fea0003800000 */
.L_x_14916:
[----:B------:R-:W0:Y:S02]  /*3b20*/  F2I.FTZ.TRUNC.NTZ R0, R0 ;  /* 0x0000000000007305 */ /* 0x000e24000021f100 */
[----:B0-----:R-:W-:Y:S01]  /*3b30*/  PRMT R16, R0, 0x7610, R16 ;  /* 0x0000761000107816 */ /* 0x001fe20000000010 */
[----:B------:R-:W-:Y:S06]  /*3b40*/  BRA `(.L_x_14886) ;  /* 0x0000000000507947 */ /* 0x000fec0003800000 */
.L_x_14891:
        /* <DEDUP_REMOVED lines=16> */
.L_x_14918:
[----:B------:R-:W-:Y:S05]  /*3c50*/  BRA `(.L_x_14886) ;  /* 0x00000000000c7947 */ /* 0x000fea0003800000 */
.L_x_14915:
[----:B------:R0:W5:Y:S01]  /*3c60*/  LDG.E.U8 R16, desc[UR36][R2.64] ;  /* 0x0000002402107981 */ /* 0x000162000c1e1100 */
[----:B------:R-:W-:Y:S05]  /*3c70*/  BRA `(.L_x_14886) ;  /* 0x0000000000047947 */ /* 0x000fea0003800000 */
.L_x_14914:
[----:B------:R0:W5:Y:S02]  /*3c80*/  LDG.E.U8 R16, desc[UR36][R2.64] ;  /* 0x0000002402107981 */ /* 0x000164000c1e1100 */
.L_x_14886:
[----:B------:R-:W-:Y:S05]  /*3c90*/  BSYNC B6 ;  /* 0x0000000000067941 */ /* 0x000fea0003800000 */
.L_x_14885:
        /* <DEDUP_REMOVED lines=30> */
.L_x_14924:
[----:B------:R0:W-:Y:S01]  /*3e80*/  STG.E.U8 desc[UR36][R8.64], R3 ;  /* 0x0000000308007986 */ /* 0x0001e2000c101124 */
[----:B------:R-:W-:Y:S05]  /*3e90*/  BRA `(.L_x_14920) ;  /* 0x0000000c009c7947 */ /* 0x000fea0003800000 */
.L_x_14923:
        /* <DEDUP_REMOVED lines=12> */
.L_x_14927:
[----:B------:R-:W-:-:S04]  /*3f60*/  LOP3.LUT R3, R3, 0xffff, RZ, 0xc0, !PT ;  /* 0x0000ffff03037812 */ /* 0x000fc800078ec0ff */
[----:B------:R-:W-:-:S05]  /*3f70*/  PRMT R3, R3, 0x8880, RZ ;  /* 0x0000888003037816 */ /* 0x000fca00000000ff */
[----:B------:R0:W-:Y:S01]  /*3f80*/  STG.E desc[UR36][R8.64], R3 ;  /* 0x0000000308007986 */ /* 0x0001e2000c101924 */
[----:B------:R-:W-:Y:S05]  /*3f90*/  BRA `(.L_x_14920) ;  /* 0x0000000c005c7947 */ /* 0x000fea0003800000 */
.L_x_14926:
[----:B------:R-:W-:-:S04]  /*3fa0*/  PRMT R3, R3, 0x8880, RZ ;  /* 0x0000888003037816 */ /* 0x000fc800000000ff */
[----:B------:R-:W-:-:S05]  /*3fb0*/  PRMT R3, R3, 0x7710, RZ ;  /* 0x0000771003037816 */ /* 0x000fca00000000ff */
[----:B------:R0:W-:Y:S01]  /*3fc0*/  STG.E.U16 desc[UR36][R8.64], R3 ;  /* 0x0000000308007986 */ /* 0x0001e2000c101524 */
[----:B------:R-:W-:Y:S05]  /*3fd0*/  BRA `(.L_x_14920) ;  /* 0x0000000c004c7947 */ /* 0x000fea0003800000 */
.L_x_14922:
        /* <DEDUP_REMOVED lines=9> */
.L_x_14929:
[----:B------:R-:W0:Y:S02]  /*4070*/  I2F.S8 R0, R3 ;  /* 0x0000000300007306 */ /* 0x000e240000001400 */
[----:B0-----:R-:W-:-:S05]  /*4080*/  F2FP.F16.F32.PACK_AB R0, RZ, R0 ;  /* 0x00000000ff00723e */ /* 0x001fca00000000ff */
[----:B------:R0:W-:Y:S01]  /*4090*/  STG.E.U16 desc[UR36][R8.64], R0 ;  /* 0x0000000008007986 */ /* 0x0001e2000c101524 */
[----:B------:R-:W-:Y:S05]  /*40a0*/  BRA `(.L_x_14920) ;  /* 0x0000000c00187947 */ /* 0x000fea0003800000 */
.L_x_14928:
        /* <DEDUP_REMOVED lines=10> */
.L_x_14931:
[----:B------:R-:W0:Y:S02]  /*4150*/  I2F.S8 R3, R3 ;  /* 0x0000000300037306 */ /* 0x000e240000001400 */
[----:B0-----:R-:W-:-:S04]  /*4160*/  F2FP.F16.F32.PACK_AB R3, RZ, R3 ;  /* 0x00000003ff03723e */ /* 0x001fc800000000ff */
[----:B------:R-:W-:-:S05]  /*4170*/  PRMT R3, R3, 0x5410, RZ ;  /* 0x0000541003037816 */ /* 0x000fca00000000ff */
[----:B------:R0:W-:Y:S01]  /*4180*/  STG.E desc[UR36][R8.64], R3 ;  /* 0x0000000308007986 */ /* 0x0001e2000c101924 */
[----:B------:R-:W-:Y:S05]  /*4190*/  BRA `(.L_x_14920) ;  /* 0x0000000800dc7947 */ /* 0x000fea0003800000 */
.L_x_14930:
[----:B------:R-:W-:-:S04]  /*41a0*/  PRMT R4, R3, 0x8880, RZ ;  /* 0x0000888003047816 */ /* 0x000fc800000000ff */
[----:B------:R-:W-:-:S06]  /*41b0*/  PRMT R4, R4, 0x7710, RZ ;  /* 0x0000771004047816 */ /* 0x000fcc00000000ff */
[----:B------:R-:W0:Y:S02]  /*41c0*/  I2F.F64.S16 R4, R4 ;  /* 0x0000000400047312 */ /* 0x000e240000101c00 */
[----:B0-----:R0:W-:Y:S01]  /*41d0*/  STG.E.64 desc[UR36][R8.64], R4 ;  /* 0x0000000408007986 */ /* 0x0011e2000c101b24 */
[----:B------:R-:W-:Y:S05]  /*41e0*/  BRA `(.L_x_14920) ;  /* 0x0000000800c87947 */ /* 0x000fea0003800000 */
.L_x_14921:
        /* <DEDUP_REMOVED lines=12> */
.L_x_14934:
[----:B------:R-:W-:Y:S02]  /*42b0*/  PRMT R4, R3, 0x8880, RZ ;  /* 0x0000888003047816 */ /* 0x000fe400000000ff */
[----:B------:R-:W-:Y:S02]  /*42c0*/  CS2R R6, SRZ ;  /* 0x0000000000067805 */ /* 0x000fe4000001ff00 */
[----:B------:R-:W-:-:S06]  /*42d0*/  PRMT R4, R4, 0x7710, RZ ;  /* 0x0000771004047816 */ /* 0x000fcc00000000ff */
[----:B------:R-:W0:Y:S02]  /*42e0*/  I2F.F64.S16 R4, R4 ;  /* 0x0000000400047312 */ /* 0x000e240000101c00 */
[----:B0-----:R0:W-:Y:S01]  /*42f0*/  STG.E.128 desc[UR36][R8.64], R4 ;  /* 0x0000000408007986 */ /* 0x0011e2000c101d24 */
[----:B------:R-:W-:Y:S05]  /*4300*/  BRA `(.L_x_14920) ;  /* 0x0000000800807947 */ /* 0x000fea0003800000 */
.L_x_14933:
        /* <DEDUP_REMOVED lines=21> */
.L_x_14938:
[----:B------:R-:W-:Y:S05]  /*4460*/  BSYNC B0 ;  /* 0x0000000000007941 */ /* 0x000fea0003800000 */
.L_x_14937:
[----:B------:R-:W-:-:S05]  /*4470*/  LOP3.LUT R5, R0, R5, RZ, 0xfc, !PT ;  /* 0x0000000500057212 */ /* 0x000fca00078efcff */
[----:B------:R0:W-:Y:S01]  /*4480*/  STG.E.U8 desc[UR36][R8.64], R5 ;  /* 0x0000000508007986 */ /* 0x0001e2000c101124 */
[----:B------:R-:W-:Y:S05]  /*4490*/  BRA `(.L_x_14920) ;  /* 0x00000008001c7947 */ /* 0x000fea0003800000 */
.L_x_14936:
        /* <DEDUP_REMOVED lines=13> */
.L_x_14940:
[----:B------:R-:W-:Y:S01]  /*4570*/  IMAD.MOV.U32 R0, RZ, RZ, 0x7f ;  /* 0x0000007fff007424 */ /* 0x000fe200078e00ff */
[----:B------:R-:W-:-:S04]  /*4580*/  ISETP.GT.U32.AND P0, PT, R4, 0x7f800000, PT ;  /* 0x7f8000000400780c */ /* 0x000fc80003f04070 */
[----:B------:R-:W-:-:S09]  /*4590*/  SEL R0, R0, 0x7c, P0 ;  /* 0x0000007c00007807 */ /* 0x000fd20000000000 */
.L_x_14941:
[----:B------:R-:W-:Y:S05]  /*45a0*/  BSYNC B0 ;  /* 0x0000000000007941 */ /* 0x000fea0003800000 */
.L_x_14939:
[----:B------:R-:W-:-:S04]  /*45b0*/  LOP3.LUT R3, R5, 0x80000000, RZ, 0xc0, !PT ;  /* 0x8000000005037812 */ /* 0x000fc800078ec0ff */
[----:B------:R-:W-:-:S04]  /*45c0*/  SHF.R.U32.HI R3, RZ, 0x18, R3 ;  /* 0x00000018ff037819 */ /* 0x000fc80000011603 */
[----:B------:R-:W-:-:S05]  /*45d0*/  LOP3.LUT R3, R0, R3, RZ, 0xfc, !PT ;  /* 0x0000000300037212 */ /* 0x000fca00078efcff */
[----:B------:R0:W-:Y:S01]  /*45e0*/  STG.E.U8 desc[UR36][R8.64], R3 ;  /* 0x0000000308007986 */ /* 0x0001e2000c101124 */
[----:B------:R-:W-:Y:S05]  /*45f0*/  BRA `(.L_x_14920) ;  /* 0x0000000400c47947 */ /* 0x000fea0003800000 */
.L_x_14935:
[----:B------:R-:W0:Y:S02]  /*4600*/  I2F.S8 R0, R3 ;  /* 0x0000000300007306 */ /* 0x000e240000001400 */
[----:B0-----:R-:W-:-:S05]  /*4610*/  F2FP.BF16.F32.PACK_AB R0, RZ, R0 ;  /* 0x00000000ff00723e */ /* 0x001fca00000010ff */
[----:B------:R0:W-:Y:S01]  /*4620*/  STG.E.U16 desc[UR36][R8.64], R0 ;  /* 0x0000000008007986 */ /* 0x0001e2000c101524 */
[----:B------:R-:W-:Y:S05]  /*4630*/  BRA `(.L_x_14920) ;  /* 0x0000000400b47947 */ /* 0x000fea0003800000 */
.L_x_14932:
        /* <DEDUP_REMOVED lines=12> */
.L_x_14944:
        /* <DEDUP_REMOVED lines=17> */
.L_x_14947:
[----:B------:R-:W-:-:S04]  /*4810*/  LOP3.LUT R3, R3, 0x80000000, RZ, 0xc0, !PT ;  /* 0x8000000003037812 */ /* 0x000fc800078ec0ff */
[----:B------:R-:W-:-:S04]  /*4820*/  SHF.R.U32.HI R3, RZ, 0x18, R3 ;  /* 0x00000018ff037819 */ /* 0x000fc80000011603 */
[----:B------:R-:W-:-:S04]  /*4830*/  LOP3.LUT R0, R0, R3, RZ, 0xfc, !PT ;  /* 0x0000000300007212 */ /* 0x000fc800078efcff */
[----:B------:R-:W-:-:S07]  /*4840*/  PRMT R4, R0, 0x7610, R4 ;  /* 0x0000761000047816 */ /* 0x000fce0000000004 */
.L_x_14946:
[----:B------:R-:W-:Y:S05]  /*4850*/  BSYNC B0 ;  /* 0x0000000000007941 */ /* 0x000fea0003800000 */
.L_x_14945:
[----:B------:R4:W-:Y:S01]  /*4860*/  STG.E.U8 desc[UR36][R8.64], R4 ;  /* 0x0000000408007986 */ /* 0x0009e2000c101124 */
[----:B------:R-:W-:Y:S05]  /*4870*/  BRA `(.L_x_14920) ;  /* 0x0000000400247947 */ /* 0x000fea0003800000 */
.L_x_14943:
        /* <DEDUP_REMOVED lines=17> */
.L_x_14950:
[----:B------:R-:W-:-:S04]  /*4990*/  LOP3.LUT R3, R3, 0x80000000, RZ, 0xc0, !PT ;  /* 0x8000000003037812 */ /* 0x000fc800078ec0ff */
[----:B------:R-:W-:-:S04]  /*49a0*/  SHF.R.U32.HI R3, RZ, 0x18, R3 ;  /* 0x00000018ff037819 */ /* 0x000fc80000011603 */
[----:B------:R-:W-:-:S04]  /*49b0*/  LOP3.LUT R0, R0, R3, RZ, 0xfc, !PT ;  /* 0x0000000300007212 */ /* 0x000fc800078efcff */
[----:B------:R-:W-:-:S07]  /*49c0*/  PRMT R4, R0, 0x7610, R4 ;  /* 0x0000761000047816 */ /* 0x000fce0000000004 */
.L_x_14949:
[----:B------:R-:W-:Y:S05]  /*49d0*/  BSYNC B0 ;  /* 0x0000000000007941 */ /* 0x000fea0003800000 */
.L_x_14948:
[----:B------:R0:W-:Y:S01]  /*49e0*/  STG.E.U8 desc[UR36][R8.64], R4 ;  /* 0x0000000408007986 */ /* 0x0001e2000c101124 */
[----:B------:R-:W-:Y:S05]  /*49f0*/  BRA `(.L_x_14920) ;  /* 0x0000000000c47947 */ /* 0x000fea0003800000 */
.L_x_14942:
        /* <DEDUP_REMOVED lines=23> */
.L_x_14925:
        /* <DEDUP_REMOVED lines=16> */
.L_x_14953:
[----:B------:R-:W-:Y:S05]  /*4c70*/  BRA `(.L_x_14920) ;  /* 0x0000000000247947 */ /* 0x000fea0003800000 */
.L_x_14952:
[----:B------:R-:W-:-:S04]  /*4c80*/  LOP3.LUT R3, R3, 0xffff, RZ, 0xc0, !PT ;  /* 0x0000ffff03037812 */ /* 0x000fc800078ec0ff */
[----:B------:R-:W-:-:S05]  /*4c90*/  PRMT R3, R3, 0x8880, RZ ;  /* 0x0000888003037816 */ /* 0x000fca00000000ff */
[----:B------:R-:W-:-:S05]  /*4ca0*/  IMAD.MOV.U32 R4, RZ, RZ, R3 ;  /* 0x000000ffff047224 */ /* 0x000fca00078e0003 */
[----:B------:R-:W-:-:S05]  /*4cb0*/  SHF.R.S32.HI R5, RZ, 0x1f, R4 ;  /* 0x0000001fff057819 */ /* 0x000fca0000011404 */
[----:B------:R3:W-:Y:S01]  /*4cc0*/  STG.E.64 desc[UR36][R8.64], R4 ;  /* 0x0000000408007986 */ /* 0x0007e2000c101b24 */
[----:B------:R-:W-:Y:S05]  /*4cd0*/  BRA `(.L_x_14920) ;  /* 0x00000000000c7947 */ /* 0x000fea0003800000 */
.L_x_14951:
[----:B------:R-:W-:-:S04]  /*4ce0*/  LOP3.LUT R3, R3, 0xffff, RZ, 0xc0, !PT ;  /* 0x0000ffff03037812 */ /* 0x000fc800078ec0ff */
[----:B------:R-:W-:-:S05]  /*4cf0*/  PRMT R3, R3, 0x8880, RZ ;  /* 0x0000888003037816 */ /* 0x000fca00000000ff */
[----:B------:R0:W-:Y:S02]  /*4d00*/  STG.E desc[UR36][R8.64], R3 ;  /* 0x0000000308007986 */ /* 0x0001e4000c101924 */
.L_x_14920:
[----:B------:R-:W-:Y:S05]  /*4d10*/  BSYNC B6 ;  /* 0x0000000000067941 */ /* 0x000fea0003800000 */
.L_x_14919:
        /* <DEDUP_REMOVED lines=23> */
.L_x_14959:
[----:B------:R0:W-:Y:S01]  /*4e90*/  STG.E.U8 desc[UR36][R8.64], R18 ;  /* 0x0000001208007986 */ /* 0x0001e2000c101124 */
[----:B------:R-:W-:Y:S05]  /*4ea0*/  BRA `(.L_x_14961) ;  /* 0x0000000c00987947 */ /* 0x000fea0003800000 */
.L_x_14958:
        /* <DEDUP_REMOVED lines=12> */
.L_x_14963:
[----:B------:R-:W-:-:S04]  /*4f70*/  LOP3.LUT R18, R18, 0xffff, RZ, 0xc0, !PT ;  /* 0x0000ffff12127812 */ /* 0x000fc800078ec0ff */
[----:B------:R-:W-:-:S05]  /*4f80*/  PRMT R3, R18, 0x8880, RZ ;  /* 0x0000888012037816 */ /* 0x000fca00000000ff */
[----:B------:R0:W-:Y:S01]  /*4f90*/  STG.E desc[UR36][R8.64], R3 ;  /* 0x0000000308007986 */ /* 0x0001e2000c101924 */
[----:B------:R-:W-:Y:S05]  /*4fa0*/  BRA `(.L_x_14961) ;  /* 0x0000000c00587947 */ /* 0x000fea0003800000 */
.L_x_14962:
[----:B------:R-:W-:-:S04]  /*4fb0*/  PRMT R3, R18, 0x8880, RZ ;  /* 0x0000888012037816 */ /* 0x000fc800000000ff */
[----:B------:R-:W-:-:S05]  /*4fc0*/  PRMT R3, R3, 0x7710, RZ ;  /* 0x0000771003037816 */ /* 0x000fca00000000ff */
[----:B------:R0:W-:Y:S01]  /*4fd0*/  STG.E.U16 desc[UR36][R8.64], R3 ;  /* 0x0000000308007986 */ /* 0x0001e2000c101524 */
[----:B------:R-:W-:Y:S05]  /*4fe0*/  BRA `(.L_x_14961) ;  /* 0x0000000c00487947 */ /* 0x000fea0003800000 */
.L_x_14957:
        /* <DEDUP_REMOVED lines=9> */
.L_x_14965:
[----:B------:R-:W0:Y:S02]  /*5080*/  I2F.S8 R0, R18 ;  /* 0x0000001200007306 */ /* 0x000e240000001400 */
[----:B0-----:R-:W-:-:S05]  /*5090*/  F2FP.F16.F32.PACK_AB R0, RZ, R0 ;  /* 0x00000000ff00723e */ /* 0x001fca00000000ff */
[----:B------:R0:W-:Y:S01]  /*50a0*/  STG.E.U16 desc[UR36][R8.64], R0 ;  /* 0x0000000008007986 */ /* 0x0001e2000c101524 */
[----:B------:R-:W-:Y:S05]  /*50b0*/  BRA `(.L_x_14961) ;  /* 0x0000000c00147947 */ /* 0x000fea0003800000 */
.L_x_14964:
        /* <DEDUP_REMOVED lines=10> */
.L_x_14967:
[----:B------:R-:W0:Y:S02]  /*5160*/  I2F.S8 R18, R18 ;  /* 0x0000001200127306 */ /* 0x000e240000001400 */
[----:B0-----:R-:W-:-:S04]  /*5170*/  F2FP.F16.F32.PACK_AB R3, RZ, R18 ;  /* 0x00000012ff03723e */ /* 0x001fc800000000ff */
[----:B------:R-:W-:-:S05]  /*5180*/  PRMT R3, R3, 0x5410, RZ ;  /* 0x0000541003037816 */ /* 0x000fca00000000ff */
[----:B------:R0:W-:Y:S01]  /*5190*/  STG.E desc[UR36][R8.64], R3 ;  /* 0x0000000308007986 */ /* 0x0001e2000c101924 */
[----:B------:R-:W-:Y:S05]  /*51a0*/  BRA `(.L_x_14961) ;  /* 0x0000000800d87947 */ /* 0x000fea0003800000 */
.L_x_14966:
[----:B------:R-:W-:-:S04]  /*51b0*/  PRMT R4, R18, 0x8880, RZ ;  /* 0x0000888012047816 */ /* 0x000fc800000000ff */
[----:B------:R-:W-:-:S06]  /*51c0*/  PRMT R4, R4, 0x7710, RZ ;  /* 0x0000771004047816 */ /* 0x000fcc00000000ff */
[----:B------:R-:W0:Y:S02]  /*51d0*/  I2F.F64.S16 R4, R4 ;  /* 0x0000000400047312 */ /* 0x000e240000101c00 */
[----:B0-----:R0:W-:Y:S01]  /*51e0*/  STG.E.64 desc[UR36][R8.64], R4 ;  /* 0x0000000408007986 */ /* 0x0011e2000c101b24 */
[----:B------:R-:W-:Y:S05]  /*51f0*/  BRA `(.L_x_14961) ;  /* 0x0000000800c47947 */ /* 0x000fea0003800000 */
.L_x_14956:
        /* <DEDUP_REMOVED lines=12> */
.L_x_14970:
[----:B------:R-:W-:Y:S02]  /*52c0*/  PRMT R4, R18, 0x8880, RZ ;  /* 0x0000888012047816 */ /* 0x000fe400000000ff */
[----:B------:R-:W-:Y:S02]  /*52d0*/  CS2R R6, SRZ ;  /* 0x0000000000067805 */ /* 0x000fe4000001ff00 */
[----:B------:R-:W-:-:S06]  /*52e0*/  PRMT R4, R4, 0x7710, RZ ;  /* 0x0000771004047816 */ /* 0x000fcc00000000ff */
[----:B------:R-:W0:Y:S02]  /*52f0*/  I2F.F64.S16 R4, R4 ;  /* 0x0000000400047312 */ /* 0x000e240000101c00 */
[----:B0-----:R0:W-:Y:S01]  /*5300*/  STG.E.128 desc[UR36][R8.64], R4 ;  /* 0x0000000408007986 */ /* 0x0011e2000c101d24 */
[----:B------:R-:W-:Y:S05]  /*5310*/  BRA `(.L_x_14961) ;  /* 0x00000008007c7947 */ /* 0x000fea0003800000 */
.L_x_14969:
        /* <DEDUP_REMOVED lines=21> */
.L_x_14974:
[----:B------:R-:W-:Y:S05]  /*5470*/  BSYNC B0 ;  /* 0x0000000000007941 */ /* 0x000fea0003800000 */
.L_x_14973:
[----:B------:R-:W-:-:S05]  /*5480*/  LOP3.LUT R5, R0, R5, RZ, 0xfc, !PT ;  /* 0x0000000500057212 */ /* 0x000fca00078efcff */
[----:B------:R0:W-:Y:S01]  /*5490*/  STG.E.U8 desc[UR36][R8.64], R5 ;  /* 0x0000000508007986 */ /* 0x0001e2000c101124 */
[----:B------:R-:W-:Y:S05]  /*54a0*/  BRA `(.L_x_14961) ;  /* 0x0000000800187947 */ /* 0x000fea0003800000 */
.L_x_14972:
        /* <DEDUP_REMOVED lines=13> */
.L_x_14976:
[----:B------:R-:W-:Y:S01]  /*5580*/  IMAD.MOV.U32 R0, RZ, RZ, 0x7f ;  /* 0x0000007fff007424 */ /* 0x000fe200078e00ff */
[----:B------:R-:W-:-:S04]  /*5590*/  ISETP.GT.U32.AND P0, PT, R3, 0x7f800000, PT ;  /* 0x7f8000000300780c */ /* 0x000fc80003f04070 */
[----:B------:R-:W-:-:S09]  /*55a0*/  SEL R0, R0, 0x7c, P0 ;  /* 0x0000007c00007807 */ /* 0x000fd20000000000 */
.L_x_14977:
[----:B------:R-:W-:Y:S05]  /*55b0*/  BSYNC B0 ;  /* 0x0000000000007941 */ /* 0x000fea0003800000 */
.L_x_14975:
[----:B------:R-:W-:-:S04]  /*55c0*/  LOP3.LUT R3, R5, 0x80000000, RZ, 0xc0, !PT ;  /* 0x8000000005037812 */ /* 0x000fc800078ec0ff */
[----:B------:R-:W-:-:S04]  /*55d0*/  SHF.R.U32.HI R3, RZ, 0x18, R3 ;  /* 0x00000018ff037819 */ /* 0x000fc80000011603 */
[----:B------:R-:W-:-:S05]  /*55e0*/  LOP3.LUT R3, R0, R3, RZ, 0xfc, !PT ;  /* 0x0000000300037212 */ /* 0x000fca00078efcff */
[----:B------:R0:W-:Y:S01]  /*55f0*/  STG.E.U8 desc[UR36][R8.64], R3 ;  /* 0x0000000308007986 */ /* 0x0001e2000c101124 */
[----:B------:R-:W-:Y:S05]  /*5600*/  BRA `(.L_x_14961) ;  /* 0x0000000400c07947 */ /* 0x000fea0003800000 */
.L_x_14971:
[----:B------:R-:W0:Y:S02]  /*5610*/  I2F.S8 R0, R18 ;  /* 0x0000001200007306 */ /* 0x000e240000001400 */
[----:B0-----:R-:W-:-:S05]  /*5620*/  F2FP.BF16.F32.PACK_AB R0, RZ, R0 ;  /* 0x00000000ff00723e */ /* 0x001fca00000010ff */
[----:B------:R0:W-:Y:S01]  /*5630*/  STG.E.U16 desc[UR36][R8.64], R0 ;  /* 0x0000000008007986 */ /* 0x0001e2000c101524 */
[----:B------:R-:W-:Y:S05]  /*5640*/  BRA `(.L_x_14961) ;  /* 0x0000000400b07947 */ /* 0x000fea0003800000 */
.L_x_14968:
        /* <DEDUP_REMOVED lines=12> */
.L_x_14980:
        /* <DEDUP_REMOVED lines=17> */
.L_x_14983:
[----:B------:R-:W-:-:S04]  /*5820*/  LOP3.LUT R3, R5, 0x80000000, RZ, 0xc0, !PT ;  /* 0x8000000005037812 */ /* 0x000fc800078ec0ff */
[----:B------:R-:W-:-:S04]  /*5830*/  SHF.R.U32.HI R3, RZ, 0x18, R3 ;  /* 0x00000018ff037819 */ /* 0x000fc80000011603 */
[----:B------:R-:W-:-:S04]  /*5840*/  LOP3.LUT R0, R0, R3, RZ, 0xfc, !PT ;  /* 0x0000000300007212 */ /* 0x000fc800078efcff */
[----:B------:R-:W-:-:S07]  /*5850*/  PRMT R4, R0, 0x7610, R4 ;  /* 0x0000761000047816 */ /* 0x000fce0000000004 */
.L_x_14982:
[----:B------:R-:W-:Y:S05]  /*5860*/  BSYNC B0 ;  /* 0x0000000000007941 */ /* 0x000fea0003800000 */
.L_x_14981:
[----:B------:R3:W-:Y:S01]  /*5870*/  STG.E.U8 desc[UR36][R8.64], R4 ;  /* 0x0000000408007986 */ /* 0x0007e2000c101124 */
[----:B------:R-:W-:Y:S05]  /*5880*/  BRA `(.L_x_14961) ;  /* 0x0000000400207947 */ /* 0x000fea0003800000 */
.L_x_14979:
        /* <DEDUP_REMOVED lines=17> */
.L_x_14986:
[----:B------:R-:W-:-:S04]  /*59a0*/  LOP3.LUT R3, R5, 0x80000000, RZ, 0xc0, !PT ;  /* 0x8000000005037812 */ /* 0x000fc800078ec0ff */
[----:B------:R-:W-:-:S04]  /*59b0*/  SHF.R.U32.HI R3, RZ, 0x18, R3 ;  /* 0x00000018ff037819 */ /* 0x000fc80000011603 */
[----:B------:R-:W-:-:S04]  /*59c0*/  LOP3.LUT R0, R0, R3, RZ, 0xfc, !PT ;  /* 0x0000000300007212 */ /* 0x000fc800078efcff */
[----:B------:R-:W-:-:S07]  /*59d0*/  PRMT R4, R0, 0x7610, R4 ;  /* 0x0000761000047816 */ /* 0x000fce0000000004 */
.L_x_14985:
[----:B------:R-:W-:Y:S05]  /*59e0*/  BSYNC B0 ;  /* 0x0000000000007941 */ /* 0x000fea0003800000 */
.L_x_14984:
[----:B------:R0:W-:Y:S01]  /*59f0*/  STG.E.U8 desc[UR36][R8.64], R4 ;  /* 0x0000000408007986 */ /* 0x0001e2000c101124 */
[----:B------:R-:W-:Y:S05]  /*5a00*/  BRA `(.L_x_14961) ;  /* 0x0000000000c07947 */ /* 0x000fea0003800000 */
.L_x_14978:
        /* <DEDUP_REMOVED lines=22> */
.L_x_14960:
        /* <DEDUP_REMOVED lines=16> */
.L_x_14989:
[----:B------:R-:W-:Y:S05]  /*5c70*/  BRA `(.L_x_14961) ;  /* 0x0000000000247947 */ /* 0x000fea0003800000 */
.L_x_14988:
[----:B------:R-:W-:-:S04]  /*5c80*/  LOP3.LUT R18, R18, 0xffff, RZ, 0xc0, !PT ;  /* 0x0000ffff12127812 */ /* 0x000fc800078ec0ff */
[----:B------:R-:W-:-:S05]  /*5c90*/  PRMT R18, R18, 0x8880, RZ ;  /* 0x0000888012127816 */ /* 0x000fca00000000ff */
[----:B------:R-:W-:-:S05]  /*5ca0*/  IMAD.MOV.U32 R4, RZ, RZ, R18 ;  /* 0x000000ffff047224 */ /* 0x000fca00078e0012 */
[----:B------:R-:W-:-:S05]  /*5cb0*/  SHF.R.S32.HI R5, RZ, 0x1f, R4 ;  /* 0x0000001fff057819 */ /* 0x000fca0000011404 */
[----:B------:R2:W-:Y:S01]  /*5cc0*/  STG.E.64 desc[UR36][R8.64], R4 ;  /* 0x0000000408007986 */ /* 0x0005e2000c101b24 */
[----:B------:R-:W-:Y:S05]  /*5cd0*/  BRA `(.L_x_14961) ;  /* 0x00000000000c7947 */ /* 0x000fea0003800000 */
.L_x_14987:
[----:B------:R-:W-:-:S04]  /*5ce0*/  LOP3.LUT R18, R18, 0xffff, RZ, 0xc0, !PT ;  /* 0x0000ffff12127812 */ /* 0x000fc800078ec0ff */
[----:B------:R-:W-:-:S05]  /*5cf0*/  PRMT R3, R18, 0x8880, RZ ;  /* 0x0000888012037816 */ /* 0x000fca00000000ff */
[----:B------:R0:W-:Y:S02]  /*5d00*/  STG.E desc[UR36][R8.64], R3 ;  /* 0x0000000308007986 */ /* 0x0001e4000c101924 */
.L_x_14961:
        /* <DEDUP_REMOVED lines=23> */
.L_x_14993:
[----:B------:R3:W-:Y:S01]  /*5e80*/  STG.E.U8 desc[UR36][R8.64], R17 ;  /* 0x0000001108007986 */ /* 0x0007e2000c101124 */
[----:B------:R-:W-:Y:S05]  /*5e90*/  BRA `(.L_x_14995) ;  /* 0x0000000c00987947 */ /* 0x000fea0003800000 */
.L_x_14992:
        /* <DEDUP_REMOVED lines=12> */
.L_x_14997:
[----:B------:R-:W-:-:S04]  /*5f60*/  LOP3.LUT R17, R17, 0xffff, RZ, 0xc0, !PT ;  /* 0x0000ffff11117812 */ /* 0x000fc800078ec0ff */
[----:B------:R-:W-:-:S05]  /*5f70*/  PRMT R3, R17, 0x8880, RZ ;  /* 0x0000888011037816 */ /* 0x000fca00000000ff */
[----:B------:R2:W-:Y:S01]  /*5f80*/  STG.E desc[UR36][R8.64], R3 ;  /* 0x0000000308007986 */ /* 0x0005e2000c101924 */
[----:B------:R-:W-:Y:S05]  /*5f90*/  BRA `(.L_x_14995) ;  /* 0x0000000c00587947 */ /* 0x000fea0003800000 */
.L_x_14996:
[----:B------:R-:W-:-:S04]  /*5fa0*/  PRMT R3, R17, 0x8880, RZ ;  /* 0x0000888011037816 */ /* 0x000fc800000000ff */
[----:B------:R-:W-:-:S05]  /*5fb0*/  PRMT R3, R3, 0x7710, RZ ;  /* 0x0000771003037816 */ /* 0x000fca00000000ff */
[----:B------:R0:W-:Y:S01]  /*5fc0*/  STG.E.U16 desc[UR36][R8.64], R3 ;  /* 0x0000000308007986 */ /* 0x0001e2000c101524 */
[----:B------:R-:W-:Y:S05]  /*5fd0*/  BRA `(.L_x_14995) ;  /* 0x0000000c00487947 */ /* 0x000fea0003800000 */
.L_x_14991:
        /* <DEDUP_REMOVED lines=9> */
.L_x_14999:
[----:B------:R-:W0:Y:S02]  /*6070*/  I2F.S8 R0, R17 ;  /* 0x0000001100007306 */ /* 0x000e240000001400 */
[----:B0-----:R-:W-:-:S05]  /*6080*/  F2FP.F16.F32.PACK_AB R0, RZ, R0 ;  /* 0x00000000ff00723e */ /* 0x001fca00000000ff */
[----:B------:R0:W-:Y:S01]  /*6090*/  STG.E.U16 desc[UR36][R8.64], R0 ;  /* 0x0000000008007986 */ /* 0x0001e2000c101524 */
[----:B------:R-:W-:Y:S05]  /*60a0*/  BRA `(.L_x_14995) ;  /* 0x0000000c00147947 */ /* 0x000fea0003800000 */
.L_x_14998:
        /* <DEDUP_REMOVED lines=10> */
.L_x_15001:
[----:B------:R-:W0:Y:S02]  /*6150*/  I2F.S8 R17, R17 ;  /* 0x0000001100117306 */ /* 0x000e240000001400 */
[----:B0-----:R-:W-:-:S04]  /*6160*/  F2FP.F16.F32.PACK_AB R3, RZ, R17 ;  /* 0x00000011ff03723e */ /* 0x001fc800000000ff */
[----:B------:R-:W-:-:S05]  /*6170*/  PRMT R3, R3, 0x5410, RZ ;  /* 0x0000541003037816 */ /* 0x000fca00000000ff */
[----:B------:R0:W-:Y:S01]  /*6180*/  STG.E desc[UR36][R8.64], R3 ;  /* 0x0000000308007986 */ /* 0x0001e2000c101924 */
[----:B------:R-:W-:Y:S05]  /*6190*/  BRA `(.L_x_14995) ;  /* 0x0000000800d87947 */ /* 0x000fea0003800000 */
.L_x_15000:
[----:B------:R-:W-:-:S04]  /*61a0*/  PRMT R4, R17, 0x8880, RZ ;  /* 0x0000888011047816 */ /* 0x000fc800000000ff */
[----:B------:R-:W-:-:S06]  /*61b0*/  PRMT R4, R4, 0x7710, RZ ;  /* 0x0000771004047816 */ /* 0x000fcc00000000ff */
[----:B------:R-:W0:Y:S02]  /*61c0*/  I2F.F64.S16 R4, R4 ;  /* 0x0000000400047312 */ /* 0x000e240000101c00 */
[----:B0-----:R0:W-:Y:S01]  /*61d0*/  STG.E.64 desc[UR36][R8.64], R4 ;  /* 0x0000000408007986 */ /* 0x0011e2000c101b24 */
[----:B------:R-:W-:Y:S05]  /*61e0*/  BRA `(.L_x_14995) ;  /* 0x0000000800c47947 */ /* 0x000fea0003800000 */
.L_x_14990:
        /* <DEDUP_REMOVED lines=12> */
.L_x_15004:
[----:B------:R-:W-:Y:S02]  /*62b0*/  PRMT R4, R17, 0x8880, RZ ;  /* 0x0000888011047816 */ /* 0x000fe400000000ff */
[----:B------:R-:W-:Y:S02]  /*62c0*/  CS2R R6, SRZ ;  /* 0x0000000000067805 */ /* 0x000fe4000001ff00 */
[----:B------:R-:W-:-:S06]  /*62d0*/  PRMT R4, R4, 0x7710, RZ ;  /* 0x0000771004047816 */ /* 0x000fcc00000000ff */
[----:B------:R-:W0:Y:S02]  /*62e0*/  I2F.F64.S16 R4, R4 ;  /* 0x0000000400047312 */ /* 0x000e240000101c00 */
[----:B0-----:R0:W-:Y:S01]  /*62f0*/  STG.E.128 desc[UR36][R8.64], R4 ;  /* 0x0000000408007986 */ /* 0x0011e2000c101d24 */
[----:B------:R-:W-:Y:S05]  /*6300*/  BRA `(.L_x_14995) ;  /* 0x00000008007c7947 */ /* 0x000fea0003800000 */
.L_x_15003:
        /* <DEDUP_REMOVED lines=21> */
.L_x_15008:
[----:B------:R-:W-:Y:S05]  /*6460*/  BSYNC B0 ;  /* 0x0000000000007941 */ /* 0x000fea0003800000 */
.L_x_15007:
[----:B------:R-:W-:-:S05]  /*6470*/  LOP3.LUT R5, R0, R5, RZ, 0xfc, !PT ;  /* 0x0000000500057212 */ /* 0x000fca00078efcff */
[----:B------:R0:W-:Y:S01]  /*6480*/  STG.E.U8 desc[UR36][R8.64], R5 ;  /* 0x0000000508007986 */ /* 0x0001e2000c101124 */
[----:B------:R-:W-:Y:S05]  /*6490*/  BRA `(.L_x_14995) ;  /* 0x0000000800187947 */ /* 0x000fea0003800000 */
.L_x_15006:
        /* <DEDUP_REMOVED lines=13> */
.L_x_15010:
[----:B------:R-:W-:Y:S01]  /*6570*/  IMAD.MOV.U32 R0, RZ, RZ, 0x7f ;  /* 0x0000007fff007424 */ /* 0x000fe200078e00ff */
[----:B------:R-:W-:-:S04]  /*6580*/  ISETP.GT.U32.AND P0, PT, R3, 0x7f800000, PT ;  /* 0x7f8000000300780c */ /* 0x000fc80003f04070 */
[----:B------:R-:W-:-:S09]  /*6590*/  SEL R0, R0, 0x7c, P0 ;  /* 0x0000007c00007807 */ /* 0x000fd20000000000 */
.L_x_15011:
[----:B------:R-:W-:Y:S05]  /*65a0*/  BSYNC B0 ;  /* 0x0000000000007941 */ /* 0x000fea0003800000 */
.L_x_15009:
[----:B------:R-:W-:-:S04]  /*65b0*/  LOP3.LUT R3, R17, 0x80000000, RZ, 0xc0, !PT ;  /* 0x8000000011037812 */ /* 0x000fc800078ec0ff */
[----:B------:R-:W-:-:S04]  /*65c0*/  SHF.R.U32.HI R3, RZ, 0x18, R3 ;  /* 0x00000018ff037819 */ /* 0x000fc80000011603 */
[----:B------:R-:W-:-:S05]  /*65d0*/  LOP3.LUT R3, R0, R3, RZ, 0xfc, !PT ;  /* 0x0000000300037212 */ /* 0x000fca00078efcff */
[----:B------:R0:W-:Y:S01]  /*65e0*/  STG.E.U8 desc[UR36][R8.64], R3 ;  /* 0x0000000308007986 */ /* 0x0001e2000c101124 */
[----:B------:R-:W-:Y:S05]  /*65f0*/  BRA `(.L_x_14995) ;  /* 0x0000000400c07947 */ /* 0x000fea0003800000 */
.L_x_15005:
[----:B------:R-:W0:Y:S02]  /*6600*/  I2F.S8 R0, R17 ;  /* 0x0000001100007306 */ /* 0x000e240000001400 */
[----:B0-----:R-:W-:-:S05]  /*6610*/  F2FP.BF16.F32.PACK_AB R0, RZ, R0 ;  /* 0x00000000ff00723e */ /* 0x001fca00000010ff */
[----:B------:R0:W-:Y:S01]  /*6620*/  STG.E.U16 desc[UR36][R8.64], R0 ;  /* 0x0000000008007986 */ /* 0x0001e2000c101524 */
[----:B------:R-:W-:Y:S05]  /*6630*/  BRA `(.L_x_14995) ;  /* 0x0000000400b07947 */ /* 0x000fea0003800000 */
.L_x_15002:
        /* <DEDUP_REMOVED lines=12> */
.L_x_15014:
        /* <DEDUP_REMOVED lines=17> */
.L_x_15017:
[----:B------:R-:W-:-:S04]  /*6810*/  LOP3.LUT R3, R17, 0x80000000, RZ, 0xc0, !PT ;  /* 0x8000000011037812 */ /* 0x000fc800078ec0ff */
[----:B------:R-:W-:-:S04]  /*6820*/  SHF.R.U32.HI R3, RZ, 0x18, R3 ;  /* 0x00000018ff037819 */ /* 0x000fc80000011603 */
[----:B------:R-:W-:-:S04]  /*6830*/  LOP3.LUT R0, R0, R3, RZ, 0xfc, !PT ;  /* 0x0000000300007212 */ /* 0x000fc800078efcff */
[----:B------:R-:W-:-:S07]  /*6840*/  PRMT R4, R0, 0x7610, R4 ;  /* 0x0000761000047816 */ /* 0x000fce0000000004 */
.L_x_15016:
[----:B------:R-:W-:Y:S05]  /*6850*/  BSYNC B0 ;  /* 0x0000000000007941 */ /* 0x000fea0003800000 */
.L_x_15015:
[----:B------:R0:W-:Y:S01]  /*6860*/  STG.E.U8 desc[UR36][R8.64], R4 ;  /* 0x0000000408007986 */ /* 0x0001e2000c101124 */
[----:B------:R-:W-:Y:S05]  /*6870*/  BRA `(.L_x_14995) ;  /* 0x0000000400207947 */ /* 0x000fea0003800000 */
.L_x_15013:
        /* <DEDUP_REMOVED lines=17> */
.L_x_15020:
[----:B------:R-:W-:-:S04]  /*6990*/  LOP3.LUT R3, R17, 0x80000000, RZ, 0xc0, !PT ;  /* 0x8000000011037812 */ /* 0x000fc800078ec0ff */
[----:B------:R-:W-:-:S04]  /*69a0*/  SHF.R.U32.HI R3, RZ, 0x18, R3 ;  /* 0x00000018ff037819 */ /* 0x000fc80000011603 */
[----:B------:R-:W-:-:S04]  /*69b0*/  LOP3.LUT R0, R0, R3, RZ, 0xfc, !PT ;  /* 0x0000000300007212 */ /* 0x000fc800078efcff */
[----:B------:R-:W-:-:S07]  /*69c0*/  PRMT R4, R0, 0x7610, R4 ;  /* 0x0000761000047816 */ /* 0x000fce0000000004 */
.L_x_15019:
[----:B------:R-:W-:Y:S05]  /*69d0*/  BSYNC B0 ;  /* 0x0000000000007941 */ /* 0x000fea0003800000 */
.L_x_15018:
[----:B------:R0:W-:Y:S01]  /*69e0*/  STG.E.U8 desc[UR36][R8.64], R4 ;  /* 0x0000000408007986 */ /* 0x0001e2000c101124 */
[----:B------:R-:W-:Y:S05]  /*69f0*/  BRA `(.L_x_14995) ;  /* 0x0000000000c07947 */ /* 0x000fea0003800000 */
.L_x_15012:
        /* <DEDUP_REMOVED lines=22> */
.L_x_14994:
        /* <DEDUP_REMOVED lines=16> */
.L_x_15023:
[----:B------:R-:W-:Y:S05]  /*6c60*/  BRA `(.L_x_14995) ;  /* 0x0000000000247947 */ /* 0x000fea0003800000 */
.L_x_15022:
[----:B------:R-:W-:-:S04]  /*6c70*/  LOP3.LUT R17, R17, 0xffff, RZ, 0xc0, !PT ;  /* 0x0000ffff11117812 */ /* 0x000fc800078ec0ff */
[----:B------:R-:W-:-:S05]  /*6c80*/  PRMT R17, R17, 0x8880, RZ ;  /* 0x0000888011117816 */ /* 0x000fca00000000ff */
[----:B------:R-:W-:-:S05]  /*6c90*/  IMAD.MOV.U32 R4, RZ, RZ, R17 ;  /* 0x000000ffff047224 */ /* 0x000fca00078e0011 */
[----:B------:R-:W-:-:S05]  /*6ca0*/  SHF.R.S32.HI R5, RZ, 0x1f, R4 ;  /* 0x0000001fff057819 */ /* 0x000fca0000011404 */
[----:B------:R0:W-:Y:S01]  /*6cb0*/  STG.E.64 desc[UR36][R8.64], R4 ;  /* 0x0000000408007986 */ /* 0x0001e2000c101b24 */
[----:B------:R-:W-:Y:S05]  /*6cc0*/  BRA `(.L_x_14995) ;  /* 0x00000000000c7947 */ /* 0x000fea0003800000 */
.L_x_15021:
[----:B------:R-:W-:-:S04]  /*6cd0*/  LOP3.LUT R17, R17, 0xffff, RZ, 0xc0, !PT ;  /* 0x0000ffff11117812 */ /* 0x000fc800078ec0ff */
[----:B------:R-:W-:-:S05]  /*6ce0*/  PRMT R3, R17, 0x8880, RZ ;  /* 0x0000888011037816 */ /* 0x000fca00000000ff */
[----:B------:R0:W-:Y:S02]  /*6cf0*/  STG.E desc[UR36][R8.64], R3 ;  /* 0x0000000308007986 */ /* 0x0001e4000c101924 */
.L_x_14995:
[----:B------:R-:W-:-:S07]  /*6d00*/  VIADD R2, R2, 0x80 ;  /* 0x0000008002027836 */ /* 0x000fce0000000000 */
.L_x_14955:
[----:B------:R-:W-:Y:S05]  /*6d10*/  BSYNC B6 ;  /* 0x0000000000067941 */ /* 0x000fea0003800000 */
.L_x_14954:
        /* <DEDUP_REMOVED lines=21> */
.L_x_15027:
[----:B------:R-:W-:Y:S01]  /*6e70*/  STG.E.U8 desc[UR36][R2.64], R16 ;  /* 0x0000001002007986 */ /* 0x000fe2000c101124 */
[----:B------:R-:W-:Y:S05]  /*6e80*/  EXIT ;  /* 0x000000000000794d */ /* 0x000fea0003800000 */
.L_x_15026:
        /* <DEDUP_REMOVED lines=12> */
.L_x_15030:
[----:B------:R-:W-:-:S04]  /*6f50*/  LOP3.LUT R16, R16, 0xffff, RZ, 0xc0, !PT ;  /* 0x0000ffff10107812 */ /* 0x000fc800078ec0ff */
[----:B------:R-:W-:-:S05]  /*6f60*/  PRMT R5, R16, 0x8880, RZ ;  /* 0x0000888010057816 */ /* 0x000fca00000000ff */
[----:B------:R-:W-:Y:S01]  /*6f70*/  STG.E desc[UR36][R2.64], R5 ;  /* 0x0000000502007986 */ /* 0x000fe2000c101924 */
[----:B------:R-:W-:Y:S05]  /*6f80*/  EXIT ;  /* 0x000000000000794d */ /* 0x000fea0003800000 */
.L_x_15029:
[----:B------:R-:W-:-:S04]  /*6f90*/  PRMT R5, R16, 0x8880, RZ ;  /* 0x0000888010057816 */ /* 0x000fc800000000ff */
[----:B------:R-:W-:-:S05]  /*6fa0*/  PRMT R5, R5, 0x7710, RZ ;  /* 0x0000771005057816 */ /* 0x000fca00000000ff */
[----:B------:R-:W-:Y:S01]  /*6fb0*/  STG.E.U16 desc[UR36][R2.64], R5 ;  /* 0x0000000502007986 */ /* 0x000fe2000c101524 */
[----:B------:R-:W-:Y:S05]  /*6fc0*/  EXIT ;  /* 0x000000000000794d */ /* 0x000fea0003800000 */
.L_x_15025:
        /* <DEDUP_REMOVED lines=9> */
.L_x_15032:
[----:B------:R-:W0:Y:S02]  /*7060*/  I2F.S8 R0, R16 ;  /* 0x0000001000007306 */ /* 0x000e240000001400 */
[----:B0-----:R-:W-:-:S05]  /*7070*/  F2FP.F16.F32.PACK_AB R0, RZ, R0 ;  /* 0x00000000ff00723e */ /* 0x001fca00000000ff */
[----:B------:R-:W-:Y:S01]  /*7080*/  STG.E.U16 desc[UR36][R2.64], R0 ;  /* 0x0000000002007986 */ /* 0x000fe2000c101524 */
[----:B------:R-:W-:Y:S05]  /*7090*/  EXIT ;  /* 0x000000000000794d */ /* 0x000fea0003800000 */
.L_x_15031:
        /* <DEDUP_REMOVED lines=10> */
.L_x_15034:
[----:B------:R-:W0:Y:S02]  /*7140*/  I2F.S8 R16, R16 ;  /* 0x0000001000107306 */ /* 0x000e240000001400 */
[----:B0-----:R-:W-:-:S04]  /*7150*/  F2FP.F16.F32.PACK_AB R5, RZ, R16 ;  /* 0x00000010ff05723e */ /* 0x001fc800000000ff */
[----:B------:R-:W-:-:S05]  /*7160*/  PRMT R5, R5, 0x5410, RZ ;  /* 0x0000541005057816 */ /* 0x000fca00000000ff */
[----:B------:R-:W-:Y:S01]  /*7170*/  STG.E desc[UR36][R2.64], R5 ;  /* 0x0000000502007986 */ /* 0x000fe2000c101924 */
[----:B------:R-:W-:Y:S05]  /*7180*/  EXIT ;  /* 0x000000000000794d */ /* 0x000fea0003800000 */
.L_x_15033:
[----:B------:R-:W-:-:S04]  /*7190*/  PRMT R4, R16, 0x8880, RZ ;  /* 0x0000888010047816 */ /* 0x000fc800000000ff */
[----:B------:R-:W-:-:S06]  /*71a0*/  PRMT R4, R4, 0x7710, RZ ;  /* 0x0000771004047816 */ /* 0x000fcc00000000ff */
[----:B------:R-:W0:Y:S02]  /*71b0*/  I2F.F64.S16 R4, R4 ;  /* 0x0000000400047312 */ /* 0x000e240000101c00 */
[----:B0-----:R-:W-:Y:S01]  /*71c0*/  STG.E.64 desc[UR36][R2.64], R4 ;  /* 0x0000000402007986 */ /* 0x001fe2000c101b24 */
[----:B------:R-:W-:Y:S05]  /*71d0*/  EXIT ;  /* 0x000000000000794d */ /* 0x000fea0003800000 */
.L_x_15024:
        /* <DEDUP_REMOVED lines=12> */
.L_x_15037:
[----:B------:R-:W-:Y:S02]  /*72a0*/  PRMT R4, R16, 0x8880, RZ ;  /* 0x0000888010047816 */ /* 0x000fe400000000ff */
[----:B------:R-:W-:Y:S02]  /*72b0*/  CS2R R6, SRZ ;  /* 0x0000000000067805 */ /* 0x000fe4000001ff00 */
[----:B------:R-:W-:-:S06]  /*72c0*/  PRMT R4, R4, 0x7710, RZ ;  /* 0x0000771004047816 */ /* 0x000fcc00000000ff */
[----:B------:R-:W0:Y:S02]  /*72d0*/  I2F.F64.S16 R4, R4 ;  /* 0x0000000400047312 */ /* 0x000e240000101c00 */
[----:B0-----:R-:W-:Y:S01]  /*72e0*/  STG.E.128 desc[UR36][R2.64], R4 ;  /* 0x0000000402007986 */ /* 0x001fe2000c101d24 */
[----:B------:R-:W-:Y:S05]  /*72f0*/  EXIT ;  /* 0x000000000000794d */ /* 0x000fea0003800000 */
.L_x_15036:
        /* <DEDUP_REMOVED lines=21> */
.L_x_15041:
[----:B------:R-:W-:Y:S05]  /*7450*/  BSYNC B0 ;  /* 0x0000000000007941 */ /* 0x000fea0003800000 */
.L_x_15040:
[----:B------:R-:W-:-:S05]  /*7460*/  LOP3.LUT R5, R0, R5, RZ, 0xfc, !PT ;  /* 0x0000000500057212 */ /* 0x000fca00078efcff */
[----:B------:R-:W-:Y:S01]  /*7470*/  STG.E.U8 desc[UR36][R2.64], R5 ;  /* 0x0000000502007986 */ /* 0x000fe2000c101124 */
[----:B------:R-:W-:Y:S05]  /*7480*/  EXIT ;  /* 0x000000000000794d */ /* 0x000fea0003800000 */
.L_x_15039:
        /* <DEDUP_REMOVED lines=13> */
.L_x_15043:
[----:B------:R-:W-:Y:S01]  /*7560*/  IMAD.MOV.U32 R0, RZ, RZ, 0x7f ;  /* 0x0000007fff007424 */ /* 0x000fe200078e00ff */
[----:B------:R-:W-:-:S04]  /*7570*/  ISETP.GT.U32.AND P0, PT, R4, 0x7f800000, PT ;  /* 0x7f8000000400780c */ /* 0x000fc80003f04070 */
[----:B------:R-:W-:-:S09]  /*7580*/  SEL R0, R0, 0x7c, P0 ;  /* 0x0000007c00007807 */ /* 0x000fd20000000000 */
.L_x_15044:
[----:B------:R-:W-:Y:S05]  /*7590*/  BSYNC B0 ;  /* 0x0000000000007941 */ /* 0x000fea0003800000 */
.L_x_15042:
[----:B------:R-:W-:-:S04]  /*75a0*/  LOP3.LUT R4, R5, 0x80000000, RZ, 0xc0, !PT ;  /* 0x8000000005047812 */ /* 0x000fc800078ec0ff */
[----:B------:R-:W-:-:S04]  /*75b0*/  SHF.R.U32.HI R5, RZ, 0x18, R4 ;  /* 0x00000018ff057819 */ /* 0x000fc80000011604 */
[----:B------:R-:W-:-:S05]  /*75c0*/  LOP3.LUT R5, R0, R5, RZ, 0xfc, !PT ;  /* 0x0000000500057212 */ /* 0x000fca00078efcff */
[----:B------:R-:W-:Y:S01]  /*75d0*/  STG.E.U8 desc[UR36][R2.64], R5 ;  /* 0x0000000502007986 */ /* 0x000fe2000c101124 */
[----:B------:R-:W-:Y:S05]  /*75e0*/  EXIT ;  /* 0x000000000000794d */ /* 0x000fea0003800000 */
.L_x_15038:
[----:B------:R-:W0:Y:S02]  /*75f0*/  I2F.S8 R0, R16 ;  /* 0x0000001000007306 */ /* 0x000e240000001400 */
[----:B0-----:R-:W-:-:S05]  /*7600*/  F2FP.BF16.F32.PACK_AB R0, RZ, R0 ;  /* 0x00000000ff00723e */ /* 0x001fca00000010ff */
[----:B------:R-:W-:Y:S01]  /*7610*/  STG.E.U16 desc[UR36][R2.64], R0 ;  /* 0x0000000002007986 */ /* 0x000fe2000c101524 */
[----:B------:R-:W-:Y:S05]  /*7620*/  EXIT ;  /* 0x000000000000794d */ /* 0x000fea0003800000 */
.L_x_15035:
        /* <DEDUP_REMOVED lines=12> */
.L_x_15047:
        /* <DEDUP_REMOVED lines=17> */
.L_x_15050:
[----:B------:R-:W-:-:S04]  /*7800*/  LOP3.LUT R0, R7, 0x80000000, RZ, 0xc0, !PT ;  /* 0x8000000007007812 */ /* 0x000fc800078ec0ff */
[----:B------:R-:W-:-:S04]  /*7810*/  SHF.R.U32.HI R5, RZ, 0x18, R0 ;  /* 0x00000018ff057819 */ /* 0x000fc80000011600 */
[----:B------:R-:W-:-:S04]  /*7820*/  LOP3.LUT R4, R4, R5, RZ, 0xfc, !PT ;  /* 0x0000000504047212 */ /* 0x000fc800078efcff */
[----:B------:R-:W-:-:S07]  /*7830*/  PRMT R0, R4, 0x7610, R0 ;  /* 0x0000761004007816 */ /* 0x000fce0000000000 */
.L_x_15049:
[----:B------:R-:W-:Y:S05]  /*7840*/  BSYNC B0 ;  /* 0x0000000000007941 */ /* 0x000fea0003800000 */
.L_x_15048:
[----:B------:R-:W-:Y:S01]  /*7850*/  STG.E.U8 desc[UR36][R2.64], R0 ;  /* 0x0000000002007986 */ /* 0x000fe2000c101124 */
[----:B------:R-:W-:Y:S05]  /*7860*/  EXIT ;  /* 0x000000000000794d */ /* 0x000fea0003800000 */
.L_x_15046:
        /* <DEDUP_REMOVED lines=17> */
.L_x_15053:
[----:B------:R-:W-:-:S04]  /*7980*/  LOP3.LUT R0, R7, 0x80000000, RZ, 0xc0, !PT ;  /* 0x8000000007007812 */ /* 0x000fc800078ec0ff */
[----:B------:R-:W-:-:S04]  /*7990*/  SHF.R.U32.HI R5, RZ, 0x18, R0 ;  /* 0x00000018ff057819 */ /* 0x000fc80000011600 */
[----:B------:R-:W-:-:S04]  /*79a0*/  LOP3.LUT R4, R4, R5, RZ, 0xfc, !PT ;  /* 0x0000000504047212 */ /* 0x000fc800078efcff */
[----:B------:R-:W-:-:S07]  /*79b0*/  PRMT R0, R4, 0x7610, R0 ;  /* 0x0000761004007816 */ /* 0x000fce0000000000 */
.L_x_15052:
[----:B------:R-:W-:Y:S05]  /*79c0*/  BSYNC B0 ;  /* 0x0000000000007941 */ /* 0x000fea0003800000 */
.L_x_15051:
[----:B------:R-:W-:Y:S01]  /*79d0*/  STG.E.U8 desc[UR36][R2.64], R0 ;  /* 0x0000000002007986 */ /* 0x000fe2000c101124 */
[----:B------:R-:W-:Y:S05]  /*79e0*/  EXIT ;  /* 0x000000000000794d */ /* 0x000fea0003800000 */
.L_x_15045:
        /* <DEDUP_REMOVED lines=22> */
.L_x_15028:
        /* <DEDUP_REMOVED lines=16> */
.L_x_15056:
[----:B------:R-:W-:Y:S05]  /*7c50*/  EXIT ;  /* 0x000000000000794d */ /* 0x000fea0003800000 */
.L_x_15055:
[----:B------:R-:W-:-:S04]  /*7c60*/  LOP3.LUT R16, R16, 0xffff, RZ, 0xc0, !PT ;  /* 0x0000ffff10107812 */ /* 0x000fc800078ec0ff */
[----:B------:R-:W-:-:S05]  /*7c70*/  PRMT R16, R16, 0x8880, RZ ;  /* 0x0000888010107816 */ /* 0x000fca00000000ff */
[----:B------:R-:W-:-:S05]  /*7c80*/  IMAD.MOV.U32 R4, RZ, RZ, R16 ;  /* 0x000000ffff047224 */ /* 0x000fca00078e0010 */
[----:B------:R-:W-:-:S05]  /*7c90*/  SHF.R.S32.HI R5, RZ, 0x1f, R4 ;  /* 0x0000001fff057819 */ /* 0x000fca0000011404 */
[----:B------:R-:W-:Y:S01]  /*7ca0*/  STG.E.64 desc[UR36][R2.64], R4 ;  /* 0x0000000402007986 */ /* 0x000fe2000c101b24 */
[----:B------:R-:W-:Y:S05]  /*7cb0*/  EXIT ;  /* 0x000000000000794d */ /* 0x000fea0003800000 */
.L_x_15054:
[----:B------:R-:W-:-:S04]  /*7cc0*/  LOP3.LUT R16, R16, 0xffff, RZ, 0xc0, !PT ;  /* 0x0000ffff10107812 */ /* 0x000fc800078ec0ff */
[----:B------:R-:W-:-:S05]  /*7cd0*/  PRMT R5, R16, 0x8880, RZ ;  /* 0x0000888010057816 */ /* 0x000fca00000000ff */
[----:B------:R-:W-:Y:S01]  /*7ce0*/  STG.E desc[UR36][R2.64], R5 ;  /* 0x0000000502007986 */ /* 0x000fe2000c101924 */
[----:B------:R-:W-:Y:S05]  /*7cf0*/  EXIT ;  /* 0x000000000000794d */ /* 0x000fea0003800000 */
.L_x_15057:
        /* <DEDUP_REMOVED lines=16> */
.L_x_26261:


//--------------------- .text._ZN2at6native18elementwise_kernelILi128ELi4EZNS0_22gpu_kernel_impl_nocastINS0_13AUnaryFunctorIaaaNS0_16BitwiseOrFunctorIaEEEEEEvRNS_18TensorIteratorBaseERKT_EUliE_EEviT1_ --------------------------
	.section	.text._ZN2at6native18elementwise_kernelILi128ELi4EZNS0_22gpu_kernel_impl_nocastINS0_13AUnaryFunctorIaaaNS0_16BitwiseOrFunctorIaEEEEEEvRNS_18TensorIteratorBaseERKT_EUliE_EEviT1_,"ax",@progbits
	.align	128
        .global         _ZN2at6native18elementwise_kernelILi128ELi4EZNS0_22gpu_kernel_impl_nocastINS0_13AUnaryFunctorIaaaNS0_16BitwiseOrFunctorIaEEEEEEvRNS_18TensorIteratorBaseERKT_EUliE_EEviT1_
        .type           _ZN2at6native18elementwise_kernelILi128ELi4EZNS0_22gpu_kernel_impl_nocastINS0_13AUnaryFunctorIaaaNS0_16BitwiseOrFunctorIaEEEEEEvRNS_18TensorIteratorBaseERKT_EUliE_EEviT1_,@function
        .size           _ZN2at6native18elementwise_kernelILi128ELi4EZNS0_22gpu_kernel_impl_nocastINS0_13AUnaryFunctorIaaaNS0_16BitwiseOrFunctorIaEEEEEEvRNS_18TensorIteratorBaseERKT_EUliE_EEviT1_,(.L_x_26262 - _ZN2at6native18elementwise_kernelILi128ELi4EZNS0_22gpu_kernel_impl_nocastINS0_13AUnaryFunctorIaaaNS0_16BitwiseOrFunctorIaEEEEEEvRNS_18TensorIteratorBaseERKT_EUliE_EEviT1_)
        .other          _ZN2at6native18elementwise_kernelILi128ELi4EZNS0_22gpu_kernel_impl_nocastINS0_13AUnaryFunctorIaaaNS0_16BitwiseOrFunctorIaEEEEEEvRNS_18TensorIteratorBaseERKT_EUliE_EEviT1_,@"STO_CUDA_ENTRY STV_DEFAULT"
_ZN2at6native18elementwise_kernelILi128ELi4EZNS0_22gpu_kernel_impl_nocastINS0_13AUnaryFunctorIaaaNS0_16BitwiseOrFunctorIaEEEEEEvRNS_18TensorIteratorBaseERKT_EUliE_EEviT1_:
.text._ZN2at6native18elementwise_kernelILi128ELi4EZNS0_22gpu_kernel_impl_nocastINS0_13AUnaryFunctorIaaaNS0_16BitwiseOrFunctorIaEEEEEEvRNS_18TensorIteratorBaseERKT_EUliE_EEviT1_:
        /* <DEDUP_REMOVED lines=312> */
.L_x_15060:
        /* <DEDUP_REMOVED lines=10> */
.L_x_15059:
[----:B------:R-:W-:Y:S05]  /*1420*/  BSYNC B0 ;  /* 0x0000000000007941 */ /* 0x000fea0003800000 */
.L_x_15058:
        /* <DEDUP_REMOVED lines=305> */
.L_x_15063:
        /* <DEDUP_REMOVED lines=314> */
.L_x_15064:
        /* <DEDUP_REMOVED lines=10> */
.L_x_15062:
[----:B------:R-:W-:Y:S05]  /*3b80*/  BSYNC B0 ;  /* 0x0000000000007941 */ /* 0x000fea0003800000 */
.L_x_15061:
        /* <DEDUP_REMOVED lines=304> */
.L_x_15065:
        /* <DEDUP_REMOVED lines=10> */
.L_x_15066:
        /* <DEDUP_REMOVED lines=13> */
.L_x_26262:


//--------------------- .text._ZN2at6native27unrolled_elementwise_kernelINS0_13AUnaryFunctorIaaaNS0_16BitwiseOrFunctorIaEEEESt5arrayIPcLm2EELi4E23TrivialOffsetCalculatorILi1EjESA_NS0_6memory15LoadWithoutCastENSB_16StoreWithoutCastEEEviT_T0_T2_T3_T4_T5_ --------------------------
	.section	.text._ZN2at6native27unrolled_elementwise_kernelINS0_13AUnaryFunctorIaaaNS0_16BitwiseOrFunctorIaEEEESt5arrayIPcLm2EELi4E23TrivialOffsetCalculatorILi1EjESA_NS0_6memory15LoadWithoutCastENSB_16StoreWithoutCastEEEviT_T0_T2_T3_T4_T5_,"ax",@progbits
	.align	128
        .global         _ZN2at6native27unrolled_elementwise_kernelINS0_13AUnaryFunctorIaaaNS0_16BitwiseOrFunctorIaEEEESt5arrayIPcLm2EELi4E23TrivialOffsetCalculatorILi1EjESA_NS0_6memory15LoadWithoutCastENSB_16StoreWithoutCastEEEviT_T0_T2_T3_T4_T5_
        .type           _ZN2at6native27unrolled_elementwise_kernelINS0_13AUnaryFunctorIaaaNS0_16BitwiseOrFunctorIaEEEESt5arrayIPcLm2EELi4E23TrivialOffsetCalculatorILi1EjESA_NS0_6memory15LoadWithoutCastENSB_16StoreWithoutCastEEEviT_T0_T2_T3_T4_T5_,@function
        .size           _ZN2at6native27unrolled_elementwise_kernelINS0_13AUnaryFunctorIaaaNS0_16BitwiseOrFunctorIaEEEESt5arrayIPcLm2EELi4E23TrivialOffsetCalculatorILi1EjESA_NS0_6memory15LoadWithoutCastENSB_16StoreWithoutCastEEEviT_T0_T2_T3_T4_T5_,(.L_x_26263 - _ZN2at6native27unrolled_elementwise_kernelINS0_13AUnaryFunctorIaaaNS0_16BitwiseOrFunctorIaEEEESt5arrayIPcLm2EELi4E23TrivialOffsetCalculatorILi1EjESA_NS0_6memory15LoadWithoutCastENSB_16StoreWithoutCastEEEviT_T0_T2_T3_T4_T5_)
        .other          _ZN2at6native27unrolled_elementwise_kernelINS0_13AUnaryFunctorIaaaNS0_16BitwiseOrFunctorIaEEEESt5arrayIPcLm2EELi4E23TrivialOffsetCalculatorILi1EjESA_NS0_6memory15LoadWithoutCastENSB_16StoreWithoutCastEEEviT_T0_T2_T3_T4_T5_,@"STO_CUDA_ENTRY STV_DEFAULT"
_ZN2at6native27unrolled_elementwise_kernelINS0_13AUnaryFunctorIaaaNS0_16BitwiseOrFunctorIaEEEESt5arrayIPcLm2EELi4E23TrivialOffsetCalculatorILi1EjESA_NS0_6memory15LoadWithoutCastENSB_16StoreWithoutCastEEEviT_T0_T2_T3_T4_T5_:
.text._ZN2at6native27unrolled_elementwise_kernelINS0_13AUnaryFunctorIaaaNS0_16BitwiseOrFunctorIaEEEESt5arrayIPcLm2EELi4E23TrivialOffsetCalculatorILi1EjESA_NS0_6memory15LoadWithoutCastENSB_16StoreWithoutCastEEEviT_T0_T2_T3_T4_T5_:
        /* <DEDUP_REMOVED lines=65> */
.L_x_15068:
[----:B------:R-:W-:Y:S05]  /*0410*/  BSYNC B0 ;  /* 0x0000000000007941 */ /* 0x000fea0003800000 */
.L_x_15067:
        /* <DEDUP_REMOVED lines=8> */
.L_x_15069:
        /* <DEDUP_REMOVED lines=14> */
.L_x_26263:


//--------------------- .text._ZN2at6native29vectorized_elementwise_kernelILi2ENS0_13AUnaryFunctorIaaaNS0_16BitwiseOrFunctorIaEEEESt5arrayIPcLm2EEEEviT0_T1_ --------------------------
	.section	.text._ZN2at6native29vectorized_elementwise_kernelILi2ENS0_13AUnaryFunctorIaaaNS0_16BitwiseOrFunctorIaEEEESt5arrayIPcLm2EEEEviT0_T1_,"ax",@progbits
	.align	128
        .global         _ZN2at6native29vectorized_elementwise_kernelILi2ENS0_13AUnaryFunctorIaaaNS0_16BitwiseOrFunctorIaEEEESt5arrayIPcLm2EEEEviT0_T1_
        .type           _ZN2at6native29vectorized_elementwise_kernelILi2ENS0_13AUnaryFunctorIaaaNS0_16BitwiseOrFunctorIaEEEESt5arrayIPcLm2EEEEviT0_T1_,@function
        .size           _ZN2at6native29vectorized_elementwise_kernelILi2ENS0_13AUnaryFunctorIaaaNS0_16BitwiseOrFunctorIaEEEESt5arrayIPcLm2EEEEviT0_T1_,(.L_x_26264 - _ZN2at6native29vectorized_elementwise_kernelILi2ENS0_13AUnaryFunctorIaaaNS0_16BitwiseOrFunctorIaEEEESt5arrayIPcLm2EEEEviT0_T1_)
        .other          _ZN2at6native29vectorized_elementwise_kernelILi2ENS0_13AUnaryFunctorIaaaNS0_16BitwiseOrFunctorIaEEEESt5arrayIPcLm2EEEEviT0_T1_,@"STO_CUDA_ENTRY STV_DEFAULT"
_ZN2at6native29vectorized_elementwise_kernelILi2ENS0_13AUnaryFunctorIaaaNS0_16BitwiseOrFunctorIaEEEESt5arrayIPcLm2EEEEviT0_T1_:
.text._ZN2at6native29vectorized_elementwise_kernelILi2ENS0_13AUnaryFunctorIaaaNS0_16BitwiseOrFunctorIaEEEESt5arrayIPcLm2EEEEviT0_T1_:
        /* <DEDUP_REMOVED lines=51> */
.L_x_15070:
        /* <DEDUP_REMOVED lines=98> */
.L_x_15073:
        /* <DEDUP_REMOVED lines=8> */
.L_x_15074:
        /* <DEDUP_REMOVED lines=8> */
.L_x_15075:
        /* <DEDUP_REMOVED lines=9> */
.L_x_15076:
[----:B------:R-:W-:Y:S05]  /*0ae0*/  BSYNC B1 ;  /* 0x0000000000017941 */ /* 0x000fea0003800000 */
.L_x_15072:
[----:B------:R-:W-:-:S13]  /*0af0*/  ISETP.GE.AND P0, PT, R14, R15, PT ;  /* 0x0000000f0e00720c */ /* 0x000fda0003f06270 */
[----:B0-----:R-:W0:Y:S01]  /*0b00*/  @!P0 LDC.64 R6, c[0x0][0x218] ;  /* 0x00008600ff068b82 */ /* 0x001e220000000a00 */
[C---:B-12---:R-:W-:Y:S02]  /*0b10*/  @!P0 VIADD R5, R14.reuse, UR4 ;  /* 0x000000040e058c36 */ /* 0x046fe40008000000 */
[----:B------:R-:W-:-:S03]  /*0b20*/  @!P0 VIADD R14, R14, 0x80 ;  /* 0x000000800e0e8836 */ /* 0x000fc60000000000 */
[----:B0-----:R-:W-:-:S05]  /*0b30*/  @!P0 IADD3 R4, P1, R5, R6, RZ ;  /* 0x0000000605048210 */ /* 0x001fca0007f3e0ff */
[----:B------:R-:W-:-:S05]  /*0b40*/  @!P0 IMAD.X R5, RZ, RZ, R7, P1 ;  /* 0x000000ffff058224 */ /* 0x000fca00008e0607 */
[----:B------:R2:W-:Y:S03]  /*0b50*/  @!P0 STG.E.U8 desc[UR8][R4.64], R2 ;  /* 0x0000000204008986 */ /* 0x0005e6000c101108 */
.L_x_15077:
[----:B------:R-:W-:Y:S05]  /*0b60*/  BSYNC B0 ;  /* 0x0000000000007941 */ /* 0x000fea0003800000 */
.L_x_15071:
        /* <DEDUP_REMOVED lines=9> */
.L_x_15078:
        /* <DEDUP_REMOVED lines=16> */
.L_x_26264:


//--------------------- .text._ZN2at6native29vectorized_elementwise_kernelILi4ENS0_13AUnaryFunctorIaaaNS0_16BitwiseOrFunctorIaEEEESt5arrayIPcLm2EEEEviT0_T1_ --------------------------
	.section	.text._ZN2at6native29vectorized_elementwise_kernelILi4ENS0_13AUnaryFunctorIaaaNS0_16BitwiseOrFunctorIaEEEESt5arrayIPcLm2EEEEviT0_T1_,"ax",@progbits
	.align	128
        .global         _ZN2at6native29vectorized_elementwise_kernelILi4ENS0_13AUnaryFunctorIaaaNS0_16BitwiseOrFunctorIaEEEESt5arrayIPcLm2EEEEviT0_T1_
        .type           _ZN2at6native29vectorized_elementwise_kernelILi4ENS0_13AUnaryFunctorIaaaNS0_16BitwiseOrFunctorIaEEEESt5arrayIPcLm2EEEEviT0_T1_,@function
        .size           _ZN2at6native29vectorized_elementwise_kernelILi4ENS0_13AUnaryFunctorIaaaNS0_16BitwiseOrFunctorIaEEEESt5arrayIPcLm2EEEEviT0_T1_,(.L_x_26265 - _ZN2at6native29vectorized_elementwise_kernelILi4ENS0_13AUnaryFunctorIaaaNS0_16BitwiseOrFunctorIaEEEESt5arrayIPcLm2EEEEviT0_T1_)
        .other          _ZN2at6native29vectorized_elementwise_kernelILi4ENS0_13AUnaryFunctorIaaaNS0_16BitwiseOrFunctorIaEEEESt5arrayIPcLm2EEEEviT0_T1_,@"STO_CUDA_ENTRY STV_DEFAULT"
_ZN2at6native29vectorized_elementwise_kernelILi4ENS0_13AUnaryFunctorIaaaNS0_16BitwiseOrFunctorIaEEEESt5arrayIPcLm2EEEEviT0_T1_:
.text._ZN2at6native29vectorized_elementwise_kernelILi4ENS0_13AUnaryFunctorIaaaNS0_16BitwiseOrFunctorIaEEEESt5arrayIPcLm2EEEEviT0_T1_:
        /* <DEDUP_REMOVED lines=49> */
.L_x_15079:
        /* <DEDUP_REMOVED lines=98> */
.L_x_15082:
        /* <DEDUP_REMOVED lines=8> */
.L_x_15083:
        /* <DEDUP_REMOVED lines=8> */
.L_x_15084:
        /* <DEDUP_REMOVED lines=9> */
.L_x_15085:
[----:B------:R-:W-:Y:S05]  /*0ac0*/  BSYNC B1 ;  /* 0x0000000000017941 */ /* 0x000fea0003800000 */
.L_x_15081:
[----:B------:R-:W-:-:S13]  /*0ad0*/  ISETP.GE.AND P0, PT, R14, R15, PT ;  /* 0x0000000f0e00720c */ /* 0x000fda0003f06270 */
[----:B0-----:R-:W0:Y:S01]  /*0ae0*/  @!P0 LDC.64 R6, c[0x0][0x218] ;  /* 0x00008600ff068b82 */ /* 0x001e220000000a00 */
[C---:B-12---:R-:W-:Y:S02]  /*0af0*/  @!P0 VIADD R5, R14.reuse, UR4 ;  /* 0x000000040e058c36 */ /* 0x046fe40008000000 */
[----:B------:R-:W-:-:S03]  /*0b00*/  @!P0 VIADD R14, R14, 0x80 ;  /* 0x000000800e0e8836 */ /* 0x000fc60000000000 */
[----:B0-----:R-:W-:-:S05]  /*0b10*/  @!P0 IADD3 R4, P1, R5, R6, RZ ;  /* 0x0000000605048210 */ /* 0x001fca0007f3e0ff */
[----:B------:R-:W-:-:S05]  /*0b20*/  @!P0 IMAD.X R5, RZ, RZ, R7, P1 ;  /* 0x000000ffff058224 */ /* 0x000fca00008e0607 */
[----:B------:R2:W-:Y:S03]  /*0b30*/  @!P0 STG.E.U8 desc[UR8][R4.64], R2 ;  /* 0x0000000204008986 */ /* 0x0005e6000c101108 */
.L_x_15086:
[----:B------:R-:W-:Y:S05]  /*0b40*/  BSYNC B0 ;  /* 0x0000000000007941 */ /* 0x000fea0003800000 */
.L_x_15080:
        /* <DEDUP_REMOVED lines=9> */
.L_x_15087:
        /* <DEDUP_REMOVED lines=10> */
.L_x_26265:


//--------------------- .text._ZN2at6native29vectorized_elementwise_kernelILi8ENS0_13AUnaryFunctorIaaaNS0_16BitwiseOrFunctorIaEEEESt5arrayIPcLm2EEEEviT0_T1_ --------------------------
	.section	.text._ZN2at6native29vectorized_elementwise_kernelILi8ENS0_13AUnaryFunctorIaaaNS0_16BitwiseOrFunctorIaEEEESt5arrayIPcLm2EEEEviT0_T1_,"ax",@progbits
	.align	128
        .global         _ZN2at6native29vectorized_elementwise_kernelILi8ENS0_13AUnaryFunctorIaaaNS0_16BitwiseOrFunctorIaEEEESt5arrayIPcLm2EEEEviT0_T1_
        .type           _ZN2at6native29vectorized_elementwise_kernelILi8ENS0_13AUnaryFunctorIaaaNS0_16BitwiseOrFunctorIaEEEESt5arrayIPcLm2EEEEviT0_T1_,@function
        .size           _ZN2at6native29vectorized_elementwise_kernelILi8ENS0_13AUnaryFunctorIaaaNS0_16BitwiseOrFunctorIaEEEESt5arrayIPcLm2EEEEviT0_T1_,(.L_x_26266 - _ZN2at6native29vectorized_elementwise_kernelILi8ENS0_13AUnaryFunctorIaaaNS0_16BitwiseOrFunctorIaEEEESt5arrayIPcLm2EEEEviT0_T1_)
        .other          _ZN2at6native29vectorized_elementwise_kernelILi8ENS0_13AUnaryFunctorIaaaNS0_16BitwiseOrFunctorIaEEEESt5arrayIPcLm2EEEEviT0_T1_,@"STO_CUDA_ENTRY STV_DEFAULT"
_ZN2at6native29vectorized_elementwise_kernelILi8ENS0_13AUnaryFunctorIaaaNS0_16BitwiseOrFunctorIaEEEESt5arrayIPcLm2EEEEviT0_T1_:
.text._ZN2at6native29vectorized_elementwise_kernelILi8ENS0_13AUnaryFunctorIaaaNS0_16BitwiseOrFunctorIaEEEESt5arrayIPcLm2EEEEviT0_T1_:
        /* <DEDUP_REMOVED lines=49> */
.L_x_15088:
        /* <DEDUP_REMOVED lines=98> */
.L_x_15091:
        /* <DEDUP_REMOVED lines=8> */
.L_x_15092:
        /* <DEDUP_REMOVED lines=8> */
.L_x_15093:
        /* <DEDUP_REMOVED lines=9> */
.L_x_15094:
[----:B------:R-:W-:Y:S05]  /*0ac0*/  BSYNC B1 ;  /* 0x0000000000017941 */ /* 0x000fea0003800000 */
.L_x_15090:
[----:B------:R-:W-:-:S13]  /*0ad0*/  ISETP.GE.AND P0, PT, R21, R0, PT ;  /* 0x000000001500720c */ /* 0x000fda0003f06270 */
[----:B------:R-:W3:Y:S01]  /*0ae0*/  @!P0 LDC.64 R4, c[0x0][0x218] ;  /* 0x00008600ff048b82 */ /* 0x000ee20000000a00 */
[C---:B012---:R-:W-:Y:S02]  /*0af0*/  @!P0 VIADD R3, R21.reuse, UR4 ;  /* 0x0000000415038c36 */ /* 0x047fe40008000000 */
[----:B------:R-:W-:-:S03]  /*0b00*/  @!P0 VIADD R21, R21, 0x80 ;  /* 0x0000008015158836 */ /* 0x000fc60000000000 */
[----:B---3--:R-:W-:-:S05]  /*0b10*/  @!P0 IADD3 R2, P1, R3, R4, RZ ;  /* 0x0000000403028210 */ /* 0x008fca0007f3e0ff */
[----:B------:R-:W-:-:S05]  /*0b20*/  @!P0 IMAD.X R3, RZ, RZ, R5, P1 ;  /* 0x000000ffff038224 */ /* 0x000fca00008e0605 */
[----:B------:R2:W-:Y:S03]  /*0b30*/  @!P0 STG.E.U8 desc[UR8][R2.64], R28 ;  /* 0x0000001c02008986 */ /* 0x0005e6000c101108 */
.L_x_15095:
[----:B------:R-:W-:Y:S05]  /*0b40*/  BSYNC B0 ;  /* 0x0000000000007941 */ /* 0x000fea0003800000 */
.L_x_15089:
        /* <DEDUP_REMOVED lines=9> */
.L_x_15096:
        /* <DEDUP_REMOVED lines=10> */
.L_x_26266:


//--------------------- .text._ZN2at6native18elementwise_kernelILi128ELi4EZNS0_15gpu_kernel_implINS0_13BinaryFunctorIaaaNS0_16BitwiseOrFunctorIaEEEEEEvRNS_18TensorIteratorBaseERKT_EUliE_EEviT1_ --------------------------
	.section	.text._ZN2at6native18elementwise_kernelILi128ELi4EZNS0_15gpu_kernel_implINS0_13BinaryFunctorIaaaNS0_16BitwiseOrFunctorIaEEEEEEvRNS_18TensorIteratorBaseERKT_EUliE_EEviT1_,"ax",@progbits
	.align	128
        .global         _ZN2at6native18elementwise_kernelILi128ELi4EZNS0_15gpu_kernel_implINS0_13BinaryFunctorIaaaNS0_16BitwiseOrFunctorIaEEEEEEvRNS_18TensorIteratorBaseERKT_EUliE_EEviT1_
        .type           _ZN2at6native18elementwise_kernelILi128ELi4EZNS0_15gpu_kernel_implINS0_13BinaryFunctorIaaaNS0_16BitwiseOrFunctorIaEEEEEEvRNS_18TensorIteratorBaseERKT_EUliE_EEviT1_,@function
        .size           _ZN2at6native18elementwise_kernelILi128ELi4EZNS0_15gpu_kernel_implINS0_13BinaryFunctorIaaaNS0_16BitwiseOrFunctorIaEEEEEEvRNS_18TensorIteratorBaseERKT_EUliE_EEviT1_,(.L_x_26267 - _ZN2at6native18elementwise_kernelILi128ELi4EZNS0_15gpu_kernel_implINS0_13BinaryFunctorIaaaNS0_16BitwiseOrFunctorIaEEEEEEvRNS_18TensorIteratorBaseERKT_EUliE_EEviT1_)
        .other          _ZN2at6native18elementwise_kernelILi128ELi4EZNS0_15gpu_kernel_implINS0_13BinaryFunctorIaaaNS0_16BitwiseOrFunctorIaEEEEEEvRNS_18TensorIteratorBaseERKT_EUliE_EEviT1_,@"STO_CUDA_ENTRY STV_DEFAULT"
_ZN2at6native18elementwise_kernelILi128ELi4EZNS0_15gpu_kernel_implINS0_13BinaryFunctorIaaaNS0_16BitwiseOrFunctorIaEEEEEEvRNS_18TensorIteratorBaseERKT_EUliE_EEviT1_:
.text._ZN2at6native18elementwise_kernelILi128ELi4EZNS0_15gpu_kernel_implINS0_13BinaryFunctorIaaaNS0_16BitwiseOrFunctorIaEEEEEEvRNS_18TensorIteratorBaseERKT_EUliE_EEviT1_:
        /* <DEDUP_REMOVED lines=365> */
.L_x_15099:
        /* <DEDUP_REMOVED lines=20> */
.L_x_15103:
[----:B------:R0:W5:Y:S01]  /*1810*/  LDG.E.U8 R19, desc[UR36][R2.64] ;  /* 0x0000002402137981 */ /* 0x000162000c1e1100 */
[----:B------:R-:W-:Y:S05]  /*1820*/  BRA `(.L_x_15105) ;  /* 0x0000000c00547947 */ /* 0x000fea0003800000 */
.L_x_15102:
        /* <DEDUP_REMOVED lines=8> */
.L_x_15107:
[----:B------:R0:W5:Y:S01]  /*18b0*/  LDG.E.U8 R19, desc[UR36][R2.64] ;  /* 0x0000002402137981 */ /* 0x000162000c1e1100 */
[----:B------:R-:W-:Y:S05]  /*18c0*/  BRA `(.L_x_15105) ;  /* 0x0000000c002c7947 */ /* 0x000fea0003800000 */
.L_x_15106:
[----:B------:R0:W5:Y:S01]  /*18d0*/  LDG.E.U16 R19, desc[UR36][R2.64] ;  /* 0x0000002402137981 */ /* 0x000162000c1e1500 */
[----:B------:R-:W-:Y:S05]  /*18e0*/  BRA `(.L_x_15105) ;  /* 0x0000000c00247947 */ /* 0x000fea0003800000 */
.L_x_15101:
        /* <DEDUP_REMOVED lines=9> */
.L_x_15109:
[----:B------:R-:W2:Y:S02]  /*1980*/  LDG.E.U16 R0, desc[UR36][R2.64] ;  /* 0x0000002402007981 */ /* 0x000ea4000c1e1500 */
[----:B--2---:R-:W-:-:S06]  /*1990*/  HADD2.F32 R0, -RZ, R0.H0_H0 ;  /* 0x20000000ff007230 */ /* 0x004fcc0000004100 */
[----:B------:R-:W0:Y:S02]  /*19a0*/  F2I.FTZ.TRUNC.NTZ R0, R0 ;  /* 0x0000000000007305 */ /* 0x000e24000021f100 */
[----:B0-----:R-:W-:Y:S01]  /*19b0*/  PRMT R19, R0, 0x7610, R19 ;  /* 0x0000761000137816 */ /* 0x001fe20000000013 */
[----:B------:R-:W-:Y:S06]  /*19c0*/  BRA `(.L_x_15105) ;  /* 0x0000000800ec7947 */ /* 0x000fec0003800000 */
.L_x_15108:
        /* <DEDUP_REMOVED lines=9> */
.L_x_15111:
[----:B------:R-:W2:Y:S02]  /*1a60*/  LDG.E.U16 R2, desc[UR36][R2.64] ;  /* 0x0000002402027981 */ /* 0x000ea4000c1e1500 */
[----:B--2---:R-:W-:-:S06]  /*1a70*/  HADD2.F32 R0, -RZ, R2.H0_H0 ;  /* 0x20000002ff007230 */ /* 0x004fcc0000004100 */
[----:B------:R-:W0:Y:S02]  /*1a80*/  F2I.FTZ.TRUNC.NTZ R0, R0 ;  /* 0x0000000000007305 */ /* 0x000e24000021f100 */
[----:B0-----:R-:W-:Y:S01]  /*1a90*/  PRMT R19, R0, 0x7610, R19 ;  /* 0x0000761000137816 */ /* 0x001fe20000000013 */
[----:B------:R-:W-:Y:S06]  /*1aa0*/  BRA `(.L_x_15105) ;  /* 0x0000000800b47947 */ /* 0x000fec0003800000 */
.L_x_15110:
[----:B------:R-:W2:Y:S02]  /*1ab0*/  LDG.E.64 R2, desc[UR36][R2.64] ;  /* 0x0000002402027981 */ /* 0x000ea4000c1e1b00 */
[----:B--2---:R0:W1:Y:S01]  /*1ac0*/  F2I.F64.TRUNC R19, R2 ;  /* 0x0000000200137311 */ /* 0x004062000030d100 */
[----:B------:R-:W-:Y:S05]  /*1ad0*/  BRA `(.L_x_15105) ;  /* 0x0000000800a87947 */ /* 0x000fea0003800000 */
.L_x_15100:
        /* <DEDUP_REMOVED lines=12> */
.L_x_15114:
[----:B------:R-:W2:Y:S02]  /*1ba0*/  LDG.E.64 R2, desc[UR36][R2.64] ;  /* 0x0000002402027981 */ /* 0x000ea4000c1e1b00 */
[----:B--2---:R3:W4:Y:S01]  /*1bb0*/  F2I.F64.TRUNC R19, R2 ;  /* 0x0000000200137311 */ /* 0x004722000030d100 */
[----:B------:R-:W-:Y:S05]  /*1bc0*/  BRA `(.L_x_15105) ;  /* 0x00000008006c7947 */ /* 0x000fea0003800000 */
.L_x_15113:
        /* <DEDUP_REMOVED lines=28> */
.L_x_15116:
        /* <DEDUP_REMOVED lines=15> */
.L_x_15115:
[----:B------:R-:W2:Y:S02]  /*1e80*/  LDG.E.U16 R0, desc[UR36][R2.64] ;  /* 0x0000002402007981 */ /* 0x000ea4000c1e1500 */
[----:B--2---:R-:W-:-:S06]  /*1e90*/  IMAD.U32 R0, R0, 0x10000, RZ ;  /* 0x0001000000007824 */ /* 0x004fcc00078e00ff */
[----:B------:R-:W0:Y:S02]  /*1ea0*/  F2I.FTZ.TRUNC.NTZ R0, R0 ;  /* 0x0000000000007305 */ /* 0x000e24000021f100 */
[----:B0-----:R-:W-:Y:S01]  /*1eb0*/  PRMT R19, R0, 0x7610, R19 ;  /* 0x0000761000137816 */ /* 0x001fe20000000013 */
[----:B------:R-:W-:Y:S06]  /*1ec0*/  BRA `(.L_x_15105) ;  /* 0x0000000400ac7947 */ /* 0x000fec0003800000 */
.L_x_15112:
        /* <DEDUP_REMOVED lines=10> */
.L_x_15119:
        /* <DEDUP_REMOVED lines=21> */
.L_x_15123:
[----:B------:R-:W-:Y:S05]  /*20c0*/  BSYNC B1 ;  /* 0x0000000000017941 */ /* 0x000fea0003800000 */
.L_x_15122:
[----:B------:R-:W-:Y:S01]  /*20d0*/  LEA R3, R0, 0x3b800000, 0x17 ;  /* 0x3b80000000037811 */ /* 0x000fe200078eb8ff */
[----:B------:R-:W-:-:S05]  /*20e0*/  IMAD.SHL.U32 R0, R2, 0x100000, RZ ;  /* 0x0010000002007824 */ /* 0x000fca00078e00ff */
[----:B------:R-:W-:-:S07]  /*20f0*/  LOP3.LUT R0, R3, R0, R4, 0xfe, !PT ;  /* 0x0000000003007212 */ /* 0x000fce00078efe04 */
.L_x_15121:
[----:B------:R-:W-:Y:S05]  /*2100*/  BSYNC B0 ;  /* 0x0000000000007941 */ /* 0x000fea0003800000 */
.L_x_15120:
[----:B------:R-:W0:Y:S02]  /*2110*/  F2I.FTZ.TRUNC.NTZ R0, R0 ;  /* 0x0000000000007305 */ /* 0x000e24000021f100 */
[----:B0-----:R-:W-:Y:S01]  /*2120*/  PRMT R19, R0, 0x7610, R19 ;  /* 0x0000761000137816 */ /* 0x001fe20000000013 */
[----:B------:R-:W-:Y:S06]  /*2130*/  BRA `(.L_x_15105) ;  /* 0x0000000400107947 */ /* 0x000fec0003800000 */
.L_x_15118:
        /* <DEDUP_REMOVED lines=21> */
.L_x_15127:
[----:B------:R-:W-:Y:S05]  /*2290*/  BSYNC B1 ;  /* 0x0000000000017941 */ /* 0x000fea0003800000 */
.L_x_15126:
[----:B------:R-:W-:Y:S01]  /*22a0*/  LEA R3, R0, 0x37800000, 0x17 ;  /* 0x3780000000037811 */ /* 0x000fe200078eb8ff */
[----:B------:R-:W-:-:S05]  /*22b0*/  IMAD.SHL.U32 R0, R2, 0x200000, RZ ;  /* 0x0020000002007824 */ /* 0x000fca00078e00ff */
[----:B------:R-:W-:-:S07]  /*22c0*/  LOP3.LUT R0, R3, R0, R4, 0xfe, !PT ;  /* 0x0000000003007212 */ /* 0x000fce00078efe04 */
.L_x_15125:
[----:B------:R-:W-:Y:S05]  /*22d0*/  BSYNC B0 ;  /* 0x0000000000007941 */ /* 0x000fea0003800000 */
.L_x_15124:
[----:B------:R-:W0:Y:S02]  /*22e0*/  F2I.FTZ.TRUNC.NTZ R0, R0 ;  /* 0x0000000000007305 */ /* 0x000e24000021f100 */
[----:B0-----:R-:W-:Y:S01]  /*22f0*/  PRMT R19, R0, 0x7610, R19 ;  /* 0x0000761000137816 */ /* 0x001fe20000000013 */
[----:B------:R-:W-:Y:S06]  /*2300*/  BRA `(.L_x_15105) ;  /* 0x00000000009c7947 */ /* 0x000fec0003800000 */
.L_x_15117:
        /* <DEDUP_REMOVED lines=14> */
.L_x_15131:
[----:B------:R-:W-:Y:S05]  /*23f0*/  BSYNC B0 ;  /* 0x0000000000007941 */ /* 0x000fea0003800000 */
.L_x_15130:
[----:B------:R-:W0:Y:S02]  /*2400*/  F2I.FTZ.TRUNC.NTZ R0, R0 ;  /* 0x0000000000007305 */ /* 0x000e24000021f100 */
[----:B0-----:R-:W-:Y:S01]  /*2410*/  PRMT R19, R0, 0x7610, R19 ;  /* 0x0000761000137816 */ /* 0x001fe20000000013 */
[----:B------:R-:W-:Y:S06]  /*2420*/  BRA `(.L_x_15105) ;  /* 0x0000000000547947 */ /* 0x000fec0003800000 */
.L_x_15104:
        /* <DEDUP_REMOVED lines=16> */
.L_x_15132:
[----:B------:R-:W-:Y:S01]  /*2530*/  PRMT R19, RZ, 0x7610, R19 ;  /* 0x00007610ff137816 */ /* 0x000fe20000000013 */
[----:B------:R-:W-:Y:S06]  /*2540*/  BRA `(.L_x_15105) ;  /* 0x00000000000c7947 */ /* 0x000fec0003800000 */
.L_x_15129:
[----:B------:R2:W5:Y:S01]  /*2550*/  LDG.E.U8 R19, desc[UR36][R2.64] ;  /* 0x0000002402137981 */ /* 0x000562000c1e1100 */
[----:B------:R-:W-:Y:S05]  /*2560*/  BRA `(.L_x_15105) ;  /* 0x0000000000047947 */ /* 0x000fea0003800000 */
.L_x_15128:
[----:B------:R1:W5:Y:S02]  /*2570*/  LDG.E.U8 R19, desc[UR36][R2.64] ;  /* 0x0000002402137981 */ /* 0x000364000c1e1100 */
.L_x_15105:
        /* <DEDUP_REMOVED lines=17> */
.L_x_15136:
[----:B------:R3:W5:Y:S01]  /*2690*/  LDG.E.U8 R0, desc[UR36][R2.64] ;  /* 0x0000002402007981 */ /* 0x000762000c1e1100 */
[----:B------:R-:W-:Y:S05]  /*26a0*/  BRA `(.L_x_15138) ;  /* 0x0000000c00547947 */ /* 0x000fea0003800000 */
.L_x_15135:
        /* <DEDUP_REMOVED lines=8> */
.L_x_15140:
[----:B------:R1:W5:Y:S01]  /*2730*/  LDG.E.U8 R0, desc[UR36][R2.64] ;  /* 0x0000002402007981 */ /* 0x000362000c1e1100 */
[----:B------:R-:W-:Y:S05]  /*2740*/  BRA `(.L_x_15138) ;  /* 0x0000000c002c7947 */ /* 0x000fea0003800000 */
.L_x_15139:
[----:B------:R2:W5:Y:S01]  /*2750*/  LDG.E.U16 R0, desc[UR36][R2.64] ;  /* 0x0000002402007981 */ /* 0x000562000c1e1500 */
[----:B------:R-:W-:Y:S05]  /*2760*/  BRA `(.L_x_15138) ;  /* 0x0000000c00247947 */ /* 0x000fea0003800000 */
.L_x_15134:
        /* <DEDUP_REMOVED lines=9> */
.L_x_15142:
[----:B------:R-:W2:Y:S02]  /*2800*/  LDG.E.U16 R4, desc[UR36][R2.64] ;  /* 0x0000002402047981 */ /* 0x000ea4000c1e1500 */
[----:B--2---:R-:W-:-:S06]  /*2810*/  HADD2.F32 R4, -RZ, R4.H0_H0 ;  /* 0x20000004ff047230 */ /* 0x004fcc0000004100 */
[----:B------:R-:W0:Y:S02]  /*2820*/  F2I.FTZ.TRUNC.NTZ R4, R4 ;  /* 0x0000000400047305 */ /* 0x000e24000021f100 */
[----:B0-----:R-:W-:Y:S01]  /*2830*/  PRMT R0, R4, 0x7610, R0 ;  /* 0x0000761004007816 */ /* 0x001fe20000000000 */
[----:B------:R-:W-:Y:S06]  /*2840*/  BRA `(.L_x_15138) ;  /* 0x0000000800ec7947 */ /* 0x000fec0003800000 */
.L_x_15141:
        /* <DEDUP_REMOVED lines=9> */
.L_x_15144:
[----:B------:R-:W2:Y:S02]  /*28e0*/  LDG.E.U16 R2, desc[UR36][R2.64] ;  /* 0x0000002402027981 */ /* 0x000ea4000c1e1500 */
[----:B--2---:R-:W-:-:S06]  /*28f0*/  HADD2.F32 R4, -RZ, R2.H0_H0 ;  /* 0x20000002ff047230 */ /* 0x004fcc0000004100 */
[----:B------:R-:W0:Y:S02]  /*2900*/  F2I.FTZ.TRUNC.NTZ R4, R4 ;  /* 0x0000000400047305 */ /* 0x000e24000021f100 */
[----:B0-----:R-:W-:Y:S01]  /*2910*/  PRMT R0, R4, 0x7610, R0 ;  /* 0x0000761004007816 */ /* 0x001fe20000000000 */
[----:B------:R-:W-:Y:S06]  /*2920*/  BRA `(.L_x_15138) ;  /* 0x0000000800b47947 */ /* 0x000fec0003800000 */
.L_x_15143:
[----:B------:R-:W2:Y:S02]  /*2930*/  LDG.E.64 R2, desc[UR36][R2.64] ;  /* 0x0000002402027981 */ /* 0x000ea4000c1e1b00 */
[----:B--2---:R0:W1:Y:S01]  /*2940*/  F2I.F64.TRUNC R0, R2 ;  /* 0x0000000200007311 */ /* 0x004062000030d100 */
[----:B------:R-:W-:Y:S05]  /*2950*/  BRA `(.L_x_15138) ;  /* 0x0000000800a87947 */ /* 0x000fea0003800000 */
.L_x_15133:
        /* <DEDUP_REMOVED lines=12> */
.L_x_15147:
[----:B------:R-:W2:Y:S02]  /*2a20*/  LDG.E.64 R2, desc[UR36][R2.64] ;  /* 0x0000002402027981 */ /* 0x000ea4000c1e1b00 */
[----:B--2---:R0:W1:Y:S01]  /*2a30*/  F2I.F64.TRUNC R0, R2 ;  /* 0x0000000200007311 */ /* 0x004062000030d100 */
[----:B------:R-:W-:Y:S05]  /*2a40*/  BRA `(.L_x_15138) ;  /* 0x00000008006c7947 */ /* 0x000fea0003800000 */
.L_x_15146:
        /* <DEDUP_REMOVED lines=28> */
.L_x_15149:
        /* <DEDUP_REMOVED lines=15> */
.L_x_15148:
[----:B------:R-:W2:Y:S02]  /*2d00*/  LDG.E.U16 R4, desc[UR36][R2.64] ;  /* 0x0000002402047981 */ /* 0x000ea4000c1e1500 */
[----:B--2---:R-:W-:-:S06]  /*2d10*/  IMAD.U32 R4, R4, 0x10000, RZ ;  /* 0x0001000004047824 */ /* 0x004fcc00078e00ff */
[----:B------:R-:W0:Y:S02]  /*2d20*/  F2I.FTZ.TRUNC.NTZ R4, R4 ;  /* 0x0000000400047305 */ /* 0x000e24000021f100 */
[----:B0-----:R-:W-:Y:S01]  /*2d30*/  PRMT R0, R4, 0x7610, R0 ;  /* 0x0000761004007816 */ /* 0x001fe20000000000 */
[----:B------:R-:W-:Y:S06]  /*2d40*/  BRA `(.L_x_15138) ;  /* 0x0000000400ac7947 */ /* 0x000fec0003800000 */
.L_x_15145:
        /* <DEDUP_REMOVED lines=10> */
.L_x_15152:
        /* <DEDUP_REMOVED lines=21> */
.L_x_15156:
[----:B------:R-:W-:Y:S05]  /*2f40*/  BSYNC B1 ;  /* 0x0000000000017941 */ /* 0x000fea0003800000 */
.L_x_15155:
[----:B------:R-:W-:Y:S01]  /*2f50*/  IMAD.SHL.U32 R2, R2, 0x100000, RZ ;  /* 0x0010000002027824 */ /* 0x000fe200078e00ff */
[----:B------:R-:W-:-:S04]  /*2f60*/  LEA R3, R0, 0x3b800000, 0x17 ;  /* 0x3b80000000037811 */ /* 0x000fc800078eb8ff */
[----:B------:R-:W-:-:S07]  /*2f70*/  LOP3.LUT R4, R3, R2, R4, 0xfe, !PT ;  /* 0x0000000203047212 */ /* 0x000fce00078efe04 */
.L_x_15154:
[----:B------:R-:W-:Y:S05]  /*2f80*/  BSYNC B0 ;  /* 0x0000000000007941 */ /* 0x000fea0003800000 */
.L_x_15153:
[----:B------:R-:W0:Y:S02]  /*2f90*/  F2I.FTZ.TRUNC.NTZ R4, R4 ;  /* 0x0000000400047305 */ /* 0x000e24000021f100 */
[----:B0-----:R-:W-:Y:S01]  /*2fa0*/  PRMT R0, R4, 0x7610, R0 ;  /* 0x0000761004007816 */ /* 0x001fe20000000000 */
[----:B------:R-:W-:Y:S06]  /*2fb0*/  BRA `(.L_x_15138) ;  /* 0x0000000400107947 */ /* 0x000fec0003800000 */
.L_x_15151:
        /* <DEDUP_REMOVED lines=21> */
.L_x_15160:
[----:B------:R-:W-:Y:S05]  /*3110*/  BSYNC B1 ;  /* 0x0000000000017941 */ /* 0x000fea0003800000 */
.L_x_15159:
[----:B------:R-:W-:Y:S01]  /*3120*/  IMAD.SHL.U32 R2, R2, 0x200000, RZ ;  /* 0x0020000002027824 */ /* 0x000fe200078e00ff */
[----:B------:R-:W-:-:S04]  /*3130*/  LEA R3, R0, 0x37800000, 0x17 ;  /* 0x3780000000037811 */ /* 0x000fc800078eb8ff */
[----:B------:R-:W-:-:S07]  /*3140*/  LOP3.LUT R4, R3, R2, R4, 0xfe, !PT ;  /* 0x0000000203047212 */ /* 0x000fce00078efe04 */
.L_x_15158:
[----:B------:R-:W-:Y:S05]  /*3150*/  BSYNC B0 ;  /* 0x0000000000007941 */ /* 0x000fea0003800000 */
.L_x_15157:
[----:B------:R-:W0:Y:S02]  /*3160*/  F2I.FTZ.TRUNC.NTZ R4, R4 ;  /* 0x0000000400047305 */ /* 0x000e24000021f100 */
[----:B0-----:R-:W-:Y:S01]  /*3170*/  PRMT R0, R4, 0x7610, R0 ;  /* 0x0000761004007816 */ /* 0x001fe20000000000 */
[----:B------:R-:W-:Y:S06]  /*3180*/  BRA `(.L_x_15138) ;  /* 0x00000000009c7947 */ /* 0x000fec0003800000 */
.L_x_15150:
        /* <DEDUP_REMOVED lines=14> */
.L_x_15164:
[----:B------:R-:W-:Y:S05]  /*3270*/  BSYNC B0 ;  /* 0x0000000000007941 */ /* 0x000fea0003800000 */
.L_x_15163:
[----:B------:R-:W0:Y:S02]  /*3280*/  F2I.FTZ.TRUNC.NTZ R4, R4 ;  /* 0x0000000400047305 */ /* 0x000e24000021f100 */
[----:B0-----:R-:W-:Y:S01]  /*3290*/  PRMT R0, R4, 0x7610, R0 ;  /* 0x0000761004007816 */ /* 0x001fe20000000000 */
[----:B------:R-:W-:Y:S06]  /*32a0*/  BRA `(.L_x_15138) ;  /* 0x0000000000547947 */ /* 0x000fec0003800000 */
.L_x_15137:
        /* <DEDUP_REMOVED lines=16> */
.L_x_15165:
[----:B------:R-:W-:Y:S01]  /*33b0*/  PRMT R0, RZ, 0x7610, R0 ;  /* 0x00007610ff007816 */ /* 0x000fe20000000000 */
[----:B------:R-:W-:Y:S06]  /*33c0*/  BRA `(.L_x_15138) ;  /* 0x00000000000c7947 */ /* 0x000fec0003800000 */
.L_x_15162:
[----:B------:R0:W5:Y:S01]  /*33d0*/  LDG.E.U8 R0, desc[UR36][R2.64] ;  /* 0x0000002402007981 */ /* 0x000162000c1e1100 */
[----:B------:R-:W-:Y:S05]  /*33e0*/  BRA `(.L_x_15138) ;  /* 0x0000000000047947 */ /* 0x000fea0003800000 */
.L_x_15161:
[----:B------:R0:W5:Y:S02]  /*33f0*/  LDG.E.U8 R0, desc[UR36][R2.64] ;  /* 0x0000002402007981 */ /* 0x000164000c1e1100 */
.L_x_15138:
        /* <DEDUP_REMOVED lines=15> */
.L_x_15169:
[----:B------:R1:W-:Y:S01]  /*34f0*/  STG.E.U8 desc[UR36][R16.64], R19 ;  /* 0x0000001310007986 */ /* 0x0003e2000c101124 */
[----:B------:R-:W-:Y:S05]  /*3500*/  BRA `(.L_x_15171) ;  /* 0x0000000c00987947 */ /* 0x000fea0003800000 */
.L_x_15168:
        /* <DEDUP_REMOVED lines=12> */
.L_x_15173:
[----:B------:R-:W-:-:S04]  /*35d0*/  LOP3.LUT R19, R19, 0xffff, RZ, 0xc0, !PT ;  /* 0x0000ffff13137812 */ /* 0x000fc800078ec0ff */
[----:B------:R-:W-:-:S05]  /*35e0*/  PRMT R3, R19, 0x8880, RZ ;  /* 0x0000888013037816 */ /* 0x000fca00000000ff */
[----:B------:R3:W-:Y:S01]  /*35f0*/  STG.E desc[UR36][R16.64], R3 ;  /* 0x0000000310007986 */ /* 0x0007e2000c101924 */
[----:B------:R-:W-:Y:S05]  /*3600*/  BRA `(.L_x_15171) ;  /* 0x0000000c00587947 */ /* 0x000fea0003800000 */
.L_x_15172:
[----:B------:R-:W-:-:S04]  /*3610*/  PRMT R3, R19, 0x8880, RZ ;  /* 0x0000888013037816 */ /* 0x000fc800000000ff */
[----:B------:R-:W-:-:S05]  /*3620*/  PRMT R3, R3, 0x7710, RZ ;  /* 0x0000771003037816 */ /* 0x000fca00000000ff */
[----:B------:R2:W-:Y:S01]  /*3630*/  STG.E.U16 desc[UR36][R16.64], R3 ;  /* 0x0000000310007986 */ /* 0x0005e2000c101524 */
[----:B------:R-:W-:Y:S05]  /*3640*/  BRA `(.L_x_15171) ;  /* 0x0000000c00487947 */ /* 0x000fea0003800000 */
.L_x_15167:
        /* <DEDUP_REMOVED lines=9> */
.L_x_15175:
[----:B------:R-:W0:Y:S02]  /*36e0*/  I2F.S8 R0, R19 ;  /* 0x0000001300007306 */ /* 0x000e240000001400 */
[----:B0-----:R-:W-:-:S05]  /*36f0*/  F2FP.F16.F32.PACK_AB R0, RZ, R0 ;  /* 0x00000000ff00723e */ /* 0x001fca00000000ff */
[----:B------:R0:W-:Y:S01]  /*3700*/  STG.E.U16 desc[UR36][R16.64], R0 ;  /* 0x0000000010007986 */ /* 0x0001e2000c101524 */
[----:B------:R-:W-:Y:S05]  /*3710*/  BRA `(.L_x_15171) ;  /* 0x0000000c00147947 */ /* 0x000fea0003800000 */
.L_x_15174:
        /* <DEDUP_REMOVED lines=10> */
.L_x_15177:
[----:B------:R-:W0:Y:S02]  /*37c0*/  I2F.S8 R19, R19 ;  /* 0x0000001300137306 */ /* 0x000e240000001400 */
[----:B0-----:R-:W-:-:S04]  /*37d0*/  F2FP.F16.F32.PACK_AB R3, RZ, R19 ;  /* 0x00000013ff03723e */ /* 0x001fc800000000ff */
[----:B------:R-:W-:-:S05]  /*37e0*/  PRMT R3, R3, 0x5410, RZ ;  /* 0x0000541003037816 */ /* 0x000fca00000000ff */
[----:B------:R0:W-:Y:S01]  /*37f0*/  STG.E desc[UR36][R16.64], R3 ;  /* 0x0000000310007986 */ /* 0x0001e2000c101924 */
[----:B------:R-:W-:Y:S05]  /*3800*/  BRA `(.L_x_15171) ;  /* 0x0000000800d87947 */ /* 0x000fea0003800000 */
.L_x_15176:
[----:B------:R-:W-:-:S04]  /*3810*/  PRMT R2, R19, 0x8880, RZ ;  /* 0x0000888013027816 */ /* 0x000fc800000000ff */
[----:B------:R-:W-:-:S06]  /*3820*/  PRMT R2, R2, 0x7710, RZ ;  /* 0x0000771002027816 */ /* 0x000fcc00000000ff */
[----:B------:R-:W0:Y:S02]  /*3830*/  I2F.F64.S16 R2, R2 ;  /* 0x0000000200027312 */ /* 0x000e240000101c00 */
[----:B0-----:R0:W-:Y:S01]  /*3840*/  STG.E.64 desc[UR36][R16.64], R2 ;  /* 0x0000000210007986 */ /* 0x0011e2000c101b24 */
[----:B------:R-:W-:Y:S05]  /*3850*/  BRA `(.L_x_15171) ;  /* 0x0000000800c47947 */ /* 0x000fea0003800000 */
.L_x_15166:
        /* <DEDUP_REMOVED lines=12> */
.L_x_15180:
[----:B------:R-:W-:Y:S02]  /*3920*/  PRMT R4, R19, 0x8880, RZ ;  /* 0x0000888013047816 */ /* 0x000fe400000000ff */
[----:B------:R-:W-:Y:S02]  /*3930*/  CS2R R6, SRZ ;  /* 0x0000000000067805 */ /* 0x000fe4000001ff00 */
[----:B------:R-:W-:-:S06]  /*3940*/  PRMT R4, R4, 0x7710, RZ ;  /* 0x0000771004047816 */ /* 0x000fcc00000000ff */
[----:B------:R-:W0:Y:S02]  /*3950*/  I2F.F64.S16 R4, R4 ;  /* 0x0000000400047312 */ /* 0x000e240000101c00 */
[----:B0-----:R0:W-:Y:S01]  /*3960*/  STG.E.128 desc[UR36][R16.64], R4 ;  /* 0x0000000410007986 */ /* 0x0011e2000c101d24 */
[----:B------:R-:W-:Y:S05]  /*3970*/  BRA `(.L_x_15171) ;  /* 0x00000008007c7947 */ /* 0x000fea0003800000 */
.L_x_15179:
        /* <DEDUP_REMOVED lines=21> */
.L_x_15184:
[----:B------:R-:W-:Y:S05]  /*3ad0*/  BSYNC B0 ;  /* 0x0000000000007941 */ /* 0x000fea0003800000 */
.L_x_15183:
[----:B------:R-:W-:-:S05]  /*3ae0*/  LOP3.LUT R3, R0, R3, RZ, 0xfc, !PT ;  /* 0x0000000300037212 */ /* 0x000fca00078efcff */
[----:B------:R0:W-:Y:S01]  /*3af0*/  STG.E.U8 desc[UR36][R16.64], R3 ;  /* 0x0000000310007986 */ /* 0x0001e2000c101124 */
[----:B------:R-:W-:Y:S05]  /*3b00*/  BRA `(.L_x_15171) ;  /* 0x0000000800187947 */ /* 0x000fea0003800000 */
.L_x_15182:
        /* <DEDUP_REMOVED lines=13> */
.L_x_15186:
[----:B------:R-:W-:Y:S01]  /*3be0*/  IMAD.MOV.U32 R0, RZ, RZ, 0x7f ;  /* 0x0000007fff007424 */ /* 0x000fe200078e00ff */
[----:B------:R-:W-:-:S04]  /*3bf0*/  ISETP.GT.U32.AND P0, PT, R2, 0x7f800000, PT ;  /* 0x7f8000000200780c */ /* 0x000fc80003f04070 */
[----:B------:R-:W-:-:S09]  /*3c00*/  SEL R0, R0, 0x7c, P0 ;  /* 0x0000007c00007807 */ /* 0x000fd20000000000 */
.L_x_15187:
[----:B------:R-:W-:Y:S05]  /*3c10*/  BSYNC B0 ;  /* 0x0000000000007941 */ /* 0x000fea0003800000 */
.L_x_15185:
[----:B------:R-:W-:-:S04]  /*3c20*/  LOP3.LUT R2, R19, 0x80000000, RZ, 0xc0, !PT ;  /* 0x8000000013027812 */ /* 0x000fc800078ec0ff */
[----:B------:R-:W-:-:S04]  /*3c30*/  SHF.R.U32.HI R3, RZ, 0x18, R2 ;  /* 0x00000018ff037819 */ /* 0x000fc80000011602 */
[----:B------:R-:W-:-:S05]  /*3c40*/  LOP3.LUT R3, R0, R3, RZ, 0xfc, !PT ;  /* 0x0000000300037212 */ /* 0x000fca00078efcff */
[----:B------:R0:W-:Y:S01]  /*3c50*/  STG.E.U8 desc[UR36][R16.64], R3 ;  /* 0x0000000310007986 */ /* 0x0001e2000c101124 */
[----:B------:R-:W-:Y:S05]  /*3c60*/  BRA `(.L_x_15171) ;  /* 0x0000000400c07947 */ /* 0x000fea0003800000 */
.L_x_15181:
[----:B------:R-:W0:Y:S02]  /*3c70*/  I2F.S8 R0, R19 ;  /* 0x0000001300007306 */ /* 0x000e240000001400 */
[----:B0-----:R-:W-:-:S05]  /*3c80*/  F2FP.BF16.F32.PACK_AB R0, RZ, R0 ;  /* 0x00000000ff00723e */ /* 0x001fca00000010ff */
[----:B------:R0:W-:Y:S01]  /*3c90*/  STG.E.U16 desc[UR36][R16.64], R0 ;  /* 0x0000000010007986 */ /* 0x0001e2000c101524 */
[----:B------:R-:W-:Y:S05]  /*3ca0*/  BRA `(.L_x_15171) ;  /* 0x0000000400b07947 */ /* 0x000fea0003800000 */
.L_x_15178:
        /* <DEDUP_REMOVED lines=12> */
.L_x_15190:
        /* <DEDUP_REMOVED lines=17> */
.L_x_15193:
[----:B------:R-:W-:-:S04]  /*3e80*/  LOP3.LUT R2, R19, 0x80000000, RZ, 0xc0, !PT ;  /* 0x8000000013027812 */ /* 0x000fc800078ec0ff */
[----:B------:R-:W-:-:S04]  /*3e90*/  SHF.R.U32.HI R3, RZ, 0x18, R2 ;  /* 0x00000018ff037819 */ /* 0x000fc80000011602 */
[----:B------:R-:W-:-:S04]  /*3ea0*/  LOP3.LUT R0, R0, R3, RZ, 0xfc, !PT ;  /* 0x0000000300007212 */ /* 0x000fc800078efcff */
[----:B------:R-:W-:-:S07]  /*3eb0*/  PRMT R8, R0, 0x7610, R8 ;  /* 0x0000761000087816 */ /* 0x000fce0000000008 */
.L_x_15192:
[----:B------:R-:W-:Y:S05]  /*3ec0*/  BSYNC B0 ;  /* 0x0000000000007941 */ /* 0x000fea0003800000 */
.L_x_15191:
[----:B------:R0:W-:Y:S01]  /*3ed0*/  STG.E.U8 desc[UR36][R16.64], R8 ;  /* 0x0000000810007986 */ /* 0x0001e2000c101124 */
[----:B------:R-:W-:Y:S05]  /*3ee0*/  BRA `(.L_x_15171) ;  /* 0x0000000400207947 */ /* 0x000fea0003800000 */
.L_x_15189:
        /* <DEDUP_REMOVED lines=17> */
.L_x_15196:
[----:B------:R-:W-:-:S04]  /*4000*/  LOP3.LUT R2, R19, 0x80000000, RZ, 0xc0, !PT ;  /* 0x8000000013027812 */ /* 0x000fc800078ec0ff */
[----:B------:R-:W-:-:S04]  /*4010*/  SHF.R.U32.HI R3, RZ, 0x18, R2 ;  /* 0x00000018ff037819 */ /* 0x000fc80000011602 */
[----:B------:R-:W-:-:S04]  /*4020*/  LOP3.LUT R0, R0, R3, RZ, 0xfc, !PT ;  /* 0x0000000300007212 */ /* 0x000fc800078efcff */
[----:B------:R-:W-:-:S07]  /*4030*/  PRMT R8, R0, 0x7610, R8 ;  /* 0x0000761000087816 */ /* 0x000fce0000000008 */
.L_x_15195:
[----:B------:R-:W-:Y:S05]  /*4040*/  BSYNC B0 ;  /* 0x0000000000007941 */ /* 0x000fea0003800000 */
.L_x_15194:
[----:B------:R0:W-:Y:S01]  /*4050*/  STG.E.U8 desc[UR36][R16.64], R8 ;  /* 0x0000000810007986 */ /* 0x0001e2000c101124 */
[----:B------:R-:W-:Y:S05]  /*4060*/  BRA `(.L_x_15171) ;  /* 0x0000000000c07947 */ /* 0x000fea0003800000 */
.L_x_15188:
        /* <DEDUP_REMOVED lines=22> */
.L_x_15170:
        /* <DEDUP_REMOVED lines=16> */
.L_x_15199:
[----:B------:R-:W-:Y:S05]  /*42d0*/  BRA `(.L_x_15171) ;  /* 0x0000000000247947 */ /* 0x000fea0003800000 */
.L_x_15198:
[----:B------:R-:W-:-:S04]  /*42e0*/  LOP3.LUT R19, R19, 0xffff, RZ, 0xc0, !PT ;  /* 0x0000ffff13137812 */ /* 0x000fc800078ec0ff */
[----:B------:R-:W-:-:S05]  /*42f0*/  PRMT R19, R19, 0x8880, RZ ;  /* 0x0000888013137816 */ /* 0x000fca00000000ff */
[----:B------:R-:W-:-:S05]  /*4300*/  IMAD.MOV.U32 R2, RZ, RZ, R19 ;  /* 0x000000ffff027224 */ /* 0x000fca00078e0013 */
[----:B------:R-:W-:-:S05]  /*4310*/  SHF.R.S32.HI R3, RZ, 0x1f, R2 ;  /* 0x0000001fff037819 */ /* 0x000fca0000011402 */
[----:B------:R0:W-:Y:S01]  /*4320*/  STG.E.64 desc[UR36][R16.64], R2 ;  /* 0x0000000210007986 */ /* 0x0001e2000c101b24 */
[----:B------:R-:W-:Y:S05]  /*4330*/  BRA `(.L_x_15171) ;  /* 0x00000000000c7947 */ /* 0x000fea0003800000 */
.L_x_15197:
[----:B------:R-:W-:-:S04]  /*4340*/  LOP3.LUT R19, R19, 0xffff, RZ, 0xc0, !PT ;  /* 0x0000ffff13137812 */ /* 0x000fc800078ec0ff */
[----:B------:R-:W-:-:S05]  /*4350*/  PRMT R3, R19, 0x8880, RZ ;  /* 0x0000888013037816 */ /* 0x000fca00000000ff */
[----:B------:R0:W-:Y:S02]  /*4360*/  STG.E desc[UR36][R16.64], R3 ;  /* 0x0000000310007986 */ /* 0x0001e4000c101924 */
.L_x_15171:
[----:B------:R-:W-:-:S04]  /*4370*/  IMAD R18, R18, 0x200, R23 ;  /* 0x0000020012127824 */ /* 0x000fc800078e0217 */
[----:B01----:R-:W-:-:S07]  /*4380*/  VIADD R19, R18, 0x80 ;  /* 0x0000008012137836 */ /* 0x003fce0000000000 */
.L_x_15098:
[----:B------:R-:W-:Y:S05]  /*4390*/  BSYNC B6 ;  /* 0x0000000000067941 */ /* 0x000fea0003800000 */
.L_x_15097:
        /* <DEDUP_REMOVED lines=358> */
.L_x_15202:
        /* <DEDUP_REMOVED lines=20> */
.L_x_15206:
[----:B------:R0:W5:Y:S01]  /*5b40*/  LDG.E.U8 R22, desc[UR36][R2.64] ;  /* 0x0000002402167981 */ /* 0x000162000c1e1100 */
[----:B------:R-:W-:Y:S05]  /*5b50*/  BRA `(.L_x_15208) ;  /* 0x0000000c00547947 */ /* 0x000fea0003800000 */
.L_x_15205:
        /* <DEDUP_REMOVED lines=8> */
.L_x_15210:
[----:B------:R0:W5:Y:S01]  /*5be0*/  LDG.E.U8 R22, desc[UR36][R2.64] ;  /* 0x0000002402167981 */ /* 0x000162000c1e1100 */
[----:B------:R-:W-:Y:S05]  /*5bf0*/  BRA `(.L_x_15208) ;  /* 0x0000000c002c7947 */ /* 0x000fea0003800000 */
.L_x_15209:
[----:B------:R0:W5:Y:S01]  /*5c00*/  LDG.E.U16 R22, desc[UR36][R2.64] ;  /* 0x0000002402167981 */ /* 0x000162000c1e1500 */
[----:B------:R-:W-:Y:S05]  /*5c10*/  BRA `(.L_x_15208) ;  /* 0x0000000c00247947 */ /* 0x000fea0003800000 */
.L_x_15204:
        /* <DEDUP_REMOVED lines=9> */
.L_x_15212:
[----:B------:R-:W2:Y:S02]  /*5cb0*/  LDG.E.U16 R0, desc[UR36][R2.64] ;  /* 0x0000002402007981 */ /* 0x000ea4000c1e1500 */
[----:B--2---:R-:W-:-:S06]  /*5cc0*/  HADD2.F32 R0, -RZ, R0.H0_H0 ;  /* 0x20000000ff007230 */ /* 0x004fcc0000004100 */
[----:B------:R-:W0:Y:S02]  /*5cd0*/  F2I.FTZ.TRUNC.NTZ R0, R0 ;  /* 0x0000000000007305 */ /* 0x000e24000021f100 */
[----:B0-----:R-:W-:Y:S01]  /*5ce0*/  PRMT R22, R0, 0x7610, R22 ;  /* 0x0000761000167816 */ /* 0x001fe20000000016 */
[----:B------:R-:W-:Y:S06]  /*5cf0*/  BRA `(.L_x_15208) ;  /* 0x0000000800ec7947 */ /* 0x000fec0003800000 */
.L_x_15211:
        /* <DEDUP_REMOVED lines=9> */
.L_x_15214:
[----:B------:R-:W2:Y:S02]  /*5d90*/  LDG.E.U16 R2, desc[UR36][R2.64] ;  /* 0x0000002402027981 */ /* 0x000ea4000c1e1500 */
[----:B--2---:R-:W-:-:S06]  /*5da0*/  HADD2.F32 R0, -RZ, R2.H0_H0 ;  /* 0x20000002ff007230 */ /* 0x004fcc0000004100 */
[----:B------:R-:W0:Y:S02]  /*5db0*/  F2I.FTZ.TRUNC.NTZ R0, R0 ;  /* 0x0000000000007305 */ /* 0x000e24000021f100 */
[----:B0-----:R-:W-:Y:S01]  /*5dc0*/  PRMT R22, R0, 0x7610, R22 ;  /* 0x0000761000167816 */ /* 0x001fe20000000016 */
[----:B------:R-:W-:Y:S06]  /*5dd0*/  BRA `(.L_x_15208) ;  /* 0x0000000800b47947 */ /* 0x000fec0003800000 */
.L_x_15213:
[----:B------:R-:W2:Y:S02]  /*5de0*/  LDG.E.64 R2, desc[UR36][R2.64] ;  /* 0x0000002402027981 */ /* 0x000ea4000c1e1b00 */
[----:B--2---:R0:W1:Y:S01]  /*5df0*/  F2I.F64.TRUNC R22, R2 ;  /* 0x0000000200167311 */ /* 0x004062000030d100 */
[----:B------:R-:W-:Y:S05]  /*5e00*/  BRA `(.L_x_15208) ;  /* 0x0000000800a87947 */ /* 0x000fea0003800000 */
.L_x_15203:
        /* <DEDUP_REMOVED lines=12> */
.L_x_15217:
[----:B------:R-:W2:Y:S02]  /*5ed0*/  LDG.E.64 R2, desc[UR36][R2.64] ;  /* 0x0000002402027981 */ /* 0x000ea4000c1e1b00 */
[----:B--2---:R0:W1:Y:S01]  /*5ee0*/  F2I.F64.TRUNC R22, R2 ;  /* 0x0000000200167311 */ /* 0x004062000030d100 */
[----:B------:R-:W-:Y:S05]  /*5ef0*/  BRA `(.L_x_15208) ;  /* 0x00000008006c7947 */ /* 0x000fea0003800000 */
.L_x_15216:
        /* <DEDUP_REMOVED lines=28> */
.L_x_15219:
        /* <DEDUP_REMOVED lines=15> */
.L_x_15218:
[----:B------:R-:W2:Y:S02]  /*61b0*/  LDG.E.U16 R0, desc[UR36][R2.64] ;  /* 0x0000002402007981 */ /* 0x000ea4000c1e1500 */
[----:B--2---:R-:W-:-:S06]  /*61c0*/  IMAD.U32 R0, R0, 0x10000, RZ ;  /* 0x0001000000007824 */ /* 0x004fcc00078e00ff */
[----:B------:R-:W0:Y:S02]  /*61d0*/  F2I.FTZ.TRUNC.NTZ R0, R0 ;  /* 0x0000000000007305 */ /* 0x000e24000021f100 */
[----:B0-----:R-:W-:Y:S01]  /*61e0*/  PRMT R22, R0, 0x7610, R22 ;  /* 0x0000761000167816 */ /* 0x001fe20000000016 */
[----:B------:R-:W-:Y:S06]  /*61f0*/  BRA `(.L_x_15208) ;  /* 0x0000000400ac7947 */ /* 0x000fec0003800000 */
.L_x_15215:
        /* <DEDUP_REMOVED lines=10> */
.L_x_15222:
        /* <DEDUP_REMOVED lines=21> */
.L_x_15226:
[----:B------:R-:W-:Y:S05]  /*63f0*/  BSYNC B1 ;  /* 0x0000000000017941 */ /* 0x000fea0003800000 */
.L_x_15225:
[----:B------:R-:W-:Y:S01]  /*6400*/  LEA R3, R0, 0x3b800000, 0x17 ;  /* 0x3b80000000037811 */ /* 0x000fe200078eb8ff */
[----:B------:R-:W-:-:S05]  /*6410*/  IMAD.SHL.U32 R0, R2, 0x100000, RZ ;  /* 0x0010000002007824 */ /* 0x000fca00078e00ff */
[----:B------:R-:W-:-:S07]  /*6420*/  LOP3.LUT R0, R3, R0, R4, 0xfe, !PT ;  /* 0x0000000003007212 */ /* 0x000fce00078efe04 */
.L_x_15224:
[----:B------:R-:W-:Y:S05]  /*6430*/  BSYNC B0 ;  /* 0x0000000000007941 */ /* 0x000fea0003800000 */
.L_x_15223:
[----:B------:R-:W0:Y:S02]  /*6440*/  F2I.FTZ.TRUNC.NTZ R0, R0 ;  /* 0x0000000000007305 */ /* 0x000e24000021f100 */
[----:B0-----:R-:W-:Y:S01]  /*6450*/  PRMT R22, R0, 0x7610, R22 ;  /* 0x0000761000167816 */ /* 0x001fe20000000016 */
[----:B------:R-:W-:Y:S06]  /*6460*/  BRA `(.L_x_15208) ;  /* 0x0000000400107947 */ /* 0x000fec0003800000 */
.L_x_15221:
        /* <DEDUP_REMOVED lines=21> */
.L_x_15230:
[----:B------:R-:W-:Y:S05]  /*65c0*/  BSYNC B1 ;  /* 0x0000000000017941 */ /* 0x000fea0003800000 */
.L_x_15229:
[----:B------:R-:W-:Y:S01]  /*65d0*/  LEA R3, R0, 0x37800000, 0x17 ;  /* 0x3780000000037811 */ /* 0x000fe200078eb8ff */
[----:B------:R-:W-:-:S05]  /*65e0*/  IMAD.SHL.U32 R0, R2, 0x200000, RZ ;  /* 0x0020000002007824 */ /* 0x000fca00078e00ff */
[----:B------:R-:W-:-:S07]  /*65f0*/  LOP3.LUT R0, R3, R0, R4, 0xfe, !PT ;  /* 0x0000000003007212 */ /* 0x000fce00078efe04 */
.L_x_15228:
[----:B------:R-:W-:Y:S05]  /*6600*/  BSYNC B0 ;  /* 0x0000000000007941 */ /* 0x000fea0003800000 */
.L_x_15227:
[----:B------:R-:W0:Y:S02]  /*6610*/  F2I.FTZ.TRUNC.NTZ R0, R0 ;  /* 0x0000000000007305 */ /* 0x000e24000021f100 */
[----:B0-----:R-:W-:Y:S01]  /*6620*/  PRMT R22, R0, 0x7610, R22 ;  /* 0x0000761000167816 */ /* 0x001fe20000000016 */
[----:B------:R-:W-:Y:S06]  /*6630*/  BRA `(.L_x_15208) ;  /* 0x00000000009c7947 */ /* 0x000fec0003800000 */
.L_x_15220:
        /* <DEDUP_REMOVED lines=14> */
.L_x_15234:
[----:B------:R-:W-:Y:S05]  /*6720*/  BSYNC B0 ;  /* 0x0000000000007941 */ /* 0x000fea0003800000 */
.L_x_15233:
[----:B------:R-:W0:Y:S02]  /*6730*/  F2I.FTZ.TRUNC.NTZ R0, R0 ;  /* 0x0000000000007305 */ /* 0x000e24000021f100 */
[----:B0-----:R-:W-:Y:S01]  /*6740*/  PRMT R22, R0, 0x7610, R22 ;  /* 0x0000761000167816 */ /* 0x001fe20000000016 */
[----:B------:R-:W-:Y:S06]  /*6750*/  BRA `(.L_x_15208) ;  /* 0x0000000000547947 */ /* 0x000fec0003800000 */
.L_x_15207:
        /* <DEDUP_REMOVED lines=16> */
.L_x_15235:
[----:B------:R-:W-:Y:S01]  /*6860*/  PRMT R22, RZ, 0x7610, R22 ;  /* 0x00007610ff167816 */ /* 0x000fe20000000016 */
[----:B------:R-:W-:Y:S06]  /*6870*/  BRA `(.L_x_15208) ;  /* 0x00000000000c7947 */ /* 0x000fec0003800000 */
.L_x_15232:
[----:B------:R3:W5:Y:S01]  /*6880*/  LDG.E.U8 R22, desc[UR36][R2.64] ;  /* 0x0000002402167981 */ /* 0x000762000c1e1100 */
[----:B------:R-:W-:Y:S05]  /*6890*/  BRA `(.L_x_15208) ;  /* 0x0000000000047947 */ /* 0x000fea0003800000 */
.L_x_15231:
[----:B------:R4:W5:Y:S02]  /*68a0*/  LDG.E.U8 R22, desc[UR36][R2.64] ;  /* 0x0000002402167981 */ /* 0x000964000c1e1100 */
.L_x_15208:
        /* <DEDUP_REMOVED lines=17> */
.L_x_15239:
[----:B------:R4:W5:Y:S01]  /*69c0*/  LDG.E.U8 R5, desc[UR36][R2.64] ;  /* 0x0000002402057981 */ /* 0x000962000c1e1100 */
[----:B------:R-:W-:Y:S05]  /*69d0*/  BRA `(.L_x_15241) ;  /* 0x0000000c00547947 */ /* 0x000fea0003800000 */
.L_x_15238:
        /* <DEDUP_REMOVED lines=8> */
.L_x_15243:
[----:B------:R2:W5:Y:S01]  /*6a60*/  LDG.E.U8 R5, desc[UR36][R2.64] ;  /* 0x0000002402057981 */ /* 0x000562000c1e1100 */
[----:B------:R-:W-:Y:S05]  /*6a70*/  BRA `(.L_x_15241) ;  /* 0x0000000c002c7947 */ /* 0x000fea0003800000 */
.L_x_15242:
[----:B------:R0:W5:Y:S01]  /*6a80*/  LDG.E.U16 R5, desc[UR36][R2.64] ;  /* 0x0000002402057981 */ /* 0x000162000c1e1500 */
[----:B------:R-:W-:Y:S05]  /*6a90*/  BRA `(.L_x_15241) ;  /* 0x0000000c00247947 */ /* 0x000fea0003800000 */
.L_x_15237:
        /* <DEDUP_REMOVED lines=9> */
.L_x_15245:
[----:B------:R-:W2:Y:S02]  /*6b30*/  LDG.E.U16 R0, desc[UR36][R2.64] ;  /* 0x0000002402007981 */ /* 0x000ea4000c1e1500 */
[----:B--2---:R-:W-:-:S06]  /*6b40*/  HADD2.F32 R0, -RZ, R0.H0_H0 ;  /* 0x20000000ff007230 */ /* 0x004fcc0000004100 */
[----:B------:R-:W0:Y:S02]  /*6b50*/  F2I.FTZ.TRUNC.NTZ R0, R0 ;  /* 0x0000000000007305 */ /* 0x000e24000021f100 */
[----:B0-----:R-:W-:Y:S01]  /*6b60*/  PRMT R5, R0, 0x7610, R5 ;  /* 0x0000761000057816 */ /* 0x001fe20000000005 */
[----:B------:R-:W-:Y:S06]  /*6b70*/  BRA `(.L_x_15241) ;  /* 0x0000000800ec7947 */ /* 0x000fec0003800000 */
.L_x_15244:
        /* <DEDUP_REMOVED lines=9> */
.L_x_15247:
[----:B------:R-:W2:Y:S02]  /*6c10*/  LDG.E.U16 R2, desc[UR36][R2.64] ;  /* 0x0000002402027981 */ /* 0x000ea4000c1e1500 */
[----:B--2---:R-:W-:-:S06]  /*6c20*/  HADD2.F32 R0, -RZ, R2.H0_H0 ;  /* 0x20000002ff007230 */ /* 0x004fcc0000004100 */
[----:B------:R-:W0:Y:S02]  /*6c30*/  F2I.FTZ.TRUNC.NTZ R0, R0 ;  /* 0x0000000000007305 */ /* 0x000e24000021f100 */
[----:B0-----:R-:W-:Y:S01]  /*6c40*/  PRMT R5, R0, 0x7610, R5 ;  /* 0x0000761000057816 */ /* 0x001fe20000000005 */
[----:B------:R-:W-:Y:S06]  /*6c50*/  BRA `(.L_x_15241) ;  /* 0x0000000800b47947 */ /* 0x000fec0003800000 */
.L_x_15246:
[----:B------:R-:W2:Y:S02]  /*6c60*/  LDG.E.64 R2, desc[UR36][R2.64] ;  /* 0x0000002402027981 */ /* 0x000ea4000c1e1b00 */
[----:B--2---:R0:W1:Y:S01]  /*6c70*/  F2I.F64.TRUNC R5, R2 ;  /* 0x0000000200057311 */ /* 0x004062000030d100 */
[----:B------:R-:W-:Y:S05]  /*6c80*/  BRA `(.L_x_15241) ;  /* 0x0000000800a87947 */ /* 0x000fea0003800000 */
.L_x_15236:
        /* <DEDUP_REMOVED lines=12> */
.L_x_15250:
[----:B------:R-:W2:Y:S02]  /*6d50*/  LDG.E.64 R2, desc[UR36][R2.64] ;  /* 0x0000002402027981 */ /* 0x000ea4000c1e1b00 */
[----:B--2---:R0:W1:Y:S01]  /*6d60*/  F2I.F64.TRUNC R5, R2 ;  /* 0x0000000200057311 */ /* 0x004062000030d100 */
[----:B------:R-:W-:Y:S05]  /*6d70*/  BRA `(.L_x_15241) ;  /* 0x00000008006c7947 */ /* 0x000fea0003800000 */
.L_x_15249:
        /* <DEDUP_REMOVED lines=28> */
.L_x_15252:
        /* <DEDUP_REMOVED lines=15> */
.L_x_15251:
[----:B------:R-:W2:Y:S02]  /*7030*/  LDG.E.U16 R0, desc[UR36][R2.64] ;  /* 0x0000002402007981 */ /* 0x000ea4000c1e1500 */
[----:B--2---:R-:W-:-:S06]  /*7040*/  IMAD.U32 R0, R0, 0x10000, RZ ;  /* 0x0001000000007824 */ /* 0x004fcc00078e00ff */
[----:B------:R-:W0:Y:S02]  /*7050*/  F2I.FTZ.TRUNC.NTZ R0, R0 ;  /* 0x0000000000007305 */ /* 0x000e24000021f100 */
[----:B0-----:R-:W-:Y:S01]  /*7060*/  PRMT R5, R0, 0x7610, R5 ;  /* 0x0000761000057816 */ /* 0x001fe20000000005 */
[----:B------:R-:W-:Y:S06]  /*7070*/  BRA `(.L_x_15241) ;  /* 0x0000000400ac7947 */ /* 0x000fec0003800000 */
.L_x_15248:
        /* <DEDUP_REMOVED lines=10> */
.L_x_15255:
        /* <DEDUP_REMOVED lines=21> */
.L_x_15259:
[----:B------:R-:W-:Y:S05]  /*7270*/  BSYNC B1 ;  /* 0x0000000000017941 */ /* 0x000fea0003800000 */
.L_x_15258:
[----:B------:R-:W-:Y:S01]  /*7280*/  LEA R3, R0, 0x3b800000, 0x17 ;  /* 0x3b80000000037811 */ /* 0x000fe200078eb8ff */
[----:B------:R-:W-:-:S05]  /*7290*/  IMAD.SHL.U32 R0, R2, 0x100000, RZ ;  /* 0x0010000002007824 */ /* 0x000fca00078e00ff */
[----:B------:R-:W-:-:S07]  /*72a0*/  LOP3.LUT R0, R3, R0, R4, 0xfe, !PT ;  /* 0x0000000003007212 */ /* 0x000fce00078efe04 */
.L_x_15257:
[----:B------:R-:W-:Y:S05]  /*72b0*/  BSYNC B0 ;  /* 0x0000000000007941 */ /* 0x000fea0003800000 */
.L_x_15256:
[----:B------:R-:W0:Y:S02]  /*72c0*/  F2I.FTZ.TRUNC.NTZ R0, R0 ;  /* 0x0000000000007305 */ /* 0x000e24000021f100 */
[----:B0-----:R-:W-:Y:S01]  /*72d0*/  PRMT R5, R0, 0x7610, R5 ;  /* 0x0000761000057816 */ /* 0x001fe20000000005 */
[----:B------:R-:W-:Y:S06]  /*72e0*/  BRA `(.L_x_15241) ;  /* 0x0000000400107947 */ /* 0x000fec0003800000 */
.L_x_15254:
        /* <DEDUP_REMOVED lines=21> */
.L_x_15263:
[----:B------:R-:W-:Y:S05]  /*7440*/  BSYNC B1 ;  /* 0x0000000000017941 */ /* 0x000fea0003800000 */
.L_x_15262:
[----:B------:R-:W-:Y:S01]  /*7450*/  LEA R3, R0, 0x37800000, 0x17 ;  /* 0x3780000000037811 */ /* 0x000fe200078eb8ff */
[----:B------:R-:W-:-:S05]  /*7460*/  IMAD.SHL.U32 R0, R2, 0x200000, RZ ;  /* 0x0020000002007824 */ /* 0x000fca00078e00ff */
[----:B------:R-:W-:-:S07]  /*7470*/  LOP3.LUT R0, R3, R0, R4, 0xfe, !PT ;  /* 0x0000000003007212 */ /* 0x000fce00078efe04 */
.L_x_15261:
[----:B------:R-:W-:Y:S05]  /*7480*/  BSYNC B0 ;  /* 0x0000000000007941 */ /* 0x000fea0003800000 */
.L_x_15260:
[----:B------:R-:W0:Y:S02]  /*7490*/  F2I.FTZ.TRUNC.NTZ R0, R0 ;  /* 0x0000000000007305 */ /* 0x000e24000021f100 */
[----:B0-----:R-:W-:Y:S01]  /*74a0*/  PRMT R5, R0, 0x7610, R5 ;  /* 0x0000761000057816 */ /* 0x001fe20000000005 */
[----:B------:R-:W-:Y:S06]  /*74b0*/  BRA `(.L_x_15241) ;  /* 0x00000000009c7947 */ /* 0x000fec0003800000 */
.L_x_15253:
        /* <DEDUP_REMOVED lines=14> */
.L_x_15267:
[----:B------:R-:W-:Y:S05]  /*75a0*/  BSYNC B0 ;  /* 0x0000000000007941 */ /* 0x000fea0003800000 */
.L_x_15266:
[----:B------:R-:W0:Y:S02]  /*75b0*/  F2I.FTZ.TRUNC.NTZ R0, R0 ;  /* 0x0000000000007305 */ /* 0x000e24000021f100 */
[----:B0-----:R-:W-:Y:S01]  /*75c0*/  PRMT R5, R0, 0x7610, R5 ;  /* 0x0000761000057816 */ /* 0x001fe20000000005 */
[----:B------:R-:W-:Y:S06]  /*75d0*/  BRA `(.L_x_15241) ;  /* 0x0000000000547947 */ /* 0x000fec0003800000 */
.L_x_15240:
        /* <DEDUP_REMOVED lines=16> */
.L_x_15268:
[----:B------:R-:W-:Y:S01]  /*76e0*/  PRMT R5, RZ, 0x7610, R5 ;  /* 0x00007610ff057816 */ /* 0x000fe20000000005 */
[----:B------:R-:W-:Y:S06]  /*76f0*/  BRA `(.L_x_15241) ;  /* 0x00000000000c7947 */ /* 0x000fec0003800000 */
.L_x_15265:
[----:B------:R0:W5:Y:S01]  /*7700*/  LDG.E.U8 R5, desc[UR36][R2.64] ;  /* 0x0000002402057981 */ /* 0x000162000c1e1100 */
[----:B------:R-:W-:Y:S05]  /*7710*/  BRA `(.L_x_15241) ;  /* 0x0000000000047947 */ /* 0x000fea0003800000 */
.L_x_15264:
[----:B------:R0:W5:Y:S02]  /*7720*/  LDG.E.U8 R5, desc[UR36][R2.64] ;  /* 0x0000002402057981 */ /* 0x000164000c1e1100 */
.L_x_15241:
        /* <DEDUP_REMOVED lines=15> */
.L_x_15272:
[----:B------:R0:W-:Y:S01]  /*7820*/  STG.E.U8 desc[UR36][R16.64], R5 ;  /* 0x0000000510007986 */ /* 0x0001e2000c101124 */
[----:B------:R-:W-:Y:S05]  /*7830*/  BRA `(.L_x_15274) ;  /* 0x0000000c00987947 */ /* 0x000fea0003800000 */
.L_x_15271:
        /* <DEDUP_REMOVED lines=12> */
.L_x_15276:
[----:B------:R-:W-:-:S04]  /*7900*/  LOP3.LUT R5, R5, 0xffff, RZ, 0xc0, !PT ;  /* 0x0000ffff05057812 */ /* 0x000fc800078ec0ff */
[----:B------:R-:W-:-:S05]  /*7910*/  PRMT R3, R5, 0x8880, RZ ;  /* 0x0000888005037816 */ /* 0x000fca00000000ff */
[----:B------:R3:W-:Y:S01]  /*7920*/  STG.E desc[UR36][R16.64], R3 ;  /* 0x0000000310007986 */ /* 0x0007e2000c101924 */
[----:B------:R-:W-:Y:S05]  /*7930*/  BRA `(.L_x_15274) ;  /* 0x0000000c00587947 */ /* 0x000fea0003800000 */
.L_x_15275:
[----:B------:R-:W-:-:S04]  /*7940*/  PRMT R3, R5, 0x8880, RZ ;  /* 0x0000888005037816 */ /* 0x000fc800000000ff */
[----:B------:R-:W-:-:S05]  /*7950*/  PRMT R3, R3, 0x7710, RZ ;  /* 0x0000771003037816 */ /* 0x000fca00000000ff */
[----:B------:R2:W-:Y:S01]  /*7960*/  STG.E.U16 desc[UR36][R16.64], R3 ;  /* 0x0000000310007986 */ /* 0x0005e2000c101524 */
[----:B------:R-:W-:Y:S05]  /*7970*/  BRA `(.L_x_15274) ;  /* 0x0000000c00487947 */ /* 0x000fea0003800000 */
.L_x_15270:
        /* <DEDUP_REMOVED lines=9> */
.L_x_15278:
[----:B------:R-:W0:Y:S02]  /*7a10*/  I2F.S8 R0, R5 ;  /* 0x0000000500007306 */ /* 0x000e240000001400 */
[----:B0-----:R-:W-:-:S05]  /*7a20*/  F2FP.F16.F32.PACK_AB R0, RZ, R0 ;  /* 0x00000000ff00723e */ /* 0x001fca00000000ff */
[----:B------:R0:W-:Y:S01]  /*7a30*/  STG.E.U16 desc[UR36][R16.64], R0 ;  /* 0x0000000010007986 */ /* 0x0001e2000c101524 */
[----:B------:R-:W-:Y:S05]  /*7a40*/  BRA `(.L_x_15274) ;  /* 0x0000000c00147947 */ /* 0x000fea0003800000 */
.L_x_15277:
        /* <DEDUP_REMOVED lines=10> */
.L_x_15280:
[----:B------:R-:W0:Y:S02]  /*7af0*/  I2F.S8 R5, R5 ;  /* 0x0000000500057306 */ /* 0x000e240000001400 */
[----:B0-----:R-:W-:-:S04]  /*7b00*/  F2FP.F16.F32.PACK_AB R3, RZ, R5 ;  /* 0x00000005ff03723e */ /* 0x001fc800000000ff */
[----:B------:R-:W-:-:S05]  /*7b10*/  PRMT R3, R3, 0x5410, RZ ;  /* 0x0000541003037816 */ /* 0x000fca00000000ff */
[----:B------:R0:W-:Y:S01]  /*7b20*/  STG.E desc[UR36][R16.64], R3 ;  /* 0x0000000310007986 */ /* 0x0001e2000c101924 */
[----:B------:R-:W-:Y:S05]  /*7b30*/  BRA `(.L_x_15274) ;  /* 0x0000000800d87947 */ /* 0x000fea0003800000 */
.L_x_15279:
[----:B------:R-:W-:-:S04]  /*7b40*/  PRMT R2, R5, 0x8880, RZ ;  /* 0x0000888005027816 */ /* 0x000fc800000000ff */
[----:B------:R-:W-:-:S06]  /*7b50*/  PRMT R2, R2, 0x7710, RZ ;  /* 0x0000771002027816 */ /* 0x000fcc00000000ff */
[----:B------:R-:W0:Y:S02]  /*7b60*/  I2F.F64.S16 R2, R2 ;  /* 0x0000000200027312 */ /* 0x000e240000101c00 */
[----:B0-----:R0:W-:Y:S01]  /*7b70*/  STG.E.64 desc[UR36][R16.64], R2 ;  /* 0x0000000210007986 */ /* 0x0011e2000c101b24 */
[----:B------:R-:W-:Y:S05]  /*7b80*/  BRA `(.L_x_15274) ;  /* 0x0000000800c47947 */ /* 0x000fea0003800000 */
.L_x_15269:
        /* <DEDUP_REMOVED lines=12> */
.L_x_15283:
[----:B------:R-:W-:Y:S02]  /*7c50*/  PRMT R4, R5, 0x8880, RZ ;  /* 0x0000888005047816 */ /* 0x000fe400000000ff */
[----:B------:R-:W-:Y:S02]  /*7c60*/  CS2R R6, SRZ ;  /* 0x0000000000067805 */ /* 0x000fe4000001ff00 */
[----:B------:R-:W-:-:S06]  /*7c70*/  PRMT R4, R4, 0x7710, RZ ;  /* 0x0000771004047816 */ /* 0x000fcc00000000ff */
[----:B------:R-:W0:Y:S02]  /*7c80*/  I2F.F64.S16 R4, R4 ;  /* 0x0000000400047312 */ /* 0x000e240000101c00 */
[----:B0-----:R0:W-:Y:S01]  /*7c90*/  STG.E.128 desc[UR36][R16.64], R4 ;  /* 0x0000000410007986 */ /* 0x0011e2000c101d24 */
[----:B------:R-:W-:Y:S05]  /*7ca0*/  BRA `(.L_x_15274) ;  /* 0x00000008007c7947 */ /* 0x000fea0003800000 */
.L_x_15282:
        /* <DEDUP_REMOVED lines=21> */
.L_x_15287:
[----:B------:R-:W-:Y:S05]  /*7e00*/  BSYNC B0 ;  /* 0x0000000000007941 */ /* 0x000fea0003800000 */
.L_x_15286:
[----:B------:R-:W-:-:S05]  /*7e10*/  LOP3.LUT R3, R0, R3, RZ, 0xfc, !PT ;  /* 0x0000000300037212 */ /* 0x000fca00078efcff */
[----:B------:R0:W-:Y:S01]  /*7e20*/  STG.E.U8 desc[UR36][R16.64], R3 ;  /* 0x0000000310007986 */ /* 0x0001e2000c101124 */
[----:B------:R-:W-:Y:S05]  /*7e30*/  BRA `(.L_x_15274) ;  /* 0x0000000800187947 */ /* 0x000fea0003800000 */
.L_x_15285:
        /* <DEDUP_REMOVED lines=13> */
.L_x_15289:
[----:B------:R-:W-:Y:S01]  /*7f10*/  IMAD.MOV.U32 R0, RZ, RZ, 0x7f ;  /* 0x0000007fff007424 */ /* 0x000fe200078e00ff */
[----:B------:R-:W-:-:S04]  /*7f20*/  ISETP.GT.U32.AND P0, PT, R2, 0x7f800000, PT ;  /* 0x7f8000000200780c */ /* 0x000fc80003f04070 */
[----:B------:R-:W-:-:S09]  /*7f30*/  SEL R0, R0, 0x7c, P0 ;  /* 0x0000007c00007807 */ /* 0x000fd20000000000 */
.L_x_15290:
[----:B------:R-:W-:Y:S05]  /*7f40*/  BSYNC B0 ;  /* 0x0000000000007941 */ /* 0x000fea0003800000 */
.L_x_15288:
[----:B------:R-:W-:-:S04]  /*7f50*/  LOP3.LUT R2, R5, 0x80000000, RZ, 0xc0, !PT ;  /* 0x8000000005027812 */ /* 0x000fc800078ec0ff */
[----:B------:R-:W-:-:S04]  /*7f60*/  SHF.R.U32.HI R3, RZ, 0x18, R2 ;  /* 0x00000018ff037819 */ /* 0x000fc80000011602 */
[----:B------:R-:W-:-:S05]  /*7f70*/  LOP3.LUT R3, R0, R3, RZ, 0xfc, !PT ;  /* 0x0000000300037212 */ /* 0x000fca00078efcff */
[----:B------:R0:W-:Y:S01]  /*7f80*/  STG.E.U8 desc[UR36][R16.64], R3 ;  /* 0x0000000310007986 */ /* 0x0001e2000c101124 */
[----:B------:R-:W-:Y:S05]  /*7f90*/  BRA `(.L_x_15274) ;  /* 0x0000000400c07947 */ /* 0x000fea0003800000 */
.L_x_15284:
[----:B------:R-:W0:Y:S02]  /*7fa0*/  I2F.S8 R0, R5 ;  /* 0x0000000500007306 */ /* 0x000e240000001400 */
[----:B0-----:R-:W-:-:S05]  /*7fb0*/  F2FP.BF16.F32.PACK_AB R0, RZ, R0 ;  /* 0x00000000ff00723e */ /* 0x001fca00000010ff */
[----:B------:R0:W-:Y:S01]  /*7fc0*/  STG.E.U16 desc[UR36][R16.64], R0 ;  /* 0x0000000010007986 */ /* 0x0001e2000c101524 */
[----:B------:R-:W-:Y:S05]  /*7fd0*/  BRA `(.L_x_15274) ;  /* 0x0000000400b07947 */ /* 0x000fea0003800000 */
.L_x_15281:
        /* <DEDUP_REMOVED lines=12> */
.L_x_15293:
        /* <DEDUP_REMOVED lines=17> */
.L_x_15296:
[----:B------:R-:W-:-:S04]  /*81b0*/  LOP3.LUT R2, R5, 0x80000000, RZ, 0xc0, !PT ;  /* 0x8000000005027812 */ /* 0x000fc800078ec0ff */
[----:B------:R-:W-:-:S04]  /*81c0*/  SHF.R.U32.HI R3, RZ, 0x18, R2 ;  /* 0x00000018ff037819 */ /* 0x000fc80000011602 */
[----:B------:R-:W-:-:S04]  /*81d0*/  LOP3.LUT R0, R0, R3, RZ, 0xfc, !PT ;  /* 0x0000000300007212 */ /* 0x000fc800078efcff */
[----:B------:R-:W-:-:S07]  /*81e0*/  PRMT R8, R0, 0x7610, R8 ;  /* 0x0000761000087816 */ /* 0x000fce0000000008 */
.L_x_15295:
[----:B------:R-:W-:Y:S05]  /*81f0*/  BSYNC B0 ;  /* 0x0000000000007941 */ /* 0x000fea0003800000 */
.L_x_15294:
[----:B------:R0:W-:Y:S01]  /*8200*/  STG.E.U8 desc[UR36][R16.64], R8 ;  /* 0x0000000810007986 */ /* 0x0001e2000c101124 */
[----:B------:R-:W-:Y:S05]  /*8210*/  BRA `(.L_x_15274) ;  /* 0x0000000400207947 */ /* 0x000fea0003800000 */
.L_x_15292:
        /* <DEDUP_REMOVED lines=17> */
.L_x_15299:
[----:B------:R-:W-:-:S04]  /*8330*/  LOP3.LUT R2, R5, 0x80000000, RZ, 0xc0, !PT ;  /* 0x8000000005027812 */ /* 0x000fc800078ec0ff */
[----:B------:R-:W-:-:S04]  /*8340*/  SHF.R.U32.HI R3, RZ, 0x18, R2 ;  /* 0x00000018ff037819 */ /* 0x000fc80000011602 */
[----:B------:R-:W-:-:S04]  /*8350*/  LOP3.LUT R0, R0, R3, RZ, 0xfc, !PT ;  /* 0x0000000300007212 */ /* 0x000fc800078efcff */
[----:B------:R-:W-:-:S07]  /*8360*/  PRMT R8, R0, 0x7610, R8 ;  /* 0x0000761000087816 */ /* 0x000fce0000000008 */
.L_x_15298:
[----:B------:R-:W-:Y:S05]  /*8370*/  BSYNC B0 ;  /* 0x0000000000007941 */ /* 0x000fea0003800000 */
.L_x_15297:
[----:B------:R0:W-:Y:S01]  /*8380*/  STG.E.U8 desc[UR36][R16.64], R8 ;  /* 0x0000000810007986 */ /* 0x0001e2000c101124 */
[----:B------:R-:W-:Y:S05]  /*8390*/  BRA `(.L_x_15274) ;  /* 0x0000000000c07947 */ /* 0x000fea0003800000 */
.L_x_15291:
        /* <DEDUP_REMOVED lines=22> */
.L_x_15273:
        /* <DEDUP_REMOVED lines=16> */
.L_x_15302:
[----:B------:R-:W-:Y:S05]  /*8600*/  BRA `(.L_x_15274) ;  /* 0x0000000000247947 */ /* 0x000fea0003800000 */
.L_x_15301:
[----:B------:R-:W-:-:S04]  /*8610*/  LOP3.LUT R5, R5, 0xffff, RZ, 0xc0, !PT ;  /* 0x0000ffff05057812 */ /* 0x000fc800078ec0ff */
[----:B------:R-:W-:-:S05]  /*8620*/  PRMT R5, R5, 0x8880, RZ ;  /* 0x0000888005057816 */ /* 0x000fca00000000ff */
[----:B------:R-:W-:-:S05]  /*8630*/  IMAD.MOV.U32 R2, RZ, RZ, R5 ;  /* 0x000000ffff027224 */ /* 0x000fca00078e0005 */
[----:B------:R-:W-:-:S05]  /*8640*/  SHF.R.S32.HI R3, RZ, 0x1f, R2 ;  /* 0x0000001fff037819 */ /* 0x000fca0000011402 */
[----:B------:R0:W-:Y:S01]  /*8650*/  STG.E.64 desc[UR36][R16.64], R2 ;  /* 0x0000000210007986 */ /* 0x0001e2000c101b24 */
[----:B------:R-:W-:Y:S05]  /*8660*/  BRA `(.L_x_15274) ;  /* 0x00000000000c7947 */ /* 0x000fea0003800000 */
.L_x_15300:
[----:B------:R-:W-:-:S04]  /*8670*/  LOP3.LUT R5, R5, 0xffff, RZ, 0xc0, !PT ;  /* 0x0000ffff05057812 */ /* 0x000fc800078ec0ff */
[----:B------:R-:W-:-:S05]  /*8680*/  PRMT R3, R5, 0x8880, RZ ;  /* 0x0000888005037816 */ /* 0x000fca00000000ff */
[----:B------:R0:W-:Y:S02]  /*8690*/  STG.E desc[UR36][R16.64], R3 ;  /* 0x0000000310007986 */ /* 0x0001e4000c101924 */
.L_x_15274:
[----:B------:R-:W-:-:S07]  /*86a0*/  VIADD R19, R19, 0x80 ;  /* 0x0000008013137836 */ /* 0x000fce0000000000 */
.L_x_15201:
[----:B------:R-:W-:Y:S05]  /*86b0*/  BSYNC B6 ;  /* 0x0000000000067941 */ /* 0x000fea0003800000 */
.L_x_15200:
        /* <DEDUP_REMOVED lines=358> */
.L_x_15305:
        /* <DEDUP_REMOVED lines=20> */
.L_x_15309:
[----:B------:R0:W5:Y:S01]  /*9e60*/  LDG.E.U8 R22, desc[UR36][R2.64] ;  /* 0x0000002402167981 */ /* 0x000162000c1e1100 */
[----:B------:R-:W-:Y:S05]  /*9e70*/  BRA `(.L_x_15311) ;  /* 0x0000000c00547947 */ /* 0x000fea0003800000 */
.L_x_15308:
        /* <DEDUP_REMOVED lines=8> */
.L_x_15313:
[----:B------:R0:W5:Y:S01]  /*9f00*/  LDG.E.U8 R22, desc[UR36][R2.64] ;  /* 0x0000002402167981 */ /* 0x000162000c1e1100 */
[----:B------:R-:W-:Y:S05]  /*9f10*/  BRA `(.L_x_15311) ;  /* 0x0000000c002c7947 */ /* 0x000fea0003800000 */
.L_x_15312:
[----:B------:R0:W5:Y:S01]  /*9f20*/  LDG.E.U16 R22, desc[UR36][R2.64] ;  /* 0x0000002402167981 */ /* 0x000162000c1e1500 */
[----:B------:R-:W-:Y:S05]  /*9f30*/  BRA `(.L_x_15311) ;  /* 0x0000000c00247947 */ /* 0x000fea0003800000 */
.L_x_15307:
        /* <DEDUP_REMOVED lines=9> */
.L_x_15315:
[----:B------:R-:W2:Y:S02]  /*9fd0*/  LDG.E.U16 R0, desc[UR36][R2.64] ;  /* 0x0000002402007981 */ /* 0x000ea4000c1e1500 */
[----:B--2---:R-:W-:-:S06]  /*9fe0*/  HADD2.F32 R0, -RZ, R0.H0_H0 ;  /* 0x20000000ff007230 */ /* 0x004fcc0000004100 */
[----:B------:R-:W0:Y:S02]  /*9ff0*/  F2I.FTZ.TRUNC.NTZ R0, R0 ;  /* 0x0000000000007305 */ /* 0x000e24000021f100 */
[----:B0-----:R-:W-:Y:S01]  /*a000*/  PRMT R22, R0, 0x7610, R22 ;  /* 0x0000761000167816 */ /* 0x001fe20000000016 */
[----:B------:R-:W-:Y:S06]  /*a010*/  BRA `(.L_x_15311) ;  /* 0x0000000800ec7947 */ /* 0x000fec0003800000 */
.L_x_15314:
        /* <DEDUP_REMOVED lines=9> */
.L_x_15317:
[----:B------:R-:W2:Y:S02]  /*a0b0*/  LDG.E.U16 R2, desc[UR36][R2.64] ;  /* 0x0000002402027981 */ /* 0x000ea4000c1e1500 */
[----:B--2---:R-:W-:-:S06]  /*a0c0*/  HADD2.F32 R0, -RZ, R2.H0_H0 ;  /* 0x20000002ff007230 */ /* 0x004fcc0000004100 */
[----:B------:R-:W0:Y:S02]  /*a0d0*/  F2I.FTZ.TRUNC.NTZ R0, R0 ;  /* 0x0000000000007305 */ /* 0x000e24000021f100 */
[----:B0-----:R-:W-:Y:S01]  /*a0e0*/  PRMT R22, R0, 0x7610, R22 ;  /* 0x0000761000167816 */ /* 0x001fe20000000016 */
[----:B------:R-:W-:Y:S06]  /*a0f0*/  BRA `(.L_x_15311) ;  /* 0x0000000800b47947 */ /* 0x000fec0003800000 */
.L_x_15316:
[----:B------:R-:W2:Y:S02]  /*a100*/  LDG.E.64 R2, desc[UR36][R2.64] ;  /* 0x0000002402027981 */ /* 0x000ea4000c1e1b00 */
[----:B--2---:R2:W3:Y:S01]  /*a110*/  F2I.F64.TRUNC R22, R2 ;  /* 0x0000000200167311 */ /* 0x0044e2000030d100 */
[----:B------:R-:W-:Y:S05]  /*a120*/  BRA `(.L_x_15311) ;  /* 0x0000000800a87947 */ /* 0x000fea0003800000 */
.L_x_15306:
        /* <DEDUP_REMOVED lines=12> */
.L_x_15320:
[----:B------:R-:W2:Y:S02]  /*a1f0*/  LDG.E.64 R2, desc[UR36][R2.64] ;  /* 0x0000002402027981 */ /* 0x000ea4000c1e1b00 */
[----:B--2---:R0:W1:Y:S01]  /*a200*/  F2I.F64.TRUNC R22, R2 ;  /* 0x0000000200167311 */ /* 0x004062000030d100 */
[----:B------:R-:W-:Y:S05]  /*a210*/  BRA `(.L_x_15311) ;  /* 0x00000008006c7947 */ /* 0x000fea0003800000 */
.L_x_15319:
        /* <DEDUP_REMOVED lines=28> */
.L_x_15322:
        /* <DEDUP_REMOVED lines=15> */
.L_x_15321:
[----:B------:R-:W2:Y:S02]  /*a4d0*/  LDG.E.U16 R0, desc[UR36][R2.64] ;  /* 0x0000002402007981 */ /* 0x000ea4000c1e1500 */
[----:B--2---:R-:W-:-:S06]  /*a4e0*/  IMAD.U32 R0, R0, 0x10000, RZ ;  /* 0x0001000000007824 */ /* 0x004fcc00078e00ff */
[----:B------:R-:W0:Y:S02]  /*a4f0*/  F2I.FTZ.TRUNC.NTZ R0, R0 ;  /* 0x0000000000007305 */ /* 0x000e24000021f100 */
[----:B0-----:R-:W-:Y:S01]  /*a500*/  PRMT R22, R0, 0x7610, R22 ;  /* 0x0000761000167816 */ /* 0x001fe20000000016 */
[----:B------:R-:W-:Y:S06]  /*a510*/  BRA `(.L_x_15311) ;  /* 0x0000000400ac7947 */ /* 0x000fec0003800000 */
.L_x_15318:
        /* <DEDUP_REMOVED lines=10> */
.L_x_15325:
        /* <DEDUP_REMOVED lines=21> */
.L_x_15329:
[----:B------:R-:W-:Y:S05]  /*a710*/  BSYNC B1 ;  /* 0x0000000000017941 */ /* 0x000fea0003800000 */
.L_x_15328:
[----:B------:R-:W-:Y:S01]  /*a720*/  LEA R3, R0, 0x3b800000, 0x17 ;  /* 0x3b80000000037811 */ /* 0x000fe200078eb8ff */
[----:B------:R-:W-:-:S05]  /*a730*/  IMAD.SHL.U32 R0, R2, 0x100000, RZ ;  /* 0x0010000002007824 */ /* 0x000fca00078e00ff */
[----:B------:R-:W-:-:S07]  /*a740*/  LOP3.LUT R0, R3, R0, R4, 0xfe, !PT ;  /* 0x0000000003007212 */ /* 0x000fce00078efe04 */
.L_x_15327:
[----:B------:R-:W-:Y:S05]  /*a750*/  BSYNC B0 ;  /* 0x0000000000007941 */ /* 0x000fea0003800000 */
.L_x_15326:
[----:B------:R-:W0:Y:S02]  /*a760*/  F2I.FTZ.TRUNC.NTZ R0, R0 ;  /* 0x0000000000007305 */ /* 0x000e24000021f100 */
[----:B0-----:R-:W-:Y:S01]  /*a770*/  PRMT R22, R0, 0x7610, R22 ;  /* 0x0000761000167816 */ /* 0x001fe20000000016 */
[----:B------:R-:W-:Y:S06]  /*a780*/  BRA `(.L_x_15311) ;  /* 0x0000000400107947 */ /* 0x000fec0003800000 */
.L_x_15324:
        /* <DEDUP_REMOVED lines=21> */
.L_x_15333:
[----:B------:R-:W-:Y:S05]  /*a8e0*/  BSYNC B1 ;  /* 0x0000000000017941 */ /* 0x000fea0003800000 */
.L_x_15332:
[----:B------:R-:W-:Y:S01]  /*a8f0*/  LEA R3, R0, 0x37800000, 0x17 ;  /* 0x3780000000037811 */ /* 0x000fe200078eb8ff */
[----:B------:R-:W-:-:S05]  /*a900*/  IMAD.SHL.U32 R0, R2, 0x200000, RZ ;  /* 0x0020000002007824 */ /* 0x000fca00078e00ff */
[----:B------:R-:W-:-:S07]  /*a910*/  LOP3.LUT R0, R3, R0, R4, 0xfe, !PT ;  /* 0x0000000003007212 */ /* 0x000fce00078efe04 */
.L_x_15331:
[----:B------:R-:W-:Y:S05]  /*a920*/  BSYNC B0 ;  /* 0x0000000000007941 */ /* 0x000fea0003800000 */
.L_x_15330:
[----:B------:R-:W0:Y:S02]  /*a930*/  F2I.FTZ.TRUNC.NTZ R0, R0 ;  /* 0x0000000000007305 */ /* 0x000e24000021f100 */
[----:B0-----:R-:W-:Y:S01]  /*a940*/  PRMT R22, R0, 0x7610, R22 ;  /* 0x0000761000167816 */ /* 0x001fe20000000016 */
[----:B------:R-:W-:Y:S06]  /*a950*/  BRA `(.L_x_15311) ;  /* 0x00000000009c7947 */ /* 0x000fec0003800000 */
.L_x_15323:
        /* <DEDUP_REMOVED lines=14> */
.L_x_15337:
[----:B------:R-:W-:Y:S05]  /*aa40*/  BSYNC B0 ;  /* 0x0000000000007941 */ /* 0x000fea0003800000 */
.L_x_15336:
[----:B------:R-:W0:Y:S02]  /*aa50*/  F2I.FTZ.TRUNC.NTZ R0, R0 ;  /* 0x0000000000007305 */ /* 0x000e24000021f100 */
[----:B0-----:R-:W-:Y:S01]  /*aa60*/  PRMT R22, R0, 0x7610, R22 ;  /* 0x0000761000167816 */ /* 0x001fe20000000016 */
[----:B------:R-:W-:Y:S06]  /*aa70*/  BRA `(.L_x_15311) ;  /* 0x0000000000547947 */ /* 0x000fec0003800000 */
.L_x_15310:
        /* <DEDUP_REMOVED lines=16> */
.L_x_15338:
[----:B------:R-:W-:Y:S01]  /*ab80*/  PRMT R22, RZ, 0x7610, R22 ;  /* 0x00007610ff167816 */ /* 0x000fe20000000016 */
[----:B------:R-:W-:Y:S06]  /*ab90*/  BRA `(.L_x_15311) ;  /* 0x00000000000c7947 */ /* 0x000fec0003800000 */
.L_x_15335:
[----:B------:R0:W5:Y:S01]  /*aba0*/  LDG.E.U8 R22, desc[UR36][R2.64] ;  /* 0x0000002402167981 */ /* 0x000162000c1e1100 */
[----:B------:R-:W-:Y:S05]  /*abb0*/  BRA `(.L_x_15311) ;  /* 0x0000000000047947 */ /* 0x000fea0003800000 */
.L_x_15334:
[----:B------:R0:W5:Y:S02]  /*abc0*/  LDG.E.U8 R22, desc[UR36][R2.64] ;  /* 0x0000002402167981 */ /* 0x000164000c1e1100 */
.L_x_15311:
        /* <DEDUP_REMOVED lines=17> */
.L_x_15342:
[----:B------:R0:W5:Y:S01]  /*ace0*/  LDG.E.U8 R5, desc[UR36][R2.64] ;  /* 0x0000002402057981 */ /* 0x000162000c1e1100 */
[----:B------:R-:W-:Y:S05]  /*acf0*/  BRA `(.L_x_15344) ;  /* 0x0000000c00547947 */ /* 0x000fea0003800000 */
.L_x_15341:
        /* <DEDUP_REMOVED lines=8> */
.L_x_15346:
[----:B------:R0:W5:Y:S01]  /*ad80*/  LDG.E.U8 R5, desc[UR36][R2.64] ;  /* 0x0000002402057981 */ /* 0x000162000c1e1100 */
[----:B------:R-:W-:Y:S05]  /*ad90*/  BRA `(.L_x_15344) ;  /* 0x0000000c002c7947 */ /* 0x000fea0003800000 */
.L_x_15345:
[----:B------:R0:W5:Y:S01]  /*ada0*/  LDG.E.U16 R5, desc[UR36][R2.64] ;  /* 0x0000002402057981 */ /* 0x000162000c1e1500 */
[----:B------:R-:W-:Y:S05]  /*adb0*/  BRA `(.L_x_15344) ;  /* 0x0000000c00247947 */ /* 0x000fea0003800000 */
.L_x_15340:
        /* <DEDUP_REMOVED lines=9> */
.L_x_15348:
[----:B------:R-:W2:Y:S02]  /*ae50*/  LDG.E.U16 R0, desc[UR36][R2.64] ;  /* 0x0000002402007981 */ /* 0x000ea4000c1e1500 */
[----:B--2---:R-:W-:-:S06]  /*ae60*/  HADD2.F32 R0, -RZ, R0.H0_H0 ;  /* 0x20000000ff007230 */ /* 0x004fcc0000004100 */
[----:B------:R-:W0:Y:S02]  /*ae70*/  F2I.FTZ.TRUNC.NTZ R0, R0 ;  /* 0x0000000000007305 */ /* 0x000e24000021f100 */
[----:B0-----:R-:W-:Y:S01]  /*ae80*/  PRMT R5, R0, 0x7610, R5 ;  /* 0x0000761000057816 */ /* 0x001fe20000000005 */
[----:B------:R-:W-:Y:S06]  /*ae90*/  BRA `(.L_x_15344) ;  /* 0x0000000800ec7947 */ /* 0x000fec0003800000 */
.L_x_15347:
        /* <DEDUP_REMOVED lines=9> */
.L_x_15350:
[----:B------:R-:W2:Y:S02]  /*af30*/  LDG.E.U16 R2, desc[UR36][R2.64] ;  /* 0x0000002402027981 */ /* 0x000ea4000c1e1500 */
[----:B--2---:R-:W-:-:S06]  /*af40*/  HADD2.F32 R0, -RZ, R2.H0_H0 ;  /* 0x20000002ff007230 */ /* 0x004fcc0000004100 */
[----:B------:R-:W0:Y:S02]  /*af50*/  F2I.FTZ.TRUNC.NTZ R0, R0 ;  /* 0x0000000000007305 */ /* 0x000e24000021f100 */
[----:B0-----:R-:W-:Y:S01]  /*af60*/  PRMT R5, R0, 0x7610, R5 ;  /* 0x0000761000057816 */ /* 0x001fe20000000005 */
[----:B------:R-:W-:Y:S06]  /*af70*/  BRA `(.L_x_15344) ;  /* 0x0000000800b47947 */ /* 0x000fec0003800000 */
.L_x_15349:
[----:B------:R-:W2:Y:S02]  /*af80*/  LDG.E.64 R2, desc[UR36][R2.64] ;  /* 0x0000002402027981 */ /* 0x000ea4000c1e1b00 */
[----:B--2---:R0:W1:Y:S01]  /*af90*/  F2I.F64.TRUNC R5, R2 ;  /* 0x0000000200057311 */ /* 0x004062000030d100 */
[----:B------:R-:W-:Y:S05]  /*afa0*/  BRA `(.L_x_15344) ;  /* 0x0000000800a87947 */ /* 0x000fea0003800000 */
.L_x_15339:
        /* <DEDUP_REMOVED lines=12> */
.L_x_15353:
[----:B------:R-:W2:Y:S02]  /*b070*/  LDG.E.64 R2, desc[UR36][R2.64] ;  /* 0x0000002402027981 */ /* 0x000ea4000c1e1b00 */
[----:B--2---:R0:W1:Y:S01]  /*b080*/  F2I.F64.TRUNC R5, R2 ;  /* 0x0000000200057311 */ /* 0x004062000030d100 */
[----:B------:R-:W-:Y:S05]  /*b090*/  BRA `(.L_x_15344) ;  /* 0x00000008006c7947 */ /* 0x000fea0003800000 */
.L_x_15352:
        /* <DEDUP_REMOVED lines=28> */
.L_x_15355:
        /* <DEDUP_REMOVED lines=15> */
.L_x_15354:
[----:B------:R-:W2:Y:S02]  /*b350*/  LDG.E.U16 R0, desc[UR36][R2.64] ;  /* 0x0000002402007981 */ /* 0x000ea4000c1e1500 */
[----:B--2---:R-:W-:-:S06]  /*b360*/  IMAD.U32 R0, R0, 0x10000, RZ ;  /* 0x0001000000007824 */ /* 0x004fcc00078e00ff */
[----:B------:R-:W0:Y:S02]  /*b370*/  F2I.FTZ.TRUNC.NTZ R0, R0 ;  /* 0x0000000000007305 */ /* 0x000e24000021f100 */
[----:B0-----:R-:W-:Y:S01]  /*b380*/  PRMT R5, R0, 0x7610, R5 ;  /* 0x0000761000057816 */ /* 0x001fe20000000005 */
[----:B------:R-:W-:Y:S06]  /*b390*/  BRA `(.L_x_15344) ;  /* 0x0000000400ac7947 */ /* 0x000fec0003800000 */
.L_x_15351:
        /* <DEDUP_REMOVED lines=10> */
.L_x_15358:
        /* <DEDUP_REMOVED lines=21> */
.L_x_15362:
[----:B------:R-:W-:Y:S05]  /*b590*/  BSYNC B1 ;  /* 0x0000000000017941 */ /* 0x000fea0003800000 */
.L_x_15361:
[----:B------:R-:W-:Y:S01]  /*b5a0*/  LEA R3, R0, 0x3b800000, 0x17 ;  /* 0x3b80000000037811 */ /* 0x000fe200078eb8ff */
[----:B------:R-:W-:-:S05]  /*b5b0*/  IMAD.SHL.U32 R0, R2, 0x100000, RZ ;  /* 0x0010000002007824 */ /* 0x000fca00078e00ff */
[----:B------:R-:W-:-:S07]  /*b5c0*/  LOP3.LUT R0, R3, R0, R4, 0xfe, !PT ;  /* 0x0000000003007212 */ /* 0x000fce00078efe04 */
.L_x_15360:
[----:B------:R-:W-:Y:S05]  /*b5d0*/  BSYNC B0 ;  /* 0x0000000000007941 */ /* 0x000fea0003800000 */
.L_x_15359:
[----:B------:R-:W0:Y:S02]  /*b5e0*/  F2I.FTZ.TRUNC.NTZ R0, R0 ;  /* 0x0000000000007305 */ /* 0x000e24000021f100 */
[----:B0-----:R-:W-:Y:S01]  /*b5f0*/  PRMT R5, R0, 0x7610, R5 ;  /* 0x0000761000057816 */ /* 0x001fe20000000005 */
[----:B------:R-:W-:Y:S06]  /*b600*/  BRA `(.L_x_15344) ;  /* 0x0000000400107947 */ /* 0x000fec0003800000 */
.L_x_15357:
        /* <DEDUP_REMOVED lines=21> */
.L_x_15366:
[----:B------:R-:W-:Y:S05]  /*b760*/  BSYNC B1 ;  /* 0x0000000000017941 */ /* 0x000fea0003800000 */
.L_x_15365:
[----:B------:R-:W-:Y:S01]  /*b770*/  LEA R3, R0, 0x37800000, 0x17 ;  /* 0x3780000000037811 */ /* 0x000fe200078eb8ff */
[----:B------:R-:W-:-:S05]  /*b780*/  IMAD.SHL.U32 R0, R2, 0x200000, RZ ;  /* 0x0020000002007824 */ /* 0x000fca00078e00ff */
[----:B------:R-:W-:-:S07]  /*b790*/  LOP3.LUT R0, R3, R0, R4, 0xfe, !PT ;  /* 0x0000000003007212 */ /* 0x000fce00078efe04 */
.L_x_15364:
[----:B------:R-:W-:Y:S05]  /*b7a0*/  BSYNC B0 ;  /* 0x0000000000007941 */ /* 0x000fea0003800000 */
.L_x_15363:
[----:B------:R-:W0:Y:S02]  /*b7b0*/  F2I.FTZ.TRUNC.NTZ R0, R0 ;  /* 0x0000000000007305 */ /* 0x000e24000021f100 */
[----:B0-----:R-:W-:Y:S01]  /*b7c0*/  PRMT R5, R0, 0x7610, R5 ;  /* 0x0000761000057816 */ /* 0x001fe20000000005 */
[----:B------:R-:W-:Y:S06]  /*b7d0*/  BRA `(.L_x_15344) ;  /* 0x00000000009c7947 */ /* 0x000fec0003800000 */
.L_x_15356:
        /* <DEDUP_REMOVED lines=14> */
.L_x_15370:
[----:B------:R-:W-:Y:S05]  /*b8c0*/  BSYNC B0 ;  /* 0x0000000000007941 */ /* 0x000fea0003800000 */
.L_x_15369:
[----:B------:R-:W0:Y:S02]  /*b8d0*/  F2I.FTZ.TRUNC.NTZ R0, R0 ;  /* 0x0000000000007305 */ /* 0x000e24000021f100 */
[----:B0-----:R-:W-:Y:S01]  /*b8e0*/  PRMT R5, R0, 0x7610, R5 ;  /* 0x0000761000057816 */ /* 0x001fe20000000005 */
[----:B------:R-:W-:Y:S06]  /*b8f0*/  BRA `(.L_x_15344) ;  /* 0x0000000000547947 */ /* 0x000fec0003800000 */
.L_x_15343:
        /* <DEDUP_REMOVED lines=16> */
.L_x_15371:
[----:B------:R-:W-:Y:S01]  /*ba00*/  PRMT R5, RZ, 0x7610, R5 ;  /* 0x00007610ff057816 */ /* 0x000fe20000000005 */
[----:B------:R-:W-:Y:S06]  /*ba10*/  BRA `(.L_x_15344) ;  /* 0x00000000000c7947 */ /* 0x000fec0003800000 */
.L_x_15368:
[----:B------:R0:W5:Y:S01]  /*ba20*/  LDG.E.U8 R5, desc[UR36][R2.64] ;  /* 0x0000002402057981 */ /* 0x000162000c1e1100 */
[----:B------:R-:W-:Y:S05]  /*ba30*/  BRA `(.L_x_15344) ;  /* 0x0000000000047947 */ /* 0x000fea0003800000 */
.L_x_15367:
[----:B------:R0:W5:Y:S02]  /*ba40*/  LDG.E.U8 R5, desc[UR36][R2.64] ;  /* 0x0000002402057981 */ /* 0x000164000c1e1100 */
.L_x_15344:
        /* <DEDUP_REMOVED lines=15> */
.L_x_15375:
[----:B------:R0:W-:Y:S01]  /*bb40*/  STG.E.U8 desc[UR36][R16.64], R5 ;  /* 0x0000000510007986 */ /* 0x0001e2000c101124 */
[----:B------:R-:W-:Y:S05]  /*bb50*/  BRA `(.L_x_15377) ;  /* 0x0000000c00987947 */ /* 0x000fea0003800000 */
.L_x_15374:
        /* <DEDUP_REMOVED lines=12> */
.L_x_15379:
[----:B------:R-:W-:-:S04]  /*bc20*/  LOP3.LUT R5, R5, 0xffff, RZ, 0xc0, !PT ;  /* 0x0000ffff05057812 */ /* 0x000fc800078ec0ff */
[----:B------:R-:W-:-:S05]  /*bc30*/  PRMT R3, R5, 0x8880, RZ ;  /* 0x0000888005037816 */ /* 0x000fca00000000ff */
[----:B------:R0:W-:Y:S01]  /*bc40*/  STG.E desc[UR36][R16.64], R3 ;  /* 0x0000000310007986 */ /* 0x0001e2000c101924 */
[----:B------:R-:W-:Y:S05]  /*bc50*/  BRA `(.L_x_15377) ;  /* 0x0000000c00587947 */ /* 0x000fea0003800000 */
.L_x_15378:
[----:B------:R-:W-:-:S04]  /*bc60*/  PRMT R3, R5, 0x8880, RZ ;  /* 0x0000888005037816 */ /* 0x000fc800000000ff */
[----:B------:R-:W-:-:S05]  /*bc70*/  PRMT R3, R3, 0x7710, RZ ;  /* 0x0000771003037816 */ /* 0x000fca00000000ff */
[----:B------:R0:W-:Y:S01]  /*bc80*/  STG.E.U16 desc[UR36][R16.64], R3 ;  /* 0x0000000310007986 */ /* 0x0001e2000c101524 */
[----:B------:R-:W-:Y:S05]  /*bc90*/  BRA `(.L_x_15377) ;  /* 0x0000000c00487947 */ /* 0x000fea0003800000 */
.L_x_15373:
        /* <DEDUP_REMOVED lines=9> */
.L_x_15381:
[----:B------:R-:W0:Y:S02]  /*bd30*/  I2F.S8 R0, R5 ;  /* 0x0000000500007306 */ /* 0x000e240000001400 */
[----:B0-----:R-:W-:-:S05]  /*bd40*/  F2FP.F16.F32.PACK_AB R0, RZ, R0 ;  /* 0x00000000ff00723e */ /* 0x001fca00000000ff */
[----:B------:R0:W-:Y:S01]  /*bd50*/  STG.E.U16 desc[UR36][R16.64], R0 ;  /* 0x0000000010007986 */ /* 0x0001e2000c101524 */
[----:B------:R-:W-:Y:S05]  /*bd60*/  BRA `(.L_x_15377) ;  /* 0x0000000c00147947 */ /* 0x000fea0003800000 */
.L_x_15380:
        /* <DEDUP_REMOVED lines=10> */
.L_x_15383:
[----:B------:R-:W0:Y:S02]  /*be10*/  I2F.S8 R5, R5 ;  /* 0x0000000500057306 */ /* 0x000e240000001400 */
[----:B0-----:R-:W-:-:S04]  /*be20*/  F2FP.F16.F32.PACK_AB R3, RZ, R5 ;  /* 0x00000005ff03723e */ /* 0x001fc800000000ff */
[----:B------:R-:W-:-:S05]  /*be30*/  PRMT R3, R3, 0x5410, RZ ;  /* 0x0000541003037816 */ /* 0x000fca00000000ff */
[----:B------:R0:W-:Y:S01]  /*be40*/  STG.E desc[UR36][R16.64], R3 ;  /* 0x0000000310007986 */ /* 0x0001e2000c101924 */
[----:B------:R-:W-:Y:S05]  /*be50*/  BRA `(.L_x_15377) ;  /* 0x0000000800d87947 */ /* 0x000fea0003800000 */
.L_x_15382:
[----:B------:R-:W-:-:S04]  /*be60*/  PRMT R2, R5, 0x8880, RZ ;  /* 0x0000888005027816 */ /* 0x000fc800000000ff */
[----:B------:R-:W-:-:S06]  /*be70*/  PRMT R2, R2, 0x7710, RZ ;  /* 0x0000771002027816 */ /* 0x000fcc00000000ff */
[----:B------:R-:W0:Y:S02]  /*be80*/  I2F.F64.S16 R2, R2 ;  /* 0x0000000200027312 */ /* 0x000e240000101c00 */
[----:B0-----:R0:W-:Y:S01]  /*be90*/  STG.E.64 desc[UR36][R16.64], R2 ;  /* 0x0000000210007986 */ /* 0x0011e2000c101b24 */
[----:B------:R-:W-:Y:S05]  /*bea0*/  BRA `(.L_x_15377) ;  /* 0x0000000800c47947 */ /* 0x000fea0003800000 */
.L_x_15372:
        /* <DEDUP_REMOVED lines=12> */
.L_x_15386:
[----:B------:R-:W-:Y:S02]  /*bf70*/  PRMT R4, R5, 0x8880, RZ ;  /* 0x0000888005047816 */ /* 0x000fe400000000ff */
[----:B------:R-:W-:Y:S02]  /*bf80*/  CS2R R6, SRZ ;  /* 0x0000000000067805 */ /* 0x000fe4000001ff00 */
[----:B------:R-:W-:-:S06]  /*bf90*/  PRMT R4, R4, 0x7710, RZ ;  /* 0x0000771004047816 */ /* 0x000fcc00000000ff */
[----:B------:R-:W0:Y:S02]  /*bfa0*/  I2F.F64.S16 R4, R4 ;  /* 0x0000000400047312 */ /* 0x000e240000101c00 */
[----:B0-----:R0:W-:Y:S01]  /*bfb0*/  STG.E.128 desc[UR36][R16.64], R4 ;  /* 0x0000000410007986 */ /* 0x0011e2000c101d24 */
[----:B------:R-:W-:Y:S05]  /*bfc0*/  BRA `(.L_x_15377) ;  /* 0x00000008007c7947 */ /* 0x000fea0003800000 */
.L_x_15385:
        /* <DEDUP_REMOVED lines=21> */
.L_x_15390:
[----:B------:R-:W-:Y:S05]  /*c120*/  BSYNC B0 ;  /* 0x0000000000007941 */ /* 0x000fea0003800000 */
.L_x_15389:
[----:B------:R-:W-:-:S05]  /*c130*/  LOP3.LUT R3, R0, R3, RZ, 0xfc, !PT ;  /* 0x0000000300037212 */ /* 0x000fca00078efcff */
[----:B------:R0:W-:Y:S01]  /*c140*/  STG.E.U8 desc[UR36][R16.64], R3 ;  /* 0x0000000310007986 */ /* 0x0001e2000c101124 */
[----:B------:R-:W-:Y:S05]  /*c150*/  BRA `(.L_x_15377) ;  /* 0x0000000800187947 */ /* 0x000fea0003800000 */
.L_x_15388:
        /* <DEDUP_REMOVED lines=13> */
.L_x_15392:
[----:B------:R-:W-:Y:S01]  /*c230*/  IMAD.MOV.U32 R0, RZ, RZ, 0x7f ;  /* 0x0000007fff007424 */ /* 0x000fe200078e00ff */
[----:B------:R-:W-:-:S04]  /*c240*/  ISETP.GT.U32.AND P0, PT, R2, 0x7f800000, PT ;  /* 0x7f8000000200780c */ /* 0x000fc80003f04070 */
[----:B------:R-:W-:-:S09]  /*c250*/  SEL R0, R0, 0x7c, P0 ;  /* 0x0000007c00007807 */ /* 0x000fd20000000000 */
.L_x_15393:
[----:B------:R-:W-:Y:S05]  /*c260*/  BSYNC B0 ;  /* 0x0000000000007941 */ /* 0x000fea0003800000 */
.L_x_15391:
[----:B------:R-:W-:-:S04]  /*c270*/  LOP3.LUT R2, R5, 0x80000000, RZ, 0xc0, !PT ;  /* 0x8000000005027812 */ /* 0x000fc800078ec0ff */
[----:B------:R-:W-:-:S04]  /*c280*/  SHF.R.U32.HI R3, RZ, 0x18, R2 ;  /* 0x00000018ff037819 */ /* 0x000fc80000011602 */
[----:B------:R-:W-:-:S05]  /*c290*/  LOP3.LUT R3, R0, R3, RZ, 0xfc, !PT ;  /* 0x0000000300037212 */ /* 0x000fca00078efcff */
[----:B------:R0:W-:Y:S01]  /*c2a0*/  STG.E.U8 desc[UR36][R16.64], R3 ;  /* 0x0000000310007986 */ /* 0x0001e2000c101124 */
[----:B------:R-:W-:Y:S05]  /*c2b0*/  BRA `(.L_x_15377) ;  /* 0x0000000400c07947 */ /* 0x000fea0003800000 */
.L_x_15387:
[----:B------:R-:W0:Y:S02]  /*c2c0*/  I2F.S8 R0, R5 ;  /* 0x0000000500007306 */ /* 0x000e240000001400 */
[----:B0-----:R-:W-:-:S05]  /*c2d0*/  F2FP.BF16.F32.PACK_AB R0, RZ, R0 ;  /* 0x00000000ff00723e */ /* 0x001fca00000010ff */
[----:B------:R0:W-:Y:S01]  /*c2e0*/  STG.E.U16 desc[UR36][R16.64], R0 ;  /* 0x0000000010007986 */ /* 0x0001e2000c101524 */
[----:B------:R-:W-:Y:S05]  /*c2f0*/  BRA `(.L_x_15377) ;  /* 0x0000000400b07947 */ /* 0x000fea0003800000 */
.L_x_15384:
        /* <DEDUP_REMOVED lines=12> */
.L_x_15396:
        /* <DEDUP_REMOVED lines=17> */
.L_x_15399:
[----:B------:R-:W-:-:S04]  /*c4d0*/  LOP3.LUT R2, R5, 0x80000000, RZ, 0xc0, !PT ;  /* 0x8000000005027812 */ /* 0x000fc800078ec0ff */
[----:B------:R-:W-:-:S04]  /*c4e0*/  SHF.R.U32.HI R3, RZ, 0x18, R2 ;  /* 0x00000018ff037819 */ /* 0x000fc80000011602 */
[----:B------:R-:W-:-:S04]  /*c4f0*/  LOP3.LUT R0, R0, R3, RZ, 0xfc, !PT ;  /* 0x0000000300007212 */ /* 0x000fc800078efcff */
[----:B------:R-:W-:-:S07]  /*c500*/  PRMT R8, R0, 0x7610, R8 ;  /* 0x0000761000087816 */ /* 0x000fce0000000008 */
.L_x_15398:
[----:B------:R-:W-:Y:S05]  /*c510*/  BSYNC B0 ;  /* 0x0000000000007941 */ /* 0x000fea0003800000 */
.L_x_15397:
[----:B------:R3:W-:Y:S01]  /*c520*/  STG.E.U8 desc[UR36][R16.64], R8 ;  /* 0x0000000810007986 */ /* 0x0007e2000c101124 */
[----:B------:R-:W-:Y:S05]  /*c530*/  BRA `(.L_x_15377) ;  /* 0x0000000400207947 */ /* 0x000fea0003800000 */
.L_x_15395:
        /* <DEDUP_REMOVED lines=17> */
.L_x_15402:
[----:B------:R-:W-:-:S04]  /*c650*/  LOP3.LUT R2, R5, 0x80000000, RZ, 0xc0, !PT ;  /* 0x8000000005027812 */ /* 0x000fc800078ec0ff */
[----:B------:R-:W-:-:S04]  /*c660*/  SHF.R.U32.HI R3, RZ, 0x18, R2 ;  /* 0x00000018ff037819 */ /* 0x000fc80000011602 */
[----:B------:R-:W-:-:S04]  /*c670*/  LOP3.LUT R0, R0, R3, RZ, 0xfc, !PT ;  /* 0x0000000300007212 */ /* 0x000fc800078efcff */
[----:B------:R-:W-:-:S07]  /*c680*/  PRMT R8, R0, 0x7610, R8 ;  /* 0x0000761000087816 */ /* 0x000fce0000000008 */
.L_x_15401:
[----:B------:R-:W-:Y:S05]  /*c690*/  BSYNC B0 ;  /* 0x0000000000007941 */ /* 0x000fea0003800000 */
.L_x_15400:
[----:B------:R0:W-:Y:S01]  /*c6a0*/  STG.E.U8 desc[UR36][R16.64], R8 ;  /* 0x0000000810007986 */ /* 0x0001e2000c101124 */
[----:B------:R-:W-:Y:S05]  /*c6b0*/  BRA `(.L_x_15377) ;  /* 0x0000000000c07947 */ /* 0x000fea0003800000 */
.L_x_15394:
        /* <DEDUP_REMOVED lines=22> */
.L_x_15376:
        /* <DEDUP_REMOVED lines=16> */
.L_x_15405:
[----:B------:R-:W-:Y:S05]  /*c920*/  BRA `(.L_x_15377) ;  /* 0x0000000000247947 */ /* 0x000fea0003800000 */
.L_x_15404:
[----:B------:R-:W-:-:S04]  /*c930*/  LOP3.LUT R5, R5, 0xffff, RZ, 0xc0, !PT ;  /* 0x0000ffff05057812 */ /* 0x000fc800078ec0ff */
[----:B------:R-:W-:-:S05]  /*c940*/  PRMT R5, R5, 0x8880, RZ ;  /* 0x0000888005057816 */ /* 0x000fca00000000ff */
[----:B------:R-:W-:-:S05]  /*c950*/  IMAD.MOV.U32 R2, RZ, RZ, R5 ;  /* 0x000000ffff027224 */ /* 0x000fca00078e0005 */
[----:B------:R-:W-:-:S05]  /*c960*/  SHF.R.S32.HI R3, RZ, 0x1f, R2 ;  /* 0x0000001fff037819 */ /* 0x000fca0000011402 */
[----:B------:R1:W-:Y:S01]  /*c970*/  STG.E.64 desc[UR36][R16.64], R2 ;  /* 0x0000000210007986 */ /* 0x0003e2000c101b24 */
[----:B------:R-:W-:Y:S05]  /*c980*/  BRA `(.L_x_15377) ;  /* 0x00000000000c7947 */ /* 0x000fea0003800000 */
.L_x_15403:
[----:B------:R-:W-:-:S04]  /*c990*/  LOP3.LUT R5, R5, 0xffff, RZ, 0xc0, !PT ;  /* 0x0000ffff05057812 */ /* 0x000fc800078ec0ff */
[----:B------:R-:W-:-:S05]  /*c9a0*/  PRMT R3, R5, 0x8880, RZ ;  /* 0x0000888005037816 */ /* 0x000fca00000000ff */
[----:B------:R0:W-:Y:S02]  /*c9b0*/  STG.E desc[UR36][R16.64], R3 ;  /* 0x0000000310007986 */ /* 0x0001e4000c101924 */
.L_x_15377:
[----:B------:R-:W-:-:S07]  /*c9c0*/  VIADD R19, R19, 0x80 ;  /* 0x0000008013137836 */ /* 0x000fce0000000000 */
.L_x_15304:
[----:B------:R-:W-:Y:S05]  /*c9d0*/  BSYNC B6 ;  /* 0x0000000000067941 */ /* 0x000fea0003800000 */
.L_x_15303:
        /* <DEDUP_REMOVED lines=357> */
.L_x_15406:
        /* <DEDUP_REMOVED lines=20> */
.L_x_15410:
[----:B------:R0:W5:Y:S01]  /*e170*/  LDG.E.U8 R19, desc[UR36][R2.64] ;  /* 0x0000002402137981 */ /* 0x000162000c1e1100 */
[----:B------:R-:W-:Y:S05]  /*e180*/  BRA `(.L_x_15412) ;  /* 0x0000000c00547947 */ /* 0x000fea0003800000 */
.L_x_15409:
        /* <DEDUP_REMOVED lines=8> */
.L_x_15414:
[----:B------:R0:W5:Y:S01]  /*e210*/  LDG.E.U8 R19, desc[UR36][R2.64] ;  /* 0x0000002402137981 */ /* 0x000162000c1e1100 */
[----:B------:R-:W-:Y:S05]  /*e220*/  BRA `(.L_x_15412) ;  /* 0x0000000c002c7947 */ /* 0x000fea0003800000 */
.L_x_15413:
[----:B------:R0:W5:Y:S01]  /*e230*/  LDG.E.U16 R19, desc[UR36][R2.64] ;  /* 0x0000002402137981 */ /* 0x000162000c1e1500 */
[----:B------:R-:W-:Y:S05]  /*e240*/  BRA `(.L_x_15412) ;  /* 0x0000000c00247947 */ /* 0x000fea0003800000 */
.L_x_15408:
        /* <DEDUP_REMOVED lines=9> */
.L_x_15416:
[----:B------:R-:W2:Y:S02]  /*e2e0*/  LDG.E.U16 R0, desc[UR36][R2.64] ;  /* 0x0000002402007981 */ /* 0x000ea4000c1e1500 */
[----:B--2---:R-:W-:-:S06]  /*e2f0*/  HADD2.F32 R0, -RZ, R0.H0_H0 ;  /* 0x20000000ff007230 */ /* 0x004fcc0000004100 */
[----:B------:R-:W0:Y:S02]  /*e300*/  F2I.FTZ.TRUNC.NTZ R0, R0 ;  /* 0x0000000000007305 */ /* 0x000e24000021f100 */
[----:B0-----:R-:W-:Y:S01]  /*e310*/  PRMT R19, R0, 0x7610, R19 ;  /* 0x0000761000137816 */ /* 0x001fe20000000013 */
[----:B------:R-:W-:Y:S06]  /*e320*/  BRA `(.L_x_15412) ;  /* 0x0000000800ec7947 */ /* 0x000fec0003800000 */
.L_x_15415:
        /* <DEDUP_REMOVED lines=9> */
.L_x_15418:
[----:B------:R-:W2:Y:S02]  /*e3c0*/  LDG.E.U16 R2, desc[UR36][R2.64] ;  /* 0x0000002402027981 */ /* 0x000ea4000c1e1500 */
[----:B--2---:R-:W-:-:S06]  /*e3d0*/  HADD2.F32 R0, -RZ, R2.H0_H0 ;  /* 0x20000002ff007230 */ /* 0x004fcc0000004100 */
[----:B------:R-:W0:Y:S02]  /*e3e0*/  F2I.FTZ.TRUNC.NTZ R0, R0 ;  /* 0x0000000000007305 */ /* 0x000e24000021f100 */
[----:B0-----:R-:W-:Y:S01]  /*e3f0*/  PRMT R19, R0, 0x7610, R19 ;  /* 0x0000761000137816 */ /* 0x001fe20000000013 */
[----:B------:R-:W-:Y:S06]  /*e400*/  BRA `(.L_x_15412) ;  /* 0x0000000800b47947 */ /* 0x000fec0003800000 */
.L_x_15417:
[----:B------:R-:W2:Y:S02]  /*e410*/  LDG.E.64 R2, desc[UR36][R2.64] ;  /* 0x0000002402027981 */ /* 0x000ea4000c1e1b00 */
[----:B--2---:R0:W1:Y:S01]  /*e420*/  F2I.F64.TRUNC R19, R2 ;  /* 0x0000000200137311 */ /* 0x004062000030d100 */
[----:B------:R-:W-:Y:S05]  /*e430*/  BRA `(.L_x_15412) ;  /* 0x0000000800a87947 */ /* 0x000fea0003800000 */
.L_x_15407:
        /* <DEDUP_REMOVED lines=12> */
.L_x_15421:
[----:B------:R-:W2:Y:S02]  /*e500*/  LDG.E.64 R2, desc[UR36][R2.64] ;  /* 0x0000002402027981 */ /* 0x000ea4000c1e1b00 */
[----:B--2---:R0:W1:Y:S01]  /*e510*/  F2I.F64.TRUNC R19, R2 ;  /* 0x0000000200137311 */ /* 0x004062000030d100 */
[----:B------:R-:W-:Y:S05]  /*e520*/  BRA `(.L_x_15412) ;  /* 0x00000008006c7947 */ /* 0x000fea0003800000 */
.L_x_15420:
        /* <DEDUP_REMOVED lines=28> */
.L_x_15423:
        /* <DEDUP_REMOVED lines=15> */
.L_x_15422:
[----:B------:R-:W2:Y:S02]  /*e7e0*/  LDG.E.U16 R0, desc[UR36][R2.64] ;  /* 0x0000002402007981 */ /* 0x000ea4000c1e1500 */
[----:B--2---:R-:W-:-:S06]  /*e7f0*/  IMAD.U32 R0, R0, 0x10000, RZ ;  /* 0x0001000000007824 */ /* 0x004fcc00078e00ff */
[----:B------:R-:W0:Y:S02]  /*e800*/  F2I.FTZ.TRUNC.NTZ R0, R0 ;  /* 0x0000000000007305 */ /* 0x000e24000021f100 */
[----:B0-----:R-:W-:Y:S01]  /*e810*/  PRMT R19, R0, 0x7610, R19 ;  /* 0x0000761000137816 */ /* 0x001fe20000000013 */
[----:B------:R-:W-:Y:S06]  /*e820*/  BRA `(.L_x_15412) ;  /* 0x0000000400ac7947 */ /* 0x000fec0003800000 */
.L_x_15419:
        /* <DEDUP_REMOVED lines=10> */
.L_x_15426:
        /* <DEDUP_REMOVED lines=21> */
.L_x_15430:
[----:B------:R-:W-:Y:S05]  /*ea20*/  BSYNC B1 ;  /* 0x0000000000017941 */ /* 0x000fea0003800000 */
.L_x_15429:
[----:B------:R-:W-:Y:S01]  /*ea30*/  LEA R3, R0, 0x3b800000, 0x17 ;  /* 0x3b80000000037811 */ /* 0x000fe200078eb8ff */
[----:B------:R-:W-:-:S05]  /*ea40*/  IMAD.SHL.U32 R0, R2, 0x100000, RZ ;  /* 0x0010000002007824 */ /* 0x000fca00078e00ff */
[----:B------:R-:W-:-:S07]  /*ea50*/  LOP3.LUT R0, R3, R0, R4, 0xfe, !PT ;  /* 0x0000000003007212 */ /* 0x000fce00078efe04 */
.L_x_15428:
[----:B------:R-:W-:Y:S05]  /*ea60*/  BSYNC B0 ;  /* 0x0000000000007941 */ /* 0x000fea0003800000 */
.L_x_15427:
[----:B------:R-:W0:Y:S02]  /*ea70*/  F2I.FTZ.TRUNC.NTZ R0, R0 ;  /* 0x0000000000007305 */ /* 0x000e24000021f100 */
[----:B0-----:R-:W-:Y:S01]  /*ea80*/  PRMT R19, R0, 0x7610, R19 ;  /* 0x0000761000137816 */ /* 0x001fe20000000013 */
[----:B------:R-:W-:Y:S06]  /*ea90*/  BRA `(.L_x_15412) ;  /* 0x0000000400107947 */ /* 0x000fec0003800000 */
.L_x_15425:
        /* <DEDUP_REMOVED lines=21> */
.L_x_15434:
[----:B------:R-:W-:Y:S05]  /*ebf0*/  BSYNC B1 ;  /* 0x0000000000017941 */ /* 0x000fea0003800000 */
.L_x_15433:
[----:B------:R-:W-:Y:S01]  /*ec00*/  LEA R3, R0, 0x37800000, 0x17 ;  /* 0x3780000000037811 */ /* 0x000fe200078eb8ff */
[----:B------:R-:W-:-:S05]  /*ec10*/  IMAD.SHL.U32 R0, R2, 0x200000, RZ ;  /* 0x0020000002007824 */ /* 0x000fca00078e00ff */
[----:B------:R-:W-:-:S07]  /*ec20*/  LOP3.LUT R0, R3, R0, R4, 0xfe, !PT ;  /* 0x0000000003007212 */ /* 0x000fce00078efe04 */
.L_x_15432:
[----:B------:R-:W-:Y:S05]  /*ec30*/  BSYNC B0 ;  /* 0x0000000000007941 */ /* 0x000fea0003800000 */
.L_x_15431:
[----:B------:R-:W0:Y:S02]  /*ec40*/  F2I.FTZ.TRUNC.NTZ R0, R0 ;  /* 0x0000000000007305 */ /* 0x000e24000021f100 */
[----:B0-----:R-:W-:Y:S01]  /*ec50*/  PRMT R19, R0, 0x7610, R19 ;  /* 0x0000761000137816 */ /* 0x001fe20000000013 */
[----:B------:R-:W-:Y:S06]  /*ec60*/  BRA `(.L_x_15412) ;  /* 0x00000000009c7947 */ /* 0x000fec0003800000 */
.L_x_15424:
        /* <DEDUP_REMOVED lines=14> */
.L_x_15438:
[----:B------:R-:W-:Y:S05]  /*ed50*/  BSYNC B0 ;  /* 0x0000000000007941 */ /* 0x000fea0003800000 */
.L_x_15437:
[----:B------:R-:W0:Y:S02]  /*ed60*/  F2I.FTZ.TRUNC.NTZ R0, R0 ;  /* 0x0000000000007305 */ /* 0x000e24000021f100 */
[----:B0-----:R-:W-:Y:S01]  /*ed70*/  PRMT R19, R0, 0x7610, R19 ;  /* 0x0000761000137816 */ /* 0x001fe20000000013 */
[----:B------:R-:W-:Y:S06]  /*ed80*/  BRA `(.L_x_15412) ;  /* 0x0000000000547947 */ /* 0x000fec0003800000 */
.L_x_15411:
        /* <DEDUP_REMOVED lines=16> */
.L_x_15439:
[----:B------:R-:W-:Y:S01]  /*ee90*/  PRMT R19, RZ, 0x7610, R19 ;  /* 0x00007610ff137816 */ /* 0x000fe20000000013 */
[----:B------:R-:W-:Y:S06]  /*eea0*/  BRA `(.L_x_15412) ;  /* 0x00000000000c7947 */ /* 0x000fec0003800000 */
.L_x_15436:
[----:B------:R2:W5:Y:S01]  /*eeb0*/  LDG.E.U8 R19, desc[UR36][R2.64] ;  /* 0x0000002402137981 */ /* 0x000562000c1e1100 */
[----:B------:R-:W-:Y:S05]  /*eec0*/  BRA `(.L_x_15412) ;  /* 0x0000000000047947 */ /* 0x000fea0003800000 */
.L_x_15435:
[----:B------:R3:W5:Y:S02]  /*eed0*/  LDG.E.U8 R19, desc[UR36][R2.64] ;  /* 0x0000002402137981 */ /* 0x000764000c1e1100 */
.L_x_15412:
        /* <DEDUP_REMOVED lines=17> */
.L_x_15443:
[----:B------:R1:W5:Y:S01]  /*eff0*/  LDG.E.U8 R0, desc[UR36][R2.64] ;  /* 0x0000002402007981 */ /* 0x000362000c1e1100 */
[----:B------:R-:W-:Y:S05]  /*f000*/  BRA `(.L_x_15445) ;  /* 0x0000000c00547947 */ /* 0x000fea0003800000 */
.L_x_15442:
        /* <DEDUP_REMOVED lines=8> */
.L_x_15447:
[----:B------:R3:W5:Y:S01]  /*f090*/  LDG.E.U8 R0, desc[UR36][R2.64] ;  /* 0x0000002402007981 */ /* 0x000762000c1e1100 */
[----:B------:R-:W-:Y:S05]  /*f0a0*/  BRA `(.L_x_15445) ;  /* 0x0000000c002c7947 */ /* 0x000fea0003800000 */
.L_x_15446:
[----:B------:R4:W5:Y:S01]  /*f0b0*/  LDG.E.U16 R0, desc[UR36][R2.64] ;  /* 0x0000002402007981 */ /* 0x000962000c1e1500 */
[----:B------:R-:W-:Y:S05]  /*f0c0*/  BRA `(.L_x_15445) ;  /* 0x0000000c00247947 */ /* 0x000fea0003800000 */
.L_x_15441:
        /* <DEDUP_REMOVED lines=9> */
.L_x_15449:
[----:B------:R-:W2:Y:S02]  /*f160*/  LDG.E.U16 R4, desc[UR36][R2.64] ;  /* 0x0000002402047981 */ /* 0x000ea4000c1e1500 */
[----:B--2---:R-:W-:-:S06]  /*f170*/  HADD2.F32 R4, -RZ, R4.H0_H0 ;  /* 0x20000004ff047230 */ /* 0x004fcc0000004100 */
[----:B------:R-:W0:Y:S02]  /*f180*/  F2I.FTZ.TRUNC.NTZ R4, R4 ;  /* 0x0000000400047305 */ /* 0x000e24000021f100 */
[----:B0-----:R-:W-:Y:S01]  /*f190*/  PRMT R0, R4, 0x7610, R0 ;  /* 0x0000761004007816 */ /* 0x001fe20000000000 */
[----:B------:R-:W-:Y:S06]  /*f1a0*/  BRA `(.L_x_15445) ;  /* 0x0000000800ec7947 */ /* 0x000fec0003800000 */
.L_x_15448:
        /* <DEDUP_REMOVED lines=9> */
.L_x_15451:
[----:B------:R-:W2:Y:S02]  /*f240*/  LDG.E.U16 R2, desc[UR36][R2.64] ;  /* 0x0000002402027981 */ /* 0x000ea4000c1e1500 */
[----:B--2---:R-:W-:-:S06]  /*f250*/  HADD2.F32 R4, -RZ, R2.H0_H0 ;  /* 0x20000002ff047230 */ /* 0x004fcc0000004100 */
[----:B------:R-:W0:Y:S02]  /*f260*/  F2I.FTZ.TRUNC.NTZ R4, R4 ;  /* 0x0000000400047305 */ /* 0x000e24000021f100 */
[----:B0-----:R-:W-:Y:S01]  /*f270*/  PRMT R0, R4, 0x7610, R0 ;  /* 0x0000761004007816 */ /* 0x001fe20000000000 */
[----:B------:R-:W-:Y:S06]  /*f280*/  BRA `(.L_x_15445) ;  /* 0x0000000800b47947 */ /* 0x000fec0003800000 */
.L_x_15450:
[----:B------:R-:W2:Y:S02]  /*f290*/  LDG.E.64 R2, desc[UR36][R2.64] ;  /* 0x0000002402027981 */ /* 0x000ea4000c1e1b00 */
[----:B--2---:R0:W1:Y:S01]  /*f2a0*/  F2I.F64.TRUNC R0, R2 ;  /* 0x0000000200007311 */ /* 0x004062000030d100 */
[----:B------:R-:W-:Y:S05]  /*f2b0*/  BRA `(.L_x_15445) ;  /* 0x0000000800a87947 */ /* 0x000fea0003800000 */
.L_x_15440:
        /* <DEDUP_REMOVED lines=12> */
.L_x_15454:
[----:B------:R-:W2:Y:S02]  /*f380*/  LDG.E.64 R2, desc[UR36][R2.64] ;  /* 0x0000002402027981 */ /* 0x000ea4000c1e1b00 */
[----:B--2---:R0:W1:Y:S01]  /*f390*/  F2I.F64.TRUNC R0, R2 ;  /* 0x0000000200007311 */ /* 0x004062000030d100 */
[----:B------:R-:W-:Y:S05]  /*f3a0*/  BRA `(.L_x_15445) ;  /* 0x00000008006c7947 */ /* 0x000fea0003800000 */
.L_x_15453:
        /* <DEDUP_REMOVED lines=28> */
.L_x_15456:
        /* <DEDUP_REMOVED lines=15> */
.L_x_15455:
[----:B------:R-:W2:Y:S02]  /*f660*/  LDG.E.U16 R4, desc[UR36][R2.64] ;  /* 0x0000002402047981 */ /* 0x000ea4000c1e1500 */
[----:B--2---:R-:W-:-:S06]  /*f670*/  IMAD.U32 R4, R4, 0x10000, RZ ;  /* 0x0001000004047824 */ /* 0x004fcc00078e00ff */
[----:B------:R-:W0:Y:S02]  /*f680*/  F2I.FTZ.TRUNC.NTZ R4, R4 ;  /* 0x0000000400047305 */ /* 0x000e24000021f100 */
[----:B0-----:R-:W-:Y:S01]  /*f690*/  PRMT R0, R4, 0x7610, R0 ;  /* 0x0000761004007816 */ /* 0x001fe20000000000 */
[----:B------:R-:W-:Y:S06]  /*f6a0*/  BRA `(.L_x_15445) ;  /* 0x0000000400ac7947 */ /* 0x000fec0003800000 */
.L_x_15452:
        /* <DEDUP_REMOVED lines=10> */
.L_x_15459:
        /* <DEDUP_REMOVED lines=21> */
.L_x_15463:
[----:B------:R-:W-:Y:S05]  /*f8a0*/  BSYNC B1 ;  /* 0x0000000000017941 */ /* 0x000fea0003800000 */
.L_x_15462:
[----:B------:R-:W-:Y:S01]  /*f8b0*/  IMAD.SHL.U32 R2, R2, 0x100000, RZ ;  /* 0x0010000002027824 */ /* 0x000fe200078e00ff */
[----:B------:R-:W-:-:S04]  /*f8c0*/  LEA R3, R0, 0x3b800000, 0x17 ;  /* 0x3b80000000037811 */ /* 0x000fc800078eb8ff */
[----:B------:R-:W-:-:S07]  /*f8d0*/  LOP3.LUT R4, R3, R2, R4, 0xfe, !PT ;  /* 0x0000000203047212 */ /* 0x000fce00078efe04 */
.L_x_15461:
[----:B------:R-:W-:Y:S05]  /*f8e0*/  BSYNC B0 ;  /* 0x0000000000007941 */ /* 0x000fea0003800000 */
.L_x_15460:
[----:B------:R-:W0:Y:S02]  /*f8f0*/  F2I.FTZ.TRUNC.NTZ R4, R4 ;  /* 0x0000000400047305 */ /* 0x000e24000021f100 */
[----:B0-----:R-:W-:Y:S01]  /*f900*/  PRMT R0, R4, 0x7610, R0 ;  /* 0x0000761004007816 */ /* 0x001fe20000000000 */
[----:B------:R-:W-:Y:S06]  /*f910*/  BRA `(.L_x_15445) ;  /* 0x0000000400107947 */ /* 0x000fec0003800000 */
.L_x_15458:
        /* <DEDUP_REMOVED lines=21> */
.L_x_15467:
[----:B------:R-:W-:Y:S05]  /*fa70*/  BSYNC B1 ;  /* 0x0000000000017941 */ /* 0x000fea0003800000 */
.L_x_15466:
[----:B------:R-:W-:Y:S01]  /*fa80*/  IMAD.SHL.U32 R2, R2, 0x200000, RZ ;  /* 0x0020000002027824 */ /* 0x000fe200078e00ff */
[----:B------:R-:W-:-:S04]  /*fa90*/  LEA R3, R0, 0x37800000, 0x17 ;  /* 0x3780000000037811 */ /* 0x000fc800078eb8ff */
[----:B------:R-:W-:-:S07]  /*faa0*/  LOP3.LUT R4, R3, R2, R4, 0xfe, !PT ;  /* 0x0000000203047212 */ /* 0x000fce00078efe04 */
.L_x_15465:
[----:B------:R-:W-:Y:S05]  /*fab0*/  BSYNC B0 ;  /* 0x0000000000007941 */ /* 0x000fea0003800000 */
.L_x_15464:
[----:B------:R-:W0:Y:S02]  /*fac0*/  F2I.FTZ.TRUNC.NTZ R4, R4 ;  /* 0x0000000400047305 */ /* 0x000e24000021f100 */
[----:B0-----:R-:W-:Y:S01]  /*fad0*/  PRMT R0, R4, 0x7610, R0 ;  /* 0x0000761004007816 */ /* 0x001fe20000000000 */
[----:B------:R-:W-:Y:S06]  /*fae0*/  BRA `(.L_x_15445) ;  /* 0x00000000009c7947 */ /* 0x000fec0003800000 */
.L_x_15457:
        /* <DEDUP_REMOVED lines=14> */
.L_x_15471:
[----:B------:R-:W-:Y:S05]  /*fbd0*/  BSYNC B0 ;  /* 0x0000000000007941 */ /* 0x000fea0003800000 */
.L_x_15470:
[----:B------:R-:W0:Y:S02]  /*fbe0*/  F2I.FTZ.TRUNC.NTZ R4, R4 ;  /* 0x0000000400047305 */ /* 0x000e24000021f100 */
[----:B0-----:R-:W-:Y:S01]  /*fbf0*/  PRMT R0, R4, 0x7610, R0 ;  /* 0x0000761004007816 */ /* 0x001fe20000000000 */
[----:B------:R-:W-:Y:S06]  /*fc00*/  BRA `(.L_x_15445) ;  /* 0x0000000000547947 */ /* 0x000fec0003800000 */
.L_x_15444:
        /* <DEDUP_REMOVED lines=16> */
.L_x_15472:
[----:B------:R-:W-:Y:S01]  /*fd10*/  PRMT R0, RZ, 0x7610, R0 ;  /* 0x00007610ff007816 */ /* 0x000fe20000000000 */
[----:B------:R-:W-:Y:S06]  /*fd20*/  BRA `(.L_x_15445) ;  /* 0x00000000000c7947 */ /* 0x000fec0003800000 */
.L_x_15469:
[----:B------:R0:W5:Y:S01]  /*fd30*/  LDG.E.U8 R0, desc[UR36][R2.64] ;  /* 0x0000002402007981 */ /* 0x000162000c1e1100 */
[----:B------:R-:W-:Y:S05]  /*fd40*/  BRA `(.L_x_15445) ;  /* 0x0000000000047947 */ /* 0x000fea0003800000 */
.L_x_15468:
[----:B------:R0:W5:Y:S02]  /*fd50*/  LDG.E.U8 R0, desc[UR36][R2.64] ;  /* 0x0000002402007981 */ /* 0x000164000c1e1100 */
.L_x_15445:
        /* <DEDUP_REMOVED lines=15> */
.L_x_15476:
[----:B------:R-:W-:Y:S01]  /*fe50*/  STG.E.U8 desc[UR36][R16.64], R19 ;  /* 0x0000001310007986 */ /* 0x000fe2000c101124 */
[----:B------:R-:W-:Y:S05]  /*fe60*/  EXIT ;  /* 0x000000000000794d */ /* 0x000fea0003800000 */
.L_x_15475:
        /* <DEDUP_REMOVED lines=12> */
.L_x_15479:
[----:B------:R-:W-:-:S04]  /*ff30*/  LOP3.LUT R19, R19, 0xffff, RZ, 0xc0, !PT ;  /* 0x0000ffff13137812 */ /* 0x000fc800078ec0ff */
[----:B------:R-:W-:-:S05]  /*ff40*/  PRMT R3, R19, 0x8880, RZ ;  /* 0x0000888013037816 */ /* 0x000fca00000000ff */
[----:B------:R-:W-:Y:S01]  /*ff50*/  STG.E desc[UR36][R16.64], R3 ;  /* 0x0000000310007986 */ /* 0x000fe2000c101924 */
[----:B------:R-:W-:Y:S05]  /*ff60*/  EXIT ;  /* 0x000000000000794d */ /* 0x000fea0003800000 */
.L_x_15478:
[----:B------:R-:W-:-:S04]  /*ff70*/  PRMT R3, R19, 0x8880, RZ ;  /* 0x0000888013037816 */ /* 0x000fc800000000ff */
[----:B------:R-:W-:-:S05]  /*ff80*/  PRMT R3, R3, 0x7710, RZ ;  /* 0x0000771003037816 */ /* 0x000fca00000000ff */
[----:B------:R-:W-:Y:S01]  /*ff90*/  STG.E.U16 desc[UR36][R16.64], R3 ;  /* 0x0000000310007986 */ /* 0x000fe2000c101524 */
[----:B------:R-:W-:Y:S05]  /*ffa0*/  EXIT ;  /* 0x000000000000794d */ /* 0x000fea0003800000 */
.L_x_15474:
        /* <DEDUP_REMOVED lines=9> */
.L_x_15481:
[----:B------:R-:W0:Y:S02]  /*10040*/  I2F.S8 R0, R19 ;  /* 0x0000001300007306 */ /* 0x000e240000001400 */
[----:B0-----:R-:W-:-:S05]  /*10050*/  F2FP.F16.F32.PACK_AB R0, RZ, R0 ;  /* 0x00000000ff00723e */ /* 0x001fca00000000ff */
[----:B------:R-:W-:Y:S01]  /*10060*/  STG.E.U16 desc[UR36][R16.64], R0 ;  /* 0x0000000010007986 */ /* 0x000fe2000c101524 */
[----:B------:R-:W-:Y:S05]  /*10070*/  EXIT ;  /* 0x000000000000794d */ /* 0x000fea0003800000 */
.L_x_15480:
        /* <DEDUP_REMOVED lines=10> */
.L_x_15483:
[----:B------:R-:W0:Y:S02]  /*10120*/  I2F.S8 R19, R19 ;  /* 0x0000001300137306 */ /* 0x000e240000001400 */
[----:B0-----:R-:W-:-:S04]  /*10130*/  F2FP.F16.F32.PACK_AB R3, RZ, R19 ;  /* 0x00000013ff03723e */ /* 0x001fc800000000ff */
[----:B------:R-:W-:-:S05]  /*10140*/  PRMT R3, R3, 0x5410, RZ ;  /* 0x0000541003037816 */ /* 0x000fca00000000ff */
[----:B------:R-:W-:Y:S01]  /*10150*/  STG.E desc[UR36][R16.64], R3 ;  /* 0x0000000310007986 */ /* 0x000fe2000c101924 */
[----:B------:R-:W-:Y:S05]  /*10160*/  EXIT ;  /* 0x000000000000794d */ /* 0x000fea0003800000 */
.L_x_15482:
[----:B------:R-:W-:-:S04]  /*10170*/  PRMT R2, R19, 0x8880, RZ ;  /* 0x0000888013027816 */ /* 0x000fc800000000ff */
[----:B------:R-:W-:-:S06]  /*10180*/  PRMT R2, R2, 0x7710, RZ ;  /* 0x0000771002027816 */ /* 0x000fcc00000000ff */
[----:B------:R-:W0:Y:S02]  /*10190*/  I2F.F64.S16 R2, R2 ;  /* 0x0000000200027312 */ /* 0x000e240000101c00 */
[----:B0-----:R-:W-:Y:S01]  /*101a0*/  STG.E.64 desc[UR36][R16.64], R2 ;  /* 0x0000000210007986 */ /* 0x001fe2000c101b24 */
[----:B------:R-:W-:Y:S05]  /*101b0*/  EXIT ;  /* 0x000000000000794d */ /* 0x000fea0003800000 */
.L_x_15473:
        /* <DEDUP_REMOVED lines=12> */
.L_x_15486:
[----:B------:R-:W-:Y:S02]  /*10280*/  PRMT R4, R19, 0x8880, RZ ;  /* 0x0000888013047816 */ /* 0x000fe400000000ff */
[----:B------:R-:W-:Y:S02]  /*10290*/  CS2R R6, SRZ ;  /* 0x0000000000067805 */ /* 0x000fe4000001ff00 */
[----:B------:R-:W-:-:S06]  /*102a0*/  PRMT R4, R4, 0x7710, RZ ;  /* 0x0000771004047816 */ /* 0x000fcc00000000ff */
[----:B------:R-:W0:Y:S02]  /*102b0*/  I2F.F64.S16 R4, R4 ;  /* 0x0000000400047312 */ /* 0x000e240000101c00 */
[----:B0-----:R-:W-:Y:S01]  /*102c0*/  STG.E.128 desc[UR36][R16.64], R4 ;  /* 0x0000000410007986 */ /* 0x001fe2000c101d24 */
[----:B------:R-:W-:Y:S05]  /*102d0*/  EXIT ;  /* 0x000000000000794d */ /* 0x000fea0003800000 */
.L_x_15485:
        /* <DEDUP_REMOVED lines=21> */
.L_x_15490:
[----:B------:R-:W-:Y:S05]  /*10430*/  BSYNC B0 ;  /* 0x0000000000007941 */ /* 0x000fea0003800000 */
.L_x_15489:
[----:B------:R-:W-:-:S05]  /*10440*/  LOP3.LUT R3, R0, R3, RZ, 0xfc, !PT ;  /* 0x0000000300037212 */ /* 0x000fca00078efcff */
[----:B------:R-:W-:Y:S01]  /*10450*/  STG.E.U8 desc[UR36][R16.64], R3 ;  /* 0x0000000310007986 */ /* 0x000fe2000c101124 */
[----:B------:R-:W-:Y:S05]  /*10460*/  EXIT ;  /* 0x000000000000794d */ /* 0x000fea0003800000 */
.L_x_15488:
        /* <DEDUP_REMOVED lines=13> */
.L_x_15492:
[----:B------:R-:W-:Y:S01]  /*10540*/  IMAD.MOV.U32 R0, RZ, RZ, 0x7f ;  /* 0x0000007fff007424 */ /* 0x000fe200078e00ff */
[----:B------:R-:W-:-:S04]  /*10550*/  ISETP.GT.U32.AND P0, PT, R2, 0x7f800000, PT ;  /* 0x7f8000000200780c */ /* 0x000fc80003f04070 */
[----:B------:R-:W-:-:S09]  /*10560*/  SEL R0, R0, 0x7c, P0 ;  /* 0x0000007c00007807 */ /* 0x000fd20000000000 */
.L_x_15493:
[----:B------:R-:W-:Y:S05]  /*10570*/  BSYNC B0 ;  /* 0x0000000000007941 */ /* 0x000fea0003800000 */
.L_x_15491:
[----:B------:R-:W-:-:S04]  /*10580*/  LOP3.LUT R2, R19, 0x80000000, RZ, 0xc0, !PT ;  /* 0x8000000013027812 */ /* 0x000fc800078ec0ff */
[----:B------:R-:W-:-:S04]  /*10590*/  SHF.R.U32.HI R3, RZ, 0x18, R2 ;  /* 0x00000018ff037819 */ /* 0x000fc80000011602 */
[----:B------:R-:W-:-:S05]  /*105a0*/  LOP3.LUT R3, R0, R3, RZ, 0xfc, !PT ;  /* 0x0000000300037212 */ /* 0x000fca00078efcff */
[----:B------:R-:W-:Y:S01]  /*105b0*/  STG.E.U8 desc[UR36][R16.64], R3 ;  /* 0x0000000310007986 */ /* 0x000fe2000c101124 */
[----:B------:R-:W-:Y:S05]  /*105c0*/  EXIT ;  /* 0x000000000000794d */ /* 0x000fea0003800000 */
.L_x_15487:
[----:B------:R-:W0:Y:S02]  /*105d0*/  I2F.S8 R0, R19 ;  /* 0x0000001300007306 */ /* 0x000e240000001400 */
[----:B0-----:R-:W-:-:S05]  /*105e0*/  F2FP.BF16.F32.PACK_AB R0, RZ, R0 ;  /* 0x00000000ff00723e */ /* 0x001fca00000010ff */
[----:B------:R-:W-:Y:S01]  /*105f0*/  STG.E.U16 desc[UR36][R16.64], R0 ;  /* 0x0000000010007986 */ /* 0x000fe2000c101524 */
[----:B------:R-:W-:Y:S05]  /*10600*/  EXIT ;  /* 0x000000000000794d */ /* 0x000fea0003800000 */
.L_x_15484:
        /* <DEDUP_REMOVED lines=12> */
.L_x_15496:
        /* <DEDUP_REMOVED lines=17> */
.L_x_15499:
[----:B------:R-:W-:-:S04]  /*107e0*/  LOP3.LUT R2, R19, 0x80000000, RZ, 0xc0, !PT ;  /* 0x8000000013027812 */ /* 0x000fc800078ec0ff */
[----:B------:R-:W-:-:S04]  /*107f0*/  SHF.R.U32.HI R3, RZ, 0x18, R2 ;  /* 0x00000018ff037819 */ /* 0x000fc80000011602 */
[----:B------:R-:W-:-:S04]  /*10800*/  LOP3.LUT R0, R0, R3, RZ, 0xfc, !PT ;  /* 0x0000000300007212 */ /* 0x000fc800078efcff */
[----:B------:R-:W-:-:S07]  /*10810*/  PRMT R8, R0, 0x7610, R8 ;  /* 0x0000761000087816 */ /* 0x000fce0000000008 */
.L_x_15498:
[----:B------:R-:W-:Y:S05]  /*10820*/  BSYNC B0 ;  /* 0x0000000000007941 */ /* 0x000fea0003800000 */
.L_x_15497:
[----:B------:R-:W-:Y:S01]  /*10830*/  STG.E.U8 desc[UR36][R16.64], R8 ;  /* 0x0000000810007986 */ /* 0x000fe2000c101124 */
[----:B------:R-:W-:Y:S05]  /*10840*/  EXIT ;  /* 0x000000000000794d */ /* 0x000fea0003800000 */
.L_x_15495:
        /* <DEDUP_REMOVED lines=17> */
.L_x_15502:
[----:B------:R-:W-:-:S04]  /*10960*/  LOP3.LUT R2, R19, 0x80000000, RZ, 0xc0, !PT ;  /* 0x8000000013027812 */ /* 0x000fc800078ec0ff */
[----:B------:R-:W-:-:S04]  /*10970*/  SHF.R.U32.HI R3, RZ, 0x18, R2 ;  /* 0x00000018ff037819 */ /* 0x000fc80000011602 */
[----:B------:R-:W-:-:S04]  /*10980*/  LOP3.LUT R0, R0, R3, RZ, 0xfc, !PT ;  /* 0x0000000300007212 */ /* 0x000fc800078efcff */
[----:B------:R-:W-:-:S07]  /*10990*/  PRMT R8, R0, 0x7610, R8 ;  /* 0x0000761000087816 */ /* 0x000fce0000000008 */
.L_x_15501:
[----:B------:R-:W-:Y:S05]  /*109a0*/  BSYNC B0 ;  /* 0x0000000000007941 */ /* 0x000fea0003800000 */
.L_x_15500:
[----:B------:R-:W-:Y:S01]  /*109b0*/  STG.E.U8 desc[UR36][R16.64], R8 ;  /* 0x0000000810007986 */ /* 0x000fe2000c101124 */
[----:B------:R-:W-:Y:S05]  /*109c0*/  EXIT ;  /* 0x000000000000794d */ /* 0x000fea0003800000 */
.L_x_15494:
        /* <DEDUP_REMOVED lines=22> */
.L_x_15477:
        /* <DEDUP_REMOVED lines=16> */
.L_x_15505:
[----:B------:R-:W-:Y:S05]  /*10c30*/  EXIT ;  /* 0x000000000000794d */ /* 0x000fea0003800000 */
.L_x_15504:
[----:B------:R-:W-:-:S04]  /*10c40*/  LOP3.LUT R19, R19, 0xffff, RZ, 0xc0, !PT ;  /* 0x0000ffff13137812 */ /* 0x000fc800078ec0ff */
[----:B------:R-:W-:-:S05]  /*10c50*/  PRMT R19, R19, 0x8880, RZ ;  /* 0x0000888013137816 */ /* 0x000fca00000000ff */
[----:B------:R-:W-:-:S05]  /*10c60*/  IMAD.MOV.U32 R2, RZ, RZ, R19 ;  /* 0x000000ffff027224 */ /* 0x000fca00078e0013 */
[----:B------:R-:W-:-:S05]  /*10c70*/  SHF.R.S32.HI R3, RZ, 0x1f, R2 ;  /* 0x0000001fff037819 */ /* 0x000fca0000011402 */
[----:B------:R-:W-:Y:S01]  /*10c80*/  STG.E.64 desc[UR36][R16.64], R2 ;  /* 0x0000000210007986 */ /* 0x000fe2000c101b24 */
[----:B------:R-:W-:Y:S05]  /*10c90*/  EXIT ;  /* 0x000000000000794d */ /* 0x000fea0003800000 */
.L_x_15503:
[----:B------:R-:W-:-:S04]  /*10ca0*/  LOP3.LUT R19, R19, 0xffff, RZ, 0xc0, !PT ;  /* 0x0000ffff13137812 */ /* 0x000fc800078ec0ff */
[----:B------:R-:W-:-:S05]  /*10cb0*/  PRMT R3, R19, 0x8880, RZ ;  /* 0x0000888013037816 */ /* 0x000fca00000000ff */
[----:B------:R-:W-:Y:S01]  /*10cc0*/  STG.E desc[UR36][R16.64], R3 ;  /* 0x0000000310007986 */ /* 0x000fe2000c101924 */
[----:B------:R-:W-:Y:S05]  /*10cd0*/  EXIT ;  /* 0x000000000000794d */ /* 0x000fea0003800000 */
.L_x_15506:
        /* <DEDUP_REMOVED lines=10> */
.L_x_26267:


//--------------------- .text._ZN2at6native27unrolled_elementwise_kernelINS0_13BinaryFunctorIaaaNS0_16BitwiseOrFunctorIaEEEESt5arrayIPcLm3EELi4E23TrivialOffsetCalculatorILi2EjES9_ILi1EjENS0_6memory12LoadWithCastILi2EEENSC_13StoreWithCastILi1EEEEEviT_T0_T2_T3_T4_T5_ --------------------------
	.section	.text._ZN2at6native27unrolled_elementwise_kernelINS0_13BinaryFunctorIaaaNS0_16BitwiseOrFunctorIaEEEESt5arrayIPcLm3EELi4E23TrivialOffsetCalculatorILi2EjES9_ILi1EjENS0_6memory12LoadWithCastILi2EEENSC_13StoreWithCastILi1EEEEEviT_T0_T2_T3_T4_T5_,"ax",@progbits
	.align	128
        .global         _ZN2at6native27unrolled_elementwise_kernelINS0_13BinaryFunctorIaaaNS0_16BitwiseOrFunctorIaEEEESt5arrayIPcLm3EELi4E23TrivialOffsetCalculatorILi2EjES9_ILi1EjENS0_6memory12LoadWithCastILi2EEENSC_13StoreWithCastILi1EEEEEviT_T0_T2_T3_T4_T5_
        .type           _ZN2at6native27unrolled_elementwise_kernelINS0_13BinaryFunctorIaaaNS0_16BitwiseOrFunctorIaEEEESt5arrayIPcLm3EELi4E23TrivialOffsetCalculatorILi2EjES9_ILi1EjENS0_6memory12LoadWithCastILi2EEENSC_13StoreWithCastILi1EEEEEviT_T0_T2_T3_T4_T5_,@function
        .size           _ZN2at6native27unrolled_elementwise_kernelINS0_13BinaryFunctorIaaaNS0_16BitwiseOrFunctorIaEEEESt5arrayIPcLm3EELi4E23TrivialOffsetCalculatorILi2EjES9_ILi1EjENS0_6memory12LoadWithCastILi2EEENSC_13StoreWithCastILi1EEEEEviT_T0_T2_T3_T4_T5_,(.L_x_26268 - _ZN2at6native27unrolled_elementwise_kernelINS0_13BinaryFunctorIaaaNS0_16BitwiseOrFunctorIaEEEESt5arrayIPcLm3EELi4E23TrivialOffsetCalculatorILi2EjES9_ILi1EjENS0_6memory12LoadWithCastILi2EEENSC_13StoreWithCastILi1EEEEEviT_T0_T2_T3_T4_T5_)
        .other          _ZN2at6native27unrolled_elementwise_kernelINS0_13BinaryFunctorIaaaNS0_16BitwiseOrFunctorIaEEEESt5arrayIPcLm3EELi4E23TrivialOffsetCalculatorILi2EjES9_ILi1EjENS0_6memory12LoadWithCastILi2EEENSC_13StoreWithCastILi1EEEEEviT_T0_T2_T3_T4_T5_,@"STO_CUDA_ENTRY STV_DEFAULT"
_ZN2at6native27unrolled_elementwise_kernelINS0_13BinaryFunctorIaaaNS0_16BitwiseOrFunctorIaEEEESt5arrayIPcLm3EELi4E23TrivialOffsetCalculatorILi2EjES9_ILi1EjENS0_6memory12LoadWithCastILi2EEENSC_13StoreWithCastILi1EEEEEviT_T0_T2_T3_T4_T5_:
.text._ZN2at6native27unrolled_elementwise_kernelINS0_13BinaryFunctorIaaaNS0_16BitwiseOrFunctorIaEEEESt5arrayIPcLm3EELi4E23TrivialOffsetCalculatorILi2EjES9_ILi1EjENS0_6memory12LoadWithCastILi2EEENSC_13StoreWithCastILi1EEEEEviT_T0_T2_T3_T4_T5_:
        /* <DEDUP_REMOVED lines=33> */
.L_x_15512:
[----:B------:R3:W5:Y:S01]  /*0210*/  LDG.E.U8 R22, desc[UR36][R4.64] ;  /* 0x0000002404167981 */ /* 0x000762000c1e1100 */
[----:B------:R-:W-:Y:S05]  /*0220*/  BRA `(.L_x_15514) ;  /* 0x0000000c00587947 */ /* 0x000fea0003800000 */
.L_x_15511:
        /* <DEDUP_REMOVED lines=8> */
.L_x_15516:
[----:B------:R1:W5:Y:S01]  /*02b0*/  LDG.E.U8 R22, desc[UR36][R4.64] ;  /* 0x0000002404167981 */ /* 0x000362000c1e1100 */
[----:B------:R-:W-:Y:S05]  /*02c0*/  BRA `(.L_x_15514) ;  /* 0x0000000c00307947 */ /* 0x000fea0003800000 */
.L_x_15515:
[----:B------:R2:W5:Y:S01]  /*02d0*/  LDG.E.U16 R22, desc[UR36][R4.64] ;  /* 0x0000002404167981 */ /* 0x000562000c1e1500 */
[----:B------:R-:W-:Y:S05]  /*02e0*/  BRA `(.L_x_15514) ;  /* 0x0000000c00287947 */ /* 0x000fea0003800000 */
.L_x_15510:
        /* <DEDUP_REMOVED lines=9> */
.L_x_15518:
[----:B------:R-:W2:Y:S02]  /*0380*/  LDG.E.U16 R0, desc[UR36][R4.64] ;  /* 0x0000002404007981 */ /* 0x000ea4000c1e1500 */
[----:B--2---:R-:W-:-:S06]  /*0390*/  HADD2.F32 R0, -RZ, R0.H0_H0 ;  /* 0x20000000ff007230 */ /* 0x004fcc0000004100 */
[----:B------:R-:W0:Y:S02]  /*03a0*/  F2I.FTZ.TRUNC.NTZ R0, R0 ;  /* 0x0000000000007305 */ /* 0x000e24000021f100 */
[----:B0-----:R-:W-:Y:S01]  /*03b0*/  PRMT R22, R0, 0x7610, R22 ;  /* 0x0000761000167816 */ /* 0x001fe20000000016 */
[----:B------:R-:W-:Y:S06]  /*03c0*/  BRA `(.L_x_15514) ;  /* 0x0000000800f07947 */ /* 0x000fec0003800000 */
.L_x_15517:
        /* <DEDUP_REMOVED lines=9> */
.L_x_15520:
[----:B------:R-:W2:Y:S02]  /*0460*/  LDG.E.U16 R4, desc[UR36][R4.64] ;  /* 0x0000002404047981 */ /* 0x000ea4000c1e1500 */
[----:B--2---:R-:W-:-:S06]  /*0470*/  HADD2.F32 R0, -RZ, R4.H0_H0 ;  /* 0x20000004ff007230 */ /* 0x004fcc0000004100 */
[----:B------:R-:W0:Y:S02]  /*0480*/  F2I.FTZ.TRUNC.NTZ R0, R0 ;  /* 0x0000000000007305 */ /* 0x000e24000021f100 */
[----:B0-----:R-:W-:Y:S01]  /*0490*/  PRMT R22, R0, 0x7610, R22 ;  /* 0x0000761000167816 */ /* 0x001fe20000000016 */
[----:B------:R-:W-:Y:S06]  /*04a0*/  BRA `(.L_x_15514) ;  /* 0x0000000800b87947 */ /* 0x000fec0003800000 */
.L_x_15519:
[----:B------:R-:W2:Y:S02]  /*04b0*/  LDG.E.64 R4, desc[UR36][R4.64] ;  /* 0x0000002404047981 */ /* 0x000ea4000c1e1b00 */
[----:B--2---:R0:W1:Y:S01]  /*04c0*/  F2I.F64.TRUNC R22, R4 ;  /* 0x0000000400167311 */ /* 0x004062000030d100 */
[----:B------:R-:W-:Y:S05]  /*04d0*/  BRA `(.L_x_15514) ;  /* 0x0000000800ac7947 */ /* 0x000fea0003800000 */
.L_x_15509:
        /* <DEDUP_REMOVED lines=12> */
.L_x_15523:
[----:B------:R-:W2:Y:S02]  /*05a0*/  LDG.E.64 R4, desc[UR36][R4.64] ;  /* 0x0000002404047981 */ /* 0x000ea4000c1e1b00 */
[----:B--2---:R0:W1:Y:S01]  /*05b0*/  F2I.F64.TRUNC R22, R4 ;  /* 0x0000000400167311 */ /* 0x004062000030d100 */
[----:B------:R-:W-:Y:S05]  /*05c0*/  BRA `(.L_x_15514) ;  /* 0x0000000800707947 */ /* 0x000fea0003800000 */
.L_x_15522:
        /* <DEDUP_REMOVED lines=28> */
.L_x_15525:
        /* <DEDUP_REMOVED lines=16> */
.L_x_15524:
[----:B------:R-:W2:Y:S02]  /*0890*/  LDG.E.U16 R0, desc[UR36][R4.64] ;  /* 0x0000002404007981 */ /* 0x000ea4000c1e1500 */
[----:B--2---:R-:W-:-:S06]  /*08a0*/  IMAD.U32 R0, R0, 0x10000, RZ ;  /* 0x0001000000007824 */ /* 0x004fcc00078e00ff */
[----:B------:R-:W0:Y:S02]  /*08b0*/  F2I.FTZ.TRUNC.NTZ R0, R0 ;  /* 0x0000000000007305 */ /* 0x000e24000021f100 */
[----:B0-----:R-:W-:Y:S01]  /*08c0*/  PRMT R22, R0, 0x7610, R22 ;  /* 0x0000761000167816 */ /* 0x001fe20000000016 */
[----:B------:R-:W-:Y:S06]  /*08d0*/  BRA `(.L_x_15514) ;  /* 0x0000000400ac7947 */ /* 0x000fec0003800000 */
.L_x_15521:
        /* <DEDUP_REMOVED lines=10> */
.L_x_15528:
        /* <DEDUP_REMOVED lines=21> */
.L_x_15532:
[----:B------:R-:W-:Y:S05]  /*0ad0*/  BSYNC B1 ;  /* 0x0000000000017941 */ /* 0x000fea0003800000 */
.L_x_15531:
[----:B------:R-:W-:Y:S01]  /*0ae0*/  LEA R5, R0, 0x3b800000, 0x17 ;  /* 0x3b80000000057811 */ /* 0x000fe200078eb8ff */
[----:B------:R-:W-:-:S05]  /*0af0*/  IMAD.SHL.U32 R0, R3, 0x100000, RZ ;  /* 0x0010000003007824 */ /* 0x000fca00078e00ff */
[----:B------:R-:W-:-:S07]  /*0b00*/  LOP3.LUT R0, R5, R0, R6, 0xfe, !PT ;  /* 0x0000000005007212 */ /* 0x000fce00078efe06 */
.L_x_15530:
[----:B------:R-:W-:Y:S05]  /*0b10*/  BSYNC B0 ;  /* 0x0000000000007941 */ /* 0x000fea0003800000 */
.L_x_15529:
[----:B------:R-:W0:Y:S02]  /*0b20*/  F2I.FTZ.TRUNC.NTZ R0, R0 ;  /* 0x0000000000007305 */ /* 0x000e24000021f100 */
[----:B0-----:R-:W-:Y:S01]  /*0b30*/  PRMT R22, R0, 0x7610, R22 ;  /* 0x0000761000167816 */ /* 0x001fe20000000016 */
[----:B------:R-:W-:Y:S06]  /*0b40*/  BRA `(.L_x_15514) ;  /* 0x0000000400107947 */ /* 0x000fec0003800000 */
.L_x_15527:
        /* <DEDUP_REMOVED lines=21> */
.L_x_15536:
[----:B------:R-:W-:Y:S05]  /*0ca0*/  BSYNC B1 ;  /* 0x0000000000017941 */ /* 0x000fea0003800000 */
.L_x_15535:
[----:B------:R-:W-:Y:S01]  /*0cb0*/  LEA R5, R0, 0x37800000, 0x17 ;  /* 0x3780000000057811 */ /* 0x000fe200078eb8ff */
[----:B------:R-:W-:-:S05]  /*0cc0*/  IMAD.SHL.U32 R0, R3, 0x200000, RZ ;  /* 0x0020000003007824 */ /* 0x000fca00078e00ff */
[----:B------:R-:W-:-:S07]  /*0cd0*/  LOP3.LUT R0, R5, R0, R6, 0xfe, !PT ;  /* 0x0000000005007212 */ /* 0x000fce00078efe06 */
.L_x_15534:
[----:B------:R-:W-:Y:S05]  /*0ce0*/  BSYNC B0 ;  /* 0x0000000000007941 */ /* 0x000fea0003800000 */
.L_x_15533:
[----:B------:R-:W0:Y:S02]  /*0cf0*/  F2I.FTZ.TRUNC.NTZ R0, R0 ;  /* 0x0000000000007305 */ /* 0x000e24000021f100 */
[----:B0-----:R-:W-:Y:S01]  /*0d00*/  PRMT R22, R0, 0x7610, R22 ;  /* 0x0000761000167816 */ /* 0x001fe20000000016 */
[----:B------:R-:W-:Y:S06]  /*0d10*/  BRA `(.L_x_15514) ;  /* 0x00000000009c7947 */ /* 0x000fec0003800000 */
.L_x_15526:
        /* <DEDUP_REMOVED lines=14> */
.L_x_15540:
[----:B------:R-:W-:Y:S05]  /*0e00*/  BSYNC B0 ;  /* 0x0000000000007941 */ /* 0x000fea0003800000 */
.L_x_15539:
[----:B------:R-:W0:Y:S02]  /*0e10*/  F2I.FTZ.TRUNC.NTZ R0, R0 ;  /* 0x0000000000007305 */ /* 0x000e24000021f100 */
[----:B0-----:R-:W-:Y:S01]  /*0e20*/  PRMT R22, R0, 0x7610, R22 ;  /* 0x0000761000167816 */ /* 0x001fe20000000016 */
[----:B------:R-:W-:Y:S06]  /*0e30*/  BRA `(.L_x_15514) ;  /* 0x0000000000547947 */ /* 0x000fec0003800000 */
.L_x_15513:
        /* <DEDUP_REMOVED lines=16> */
.L_x_15541:
[----:B------:R-:W-:Y:S01]  /*0f40*/  PRMT R22, RZ, 0x7610, R22 ;  /* 0x00007610ff167816 */ /* 0x000fe20000000016 */
[----:B------:R-:W-:Y:S06]  /*0f50*/  BRA `(.L_x_15514) ;  /* 0x00000000000c7947 */ /* 0x000fec0003800000 */
.L_x_15538:
[----:B------:R0:W5:Y:S01]  /*0f60*/  LDG.E.U8 R22, desc[UR36][R4.64] ;  /* 0x0000002404167981 */ /* 0x000162000c1e1100 */
[----:B------:R-:W-:Y:S05]  /*0f70*/  BRA `(.L_x_15514) ;  /* 0x0000000000047947 */ /* 0x000fea0003800000 */
.L_x_15537:
[----:B------:R0:W5:Y:S02]  /*0f80*/  LDG.E.U8 R22, desc[UR36][R4.64] ;  /* 0x0000002404167981 */ /* 0x000164000c1e1100 */
.L_x_15514:
        /* <DEDUP_REMOVED lines=18> */
.L_x_15545:
[----:B------:R1:W5:Y:S01]  /*10b0*/  LDG.E.U8 R25, desc[UR36][R4.64] ;  /* 0x0000002404197981 */ /* 0x000362000c1e1100 */
[----:B------:R-:W-:Y:S05]  /*10c0*/  BRA `(.L_x_15547) ;  /* 0x0000000c00547947 */ /* 0x000fea0003800000 */
.L_x_15544:
        /* <DEDUP_REMOVED lines=8> */
.L_x_15549:
[----:B------:R3:W5:Y:S01]  /*1150*/  LDG.E.U8 R25, desc[UR36][R4.64] ;  /* 0x0000002404197981 */ /* 0x000762000c1e1100 */
[----:B------:R-:W-:Y:S05]  /*1160*/  BRA `(.L_x_15547) ;  /* 0x0000000c002c7947 */ /* 0x000fea0003800000 */
.L_x_15548:
[----:B------:R2:W5:Y:S01]  /*1170*/  LDG.E.U16 R25, desc[UR36][R4.64] ;  /* 0x0000002404197981 */ /* 0x000562000c1e1500 */
[----:B------:R-:W-:Y:S05]  /*1180*/  BRA `(.L_x_15547) ;  /* 0x0000000c00247947 */ /* 0x000fea0003800000 */
.L_x_15543:
        /* <DEDUP_REMOVED lines=9> */
.L_x_15551:
[----:B------:R-:W2:Y:S02]  /*1220*/  LDG.E.U16 R0, desc[UR36][R4.64] ;  /* 0x0000002404007981 */ /* 0x000ea4000c1e1500 */
[----:B--2---:R-:W-:-:S06]  /*1230*/  HADD2.F32 R0, -RZ, R0.H0_H0 ;  /* 0x20000000ff007230 */ /* 0x004fcc0000004100 */
[----:B------:R-:W0:Y:S02]  /*1240*/  F2I.FTZ.TRUNC.NTZ R0, R0 ;  /* 0x0000000000007305 */ /* 0x000e24000021f100 */
[----:B0-----:R-:W-:Y:S01]  /*1250*/  PRMT R25, R0, 0x7610, R25 ;  /* 0x0000761000197816 */ /* 0x001fe20000000019 */
[----:B------:R-:W-:Y:S06]  /*1260*/  BRA `(.L_x_15547) ;  /* 0x0000000800ec7947 */ /* 0x000fec0003800000 */
.L_x_15550:
        /* <DEDUP_REMOVED lines=9> */
.L_x_15553:
[----:B------:R-:W2:Y:S02]  /*1300*/  LDG.E.U16 R4, desc[UR36][R4.64] ;  /* 0x0000002404047981 */ /* 0x000ea4000c1e1500 */
[----:B--2---:R-:W-:-:S06]  /*1310*/  HADD2.F32 R0, -RZ, R4.H0_H0 ;  /* 0x20000004ff007230 */ /* 0x004fcc0000004100 */
[----:B------:R-:W0:Y:S02]  /*1320*/  F2I.FTZ.TRUNC.NTZ R0, R0 ;  /* 0x0000000000007305 */ /* 0x000e24000021f100 */
[----:B0-----:R-:W-:Y:S01]  /*1330*/  PRMT R25, R0, 0x7610, R25 ;  /* 0x0000761000197816 */ /* 0x001fe20000000019 */
[----:B------:R-:W-:Y:S06]  /*1340*/  BRA `(.L_x_15547) ;  /* 0x0000000800b47947 */ /* 0x000fec0003800000 */
.L_x_15552:
[----:B------:R-:W2:Y:S02]  /*1350*/  LDG.E.64 R4, desc[UR36][R4.64] ;  /* 0x0000002404047981 */ /* 0x000ea4000c1e1b00 */
[----:B--2---:R0:W1:Y:S01]  /*1360*/  F2I.F64.TRUNC R25, R4 ;  /* 0x0000000400197311 */ /* 0x004062000030d100 */
[----:B------:R-:W-:Y:S05]  /*1370*/  BRA `(.L_x_15547) ;  /* 0x0000000800a87947 */ /* 0x000fea0003800000 */
.L_x_15542:
        /* <DEDUP_REMOVED lines=12> */
.L_x_15556:
[----:B------:R-:W2:Y:S02]  /*1440*/  LDG.E.64 R4, desc[UR36][R4.64] ;  /* 0x0000002404047981 */ /* 0x000ea4000c1e1b00 */
[----:B--2---:R0:W1:Y:S01]  /*1450*/  F2I.F64.TRUNC R25, R4 ;  /* 0x0000000400197311 */ /* 0x004062000030d100 */
[----:B------:R-:W-:Y:S05]  /*1460*/  BRA `(.L_x_15547) ;  /* 0x00000008006c7947 */ /* 0x000fea0003800000 */
.L_x_15555:
        /* <DEDUP_REMOVED lines=28> */
.L_x_15558:
        /* <DEDUP_REMOVED lines=15> */
.L_x_15557:
[----:B------:R-:W2:Y:S02]  /*1720*/  LDG.E.U16 R0, desc[UR36][R4.64] ;  /* 0x0000002404007981 */ /* 0x000ea4000c1e1500 */
[----:B--2---:R-:W-:-:S06]  /*1730*/  IMAD.U32 R0, R0, 0x10000, RZ ;  /* 0x0001000000007824 */ /* 0x004fcc00078e00ff */
[----:B------:R-:W0:Y:S02]  /*1740*/  F2I.FTZ.TRUNC.NTZ R0, R0 ;  /* 0x0000000000007305 */ /* 0x000e24000021f100 */
[----:B0-----:R-:W-:Y:S01]  /*1750*/  PRMT R25, R0, 0x7610, R25 ;  /* 0x0000761000197816 */ /* 0x001fe20000000019 */
[----:B------:R-:W-:Y:S06]  /*1760*/  BRA `(.L_x_15547) ;  /* 0x0000000400ac7947 */ /* 0x000fec0003800000 */
.L_x_15554:
        /* <DEDUP_REMOVED lines=10> */
.L_x_15561:
        /* <DEDUP_REMOVED lines=21> */
.L_x_15565:
[----:B------:R-:W-:Y:S05]  /*1960*/  BSYNC B1 ;  /* 0x0000000000017941 */ /* 0x000fea0003800000 */
.L_x_15564:
[----:B------:R-:W-:Y:S01]  /*1970*/  LEA R5, R0, 0x3b800000, 0x17 ;  /* 0x3b80000000057811 */ /* 0x000fe200078eb8ff */
[----:B------:R-:W-:-:S05]  /*1980*/  IMAD.SHL.U32 R0, R3, 0x100000, RZ ;  /* 0x0010000003007824 */ /* 0x000fca00078e00ff */
[----:B------:R-:W-:-:S07]  /*1990*/  LOP3.LUT R0, R5, R0, R6, 0xfe, !PT ;  /* 0x0000000005007212 */ /* 0x000fce00078efe06 */
.L_x_15563:
[----:B------:R-:W-:Y:S05]  /*19a0*/  BSYNC B0 ;  /* 0x0000000000007941 */ /* 0x000fea0003800000 */
.L_x_15562:
[----:B------:R-:W0:Y:S02]  /*19b0*/  F2I.FTZ.TRUNC.NTZ R0, R0 ;  /* 0x0000000000007305 */ /* 0x000e24000021f100 */
[----:B0-----:R-:W-:Y:S01]  /*19c0*/  PRMT R25, R0, 0x7610, R25 ;  /* 0x0000761000197816 */ /* 0x001fe20000000019 */
[----:B------:R-:W-:Y:S06]  /*19d0*/  BRA `(.L_x_15547) ;  /* 0x0000000400107947 */ /* 0x000fec0003800000 */
.L_x_15560:
        /* <DEDUP_REMOVED lines=21> */
.L_x_15569:
[----:B------:R-:W-:Y:S05]  /*1b30*/  BSYNC B1 ;  /* 0x0000000000017941 */ /* 0x000fea0003800000 */
.L_x_15568:
[----:B------:R-:W-:Y:S01]  /*1b40*/  LEA R5, R0, 0x37800000, 0x17 ;  /* 0x3780000000057811 */ /* 0x000fe200078eb8ff */
[----:B------:R-:W-:-:S05]  /*1b50*/  IMAD.SHL.U32 R0, R3, 0x200000, RZ ;  /* 0x0020000003007824 */ /* 0x000fca00078e00ff */
[----:B------:R-:W-:-:S07]  /*1b60*/  LOP3.LUT R0, R5, R0, R6, 0xfe, !PT ;  /* 0x0000000005007212 */ /* 0x000fce00078efe06 */
.L_x_15567:
[----:B------:R-:W-:Y:S05]  /*1b70*/  BSYNC B0 ;  /* 0x0000000000007941 */ /* 0x000fea0003800000 */
.L_x_15566:
[----:B------:R-:W0:Y:S02]  /*1b80*/  F2I.FTZ.TRUNC.NTZ R0, R0 ;  /* 0x0000000000007305 */ /* 0x000e24000021f100 */
[----:B0-----:R-:W-:Y:S01]  /*1b90*/  PRMT R25, R0, 0x7610, R25 ;  /* 0x0000761000197816 */ /* 0x001fe20000000019 */
[----:B------:R-:W-:Y:S06]  /*1ba0*/  BRA `(.L_x_15547) ;  /* 0x00000000009c7947 */ /* 0x000fec0003800000 */
.L_x_15559:
        /* <DEDUP_REMOVED lines=14> */
.L_x_15573:
[----:B------:R-:W-:Y:S05]  /*1c90*/  BSYNC B0 ;  /* 0x0000000000007941 */ /* 0x000fea0003800000 */
.L_x_15572:
[----:B------:R-:W0:Y:S02]  /*1ca0*/  F2I.FTZ.TRUNC.NTZ R0, R0 ;  /* 0x0000000000007305 */ /* 0x000e24000021f100 */
[----:B0-----:R-:W-:Y:S01]  /*1cb0*/  PRMT R25, R0, 0x7610, R25 ;  /* 0x0000761000197816 */ /* 0x001fe20000000019 */
[----:B------:R-:W-:Y:S06]  /*1cc0*/  BRA `(.L_x_15547) ;  /* 0x0000000000547947 */ /* 0x000fec0003800000 */
.L_x_15546:
        /* <DEDUP_REMOVED lines=16> */
.L_x_15574:
[----:B------:R-:W-:Y:S01]  /*1dd0*/  PRMT R25, RZ, 0x7610, R25 ;  /* 0x00007610ff197816 */ /* 0x000fe20000000019 */
[----:B------:R-:W-:Y:S06]  /*1de0*/  BRA `(.L_x_15547) ;  /* 0x00000000000c7947 */ /* 0x000fec0003800000 */
.L_x_15571:
[----:B------:R0:W5:Y:S01]  /*1df0*/  LDG.E.U8 R25, desc[UR36][R4.64] ;  /* 0x0000002404197981 */ /* 0x000162000c1e1100 */
[----:B------:R-:W-:Y:S05]  /*1e00*/  BRA `(.L_x_15547) ;  /* 0x0000000000047947 */ /* 0x000fea0003800000 */
.L_x_15570:
[----:B------:R0:W5:Y:S02]  /*1e10*/  LDG.E.U8 R25, desc[UR36][R4.64] ;  /* 0x0000002404197981 */ /* 0x000164000c1e1100 */
.L_x_15547:
[----:B------:R-:W2:Y:S02]  /*1e20*/  S2R R29, SR_TID.X ;  /* 0x00000000001d7919 */ /* 0x000ea40000002100 */
[----:B--2---:R-:W-:-:S07]  /*1e30*/  VIADD R29, R29, 0x80 ;  /* 0x000000801d1d7836 */ /* 0x004fce0000000000 */
.L_x_15508:
[----:B------:R-:W-:Y:S05]  /*1e40*/  BSYNC B6 ;  /* 0x0000000000067941 */ /* 0x000fea0003800000 */
.L_x_15507:
        /* <DEDUP_REMOVED lines=23> */
.L_x_15580:
[----:B------:R0:W5:Y:S01]  /*1fc0*/  LDG.E.U8 R28, desc[UR36][R4.64] ;  /* 0x00000024041c7981 */ /* 0x000162000c1e1100 */
[----:B------:R-:W-:Y:S05]  /*1fd0*/  BRA `(.L_x_15582) ;  /* 0x0000000c00547947 */ /* 0x000fea0003800000 */
.L_x_15579:
        /* <DEDUP_REMOVED lines=8> */
.L_x_15584:
[----:B------:R0:W5:Y:S01]  /*2060*/  LDG.E.U8 R28, desc[UR36][R4.64] ;  /* 0x00000024041c7981 */ /* 0x000162000c1e1100 */
[----:B------:R-:W-:Y:S05]  /*2070*/  BRA `(.L_x_15582) ;  /* 0x0000000c002c7947 */ /* 0x000fea0003800000 */
.L_x_15583:
[----:B------:R0:W5:Y:S01]  /*2080*/  LDG.E.U16 R28, desc[UR36][R4.64] ;  /* 0x00000024041c7981 */ /* 0x000162000c1e1500 */
[----:B------:R-:W-:Y:S05]  /*2090*/  BRA `(.L_x_15582) ;  /* 0x0000000c00247947 */ /* 0x000fea0003800000 */
.L_x_15578:
        /* <DEDUP_REMOVED lines=9> */
.L_x_15586:
[----:B------:R-:W2:Y:S02]  /*2130*/  LDG.E.U16 R0, desc[UR36][R4.64] ;  /* 0x0000002404007981 */ /* 0x000ea4000c1e1500 */
[----:B--2---:R-:W-:-:S06]  /*2140*/  HADD2.F32 R0, -RZ, R0.H0_H0 ;  /* 0x20000000ff007230 */ /* 0x004fcc0000004100 */
[----:B------:R-:W0:Y:S02]  /*2150*/  F2I.FTZ.TRUNC.NTZ R0, R0 ;  /* 0x0000000000007305 */ /* 0x000e24000021f100 */
[----:B0-----:R-:W-:Y:S01]  /*2160*/  PRMT R28, R0, 0x7610, R28 ;  /* 0x00007610001c7816 */ /* 0x001fe2000000001c */
[----:B------:R-:W-:Y:S06]  /*2170*/  BRA `(.L_x_15582) ;  /* 0x0000000800ec7947 */ /* 0x000fec0003800000 */
.L_x_15585:
        /* <DEDUP_REMOVED lines=9> */
.L_x_15588:
[----:B------:R-:W2:Y:S02]  /*2210*/  LDG.E.U16 R4, desc[UR36][R4.64] ;  /* 0x0000002404047981 */ /* 0x000ea4000c1e1500 */
[----:B--2---:R-:W-:-:S06]  /*2220*/  HADD2.F32 R0, -RZ, R4.H0_H0 ;  /* 0x20000004ff007230 */ /* 0x004fcc0000004100 */
[----:B------:R-:W0:Y:S02]  /*2230*/  F2I.FTZ.TRUNC.NTZ R0, R0 ;  /* 0x0000000000007305 */ /* 0x000e24000021f100 */
[----:B0-----:R-:W-:Y:S01]  /*2240*/  PRMT R28, R0, 0x7610, R28 ;  /* 0x00007610001c7816 */ /* 0x001fe2000000001c */
[----:B------:R-:W-:Y:S06]  /*2250*/  BRA `(.L_x_15582) ;  /* 0x0000000800b47947 */ /* 0x000fec0003800000 */
.L_x_15587:
[----:B------:R-:W2:Y:S02]  /*2260*/  LDG.E.64 R4, desc[UR36][R4.64] ;  /* 0x0000002404047981 */ /* 0x000ea4000c1e1b00 */
[----:B--2---:R0:W1:Y:S01]  /*2270*/  F2I.F64.TRUNC R28, R4 ;  /* 0x00000004001c7311 */ /* 0x004062000030d100 */
[----:B------:R-:W-:Y:S05]  /*2280*/  BRA `(.L_x_15582) ;  /* 0x0000000800a87947 */ /* 0x000fea0003800000 */
.L_x_15577:
        /* <DEDUP_REMOVED lines=12> */
.L_x_15591:
[----:B------:R-:W2:Y:S02]  /*2350*/  LDG.E.64 R4, desc[UR36][R4.64] ;  /* 0x0000002404047981 */ /* 0x000ea4000c1e1b00 */
[----:B--2---:R0:W1:Y:S01]  /*2360*/  F2I.F64.TRUNC R28, R4 ;  /* 0x00000004001c7311 */ /* 0x004062000030d100 */
[----:B------:R-:W-:Y:S05]  /*2370*/  BRA `(.L_x_15582) ;  /* 0x00000008006c7947 */ /* 0x000fea0003800000 */
.L_x_15590:
        /* <DEDUP_REMOVED lines=28> */
.L_x_15593:
        /* <DEDUP_REMOVED lines=15> */
.L_x_15592:
[----:B------:R-:W2:Y:S02]  /*2630*/  LDG.E.U16 R0, desc[UR36][R4.64] ;  /* 0x0000002404007981 */ /* 0x000ea4000c1e1500 */
[----:B--2---:R-:W-:-:S06]  /*2640*/  IMAD.U32 R0, R0, 0x10000, RZ ;  /* 0x0001000000007824 */ /* 0x004fcc00078e00ff */
[----:B------:R-:W0:Y:S02]  /*2650*/  F2I.FTZ.TRUNC.NTZ R0, R0 ;  /* 0x0000000000007305 */ /* 0x000e24000021f100 */
[----:B0-----:R-:W-:Y:S01]  /*2660*/  PRMT R28, R0, 0x7610, R28 ;  /* 0x00007610001c7816 */ /* 0x001fe2000000001c */
[----:B------:R-:W-:Y:S06]  /*2670*/  BRA `(.L_x_15582) ;  /* 0x0000000400ac7947 */ /* 0x000fec0003800000 */
.L_x_15589:
        /* <DEDUP_REMOVED lines=10> */
.L_x_15596:
        /* <DEDUP_REMOVED lines=21> */
.L_x_15600:
[----:B------:R-:W-:Y:S05]  /*2870*/  BSYNC B1 ;  /* 0x0000000000017941 */ /* 0x000fea0003800000 */
.L_x_15599:
[----:B------:R-:W-:Y:S01]  /*2880*/  LEA R5, R0, 0x3b800000, 0x17 ;  /* 0x3b80000000057811 */ /* 0x000fe200078eb8ff */
[----:B------:R-:W-:-:S05]  /*2890*/  IMAD.SHL.U32 R0, R3, 0x100000, RZ ;  /* 0x0010000003007824 */ /* 0x000fca00078e00ff */
[----:B------:R-:W-:-:S07]  /*28a0*/  LOP3.LUT R0, R5, R0, R6, 0xfe, !PT ;  /* 0x0000000005007212 */ /* 0x000fce00078efe06 */
.L_x_15598:
[----:B------:R-:W-:Y:S05]  /*28b0*/  BSYNC B0 ;  /* 0x0000000000007941 */ /* 0x000fea0003800000 */
.L_x_15597:
[----:B------:R-:W0:Y:S02]  /*28c0*/  F2I.FTZ.TRUNC.NTZ R0, R0 ;  /* 0x0000000000007305 */ /* 0x000e24000021f100 */
[----:B0-----:R-:W-:Y:S01]  /*28d0*/  PRMT R28, R0, 0x7610, R28 ;  /* 0x00007610001c7816 */ /* 0x001fe2000000001c */
[----:B------:R-:W-:Y:S06]  /*28e0*/  BRA `(.L_x_15582) ;  /* 0x0000000400107947 */ /* 0x000fec0003800000 */
.L_x_15595:
        /* <DEDUP_REMOVED lines=21> */
.L_x_15604:
[----:B------:R-:W-:Y:S05]  /*2a40*/  BSYNC B1 ;  /* 0x0000000000017941 */ /* 0x000fea0003800000 */
.L_x_15603:
[----:B------:R-:W-:Y:S01]  /*2a50*/  LEA R5, R0, 0x37800000, 0x17 ;  /* 0x3780000000057811 */ /* 0x000fe200078eb8ff */
[----:B------:R-:W-:-:S05]  /*2a60*/  IMAD.SHL.U32 R0, R3, 0x200000, RZ ;  /* 0x0020000003007824 */ /* 0x000fca00078e00ff */
[----:B------:R-:W-:-:S07]  /*2a70*/  LOP3.LUT R0, R5, R0, R6, 0xfe, !PT ;  /* 0x0000000005007212 */ /* 0x000fce00078efe06 */
.L_x_15602:
[----:B------:R-:W-:Y:S05]  /*2a80*/  BSYNC B0 ;  /* 0x0000000000007941 */ /* 0x000fea0003800000 */
.L_x_15601:
[----:B------:R-:W0:Y:S02]  /*2a90*/  F2I.FTZ.TRUNC.NTZ R0, R0 ;  /* 0x0000000000007305 */ /* 0x000e24000021f100 */
[----:B0-----:R-:W-:Y:S01]  /*2aa0*/  PRMT R28, R0, 0x7610, R28 ;  /* 0x00007610001c7816 */ /* 0x001fe2000000001c */
[----:B------:R-:W-:Y:S06]  /*2ab0*/  BRA `(.L_x_15582) ;  /* 0x00000000009c7947 */ /* 0x000fec0003800000 */
.L_x_15594:
        /* <DEDUP_REMOVED lines=14> */
.L_x_15608:
[----:B------:R-:W-:Y:S05]  /*2ba0*/  BSYNC B0 ;  /* 0x0000000000007941 */ /* 0x000fea0003800000 */
.L_x_15607:
[----:B------:R-:W0:Y:S02]  /*2bb0*/  F2I.FTZ.TRUNC.NTZ R0, R0 ;  /* 0x0000000000007305 */ /* 0x000e24000021f100 */
[----:B0-----:R-:W-:Y:S01]  /*2bc0*/  PRMT R28, R0, 0x7610, R28 ;  /* 0x00007610001c7816 */ /* 0x001fe2000000001c */
[----:B------:R-:W-:Y:S06]  /*2bd0*/  BRA `(.L_x_15582) ;  /* 0x0000000000547947 */ /* 0x000fec0003800000 */
.L_x_15581:
        /* <DEDUP_REMOVED lines=16> */
.L_x_15609:
[----:B------:R-:W-:Y:S01]  /*2ce0*/  PRMT R28, RZ, 0x7610, R28 ;  /* 0x00007610ff1c7816 */ /* 0x000fe2000000001c */
[----:B------:R-:W-:Y:S06]  /*2cf0*/  BRA `(.L_x_15582) ;  /* 0x00000000000c7947 */ /* 0x000fec0003800000 */
.L_x_15606:
[----:B------:R2:W5:Y:S01]  /*2d00*/  LDG.E.U8 R28, desc[UR36][R4.64] ;  /* 0x00000024041c7981 */ /* 0x000562000c1e1100 */
[----:B------:R-:W-:Y:S05]  /*2d10*/  BRA `(.L_x_15582) ;  /* 0x0000000000047947 */ /* 0x000fea0003800000 */
.L_x_15605:
[----:B------:R3:W5:Y:S02]  /*2d20*/  LDG.E.U8 R28, desc[UR36][R4.64] ;  /* 0x00000024041c7981 */ /* 0x000764000c1e1100 */
.L_x_15582:
        /* <DEDUP_REMOVED lines=18> */
.L_x_15613:
[----:B------:R0:W5:Y:S01]  /*2e50*/  LDG.E.U8 R27, desc[UR36][R4.64] ;  /* 0x00000024041b7981 */ /* 0x000162000c1e1100 */
[----:B------:R-:W-:Y:S05]  /*2e60*/  BRA `(.L_x_15615) ;  /* 0x0000000c00547947 */ /* 0x000fea0003800000 */
.L_x_15612:
        /* <DEDUP_REMOVED lines=8> */
.L_x_15617:
[----:B------:R0:W5:Y:S01]  /*2ef0*/  LDG.E.U8 R27, desc[UR36][R4.64] ;  /* 0x00000024041b7981 */ /* 0x000162000c1e1100 */
[----:B------:R-:W-:Y:S05]  /*2f00*/  BRA `(.L_x_15615) ;  /* 0x0000000c002c7947 */ /* 0x000fea0003800000 */
.L_x_15616:
[----:B------:R0:W5:Y:S01]  /*2f10*/  LDG.E.U16 R27, desc[UR36][R4.64] ;  /* 0x00000024041b7981 */ /* 0x000162000c1e1500 */
[----:B------:R-:W-:Y:S05]  /*2f20*/  BRA `(.L_x_15615) ;  /* 0x0000000c00247947 */ /* 0x000fea0003800000 */
.L_x_15611:
        /* <DEDUP_REMOVED lines=9> */
.L_x_15619:
[----:B------:R-:W2:Y:S02]  /*2fc0*/  LDG.E.U16 R0, desc[UR36][R4.64] ;  /* 0x0000002404007981 */ /* 0x000ea4000c1e1500 */
[----:B--2---:R-:W-:-:S06]  /*2fd0*/  HADD2.F32 R0, -RZ, R0.H0_H0 ;  /* 0x20000000ff007230 */ /* 0x004fcc0000004100 */
[----:B------:R-:W0:Y:S02]  /*2fe0*/  F2I.FTZ.TRUNC.NTZ R0, R0 ;  /* 0x0000000000007305 */ /* 0x000e24000021f100 */
[----:B0-----:R-:W-:Y:S01]  /*2ff0*/  PRMT R27, R0, 0x7610, R27 ;  /* 0x00007610001b7816 */ /* 0x001fe2000000001b */
[----:B------:R-:W-:Y:S06]  /*3000*/  BRA `(.L_x_15615) ;  /* 0x0000000800ec7947 */ /* 0x000fec0003800000 */
.L_x_15618:
        /* <DEDUP_REMOVED lines=9> */
.L_x_15621:
[----:B------:R-:W2:Y:S02]  /*30a0*/  LDG.E.U16 R4, desc[UR36][R4.64] ;  /* 0x0000002404047981 */ /* 0x000ea4000c1e1500 */
[----:B--2---:R-:W-:-:S06]  /*30b0*/  HADD2.F32 R0, -RZ, R4.H0_H0 ;  /* 0x20000004ff007230 */ /* 0x004fcc0000004100 */
[----:B------:R-:W0:Y:S02]  /*30c0*/  F2I.FTZ.TRUNC.NTZ R0, R0 ;  /* 0x0000000000007305 */ /* 0x000e24000021f100 */
[----:B0-----:R-:W-:Y:S01]  /*30d0*/  PRMT R27, R0, 0x7610, R27 ;  /* 0x00007610001b7816 */ /* 0x001fe2000000001b */
[----:B------:R-:W-:Y:S06]  /*30e0*/  BRA `(.L_x_15615) ;  /* 0x0000000800b47947 */ /* 0x000fec0003800000 */
.L_x_15620:
[----:B------:R-:W2:Y:S02]  /*30f0*/  LDG.E.64 R4, desc[UR36][R4.64] ;  /* 0x0000002404047981 */ /* 0x000ea4000c1e1b00 */
[----:B--2---:R0:W2:Y:S01]  /*3100*/  F2I.F64.TRUNC R27, R4 ;  /* 0x00000004001b7311 */ /* 0x0040a2000030d100 */
[----:B------:R-:W-:Y:S05]  /*3110*/  BRA `(.L_x_15615) ;  /* 0x0000000800a87947 */ /* 0x000fea0003800000 */
.L_x_15610:
        /* <DEDUP_REMOVED lines=12> */
.L_x_15624:
[----:B------:R-:W2:Y:S02]  /*31e0*/  LDG.E.64 R4, desc[UR36][R4.64] ;  /* 0x0000002404047981 */ /* 0x000ea4000c1e1b00 */
[----:B--2---:R4:W0:Y:S01]  /*31f0*/  F2I.F64.TRUNC R27, R4 ;  /* 0x00000004001b7311 */ /* 0x004822000030d100 */
[----:B------:R-:W-:Y:S05]  /*3200*/  BRA `(.L_x_15615) ;  /* 0x00000008006c7947 */ /* 0x000fea0003800000 */
.L_x_15623:
        /* <DEDUP_REMOVED lines=28> */
.L_x_15626:
        /* <DEDUP_REMOVED lines=15> */
.L_x_15625:
[----:B------:R-:W2:Y:S02]  /*34c0*/  LDG.E.U16 R0, desc[UR36][R4.64] ;  /* 0x0000002404007981 */ /* 0x000ea4000c1e1500 */
[----:B--2---:R-:W-:-:S06]  /*34d0*/  IMAD.U32 R0, R0, 0x10000, RZ ;  /* 0x0001000000007824 */ /* 0x004fcc00078e00ff */
[----:B------:R-:W0:Y:S02]  /*34e0*/  F2I.FTZ.TRUNC.NTZ R0, R0 ;  /* 0x0000000000007305 */ /* 0x000e24000021f100 */
[----:B0-----:R-:W-:Y:S01]  /*34f0*/  PRMT R27, R0, 0x7610, R27 ;  /* 0x00007610001b7816 */ /* 0x001fe2000000001b */
[----:B------:R-:W-:Y:S06]  /*3500*/  BRA `(.L_x_15615) ;  /* 0x0000000400ac7947 */ /* 0x000fec0003800000 */
.L_x_15622:
        /* <DEDUP_REMOVED lines=10> */
.L_x_15629:
        /* <DEDUP_REMOVED lines=21> */
.L_x_15633:
[----:B------:R-:W-:Y:S05]  /*3700*/  BSYNC B1 ;  /* 0x0000000000017941 */ /* 0x000fea0003800000 */
.L_x_15632:
[----:B------:R-:W-:Y:S01]  /*3710*/  LEA R5, R0, 0x3b800000, 0x17 ;  /* 0x3b80000000057811 */ /* 0x000fe200078eb8ff */
[----:B------:R-:W-:-:S05]  /*3720*/  IMAD.SHL.U32 R0, R3, 0x100000, RZ ;  /* 0x0010000003007824 */ /* 0x000fca00078e00ff */
[----:B------:R-:W-:-:S07]  /*3730*/  LOP3.LUT R0, R5, R0, R6, 0xfe, !PT ;  /* 0x0000000005007212 */ /* 0x000fce00078efe06 */
.L_x_15631:
[----:B------:R-:W-:Y:S05]  /*3740*/  BSYNC B0 ;  /* 0x0000000000007941 */ /* 0x000fea0003800000 */
.L_x_15630:
[----:B------:R-:W0:Y:S02]  /*3750*/  F2I.FTZ.TRUNC.NTZ R0, R0 ;  /* 0x0000000000007305 */ /* 0x000e24000021f100 */
[----:B0-----:R-:W-:Y:S01]  /*3760*/  PRMT R27, R0, 0x7610, R27 ;  /* 0x00007610001b7816 */ /* 0x001fe2000000001b */
[----:B------:R-:W-:Y:S06]  /*3770*/  BRA `(.L_x_15615) ;  /* 0x0000000400107947 */ /* 0x000fec0003800000 */
.L_x_15628:
        /* <DEDUP_REMOVED lines=21> */
.L_x_15637:
[----:B------:R-:W-:Y:S05]  /*38d0*/  BSYNC B1 ;  /* 0x0000000000017941 */ /* 0x000fea0003800000 */
.L_x_15636:
[----:B------:R-:W-:Y:S01]  /*38e0*/  LEA R5, R0, 0x37800000, 0x17 ;  /* 0x3780000000057811 */ /* 0x000fe200078eb8ff */
[----:B------:R-:W-:-:S05]  /*38f0*/  IMAD.SHL.U32 R0, R3, 0x200000, RZ ;  /* 0x0020000003007824 */ /* 0x000fca00078e00ff */
[----:B------:R-:W-:-:S07]  /*3900*/  LOP3.LUT R0, R5, R0, R6, 0xfe, !PT ;  /* 0x0000000005007212 */ /* 0x000fce00078efe06 */
.L_x_15635:
[----:B------:R-:W-:Y:S05]  /*3910*/  BSYNC B0 ;  /* 0x0000000000007941 */ /* 0x000fea0003800000 */
.L_x_15634:
[----:B------:R-:W0:Y:S02]  /*3920*/  F2I.FTZ.TRUNC.NTZ R0, R0 ;  /* 0x0000000000007305 */ /* 0x000e24000021f100 */
[----:B0-----:R-:W-:Y:S01]  /*3930*/  PRMT R27, R0, 0x7610, R27 ;  /* 0x00007610001b7816 */ /* 0x001fe2000000001b */
[----:B------:R-:W-:Y:S06]  /*3940*/  BRA `(.L_x_15615) ;  /* 0x00000000009c7947 */ /* 0x000fec0003800000 */
.L_x_15627:
        /* <DEDUP_REMOVED lines=14> */
.L_x_15641:
[----:B------:R-:W-:Y:S05]  /*3a30*/  BSYNC B0 ;  /* 0x0000000000007941 */ /* 0x000fea0003800000 */
.L_x_15640:
[----:B------:R-:W0:Y:S02]  /*3a40*/  F2I.FTZ.TRUNC.NTZ R0, R0 ;  /* 0x0000000000007305 */ /* 0x000e24000021f100 */
[----:B0-----:R-:W-:Y:S01]  /*3a50*/  PRMT R27, R0, 0x7610, R27 ;  /* 0x00007610001b7816 */ /* 0x001fe2000000001b */
[----:B------:R-:W-:Y:S06]  /*3a60*/  BRA `(.L_x_15615) ;  /* 0x0000000000547947 */ /* 0x000fec0003800000 */
.L_x_15614:
        /* <DEDUP_REMOVED lines=16> */
.L_x_15642:
[----:B------:R-:W-:Y:S01]  /*3b70*/  PRMT R27, RZ, 0x7610, R27 ;  /* 0x00007610ff1b7816 */ /* 0x000fe2000000001b */
[----:B------:R-:W-:Y:S06]  /*3b80*/  BRA `(.L_x_15615) ;  /* 0x00000000000c7947 */ /* 0x000fec0003800000 */
.L_x_15639:
[----:B------:R2:W5:Y:S01]  /*3b90*/  LDG.E.U8 R27, desc[UR36][R4.64] ;  /* 0x00000024041b7981 */ /* 0x000562000c1e1100 */
[----:B------:R-:W-:Y:S05]  /*3ba0*/  BRA `(.L_x_15615) ;  /* 0x0000000000047947 */ /* 0x000fea0003800000 */
.L_x_15638:
[----:B------:R3:W5:Y:S02]  /*3bb0*/  LDG.E.U8 R27, desc[UR36][R4.64] ;  /* 0x00000024041b7981 */ /* 0x000764000c1e1100 */
.L_x_15615:
[----:B------:R-:W-:-:S07]  /*3bc0*/  VIADD R29, R29, 0x80 ;  /* 0x000000801d1d7836 */ /* 0x000fce0000000000 */
.L_x_15576:
[----:B------:R-:W-:Y:S05]  /*3bd0*/  BSYNC B6 ;  /* 0x0000000000067941 */ /* 0x000fea0003800000 */
.L_x_15575:
        /* <DEDUP_REMOVED lines=25> */
.L_x_15648:
[----:B------:R0:W5:Y:S01]  /*3d70*/  LDG.E.U8 R19, desc[UR36][R4.64] ;  /* 0x0000002404137981 */ /* 0x000162000c1e1100 */
[----:B------:R-:W-:Y:S05]  /*3d80*/  BRA `(.L_x_15650) ;  /* 0x0000000c00547947 */ /* 0x000fea0003800000 */
.L_x_15647:
        /* <DEDUP_REMOVED lines=8> */
.L_x_15652:
[----:B------:R0:W5:Y:S01]  /*3e10*/  LDG.E.U8 R19, desc[UR36][R4.64] ;  /* 0x0000002404137981 */ /* 0x000162000c1e1100 */
[----:B------:R-:W-:Y:S05]  /*3e20*/  BRA `(.L_x_15650) ;  /* 0x0000000c002c7947 */ /* 0x000fea0003800000 */
.L_x_15651:
[----:B------:R0:W5:Y:S01]  /*3e30*/  LDG.E.U16 R19, desc[UR36][R4.64] ;  /* 0x0000002404137981 */ /* 0x000162000c1e1500 */
[----:B------:R-:W-:Y:S05]  /*3e40*/  BRA `(.L_x_15650) ;  /* 0x0000000c00247947 */ /* 0x000fea0003800000 */
.L_x_15646:
        /* <DEDUP_REMOVED lines=9> */
.L_x_15654:
[----:B------:R-:W2:Y:S02]  /*3ee0*/  LDG.E.U16 R0, desc[UR36][R4.64] ;  /* 0x0000002404007981 */ /* 0x000ea4000c1e1500 */
[----:B--2---:R-:W-:-:S06]  /*3ef0*/  HADD2.F32 R0, -RZ, R0.H0_H0 ;  /* 0x20000000ff007230 */ /* 0x004fcc0000004100 */
[----:B------:R-:W0:Y:S02]  /*3f00*/  F2I.FTZ.TRUNC.NTZ R0, R0 ;  /* 0x0000000000007305 */ /* 0x000e24000021f100 */
[----:B0-----:R-:W-:Y:S01]  /*3f10*/  PRMT R19, R0, 0x7610, R19 ;  /* 0x0000761000137816 */ /* 0x001fe20000000013 */
[----:B------:R-:W-:Y:S06]  /*3f20*/  BRA `(.L_x_15650) ;  /* 0x0000000800ec7947 */ /* 0x000fec0003800000 */
.L_x_15653:
        /* <DEDUP_REMOVED lines=9> */
.L_x_15656:
[----:B------:R-:W2:Y:S02]  /*3fc0*/  LDG.E.U16 R4, desc[UR36][R4.64] ;  /* 0x0000002404047981 */ /* 0x000ea4000c1e1500 */
[----:B--2---:R-:W-:-:S06]  /*3fd0*/  HADD2.F32 R0, -RZ, R4.H0_H0 ;  /* 0x20000004ff007230 */ /* 0x004fcc0000004100 */
[----:B------:R-:W0:Y:S02]  /*3fe0*/  F2I.FTZ.TRUNC.NTZ R0, R0 ;  /* 0x0000000000007305 */ /* 0x000e24000021f100 */
[----:B0-----:R-:W-:Y:S01]  /*3ff0*/  PRMT R19, R0, 0x7610, R19 ;  /* 0x0000761000137816 */ /* 0x001fe20000000013 */
[----:B------:R-:W-:Y:S06]  /*4000*/  BRA `(.L_x_15650) ;  /* 0x0000000800b47947 */ /* 0x000fec0003800000 */
.L_x_15655:
[----:B------:R-:W2:Y:S02]  /*4010*/  LDG.E.64 R4, desc[UR36][R4.64] ;  /* 0x0000002404047981 */ /* 0x000ea4000c1e1b00 */
[----:B--2---:R0:W1:Y:S01]  /*4020*/  F2I.F64.TRUNC R19, R4 ;  /* 0x0000000400137311 */ /* 0x004062000030d100 */
[----:B------:R-:W-:Y:S05]  /*4030*/  BRA `(.L_x_15650) ;  /* 0x0000000800a87947 */ /* 0x000fea0003800000 */
.L_x_15645:
        /* <DEDUP_REMOVED lines=12> */
.L_x_15659:
[----:B------:R-:W2:Y:S02]  /*4100*/  LDG.E.64 R4, desc[UR36][R4.64] ;  /* 0x0000002404047981 */ /* 0x000ea4000c1e1b00 */
[----:B--2---:R0:W1:Y:S01]  /*4110*/  F2I.F64.TRUNC R19, R4 ;  /* 0x0000000400137311 */ /* 0x004062000030d100 */
[----:B------:R-:W-:Y:S05]  /*4120*/  BRA `(.L_x_15650) ;  /* 0x00000008006c7947 */ /* 0x000fea0003800000 */
.L_x_15658:
        /* <DEDUP_REMOVED lines=28> */
.L_x_15661:
        /* <DEDUP_REMOVED lines=15> */
.L_x_15660:
[----:B------:R-:W2:Y:S02]  /*43e0*/  LDG.E.U16 R0, desc[UR36][R4.64] ;  /* 0x0000002404007981 */ /* 0x000ea4000c1e1500 */
[----:B--2---:R-:W-:-:S06]  /*43f0*/  IMAD.U32 R0, R0, 0x10000, RZ ;  /* 0x0001000000007824 */ /* 0x004fcc00078e00ff */
[----:B------:R-:W0:Y:S02]  /*4400*/  F2I.FTZ.TRUNC.NTZ R0, R0 ;  /* 0x0000000000007305 */ /* 0x000e24000021f100 */
[----:B0-----:R-:W-:Y:S01]  /*4410*/  PRMT R19, R0, 0x7610, R19 ;  /* 0x0000761000137816 */ /* 0x001fe20000000013 */
[----:B------:R-:W-:Y:S06]  /*4420*/  BRA `(.L_x_15650) ;  /* 0x0000000400ac7947 */ /* 0x000fec0003800000 */
.L_x_15657:
        /* <DEDUP_REMOVED lines=10> */
.L_x_15664:
        /* <DEDUP_REMOVED lines=21> */
.L_x_15668:
[----:B------:R-:W-:Y:S05]  /*4620*/  BSYNC B1 ;  /* 0x0000000000017941 */ /* 0x000fea0003800000 */
.L_x_15667:
[----:B------:R-:W-:Y:S01]  /*4630*/  LEA R5, R0, 0x3b800000, 0x17 ;  /* 0x3b80000000057811 */ /* 0x000fe200078eb8ff */
[----:B------:R-:W-:-:S05]  /*4640*/  IMAD.SHL.U32 R0, R3, 0x100000, RZ ;  /* 0x0010000003007824 */ /* 0x000fca00078e00ff */
[----:B------:R-:W-:-:S07]  /*4650*/  LOP3.LUT R0, R5, R0, R6, 0xfe, !PT ;  /* 0x0000000005007212 */ /* 0x000fce00078efe06 */
.L_x_15666:
[----:B------:R-:W-:Y:S05]  /*4660*/  BSYNC B0 ;  /* 0x0000000000007941 */ /* 0x000fea0003800000 */
.L_x_15665:
[----:B------:R-:W0:Y:S02]  /*4670*/  F2I.FTZ.TRUNC.NTZ R0, R0 ;  /* 0x0000000000007305 */ /* 0x000e24000021f100 */
[----:B0-----:R-:W-:Y:S01]  /*4680*/  PRMT R19, R0, 0x7610, R19 ;  /* 0x0000761000137816 */ /* 0x001fe20000000013 */
[----:B------:R-:W-:Y:S06]  /*4690*/  BRA `(.L_x_15650) ;  /* 0x0000000400107947 */ /* 0x000fec0003800000 */
.L_x_15663:
        /* <DEDUP_REMOVED lines=21> */
.L_x_15672:
[----:B------:R-:W-:Y:S05]  /*47f0*/  BSYNC B1 ;  /* 0x0000000000017941 */ /* 0x000fea0003800000 */
.L_x_15671:
[----:B------:R-:W-:Y:S01]  /*4800*/  LEA R5, R0, 0x37800000, 0x17 ;  /* 0x3780000000057811 */ /* 0x000fe200078eb8ff */
[----:B------:R-:W-:-:S05]  /*4810*/  IMAD.SHL.U32 R0, R3, 0x200000, RZ ;  /* 0x0020000003007824 */ /* 0x000fca00078e00ff */
[----:B------:R-:W-:-:S07]  /*4820*/  LOP3.LUT R0, R5, R0, R6, 0xfe, !PT ;  /* 0x0000000005007212 */ /* 0x000fce00078efe06 */
.L_x_15670:
[----:B------:R-:W-:Y:S05]  /*4830*/  BSYNC B0 ;  /* 0x0000000000007941 */ /* 0x000fea0003800000 */
.L_x_15669:
[----:B------:R-:W0:Y:S02]  /*4840*/  F2I.FTZ.TRUNC.NTZ R0, R0 ;  /* 0x0000000000007305 */ /* 0x000e24000021f100 */
[----:B0-----:R-:W-:Y:S01]  /*4850*/  PRMT R19, R0, 0x7610, R19 ;  /* 0x0000761000137816 */ /* 0x001fe20000000013 */
[----:B------:R-:W-:Y:S06]  /*4860*/  BRA `(.L_x_15650) ;  /* 0x00000000009c7947 */ /* 0x000fec0003800000 */
.L_x_15662:
        /* <DEDUP_REMOVED lines=14> */
.L_x_15676:
[----:B------:R-:W-:Y:S05]  /*4950*/  BSYNC B0 ;  /* 0x0000000000007941 */ /* 0x000fea0003800000 */
.L_x_15675:
[----:B------:R-:W0:Y:S02]  /*4960*/  F2I.FTZ.TRUNC.NTZ R0, R0 ;  /* 0x0000000000007305 */ /* 0x000e24000021f100 */
[----:B0-----:R-:W-:Y:S01]  /*4970*/  PRMT R19, R0, 0x7610, R19 ;  /* 0x0000761000137816 */ /* 0x001fe20000000013 */
[----:B------:R-:W-:Y:S06]  /*4980*/  BRA `(.L_x_15650) ;  /* 0x0000000000547947 */ /* 0x000fec0003800000 */
.L_x_15649:
        /* <DEDUP_REMOVED lines=16> */
.L_x_15677:
[----:B------:R-:W-:Y:S01]  /*4a90*/  PRMT R19, RZ, 0x7610, R19 ;  /* 0x00007610ff137816 */ /* 0x000fe20000000013 */
[----:B------:R-:W-:Y:S06]  /*4aa0*/  BRA `(.L_x_15650) ;  /* 0x00000000000c7947 */ /* 0x000fec0003800000 */
.L_x_15674:
[----:B------:R3:W5:Y:S01]  /*4ab0*/  LDG.E.U8 R19, desc[UR36][R4.64] ;  /* 0x0000002404137981 */ /* 0x000762000c1e1100 */
[----:B------:R-:W-:Y:S05]  /*4ac0*/  BRA `(.L_x_15650) ;  /* 0x0000000000047947 */ /* 0x000fea0003800000 */
.L_x_15673:
[----:B------:R4:W5:Y:S02]  /*4ad0*/  LDG.E.U8 R19, desc[UR36][R4.64] ;  /* 0x0000002404137981 */ /* 0x000964000c1e1100 */
.L_x_15650:
        /* <DEDUP_REMOVED lines=19> */
.L_x_15681:
[----:B------:R0:W5:Y:S01]  /*4c10*/  LDG.E.U8 R26, desc[UR36][R4.64] ;  /* 0x00000024041a7981 */ /* 0x000162000c1e1100 */
[----:B------:R-:W-:Y:S05]  /*4c20*/  BRA `(.L_x_15683) ;  /* 0x0000000c00547947 */ /* 0x000fea0003800000 */
.L_x_15680:
        /* <DEDUP_REMOVED lines=8> */
.L_x_15685:
[----:B------:R0:W5:Y:S01]  /*4cb0*/  LDG.E.U8 R26, desc[UR36][R4.64] ;  /* 0x00000024041a7981 */ /* 0x000162000c1e1100 */
[----:B------:R-:W-:Y:S05]  /*4cc0*/  BRA `(.L_x_15683) ;  /* 0x0000000c002c7947 */ /* 0x000fea0003800000 */
.L_x_15684:
[----:B------:R0:W5:Y:S01]  /*4cd0*/  LDG.E.U16 R26, desc[UR36][R4.64] ;  /* 0x00000024041a7981 */ /* 0x000162000c1e1500 */
[----:B------:R-:W-:Y:S05]  /*4ce0*/  BRA `(.L_x_15683) ;  /* 0x0000000c00247947 */ /* 0x000fea0003800000 */
.L_x_15679:
        /* <DEDUP_REMOVED lines=9> */
.L_x_15687:
[----:B------:R-:W2:Y:S02]  /*4d80*/  LDG.E.U16 R0, desc[UR36][R4.64] ;  /* 0x0000002404007981 */ /* 0x000ea4000c1e1500 */
[----:B--2---:R-:W-:-:S06]  /*4d90*/  HADD2.F32 R0, -RZ, R0.H0_H0 ;  /* 0x20000000ff007230 */ /* 0x004fcc0000004100 */
[----:B------:R-:W0:Y:S02]  /*4da0*/  F2I.FTZ.TRUNC.NTZ R0, R0 ;  /* 0x0000000000007305 */ /* 0x000e24000021f100 */
[----:B0-----:R-:W-:Y:S01]  /*4db0*/  PRMT R26, R0, 0x7610, R26 ;  /* 0x00007610001a7816 */ /* 0x001fe2000000001a */
[----:B------:R-:W-:Y:S06]  /*4dc0*/  BRA `(.L_x_15683) ;  /* 0x0000000800ec7947 */ /* 0x000fec0003800000 */
.L_x_15686:
        /* <DEDUP_REMOVED lines=9> */
.L_x_15689:
[----:B------:R-:W2:Y:S02]  /*4e60*/  LDG.E.U16 R4, desc[UR36][R4.64] ;  /* 0x0000002404047981 */ /* 0x000ea4000c1e1500 */
[----:B--2---:R-:W-:-:S06]  /*4e70*/  HADD2.F32 R0, -RZ, R4.H0_H0 ;  /* 0x20000004ff007230 */ /* 0x004fcc0000004100 */
[----:B------:R-:W0:Y:S02]  /*4e80*/  F2I.FTZ.TRUNC.NTZ R0, R0 ;  /* 0x0000000000007305 */ /* 0x000e24000021f100 */
[----:B0-----:R-:W-:Y:S01]  /*4e90*/  PRMT R26, R0, 0x7610, R26 ;  /* 0x00007610001a7816 */ /* 0x001fe2000000001a */
[----:B------:R-:W-:Y:S06]  /*4ea0*/  BRA `(.L_x_15683) ;  /* 0x0000000800b47947 */ /* 0x000fec0003800000 */
.L_x_15688:
[----:B------:R-:W2:Y:S02]  /*4eb0*/  LDG.E.64 R4, desc[UR36][R4.64] ;  /* 0x0000002404047981 */ /* 0x000ea4000c1e1b00 */
[----:B--2---:R0:W1:Y:S01]  /*4ec0*/  F2I.F64.TRUNC R26, R4 ;  /* 0x00000004001a7311 */ /* 0x004062000030d100 */
[----:B------:R-:W-:Y:S05]  /*4ed0*/  BRA `(.L_x_15683) ;  /* 0x0000000800a87947 */ /* 0x000fea0003800000 */
.L_x_15678:
        /* <DEDUP_REMOVED lines=12> */
.L_x_15692:
[----:B------:R-:W2:Y:S02]  /*4fa0*/  LDG.E.64 R4, desc[UR36][R4.64] ;  /* 0x0000002404047981 */ /* 0x000ea4000c1e1b00 */
[----:B--2---:R3:W4:Y:S01]  /*4fb0*/  F2I.F64.TRUNC R26, R4 ;  /* 0x00000004001a7311 */ /* 0x004722000030d100 */
[----:B------:R-:W-:Y:S05]  /*4fc0*/  BRA `(.L_x_15683) ;  /* 0x00000008006c7947 */ /* 0x000fea0003800000 */
.L_x_15691:
        /* <DEDUP_REMOVED lines=28> */
.L_x_15694:
        /* <DEDUP_REMOVED lines=15> */
.L_x_15693:
[----:B------:R-:W2:Y:S02]  /*5280*/  LDG.E.U16 R0, desc[UR36][R4.64] ;  /* 0x0000002404007981 */ /* 0x000ea4000c1e1500 */
[----:B--2---:R-:W-:-:S06]  /*5290*/  IMAD.U32 R0, R0, 0x10000, RZ ;  /* 0x0001000000007824 */ /* 0x004fcc00078e00ff */
[----:B------:R-:W0:Y:S02]  /*52a0*/  F2I.FTZ.TRUNC.NTZ R0, R0 ;  /* 0x0000000000007305 */ /* 0x000e24000021f100 */
[----:B0-----:R-:W-:Y:S01]  /*52b0*/  PRMT R26, R0, 0x7610, R26 ;  /* 0x00007610001a7816 */ /* 0x001fe2000000001a */
[----:B------:R-:W-:Y:S06]  /*52c0*/  BRA `(.L_x_15683) ;  /* 0x0000000400ac7947 */ /* 0x000fec0003800000 */
.L_x_15690:
        /* <DEDUP_REMOVED lines=10> */
.L_x_15697:
        /* <DEDUP_REMOVED lines=21> */
.L_x_15701:
[----:B------:R-:W-:Y:S05]  /*54c0*/  BSYNC B1 ;  /* 0x0000000000017941 */ /* 0x000fea0003800000 */
.L_x_15700:
[----:B------:R-:W-:Y:S01]  /*54d0*/  LEA R5, R0, 0x3b800000, 0x17 ;  /* 0x3b80000000057811 */ /* 0x000fe200078eb8ff */
[----:B------:R-:W-:-:S05]  /*54e0*/  IMAD.SHL.U32 R0, R3, 0x100000, RZ ;  /* 0x0010000003007824 */ /* 0x000fca00078e00ff */
[----:B------:R-:W-:-:S07]  /*54f0*/  LOP3.LUT R0, R5, R0, R6, 0xfe, !PT ;  /* 0x0000000005007212 */ /* 0x000fce00078efe06 */
.L_x_15699:
[----:B------:R-:W-:Y:S05]  /*5500*/  BSYNC B0 ;  /* 0x0000000000007941 */ /* 0x000fea0003800000 */
.L_x_15698:
[----:B------:R-:W0:Y:S02]  /*5510*/  F2I.FTZ.TRUNC.NTZ R0, R0 ;  /* 0x0000000000007305 */ /* 0x000e24000021f100 */
[----:B0-----:R-:W-:Y:S01]  /*5520*/  PRMT R26, R0, 0x7610, R26 ;  /* 0x00007610001a7816 */ /* 0x001fe2000000001a */
[----:B------:R-:W-:Y:S06]  /*5530*/  BRA `(.L_x_15683) ;  /* 0x0000000400107947 */ /* 0x000fec0003800000 */
.L_x_15696:
        /* <DEDUP_REMOVED lines=21> */
.L_x_15705:
[----:B------:R-:W-:Y:S05]  /*5690*/  BSYNC B1 ;  /* 0x0000000000017941 */ /* 0x000fea0003800000 */
.L_x_15704:
[----:B------:R-:W-:Y:S01]  /*56a0*/  LEA R5, R0, 0x37800000, 0x17 ;  /* 0x3780000000057811 */ /* 0x000fe200078eb8ff */
[----:B------:R-:W-:-:S05]  /*56b0*/  IMAD.SHL.U32 R0, R3, 0x200000, RZ ;  /* 0x0020000003007824 */ /* 0x000fca00078e00ff */
[----:B------:R-:W-:-:S07]  /*56c0*/  LOP3.LUT R0, R5, R0, R6, 0xfe, !PT ;  /* 0x0000000005007212 */ /* 0x000fce00078efe06 */
.L_x_15703:
[----:B------:R-:W-:Y:S05]  /*56d0*/  BSYNC B0 ;  /* 0x0000000000007941 */ /* 0x000fea0003800000 */
.L_x_15702:
[----:B------:R-:W0:Y:S02]  /*56e0*/  F2I.FTZ.TRUNC.NTZ R0, R0 ;  /* 0x0000000000007305 */ /* 0x000e24000021f100 */
[----:B0-----:R-:W-:Y:S01]  /*56f0*/  PRMT R26, R0, 0x7610, R26 ;  /* 0x00007610001a7816 */ /* 0x001fe2000000001a */
[----:B------:R-:W-:Y:S06]  /*5700*/  BRA `(.L_x_15683) ;  /* 0x00000000009c7947 */ /* 0x000fec0003800000 */
.L_x_15695:
        /* <DEDUP_REMOVED lines=14> */
.L_x_15709:
[----:B------:R-:W-:Y:S05]  /*57f0*/  BSYNC B0 ;  /* 0x0000000000007941 */ /* 0x000fea0003800000 */
.L_x_15708:
[----:B------:R-:W0:Y:S02]  /*5800*/  F2I.FTZ.TRUNC.NTZ R0, R0 ;  /* 0x0000000000007305 */ /* 0x000e24000021f100 */
[----:B0-----:R-:W-:Y:S01]  /*5810*/  PRMT R26, R0, 0x7610, R26 ;  /* 0x00007610001a7816 */ /* 0x001fe2000000001a */
[----:B------:R-:W-:Y:S06]  /*5820*/  BRA `(.L_x_15683) ;  /* 0x0000000000547947 */ /* 0x000fec0003800000 */
.L_x_15682:
        /* <DEDUP_REMOVED lines=16> */
.L_x_15710:
[----:B------:R-:W-:Y:S01]  /*5930*/  PRMT R26, RZ, 0x7610, R26 ;  /* 0x00007610ff1a7816 */ /* 0x000fe2000000001a */
[----:B------:R-:W-:Y:S06]  /*5940*/  BRA `(.L_x_15683) ;  /* 0x00000000000c7947 */ /* 0x000fec0003800000 */
.L_x_15707:
[----:B------:R1:W5:Y:S01]  /*5950*/  LDG.E.U8 R26, desc[UR36][R4.64] ;  /* 0x00000024041a7981 */ /* 0x000362000c1e1100 */
[----:B------:R-:W-:Y:S05]  /*5960*/  BRA `(.L_x_15683) ;  /* 0x0000000000047947 */ /* 0x000fea0003800000 */
.L_x_15706:
[----:B------:R2:W5:Y:S02]  /*5970*/  LDG.E.U8 R26, desc[UR36][R4.64] ;  /* 0x00000024041a7981 */ /* 0x000564000c1e1100 */
.L_x_15683:
[----:B------:R-:W-:-:S07]  /*5980*/  VIADD R29, R29, 0x80 ;  /* 0x000000801d1d7836 */ /* 0x000fce0000000000 */
.L_x_15644:
[----:B------:R-:W-:Y:S05]  /*5990*/  BSYNC B6 ;  /* 0x0000000000067941 */ /* 0x000fea0003800000 */
.L_x_15643:
        /* <DEDUP_REMOVED lines=23> */
.L_x_15716:
[----:B------:R0:W5:Y:S01]  /*5b10*/  LDG.E.U8 R24, desc[UR36][R4.64] ;  /* 0x0000002404187981 */ /* 0x000162000c1e1100 */
[----:B------:R-:W-:Y:S05]  /*5b20*/  BRA `(.L_x_15718) ;  /* 0x0000000c00547947 */ /* 0x000fea0003800000 */
.L_x_15715:
        /* <DEDUP_REMOVED lines=8> */
.L_x_15720:
[----:B------:R3:W5:Y:S01]  /*5bb0*/  LDG.E.U8 R24, desc[UR36][R4.64] ;  /* 0x0000002404187981 */ /* 0x000762000c1e1100 */
[----:B------:R-:W-:Y:S05]  /*5bc0*/  BRA `(.L_x_15718) ;  /* 0x0000000c002c7947 */ /* 0x000fea0003800000 */
.L_x_15719:
[----:B------:R2:W5:Y:S01]  /*5bd0*/  LDG.E.U16 R24, desc[UR36][R4.64] ;  /* 0x0000002404187981 */ /* 0x000562000c1e1500 */
[----:B------:R-:W-:Y:S05]  /*5be0*/  BRA `(.L_x_15718) ;  /* 0x0000000c00247947 */ /* 0x000fea0003800000 */
.L_x_15714:
        /* <DEDUP_REMOVED lines=9> */
.L_x_15722:
[----:B------:R-:W2:Y:S02]  /*5c80*/  LDG.E.U16 R0, desc[UR36][R4.64] ;  /* 0x0000002404007981 */ /* 0x000ea4000c1e1500 */
[----:B--2---:R-:W-:-:S06]  /*5c90*/  HADD2.F32 R0, -RZ, R0.H0_H0 ;  /* 0x20000000ff007230 */ /* 0x004fcc0000004100 */
[----:B------:R-:W0:Y:S02]  /*5ca0*/  F2I.FTZ.TRUNC.NTZ R0, R0 ;  /* 0x0000000000007305 */ /* 0x000e24000021f100 */
[----:B0-----:R-:W-:Y:S01]  /*5cb0*/  PRMT R24, R0, 0x7610, R24 ;  /* 0x0000761000187816 */ /* 0x001fe20000000018 */
[----:B------:R-:W-:Y:S06]  /*5cc0*/  BRA `(.L_x_15718) ;  /* 0x0000000800ec7947 */ /* 0x000fec0003800000 */
.L_x_15721:
        /* <DEDUP_REMOVED lines=9> */
.L_x_15724:
[----:B------:R-:W2:Y:S02]  /*5d60*/  LDG.E.U16 R4, desc[UR36][R4.64] ;  /* 0x0000002404047981 */ /* 0x000ea4000c1e1500 */
[----:B--2---:R-:W-:-:S06]  /*5d70*/  HADD2.F32 R0, -RZ, R4.H0_H0 ;  /* 0x20000004ff007230 */ /* 0x004fcc0000004100 */
[----:B------:R-:W0:Y:S02]  /*5d80*/  F2I.FTZ.TRUNC.NTZ R0, R0 ;  /* 0x0000000000007305 */ /* 0x000e24000021f100 */
[----:B0-----:R-:W-:Y:S01]  /*5d90*/  PRMT R24, R0, 0x7610, R24 ;  /* 0x0000761000187816 */ /* 0x001fe20000000018 */
[----:B------:R-:W-:Y:S06]  /*5da0*/  BRA `(.L_x_15718) ;  /* 0x0000000800b47947 */ /* 0x000fec0003800000 */
.L_x_15723:
[----:B------:R-:W2:Y:S02]  /*5db0*/  LDG.E.64 R4, desc[UR36][R4.64] ;  /* 0x0000002404047981 */ /* 0x000ea4000c1e1b00 */
[----:B--2---:R0:W1:Y:S01]  /*5dc0*/  F2I.F64.TRUNC R24, R4 ;  /* 0x0000000400187311 */ /* 0x004062000030d100 */
[----:B------:R-:W-:Y:S05]  /*5dd0*/  BRA `(.L_x_15718) ;  /* 0x0000000800a87947 */ /* 0x000fea0003800000 */
.L_x_15713:
        /* <DEDUP_REMOVED lines=12> */
.L_x_15727:
[----:B------:R-:W2:Y:S02]  /*5ea0*/  LDG.E.64 R4, desc[UR36][R4.64] ;  /* 0x0000002404047981 */ /* 0x000ea4000c1e1b00 */
[----:B--2---:R0:W1:Y:S01]  /*5eb0*/  F2I.F64.TRUNC R24, R4 ;  /* 0x0000000400187311 */ /* 0x004062000030d100 */
[----:B------:R-:W-:Y:S05]  /*5ec0*/  BRA `(.L_x_15718) ;  /* 0x00000008006c7947 */ /* 0x000fea0003800000 */
.L_x_15726:
        /* <DEDUP_REMOVED lines=28> */
.L_x_15729:
        /* <DEDUP_REMOVED lines=15> */
.L_x_15728:
[----:B------:R-:W2:Y:S02]  /*6180*/  LDG.E.U16 R0, desc[UR36][R4.64] ;  /* 0x0000002404007981 */ /* 0x000ea4000c1e1500 */
[----:B--2---:R-:W-:-:S06]  /*6190*/  IMAD.U32 R0, R0, 0x10000, RZ ;  /* 0x0001000000007824 */ /* 0x004fcc00078e00ff */
[----:B------:R-:W0:Y:S02]  /*61a0*/  F2I.FTZ.TRUNC.NTZ R0, R0 ;  /* 0x0000000000007305 */ /* 0x000e24000021f100 */
[----:B0-----:R-:W-:Y:S01]  /*61b0*/  PRMT R24, R0, 0x7610, R24 ;  /* 0x0000761000187816 */ /* 0x001fe20000000018 */
[----:B------:R-:W-:Y:S06]  /*61c0*/  BRA `(.L_x_15718) ;  /* 0x0000000400ac7947 */ /* 0x000fec0003800000 */
.L_x_15725:
        /* <DEDUP_REMOVED lines=10> */
.L_x_15732:
        /* <DEDUP_REMOVED lines=21> */
.L_x_15736:
[----:B------:R-:W-:Y:S05]  /*63c0*/  BSYNC B1 ;  /* 0x0000000000017941 */ /* 0x000fea0003800000 */
.L_x_15735:
[----:B------:R-:W-:Y:S01]  /*63d0*/  LEA R5, R0, 0x3b800000, 0x17 ;  /* 0x3b80000000057811 */ /* 0x000fe200078eb8ff */
[----:B------:R-:W-:-:S05]  /*63e0*/  IMAD.SHL.U32 R0, R3, 0x100000, RZ ;  /* 0x0010000003007824 */ /* 0x000fca00078e00ff */
[----:B------:R-:W-:-:S07]  /*63f0*/  LOP3.LUT R0, R5, R0, R6, 0xfe, !PT ;  /* 0x0000000005007212 */ /* 0x000fce00078efe06 */
.L_x_15734:
[----:B------:R-:W-:Y:S05]  /*6400*/  BSYNC B0 ;  /* 0x0000000000007941 */ /* 0x000fea0003800000 */
.L_x_15733:
[----:B------:R-:W0:Y:S02]  /*6410*/  F2I.FTZ.TRUNC.NTZ R0, R0 ;  /* 0x0000000000007305 */ /* 0x000e24000021f100 */
[----:B0-----:R-:W-:Y:S01]  /*6420*/  PRMT R24, R0, 0x7610, R24 ;  /* 0x0000761000187816 */ /* 0x001fe20000000018 */
[----:B------:R-:W-:Y:S06]  /*6430*/  BRA `(.L_x_15718) ;  /* 0x0000000400107947 */ /* 0x000fec0003800000 */
.L_x_15731:
        /* <DEDUP_REMOVED lines=21> */
.L_x_15740:
[----:B------:R-:W-:Y:S05]  /*6590*/  BSYNC B1 ;  /* 0x0000000000017941 */ /* 0x000fea0003800000 */
.L_x_15739:
[----:B------:R-:W-:Y:S01]  /*65a0*/  LEA R5, R0, 0x37800000, 0x17 ;  /* 0x3780000000057811 */ /* 0x000fe200078eb8ff */
[----:B------:R-:W-:-:S05]  /*65b0*/  IMAD.SHL.U32 R0, R3, 0x200000, RZ ;  /* 0x0020000003007824 */ /* 0x000fca00078e00ff */
[----:B------:R-:W-:-:S07]  /*65c0*/  LOP3.LUT R0, R5, R0, R6, 0xfe, !PT ;  /* 0x0000000005007212 */ /* 0x000fce00078efe06 */
.L_x_15738:
[----:B------:R-:W-:Y:S05]  /*65d0*/  BSYNC B0 ;  /* 0x0000000000007941 */ /* 0x000fea0003800000 */
.L_x_15737:
[----:B------:R-:W0:Y:S02]  /*65e0*/  F2I.FTZ.TRUNC.NTZ R0, R0 ;  /* 0x0000000000007305 */ /* 0x000e24000021f100 */
[----:B0-----:R-:W-:Y:S01]  /*65f0*/  PRMT R24, R0, 0x7610, R24 ;  /* 0x0000761000187816 */ /* 0x001fe20000000018 */
[----:B------:R-:W-:Y:S06]  /*6600*/  BRA `(.L_x_15718) ;  /* 0x00000000009c7947 */ /* 0x000fec0003800000 */
.L_x_15730:
        /* <DEDUP_REMOVED lines=14> */
.L_x_15744:
[----:B------:R-:W-:Y:S05]  /*66f0*/  BSYNC B0 ;  /* 0x0000000000007941 */ /* 0x000fea0003800000 */
.L_x_15743:
[----:B------:R-:W0:Y:S02]  /*6700*/  F2I.FTZ.TRUNC.NTZ R0, R0 ;  /* 0x0000000000007305 */ /* 0x000e24000021f100 */
[----:B0-----:R-:W-:Y:S01]  /*6710*/  PRMT R24, R0, 0x7610, R24 ;  /* 0x0000761000187816 */ /* 0x001fe20000000018 */
[----:B------:R-:W-:Y:S06]  /*6720*/  BRA `(.L_x_15718) ;  /* 0x0000000000547947 */ /* 0x000fec0003800000 */
.L_x_15717:
        /* <DEDUP_REMOVED lines=16> */
.L_x_15745:
[----:B------:R-:W-:Y:S01]  /*6830*/  PRMT R24, RZ, 0x7610, R24 ;  /* 0x00007610ff187816 */ /* 0x000fe20000000018 */
[----:B------:R-:W-:Y:S06]  /*6840*/  BRA `(.L_x_15718) ;  /* 0x00000000000c7947 */ /* 0x000fec0003800000 */
.L_x_15742:
[----:B------:R0:W5:Y:S01]  /*6850*/  LDG.E.U8 R24, desc[UR36][R4.64] ;  /* 0x0000002404187981 */ /* 0x000162000c1e1100 */
[----:B------:R-:W-:Y:S05]  /*6860*/  BRA `(.L_x_15718) ;  /* 0x0000000000047947 */ /* 0x000fea0003800000 */
.L_x_15741:
[----:B------:R0:W5:Y:S02]  /*6870*/  LDG.E.U8 R24, desc[UR36][R4.64] ;  /* 0x0000002404187981 */ /* 0x000164000c1e1100 */
.L_x_15718:
        /* <DEDUP_REMOVED lines=19> */
.L_x_15749:
[----:B------:R0:W5:Y:S01]  /*69b0*/  LDG.E.U8 R17, desc[UR36][R4.64] ;  /* 0x0000002404117981 */ /* 0x000162000c1e1100 */
[----:B------:R-:W-:Y:S05]  /*69c0*/  BRA `(.L_x_15712) ;  /* 0x0000000c00507947 */ /* 0x000fea0003800000 */
.L_x_15748:
        /* <DEDUP_REMOVED lines=8> */
.L_x_15752:
[----:B------:R0:W5:Y:S01]  /*6a50*/  LDG.E.U8 R17, desc[UR36][R4.64] ;  /* 0x0000002404117981 */ /* 0x000162000c1e1100 */
[----:B------:R-:W-:Y:S05]  /*6a60*/  BRA `(.L_x_15712) ;  /* 0x0000000c00287947 */ /* 0x000fea0003800000 */
.L_x_15751:
[----:B------:R0:W5:Y:S01]  /*6a70*/  LDG.E.U16 R17, desc[UR36][R4.64] ;  /* 0x0000002404117981 */ /* 0x000162000c1e1500 */
[----:B------:R-:W-:Y:S05]  /*6a80*/  BRA `(.L_x_15712) ;  /* 0x0000000c00207947 */ /* 0x000fea0003800000 */
.L_x_15747:
        /* <DEDUP_REMOVED lines=9> */
.L_x_15754:
[----:B------:R-:W2:Y:S02]  /*6b20*/  LDG.E.U16 R0, desc[UR36][R4.64] ;  /* 0x0000002404007981 */ /* 0x000ea4000c1e1500 */
[----:B--2---:R-:W-:-:S06]  /*6b30*/  HADD2.F32 R0, -RZ, R0.H0_H0 ;  /* 0x20000000ff007230 */ /* 0x004fcc0000004100 */
[----:B------:R-:W0:Y:S02]  /*6b40*/  F2I.FTZ.TRUNC.NTZ R0, R0 ;  /* 0x0000000000007305 */ /* 0x000e24000021f100 */
[----:B0-----:R-:W-:Y:S01]  /*6b50*/  PRMT R17, R0, 0x7610, R17 ;  /* 0x0000761000117816 */ /* 0x001fe20000000011 */
[----:B------:R-:W-:Y:S06]  /*6b60*/  BRA `(.L_x_15712) ;  /* 0x0000000800e87947 */ /* 0x000fec0003800000 */
.L_x_15753:
        /* <DEDUP_REMOVED lines=9> */
.L_x_15756:
[----:B------:R-:W2:Y:S02]  /*6c00*/  LDG.E.U16 R4, desc[UR36][R4.64] ;  /* 0x0000002404047981 */ /* 0x000ea4000c1e1500 */
[----:B--2---:R-:W-:-:S06]  /*6c10*/  HADD2.F32 R0, -RZ, R4.H0_H0 ;  /* 0x20000004ff007230 */ /* 0x004fcc0000004100 */
[----:B------:R-:W0:Y:S02]  /*6c20*/  F2I.FTZ.TRUNC.NTZ R0, R0 ;  /* 0x0000000000007305 */ /* 0x000e24000021f100 */
[----:B0-----:R-:W-:Y:S01]  /*6c30*/  PRMT R17, R0, 0x7610, R17 ;  /* 0x0000761000117816 */ /* 0x001fe20000000011 */
[----:B------:R-:W-:Y:S06]  /*6c40*/  BRA `(.L_x_15712) ;  /* 0x0000000800b07947 */ /* 0x000fec0003800000 */
.L_x_15755:
[----:B------:R-:W2:Y:S02]  /*6c50*/  LDG.E.64 R4, desc[UR36][R4.64] ;  /* 0x0000002404047981 */ /* 0x000ea4000c1e1b00 */
[----:B--2---:R0:W1:Y:S01]  /*6c60*/  F2I.F64.TRUNC R17, R4 ;  /* 0x0000000400117311 */ /* 0x004062000030d100 */
[----:B------:R-:W-:Y:S05]  /*6c70*/  BRA `(.L_x_15712) ;  /* 0x0000000800a47947 */ /* 0x000fea0003800000 */
.L_x_15746:
        /* <DEDUP_REMOVED lines=12> */
.L_x_15759:
[----:B------:R-:W2:Y:S02]  /*6d40*/  LDG.E.64 R4, desc[UR36][R4.64] ;  /* 0x0000002404047981 */ /* 0x000ea4000c1e1b00 */
[----:B--2---:R0:W1:Y:S01]  /*6d50*/  F2I.F64.TRUNC R17, R4 ;  /* 0x0000000400117311 */ /* 0x004062000030d100 */
[----:B------:R-:W-:Y:S05]  /*6d60*/  BRA `(.L_x_15712) ;  /* 0x0000000800687947 */ /* 0x000fea0003800000 */
.L_x_15758:
        /* <DEDUP_REMOVED lines=28> */
.L_x_15761:
        /* <DEDUP_REMOVED lines=15> */
.L_x_15760:
[----:B------:R-:W2:Y:S02]  /*7020*/  LDG.E.U16 R0, desc[UR36][R4.64] ;  /* 0x0000002404007981 */ /* 0x000ea4000c1e1500 */
[----:B--2---:R-:W-:-:S06]  /*7030*/  IMAD.U32 R0, R0, 0x10000, RZ ;  /* 0x0001000000007824 */ /* 0x004fcc00078e00ff */
[----:B------:R-:W0:Y:S02]  /*7040*/  F2I.FTZ.TRUNC.NTZ R0, R0 ;  /* 0x0000000000007305 */ /* 0x000e24000021f100 */
[----:B0-----:R-:W-:Y:S01]  /*7050*/  PRMT R17, R0, 0x7610, R17 ;  /* 0x0000761000117816 */ /* 0x001fe20000000011 */
[----:B------:R-:W-:Y:S06]  /*7060*/  BRA `(.L_x_15712) ;  /* 0x0000000400a87947 */ /* 0x000fec0003800000 */
.L_x_15757:
        /* <DEDUP_REMOVED lines=10> */
.L_x_15764:
        /* <DEDUP_REMOVED lines=21> */
.L_x_15768:
[----:B------:R-:W-:Y:S05]  /*7260*/  BSYNC B1 ;  /* 0x0000000000017941 */ /* 0x000fea0003800000 */
.L_x_15767:
[----:B------:R-:W-:Y:S01]  /*7270*/  LEA R5, R0, 0x3b800000, 0x17 ;  /* 0x3b80000000057811 */ /* 0x000fe200078eb8ff */
[----:B------:R-:W-:-:S05]  /*7280*/  IMAD.SHL.U32 R0, R3, 0x100000, RZ ;  /* 0x0010000003007824 */ /* 0x000fca00078e00ff */
[----:B------:R-:W-:-:S07]  /*7290*/  LOP3.LUT R0, R5, R0, R6, 0xfe, !PT ;  /* 0x0000000005007212 */ /* 0x000fce00078efe06 */
.L_x_15766:
[----:B------:R-:W-:Y:S05]  /*72a0*/  BSYNC B0 ;  /* 0x0000000000007941 */ /* 0x000fea0003800000 */
.L_x_15765:
[----:B------:R-:W0:Y:S02]  /*72b0*/  F2I.FTZ.TRUNC.NTZ R0, R0 ;  /* 0x0000000000007305 */ /* 0x000e24000021f100 */
[----:B0-----:R-:W-:Y:S01]  /*72c0*/  PRMT R17, R0, 0x7610, R17 ;  /* 0x0000761000117816 */ /* 0x001fe20000000011 */
[----:B------:R-:W-:Y:S06]  /*72d0*/  BRA `(.L_x_15712) ;  /* 0x00000004000c7947 */ /* 0x000fec0003800000 */
.L_x_15763:
        /* <DEDUP_REMOVED lines=21> */
.L_x_15772:
[----:B------:R-:W-:Y:S05]  /*7430*/  BSYNC B1 ;  /* 0x0000000000017941 */ /* 0x000fea0003800000 */
.L_x_15771:
[----:B------:R-:W-:Y:S01]  /*7440*/  LEA R5, R0, 0x37800000, 0x17 ;  /* 0x3780000000057811 */ /* 0x000fe200078eb8ff */
[----:B------:R-:W-:-:S05]  /*7450*/  IMAD.SHL.U32 R0, R3, 0x200000, RZ ;  /* 0x0020000003007824 */ /* 0x000fca00078e00ff */
[----:B------:R-:W-:-:S07]  /*7460*/  LOP3.LUT R0, R5, R0, R6, 0xfe, !PT ;  /* 0x0000000005007212 */ /* 0x000fce00078efe06 */
.L_x_15770:
[----:B------:R-:W-:Y:S05]  /*7470*/  BSYNC B0 ;  /* 0x0000000000007941 */ /* 0x000fea0003800000 */
.L_x_15769:
[----:B------:R-:W0:Y:S02]  /*7480*/  F2I.FTZ.TRUNC.NTZ R0, R0 ;  /* 0x0000000000007305 */ /* 0x000e24000021f100 */
[----:B0-----:R-:W-:Y:S01]  /*7490*/  PRMT R17, R0, 0x7610, R17 ;  /* 0x0000761000117816 */ /* 0x001fe20000000011 */
[----:B------:R-:W-:Y:S06]  /*74a0*/  BRA `(.L_x_15712) ;  /* 0x0000000000987947 */ /* 0x000fec0003800000 */
.L_x_15762:
        /* <DEDUP_REMOVED lines=14> */
.L_x_15776:
[----:B------:R-:W-:Y:S05]  /*7590*/  BSYNC B0 ;  /* 0x0000000000007941 */ /* 0x000fea0003800000 */
.L_x_15775:
[----:B------:R-:W0:Y:S02]  /*75a0*/  F2I.FTZ.TRUNC.NTZ R0, R0 ;  /* 0x0000000000007305 */ /* 0x000e24000021f100 */
[----:B0-----:R-:W-:Y:S01]  /*75b0*/  PRMT R17, R0, 0x7610, R17 ;  /* 0x0000761000117816 */ /* 0x001fe20000000011 */
[----:B------:R-:W-:Y:S06]  /*75c0*/  BRA `(.L_x_15712) ;  /* 0x0000000000507947 */ /* 0x000fec0003800000 */
.L_x_15750:
        /* <DEDUP_REMOVED lines=16> */
.L_x_15777:
[----:B------:R-:W-:Y:S05]  /*76d0*/  BRA `(.L_x_15712) ;  /* 0x00000000000c7947 */ /* 0x000fea0003800000 */
.L_x_15774:
[----:B------:R0:W5:Y:S01]  /*76e0*/  LDG.E.U8 R17, desc[UR36][R4.64] ;  /* 0x0000002404117981 */ /* 0x000162000c1e1100 */
[----:B------:R-:W-:Y:S05]  /*76f0*/  BRA `(.L_x_15712) ;  /* 0x0000000000047947 */ /* 0x000fea0003800000 */
.L_x_15773:
[----:B------:R0:W5:Y:S02]  /*7700*/  LDG.E.U8 R17, desc[UR36][R4.64] ;  /* 0x0000002404117981 */ /* 0x000164000c1e1100 */
.L_x_15712:
[----:B------:R-:W-:Y:S05]  /*7710*/  BSYNC B6 ;  /* 0x0000000000067941 */ /* 0x000fea0003800000 */
.L_x_15711:
        /* <DEDUP_REMOVED lines=30> */
.L_x_15783:
[----:B------:R0:W-:Y:S01]  /*7900*/  STG.E.U8 desc[UR36][R8.64], R25 ;  /* 0x0000001908007986 */ /* 0x0001e2000c101124 */
[----:B------:R-:W-:Y:S05]  /*7910*/  BRA `(.L_x_15779) ;  /* 0x0000000c00987947 */ /* 0x000fea0003800000 */
.L_x_15782:
        /* <DEDUP_REMOVED lines=12> */
.L_x_15786:
[----:B------:R-:W-:-:S04]  /*79e0*/  LOP3.LUT R25, R25, 0xffff, RZ, 0xc0, !PT ;  /* 0x0000ffff19197812 */ /* 0x000fc800078ec0ff */
[----:B------:R-:W-:-:S05]  /*79f0*/  PRMT R3, R25, 0x8880, RZ ;  /* 0x0000888019037816 */ /* 0x000fca00000000ff */
[----:B------:R0:W-:Y:S01]  /*7a00*/  STG.E desc[UR36][R8.64], R3 ;  /* 0x0000000308007986 */ /* 0x0001e2000c101924 */
[----:B------:R-:W-:Y:S05]  /*7a10*/  BRA `(.L_x_15779) ;  /* 0x0000000c00587947 */ /* 0x000fea0003800000 */
.L_x_15785:
[----:B------:R-:W-:-:S04]  /*7a20*/  PRMT R3, R25, 0x8880, RZ ;  /* 0x0000888019037816 */ /* 0x000fc800000000ff */
[----:B------:R-:W-:-:S05]  /*7a30*/  PRMT R3, R3, 0x7710, RZ ;  /* 0x0000771003037816 */ /* 0x000fca00000000ff */
[----:B------:R0:W-:Y:S01]  /*7a40*/  STG.E.U16 desc[UR36][R8.64], R3 ;  /* 0x0000000308007986 */ /* 0x0001e2000c101524 */
[----:B------:R-:W-:Y:S05]  /*7a50*/  BRA `(.L_x_15779) ;  /* 0x0000000c00487947 */ /* 0x000fea0003800000 */
.L_x_15781:
        /* <DEDUP_REMOVED lines=9> */
.L_x_15788:
[----:B------:R-:W0:Y:S02]  /*7af0*/  I2F.S8 R0, R25 ;  /* 0x0000001900007306 */ /* 0x000e240000001400 */
[----:B0-----:R-:W-:-:S05]  /*7b00*/  F2FP.F16.F32.PACK_AB R0, RZ, R0 ;  /* 0x00000000ff00723e */ /* 0x001fca00000000ff */
[----:B------:R0:W-:Y:S01]  /*7b10*/  STG.E.U16 desc[UR36][R8.64], R0 ;  /* 0x0000000008007986 */ /* 0x0001e2000c101524 */
[----:B------:R-:W-:Y:S05]  /*7b20*/  BRA `(.L_x_15779) ;  /* 0x0000000c00147947 */ /* 0x000fea0003800000 */
.L_x_15787:
        /* <DEDUP_REMOVED lines=10> */
.L_x_15790:
[----:B------:R-:W0:Y:S02]  /*7bd0*/  I2F.S8 R25, R25 ;  /* 0x0000001900197306 */ /* 0x000e240000001400 */
[----:B0-----:R-:W-:-:S04]  /*7be0*/  F2FP.F16.F32.PACK_AB R3, RZ, R25 ;  /* 0x00000019ff03723e */ /* 0x001fc800000000ff */
[----:B------:R-:W-:-:S05]  /*7bf0*/  PRMT R3, R3, 0x5410, RZ ;  /* 0x0000541003037816 */ /* 0x000fca00000000ff */
[----:B------:R3:W-:Y:S01]  /*7c00*/  STG.E desc[UR36][R8.64], R3 ;  /* 0x0000000308007986 */ /* 0x0007e2000c101924 */
[----:B------:R-:W-:Y:S05]  /*7c10*/  BRA `(.L_x_15779) ;  /* 0x0000000800d87947 */ /* 0x000fea0003800000 */
.L_x_15789:
[----:B------:R-:W-:-:S04]  /*7c20*/  PRMT R4, R25, 0x8880, RZ ;  /* 0x0000888019047816 */ /* 0x000fc800000000ff */
[----:B------:R-:W-:-:S06]  /*7c30*/  PRMT R4, R4, 0x7710, RZ ;  /* 0x0000771004047816 */ /* 0x000fcc00000000ff */
[----:B------:R-:W0:Y:S02]  /*7c40*/  I2F.F64.S16 R4, R4 ;  /* 0x0000000400047312 */ /* 0x000e240000101c00 */
[----:B0-----:R4:W-:Y:S01]  /*7c50*/  STG.E.64 desc[UR36][R8.64], R4 ;  /* 0x0000000408007986 */ /* 0x0019e2000c101b24 */
[----:B------:R-:W-:Y:S05]  /*7c60*/  BRA `(.L_x_15779) ;  /* 0x0000000800c47947 */ /* 0x000fea0003800000 */
.L_x_15780:
        /* <DEDUP_REMOVED lines=12> */
.L_x_15793:
[----:B------:R-:W-:Y:S02]  /*7d30*/  PRMT R4, R25, 0x8880, RZ ;  /* 0x0000888019047816 */ /* 0x000fe400000000ff */
[----:B------:R-:W-:Y:S02]  /*7d40*/  CS2R R6, SRZ ;  /* 0x0000000000067805 */ /* 0x000fe4000001ff00 */
[----:B------:R-:W-:-:S06]  /*7d50*/  PRMT R4, R4, 0x7710, RZ ;  /* 0x0000771004047816 */ /* 0x000fcc00000000ff */
[----:B------:R-:W0:Y:S02]  /*7d60*/  I2F.F64.S16 R4, R4 ;  /* 0x0000000400047312 */ /* 0x000e240000101c00 */
[----:B0-----:R0:W-:Y:S01]  /*7d70*/  STG.E.128 desc[UR36][R8.64], R4 ;  /* 0x0000000408007986 */ /* 0x0011e2000c101d24 */
[----:B------:R-:W-:Y:S05]  /*7d80*/  BRA `(.L_x_15779) ;  /* 0x00000008007c7947 */ /* 0x000fea0003800000 */
.L_x_15792:
        /* <DEDUP_REMOVED lines=21> */
.L_x_15797:
[----:B------:R-:W-:Y:S05]  /*7ee0*/  BSYNC B0 ;  /* 0x0000000000007941 */ /* 0x000fea0003800000 */
.L_x_15796:
[----:B------:R-:W-:-:S05]  /*7ef0*/  LOP3.LUT R5, R0, R5, RZ, 0xfc, !PT ;  /* 0x0000000500057212 */ /* 0x000fca00078efcff */
[----:B------:R0:W-:Y:S01]  /*7f00*/  STG.E.U8 desc[UR36][R8.64], R5 ;  /* 0x0000000508007986 */ /* 0x0001e2000c101124 */
[----:B------:R-:W-:Y:S05]  /*7f10*/  BRA `(.L_x_15779) ;  /* 0x0000000800187947 */ /* 0x000fea0003800000 */
.L_x_15795:
        /* <DEDUP_REMOVED lines=13> */
.L_x_15799:
[----:B------:R-:W-:Y:S01]  /*7ff0*/  IMAD.MOV.U32 R0, RZ, RZ, 0x7f ;  /* 0x0000007fff007424 */ /* 0x000fe200078e00ff */
[----:B------:R-:W-:-:S04]  /*8000*/  ISETP.GT.U32.AND P0, PT, R3, 0x7f800000, PT ;  /* 0x7f8000000300780c */ /* 0x000fc80003f04070 */
[----:B------:R-:W-:-:S09]  /*8010*/  SEL R0, R0, 0x7c, P0 ;  /* 0x0000007c00007807 */ /* 0x000fd20000000000 */
.L_x_15800:
[----:B------:R-:W-:Y:S05]  /*8020*/  BSYNC B0 ;  /* 0x0000000000007941 */ /* 0x000fea0003800000 */
.L_x_15798:
[----:B------:R-:W-:-:S04]  /*8030*/  LOP3.LUT R3, R25, 0x80000000, RZ, 0xc0, !PT ;  /* 0x8000000019037812 */ /* 0x000fc800078ec0ff */
[----:B------:R-:W-:-:S04]  /*8040*/  SHF.R.U32.HI R3, RZ, 0x18, R3 ;  /* 0x00000018ff037819 */ /* 0x000fc80000011603 */
[----:B------:R-:W-:-:S05]  /*8050*/  LOP3.LUT R3, R0, R3, RZ, 0xfc, !PT ;  /* 0x0000000300037212 */ /* 0x000fca00078efcff */
[----:B------:R0:W-:Y:S01]  /*8060*/  STG.E.U8 desc[UR36][R8.64], R3 ;  /* 0x0000000308007986 */ /* 0x0001e2000c101124 */
[----:B------:R-:W-:Y:S05]  /*8070*/  BRA `(.L_x_15779) ;  /* 0x0000000400c07947 */ /* 0x000fea0003800000 */
.L_x_15794:
[----:B------:R-:W0:Y:S02]  /*8080*/  I2F.S8 R0, R25 ;  /* 0x0000001900007306 */ /* 0x000e240000001400 */
[----:B0-----:R-:W-:-:S05]  /*8090*/  F2FP.BF16.F32.PACK_AB R0, RZ, R0 ;  /* 0x00000000ff00723e */ /* 0x001fca00000010ff */
[----:B------:R0:W-:Y:S01]  /*80a0*/  STG.E.U16 desc[UR36][R8.64], R0 ;  /* 0x0000000008007986 */ /* 0x0001e2000c101524 */
[----:B------:R-:W-:Y:S05]  /*80b0*/  BRA `(.L_x_15779) ;  /* 0x0000000400b07947 */ /* 0x000fea0003800000 */
.L_x_15791:
        /* <DEDUP_REMOVED lines=12> */
.L_x_15803:
        /* <DEDUP_REMOVED lines=17> */
.L_x_15806:
[----:B------:R-:W-:-:S04]  /*8290*/  LOP3.LUT R3, R25, 0x80000000, RZ, 0xc0, !PT ;  /* 0x8000000019037812 */ /* 0x000fc800078ec0ff */
[----:B------:R-:W-:-:S04]  /*82a0*/  SHF.R.U32.HI R3, RZ, 0x18, R3 ;  /* 0x00000018ff037819 */ /* 0x000fc80000011603 */
[----:B------:R-:W-:-:S04]  /*82b0*/  LOP3.LUT R0, R0, R3, RZ, 0xfc, !PT ;  /* 0x0000000300007212 */ /* 0x000fc800078efcff */
[----:B------:R-:W-:-:S07]  /*82c0*/  PRMT R4, R0, 0x7610, R4 ;  /* 0x0000761000047816 */ /* 0x000fce0000000004 */
.L_x_15805:
[----:B------:R-:W-:Y:S05]  /*82d0*/  BSYNC B0 ;  /* 0x0000000000007941 */ /* 0x000fea0003800000 */
.L_x_15804:
[----:B------:R0:W-:Y:S01]  /*82e0*/  STG.E.U8 desc[UR36][R8.64], R4 ;  /* 0x0000000408007986 */ /* 0x0001e2000c101124 */
[----:B------:R-:W-:Y:S05]  /*82f0*/  BRA `(.L_x_15779) ;  /* 0x0000000400207947 */ /* 0x000fea0003800000 */
.L_x_15802:
        /* <DEDUP_REMOVED lines=17> */
.L_x_15809:
[----:B------:R-:W-:-:S04]  /*8410*/  LOP3.LUT R3, R25, 0x80000000, RZ, 0xc0, !PT ;  /* 0x8000000019037812 */ /* 0x000fc800078ec0ff */
[----:B------:R-:W-:-:S04]  /*8420*/  SHF.R.U32.HI R3, RZ, 0x18, R3 ;  /* 0x00000018ff037819 */ /* 0x000fc80000011603 */
[----:B------:R-:W-:-:S04]  /*8430*/  LOP3.LUT R0, R0, R3, RZ, 0xfc, !PT ;  /* 0x0000000300007212 */ /* 0x000fc800078efcff */
[----:B------:R-:W-:-:S07]  /*8440*/  PRMT R4, R0, 0x7610, R4 ;  /* 0x0000761000047816 */ /* 0x000fce0000000004 */
.L_x_15808:
[----:B------:R-:W-:Y:S05]  /*8450*/  BSYNC B0 ;  /* 0x0000000000007941 */ /* 0x000fea0003800000 */
.L_x_15807:
[----:B------:R0:W-:Y:S01]  /*8460*/  STG.E.U8 desc[UR36][R8.64], R4 ;  /* 0x0000000408007986 */ /* 0x0001e2000c101124 */
[----:B------:R-:W-:Y:S05]  /*8470*/  BRA `(.L_x_15779) ;  /* 0x0000000000c07947 */ /* 0x000fea0003800000 */
.L_x_15801:
        /* <DEDUP_REMOVED lines=22> */
.L_x_15784:
        /* <DEDUP_REMOVED lines=16> */
.L_x_15812:
[----:B------:R-:W-:Y:S05]  /*86e0*/  BRA `(.L_x_15779) ;  /* 0x0000000000247947 */ /* 0x000fea0003800000 */
.L_x_15811:
[----:B------:R-:W-:-:S04]  /*86f0*/  LOP3.LUT R25, R25, 0xffff, RZ, 0xc0, !PT ;  /* 0x0000ffff19197812 */ /* 0x000fc800078ec0ff */
[----:B------:R-:W-:-:S05]  /*8700*/  PRMT R25, R25, 0x8880, RZ ;  /* 0x0000888019197816 */ /* 0x000fca00000000ff */
[----:B------:R-:W-:-:S05]  /*8710*/  IMAD.MOV.U32 R4, RZ, RZ, R25 ;  /* 0x000000ffff047224 */ /* 0x000fca00078e0019 */
[----:B------:R-:W-:-:S05]  /*8720*/  SHF.R.S32.HI R5, RZ, 0x1f, R4 ;  /* 0x0000001fff057819 */ /* 0x000fca0000011404 */
[----:B------:R0:W-:Y:S01]  /*8730*/  STG.E.64 desc[UR36][R8.64], R4 ;  /* 0x0000000408007986 */ /* 0x0001e2000c101b24 */
[----:B------:R-:W-:Y:S05]  /*8740*/  BRA `(.L_x_15779) ;  /* 0x00000000000c7947 */ /* 0x000fea0003800000 */
.L_x_15810:
[----:B------:R-:W-:-:S04]  /*8750*/  LOP3.LUT R25, R25, 0xffff, RZ, 0xc0, !PT ;  /* 0x0000ffff19197812 */ /* 0x000fc800078ec0ff */
[----:B------:R-:W-:-:S05]  /*8760*/  PRMT R3, R25, 0x8880, RZ ;  /* 0x0000888019037816 */ /* 0x000fca00000000ff */
[----:B------:R0:W-:Y:S02]  /*8770*/  STG.E desc[UR36][R8.64], R3 ;  /* 0x0000000308007986 */ /* 0x0001e4000c101924 */
.L_x_15779:
[----:B------:R-:W-:Y:S05]  /*8780*/  BSYNC B6 ;  /* 0x0000000000067941 */ /* 0x000fea0003800000 */
.L_x_15778:
        /* <DEDUP_REMOVED lines=23> */
.L_x_15818:
[----:B------:R0:W-:Y:S01]  /*8900*/  STG.E.U8 desc[UR36][R8.64], R22 ;  /* 0x0000001608007986 */ /* 0x0001e2000c101124 */
[----:B------:R-:W-:Y:S05]  /*8910*/  BRA `(.L_x_15820) ;  /* 0x0000000c00987947 */ /* 0x000fea0003800000 */
.L_x_15817:
        /* <DEDUP_REMOVED lines=12> */
.L_x_15822:
[----:B------:R-:W-:-:S04]  /*89e0*/  LOP3.LUT R22, R22, 0xffff, RZ, 0xc0, !PT ;  /* 0x0000ffff16167812 */ /* 0x000fc800078ec0ff */
[----:B------:R-:W-:-:S05]  /*89f0*/  PRMT R3, R22, 0x8880, RZ ;  /* 0x0000888016037816 */ /* 0x000fca00000000ff */
[----:B------:R0:W-:Y:S01]  /*8a00*/  STG.E desc[UR36][R8.64], R3 ;  /* 0x0000000308007986 */ /* 0x0001e2000c101924 */
[----:B------:R-:W-:Y:S05]  /*8a10*/  BRA `(.L_x_15820) ;  /* 0x0000000c00587947 */ /* 0x000fea0003800000 */
.L_x_15821:
[----:B------:R-:W-:-:S04]  /*8a20*/  PRMT R3, R22, 0x8880, RZ ;  /* 0x0000888016037816 */ /* 0x000fc800000000ff */
[----:B------:R-:W-:-:S05]  /*8a30*/  PRMT R3, R3, 0x7710, RZ ;  /* 0x0000771003037816 */ /* 0x000fca00000000ff */
[----:B------:R0:W-:Y:S01]  /*8a40*/  STG.E.U16 desc[UR36][R8.64], R3 ;  /* 0x0000000308007986 */ /* 0x0001e2000c101524 */
[----:B------:R-:W-:Y:S05]  /*8a50*/  BRA `(.L_x_15820) ;  /* 0x0000000c00487947 */ /* 0x000fea0003800000 */
.L_x_15816:
        /* <DEDUP_REMOVED lines=9> */
.L_x_15824:
[----:B------:R-:W0:Y:S02]  /*8af0*/  I2F.S8 R0, R22 ;  /* 0x0000001600007306 */ /* 0x000e240000001400 */
[----:B0-----:R-:W-:-:S05]  /*8b00*/  F2FP.F16.F32.PACK_AB R0, RZ, R0 ;  /* 0x00000000ff00723e */ /* 0x001fca00000000ff */
[----:B------:R0:W-:Y:S01]  /*8b10*/  STG.E.U16 desc[UR36][R8.64], R0 ;  /* 0x0000000008007986 */ /* 0x0001e2000c101524 */
[----:B------:R-:W-:Y:S05]  /*8b20*/  BRA `(.L_x_15820) ;  /* 0x0000000c00147947 */ /* 0x000fea0003800000 */
.L_x_15823:
        /* <DEDUP_REMOVED lines=10> */
.L_x_15826:
[----:B------:R-:W0:Y:S02]  /*8bd0*/  I2F.S8 R22, R22 ;  /* 0x0000001600167306 */ /* 0x000e240000001400 */
[----:B0-----:R-:W-:-:S04]  /*8be0*/  F2FP.F16.F32.PACK_AB R3, RZ, R22 ;  /* 0x00000016ff03723e */ /* 0x001fc800000000ff */
[----:B------:R-:W-:-:S05]  /*8bf0*/  PRMT R3, R3, 0x5410, RZ ;  /* 0x0000541003037816 */ /* 0x000fca00000000ff */
[----:B------:R3:W-:Y:S01]  /*8c00*/  STG.E desc[UR36][R8.64], R3 ;  /* 0x0000000308007986 */ /* 0x0007e2000c101924 */
[----:B------:R-:W-:Y:S05]  /*8c10*/  BRA `(.L_x_15820) ;  /* 0x0000000800d87947 */ /* 0x000fea0003800000 */
.L_x_15825:
[----:B------:R-:W-:-:S04]  /*8c20*/  PRMT R4, R22, 0x8880, RZ ;  /* 0x0000888016047816 */ /* 0x000fc800000000ff */
[----:B------:R-:W-:-:S06]  /*8c30*/  PRMT R4, R4, 0x7710, RZ ;  /* 0x0000771004047816 */ /* 0x000fcc00000000ff */
[----:B------:R-:W0:Y:S02]  /*8c40*/  I2F.F64.S16 R4, R4 ;  /* 0x0000000400047312 */ /* 0x000e240000101c00 */
[----:B0-----:R4:W-:Y:S01]  /*8c50*/  STG.E.64 desc[UR36][R8.64], R4 ;  /* 0x0000000408007986 */ /* 0x0019e2000c101b24 */
[----:B------:R-:W-:Y:S05]  /*8c60*/  BRA `(.L_x_15820) ;  /* 0x0000000800c47947 */ /* 0x000fea0003800000 */
.L_x_15815:
        /* <DEDUP_REMOVED lines=12> */
.L_x_15829:
[----:B------:R-:W-:Y:S02]  /*8d30*/  PRMT R4, R22, 0x8880, RZ ;  /* 0x0000888016047816 */ /* 0x000fe400000000ff */
[----:B------:R-:W-:Y:S02]  /*8d40*/  CS2R R6, SRZ ;  /* 0x0000000000067805 */ /* 0x000fe4000001ff00 */
[----:B------:R-:W-:-:S06]  /*8d50*/  PRMT R4, R4, 0x7710, RZ ;  /* 0x0000771004047816 */ /* 0x000fcc00000000ff */
[----:B------:R-:W0:Y:S02]  /*8d60*/  I2F.F64.S16 R4, R4 ;  /* 0x0000000400047312 */ /* 0x000e240000101c00 */
[----:B0-----:R0:W-:Y:S01]  /*8d70*/  STG.E.128 desc[UR36][R8.64], R4 ;  /* 0x0000000408007986 */ /* 0x0011e2000c101d24 */
[----:B------:R-:W-:Y:S05]  /*8d80*/  BRA `(.L_x_15820) ;  /* 0x00000008007c7947 */ /* 0x000fea0003800000 */
.L_x_15828:
        /* <DEDUP_REMOVED lines=21> */
.L_x_15833:
[----:B------:R-:W-:Y:S05]  /*8ee0*/  BSYNC B0 ;  /* 0x0000000000007941 */ /* 0x000fea0003800000 */
.L_x_15832:
[----:B------:R-:W-:-:S05]  /*8ef0*/  LOP3.LUT R5, R0, R5, RZ, 0xfc, !PT ;  /* 0x0000000500057212 */ /* 0x000fca00078efcff */
[----:B------:R0:W-:Y:S01]  /*8f00*/  STG.E.U8 desc[UR36][R8.64], R5 ;  /* 0x0000000508007986 */ /* 0x0001e2000c101124 */
[----:B------:R-:W-:Y:S05]  /*8f10*/  BRA `(.L_x_15820) ;  /* 0x0000000800187947 */ /* 0x000fea0003800000 */
.L_x_15831:
        /* <DEDUP_REMOVED lines=13> */
.L_x_15835:
[----:B------:R-:W-:Y:S01]  /*8ff0*/  IMAD.MOV.U32 R0, RZ, RZ, 0x7f ;  /* 0x0000007fff007424 */ /* 0x000fe200078e00ff */
[----:B------:R-:W-:-:S04]  /*9000*/  ISETP.GT.U32.AND P0, PT, R3, 0x7f800000, PT ;  /* 0x7f8000000300780c */ /* 0x000fc80003f04070 */
[----:B------:R-:W-:-:S09]  /*9010*/  SEL R0, R0, 0x7c, P0 ;  /* 0x0000007c00007807 */ /* 0x000fd20000000000 */
.L_x_15836:
[----:B------:R-:W-:Y:S05]  /*9020*/  BSYNC B0 ;  /* 0x0000000000007941 */ /* 0x000fea0003800000 */
.L_x_15834:
[----:B------:R-:W-:-:S04]  /*9030*/  LOP3.LUT R3, R5, 0x80000000, RZ, 0xc0, !PT ;  /* 0x8000000005037812 */ /* 0x000fc800078ec0ff */
[----:B------:R-:W-:-:S04]  /*9040*/  SHF.R.U32.HI R3, RZ, 0x18, R3 ;  /* 0x00000018ff037819 */ /* 0x000fc80000011603 */
[----:B------:R-:W-:-:S05]  /*9050*/  LOP3.LUT R3, R0, R3, RZ, 0xfc, !PT ;  /* 0x0000000300037212 */ /* 0x000fca00078efcff */
[----:B------:R0:W-:Y:S01]  /*9060*/  STG.E.U8 desc[UR36][R8.64], R3 ;  /* 0x0000000308007986 */ /* 0x0001e2000c101124 */
[----:B------:R-:W-:Y:S05]  /*9070*/  BRA `(.L_x_15820) ;  /* 0x0000000400c07947 */ /* 0x000fea0003800000 */
.L_x_15830:
[----:B------:R-:W0:Y:S02]  /*9080*/  I2F.S8 R0, R22 ;  /* 0x0000001600007306 */ /* 0x000e240000001400 */
[----:B0-----:R-:W-:-:S05]  /*9090*/  F2FP.BF16.F32.PACK_AB R0, RZ, R0 ;  /* 0x00000000ff00723e */ /* 0x001fca00000010ff */
[----:B------:R0:W-:Y:S01]  /*90a0*/  STG.E.U16 desc[UR36][R8.64], R0 ;  /* 0x0000000008007986 */ /* 0x0001e2000c101524 */
[----:B------:R-:W-:Y:S05]  /*90b0*/  BRA `(.L_x_15820) ;  /* 0x0000000400b07947 */ /* 0x000fea0003800000 */
.L_x_15827:
        /* <DEDUP_REMOVED lines=12> */
.L_x_15839:
        /* <DEDUP_REMOVED lines=17> */
.L_x_15842:
[----:B------:R-:W-:-:S04]  /*9290*/  LOP3.LUT R3, R5, 0x80000000, RZ, 0xc0, !PT ;  /* 0x8000000005037812 */ /* 0x000fc800078ec0ff */
[----:B------:R-:W-:-:S04]  /*92a0*/  SHF.R.U32.HI R3, RZ, 0x18, R3 ;  /* 0x00000018ff037819 */ /* 0x000fc80000011603 */
[----:B------:R-:W-:-:S04]  /*92b0*/  LOP3.LUT R0, R0, R3, RZ, 0xfc, !PT ;  /* 0x0000000300007212 */ /* 0x000fc800078efcff */
[----:B------:R-:W-:-:S07]  /*92c0*/  PRMT R4, R0, 0x7610, R4 ;  /* 0x0000761000047816 */ /* 0x000fce0000000004 */
.L_x_15841:
[----:B------:R-:W-:Y:S05]  /*92d0*/  BSYNC B0 ;  /* 0x0000000000007941 */ /* 0x000fea0003800000 */
.L_x_15840:
[----:B------:R0:W-:Y:S01]  /*92e0*/  STG.E.U8 desc[UR36][R8.64], R4 ;  /* 0x0000000408007986 */ /* 0x0001e2000c101124 */
[----:B------:R-:W-:Y:S05]  /*92f0*/  BRA `(.L_x_15820) ;  /* 0x0000000400207947 */ /* 0x000fea0003800000 */
.L_x_15838:
        /* <DEDUP_REMOVED lines=17> */
.L_x_15845:
[----:B------:R-:W-:-:S04]  /*9410*/  LOP3.LUT R3, R5, 0x80000000, RZ, 0xc0, !PT ;  /* 0x8000000005037812 */ /* 0x000fc800078ec0ff */
[----:B------:R-:W-:-:S04]  /*9420*/  SHF.R.U32.HI R3, RZ, 0x18, R3 ;  /* 0x00000018ff037819 */ /* 0x000fc80000011603 */
[----:B------:R-:W-:-:S04]  /*9430*/  LOP3.LUT R0, R0, R3, RZ, 0xfc, !PT ;  /* 0x0000000300007212 */ /* 0x000fc800078efcff */
[----:B------:R-:W-:-:S07]  /*9440*/  PRMT R4, R0, 0x7610, R4 ;  /* 0x0000761000047816 */ /* 0x000fce0000000004 */
.L_x_15844:
[----:B------:R-:W-:Y:S05]  /*9450*/  BSYNC B0 ;  /* 0x0000000000007941 */ /* 0x000fea0003800000 */
.L_x_15843:
[----:B------:R0:W-:Y:S01]  /*9460*/  STG.E.U8 desc[UR36][R8.64], R4 ;  /* 0x0000000408007986 */ /* 0x0001e2000c101124 */
[----:B------:R-:W-:Y:S05]  /*9470*/  BRA `(.L_x_15820) ;  /* 0x0000000000c07947 */ /* 0x000fea0003800000 */
.L_x_15837:
        /* <DEDUP_REMOVED lines=22> */
.L_x_15819:
        /* <DEDUP_REMOVED lines=16> */
.L_x_15848:
[----:B------:R-:W-:Y:S05]  /*96e0*/  BRA `(.L_x_15820) ;  /* 0x0000000000247947 */ /* 0x000fea0003800000 */
.L_x_15847:
[----:B------:R-:W-:-:S04]  /*96f0*/  LOP3.LUT R22, R22, 0xffff, RZ, 0xc0, !PT ;  /* 0x0000ffff16167812 */ /* 0x000fc800078ec0ff */
[----:B------:R-:W-:-:S05]  /*9700*/  PRMT R22, R22, 0x8880, RZ ;  /* 0x0000888016167816 */ /* 0x000fca00000000ff */
[----:B------:R-:W-:-:S05]  /*9710*/  IMAD.MOV.U32 R4, RZ, RZ, R22 ;  /* 0x000000ffff047224 */ /* 0x000fca00078e0016 */
[----:B------:R-:W-:-:S05]  /*9720*/  SHF.R.S32.HI R5, RZ, 0x1f, R4 ;  /* 0x0000001fff057819 */ /* 0x000fca0000011404 */
[----:B------:R0:W-:Y:S01]  /*9730*/  STG.E.64 desc[UR36][R8.64], R4 ;  /* 0x0000000408007986 */ /* 0x0001e2000c101b24 */
[----:B------:R-:W-:Y:S05]  /*9740*/  BRA `(.L_x_15820) ;  /* 0x00000000000c7947 */ /* 0x000fea0003800000 */
.L_x_15846:
[----:B------:R-:W-:-:S04]  /*9750*/  LOP3.LUT R22, R22, 0xffff, RZ, 0xc0, !PT ;  /* 0x0000ffff16167812 */ /* 0x000fc800078ec0ff */
[----:B------:R-:W-:-:S05]  /*9760*/  PRMT R3, R22, 0x8880, RZ ;  /* 0x0000888016037816 */ /* 0x000fca00000000ff */
[----:B------:R0:W-:Y:S02]  /*9770*/  STG.E desc[UR36][R8.64], R3 ;  /* 0x0000000308007986 */ /* 0x0001e4000c101924 */
.L_x_15820:
        /* <DEDUP_REMOVED lines=23> */
.L_x_15852:
[----:B------:R0:W-:Y:S01]  /*98f0*/  STG.E.U8 desc[UR36][R8.64], R19 ;  /* 0x0000001308007986 */ /* 0x0001e2000c101124 */
[----:B------:R-:W-:Y:S05]  /*9900*/  BRA `(.L_x_15854) ;  /* 0x0000000c00987947 */ /* 0x000fea0003800000 */
.L_x_15851:
        /* <DEDUP_REMOVED lines=12> */
.L_x_15856:
[----:B------:R-:W-:-:S04]  /*99d0*/  LOP3.LUT R19, R19, 0xffff, RZ, 0xc0, !PT ;  /* 0x0000ffff13137812 */ /* 0x000fc800078ec0ff */
[----:B------:R-:W-:-:S05]  /*99e0*/  PRMT R3, R19, 0x8880, RZ ;  /* 0x0000888013037816 */ /* 0x000fca00000000ff */
[----:B------:R0:W-:Y:S01]  /*99f0*/  STG.E desc[UR36][R8.64], R3 ;  /* 0x0000000308007986 */ /* 0x0001e2000c101924 */
[----:B------:R-:W-:Y:S05]  /*9a00*/  BRA `(.L_x_15854) ;  /* 0x0000000c00587947 */ /* 0x000fea0003800000 */
.L_x_15855:
[----:B------:R-:W-:-:S04]  /*9a10*/  PRMT R3, R19, 0x8880, RZ ;  /* 0x0000888013037816 */ /* 0x000fc800000000ff */
[----:B------:R-:W-:-:S05]  /*9a20*/  PRMT R3, R3, 0x7710, RZ ;  /* 0x0000771003037816 */ /* 0x000fca00000000ff */
[----:B------:R0:W-:Y:S01]  /*9a30*/  STG.E.U16 desc[UR36][R8.64], R3 ;  /* 0x0000000308007986 */ /* 0x0001e2000c101524 */
[----:B------:R-:W-:Y:S05]  /*9a40*/  BRA `(.L_x_15854) ;  /* 0x0000000c00487947 */ /* 0x000fea0003800000 */
.L_x_15850:
        /* <DEDUP_REMOVED lines=9> */
.L_x_15858:
[----:B------:R-:W0:Y:S02]  /*9ae0*/  I2F.S8 R0, R19 ;  /* 0x0000001300007306 */ /* 0x000e240000001400 */
[----:B0-----:R-:W-:-:S05]  /*9af0*/  F2FP.F16.F32.PACK_AB R0, RZ, R0 ;  /* 0x00000000ff00723e */ /* 0x001fca00000000ff */
[----:B------:R4:W-:Y:S01]  /*9b00*/  STG.E.U16 desc[UR36][R8.64], R0 ;  /* 0x0000000008007986 */ /* 0x0009e2000c101524 */
[----:B------:R-:W-:Y:S05]  /*9b10*/  BRA `(.L_x_15854) ;  /* 0x0000000c00147947 */ /* 0x000fea0003800000 */
.L_x_15857:
        /* <DEDUP_REMOVED lines=10> */
.L_x_15860:
[----:B------:R-:W0:Y:S02]  /*9bc0*/  I2F.S8 R19, R19 ;  /* 0x0000001300137306 */ /* 0x000e240000001400 */
[----:B0-----:R-:W-:-:S04]  /*9bd0*/  F2FP.F16.F32.PACK_AB R3, RZ, R19 ;  /* 0x00000013ff03723e */ /* 0x001fc800000000ff */
[----:B------:R-:W-:-:S05]  /*9be0*/  PRMT R3, R3, 0x5410, RZ ;  /* 0x0000541003037816 */ /* 0x000fca00000000ff */
[----:B------:R2:W-:Y:S01]  /*9bf0*/  STG.E desc[UR36][R8.64], R3 ;  /* 0x0000000308007986 */ /* 0x0005e2000c101924 */
[----:B------:R-:W-:Y:S05]  /*9c00*/  BRA `(.L_x_15854) ;  /* 0x0000000800d87947 */ /* 0x000fea0003800000 */
.L_x_15859:
[----:B------:R-:W-:-:S04]  /*9c10*/  PRMT R4, R19, 0x8880, RZ ;  /* 0x0000888013047816 */ /* 0x000fc800000000ff */
[----:B------:R-:W-:-:S06]  /*9c20*/  PRMT R4, R4, 0x7710, RZ ;  /* 0x0000771004047816 */ /* 0x000fcc00000000ff */
[----:B------:R-:W0:Y:S02]  /*9c30*/  I2F.F64.S16 R4, R4 ;  /* 0x0000000400047312 */ /* 0x000e240000101c00 */
[----:B0-----:R0:W-:Y:S01]  /*9c40*/  STG.E.64 desc[UR36][R8.64], R4 ;  /* 0x0000000408007986 */ /* 0x0011e2000c101b24 */
[----:B------:R-:W-:Y:S05]  /*9c50*/  BRA `(.L_x_15854) ;  /* 0x0000000800c47947 */ /* 0x000fea0003800000 */
.L_x_15849:
        /* <DEDUP_REMOVED lines=12> */
.L_x_15863:
[----:B------:R-:W-:Y:S02]  /*9d20*/  PRMT R4, R19, 0x8880, RZ ;  /* 0x0000888013047816 */ /* 0x000fe400000000ff */
[----:B------:R-:W-:Y:S02]  /*9d30*/  CS2R R6, SRZ ;  /* 0x0000000000067805 */ /* 0x000fe4000001ff00 */
[----:B------:R-:W-:-:S06]  /*9d40*/  PRMT R4, R4, 0x7710, RZ ;  /* 0x0000771004047816 */ /* 0x000fcc00000000ff */
[----:B------:R-:W0:Y:S02]  /*9d50*/  I2F.F64.S16 R4, R4 ;  /* 0x0000000400047312 */ /* 0x000e240000101c00 */
[----:B0-----:R0:W-:Y:S01]  /*9d60*/  STG.E.128 desc[UR36][R8.64], R4 ;  /* 0x0000000408007986 */ /* 0x0011e2000c101d24 */
[----:B------:R-:W-:Y:S05]  /*9d70*/  BRA `(.L_x_15854) ;  /* 0x00000008007c7947 */ /* 0x000fea0003800000 */
.L_x_15862:
        /* <DEDUP_REMOVED lines=21> */
.L_x_15867:
[----:B------:R-:W-:Y:S05]  /*9ed0*/  BSYNC B0 ;  /* 0x0000000000007941 */ /* 0x000fea0003800000 */
.L_x_15866:
[----:B------:R-:W-:-:S05]  /*9ee0*/  LOP3.LUT R5, R0, R5, RZ, 0xfc, !PT ;  /* 0x0000000500057212 */ /* 0x000fca00078efcff */
[----:B------:R0:W-:Y:S01]  /*9ef0*/  STG.E.U8 desc[UR36][R8.64], R5 ;  /* 0x0000000508007986 */ /* 0x0001e2000c101124 */
[----:B------:R-:W-:Y:S05]  /*9f00*/  BRA `(.L_x_15854) ;  /* 0x0000000800187947 */ /* 0x000fea0003800000 */
.L_x_15865:
        /* <DEDUP_REMOVED lines=13> */
.L_x_15869:
[----:B------:R-:W-:Y:S01]  /*9fe0*/  IMAD.MOV.U32 R0, RZ, RZ, 0x7f ;  /* 0x0000007fff007424 */ /* 0x000fe200078e00ff */
[----:B------:R-:W-:-:S04]  /*9ff0*/  ISETP.GT.U32.AND P0, PT, R3, 0x7f800000, PT ;  /* 0x7f8000000300780c */ /* 0x000fc80003f04070 */
[----:B------:R-:W-:-:S09]  /*a000*/  SEL R0, R0, 0x7c, P0 ;  /* 0x0000007c00007807 */ /* 0x000fd20000000000 */
.L_x_15870:
[----:B------:R-:W-:Y:S05]  /*a010*/  BSYNC B0 ;  /* 0x0000000000007941 */ /* 0x000fea0003800000 */
.L_x_15868:
[----:B------:R-:W-:-:S04]  /*a020*/  LOP3.LUT R3, R19, 0x80000000, RZ, 0xc0, !PT ;  /* 0x8000000013037812 */ /* 0x000fc800078ec0ff */
[----:B------:R-:W-:-:S04]  /*a030*/  SHF.R.U32.HI R3, RZ, 0x18, R3 ;  /* 0x00000018ff037819 */ /* 0x000fc80000011603 */
[----:B------:R-:W-:-:S05]  /*a040*/  LOP3.LUT R3, R0, R3, RZ, 0xfc, !PT ;  /* 0x0000000300037212 */ /* 0x000fca00078efcff */
[----:B------:R0:W-:Y:S01]  /*a050*/  STG.E.U8 desc[UR36][R8.64], R3 ;  /* 0x0000000308007986 */ /* 0x0001e2000c101124 */
[----:B------:R-:W-:Y:S05]  /*a060*/  BRA `(.L_x_15854) ;  /* 0x0000000400c07947 */ /* 0x000fea0003800000 */
.L_x_15864:
[----:B------:R-:W0:Y:S02]  /*a070*/  I2F.S8 R0, R19 ;  /* 0x0000001300007306 */ /* 0x000e240000001400 */
[----:B0-----:R-:W-:-:S05]  /*a080*/  F2FP.BF16.F32.PACK_AB R0, RZ, R0 ;  /* 0x00000000ff00723e */ /* 0x001fca00000010ff */
[----:B------:R0:W-:Y:S01]  /*a090*/  STG.E.U16 desc[UR36][R8.64], R0 ;  /* 0x0000000008007986 */ /* 0x0001e2000c101524 */
[----:B------:R-:W-:Y:S05]  /*a0a0*/  BRA `(.L_x_15854) ;  /* 0x0000000400b07947 */ /* 0x000fea0003800000 */
.L_x_15861:
        /* <DEDUP_REMOVED lines=12> */
.L_x_15873:
        /* <DEDUP_REMOVED lines=17> */
.L_x_15876:
[----:B------:R-:W-:-:S04]  /*a280*/  LOP3.LUT R3, R19, 0x80000000, RZ, 0xc0, !PT ;  /* 0x8000000013037812 */ /* 0x000fc800078ec0ff */
[----:B------:R-:W-:-:S04]  /*a290*/  SHF.R.U32.HI R3, RZ, 0x18, R3 ;  /* 0x00000018ff037819 */ /* 0x000fc80000011603 */
[----:B------:R-:W-:-:S04]  /*a2a0*/  LOP3.LUT R0, R0, R3, RZ, 0xfc, !PT ;  /* 0x0000000300007212 */ /* 0x000fc800078efcff */
[----:B------:R-:W-:-:S07]  /*a2b0*/  PRMT R4, R0, 0x7610, R4 ;  /* 0x0000761000047816 */ /* 0x000fce0000000004 */
.L_x_15875:
[----:B------:R-:W-:Y:S05]  /*a2c0*/  BSYNC B0 ;  /* 0x0000000000007941 */ /* 0x000fea0003800000 */
.L_x_15874:
[----:B------:R0:W-:Y:S01]  /*a2d0*/  STG.E.U8 desc[UR36][R8.64], R4 ;  /* 0x0000000408007986 */ /* 0x0001e2000c101124 */
[----:B------:R-:W-:Y:S05]  /*a2e0*/  BRA `(.L_x_15854) ;  /* 0x0000000400207947 */ /* 0x000fea0003800000 */
.L_x_15872:
        /* <DEDUP_REMOVED lines=17> */
.L_x_15879:
[----:B------:R-:W-:-:S04]  /*a400*/  LOP3.LUT R3, R19, 0x80000000, RZ, 0xc0, !PT ;  /* 0x8000000013037812 */ /* 0x000fc800078ec0ff */
[----:B------:R-:W-:-:S04]  /*a410*/  SHF.R.U32.HI R3, RZ, 0x18, R3 ;  /* 0x00000018ff037819 */ /* 0x000fc80000011603 */
[----:B------:R-:W-:-:S04]  /*a420*/  LOP3.LUT R0, R0, R3, RZ, 0xfc, !PT ;  /* 0x0000000300007212 */ /* 0x000fc800078efcff */
[----:B------:R-:W-:-:S07]  /*a430*/  PRMT R4, R0, 0x7610, R4 ;  /* 0x0000761000047816 */ /* 0x000fce0000000004 */
.L_x_15878:
[----:B------:R-:W-:Y:S05]  /*a440*/  BSYNC B0 ;  /* 0x0000000000007941 */ /* 0x000fea0003800000 */
.L_x_15877:
[----:B------:R0:W-:Y:S01]  /*a450*/  STG.E.U8 desc[UR36][R8.64], R4 ;  /* 0x0000000408007986 */ /* 0x0001e2000c101124 */
[----:B------:R-:W-:Y:S05]  /*a460*/  BRA `(.L_x_15854) ;  /* 0x0000000000c07947 */ /* 0x000fea0003800000 */
.L_x_15871:
        /* <DEDUP_REMOVED lines=22> */
.L_x_15853:
        /* <DEDUP_REMOVED lines=16> */
.L_x_15882:
[----:B------:R-:W-:Y:S05]  /*a6d0*/  BRA `(.L_x_15854) ;  /* 0x0000000000247947 */ /* 0x000fea0003800000 */
.L_x_15881:
[----:B------:R-:W-:-:S04]  /*a6e0*/  LOP3.LUT R19, R19, 0xffff, RZ, 0xc0, !PT ;  /* 0x0000ffff13137812 */ /* 0x000fc800078ec0ff */
[----:B------:R-:W-:-:S05]  /*a6f0*/  PRMT R19, R19, 0x8880, RZ ;  /* 0x0000888013137816 */ /* 0x000fca00000000ff */
[----:B------:R-:W-:-:S05]  /*a700*/  IMAD.MOV.U32 R4, RZ, RZ, R19 ;  /* 0x000000ffff047224 */ /* 0x000fca00078e0013 */
[----:B------:R-:W-:-:S05]  /*a710*/  SHF.R.S32.HI R5, RZ, 0x1f, R4 ;  /* 0x0000001fff057819 */ /* 0x000fca0000011404 */
[----:B------:R0:W-:Y:S01]  /*a720*/  STG.E.64 desc[UR36][R8.64], R4 ;  /* 0x0000000408007986 */ /* 0x0001e2000c101b24 */
[----:B------:R-:W-:Y:S05]  /*a730*/  BRA `(.L_x_15854) ;  /* 0x00000000000c7947 */ /* 0x000fea0003800000 */
.L_x_15880:
[----:B------:R-:W-:-:S04]  /*a740*/  LOP3.LUT R19, R19, 0xffff, RZ, 0xc0, !PT ;  /* 0x0000ffff13137812 */ /* 0x000fc800078ec0ff */
[----:B------:R-:W-:-:S05]  /*a750*/  PRMT R3, R19, 0x8880, RZ ;  /* 0x0000888013037816 */ /* 0x000fca00000000ff */
[----:B------:R0:W-:Y:S02]  /*a760*/  STG.E desc[UR36][R8.64], R3 ;  /* 0x0000000308007986 */ /* 0x0001e4000c101924 */
.L_x_15854:
[----:B------:R-:W-:-:S07]  /*a770*/  VIADD R23, R23, 0x80 ;  /* 0x0000008017177836 */ /* 0x000fce0000000000 */
.L_x_15814:
[----:B------:R-:W-:Y:S05]  /*a780*/  BSYNC B6 ;  /* 0x0000000000067941 */ /* 0x000fea0003800000 */
.L_x_15813:
        /* <DEDUP_REMOVED lines=21> */
.L_x_15886:
[----:B------:R-:W-:Y:S01]  /*a8e0*/  STG.E.U8 desc[UR36][R2.64], R17 ;  /* 0x0000001102007986 */ /* 0x000fe2000c101124 */
[----:B------:R-:W-:Y:S05]  /*a8f0*/  EXIT ;  /* 0x000000000000794d */ /* 0x000fea0003800000 */
.L_x_15885:
        /* <DEDUP_REMOVED lines=12> */
.L_x_15889:
[----:B------:R-:W-:-:S04]  /*a9c0*/  LOP3.LUT R17, R17, 0xffff, RZ, 0xc0, !PT ;  /* 0x0000ffff11117812 */ /* 0x000fc800078ec0ff */
[----:B------:R-:W-:-:S05]  /*a9d0*/  PRMT R5, R17, 0x8880, RZ ;  /* 0x0000888011057816 */ /* 0x000fca00000000ff */
[----:B------:R-:W-:Y:S01]  /*a9e0*/  STG.E desc[UR36][R2.64], R5 ;  /* 0x0000000502007986 */ /* 0x000fe2000c101924 */
[----:B------:R-:W-:Y:S05]  /*a9f0*/  EXIT ;  /* 0x000000000000794d */ /* 0x000fea0003800000 */
.L_x_15888:
[----:B------:R-:W-:-:S04]  /*aa00*/  PRMT R5, R17, 0x8880, RZ ;  /* 0x0000888011057816 */ /* 0x000fc800000000ff */
[----:B------:R-:W-:-:S05]  /*aa10*/  PRMT R5, R5, 0x7710, RZ ;  /* 0x0000771005057816 */ /* 0x000fca00000000ff */
[----:B------:R-:W-:Y:S01]  /*aa20*/  STG.E.U16 desc[UR36][R2.64], R5 ;  /* 0x0000000502007986 */ /* 0x000fe2000c101524 */
[----:B------:R-:W-:Y:S05]  /*aa30*/  EXIT ;  /* 0x000000000000794d */ /* 0x000fea0003800000 */
.L_x_15884:
        /* <DEDUP_REMOVED lines=9> */
.L_x_15891:
[----:B------:R-:W0:Y:S02]  /*aad0*/  I2F.S8 R0, R17 ;  /* 0x0000001100007306 */ /* 0x000e240000001400 */
[----:B0-----:R-:W-:-:S05]  /*aae0*/  F2FP.F16.F32.PACK_AB R0, RZ, R0 ;  /* 0x00000000ff00723e */ /* 0x001fca00000000ff */
[----:B------:R-:W-:Y:S01]  /*aaf0*/  STG.E.U16 desc[UR36][R2.64], R0 ;  /* 0x0000000002007986 */ /* 0x000fe2000c101524 */
[----:B------:R-:W-:Y:S05]  /*ab00*/  EXIT ;  /* 0x000000000000794d */ /* 0x000fea0003800000 */
.L_x_15890:
        /* <DEDUP_REMOVED lines=10> */
.L_x_15893:
[----:B------:R-:W0:Y:S02]  /*abb0*/  I2F.S8 R17, R17 ;  /* 0x0000001100117306 */ /* 0x000e240000001400 */
[----:B0-----:R-:W-:-:S04]  /*abc0*/  F2FP.F16.F32.PACK_AB R5, RZ, R17 ;  /* 0x00000011ff05723e */ /* 0x001fc800000000ff */
[----:B------:R-:W-:-:S05]  /*abd0*/  PRMT R5, R5, 0x5410, RZ ;  /* 0x0000541005057816 */ /* 0x000fca00000000ff */
[----:B------:R-:W-:Y:S01]  /*abe0*/  STG.E desc[UR36][R2.64], R5 ;  /* 0x0000000502007986 */ /* 0x000fe2000c101924 */
[----:B------:R-:W-:Y:S05]  /*abf0*/  EXIT ;  /* 0x000000000000794d */ /* 0x000fea0003800000 */
.L_x_15892:
[----:B------:R-:W-:-:S04]  /*ac00*/  PRMT R4, R17, 0x8880, RZ ;  /* 0x0000888011047816 */ /* 0x000fc800000000ff */
[----:B------:R-:W-:-:S06]  /*ac10*/  PRMT R4, R4, 0x7710, RZ ;  /* 0x0000771004047816 */ /* 0x000fcc00000000ff */
[----:B------:R-:W0:Y:S02]  /*ac20*/  I2F.F64.S16 R4, R4 ;  /* 0x0000000400047312 */ /* 0x000e240000101c00 */
[----:B0-----:R-:W-:Y:S01]  /*ac30*/  STG.E.64 desc[UR36][R2.64], R4 ;  /* 0x0000000402007986 */ /* 0x001fe2000c101b24 */
[----:B------:R-:W-:Y:S05]  /*ac40*/  EXIT ;  /* 0x000000000000794d */ /* 0x000fea0003800000 */
.L_x_15883:
        /* <DEDUP_REMOVED lines=12> */
.L_x_15896:
[----:B------:R-:W-:Y:S02]  /*ad10*/  PRMT R4, R17, 0x8880, RZ ;  /* 0x0000888011047816 */ /* 0x000fe400000000ff */
[----:B------:R-:W-:Y:S02]  /*ad20*/  CS2R R6, SRZ ;  /* 0x0000000000067805 */ /* 0x000fe4000001ff00 */
[----:B------:R-:W-:-:S06]  /*ad30*/  PRMT R4, R4, 0x7710, RZ ;  /* 0x0000771004047816 */ /* 0x000fcc00000000ff */
[----:B------:R-:W0:Y:S02]  /*ad40*/  I2F.F64.S16 R4, R4 ;  /* 0x0000000400047312 */ /* 0x000e240000101c00 */
[----:B0-----:R-:W-:Y:S01]  /*ad50*/  STG.E.128 desc[UR36][R2.64], R4 ;  /* 0x0000000402007986 */ /* 0x001fe2000c101d24 */
[----:B------:R-:W-:Y:S05]  /*ad60*/  EXIT ;  /* 0x000000000000794d */ /* 0x000fea0003800000 */
.L_x_15895:
        /* <DEDUP_REMOVED lines=21> */
.L_x_15900:
[----:B------:R-:W-:Y:S05]  /*aec0*/  BSYNC B0 ;  /* 0x0000000000007941 */ /* 0x000fea0003800000 */
.L_x_15899:
[----:B------:R-:W-:-:S05]  /*aed0*/  LOP3.LUT R5, R0, R5, RZ, 0xfc, !PT ;  /* 0x0000000500057212 */ /* 0x000fca00078efcff */
[----:B------:R-:W-:Y:S01]  /*aee0*/  STG.E.U8 desc[UR36][R2.64], R5 ;  /* 0x0000000502007986 */ /* 0x000fe2000c101124 */
[----:B------:R-:W-:Y:S05]  /*aef0*/  EXIT ;  /* 0x000000000000794d */ /* 0x000fea0003800000 */
.L_x_15898:
        /* <DEDUP_REMOVED lines=13> */
.L_x_15902:
[----:B------:R-:W-:Y:S01]  /*afd0*/  IMAD.MOV.U32 R0, RZ, RZ, 0x7f ;  /* 0x0000007fff007424 */ /* 0x000fe200078e00ff */
[----:B------:R-:W-:-:S04]  /*afe0*/  ISETP.GT.U32.AND P0, PT, R4, 0x7f800000, PT ;  /* 0x7f8000000400780c */ /* 0x000fc80003f04070 */
[----:B------:R-:W-:-:S09]  /*aff0*/  SEL R0, R0, 0x7c, P0 ;  /* 0x0000007c00007807 */ /* 0x000fd20000000000 */
.L_x_15903:
[----:B------:R-:W-:Y:S05]  /*b000*/  BSYNC B0 ;  /* 0x0000000000007941 */ /* 0x000fea0003800000 */
.L_x_15901:
[----:B------:R-:W-:-:S04]  /*b010*/  LOP3.LUT R4, R17, 0x80000000, RZ, 0xc0, !PT ;  /* 0x8000000011047812 */ /* 0x000fc800078ec0ff */
[----:B------:R-:W-:-:S04]  /*b020*/  SHF.R.U32.HI R5, RZ, 0x18, R4 ;  /* 0x00000018ff057819 */ /* 0x000fc80000011604 */
[----:B------:R-:W-:-:S05]  /*b030*/  LOP3.LUT R5, R0, R5, RZ, 0xfc, !PT ;  /* 0x0000000500057212 */ /* 0x000fca00078efcff */
[----:B------:R-:W-:Y:S01]  /*b040*/  STG.E.U8 desc[UR36][R2.64], R5 ;  /* 0x0000000502007986 */ /* 0x000fe2000c101124 */
[----:B------:R-:W-:Y:S05]  /*b050*/  EXIT ;  /* 0x000000000000794d */ /* 0x000fea0003800000 */
.L_x_15897:
[----:B------:R-:W0:Y:S02]  /*b060*/  I2F.S8 R0, R17 ;  /* 0x0000001100007306 */ /* 0x000e240000001400 */
[----:B0-----:R-:W-:-:S05]  /*b070*/  F2FP.BF16.F32.PACK_AB R0, RZ, R0 ;  /* 0x00000000ff00723e */ /* 0x001fca00000010ff */
[----:B------:R-:W-:Y:S01]  /*b080*/  STG.E.U16 desc[UR36][R2.64], R0 ;  /* 0x0000000002007986 */ /* 0x000fe2000c101524 */
[----:B------:R-:W-:Y:S05]  /*b090*/  EXIT ;  /* 0x000000000000794d */ /* 0x000fea0003800000 */
.L_x_15894:
        /* <DEDUP_REMOVED lines=12> */
.L_x_15906:
        /* <DEDUP_REMOVED lines=17> */
.L_x_15909:
[----:B------:R-:W-:-:S04]  /*b270*/  LOP3.LUT R0, R17, 0x80000000, RZ, 0xc0, !PT ;  /* 0x8000000011007812 */ /* 0x000fc800078ec0ff */
[----:B------:R-:W-:-:S04]  /*b280*/  SHF.R.U32.HI R5, RZ, 0x18, R0 ;  /* 0x00000018ff057819 */ /* 0x000fc80000011600 */
[----:B------:R-:W-:-:S04]  /*b290*/  LOP3.LUT R4, R4, R5, RZ, 0xfc, !PT ;  /* 0x0000000504047212 */ /* 0x000fc800078efcff */
[----:B------:R-:W-:-:S07]  /*b2a0*/  PRMT R0, R4, 0x7610, R0 ;  /* 0x0000761004007816 */ /* 0x000fce0000000000 */
.L_x_15908:
[----:B------:R-:W-:Y:S05]  /*b2b0*/  BSYNC B0 ;  /* 0x0000000000007941 */ /* 0x000fea0003800000 */
.L_x_15907:
[----:B------:R-:W-:Y:S01]  /*b2c0*/  STG.E.U8 desc[UR36][R2.64], R0 ;  /* 0x0000000002007986 */ /* 0x000fe2000c101124 */
[----:B------:R-:W-:Y:S05]  /*b2d0*/  EXIT ;  /* 0x000000000000794d */ /* 0x000fea0003800000 */
.L_x_15905:
        /* <DEDUP_REMOVED lines=17> */
.L_x_15912:
[----:B------:R-:W-:-:S04]  /*b3f0*/  LOP3.LUT R0, R17, 0x80000000, RZ, 0xc0, !PT ;  /* 0x8000000011007812 */ /* 0x000fc800078ec0ff */
[----:B------:R-:W-:-:S04]  /*b400*/  SHF.R.U32.HI R5, RZ, 0x18, R0 ;  /* 0x00000018ff057819 */ /* 0x000fc80000011600 */
[----:B------:R-:W-:-:S04]  /*b410*/  LOP3.LUT R4, R4, R5, RZ, 0xfc, !PT ;  /* 0x0000000504047212 */ /* 0x000fc800078efcff */
[----:B------:R-:W-:-:S07]  /*b420*/  PRMT R0, R4, 0x7610, R0 ;  /* 0x0000761004007816 */ /* 0x000fce0000000000 */
.L_x_15911:
[----:B------:R-:W-:Y:S05]  /*b430*/  BSYNC B0 ;  /* 0x0000000000007941 */ /* 0x000fea0003800000 */
.L_x_15910:
[----:B------:R-:W-:Y:S01]  /*b440*/  STG.E.U8 desc[UR36][R2.64], R0 ;  /* 0x0000000002007986 */ /* 0x000fe2000c101124 */
[----:B------:R-:W-:Y:S05]  /*b450*/  EXIT ;  /* 0x000000000000794d */ /* 0x000fea0003800000 */
.L_x_15904:
        /* <DEDUP_REMOVED lines=22> */
.L_x_15887:
        /* <DEDUP_REMOVED lines=16> */
.L_x_15915:
[----:B------:R-:W-:Y:S05]  /*b6c0*/  EXIT ;  /* 0x000000000000794d */ /* 0x000fea0003800000 */
.L_x_15914:
[----:B------:R-:W-:-:S04]  /*b6d0*/  LOP3.LUT R17, R17, 0xffff, RZ, 0xc0, !PT ;  /* 0x0000ffff11117812 */ /* 0x000fc800078ec0ff */
[----:B------:R-:W-:-:S05]  /*b6e0*/  PRMT R17, R17, 0x8880, RZ ;  /* 0x0000888011117816 */ /* 0x000fca00000000ff */
[----:B------:R-:W-:-:S05]  /*b6f0*/  IMAD.MOV.U32 R4, RZ, RZ, R17 ;  /* 0x000000ffff047224 */ /* 0x000fca00078e0011 */
[----:B------:R-:W-:-:S05]  /*b700*/  SHF.R.S32.HI R5, RZ, 0x1f, R4 ;  /* 0x0000001fff057819 */ /* 0x000fca0000011404 */
[----:B------:R-:W-:Y:S01]  /*b710*/  STG.E.64 desc[UR36][R2.64], R4 ;  /* 0x0000000402007986 */ /* 0x000fe2000c101b24 */
[----:B------:R-:W-:Y:S05]  /*b720*/  EXIT ;  /* 0x000000000000794d */ /* 0x000fea0003800000 */
.L_x_15913:
[----:B------:R-:W-:-:S04]  /*b730*/  LOP3.LUT R17, R17, 0xffff, RZ, 0xc0, !PT ;  /* 0x0000ffff11117812 */ /* 0x000fc800078ec0ff */
[----:B------:R-:W-:-:S05]  /*b740*/  PRMT R5, R17, 0x8880, RZ ;  /* 0x0000888011057816 */ /* 0x000fca00000000ff */
[----:B------:R-:W-:Y:S01]  /*b750*/  STG.E desc[UR36][R2.64], R5 ;  /* 0x0000000502007986 */ /* 0x000fe2000c101924 */
[----:B------:R-:W-:Y:S05]  /*b760*/  EXIT ;  /* 0x000000000000794d */ /* 0x000fea0003800000 */
.L_x_15916:
        /* <DEDUP_REMOVED lines=9> */
.L_x_26268:


//--------------------- .text._ZN2at6native18elementwise_kernelILi128ELi4EZNS0_22gpu_kernel_impl_nocastINS0_13BinaryFunctorIaaaNS0_16BitwiseOrFunctorIaEEEEEEvRNS_18TensorIteratorBaseERKT_EUliE_EEviT1_ --------------------------
	.section	.text._ZN2at6native18elementwise_kernelILi128ELi4EZNS0_22gpu_kernel_impl_nocastINS0_13BinaryFunctorIaaaNS0_16BitwiseOrFunctorIaEEEEEEvRNS_18TensorIteratorBaseERKT_EUliE_EEviT1_,"ax",@progbits
	.align	128
        .global         _ZN2at6native18elementwise_kernelILi128ELi4EZNS0_22gpu_kernel_impl_nocastINS0_13BinaryFunctorIaaaNS0_16BitwiseOrFunctorIaEEEEEEvRNS_18TensorIteratorBaseERKT_EUliE_EEviT1_
        .type           _ZN2at6native18elementwise_kernelILi128ELi4EZNS0_22gpu_kernel_impl_nocastINS0_13BinaryFunctorIaaaNS0_16BitwiseOrFunctorIaEEEEEEvRNS_18TensorIteratorBaseERKT_EUliE_EEviT1_,@function
        .size           _ZN2at6native18elementwise_kernelILi128ELi4EZNS0_22gpu_kernel_impl_nocastINS0_13BinaryFunctorIaaaNS0_16BitwiseOrFunctorIaEEEEEEvRNS_18TensorIteratorBaseERKT_EUliE_EEviT1_,(.L_x_26269 - _ZN2at6native18elementwise_kernelILi128ELi4EZNS0_22gpu_kernel_impl_nocastINS0_13BinaryFunctorIaaaNS0_16BitwiseOrFunctorIaEEEEEEvRNS_18TensorIteratorBaseERKT_EUliE_EEviT1_)
        .other          _ZN2at6native18elementwise_kernelILi128ELi4EZNS0_22gpu_kernel_impl_nocastINS0_13BinaryFunctorIaaaNS0_16BitwiseOrFunctorIaEEEEEEvRNS_18TensorIteratorBaseERKT_EUliE_EEviT1_,@"STO_CUDA_ENTRY STV_DEFAULT"
_ZN2at6native18elementwise_kernelILi128ELi4EZNS0_22gpu_kernel_impl_nocastINS0_13BinaryFunctorIaaaNS0_16BitwiseOrFunctorIaEEEEEEvRNS_18TensorIteratorBaseERKT_EUliE_EEviT1_:
.text._ZN2at6native18elementwise_kernelILi128ELi4EZNS0_22gpu_kernel_impl_nocastINS0_13BinaryFunctorIaaaNS0_16BitwiseOrFunctorIaEEEEEEvRNS_18TensorIteratorBaseERKT_EUliE_EEviT1_:
        /* <DEDUP_REMOVED lines=363> */
.L_x_15919:
        /* <DEDUP_REMOVED lines=14> */
.L_x_15918:
[----:B------:R-:W-:Y:S05]  /*1790*/  BSYNC B0 ;  /* 0x0000000000007941 */ /* 0x000fea0003800000 */
.L_x_15917:
        /* <DEDUP_REMOVED lines=356> */
.L_x_15922:
        /* <DEDUP_REMOVED lines=369> */
.L_x_15923:
        /* <DEDUP_REMOVED lines=14> */
.L_x_15921:
[----:B------:R-:W-:Y:S05]  /*45d0*/  BSYNC B0 ;  /* 0x0000000000007941 */ /* 0x000fea0003800000 */
.L_x_15920:
        /* <DEDUP_REMOVED lines=355> */
.L_x_15924:
        /* <DEDUP_REMOVED lines=14> */
.L_x_15925:
        /* <DEDUP_REMOVED lines=9> */
.L_x_26269:


//--------------------- .text._ZN2at6native27unrolled_elementwise_kernelINS0_13BinaryFunctorIaaaNS0_16BitwiseOrFunctorIaEEEESt5arrayIPcLm3EELi4E23TrivialOffsetCalculatorILi2EjES9_ILi1EjENS0_6memory15LoadWithoutCastENSC_16StoreWithoutCastEEEviT_T0_T2_T3_T4_T5_ --------------------------
	.section	.text._ZN2at6native27unrolled_elementwise_kernelINS0_13BinaryFunctorIaaaNS0_16BitwiseOrFunctorIaEEEESt5arrayIPcLm3EELi4E23TrivialOffsetCalculatorILi2EjES9_ILi1EjENS0_6memory15LoadWithoutCastENSC_16StoreWithoutCastEEEviT_T0_T2_T3_T4_T5_,"ax",@progbits
	.align	128
        .global         _ZN2at6native27unrolled_elementwise_kernelINS0_13BinaryFunctorIaaaNS0_16BitwiseOrFunctorIaEEEESt5arrayIPcLm3EELi4E23TrivialOffsetCalculatorILi2EjES9_ILi1EjENS0_6memory15LoadWithoutCastENSC_16StoreWithoutCastEEEviT_T0_T2_T3_T4_T5_
        .type           _ZN2at6native27unrolled_elementwise_kernelINS0_13BinaryFunctorIaaaNS0_16BitwiseOrFunctorIaEEEESt5arrayIPcLm3EELi4E23TrivialOffsetCalculatorILi2EjES9_ILi1EjENS0_6memory15LoadWithoutCastENSC_16StoreWithoutCastEEEviT_T0_T2_T3_T4_T5_,@function
        .size           _ZN2at6native27unrolled_elementwise_kernelINS0_13BinaryFunctorIaaaNS0_16BitwiseOrFunctorIaEEEESt5arrayIPcLm3EELi4E23TrivialOffsetCalculatorILi2EjES9_ILi1EjENS0_6memory15LoadWithoutCastENSC_16StoreWithoutCastEEEviT_T0_T2_T3_T4_T5_,(.L_x_26270 - _ZN2at6native27unrolled_elementwise_kernelINS0_13BinaryFunctorIaaaNS0_16BitwiseOrFunctorIaEEEESt5arrayIPcLm3EELi4E23TrivialOffsetCalculatorILi2EjES9_ILi1EjENS0_6memory15LoadWithoutCastENSC_16StoreWithoutCastEEEviT_T0_T2_T3_T4_T5_)
        .other          _ZN2at6native27unrolled_elementwise_kernelINS0_13BinaryFunctorIaaaNS0_16BitwiseOrFunctorIaEEEESt5arrayIPcLm3EELi4E23TrivialOffsetCalculatorILi2EjES9_ILi1EjENS0_6memory15LoadWithoutCastENSC_16StoreWithoutCastEEEviT_T0_T2_T3_T4_T5_,@"STO_CUDA_ENTRY STV_DEFAULT"
_ZN2at6native27unrolled_elementwise_kernelINS0_13BinaryFunctorIaaaNS0_16BitwiseOrFunctorIaEEEESt5arrayIPcLm3EELi4E23TrivialOffsetCalculatorILi2EjES9_ILi1EjENS0_6memory15LoadWithoutCastENSC_16StoreWithoutCastEEEviT_T0_T2_T3_T4_T5_:
.text._ZN2at6native27unrolled_elementwise_kernelINS0_13BinaryFunctorIaaaNS0_16BitwiseOrFunctorIaEEEESt5arrayIPcLm3EELi4E23TrivialOffsetCalculatorILi2EjES9_ILi1EjENS0_6memory15LoadWithoutCastENSC_16StoreWithoutCastEEEviT_T0_T2_T3_T4_T5_:
        /* <DEDUP_REMOVED lines=83> */
.L_x_15927:
[----:B------:R-:W-:Y:S05]  /*0530*/  BSYNC B0 ;  /* 0x0000000000007941 */ /* 0x000fea0003800000 */
.L_x_15926:
        /* <DEDUP_REMOVED lines=9> */
.L_x_15928:
        /* <DEDUP_REMOVED lines=11> */
.L_x_26270:


//--------------------- .text._ZN2at6native29vectorized_elementwise_kernelILi2ENS0_13BinaryFunctorIaaaNS0_16BitwiseOrFunctorIaEEEESt5arrayIPcLm3EEEEviT0_T1_ --------------------------
	.section	.text._ZN2at6native29vectorized_elementwise_kernelILi2ENS0_13BinaryFunctorIaaaNS0_16BitwiseOrFunctorIaEEEESt5arrayIPcLm3EEEEviT0_T1_,"ax",@progbits
	.align	128
        .global         _ZN2at6native29vectorized_elementwise_kernelILi2ENS0_13BinaryFunctorIaaaNS0_16BitwiseOrFunctorIaEEEESt5arrayIPcLm3EEEEviT0_T1_
        .type           _ZN2at6native29vectorized_elementwise_kernelILi2ENS0_13BinaryFunctorIaaaNS0_16BitwiseOrFunctorIaEEEESt5arrayIPcLm3EEEEviT0_T1_,@function
        .size           _ZN2at6native29vectorized_elementwise_kernelILi2ENS0_13BinaryFunctorIaaaNS0_16BitwiseOrFunctorIaEEEESt5arrayIPcLm3EEEEviT0_T1_,(.L_x_26271 - _ZN2at6native29vectorized_elementwise_kernelILi2ENS0_13BinaryFunctorIaaaNS0_16BitwiseOrFunctorIaEEEESt5arrayIPcLm3EEEEviT0_T1_)
        .other          _ZN2at6native29vectorized_elementwise_kernelILi2ENS0_13BinaryFunctorIaaaNS0_16BitwiseOrFunctorIaEEEESt5arrayIPcLm3EEEEviT0_T1_,@"STO_CUDA_ENTRY STV_DEFAULT"
_ZN2at6native29vectorized_elementwise_kernelILi2ENS0_13BinaryFunctorIaaaNS0_16BitwiseOrFunctorIaEEEESt5arrayIPcLm3EEEEviT0_T1_:
.text._ZN2at6native29vectorized_elementwise_kernelILi2ENS0_13BinaryFunctorIaaaNS0_16BitwiseOrFunctorIaEEEESt5arrayIPcLm3EEEEviT0_T1_:
        /* <DEDUP_REMOVED lines=69> */
.L_x_15929:
        /* <DEDUP_REMOVED lines=138> */
.L_x_15932:
        /* <DEDUP_REMOVED lines=8> */
.L_x_15933:
        /* <DEDUP_REMOVED lines=8> */
.L_x_15934:
        /* <DEDUP_REMOVED lines=9> */
.L_x_15935:
[----:B------:R-:W-:Y:S05]  /*0e80*/  BSYNC B1 ;  /* 0x0000000000017941 */ /* 0x000fea0003800000 */
.L_x_15931:
[----:B------:R-:W-:-:S13]  /*0e90*/  ISETP.GE.AND P0, PT, R4, R3, PT ;  /* 0x000000030400720c */ /* 0x000fda0003f06270 */
[----:B------:R-:W3:Y:S01]  /*0ea0*/  @!P0 LDC.64 R8, c[0x0][0x218] ;  /* 0x00008600ff088b82 */ /* 0x000ee20000000a00 */
[C---:B012---:R-:W-:Y:S02]  /*0eb0*/  @!P0 VIADD R7, R4.reuse, UR4 ;  /* 0x0000000404078c36 */ /* 0x047fe40008000000 */
[----:B------:R-:W-:-:S03]  /*0ec0*/  @!P0 VIADD R4, R4, 0x80 ;  /* 0x0000008004048836 */ /* 0x000fc60000000000 */
[----:B---3--:R-:W-:-:S05]  /*0ed0*/  @!P0 IADD3 R6, P1, R7, R8, RZ ;  /* 0x0000000807068210 */ /* 0x008fca0007f3e0ff */
[----:B------:R-:W-:-:S05]  /*0ee0*/  @!P0 IMAD.X R7, RZ, RZ, R9, P1 ;  /* 0x000000ffff078224 */ /* 0x000fca00008e0609 */
[----:B------:R2:W-:Y:S03]  /*0ef0*/  @!P0 STG.E.U8 desc[UR12][R6.64], R0 ;  /* 0x0000000006008986 */ /* 0x0005e6000c10110c */
.L_x_15936:
[----:B------:R-:W-:Y:S05]  /*0f00*/  BSYNC B0 ;  /* 0x0000000000007941 */ /* 0x000fea0003800000 */
.L_x_15930:
        /* <DEDUP_REMOVED lines=9> */
.L_x_15937:
        /* <DEDUP_REMOVED lines=14> */
.L_x_26271:


//--------------------- .text._ZN2at6native29vectorized_elementwise_kernelILi4ENS0_13BinaryFunctorIaaaNS0_16BitwiseOrFunctorIaEEEESt5arrayIPcLm3EEEEviT0_T1_ --------------------------
	.section	.text._ZN2at6native29vectorized_elementwise_kernelILi4ENS0_13BinaryFunctorIaaaNS0_16BitwiseOrFunctorIaEEEESt5arrayIPcLm3EEEEviT0_T1_,"ax",@progbits
	.align	128
        .global         _ZN2at6native29vectorized_elementwise_kernelILi4ENS0_13BinaryFunctorIaaaNS0_16BitwiseOrFunctorIaEEEESt5arrayIPcLm3EEEEviT0_T1_
        .type           _ZN2at6native29vectorized_elementwise_kernelILi4ENS0_13BinaryFunctorIaaaNS0_16BitwiseOrFunctorIaEEEESt5arrayIPcLm3EEEEviT0_T1_,@function
        .size           _ZN2at6native29vectorized_elementwise_kernelILi4ENS0_13BinaryFunctorIaaaNS0_16BitwiseOrFunctorIaEEEESt5arrayIPcLm3EEEEviT0_T1_,(.L_x_26272 - _ZN2at6native29vectorized_elementwise_kernelILi4ENS0_13BinaryFunctorIaaaNS0_16BitwiseOrFunctorIaEEEESt5arrayIPcLm3EEEEviT0_T1_)
        .other          _ZN2at6native29vectorized_elementwise_kernelILi4ENS0_13BinaryFunctorIaaaNS0_16BitwiseOrFunctorIaEEEESt5arrayIPcLm3EEEEviT0_T1_,@"STO_CUDA_ENTRY STV_DEFAULT"
_ZN2at6native29vectorized_elementwise_kernelILi4ENS0_13BinaryFunctorIaaaNS0_16BitwiseOrFunctorIaEEEESt5arrayIPcLm3EEEEviT0_T1_:
.text._ZN2at6native29vectorized_elementwise_kernelILi4ENS0_13BinaryFunctorIaaaNS0_16BitwiseOrFunctorIaEEEESt5arrayIPcLm3EEEEviT0_T1_:
        /* <DEDUP_REMOVED lines=65> */
.L_x_15938:
        /* <DEDUP_REMOVED lines=138> */
.L_x_15941:
        /* <DEDUP_REMOVED lines=8> */
.L_x_15942:
        /* <DEDUP_REMOVED lines=8> */
.L_x_15943:
        /* <DEDUP_REMOVED lines=9> */
.L_x_15944:
[----:B------:R-:W-:Y:S05]  /*0e40*/  BSYNC B1 ;  /* 0x0000000000017941 */ /* 0x000fea0003800000 */
.L_x_15940:
[----:B------:R-:W-:-:S13]  /*0e50*/  ISETP.GE.AND P0, PT, R4, R3, PT ;  /* 0x000000030400720c */ /* 0x000fda0003f06270 */
[----:B------:R-:W3:Y:S01]  /*0e60*/  @!P0 LDC.64 R8, c[0x0][0x218] ;  /* 0x00008600ff088b82 */ /* 0x000ee20000000a00 */
[C---:B012---:R-:W-:Y:S02]  /*0e70*/  @!P0 VIADD R7, R4.reuse, UR4 ;  /* 0x0000000404078c36 */ /* 0x047fe40008000000 */
[----:B------:R-:W-:-:S03]  /*0e80*/  @!P0 VIADD R4, R4, 0x80 ;  /* 0x0000008004048836 */ /* 0x000fc60000000000 */
[----:B---3--:R-:W-:-:S05]  /*0e90*/  @!P0 IADD3 R6, P1, R7, R8, RZ ;  /* 0x0000000807068210 */ /* 0x008fca0007f3e0ff */
[----:B------:R-:W-:-:S05]  /*0ea0*/  @!P0 IMAD.X R7, RZ, RZ, R9, P1 ;  /* 0x000000ffff078224 */ /* 0x000fca00008e0609 */
[----:B------:R2:W-:Y:S03]  /*0eb0*/  @!P0 STG.E.U8 desc[UR12][R6.64], R0 ;  /* 0x0000000006008986 */ /* 0x0005e6000c10110c */
.L_x_15945:
[----:B------:R-:W-:Y:S05]  /*0ec0*/  BSYNC B0 ;  /* 0x0000000000007941 */ /* 0x000fea0003800000 */
.L_x_15939:
        /* <DEDUP_REMOVED lines=9> */
.L_x_15946:
        /* <DEDUP_REMOVED lines=10> */
.L_x_26272:


//--------------------- .text._ZN2at6native29vectorized_elementwise_kernelILi8ENS0_13BinaryFunctorIaaaNS0_16BitwiseOrFunctorIaEEEESt5arrayIPcLm3EEEEviT0_T1_ --------------------------
	.section	.text._ZN2at6native29vectorized_elementwise_kernelILi8ENS0_13BinaryFunctorIaaaNS0_16BitwiseOrFunctorIaEEEESt5arrayIPcLm3EEEEviT0_T1_,"ax",@progbits
	.align	128
        .global         _ZN2at6native29vectorized_elementwise_kernelILi8ENS0_13BinaryFunctorIaaaNS0_16BitwiseOrFunctorIaEEEESt5arrayIPcLm3EEEEviT0_T1_
        .type           _ZN2at6native29vectorized_elementwise_kernelILi8ENS0_13BinaryFunctorIaaaNS0_16BitwiseOrFunctorIaEEEESt5arrayIPcLm3EEEEviT0_T1_,@function
        .size           _ZN2at6native29vectorized_elementwise_kernelILi8ENS0_13BinaryFunctorIaaaNS0_16BitwiseOrFunctorIaEEEESt5arrayIPcLm3EEEEviT0_T1_,(.L_x_26273 - _ZN2at6native29vectorized_elementwise_kernelILi8ENS0_13BinaryFunctorIaaaNS0_16BitwiseOrFunctorIaEEEESt5arrayIPcLm3EEEEviT0_T1_)
        .other          _ZN2at6native29vectorized_elementwise_kernelILi8ENS0_13BinaryFunctorIaaaNS0_16BitwiseOrFunctorIaEEEESt5arrayIPcLm3EEEEviT0_T1_,@"STO_CUDA_ENTRY STV_DEFAULT"
_ZN2at6native29vectorized_elementwise_kernelILi8ENS0_13BinaryFunctorIaaaNS0_16BitwiseOrFunctorIaEEEESt5arrayIPcLm3EEEEviT0_T1_:
.text._ZN2at6native29vectorized_elementwise_kernelILi8ENS0_13BinaryFunctorIaaaNS0_16BitwiseOrFunctorIaEEEESt5arrayIPcLm3EEEEviT0_T1_:
        /* <DEDUP_REMOVED lines=60> */
.L_x_15947:
        /* <DEDUP_REMOVED lines=138> */
.L_x_15950:
        /* <DEDUP_REMOVED lines=8> */
.L_x_15951:
        /* <DEDUP_REMOVED lines=8> */
.L_x_15952:
        /* <DEDUP_REMOVED lines=9> */
.L_x_15953:
[----:B------:R-:W-:Y:S05]  /*0df0*/  BSYNC B1 ;  /* 0x0000000000017941 */ /* 0x000fea0003800000 */
.L_x_15949:
[----:B------:R-:W-:-:S13]  /*0e00*/  ISETP.GE.AND P0, PT, R4, R3, PT ;  /* 0x000000030400720c */ /* 0x000fda0003f06270 */
[----:B------:R-:W3:Y:S01]  /*0e10*/  @!P0 LDC.64 R8, c[0x0][0x218] ;  /* 0x00008600ff088b82 */ /* 0x000ee20000000a00 */
[C---:B012---:R-:W-:Y:S02]  /*0e20*/  @!P0 VIADD R7, R4.reuse, UR4 ;  /* 0x0000000404078c36 */ /* 0x047fe40008000000 */
[----:B------:R-:W-:-:S03]  /*0e30*/  @!P0 VIADD R4, R4, 0x80 ;  /* 0x0000008004048836 */ /* 0x000fc60000000000 */
[----:B---3--:R-:W-:-:S05]  /*0e40*/  @!P0 IADD3 R6, P1, R7, R8, RZ ;  /* 0x0000000807068210 */ /* 0x008fca0007f3e0ff */
[----:B------:R-:W-:-:S05]  /*0e50*/  @!P0 IMAD.X R7, RZ, RZ, R9, P1 ;  /* 0x000000ffff078224 */ /* 0x000fca00008e0609 */
[----:B------:R2:W-:Y:S03]  /*0e60*/  @!P0 STG.E.U8 desc[UR12][R6.64], R0 ;  /* 0x0000000006008986 */ /* 0x0005e6000c10110c */
.L_x_15954:
[----:B------:R-:W-:Y:S05]  /*0e70*/  BSYNC B0 ;  /* 0x0000000000007941 */ /* 0x000fea0003800000 */
.L_x_15948:
        /* <DEDUP_REMOVED lines=9> */
.L_x_15955:
        /* <DEDUP_REMOVED lines=15> */
.L_x_26273:


//--------------------- .text._ZN2at6native18elementwise_kernelILi128ELi4EZNS0_15gpu_kernel_implINS0_13AUnaryFunctorIhhhNS0_16BitwiseOrFunctorIhEEEEEEvRNS_18TensorIteratorBaseERKT_EUliE_EEviT1_ --------------------------
	.section	.text._ZN2at6native18elementwise_kernelILi128ELi4EZNS0_15gpu_kernel_implINS0_13AUnaryFunctorIhhhNS0_16BitwiseOrFunctorIhEEEEEEvRNS_18TensorIteratorBaseERKT_EUliE_EEviT1_,"ax",@progbits
	.align	128
        .global         _ZN2at6native18elementwise_kernelILi128ELi4EZNS0_15gpu_kernel_implINS0_13AUnaryFunctorIhhhNS0_16BitwiseOrFunctorIhEEEEEEvRNS_18TensorIteratorBaseERKT_EUliE_EEviT1_
        .type           _ZN2at6native18elementwise_kernelILi128ELi4EZNS0_15gpu_kernel_implINS0_13AUnaryFunctorIhhhNS0_16BitwiseOrFunctorIhEEEEEEvRNS_18TensorIteratorBaseERKT_EUliE_EEviT1_,@function
        .size           _ZN2at6native18elementwise_kernelILi128ELi4EZNS0_15gpu_kernel_implINS0_13AUnaryFunctorIhhhNS0_16BitwiseOrFunctorIhEEEEEEvRNS_18TensorIteratorBaseERKT_EUliE_EEviT1_,(.L_x_26274 - _ZN2at6native18elementwise_kernelILi128ELi4EZNS0_15gpu_kernel_implINS0_13AUnaryFunctorIhhhNS0_16BitwiseOrFunctorIhEEEEEEvRNS_18TensorIteratorBaseERKT_EUliE_EEviT1_)
        .other          _ZN2at6native18elementwise_kernelILi128ELi4EZNS0_15gpu_kernel_implINS0_13AUnaryFunctorIhhhNS0_16BitwiseOrFunctorIhEEEEEEvRNS_18TensorIteratorBaseERKT_EUliE_EEviT1_,@"STO_CUDA_ENTRY STV_DEFAULT"
_ZN2at6native18elementwise_kernelILi128ELi4EZNS0_15gpu_kernel_implINS0_13AUnaryFunctorIhhhNS0_16BitwiseOrFunctorIhEEEEEEvRNS_18TensorIteratorBaseERKT_EUliE_EEviT1_:
.text._ZN2at6native18elementwise_kernelILi128ELi4EZNS0_15gpu_kernel_implINS0_13AUnaryFunctorIhhhNS0_16BitwiseOrFunctorIhEEEEEEvRNS_18TensorIteratorBaseERKT_EUliE_EEviT1_:
        /* <DEDUP_REMOVED lines=314> */
.L_x_15958:
        /* <DEDUP_REMOVED lines=20> */
.L_x_15962:
[----:B------:R0:W5:Y:S01]  /*14e0*/  LDG.E.U8 R0, desc[UR36][R4.64] ;  /* 0x0000002404007981 */ /* 0x000162000c1e1100 */
[----:B------:R-:W-:Y:S05]  /*14f0*/  BRA `(.L_x_15964) ;  /* 0x0000000c00647947 */ /* 0x000fea0003800000 */
.L_x_15961:
        /* <DEDUP_REMOVED lines=8> */
.L_x_15966:
[----:B------:R3:W5:Y:S01]  /*1580*/  LDG.E.U8 R0, desc[UR36][R4.64] ;  /* 0x0000002404007981 */ /* 0x000762000c1e1100 */
[----:B------:R-:W-:Y:S05]  /*1590*/  BRA `(.L_x_15964) ;  /* 0x0000000c003c7947 */ /* 0x000fea0003800000 */
.L_x_15965:
[----:B------:R0:W5:Y:S01]  /*15a0*/  LDG.E.U16 R0, desc[UR36][R4.64] ;  /* 0x0000002404007981 */ /* 0x000162000c1e1500 */
[----:B------:R-:W-:Y:S05]  /*15b0*/  BRA `(.L_x_15964) ;  /* 0x0000000c00347947 */ /* 0x000fea0003800000 */
.L_x_15960:
        /* <DEDUP_REMOVED lines=10> */
.L_x_15968:
[----:B------:R-:W2:Y:S02]  /*1660*/  LDG.E.U16 R2, desc[UR36][R4.64] ;  /* 0x0000002404027981 */ /* 0x000ea4000c1e1500 */
[----:B--2---:R-:W-:-:S06]  /*1670*/  HADD2.F32 R2, -RZ, R2.H0_H0 ;  /* 0x20000002ff027230 */ /* 0x004fcc0000004100 */
[----:B------:R-:W0:Y:S02]  /*1680*/  F2I.S64.TRUNC R2, R2 ;  /* 0x0000000200027311 */ /* 0x000e24000020d900 */
[----:B0-----:R-:W-:Y:S01]  /*1690*/  PRMT R0, R2, 0x7610, R0 ;  /* 0x0000761002007816 */ /* 0x001fe20000000000 */
[----:B------:R-:W-:Y:S06]  /*16a0*/  BRA `(.L_x_15964) ;  /* 0x0000000800f87947 */ /* 0x000fec0003800000 */
.L_x_15967:
        /* <DEDUP_REMOVED lines=10> */
.L_x_15970:
[----:B------:R-:W2:Y:S02]  /*1750*/  LDG.E.U16 R4, desc[UR36][R4.64] ;  /* 0x0000002404047981 */ /* 0x000ea4000c1e1500 */
[----:B--2---:R-:W-:-:S06]  /*1760*/  HADD2.F32 R2, -RZ, R4.H0_H0 ;  /* 0x20000004ff027230 */ /* 0x004fcc0000004100 */
[----:B------:R-:W0:Y:S02]  /*1770*/  F2I.S64.TRUNC R2, R2 ;  /* 0x0000000200027311 */ /* 0x000e24000020d900 */
[----:B0-----:R-:W-:Y:S01]  /*1780*/  PRMT R0, R2, 0x7610, R0 ;  /* 0x0000761002007816 */ /* 0x001fe20000000000 */
[----:B------:R-:W-:Y:S06]  /*1790*/  BRA `(.L_x_15964) ;  /* 0x0000000800bc7947 */ /* 0x000fec0003800000 */
.L_x_15969:
[----:B------:R-:W2:Y:S02]  /*17a0*/  LDG.E.64 R2, desc[UR36][R4.64] ;  /* 0x0000002404027981 */ /* 0x000ea4000c1e1b00 */
[----:B--2---:R-:W0:Y:S02]  /*17b0*/  F2I.S64.F64.TRUNC R2, R2 ;  /* 0x0000000200027311 */ /* 0x004e24000030d900 */
[----:B0-----:R-:W-:Y:S01]  /*17c0*/  PRMT R0, R2, 0x7610, R0 ;  /* 0x0000761002007816 */ /* 0x001fe20000000000 */
[----:B------:R-:W-:Y:S06]  /*17d0*/  BRA `(.L_x_15964) ;  /* 0x0000000800ac7947 */ /* 0x000fec0003800000 */
.L_x_15959:
        /* <DEDUP_REMOVED lines=12> */
.L_x_15973:
[----:B------:R-:W2:Y:S02]  /*18a0*/  LDG.E.64 R4, desc[UR36][R4.64] ;  /* 0x0000002404047981 */ /* 0x000ea4000c1e1b00 */
[----:B--2---:R-:W0:Y:S02]  /*18b0*/  F2I.S64.F64.TRUNC R2, R4 ;  /* 0x0000000400027311 */ /* 0x004e24000030d900 */
[----:B0-----:R-:W-:Y:S01]  /*18c0*/  PRMT R0, R2, 0x7610, R0 ;  /* 0x0000761002007816 */ /* 0x001fe20000000000 */
[----:B------:R-:W-:Y:S06]  /*18d0*/  BRA `(.L_x_15964) ;  /* 0x00000008006c7947 */ /* 0x000fec0003800000 */
.L_x_15972:
        /* <DEDUP_REMOVED lines=28> */
.L_x_15975:
        /* <DEDUP_REMOVED lines=15> */
.L_x_15974:
[----:B------:R-:W2:Y:S02]  /*1b90*/  LDG.E.U16 R2, desc[UR36][R4.64] ;  /* 0x0000002404027981 */ /* 0x000ea4000c1e1500 */
[----:B--2---:R-:W-:-:S06]  /*1ba0*/  IMAD.U32 R2, R2, 0x10000, RZ ;  /* 0x0001000002027824 */ /* 0x004fcc00078e00ff */
[----:B------:R-:W0:Y:S02]  /*1bb0*/  F2I.S64.TRUNC R2, R2 ;  /* 0x0000000200027311 */ /* 0x000e24000020d900 */
[----:B0-----:R-:W-:Y:S01]  /*1bc0*/  PRMT R0, R2, 0x7610, R0 ;  /* 0x0000761002007816 */ /* 0x001fe20000000000 */
[----:B------:R-:W-:Y:S06]  /*1bd0*/  BRA `(.L_x_15964) ;  /* 0x0000000400ac7947 */ /* 0x000fec0003800000 */
.L_x_15971:
        /* <DEDUP_REMOVED lines=10> */
.L_x_15978:
        /* <DEDUP_REMOVED lines=21> */
.L_x_15982:
[----:B------:R-:W-:Y:S05]  /*1dd0*/  BSYNC B1 ;  /* 0x0000000000017941 */ /* 0x000fea0003800000 */
.L_x_15981:
[----:B------:R-:W-:Y:S01]  /*1de0*/  IMAD.SHL.U32 R2, R2, 0x100000, RZ ;  /* 0x0010000002027824 */ /* 0x000fe200078e00ff */
[----:B------:R-:W-:-:S04]  /*1df0*/  LEA R3, R0, 0x3b800000, 0x17 ;  /* 0x3b80000000037811 */ /* 0x000fc800078eb8ff */
[----:B------:R-:W-:-:S07]  /*1e00*/  LOP3.LUT R2, R3, R2, R4, 0xfe, !PT ;  /* 0x0000000203027212 */ /* 0x000fce00078efe04 */
.L_x_15980:
[----:B------:R-:W-:Y:S05]  /*1e10*/  BSYNC B0 ;  /* 0x0000000000007941 */ /* 0x000fea0003800000 */
.L_x_15979:
[----:B------:R-:W0:Y:S02]  /*1e20*/  F2I.S64.TRUNC R2, R2 ;  /* 0x0000000200027311 */ /* 0x000e24000020d900 */
[----:B0-----:R-:W-:Y:S01]  /*1e30*/  PRMT R0, R2, 0x7610, R0 ;  /* 0x0000761002007816 */ /* 0x001fe20000000000 */
[----:B------:R-:W-:Y:S06]  /*1e40*/  BRA `(.L_x_15964) ;  /* 0x0000000400107947 */ /* 0x000fec0003800000 */
.L_x_15977:
        /* <DEDUP_REMOVED lines=21> */
.L_x_15986:
[----:B------:R-:W-:Y:S05]  /*1fa0*/  BSYNC B1 ;  /* 0x0000000000017941 */ /* 0x000fea0003800000 */
.L_x_15985:
[----:B------:R-:W-:Y:S01]  /*1fb0*/  IMAD.SHL.U32 R2, R2, 0x200000, RZ ;  /* 0x0020000002027824 */ /* 0x000fe200078e00ff */
[----:B------:R-:W-:-:S04]  /*1fc0*/  LEA R3, R0, 0x37800000, 0x17 ;  /* 0x3780000000037811 */ /* 0x000fc800078eb8ff */
[----:B------:R-:W-:-:S07]  /*1fd0*/  LOP3.LUT R2, R3, R2, R4, 0xfe, !PT ;  /* 0x0000000203027212 */ /* 0x000fce00078efe04 */
.L_x_15984:
[----:B------:R-:W-:Y:S05]  /*1fe0*/  BSYNC B0 ;  /* 0x0000000000007941 */ /* 0x000fea0003800000 */
.L_x_15983:
[----:B------:R-:W0:Y:S02]  /*1ff0*/  F2I.S64.TRUNC R2, R2 ;  /* 0x0000000200027311 */ /* 0x000e24000020d900 */
[----:B0-----:R-:W-:Y:S01]  /*2000*/  PRMT R0, R2, 0x7610, R0 ;  /* 0x0000761002007816 */ /* 0x001fe20000000000 */
[----:B------:R-:W-:Y:S06]  /*2010*/  BRA `(.L_x_15964) ;  /* 0x00000000009c7947 */ /* 0x000fec0003800000 */
.L_x_15976:
        /* <DEDUP_REMOVED lines=14> */
.L_x_15990:
[----:B------:R-:W-:Y:S05]  /*2100*/  BSYNC B0 ;  /* 0x0000000000007941 */ /* 0x000fea0003800000 */
.L_x_15989:
[----:B------:R-:W0:Y:S02]  /*2110*/  F2I.S64.TRUNC R2, R2 ;  /* 0x0000000200027311 */ /* 0x000e24000020d900 */
[----:B0-----:R-:W-:Y:S01]  /*2120*/  PRMT R0, R2, 0x7610, R0 ;  /* 0x0000761002007816 */ /* 0x001fe20000000000 */
[----:B------:R-:W-:Y:S06]  /*2130*/  BRA `(.L_x_15964) ;  /* 0x0000000000547947 */ /* 0x000fec0003800000 */
.L_x_15963:
        /* <DEDUP_REMOVED lines=16> */
.L_x_15991:
[----:B------:R-:W-:Y:S01]  /*2240*/  PRMT R0, RZ, 0x7610, R0 ;  /* 0x00007610ff007816 */ /* 0x000fe20000000000 */
[----:B------:R-:W-:Y:S06]  /*2250*/  BRA `(.L_x_15964) ;  /* 0x00000000000c7947 */ /* 0x000fec0003800000 */
.L_x_15988:
[----:B------:R2:W5:Y:S01]  /*2260*/  LDG.E.U8 R0, desc[UR36][R4.64] ;  /* 0x0000002404007981 */ /* 0x000562000c1e1100 */
[----:B------:R-:W-:Y:S05]  /*2270*/  BRA `(.L_x_15964) ;  /* 0x0000000000047947 */ /* 0x000fea0003800000 */
.L_x_15987:
[----:B------:R1:W5:Y:S02]  /*2280*/  LDG.E.U8 R0, desc[UR36][R4.64] ;  /* 0x0000002404007981 */ /* 0x000364000c1e1100 */
.L_x_15964:
        /* <DEDUP_REMOVED lines=16> */
.L_x_15995:
[----:B------:R3:W-:Y:S01]  /*2390*/  STG.E.U8 desc[UR36][R16.64], R3 ;  /* 0x0000000310007986 */ /* 0x0007e2000c101124 */
[----:B------:R-:W-:Y:S05]  /*23a0*/  BRA `(.L_x_15997) ;  /* 0x0000000c00987947 */ /* 0x000fea0003800000 */
.L_x_15994:
        /* <DEDUP_REMOVED lines=10> */
.L_x_15999:
[----:B------:R-:W-:-:S05]  /*2450*/  LOP3.LUT R3, R3, 0xff, RZ, 0xc0, !PT ;  /* 0x000000ff03037812 */ /* 0x000fca00078ec0ff */
[----:B------:R1:W-:Y:S01]  /*2460*/  STG.E desc[UR36][R16.64], R3 ;  /* 0x0000000310007986 */ /* 0x0003e2000c101924 */
[----:B------:R-:W-:Y:S05]  /*2470*/  BRA `(.L_x_15997) ;  /* 0x0000000c00647947 */ /* 0x000fea0003800000 */
.L_x_15998:
[----:B------:R-:W-:-:S05]  /*2480*/  LOP3.LUT R3, R3, 0xff, RZ, 0xc0, !PT ;  /* 0x000000ff03037812 */ /* 0x000fca00078ec0ff */
[----:B------:R2:W-:Y:S01]  /*2490*/  STG.E.U16 desc[UR36][R16.64], R3 ;  /* 0x0000000310007986 */ /* 0x0005e2000c101524 */
[----:B------:R-:W-:Y:S05]  /*24a0*/  BRA `(.L_x_15997) ;  /* 0x0000000c00587947 */ /* 0x000fea0003800000 */
.L_x_15993:
        /* <DEDUP_REMOVED lines=10> */
.L_x_16001:
[----:B------:R-:W-:-:S04]  /*2550*/  LOP3.LUT R3, R3, 0xff, RZ, 0xc0, !PT ;  /* 0x000000ff03037812 */ /* 0x000fc800078ec0ff */
[----:B------:R-:W0:Y:S02]  /*2560*/  I2F.U16 R0, R3 ;  /* 0x0000000300007306 */ /* 0x000e240000101000 */
[----:B0-----:R-:W-:-:S05]  /*2570*/  F2FP.F16.F32.PACK_AB R0, RZ, R0 ;  /* 0x00000000ff00723e */ /* 0x001fca00000000ff */
[----:B------:R0:W-:Y:S01]  /*2580*/  STG.E.U16 desc[UR36][R16.64], R0 ;  /* 0x0000000010007986 */ /* 0x0001e2000c101524 */
[----:B------:R-:W-:Y:S05]  /*2590*/  BRA `(.L_x_15997) ;  /* 0x0000000c001c7947 */ /* 0x000fea0003800000 */
.L_x_16000:
        /* <DEDUP_REMOVED lines=11> */
.L_x_16003:
[----:B------:R-:W-:-:S06]  /*2650*/  LOP3.LUT R3, R3, 0xff, RZ, 0xc0, !PT ;  /* 0x000000ff03037812 */ /* 0x000fcc00078ec0ff */
[----:B------:R-:W0:Y:S02]  /*2660*/  I2F.U16 R3, R3 ;  /* 0x0000000300037306 */ /* 0x000e240000101000 */
[----:B0-----:R-:W-:-:S04]  /*2670*/  F2FP.F16.F32.PACK_AB R3, RZ, R3 ;  /* 0x00000003ff03723e */ /* 0x001fc800000000ff */
[----:B------:R-:W-:-:S05]  /*2680*/  PRMT R3, R3, 0x5410, RZ ;  /* 0x0000541003037816 */ /* 0x000fca00000000ff */
[----:B------:R0:W-:Y:S01]  /*2690*/  STG.E desc[UR36][R16.64], R3 ;  /* 0x0000000310007986 */ /* 0x0001e2000c101924 */
[----:B------:R-:W-:Y:S05]  /*26a0*/  BRA `(.L_x_15997) ;  /* 0x0000000800d87947 */ /* 0x000fea0003800000 */
.L_x_16002:
[----:B------:R-:W-:-:S06]  /*26b0*/  LOP3.LUT R3, R3, 0xff, RZ, 0xc0, !PT ;  /* 0x000000ff03037812 */ /* 0x000fcc00078ec0ff */
[----:B------:R-:W0:Y:S02]  /*26c0*/  I2F.F64.U16 R2, R3 ;  /* 0x0000000300027312 */ /* 0x000e240000101800 */
[----:B0-----:R0:W-:Y:S01]  /*26d0*/  STG.E.64 desc[UR36][R16.64], R2 ;  /* 0x0000000210007986 */ /* 0x0011e2000c101b24 */
[----:B------:R-:W-:Y:S05]  /*26e0*/  BRA `(.L_x_15997) ;  /* 0x0000000800c87947 */ /* 0x000fea0003800000 */
.L_x_15992:
        /* <DEDUP_REMOVED lines=12> */
.L_x_16006:
[----:B------:R-:W-:Y:S02]  /*27b0*/  LOP3.LUT R4, R3, 0xff, RZ, 0xc0, !PT ;  /* 0x000000ff03047812 */ /* 0x000fe400078ec0ff */
[----:B------:R-:W-:-:S04]  /*27c0*/  CS2R R6, SRZ ;  /* 0x0000000000067805 */ /* 0x000fc8000001ff00 */
[----:B------:R-:W0:Y:S02]  /*27d0*/  I2F.F64.U16 R4, R4 ;  /* 0x0000000400047312 */ /* 0x000e240000101800 */
[----:B0-----:R0:W-:Y:S01]  /*27e0*/  STG.E.128 desc[UR36][R16.64], R4 ;  /* 0x0000000410007986 */ /* 0x0011e2000c101d24 */
[----:B------:R-:W-:Y:S05]  /*27f0*/  BRA `(.L_x_15997) ;  /* 0x0000000800847947 */ /* 0x000fea0003800000 */
.L_x_16005:
        /* <DEDUP_REMOVED lines=22> */
.L_x_16010:
[----:B------:R-:W-:Y:S05]  /*2960*/  BSYNC B0 ;  /* 0x0000000000007941 */ /* 0x000fea0003800000 */
.L_x_16009:
[----:B------:R-:W-:-:S05]  /*2970*/  LOP3.LUT R3, R0, R3, RZ, 0xfc, !PT ;  /* 0x0000000300037212 */ /* 0x000fca00078efcff */
[----:B------:R0:W-:Y:S01]  /*2980*/  STG.E.U8 desc[UR36][R16.64], R3 ;  /* 0x0000000310007986 */ /* 0x0001e2000c101124 */
[----:B------:R-:W-:Y:S05]  /*2990*/  BRA `(.L_x_15997) ;  /* 0x00000008001c7947 */ /* 0x000fea0003800000 */
.L_x_16008:
        /* <DEDUP_REMOVED lines=14> */
.L_x_16012:
[----:B------:R-:W-:Y:S01]  /*2a80*/  IMAD.MOV.U32 R0, RZ, RZ, 0x7f ;  /* 0x0000007fff007424 */ /* 0x000fe200078e00ff */
[----:B------:R-:W-:-:S04]  /*2a90*/  ISETP.GT.U32.AND P0, PT, R2, 0x7f800000, PT ;  /* 0x7f8000000200780c */ /* 0x000fc80003f04070 */
[----:B------:R-:W-:-:S09]  /*2aa0*/  SEL R0, R0, 0x7c, P0 ;  /* 0x0000007c00007807 */ /* 0x000fd20000000000 */
.L_x_16013:
[----:B------:R-:W-:Y:S05]  /*2ab0*/  BSYNC B0 ;  /* 0x0000000000007941 */ /* 0x000fea0003800000 */
.L_x_16011:
[----:B------:R-:W-:-:S04]  /*2ac0*/  LOP3.LUT R2, R3, 0x80000000, RZ, 0xc0, !PT ;  /* 0x8000000003027812 */ /* 0x000fc800078ec0ff */
[----:B------:R-:W-:-:S04]  /*2ad0*/  SHF.R.U32.HI R3, RZ, 0x18, R2 ;  /* 0x00000018ff037819 */ /* 0x000fc80000011602 */
[----:B------:R-:W-:-:S05]  /*2ae0*/  LOP3.LUT R3, R0, R3, RZ, 0xfc, !PT ;  /* 0x0000000300037212 */ /* 0x000fca00078efcff */
[----:B------:R0:W-:Y:S01]  /*2af0*/  STG.E.U8 desc[UR36][R16.64], R3 ;  /* 0x0000000310007986 */ /* 0x0001e2000c101124 */
[----:B------:R-:W-:Y:S05]  /*2b00*/  BRA `(.L_x_15997) ;  /* 0x0000000400c07947 */ /* 0x000fea0003800000 */
.L_x_16007:
[----:B------:R-:W-:-:S04]  /*2b10*/  LOP3.LUT R3, R3, 0xff, RZ, 0xc0, !PT ;  /* 0x000000ff03037812 */ /* 0x000fc800078ec0ff */
[----:B------:R-:W0:Y:S02]  /*2b20*/  I2F.U16 R0, R3 ;  /* 0x0000000300007306 */ /* 0x000e240000101000 */
[----:B0-----:R-:W-:-:S05]  /*2b30*/  F2FP.BF16.F32.PACK_AB R0, RZ, R0 ;  /* 0x00000000ff00723e */ /* 0x001fca00000010ff */
[----:B------:R0:W-:Y:S01]  /*2b40*/  STG.E.U16 desc[UR36][R16.64], R0 ;  /* 0x0000000010007986 */ /* 0x0001e2000c101524 */
[----:B------:R-:W-:Y:S05]  /*2b50*/  BRA `(.L_x_15997) ;  /* 0x0000000400ac7947 */ /* 0x000fea0003800000 */
.L_x_16004:
        /* <DEDUP_REMOVED lines=11> */
.L_x_16016:
        /* <DEDUP_REMOVED lines=18> */
.L_x_16019:
[----:B------:R-:W-:-:S04]  /*2d30*/  LOP3.LUT R2, R3, 0x80000000, RZ, 0xc0, !PT ;  /* 0x8000000003027812 */ /* 0x000fc800078ec0ff */
[----:B------:R-:W-:-:S04]  /*2d40*/  SHF.R.U32.HI R3, RZ, 0x18, R2 ;  /* 0x00000018ff037819 */ /* 0x000fc80000011602 */
[----:B------:R-:W-:-:S04]  /*2d50*/  LOP3.LUT R0, R0, R3, RZ, 0xfc, !PT ;  /* 0x0000000300007212 */ /* 0x000fc800078efcff */
[----:B------:R-:W-:-:S07]  /*2d60*/  PRMT R8, R0, 0x7610, R8 ;  /* 0x0000761000087816 */ /* 0x000fce0000000008 */
.L_x_16018:
[----:B------:R-:W-:Y:S05]  /*2d70*/  BSYNC B0 ;  /* 0x0000000000007941 */ /* 0x000fea0003800000 */
.L_x_16017:
[----:B------:R0:W-:Y:S01]  /*2d80*/  STG.E.U8 desc[UR36][R16.64], R8 ;  /* 0x0000000810007986 */ /* 0x0001e2000c101124 */
[----:B------:R-:W-:Y:S05]  /*2d90*/  BRA `(.L_x_15997) ;  /* 0x00000004001c7947 */ /* 0x000fea0003800000 */
.L_x_16015:
        /* <DEDUP_REMOVED lines=18> */
.L_x_16022:
[----:B------:R-:W-:-:S04]  /*2ec0*/  LOP3.LUT R2, R3, 0x80000000, RZ, 0xc0, !PT ;  /* 0x8000000003027812 */ /* 0x000fc800078ec0ff */
[----:B------:R-:W-:-:S04]  /*2ed0*/  SHF.R.U32.HI R3, RZ, 0x18, R2 ;  /* 0x00000018ff037819 */ /* 0x000fc80000011602 */
[----:B------:R-:W-:-:S04]  /*2ee0*/  LOP3.LUT R0, R0, R3, RZ, 0xfc, !PT ;  /* 0x0000000300007212 */ /* 0x000fc800078efcff */
[----:B------:R-:W-:-:S07]  /*2ef0*/  PRMT R8, R0, 0x7610, R8 ;  /* 0x0000761000087816 */ /* 0x000fce0000000008 */
.L_x_16021:
[----:B------:R-:W-:Y:S05]  /*2f00*/  BSYNC B0 ;  /* 0x0000000000007941 */ /* 0x000fea0003800000 */
.L_x_16020:
[----:B------:R0:W-:Y:S01]  /*2f10*/  STG.E.U8 desc[UR36][R16.64], R8 ;  /* 0x0000000810007986 */ /* 0x0001e2000c101124 */
[----:B------:R-:W-:Y:S05]  /*2f20*/  BRA `(.L_x_15997) ;  /* 0x0000000000b87947 */ /* 0x000fea0003800000 */
.L_x_16014:
        /* <DEDUP_REMOVED lines=23> */
.L_x_15996:
        /* <DEDUP_REMOVED lines=16> */
.L_x_16025:
[----:B------:R-:W-:Y:S05]  /*31a0*/  BRA `(.L_x_15997) ;  /* 0x0000000000187947 */ /* 0x000fea0003800000 */
.L_x_16024:
[----:B------:R-:W-:Y:S01]  /*31b0*/  LOP3.LUT R2, R3, 0xff, RZ, 0xc0, !PT ;  /* 0x000000ff03027812 */ /* 0x000fe200078ec0ff */
[----:B------:R-:W-:-:S05]  /*31c0*/  IMAD.MOV.U32 R3, RZ, RZ, RZ ;  /* 0x000000ffff037224 */ /* 0x000fca00078e00ff */
[----:B------:R0:W-:Y:S01]  /*31d0*/  STG.E.64 desc[UR36][R16.64], R2 ;  /* 0x0000000210007986 */ /* 0x0001e2000c101b24 */
[----:B------:R-:W-:Y:S05]  /*31e0*/  BRA `(.L_x_15997) ;  /* 0x0000000000087947 */ /* 0x000fea0003800000 */
.L_x_16023:
[----:B------:R-:W-:-:S05]  /*31f0*/  LOP3.LUT R3, R3, 0xff, RZ, 0xc0, !PT ;  /* 0x000000ff03037812 */ /* 0x000fca00078ec0ff */
[----:B------:R0:W-:Y:S02]  /*3200*/  STG.E desc[UR36][R16.64], R3 ;  /* 0x0000000310007986 */ /* 0x0001e4000c101924 */
.L_x_15997:
[----:B------:R-:W-:-:S04]  /*3210*/  IMAD R18, R23, 0x200, R18 ;  /* 0x0000020017127824 */ /* 0x000fc800078e0212 */
[----:B------:R-:W-:-:S07]  /*3220*/  VIADD R19, R18, 0x80 ;  /* 0x0000008012137836 */ /* 0x000fce0000000000 */
.L_x_15957:
[----:B------:R-:W-:Y:S05]  /*3230*/  BSYNC B6 ;  /* 0x0000000000067941 */ /* 0x000fea0003800000 */
.L_x_15956:
        /* <DEDUP_REMOVED lines=307> */
.L_x_16028:
        /* <DEDUP_REMOVED lines=20> */
.L_x_16032:
[----:B------:R0:W5:Y:S01]  /*46b0*/  LDG.E.U8 R0, desc[UR36][R4.64] ;  /* 0x0000002404007981 */ /* 0x000162000c1e1100 */
[----:B------:R-:W-:Y:S05]  /*46c0*/  BRA `(.L_x_16034) ;  /* 0x0000000c00647947 */ /* 0x000fea0003800000 */
.L_x_16031:
        /* <DEDUP_REMOVED lines=8> */
.L_x_16036:
[----:B------:R4:W5:Y:S01]  /*4750*/  LDG.E.U8 R0, desc[UR36][R4.64] ;  /* 0x0000002404007981 */ /* 0x000962000c1e1100 */
[----:B------:R-:W-:Y:S05]  /*4760*/  BRA `(.L_x_16034) ;  /* 0x0000000c003c7947 */ /* 0x000fea0003800000 */
.L_x_16035:
[----:B------:R3:W5:Y:S01]  /*4770*/  LDG.E.U16 R0, desc[UR36][R4.64] ;  /* 0x0000002404007981 */ /* 0x000762000c1e1500 */
[----:B------:R-:W-:Y:S05]  /*4780*/  BRA `(.L_x_16034) ;  /* 0x0000000c00347947 */ /* 0x000fea0003800000 */
.L_x_16030:
        /* <DEDUP_REMOVED lines=10> */
.L_x_16038:
[----:B------:R-:W2:Y:S02]  /*4830*/  LDG.E.U16 R2, desc[UR36][R4.64] ;  /* 0x0000002404027981 */ /* 0x000ea4000c1e1500 */
[----:B--2---:R-:W-:-:S06]  /*4840*/  HADD2.F32 R2, -RZ, R2.H0_H0 ;  /* 0x20000002ff027230 */ /* 0x004fcc0000004100 */
[----:B------:R-:W0:Y:S02]  /*4850*/  F2I.S64.TRUNC R2, R2 ;  /* 0x0000000200027311 */ /* 0x000e24000020d900 */
[----:B0-----:R-:W-:Y:S01]  /*4860*/  PRMT R0, R2, 0x7610, R0 ;  /* 0x0000761002007816 */ /* 0x001fe20000000000 */
[----:B------:R-:W-:Y:S06]  /*4870*/  BRA `(.L_x_16034) ;  /* 0x0000000800f87947 */ /* 0x000fec0003800000 */
.L_x_16037:
        /* <DEDUP_REMOVED lines=10> */
.L_x_16040:
[----:B------:R-:W2:Y:S02]  /*4920*/  LDG.E.U16 R4, desc[UR36][R4.64] ;  /* 0x0000002404047981 */ /* 0x000ea4000c1e1500 */
[----:B--2---:R-:W-:-:S06]  /*4930*/  HADD2.F32 R2, -RZ, R4.H0_H0 ;  /* 0x20000004ff027230 */ /* 0x004fcc0000004100 */
[----:B------:R-:W0:Y:S02]  /*4940*/  F2I.S64.TRUNC R2, R2 ;  /* 0x0000000200027311 */ /* 0x000e24000020d900 */
[----:B0-----:R-:W-:Y:S01]  /*4950*/  PRMT R0, R2, 0x7610, R0 ;  /* 0x0000761002007816 */ /* 0x001fe20000000000 */
[----:B------:R-:W-:Y:S06]  /*4960*/  BRA `(.L_x_16034) ;  /* 0x0000000800bc7947 */ /* 0x000fec0003800000 */
.L_x_16039:
[----:B------:R-:W2:Y:S02]  /*4970*/  LDG.E.64 R2, desc[UR36][R4.64] ;  /* 0x0000002404027981 */ /* 0x000ea4000c1e1b00 */
[----:B--2---:R-:W0:Y:S02]  /*4980*/  F2I.S64.F64.TRUNC R2, R2 ;  /* 0x0000000200027311 */ /* 0x004e24000030d900 */
[----:B0-----:R-:W-:Y:S01]  /*4990*/  PRMT R0, R2, 0x7610, R0 ;  /* 0x0000761002007816 */ /* 0x001fe20000000000 */
[----:B------:R-:W-:Y:S06]  /*49a0*/  BRA `(.L_x_16034) ;  /* 0x0000000800ac7947 */ /* 0x000fec0003800000 */
.L_x_16029:
        /* <DEDUP_REMOVED lines=12> */
.L_x_16043:
[----:B------:R-:W2:Y:S02]  /*4a70*/  LDG.E.64 R4, desc[UR36][R4.64] ;  /* 0x0000002404047981 */ /* 0x000ea4000c1e1b00 */
[----:B--2---:R-:W0:Y:S02]  /*4a80*/  F2I.S64.F64.TRUNC R2, R4 ;  /* 0x0000000400027311 */ /* 0x004e24000030d900 */
[----:B0-----:R-:W-:Y:S01]  /*4a90*/  PRMT R0, R2, 0x7610, R0 ;  /* 0x0000761002007816 */ /* 0x001fe20000000000 */
[----:B------:R-:W-:Y:S06]  /*4aa0*/  BRA `(.L_x_16034) ;  /* 0x00000008006c7947 */ /* 0x000fec0003800000 */
.L_x_16042:
        /* <DEDUP_REMOVED lines=28> */
.L_x_16045:
        /* <DEDUP_REMOVED lines=15> */
.L_x_16044:
[----:B------:R-:W2:Y:S02]  /*4d60*/  LDG.E.U16 R2, desc[UR36][R4.64] ;  /* 0x0000002404027981 */ /* 0x000ea4000c1e1500 */
[----:B--2---:R-:W-:-:S06]  /*4d70*/  IMAD.U32 R2, R2, 0x10000, RZ ;  /* 0x0001000002027824 */ /* 0x004fcc00078e00ff */
[----:B------:R-:W0:Y:S02]  /*4d80*/  F2I.S64.TRUNC R2, R2 ;  /* 0x0000000200027311 */ /* 0x000e24000020d900 */
[----:B0-----:R-:W-:Y:S01]  /*4d90*/  PRMT R0, R2, 0x7610, R0 ;  /* 0x0000761002007816 */ /* 0x001fe20000000000 */
[----:B------:R-:W-:Y:S06]  /*4da0*/  BRA `(.L_x_16034) ;  /* 0x0000000400ac7947 */ /* 0x000fec0003800000 */
.L_x_16041:
        /* <DEDUP_REMOVED lines=10> */
.L_x_16048:
        /* <DEDUP_REMOVED lines=21> */
.L_x_16052:
[----:B------:R-:W-:Y:S05]  /*4fa0*/  BSYNC B1 ;  /* 0x0000000000017941 */ /* 0x000fea0003800000 */
.L_x_16051:
[----:B------:R-:W-:Y:S01]  /*4fb0*/  IMAD.SHL.U32 R2, R2, 0x100000, RZ ;  /* 0x0010000002027824 */ /* 0x000fe200078e00ff */
[----:B------:R-:W-:-:S04]  /*4fc0*/  LEA R3, R0, 0x3b800000, 0x17 ;  /* 0x3b80000000037811 */ /* 0x000fc800078eb8ff */
[----:B------:R-:W-:-:S07]  /*4fd0*/  LOP3.LUT R2, R3, R2, R4, 0xfe, !PT ;  /* 0x0000000203027212 */ /* 0x000fce00078efe04 */
.L_x_16050:
[----:B------:R-:W-:Y:S05]  /*4fe0*/  BSYNC B0 ;  /* 0x0000000000007941 */ /* 0x000fea0003800000 */
.L_x_16049:
[----:B------:R-:W0:Y:S02]  /*4ff0*/  F2I.S64.TRUNC R2, R2 ;  /* 0x0000000200027311 */ /* 0x000e24000020d900 */
[----:B0-----:R-:W-:Y:S01]  /*5000*/  PRMT R0, R2, 0x7610, R0 ;  /* 0x0000761002007816 */ /* 0x001fe20000000000 */
[----:B------:R-:W-:Y:S06]  /*5010*/  BRA `(.L_x_16034) ;  /* 0x0000000400107947 */ /* 0x000fec0003800000 */
.L_x_16047:
        /* <DEDUP_REMOVED lines=21> */
.L_x_16056:
[----:B------:R-:W-:Y:S05]  /*5170*/  BSYNC B1 ;  /* 0x0000000000017941 */ /* 0x000fea0003800000 */
.L_x_16055:
[----:B------:R-:W-:Y:S01]  /*5180*/  IMAD.SHL.U32 R2, R2, 0x200000, RZ ;  /* 0x0020000002027824 */ /* 0x000fe200078e00ff */
[----:B------:R-:W-:-:S04]  /*5190*/  LEA R3, R0, 0x37800000, 0x17 ;  /* 0x3780000000037811 */ /* 0x000fc800078eb8ff */
[----:B------:R-:W-:-:S07]  /*51a0*/  LOP3.LUT R2, R3, R2, R4, 0xfe, !PT ;  /* 0x0000000203027212 */ /* 0x000fce00078efe04 */
.L_x_16054:
[----:B------:R-:W-:Y:S05]  /*51b0*/  BSYNC B0 ;  /* 0x0000000000007941 */ /* 0x000fea0003800000 */
.L_x_16053:
[----:B------:R-:W0:Y:S02]  /*51c0*/  F2I.S64.TRUNC R2, R2 ;  /* 0x0000000200027311 */ /* 0x000e24000020d900 */
[----:B0-----:R-:W-:Y:S01]  /*51d0*/  PRMT R0, R2, 0x7610, R0 ;  /* 0x0000761002007816 */ /* 0x001fe20000000000 */
[----:B------:R-:W-:Y:S06]  /*51e0*/  BRA `(.L_x_16034) ;  /* 0x00000000009c7947 */ /* 0x000fec0003800000 */
.L_x_16046:
        /* <DEDUP_REMOVED lines=14> */
.L_x_16060:
[----:B------:R-:W-:Y:S05]  /*52d0*/  BSYNC B0 ;  /* 0x0000000000007941 */ /* 0x000fea0003800000 */
.L_x_16059:
[----:B------:R-:W0:Y:S02]  /*52e0*/  F2I.S64.TRUNC R2, R2 ;  /* 0x0000000200027311 */ /* 0x000e24000020d900 */
[----:B0-----:R-:W-:Y:S01]  /*52f0*/  PRMT R0, R2, 0x7610, R0 ;  /* 0x0000761002007816 */ /* 0x001fe20000000000 */
[----:B------:R-:W-:Y:S06]  /*5300*/  BRA `(.L_x_16034) ;  /* 0x0000000000547947 */ /* 0x000fec0003800000 */
.L_x_16033:
        /* <DEDUP_REMOVED lines=16> */
.L_x_16061:
[----:B------:R-:W-:Y:S01]  /*5410*/  PRMT R0, RZ, 0x7610, R0 ;  /* 0x00007610ff007816 */ /* 0x000fe20000000000 */
[----:B------:R-:W-:Y:S06]  /*5420*/  BRA `(.L_x_16034) ;  /* 0x00000000000c7947 */ /* 0x000fec0003800000 */
.L_x_16058:
[----:B------:R2:W5:Y:S01]  /*5430*/  LDG.E.U8 R0, desc[UR36][R4.64] ;  /* 0x0000002404007981 */ /* 0x000562000c1e1100 */
[----:B------:R-:W-:Y:S05]  /*5440*/  BRA `(.L_x_16034) ;  /* 0x0000000000047947 */ /* 0x000fea0003800000 */
.L_x_16057:
[----:B------:R1:W5:Y:S02]  /*5450*/  LDG.E.U8 R0, desc[UR36][R4.64] ;  /* 0x0000002404007981 */ /* 0x000364000c1e1100 */
.L_x_16034:
        /* <DEDUP_REMOVED lines=16> */
.L_x_16065:
[----:B------:R0:W-:Y:S01]  /*5560*/  STG.E.U8 desc[UR36][R16.64], R3 ;  /* 0x0000000310007986 */ /* 0x0001e2000c101124 */
[----:B------:R-:W-:Y:S05]  /*5570*/  BRA `(.L_x_16067) ;  /* 0x0000000c00987947 */ /* 0x000fea0003800000 */
.L_x_16064:
        /* <DEDUP_REMOVED lines=10> */
.L_x_16069:
[----:B------:R-:W-:-:S05]  /*5620*/  LOP3.LUT R3, R3, 0xff, RZ, 0xc0, !PT ;  /* 0x000000ff03037812 */ /* 0x000fca00078ec0ff */
[----:B------:R0:W-:Y:S01]  /*5630*/  STG.E desc[UR36][R16.64], R3 ;  /* 0x0000000310007986 */ /* 0x0001e2000c101924 */
[----:B------:R-:W-:Y:S05]  /*5640*/  BRA `(.L_x_16067) ;  /* 0x0000000c00647947 */ /* 0x000fea0003800000 */
.L_x_16068:
[----:B------:R-:W-:-:S05]  /*5650*/  LOP3.LUT R3, R3, 0xff, RZ, 0xc0, !PT ;  /* 0x000000ff03037812 */ /* 0x000fca00078ec0ff */
[----:B------:R0:W-:Y:S01]  /*5660*/  STG.E.U16 desc[UR36][R16.64], R3 ;  /* 0x0000000310007986 */ /* 0x0001e2000c101524 */
[----:B------:R-:W-:Y:S05]  /*5670*/  BRA `(.L_x_16067) ;  /* 0x0000000c00587947 */ /* 0x000fea0003800000 */
.L_x_16063:
        /* <DEDUP_REMOVED lines=10> */
.L_x_16071:
[----:B------:R-:W-:-:S04]  /*5720*/  LOP3.LUT R3, R3, 0xff, RZ, 0xc0, !PT ;  /* 0x000000ff03037812 */ /* 0x000fc800078ec0ff */
[----:B------:R-:W0:Y:S02]  /*5730*/  I2F.U16 R0, R3 ;  /* 0x0000000300007306 */ /* 0x000e240000101000 */
[----:B0-----:R-:W-:-:S05]  /*5740*/  F2FP.F16.F32.PACK_AB R0, RZ, R0 ;  /* 0x00000000ff00723e */ /* 0x001fca00000000ff */
[----:B------:R0:W-:Y:S01]  /*5750*/  STG.E.U16 desc[UR36][R16.64], R0 ;  /* 0x0000000010007986 */ /* 0x0001e2000c101524 */
[----:B------:R-:W-:Y:S05]  /*5760*/  BRA `(.L_x_16067) ;  /* 0x0000000c001c7947 */ /* 0x000fea0003800000 */
.L_x_16070:
        /* <DEDUP_REMOVED lines=11> */
.L_x_16073:
[----:B------:R-:W-:-:S06]  /*5820*/  LOP3.LUT R3, R3, 0xff, RZ, 0xc0, !PT ;  /* 0x000000ff03037812 */ /* 0x000fcc00078ec0ff */
[----:B------:R-:W0:Y:S02]  /*5830*/  I2F.U16 R3, R3 ;  /* 0x0000000300037306 */ /* 0x000e240000101000 */
[----:B0-----:R-:W-:-:S04]  /*5840*/  F2FP.F16.F32.PACK_AB R3, RZ, R3 ;  /* 0x00000003ff03723e */ /* 0x001fc800000000ff */
[----:B------:R-:W-:-:S05]  /*5850*/  PRMT R3, R3, 0x5410, RZ ;  /* 0x0000541003037816 */ /* 0x000fca00000000ff */
[----:B------:R0:W-:Y:S01]  /*5860*/  STG.E desc[UR36][R16.64], R3 ;  /* 0x0000000310007986 */ /* 0x0001e2000c101924 */
[----:B------:R-:W-:Y:S05]  /*5870*/  BRA `(.L_x_16067) ;  /* 0x0000000800d87947 */ /* 0x000fea0003800000 */
.L_x_16072:
[----:B------:R-:W-:-:S06]  /*5880*/  LOP3.LUT R3, R3, 0xff, RZ, 0xc0, !PT ;  /* 0x000000ff03037812 */ /* 0x000fcc00078ec0ff */
[----:B------:R-:W0:Y:S02]  /*5890*/  I2F.F64.U16 R2, R3 ;  /* 0x0000000300027312 */ /* 0x000e240000101800 */
[----:B0-----:R0:W-:Y:S01]  /*58a0*/  STG.E.64 desc[UR36][R16.64], R2 ;  /* 0x0000000210007986 */ /* 0x0011e2000c101b24 */
[----:B------:R-:W-:Y:S05]  /*58b0*/  BRA `(.L_x_16067) ;  /* 0x0000000800c87947 */ /* 0x000fea0003800000 */
.L_x_16062:
        /* <DEDUP_REMOVED lines=12> */
.L_x_16076:
[----:B------:R-:W-:Y:S02]  /*5980*/  LOP3.LUT R4, R3, 0xff, RZ, 0xc0, !PT ;  /* 0x000000ff03047812 */ /* 0x000fe400078ec0ff */
[----:B------:R-:W-:-:S04]  /*5990*/  CS2R R6, SRZ ;  /* 0x0000000000067805 */ /* 0x000fc8000001ff00 */
[----:B------:R-:W0:Y:S02]  /*59a0*/  I2F.F64.U16 R4, R4 ;  /* 0x0000000400047312 */ /* 0x000e240000101800 */
[----:B0-----:R0:W-:Y:S01]  /*59b0*/  STG.E.128 desc[UR36][R16.64], R4 ;  /* 0x0000000410007986 */ /* 0x0011e2000c101d24 */
[----:B------:R-:W-:Y:S05]  /*59c0*/  BRA `(.L_x_16067) ;  /* 0x0000000800847947 */ /* 0x000fea0003800000 */
.L_x_16075:
        /* <DEDUP_REMOVED lines=22> */
.L_x_16080:
[----:B------:R-:W-:Y:S05]  /*5b30*/  BSYNC B0 ;  /* 0x0000000000007941 */ /* 0x000fea0003800000 */
.L_x_16079:
[----:B------:R-:W-:-:S05]  /*5b40*/  LOP3.LUT R3, R0, R3, RZ, 0xfc, !PT ;  /* 0x0000000300037212 */ /* 0x000fca00078efcff */
[----:B------:R0:W-:Y:S01]  /*5b50*/  STG.E.U8 desc[UR36][R16.64], R3 ;  /* 0x0000000310007986 */ /* 0x0001e2000c101124 */
[----:B------:R-:W-:Y:S05]  /*5b60*/  BRA `(.L_x_16067) ;  /* 0x00000008001c7947 */ /* 0x000fea0003800000 */
.L_x_16078:
        /* <DEDUP_REMOVED lines=14> */
.L_x_16082:
[----:B------:R-:W-:Y:S01]  /*5c50*/  IMAD.MOV.U32 R0, RZ, RZ, 0x7f ;  /* 0x0000007fff007424 */ /* 0x000fe200078e00ff */
[----:B------:R-:W-:-:S04]  /*5c60*/  ISETP.GT.U32.AND P0, PT, R2, 0x7f800000, PT ;  /* 0x7f8000000200780c */ /* 0x000fc80003f04070 */
[----:B------:R-:W-:-:S09]  /*5c70*/  SEL R0, R0, 0x7c, P0 ;  /* 0x0000007c00007807 */ /* 0x000fd20000000000 */
.L_x_16083:
[----:B------:R-:W-:Y:S05]  /*5c80*/  BSYNC B0 ;  /* 0x0000000000007941 */ /* 0x000fea0003800000 */
.L_x_16081:
[----:B------:R-:W-:-:S04]  /*5c90*/  LOP3.LUT R2, R3, 0x80000000, RZ, 0xc0, !PT ;  /* 0x8000000003027812 */ /* 0x000fc800078ec0ff */
[----:B------:R-:W-:-:S04]  /*5ca0*/  SHF.R.U32.HI R3, RZ, 0x18, R2 ;  /* 0x00000018ff037819 */ /* 0x000fc80000011602 */
[----:B------:R-:W-:-:S05]  /*5cb0*/  LOP3.LUT R3, R0, R3, RZ, 0xfc, !PT ;  /* 0x0000000300037212 */ /* 0x000fca00078efcff */
[----:B------:R0:W-:Y:S01]  /*5cc0*/  STG.E.U8 desc[UR36][R16.64], R3 ;  /* 0x0000000310007986 */ /* 0x0001e2000c101124 */
[----:B------:R-:W-:Y:S05]  /*5cd0*/  BRA `(.L_x_16067) ;  /* 0x0000000400c07947 */ /* 0x000fea0003800000 */
.L_x_16077:
[----:B------:R-:W-:-:S04]  /*5ce0*/  LOP3.LUT R3, R3, 0xff, RZ, 0xc0, !PT ;  /* 0x000000ff03037812 */ /* 0x000fc800078ec0ff */
[----:B------:R-:W0:Y:S02]  /*5cf0*/  I2F.U16 R0, R3 ;  /* 0x0000000300007306 */ /* 0x000e240000101000 */
[----:B0-----:R-:W-:-:S05]  /*5d00*/  F2FP.BF16.F32.PACK_AB R0, RZ, R0 ;  /* 0x00000000ff00723e */ /* 0x001fca00000010ff */
[----:B------:R0:W-:Y:S01]  /*5d10*/  STG.E.U16 desc[UR36][R16.64], R0 ;  /* 0x0000000010007986 */ /* 0x0001e2000c101524 */
[----:B------:R-:W-:Y:S05]  /*5d20*/  BRA `(.L_x_16067) ;  /* 0x0000000400ac7947 */ /* 0x000fea0003800000 */
.L_x_16074:
        /* <DEDUP_REMOVED lines=11> */
.L_x_16086:
        /* <DEDUP_REMOVED lines=18> */
.L_x_16089:
[----:B------:R-:W-:-:S04]  /*5f00*/  LOP3.LUT R2, R3, 0x80000000, RZ, 0xc0, !PT ;  /* 0x8000000003027812 */ /* 0x000fc800078ec0ff */
[----:B------:R-:W-:-:S04]  /*5f10*/  SHF.R.U32.HI R3, RZ, 0x18, R2 ;  /* 0x00000018ff037819 */ /* 0x000fc80000011602 */
[----:B------:R-:W-:-:S04]  /*5f20*/  LOP3.LUT R0, R0, R3, RZ, 0xfc, !PT ;  /* 0x0000000300007212 */ /* 0x000fc800078efcff */
[----:B------:R-:W-:-:S07]  /*5f30*/  PRMT R8, R0, 0x7610, R8 ;  /* 0x0000761000087816 */ /* 0x000fce0000000008 */
.L_x_16088:
[----:B------:R-:W-:Y:S05]  /*5f40*/  BSYNC B0 ;  /* 0x0000000000007941 */ /* 0x000fea0003800000 */
.L_x_16087:
[----:B------:R3:W-:Y:S01]  /*5f50*/  STG.E.U8 desc[UR36][R16.64], R8 ;  /* 0x0000000810007986 */ /* 0x0007e2000c101124 */
[----:B------:R-:W-:Y:S05]  /*5f60*/  BRA `(.L_x_16067) ;  /* 0x00000004001c7947 */ /* 0x000fea0003800000 */
.L_x_16085:
        /* <DEDUP_REMOVED lines=18> */
.L_x_16092:
[----:B------:R-:W-:-:S04]  /*6090*/  LOP3.LUT R2, R3, 0x80000000, RZ, 0xc0, !PT ;  /* 0x8000000003027812 */ /* 0x000fc800078ec0ff */
[----:B------:R-:W-:-:S04]  /*60a0*/  SHF.R.U32.HI R3, RZ, 0x18, R2 ;  /* 0x00000018ff037819 */ /* 0x000fc80000011602 */
[----:B------:R-:W-:-:S04]  /*60b0*/  LOP3.LUT R0, R0, R3, RZ, 0xfc, !PT ;  /* 0x0000000300007212 */ /* 0x000fc800078efcff */
[----:B------:R-:W-:-:S07]  /*60c0*/  PRMT R8, R0, 0x7610, R8 ;  /* 0x0000761000087816 */ /* 0x000fce0000000008 */
.L_x_16091:
[----:B------:R-:W-:Y:S05]  /*60d0*/  BSYNC B0 ;  /* 0x0000000000007941 */ /* 0x000fea0003800000 */
.L_x_16090:
[----:B------:R0:W-:Y:S01]  /*60e0*/  STG.E.U8 desc[UR36][R16.64], R8 ;  /* 0x0000000810007986 */ /* 0x0001e2000c101124 */
[----:B------:R-:W-:Y:S05]  /*60f0*/  BRA `(.L_x_16067) ;  /* 0x0000000000b87947 */ /* 0x000fea0003800000 */
.L_x_16084:
        /* <DEDUP_REMOVED lines=23> */
.L_x_16066:
        /* <DEDUP_REMOVED lines=16> */
.L_x_16095:
[----:B------:R-:W-:Y:S05]  /*6370*/  BRA `(.L_x_16067) ;  /* 0x0000000000187947 */ /* 0x000fea0003800000 */
.L_x_16094:
[----:B------:R-:W-:Y:S01]  /*6380*/  LOP3.LUT R2, R3, 0xff, RZ, 0xc0, !PT ;  /* 0x000000ff03027812 */ /* 0x000fe200078ec0ff */
[----:B------:R-:W-:-:S05]  /*6390*/  IMAD.MOV.U32 R3, RZ, RZ, RZ ;  /* 0x000000ffff037224 */ /* 0x000fca00078e00ff */
[----:B------:R2:W-:Y:S01]  /*63a0*/  STG.E.64 desc[UR36][R16.64], R2 ;  /* 0x0000000210007986 */ /* 0x0005e2000c101b24 */
[----:B------:R-:W-:Y:S05]  /*63b0*/  BRA `(.L_x_16067) ;  /* 0x0000000000087947 */ /* 0x000fea0003800000 */
.L_x_16093:
[----:B------:R-:W-:-:S05]  /*63c0*/  LOP3.LUT R3, R3, 0xff, RZ, 0xc0, !PT ;  /* 0x000000ff03037812 */ /* 0x000fca00078ec0ff */
[----:B------:R0:W-:Y:S02]  /*63d0*/  STG.E desc[UR36][R16.64], R3 ;  /* 0x0000000310007986 */ /* 0x0001e4000c101924 */
.L_x_16067:
[----:B------:R-:W-:-:S07]  /*63e0*/  VIADD R19, R19, 0x80 ;  /* 0x0000008013137836 */ /* 0x000fce0000000000 */
.L_x_16027:
[----:B------:R-:W-:Y:S05]  /*63f0*/  BSYNC B6 ;  /* 0x0000000000067941 */ /* 0x000fea0003800000 */
.L_x_16026:
        /* <DEDUP_REMOVED lines=307> */
.L_x_16098:
        /* <DEDUP_REMOVED lines=20> */
.L_x_16102:
[----:B------:R0:W5:Y:S01]  /*7870*/  LDG.E.U8 R0, desc[UR36][R4.64] ;  /* 0x0000002404007981 */ /* 0x000162000c1e1100 */
[----:B------:R-:W-:Y:S05]  /*7880*/  BRA `(.L_x_16104) ;  /* 0x0000000c00647947 */ /* 0x000fea0003800000 */
.L_x_16101:
        /* <DEDUP_REMOVED lines=8> */
.L_x_16106:
[----:B------:R4:W5:Y:S01]  /*7910*/  LDG.E.U8 R0, desc[UR36][R4.64] ;  /* 0x0000002404007981 */ /* 0x000962000c1e1100 */
[----:B------:R-:W-:Y:S05]  /*7920*/  BRA `(.L_x_16104) ;  /* 0x0000000c003c7947 */ /* 0x000fea0003800000 */
.L_x_16105:
[----:B------:R3:W5:Y:S01]  /*7930*/  LDG.E.U16 R0, desc[UR36][R4.64] ;  /* 0x0000002404007981 */ /* 0x000762000c1e1500 */
[----:B------:R-:W-:Y:S05]  /*7940*/  BRA `(.L_x_16104) ;  /* 0x0000000c00347947 */ /* 0x000fea0003800000 */
.L_x_16100:
        /* <DEDUP_REMOVED lines=10> */
.L_x_16108:
[----:B------:R-:W2:Y:S02]  /*79f0*/  LDG.E.U16 R2, desc[UR36][R4.64] ;  /* 0x0000002404027981 */ /* 0x000ea4000c1e1500 */
[----:B--2---:R-:W-:-:S06]  /*7a00*/  HADD2.F32 R2, -RZ, R2.H0_H0 ;  /* 0x20000002ff027230 */ /* 0x004fcc0000004100 */
[----:B------:R-:W0:Y:S02]  /*7a10*/  F2I.S64.TRUNC R2, R2 ;  /* 0x0000000200027311 */ /* 0x000e24000020d900 */
[----:B0-----:R-:W-:Y:S01]  /*7a20*/  PRMT R0, R2, 0x7610, R0 ;  /* 0x0000761002007816 */ /* 0x001fe20000000000 */
[----:B------:R-:W-:Y:S06]  /*7a30*/  BRA `(.L_x_16104) ;  /* 0x0000000800f87947 */ /* 0x000fec0003800000 */
.L_x_16107:
        /* <DEDUP_REMOVED lines=10> */
.L_x_16110:
[----:B------:R-:W2:Y:S02]  /*7ae0*/  LDG.E.U16 R4, desc[UR36][R4.64] ;  /* 0x0000002404047981 */ /* 0x000ea4000c1e1500 */
[----:B--2---:R-:W-:-:S06]  /*7af0*/  HADD2.F32 R2, -RZ, R4.H0_H0 ;  /* 0x20000004ff027230 */ /* 0x004fcc0000004100 */
[----:B------:R-:W0:Y:S02]  /*7b00*/  F2I.S64.TRUNC R2, R2 ;  /* 0x0000000200027311 */ /* 0x000e24000020d900 */
[----:B0-----:R-:W-:Y:S01]  /*7b10*/  PRMT R0, R2, 0x7610, R0 ;  /* 0x0000761002007816 */ /* 0x001fe20000000000 */
[----:B------:R-:W-:Y:S06]  /*7b20*/  BRA `(.L_x_16104) ;  /* 0x0000000800bc7947 */ /* 0x000fec0003800000 */
.L_x_16109:
[----:B------:R-:W2:Y:S02]  /*7b30*/  LDG.E.64 R2, desc[UR36][R4.64] ;  /* 0x0000002404027981 */ /* 0x000ea4000c1e1b00 */
[----:B--2---:R-:W0:Y:S02]  /*7b40*/  F2I.S64.F64.TRUNC R2, R2 ;  /* 0x0000000200027311 */ /* 0x004e24000030d900 */
[----:B0-----:R-:W-:Y:S01]  /*7b50*/  PRMT R0, R2, 0x7610, R0 ;  /* 0x0000761002007816 */ /* 0x001fe20000000000 */
[----:B------:R-:W-:Y:S06]  /*7b60*/  BRA `(.L_x_16104) ;  /* 0x0000000800ac7947 */ /* 0x000fec0003800000 */
.L_x_16099:
        /* <DEDUP_REMOVED lines=12> */
.L_x_16113:
[----:B------:R-:W2:Y:S02]  /*7c30*/  LDG.E.64 R4, desc[UR36][R4.64] ;  /* 0x0000002404047981 */ /* 0x000ea4000c1e1b00 */
[----:B--2---:R-:W0:Y:S02]  /*7c40*/  F2I.S64.F64.TRUNC R2, R4 ;  /* 0x0000000400027311 */ /* 0x004e24000030d900 */
[----:B0-----:R-:W-:Y:S01]  /*7c50*/  PRMT R0, R2, 0x7610, R0 ;  /* 0x0000761002007816 */ /* 0x001fe20000000000 */
[----:B------:R-:W-:Y:S06]  /*7c60*/  BRA `(.L_x_16104) ;  /* 0x00000008006c7947 */ /* 0x000fec0003800000 */
.L_x_16112:
        /* <DEDUP_REMOVED lines=28> */
.L_x_16115:
        /* <DEDUP_REMOVED lines=15> */
.L_x_16114:
[----:B------:R-:W2:Y:S02]  /*7f20*/  LDG.E.U16 R2, desc[UR36][R4.64] ;  /* 0x0000002404027981 */ /* 0x000ea4000c1e1500 */
[----:B--2---:R-:W-:-:S06]  /*7f30*/  IMAD.U32 R2, R2, 0x10000, RZ ;  /* 0x0001000002027824 */ /* 0x004fcc00078e00ff */
[----:B------:R-:W0:Y:S02]  /*7f40*/  F2I.S64.TRUNC R2, R2 ;  /* 0x0000000200027311 */ /* 0x000e24000020d900 */
[----:B0-----:R-:W-:Y:S01]  /*7f50*/  PRMT R0, R2, 0x7610, R0 ;  /* 0x0000761002007816 */ /* 0x001fe20000000000 */
[----:B------:R-:W-:Y:S06]  /*7f60*/  BRA `(.L_x_16104) ;  /* 0x0000000400ac7947 */ /* 0x000fec0003800000 */
.L_x_16111:
        /* <DEDUP_REMOVED lines=10> */
.L_x_16118:
        /* <DEDUP_REMOVED lines=21> */
.L_x_16122:
[----:B------:R-:W-:Y:S05]  /*8160*/  BSYNC B1 ;  /* 0x0000000000017941 */ /* 0x000fea0003800000 */
.L_x_16121:
[----:B------:R-:W-:Y:S01]  /*8170*/  IMAD.SHL.U32 R2, R2, 0x100000, RZ ;  /* 0x0010000002027824 */ /* 0x000fe200078e00ff */
[----:B------:R-:W-:-:S04]  /*8180*/  LEA R3, R0, 0x3b800000, 0x17 ;  /* 0x3b80000000037811 */ /* 0x000fc800078eb8ff */
[----:B------:R-:W-:-:S07]  /*8190*/  LOP3.LUT R2, R3, R2, R4, 0xfe, !PT ;  /* 0x0000000203027212 */ /* 0x000fce00078efe04 */
.L_x_16120:
[----:B------:R-:W-:Y:S05]  /*81a0*/  BSYNC B0 ;  /* 0x0000000000007941 */ /* 0x000fea0003800000 */
.L_x_16119:
[----:B------:R-:W0:Y:S02]  /*81b0*/  F2I.S64.TRUNC R2, R2 ;  /* 0x0000000200027311 */ /* 0x000e24000020d900 */
[----:B0-----:R-:W-:Y:S01]  /*81c0*/  PRMT R0, R2, 0x7610, R0 ;  /* 0x0000761002007816 */ /* 0x001fe20000000000 */
[----:B------:R-:W-:Y:S06]  /*81d0*/  BRA `(.L_x_16104) ;  /* 0x0000000400107947 */ /* 0x000fec0003800000 */
.L_x_16117:
        /* <DEDUP_REMOVED lines=21> */
.L_x_16126:
[----:B------:R-:W-:Y:S05]  /*8330*/  BSYNC B1 ;  /* 0x0000000000017941 */ /* 0x000fea0003800000 */
.L_x_16125:
[----:B------:R-:W-:Y:S01]  /*8340*/  IMAD.SHL.U32 R2, R2, 0x200000, RZ ;  /* 0x0020000002027824 */ /* 0x000fe200078e00ff */
[----:B------:R-:W-:-:S04]  /*8350*/  LEA R3, R0, 0x37800000, 0x17 ;  /* 0x3780000000037811 */ /* 0x000fc800078eb8ff */
[----:B------:R-:W-:-:S07]  /*8360*/  LOP3.LUT R2, R3, R2, R4, 0xfe, !PT ;  /* 0x0000000203027212 */ /* 0x000fce00078efe04 */
.L_x_16124:
[----:B------:R-:W-:Y:S05]  /*8370*/  BSYNC B0 ;  /* 0x0000000000007941 */ /* 0x000fea0003800000 */
.L_x_16123:
[----:B------:R-:W0:Y:S02]  /*8380*/  F2I.S64.TRUNC R2, R2 ;  /* 0x0000000200027311 */ /* 0x000e24000020d900 */
[----:B0-----:R-:W-:Y:S01]  /*8390*/  PRMT R0, R2, 0x7610, R0 ;  /* 0x0000761002007816 */ /* 0x001fe20000000000 */
[----:B------:R-:W-:Y:S06]  /*83a0*/  BRA `(.L_x_16104) ;  /* 0x00000000009c7947 */ /* 0x000fec0003800000 */
.L_x_16116:
        /* <DEDUP_REMOVED lines=14> */
.L_x_16130:
[----:B------:R-:W-:Y:S05]  /*8490*/  BSYNC B0 ;  /* 0x0000000000007941 */ /* 0x000fea0003800000 */
.L_x_16129:
[----:B------:R-:W0:Y:S02]  /*84a0*/  F2I.S64.TRUNC R2, R2 ;  /* 0x0000000200027311 */ /* 0x000e24000020d900 */
[----:B0-----:R-:W-:Y:S01]  /*84b0*/  PRMT R0, R2, 0x7610, R0 ;  /* 0x0000761002007816 */ /* 0x001fe20000000000 */
[----:B------:R-:W-:Y:S06]  /*84c0*/  BRA `(.L_x_16104) ;  /* 0x0000000000547947 */ /* 0x000fec0003800000 */
.L_x_16103:
        /* <DEDUP_REMOVED lines=16> */
.L_x_16131:
[----:B------:R-:W-:Y:S01]  /*85d0*/  PRMT R0, RZ, 0x7610, R0 ;  /* 0x00007610ff007816 */ /* 0x000fe20000000000 */
[----:B------:R-:W-:Y:S06]  /*85e0*/  BRA `(.L_x_16104) ;  /* 0x00000000000c7947 */ /* 0x000fec0003800000 */
.L_x_16128:
[----:B------:R1:W5:Y:S01]  /*85f0*/  LDG.E.U8 R0, desc[UR36][R4.64] ;  /* 0x0000002404007981 */ /* 0x000362000c1e1100 */
[----:B------:R-:W-:Y:S05]  /*8600*/  BRA `(.L_x_16104) ;  /* 0x0000000000047947 */ /* 0x000fea0003800000 */
.L_x_16127:
[----:B------:R2:W5:Y:S02]  /*8610*/  LDG.E.U8 R0, desc[UR36][R4.64] ;  /* 0x0000002404007981 */ /* 0x000564000c1e1100 */
.L_x_16104:
        /* <DEDUP_REMOVED lines=16> */
.L_x_16135:
[----:B------:R3:W-:Y:S01]  /*8720*/  STG.E.U8 desc[UR36][R16.64], R3 ;  /* 0x0000000310007986 */ /* 0x0007e2000c101124 */
[----:B------:R-:W-:Y:S05]  /*8730*/  BRA `(.L_x_16137) ;  /* 0x0000000c00987947 */ /* 0x000fea0003800000 */
.L_x_16134:
        /* <DEDUP_REMOVED lines=10> */
.L_x_16139:
[----:B------:R-:W-:-:S05]  /*87e0*/  LOP3.LUT R3, R3, 0xff, RZ, 0xc0, !PT ;  /* 0x000000ff03037812 */ /* 0x000fca00078ec0ff */
[----:B------:R2:W-:Y:S01]  /*87f0*/  STG.E desc[UR36][R16.64], R3 ;  /* 0x0000000310007986 */ /* 0x0005e2000c101924 */
[----:B------:R-:W-:Y:S05]  /*8800*/  BRA `(.L_x_16137) ;  /* 0x0000000c00647947 */ /* 0x000fea0003800000 */
.L_x_16138:
[----:B------:R-:W-:-:S05]  /*8810*/  LOP3.LUT R3, R3, 0xff, RZ, 0xc0, !PT ;  /* 0x000000ff03037812 */ /* 0x000fca00078ec0ff */
[----:B------:R0:W-:Y:S01]  /*8820*/  STG.E.U16 desc[UR36][R16.64], R3 ;  /* 0x0000000310007986 */ /* 0x0001e2000c101524 */
[----:B------:R-:W-:Y:S05]  /*8830*/  BRA `(.L_x_16137) ;  /* 0x0000000c00587947 */ /* 0x000fea0003800000 */
.L_x_16133:
        /* <DEDUP_REMOVED lines=10> */
.L_x_16141:
[----:B------:R-:W-:-:S04]  /*88e0*/  LOP3.LUT R3, R3, 0xff, RZ, 0xc0, !PT ;  /* 0x000000ff03037812 */ /* 0x000fc800078ec0ff */
[----:B------:R-:W0:Y:S02]  /*88f0*/  I2F.U16 R0, R3 ;  /* 0x0000000300007306 */ /* 0x000e240000101000 */
[----:B0-----:R-:W-:-:S05]  /*8900*/  F2FP.F16.F32.PACK_AB R0, RZ, R0 ;  /* 0x00000000ff00723e */ /* 0x001fca00000000ff */
[----:B------:R0:W-:Y:S01]  /*8910*/  STG.E.U16 desc[UR36][R16.64], R0 ;  /* 0x0000000010007986 */ /* 0x0001e2000c101524 */
[----:B------:R-:W-:Y:S05]  /*8920*/  BRA `(.L_x_16137) ;  /* 0x0000000c001c7947 */ /* 0x000fea0003800000 */
.L_x_16140:
        /* <DEDUP_REMOVED lines=11> */
.L_x_16143:
[----:B------:R-:W-:-:S06]  /*89e0*/  LOP3.LUT R3, R3, 0xff, RZ, 0xc0, !PT ;  /* 0x000000ff03037812 */ /* 0x000fcc00078ec0ff */
[----:B------:R-:W0:Y:S02]  /*89f0*/  I2F.U16 R3, R3 ;  /* 0x0000000300037306 */ /* 0x000e240000101000 */
[----:B0-----:R-:W-:-:S04]  /*8a00*/  F2FP.F16.F32.PACK_AB R3, RZ, R3 ;  /* 0x00000003ff03723e */ /* 0x001fc800000000ff */
[----:B------:R-:W-:-:S05]  /*8a10*/  PRMT R3, R3, 0x5410, RZ ;  /* 0x0000541003037816 */ /* 0x000fca00000000ff */
[----:B------:R0:W-:Y:S01]  /*8a20*/  STG.E desc[UR36][R16.64], R3 ;  /* 0x0000000310007986 */ /* 0x0001e2000c101924 */
[----:B------:R-:W-:Y:S05]  /*8a30*/  BRA `(.L_x_16137) ;  /* 0x0000000800d87947 */ /* 0x000fea0003800000 */
.L_x_16142:
[----:B------:R-:W-:-:S06]  /*8a40*/  LOP3.LUT R3, R3, 0xff, RZ, 0xc0, !PT ;  /* 0x000000ff03037812 */ /* 0x000fcc00078ec0ff */
[----:B------:R-:W0:Y:S02]  /*8a50*/  I2F.F64.U16 R2, R3 ;  /* 0x0000000300027312 */ /* 0x000e240000101800 */
[----:B0-----:R0:W-:Y:S01]  /*8a60*/  STG.E.64 desc[UR36][R16.64], R2 ;  /* 0x0000000210007986 */ /* 0x0011e2000c101b24 */
[----:B------:R-:W-:Y:S05]  /*8a70*/  BRA `(.L_x_16137) ;  /* 0x0000000800c87947 */ /* 0x000fea0003800000 */
.L_x_16132:
        /* <DEDUP_REMOVED lines=12> */
.L_x_16146:
[----:B------:R-:W-:Y:S02]  /*8b40*/  LOP3.LUT R4, R3, 0xff, RZ, 0xc0, !PT ;  /* 0x000000ff03047812 */ /* 0x000fe400078ec0ff */
[----:B------:R-:W-:-:S04]  /*8b50*/  CS2R R6, SRZ ;  /* 0x0000000000067805 */ /* 0x000fc8000001ff00 */
[----:B------:R-:W0:Y:S02]  /*8b60*/  I2F.F64.U16 R4, R4 ;  /* 0x0000000400047312 */ /* 0x000e240000101800 */
[----:B0-----:R0:W-:Y:S01]  /*8b70*/  STG.E.128 desc[UR36][R16.64], R4 ;  /* 0x0000000410007986 */ /* 0x0011e2000c101d24 */
[----:B------:R-:W-:Y:S05]  /*8b80*/  BRA `(.L_x_16137) ;  /* 0x0000000800847947 */ /* 0x000fea0003800000 */
.L_x_16145:
        /* <DEDUP_REMOVED lines=22> */
.L_x_16150:
[----:B------:R-:W-:Y:S05]  /*8cf0*/  BSYNC B0 ;  /* 0x0000000000007941 */ /* 0x000fea0003800000 */
.L_x_16149:
[----:B------:R-:W-:-:S05]  /*8d00*/  LOP3.LUT R3, R0, R3, RZ, 0xfc, !PT ;  /* 0x0000000300037212 */ /* 0x000fca00078efcff */
[----:B------:R0:W-:Y:S01]  /*8d10*/  STG.E.U8 desc[UR36][R16.64], R3 ;  /* 0x0000000310007986 */ /* 0x0001e2000c101124 */
[----:B------:R-:W-:Y:S05]  /*8d20*/  BRA `(.L_x_16137) ;  /* 0x00000008001c7947 */ /* 0x000fea0003800000 */
.L_x_16148:
        /* <DEDUP_REMOVED lines=14> */
.L_x_16152:
[----:B------:R-:W-:Y:S01]  /*8e10*/  IMAD.MOV.U32 R0, RZ, RZ, 0x7f ;  /* 0x0000007fff007424 */ /* 0x000fe200078e00ff */
[----:B------:R-:W-:-:S04]  /*8e20*/  ISETP.GT.U32.AND P0, PT, R2, 0x7f800000, PT ;  /* 0x7f8000000200780c */ /* 0x000fc80003f04070 */
[----:B------:R-:W-:-:S09]  /*8e30*/  SEL R0, R0, 0x7c, P0 ;  /* 0x0000007c00007807 */ /* 0x000fd20000000000 */
.L_x_16153:
[----:B------:R-:W-:Y:S05]  /*8e40*/  BSYNC B0 ;  /* 0x0000000000007941 */ /* 0x000fea0003800000 */
.L_x_16151:
[----:B------:R-:W-:-:S04]  /*8e50*/  LOP3.LUT R2, R3, 0x80000000, RZ, 0xc0, !PT ;  /* 0x8000000003027812 */ /* 0x000fc800078ec0ff */
[----:B------:R-:W-:-:S04]  /*8e60*/  SHF.R.U32.HI R3, RZ, 0x18, R2 ;  /* 0x00000018ff037819 */ /* 0x000fc80000011602 */
[----:B------:R-:W-:-:S05]  /*8e70*/  LOP3.LUT R3, R0, R3, RZ, 0xfc, !PT ;  /* 0x0000000300037212 */ /* 0x000fca00078efcff */
[----:B------:R0:W-:Y:S01]  /*8e80*/  STG.E.U8 desc[UR36][R16.64], R3 ;  /* 0x0000000310007986 */ /* 0x0001e2000c101124 */
[----:B------:R-:W-:Y:S05]  /*8e90*/  BRA `(.L_x_16137) ;  /* 0x0000000400c07947 */ /* 0x000fea0003800000 */
.L_x_16147:
[----:B------:R-:W-:-:S04]  /*8ea0*/  LOP3.LUT R3, R3, 0xff, RZ, 0xc0, !PT ;  /* 0x000000ff03037812 */ /* 0x000fc800078ec0ff */
[----:B------:R-:W0:Y:S02]  /*8eb0*/  I2F.U16 R0, R3 ;  /* 0x0000000300007306 */ /* 0x000e240000101000 */
[----:B0-----:R-:W-:-:S05]  /*8ec0*/  F2FP.BF16.F32.PACK_AB R0, RZ, R0 ;  /* 0x00000000ff00723e */ /* 0x001fca00000010ff */
[----:B------:R0:W-:Y:S01]  /*8ed0*/  STG.E.U16 desc[UR36][R16.64], R0 ;  /* 0x0000000010007986 */ /* 0x0001e2000c101524 */
[----:B------:R-:W-:Y:S05]  /*8ee0*/  BRA `(.L_x_16137) ;  /* 0x0000000400ac7947 */ /* 0x000fea0003800000 */
.L_x_16144:
        /* <DEDUP_REMOVED lines=11> */
.L_x_16156:
        /* <DEDUP_REMOVED lines=18> */
.L_x_16159:
[----:B------:R-:W-:-:S04]  /*90c0*/  LOP3.LUT R2, R3, 0x80000000, RZ, 0xc0, !PT ;  /* 0x8000000003027812 */ /* 0x000fc800078ec0ff */
[----:B------:R-:W-:-:S04]  /*90d0*/  SHF.R.U32.HI R3, RZ, 0x18, R2 ;  /* 0x00000018ff037819 */ /* 0x000fc80000011602 */
[----:B------:R-:W-:-:S04]  /*90e0*/  LOP3.LUT R0, R0, R3, RZ, 0xfc, !PT ;  /* 0x0000000300007212 */ /* 0x000fc800078efcff */
[----:B------:R-:W-:-:S07]  /*90f0*/  PRMT R8, R0, 0x7610, R8 ;  /* 0x0000761000087816 */ /* 0x000fce0000000008 */
.L_x_16158:
[----:B------:R-:W-:Y:S05]  /*9100*/  BSYNC B0 ;  /* 0x0000000000007941 */ /* 0x000fea0003800000 */
.L_x_16157:
[----:B------:R0:W-:Y:S01]  /*9110*/  STG.E.U8 desc[UR36][R16.64], R8 ;  /* 0x0000000810007986 */ /* 0x0001e2000c101124 */
[----:B------:R-:W-:Y:S05]  /*9120*/  BRA `(.L_x_16137) ;  /* 0x00000004001c7947 */ /* 0x000fea0003800000 */
.L_x_16155:
        /* <DEDUP_REMOVED lines=18> */
.L_x_16162:
[----:B------:R-:W-:-:S04]  /*9250*/  LOP3.LUT R2, R3, 0x80000000, RZ, 0xc0, !PT ;  /* 0x8000000003027812 */ /* 0x000fc800078ec0ff */
[----:B------:R-:W-:-:S04]  /*9260*/  SHF.R.U32.HI R3, RZ, 0x18, R2 ;  /* 0x00000018ff037819 */ /* 0x000fc80000011602 */
[----:B------:R-:W-:-:S04]  /*9270*/  LOP3.LUT R0, R0, R3, RZ, 0xfc, !PT ;  /* 0x0000000300007212 */ /* 0x000fc800078efcff */
[----:B------:R-:W-:-:S07]  /*9280*/  PRMT R8, R0, 0x7610, R8 ;  /* 0x0000761000087816 */ /* 0x000fce0000000008 */
.L_x_16161:
[----:B------:R-:W-:Y:S05]  /*9290*/  BSYNC B0 ;  /* 0x0000000000007941 */ /* 0x000fea0003800000 */
.L_x_16160:
[----:B------:R0:W-:Y:S01]  /*92a0*/  STG.E.U8 desc[UR36][R16.64], R8 ;  /* 0x0000000810007986 */ /* 0x0001e2000c101124 */
[----:B------:R-:W-:Y:S05]  /*92b0*/  BRA `(.L_x_16137) ;  /* 0x0000000000b87947 */ /* 0x000fea0003800000 */
.L_x_16154:
        /* <DEDUP_REMOVED lines=23> */
.L_x_16136:
        /* <DEDUP_REMOVED lines=16> */
.L_x_16165:
[----:B------:R-:W-:Y:S05]  /*9530*/  BRA `(.L_x_16137) ;  /* 0x0000000000187947 */ /* 0x000fea0003800000 */
.L_x_16164:
[----:B------:R-:W-:Y:S01]  /*9540*/  LOP3.LUT R2, R3, 0xff, RZ, 0xc0, !PT ;  /* 0x000000ff03027812 */ /* 0x000fe200078ec0ff */
[----:B------:R-:W-:-:S05]  /*9550*/  IMAD.MOV.U32 R3, RZ, RZ, RZ ;  /* 0x000000ffff037224 */ /* 0x000fca00078e00ff */
[----:B------:R0:W-:Y:S01]  /*9560*/  STG.E.64 desc[UR36][R16.64], R2 ;  /* 0x0000000210007986 */ /* 0x0001e2000c101b24 */
[----:B------:R-:W-:Y:S05]  /*9570*/  BRA `(.L_x_16137) ;  /* 0x0000000000087947 */ /* 0x000fea0003800000 */
.L_x_16163:
[----:B------:R-:W-:-:S05]  /*9580*/  LOP3.LUT R3, R3, 0xff, RZ, 0xc0, !PT ;  /* 0x000000ff03037812 */ /* 0x000fca00078ec0ff */
[----:B------:R0:W-:Y:S02]  /*9590*/  STG.E desc[UR36][R16.64], R3 ;  /* 0x0000000310007986 */ /* 0x0001e4000c101924 */
.L_x_16137:
[----:B------:R-:W-:-:S07]  /*95a0*/  VIADD R19, R19, 0x80 ;  /* 0x0000008013137836 */ /* 0x000fce0000000000 */
.L_x_16097:
[----:B------:R-:W-:Y:S05]  /*95b0*/  BSYNC B6 ;  /* 0x0000000000067941 */ /* 0x000fea0003800000 */
.L_x_16096:
        /* <DEDUP_REMOVED lines=306> */
.L_x_16166:
        /* <DEDUP_REMOVED lines=20> */
.L_x_16170:
[----:B------:R4:W5:Y:S01]  /*aa20*/  LDG.E.U8 R0, desc[UR36][R4.64] ;  /* 0x0000002404007981 */ /* 0x000962000c1e1100 */
[----:B------:R-:W-:Y:S05]  /*aa30*/  BRA `(.L_x_16172) ;  /* 0x0000000c00647947 */ /* 0x000fea0003800000 */
.L_x_16169:
        /* <DEDUP_REMOVED lines=8> */
.L_x_16174:
[----:B------:R2:W5:Y:S01]  /*aac0*/  LDG.E.U8 R0, desc[UR36][R4.64] ;  /* 0x0000002404007981 */ /* 0x000562000c1e1100 */
[----:B------:R-:W-:Y:S05]  /*aad0*/  BRA `(.L_x_16172) ;  /* 0x0000000c003c7947 */ /* 0x000fea0003800000 */
.L_x_16173:
[----:B------:R0:W5:Y:S01]  /*aae0*/  LDG.E.U16 R0, desc[UR36][R4.64] ;  /* 0x0000002404007981 */ /* 0x000162000c1e1500 */
[----:B------:R-:W-:Y:S05]  /*aaf0*/  BRA `(.L_x_16172) ;  /* 0x0000000c00347947 */ /* 0x000fea0003800000 */
.L_x_16168:
        /* <DEDUP_REMOVED lines=10> */
.L_x_16176:
[----:B------:R-:W2:Y:S02]  /*aba0*/  LDG.E.U16 R2, desc[UR36][R4.64] ;  /* 0x0000002404027981 */ /* 0x000ea4000c1e1500 */
[----:B--2---:R-:W-:-:S06]  /*abb0*/  HADD2.F32 R2, -RZ, R2.H0_H0 ;  /* 0x20000002ff027230 */ /* 0x004fcc0000004100 */
[----:B------:R-:W0:Y:S02]  /*abc0*/  F2I.S64.TRUNC R2, R2 ;  /* 0x0000000200027311 */ /* 0x000e24000020d900 */
[----:B0-----:R-:W-:Y:S01]  /*abd0*/  PRMT R0, R2, 0x7610, R0 ;  /* 0x0000761002007816 */ /* 0x001fe20000000000 */
[----:B------:R-:W-:Y:S06]  /*abe0*/  BRA `(.L_x_16172) ;  /* 0x0000000800f87947 */ /* 0x000fec0003800000 */
.L_x_16175:
        /* <DEDUP_REMOVED lines=10> */
.L_x_16178:
[----:B------:R-:W2:Y:S02]  /*ac90*/  LDG.E.U16 R4, desc[UR36][R4.64] ;  /* 0x0000002404047981 */ /* 0x000ea4000c1e1500 */
[----:B--2---:R-:W-:-:S06]  /*aca0*/  HADD2.F32 R2, -RZ, R4.H0_H0 ;  /* 0x20000004ff027230 */ /* 0x004fcc0000004100 */
[----:B------:R-:W0:Y:S02]  /*acb0*/  F2I.S64.TRUNC R2, R2 ;  /* 0x0000000200027311 */ /* 0x000e24000020d900 */
[----:B0-----:R-:W-:Y:S01]  /*acc0*/  PRMT R0, R2, 0x7610, R0 ;  /* 0x0000761002007816 */ /* 0x001fe20000000000 */
[----:B------:R-:W-:Y:S06]  /*acd0*/  BRA `(.L_x_16172) ;  /* 0x0000000800bc7947 */ /* 0x000fec0003800000 */
.L_x_16177:
[----:B------:R-:W2:Y:S02]  /*ace0*/  LDG.E.64 R2, desc[UR36][R4.64] ;  /* 0x0000002404027981 */ /* 0x000ea4000c1e1b00 */
[----:B--2---:R-:W0:Y:S02]  /*acf0*/  F2I.S64.F64.TRUNC R2, R2 ;  /* 0x0000000200027311 */ /* 0x004e24000030d900 */
[----:B0-----:R-:W-:Y:S01]  /*ad00*/  PRMT R0, R2, 0x7610, R0 ;  /* 0x0000761002007816 */ /* 0x001fe20000000000 */
[----:B------:R-:W-:Y:S06]  /*ad10*/  BRA `(.L_x_16172) ;  /* 0x0000000800ac7947 */ /* 0x000fec0003800000 */
.L_x_16167:
        /* <DEDUP_REMOVED lines=12> */
.L_x_16181:
[----:B------:R-:W2:Y:S02]  /*ade0*/  LDG.E.64 R4, desc[UR36][R4.64] ;  /* 0x0000002404047981 */ /* 0x000ea4000c1e1b00 */
[----:B--2---:R-:W0:Y:S02]  /*adf0*/  F2I.S64.F64.TRUNC R2, R4 ;  /* 0x0000000400027311 */ /* 0x004e24000030d900 */
[----:B0-----:R-:W-:Y:S01]  /*ae00*/  PRMT R0, R2, 0x7610, R0 ;  /* 0x0000761002007816 */ /* 0x001fe20000000000 */
[----:B------:R-:W-:Y:S06]  /*ae10*/  BRA `(.L_x_16172) ;  /* 0x00000008006c7947 */ /* 0x000fec0003800000 */
.L_x_16180:
        /* <DEDUP_REMOVED lines=28> */
.L_x_16183:
        /* <DEDUP_REMOVED lines=15> */
.L_x_16182:
[----:B------:R-:W2:Y:S02]  /*b0d0*/  LDG.E.U16 R2, desc[UR36][R4.64] ;  /* 0x0000002404027981 */ /* 0x000ea4000c1e1500 */
[----:B--2---:R-:W-:-:S06]  /*b0e0*/  IMAD.U32 R2, R2, 0x10000, RZ ;  /* 0x0001000002027824 */ /* 0x004fcc00078e00ff */
[----:B------:R-:W0:Y:S02]  /*b0f0*/  F2I.S64.TRUNC R2, R2 ;  /* 0x0000000200027311 */ /* 0x000e24000020d900 */
[----:B0-----:R-:W-:Y:S01]  /*b100*/  PRMT R0, R2, 0x7610, R0 ;  /* 0x0000761002007816 */ /* 0x001fe20000000000 */
[----:B------:R-:W-:Y:S06]  /*b110*/  BRA `(.L_x_16172) ;  /* 0x0000000400ac7947 */ /* 0x000fec0003800000 */
.L_x_16179:
        /* <DEDUP_REMOVED lines=10> */
.L_x_16186:
        /* <DEDUP_REMOVED lines=21> */
.L_x_16190:
[----:B------:R-:W-:Y:S05]  /*b310*/  BSYNC B1 ;  /* 0x0000000000017941 */ /* 0x000fea0003800000 */
.L_x_16189:
[----:B------:R-:W-:Y:S01]  /*b320*/  IMAD.SHL.U32 R2, R2, 0x100000, RZ ;  /* 0x0010000002027824 */ /* 0x000fe200078e00ff */
[----:B------:R-:W-:-:S04]  /*b330*/  LEA R3, R0, 0x3b800000, 0x17 ;  /* 0x3b80000000037811 */ /* 0x000fc800078eb8ff */
[----:B------:R-:W-:-:S07]  /*b340*/  LOP3.LUT R2, R3, R2, R4, 0xfe, !PT ;  /* 0x0000000203027212 */ /* 0x000fce00078efe04 */
.L_x_16188:
[----:B------:R-:W-:Y:S05]  /*b350*/  BSYNC B0 ;  /* 0x0000000000007941 */ /* 0x000fea0003800000 */
.L_x_16187:
[----:B------:R-:W0:Y:S02]  /*b360*/  F2I.S64.TRUNC R2, R2 ;  /* 0x0000000200027311 */ /* 0x000e24000020d900 */
[----:B0-----:R-:W-:Y:S01]  /*b370*/  PRMT R0, R2, 0x7610, R0 ;  /* 0x0000761002007816 */ /* 0x001fe20000000000 */
[----:B------:R-:W-:Y:S06]  /*b380*/  BRA `(.L_x_16172) ;  /* 0x0000000400107947 */ /* 0x000fec0003800000 */
.L_x_16185:
        /* <DEDUP_REMOVED lines=21> */
.L_x_16194:
[----:B------:R-:W-:Y:S05]  /*b4e0*/  BSYNC B1 ;  /* 0x0000000000017941 */ /* 0x000fea0003800000 */
.L_x_16193:
[----:B------:R-:W-:Y:S01]  /*b4f0*/  IMAD.SHL.U32 R2, R2, 0x200000, RZ ;  /* 0x0020000002027824 */ /* 0x000fe200078e00ff */
[----:B------:R-:W-:-:S04]  /*b500*/  LEA R3, R0, 0x37800000, 0x17 ;  /* 0x3780000000037811 */ /* 0x000fc800078eb8ff */
[----:B------:R-:W-:-:S07]  /*b510*/  LOP3.LUT R2, R3, R2, R4, 0xfe, !PT ;  /* 0x0000000203027212 */ /* 0x000fce00078efe04 */
.L_x_16192:
[----:B------:R-:W-:Y:S05]  /*b520*/  BSYNC B0 ;  /* 0x0000000000007941 */ /* 0x000fea0003800000 */
.L_x_16191:
[----:B------:R-:W0:Y:S02]  /*b530*/  F2I.S64.TRUNC R2, R2 ;  /* 0x0000000200027311 */ /* 0x000e24000020d900 */
[----:B0-----:R-:W-:Y:S01]  /*b540*/  PRMT R0, R2, 0x7610, R0 ;  /* 0x0000761002007816 */ /* 0x001fe20000000000 */
[----:B------:R-:W-:Y:S06]  /*b550*/  BRA `(.L_x_16172) ;  /* 0x00000000009c7947 */ /* 0x000fec0003800000 */
.L_x_16184:
        /* <DEDUP_REMOVED lines=14> */
.L_x_16198:
[----:B------:R-:W-:Y:S05]  /*b640*/  BSYNC B0 ;  /* 0x0000000000007941 */ /* 0x000fea0003800000 */
.L_x_16197:
[----:B------:R-:W0:Y:S02]  /*b650*/  F2I.S64.TRUNC R2, R2 ;  /* 0x0000000200027311 */ /* 0x000e24000020d900 */
[----:B0-----:R-:W-:Y:S01]  /*b660*/  PRMT R0, R2, 0x7610, R0 ;  /* 0x0000761002007816 */ /* 0x001fe20000000000 */
[----:B------:R-:W-:Y:S06]  /*b670*/  BRA `(.L_x_16172) ;  /* 0x0000000000547947 */ /* 0x000fec0003800000 */
.L_x_16171:
        /* <DEDUP_REMOVED lines=16> */
.L_x_16199:
[----:B------:R-:W-:Y:S01]  /*b780*/  PRMT R0, RZ, 0x7610, R0 ;  /* 0x00007610ff007816 */ /* 0x000fe20000000000 */
[----:B------:R-:W-:Y:S06]  /*b790*/  BRA `(.L_x_16172) ;  /* 0x00000000000c7947 */ /* 0x000fec0003800000 */
.L_x_16196:
[----:B------:R0:W5:Y:S01]  /*b7a0*/  LDG.E.U8 R0, desc[UR36][R4.64] ;  /* 0x0000002404007981 */ /* 0x000162000c1e1100 */
[----:B------:R-:W-:Y:S05]  /*b7b0*/  BRA `(.L_x_16172) ;  /* 0x0000000000047947 */ /* 0x000fea0003800000 */
.L_x_16195:
[----:B------:R0:W5:Y:S02]  /*b7c0*/  LDG.E.U8 R0, desc[UR36][R4.64] ;  /* 0x0000002404007981 */ /* 0x000164000c1e1100 */
.L_x_16172:
        /* <DEDUP_REMOVED lines=16> */
.L_x_16203:
[----:B------:R-:W-:Y:S01]  /*b8d0*/  STG.E.U8 desc[UR36][R16.64], R3 ;  /* 0x0000000310007986 */ /* 0x000fe2000c101124 */
[----:B------:R-:W-:Y:S05]  /*b8e0*/  EXIT ;  /* 0x000000000000794d */ /* 0x000fea0003800000 */
.L_x_16202:
        /* <DEDUP_REMOVED lines=10> */
.L_x_16206:
[----:B------:R-:W-:-:S05]  /*b990*/  LOP3.LUT R3, R3, 0xff, RZ, 0xc0, !PT ;  /* 0x000000ff03037812 */ /* 0x000fca00078ec0ff */
[----:B------:R-:W-:Y:S01]  /*b9a0*/  STG.E desc[UR36][R16.64], R3 ;  /* 0x0000000310007986 */ /* 0x000fe2000c101924 */
[----:B------:R-:W-:Y:S05]  /*b9b0*/  EXIT ;  /* 0x000000000000794d */ /* 0x000fea0003800000 */
.L_x_16205:
[----:B------:R-:W-:-:S05]  /*b9c0*/  LOP3.LUT R3, R3, 0xff, RZ, 0xc0, !PT ;  /* 0x000000ff03037812 */ /* 0x000fca00078ec0ff */
[----:B------:R-:W-:Y:S01]  /*b9d0*/  STG.E.U16 desc[UR36][R16.64], R3 ;  /* 0x0000000310007986 */ /* 0x000fe2000c101524 */
[----:B------:R-:W-:Y:S05]  /*b9e0*/  EXIT ;  /* 0x000000000000794d */ /* 0x000fea0003800000 */
.L_x_16201:
        /* <DEDUP_REMOVED lines=10> */
.L_x_16208:
[----:B------:R-:W-:-:S04]  /*ba90*/  LOP3.LUT R3, R3, 0xff, RZ, 0xc0, !PT ;  /* 0x000000ff03037812 */ /* 0x000fc800078ec0ff */
[----:B------:R-:W0:Y:S02]  /*baa0*/  I2F.U16 R0, R3 ;  /* 0x0000000300007306 */ /* 0x000e240000101000 */
[----:B0-----:R-:W-:-:S05]  /*bab0*/  F2FP.F16.F32.PACK_AB R0, RZ, R0 ;  /* 0x00000000ff00723e */ /* 0x001fca00000000ff */
[----:B------:R-:W-:Y:S01]  /*bac0*/  STG.E.U16 desc[UR36][R16.64], R0 ;  /* 0x0000000010007986 */ /* 0x000fe2000c101524 */
[----:B------:R-:W-:Y:S05]  /*bad0*/  EXIT ;  /* 0x000000000000794d */ /* 0x000fea0003800000 */
.L_x_16207:
        /* <DEDUP_REMOVED lines=11> */
.L_x_16210:
[----:B------:R-:W-:-:S06]  /*bb90*/  LOP3.LUT R3, R3, 0xff, RZ, 0xc0, !PT ;  /* 0x000000ff03037812 */ /* 0x000fcc00078ec0ff */
[----:B------:R-:W0:Y:S02]  /*bba0*/  I2F.U16 R3, R3 ;  /* 0x0000000300037306 */ /* 0x000e240000101000 */
[----:B0-----:R-:W-:-:S04]  /*bbb0*/  F2FP.F16.F32.PACK_AB R3, RZ, R3 ;  /* 0x00000003ff03723e */ /* 0x001fc800000000ff */
[----:B------:R-:W-:-:S05]  /*bbc0*/  PRMT R3, R3, 0x5410, RZ ;  /* 0x0000541003037816 */ /* 0x000fca00000000ff */
[----:B------:R-:W-:Y:S01]  /*bbd0*/  STG.E desc[UR36][R16.64], R3 ;  /* 0x0000000310007986 */ /* 0x000fe2000c101924 */
[----:B------:R-:W-:Y:S05]  /*bbe0*/  EXIT ;  /* 0x000000000000794d */ /* 0x000fea0003800000 */
.L_x_16209:
[----:B------:R-:W-:-:S06]  /*bbf0*/  LOP3.LUT R3, R3, 0xff, RZ, 0xc0, !PT ;  /* 0x000000ff03037812 */ /* 0x000fcc00078ec0ff */
[----:B------:R-:W0:Y:S02]  /*bc00*/  I2F.F64.U16 R2, R3 ;  /* 0x0000000300027312 */ /* 0x000e240000101800 */
[----:B0-----:R-:W-:Y:S01]  /*bc10*/  STG.E.64 desc[UR36][R16.64], R2 ;  /* 0x0000000210007986 */ /* 0x001fe2000c101b24 */
[----:B------:R-:W-:Y:S05]  /*bc20*/  EXIT ;  /* 0x000000000000794d */ /* 0x000fea0003800000 */
.L_x_16200:
        /* <DEDUP_REMOVED lines=12> */
.L_x_16213:
[----:B------:R-:W-:Y:S02]  /*bcf0*/  LOP3.LUT R4, R3, 0xff, RZ, 0xc0, !PT ;  /* 0x000000ff03047812 */ /* 0x000fe400078ec0ff */
[----:B------:R-:W-:-:S04]  /*bd00*/  CS2R R6, SRZ ;  /* 0x0000000000067805 */ /* 0x000fc8000001ff00 */
[----:B------:R-:W0:Y:S02]  /*bd10*/  I2F.F64.U16 R4, R4 ;  /* 0x0000000400047312 */ /* 0x000e240000101800 */
[----:B0-----:R-:W-:Y:S01]  /*bd20*/  STG.E.128 desc[UR36][R16.64], R4 ;  /* 0x0000000410007986 */ /* 0x001fe2000c101d24 */
[----:B------:R-:W-:Y:S05]  /*bd30*/  EXIT ;  /* 0x000000000000794d */ /* 0x000fea0003800000 */
.L_x_16212:
        /* <DEDUP_REMOVED lines=22> */
.L_x_16217:
[----:B------:R-:W-:Y:S05]  /*bea0*/  BSYNC B0 ;  /* 0x0000000000007941 */ /* 0x000fea0003800000 */
.L_x_16216:
[----:B------:R-:W-:-:S05]  /*beb0*/  LOP3.LUT R3, R0, R3, RZ, 0xfc, !PT ;  /* 0x0000000300037212 */ /* 0x000fca00078efcff */
[----:B------:R-:W-:Y:S01]  /*bec0*/  STG.E.U8 desc[UR36][R16.64], R3 ;  /* 0x0000000310007986 */ /* 0x000fe2000c101124 */
[----:B------:R-:W-:Y:S05]  /*bed0*/  EXIT ;  /* 0x000000000000794d */ /* 0x000fea0003800000 */
.L_x_16215:
        /* <DEDUP_REMOVED lines=14> */
.L_x_16219:
[----:B------:R-:W-:Y:S01]  /*bfc0*/  IMAD.MOV.U32 R0, RZ, RZ, 0x7f ;  /* 0x0000007fff007424 */ /* 0x000fe200078e00ff */
[----:B------:R-:W-:-:S04]  /*bfd0*/  ISETP.GT.U32.AND P0, PT, R2, 0x7f800000, PT ;  /* 0x7f8000000200780c */ /* 0x000fc80003f04070 */
[----:B------:R-:W-:-:S09]  /*bfe0*/  SEL R0, R0, 0x7c, P0 ;  /* 0x0000007c00007807 */ /* 0x000fd20000000000 */
.L_x_16220:
[----:B------:R-:W-:Y:S05]  /*bff0*/  BSYNC B0 ;  /* 0x0000000000007941 */ /* 0x000fea0003800000 */
.L_x_16218:
[----:B------:R-:W-:-:S04]  /*c000*/  LOP3.LUT R2, R3, 0x80000000, RZ, 0xc0, !PT ;  /* 0x8000000003027812 */ /* 0x000fc800078ec0ff */
[----:B------:R-:W-:-:S04]  /*c010*/  SHF.R.U32.HI R3, RZ, 0x18, R2 ;  /* 0x00000018ff037819 */ /* 0x000fc80000011602 */
[----:B------:R-:W-:-:S05]  /*c020*/  LOP3.LUT R3, R0, R3, RZ, 0xfc, !PT ;  /* 0x0000000300037212 */ /* 0x000fca00078efcff */
[----:B------:R-:W-:Y:S01]  /*c030*/  STG.E.U8 desc[UR36][R16.64], R3 ;  /* 0x0000000310007986 */ /* 0x000fe2000c101124 */
[----:B------:R-:W-:Y:S05]  /*c040*/  EXIT ;  /* 0x000000000000794d */ /* 0x000fea0003800000 */
.L_x_16214:
[----:B------:R-:W-:-:S04]  /*c050*/  LOP3.LUT R3, R3, 0xff, RZ, 0xc0, !PT ;  /* 0x000000ff03037812 */ /* 0x000fc800078ec0ff */
[----:B------:R-:W0:Y:S02]  /*c060*/  I2F.U16 R0, R3 ;  /* 0x0000000300007306 */ /* 0x000e240000101000 */
[----:B0-----:R-:W-:-:S05]  /*c070*/  F2FP.BF16.F32.PACK_AB R0, RZ, R0 ;  /* 0x00000000ff00723e */ /* 0x001fca00000010ff */
[----:B------:R-:W-:Y:S01]  /*c080*/  STG.E.U16 desc[UR36][R16.64], R0 ;  /* 0x0000000010007986 */ /* 0x000fe2000c101524 */
[----:B------:R-:W-:Y:S05]  /*c090*/  EXIT ;  /* 0x000000000000794d */ /* 0x000fea0003800000 */
.L_x_16211:
        /* <DEDUP_REMOVED lines=11> */
.L_x_16223:
        /* <DEDUP_REMOVED lines=18> */
.L_x_16226:
[----:B------:R-:W-:-:S04]  /*c270*/  LOP3.LUT R2, R3, 0x80000000, RZ, 0xc0, !PT ;  /* 0x8000000003027812 */ /* 0x000fc800078ec0ff */
[----:B------:R-:W-:-:S04]  /*c280*/  SHF.R.U32.HI R3, RZ, 0x18, R2 ;  /* 0x00000018ff037819 */ /* 0x000fc80000011602 */
[----:B------:R-:W-:-:S04]  /*c290*/  LOP3.LUT R0, R0, R3, RZ, 0xfc, !PT ;  /* 0x0000000300007212 */ /* 0x000fc800078efcff */
[----:B------:R-:W-:-:S07]  /*c2a0*/  PRMT R8, R0, 0x7610, R8 ;  /* 0x0000761000087816 */ /* 0x000fce0000000008 */
.L_x_16225:
[----:B------:R-:W-:Y:S05]  /*c2b0*/  BSYNC B0 ;  /* 0x0000000000007941 */ /* 0x000fea0003800000 */
.L_x_16224:
[----:B------:R-:W-:Y:S01]  /*c2c0*/  STG.E.U8 desc[UR36][R16.64], R8 ;  /* 0x0000000810007986 */ /* 0x000fe2000c101124 */
[----:B------:R-:W-:Y:S05]  /*c2d0*/  EXIT ;  /* 0x000000000000794d */ /* 0x000fea0003800000 */
.L_x_16222:
        /* <DEDUP_REMOVED lines=18> */
.L_x_16229:
[----:B------:R-:W-:-:S04]  /*c400*/  LOP3.LUT R2, R3, 0x80000000, RZ, 0xc0, !PT ;  /* 0x8000000003027812 */ /* 0x000fc800078ec0ff */
[----:B------:R-:W-:-:S04]  /*c410*/  SHF.R.U32.HI R3, RZ, 0x18, R2 ;  /* 0x00000018ff037819 */ /* 0x000fc80000011602 */
[----:B------:R-:W-:-:S04]  /*c420*/  LOP3.LUT R0, R0, R3, RZ, 0xfc, !PT ;  /* 0x0000000300007212 */ /* 0x000fc800078efcff */
[----:B------:R-:W-:-:S07]  /*c430*/  PRMT R8, R0, 0x7610, R8 ;  /* 0x0000761000087816 */ /* 0x000fce0000000008 */
.L_x_16228:
[----:B------:R-:W-:Y:S05]  /*c440*/  BSYNC B0 ;  /* 0x0000000000007941 */ /* 0x000fea0003800000 */
.L_x_16227:
[----:B------:R-:W-:Y:S01]  /*c450*/  STG.E.U8 desc[UR36][R16.64], R8 ;  /* 0x0000000810007986 */ /* 0x000fe2000c101124 */
[----:B------:R-:W-:Y:S05]  /*c460*/  EXIT ;  /* 0x000000000000794d */ /* 0x000fea0003800000 */
.L_x_16221:
        /* <DEDUP_REMOVED lines=23> */
.L_x_16204:
        /* <DEDUP_REMOVED lines=16> */
.L_x_16232:
[----:B------:R-:W-:Y:S05]  /*c6e0*/  EXIT ;  /* 0x000000000000794d */ /* 0x000fea0003800000 */
.L_x_16231:
[----:B------:R-:W-:Y:S01]  /*c6f0*/  LOP3.LUT R2, R3, 0xff, RZ, 0xc0, !PT ;  /* 0x000000ff03027812 */ /* 0x000fe200078ec0ff */
[----:B------:R-:W-:-:S05]  /*c700*/  IMAD.MOV.U32 R3, RZ, RZ, RZ ;  /* 0x000000ffff037224 */ /* 0x000fca00078e00ff */
[----:B------:R-:W-:Y:S01]  /*c710*/  STG.E.64 desc[UR36][R16.64], R2 ;  /* 0x0000000210007986 */ /* 0x000fe2000c101b24 */
[----:B------:R-:W-:Y:S05]  /*c720*/  EXIT ;  /* 0x000000000000794d */ /* 0x000fea0003800000 */
.L_x_16230:
[----:B------:R-:W-:-:S05]  /*c730*/  LOP3.LUT R3, R3, 0xff, RZ, 0xc0, !PT ;  /* 0x000000ff03037812 */ /* 0x000fca00078ec0ff */
[----:B------:R-:W-:Y:S01]  /*c740*/  STG.E desc[UR36][R16.64], R3 ;  /* 0x0000000310007986 */ /* 0x000fe2000c101924 */
[----:B------:R-:W-:Y:S05]  /*c750*/  EXIT ;  /* 0x000000000000794d */ /* 0x000fea0003800000 */
.L_x_16233:
        /* <DEDUP_REMOVED lines=10> */
.L_x_26274:


//--------------------- .text._ZN2at6native27unrolled_elementwise_kernelINS0_13AUnaryFunctorIhhhNS0_16BitwiseOrFunctorIhEEEESt5arrayIPcLm2EELi4E23TrivialOffsetCalculatorILi1EjESA_NS0_6memory12LoadWithCastILi1EEENSB_13StoreWithCastILi1EEEEEviT_T0_T2_T3_T4_T5_ --------------------------
	.section	.text._ZN2at6native27unrolled_elementwise_kernelINS0_13AUnaryFunctorIhhhNS0_16BitwiseOrFunctorIhEEEESt5arrayIPcLm2EELi4E23TrivialOffsetCalculatorILi1EjESA_NS0_6memory12LoadWithCastILi1EEENSB_13StoreWithCastILi1EEEEEviT_T0_T2_T3_T4_T5_,"ax",@progbits
	.align	128
        .global         _ZN2at6native27unrolled_elementwise_kernelINS0_13AUnaryFunctorIhhhNS0_16BitwiseOrFunctorIhEEEESt5arrayIPcLm2EELi4E23TrivialOffsetCalculatorILi1EjESA_NS0_6memory12LoadWithCastILi1EEENSB_13StoreWithCastILi1EEEEEviT_T0_T2_T3_T4_T5_
        .type           _ZN2at6native27unrolled_elementwise_kernelINS0_13AUnaryFunctorIhhhNS0_16BitwiseOrFunctorIhEEEESt5arrayIPcLm2EELi4E23TrivialOffsetCalculatorILi1EjESA_NS0_6memory12LoadWithCastILi1EEENSB_13StoreWithCastILi1EEEEEviT_T0_T2_T3_T4_T5_,@function
        .size           _ZN2at6native27unrolled_elementwise_kernelINS0_13AUnaryFunctorIhhhNS0_16BitwiseOrFunctorIhEEEESt5arrayIPcLm2EELi4E23TrivialOffsetCalculatorILi1EjESA_NS0_6memory12LoadWithCastILi1EEENSB_13StoreWithCastILi1EEEEEviT_T0_T2_T3_T4_T5_,(.L_x_26275 - _ZN2at6native27unrolled_elementwise_kernelINS0_13AUnaryFunctorIhhhNS0_16BitwiseOrFunctorIhEEEESt5arrayIPcLm2EELi4E23TrivialOffsetCalculatorILi1EjESA_NS0_6memory12LoadWithCastILi1EEENSB_13StoreWithCastILi1EEEEEviT_T0_T2_T3_T4_T5_)
        .other          _ZN2at6native27unrolled_elementwise_kernelINS0_13AUnaryFunctorIhhhNS0_16BitwiseOrFunctorIhEEEESt5arrayIPcLm2EELi4E23TrivialOffsetCalculatorILi1EjESA_NS0_6memory12LoadWithCastILi1EEENSB_13StoreWithCastILi1EEEEEviT_T0_T2_T3_T4_T5_,@"STO_CUDA_ENTRY STV_DEFAULT"
_ZN2at6native27unrolled_elementwise_kernelINS0_13AUnaryFunctorIhhhNS0_16BitwiseOrFunctorIhEEEESt5arrayIPcLm2EELi4E23TrivialOffsetCalculatorILi1EjESA_NS0_6memory12LoadWithCastILi1EEENSB_13StoreWithCastILi1EEEEEviT_T0_T2_T3_T4_T5_:
.text._ZN2at6native27unrolled_elementwise_kernelINS0_13AUnaryFunctorIhhhNS0_16BitwiseOrFunctorIhEEEESt5arrayIPcLm2EELi4E23TrivialOffsetCalculatorILi1EjESA_NS0_6memory12LoadWithCastILi1EEENSB_13StoreWithCastILi1EEEEEviT_T0_T2_T3_T4_T5_:
        /* <DEDUP_REMOVED lines=31> */
.L_x_16239:
[----:B------:R3:W5:Y:S01]  /*01f0*/  LDG.E.U8 R26, desc[UR36][R4.64] ;  /* 0x00000024041a7981 */ /* 0x000762000c1e1100 */
[----:B------:R-:W-:Y:S05]  /*0200*/  BRA `(.L_x_16241) ;  /* 0x0000000c00687947 */ /* 0x000fea0003800000 */
.L_x_16238:
        /* <DEDUP_REMOVED lines=8> */
.L_x_16243:
[----:B------:R1:W5:Y:S01]  /*0290*/  LDG.E.U8 R26, desc[UR36][R4.64] ;  /* 0x00000024041a7981 */ /* 0x000362000c1e1100 */
[----:B------:R-:W-:Y:S05]  /*02a0*/  BRA `(.L_x_16241) ;  /* 0x0000000c00407947 */ /* 0x000fea0003800000 */
.L_x_16242:
[----:B------:R2:W5:Y:S01]  /*02b0*/  LDG.E.U16 R26, desc[UR36][R4.64] ;  /* 0x00000024041a7981 */ /* 0x000562000c1e1500 */
[----:B------:R-:W-:Y:S05]  /*02c0*/  BRA `(.L_x_16241) ;  /* 0x0000000c00387947 */ /* 0x000fea0003800000 */
.L_x_16237:
        /* <DEDUP_REMOVED lines=10> */
.L_x_16245:
[----:B------:R-:W2:Y:S02]  /*0370*/  LDG.E.U16 R2, desc[UR36][R4.64] ;  /* 0x0000002404027981 */ /* 0x000ea4000c1e1500 */
[----:B--2---:R-:W-:-:S06]  /*0380*/  HADD2.F32 R2, -RZ, R2.H0_H0 ;  /* 0x20000002ff027230 */ /* 0x004fcc0000004100 */
[----:B------:R-:W0:Y:S02]  /*0390*/  F2I.S64.TRUNC R2, R2 ;  /* 0x0000000200027311 */ /* 0x000e24000020d900 */
[----:B0-----:R-:W-:Y:S01]  /*03a0*/  PRMT R26, R2, 0x7610, R26 ;  /* 0x00007610021a7816 */ /* 0x001fe2000000001a */
[----:B------:R-:W-:Y:S06]  /*03b0*/  BRA `(.L_x_16241) ;  /* 0x0000000800fc7947 */ /* 0x000fec0003800000 */
.L_x_16244:
        /* <DEDUP_REMOVED lines=10> */
.L_x_16247:
[----:B------:R-:W2:Y:S02]  /*0460*/  LDG.E.U16 R4, desc[UR36][R4.64] ;  /* 0x0000002404047981 */ /* 0x000ea4000c1e1500 */
[----:B--2---:R-:W-:-:S06]  /*0470*/  HADD2.F32 R2, -RZ, R4.H0_H0 ;  /* 0x20000004ff027230 */ /* 0x004fcc0000004100 */
[----:B------:R-:W0:Y:S02]  /*0480*/  F2I.S64.TRUNC R2, R2 ;  /* 0x0000000200027311 */ /* 0x000e24000020d900 */
[----:B0-----:R-:W-:Y:S01]  /*0490*/  PRMT R26, R2, 0x7610, R26 ;  /* 0x00007610021a7816 */ /* 0x001fe2000000001a */
[----:B------:R-:W-:Y:S06]  /*04a0*/  BRA `(.L_x_16241) ;  /* 0x0000000800c07947 */ /* 0x000fec0003800000 */
.L_x_16246:
[----:B------:R-:W2:Y:S02]  /*04b0*/  LDG.E.64 R2, desc[UR36][R4.64] ;  /* 0x0000002404027981 */ /* 0x000ea4000c1e1b00 */
[----:B--2---:R-:W0:Y:S02]  /*04c0*/  F2I.S64.F64.TRUNC R2, R2 ;  /* 0x0000000200027311 */ /* 0x004e24000030d900 */
[----:B0-----:R-:W-:Y:S01]  /*04d0*/  PRMT R26, R2, 0x7610, R26 ;  /* 0x00007610021a7816 */ /* 0x001fe2000000001a */
[----:B------:R-:W-:Y:S06]  /*04e0*/  BRA `(.L_x_16241) ;  /* 0x0000000800b07947 */ /* 0x000fec0003800000 */
.L_x_16236:
        /* <DEDUP_REMOVED lines=12> */
.L_x_16250:
[----:B------:R-:W2:Y:S02]  /*05b0*/  LDG.E.64 R4, desc[UR36][R4.64] ;  /* 0x0000002404047981 */ /* 0x000ea4000c1e1b00 */
[----:B--2---:R-:W0:Y:S02]  /*05c0*/  F2I.S64.F64.TRUNC R2, R4 ;  /* 0x0000000400027311 */ /* 0x004e24000030d900 */
[----:B0-----:R-:W-:Y:S01]  /*05d0*/  PRMT R26, R2, 0x7610, R26 ;  /* 0x00007610021a7816 */ /* 0x001fe2000000001a */
[----:B------:R-:W-:Y:S06]  /*05e0*/  BRA `(.L_x_16241) ;  /* 0x0000000800707947 */ /* 0x000fec0003800000 */
.L_x_16249:
        /* <DEDUP_REMOVED lines=28> */
.L_x_16252:
        /* <DEDUP_REMOVED lines=16> */
.L_x_16251:
[----:B------:R-:W2:Y:S02]  /*08b0*/  LDG.E.U16 R2, desc[UR36][R4.64] ;  /* 0x0000002404027981 */ /* 0x000ea4000c1e1500 */
[----:B--2---:R-:W-:-:S06]  /*08c0*/  IMAD.U32 R2, R2, 0x10000, RZ ;  /* 0x0001000002027824 */ /* 0x004fcc00078e00ff */
[----:B------:R-:W0:Y:S02]  /*08d0*/  F2I.S64.TRUNC R2, R2 ;  /* 0x0000000200027311 */ /* 0x000e24000020d900 */
[----:B0-----:R-:W-:Y:S01]  /*08e0*/  PRMT R26, R2, 0x7610, R26 ;  /* 0x00007610021a7816 */ /* 0x001fe2000000001a */
[----:B------:R-:W-:Y:S06]  /*08f0*/  BRA `(.L_x_16241) ;  /* 0x0000000400ac7947 */ /* 0x000fec0003800000 */
.L_x_16248:
        /* <DEDUP_REMOVED lines=10> */
.L_x_16255:
        /* <DEDUP_REMOVED lines=21> */
.L_x_16259:
[----:B------:R-:W-:Y:S05]  /*0af0*/  BSYNC B1 ;  /* 0x0000000000017941 */ /* 0x000fea0003800000 */
.L_x_16258:
[----:B------:R-:W-:Y:S01]  /*0b00*/  IMAD.SHL.U32 R2, R2, 0x100000, RZ ;  /* 0x0010000002027824 */ /* 0x000fe200078e00ff */
[----:B------:R-:W-:-:S04]  /*0b10*/  LEA R3, R0, 0x3b800000, 0x17 ;  /* 0x3b80000000037811 */ /* 0x000fc800078eb8ff */
[----:B------:R-:W-:-:S07]  /*0b20*/  LOP3.LUT R2, R3, R2, R4, 0xfe, !PT ;  /* 0x0000000203027212 */ /* 0x000fce00078efe04 */
.L_x_16257:
[----:B------:R-:W-:Y:S05]  /*0b30*/  BSYNC B0 ;  /* 0x0000000000007941 */ /* 0x000fea0003800000 */
.L_x_16256:
[----:B------:R-:W0:Y:S02]  /*0b40*/  F2I.S64.TRUNC R2, R2 ;  /* 0x0000000200027311 */ /* 0x000e24000020d900 */
[----:B0-----:R-:W-:Y:S01]  /*0b50*/  PRMT R26, R2, 0x7610, R26 ;  /* 0x00007610021a7816 */ /* 0x001fe2000000001a */
[----:B------:R-:W-:Y:S06]  /*0b60*/  BRA `(.L_x_16241) ;  /* 0x0000000400107947 */ /* 0x000fec0003800000 */
.L_x_16254:
        /* <DEDUP_REMOVED lines=21> */
.L_x_16263:
[----:B------:R-:W-:Y:S05]  /*0cc0*/  BSYNC B1 ;  /* 0x0000000000017941 */ /* 0x000fea0003800000 */
.L_x_16262:
[----:B------:R-:W-:Y:S01]  /*0cd0*/  IMAD.SHL.U32 R2, R2, 0x200000, RZ ;  /* 0x0020000002027824 */ /* 0x000fe200078e00ff */
[----:B------:R-:W-:-:S04]  /*0ce0*/  LEA R3, R0, 0x37800000, 0x17 ;  /* 0x3780000000037811 */ /* 0x000fc800078eb8ff */
[----:B------:R-:W-:-:S07]  /*0cf0*/  LOP3.LUT R2, R3, R2, R4, 0xfe, !PT ;  /* 0x0000000203027212 */ /* 0x000fce00078efe04 */
.L_x_16261:
[----:B------:R-:W-:Y:S05]  /*0d00*/  BSYNC B0 ;  /* 0x0000000000007941 */ /* 0x000fea0003800000 */
.L_x_16260:
[----:B------:R-:W0:Y:S02]  /*0d10*/  F2I.S64.TRUNC R2, R2 ;  /* 0x0000000200027311 */ /* 0x000e24000020d900 */
[----:B0-----:R-:W-:Y:S01]  /*0d20*/  PRMT R26, R2, 0x7610, R26 ;  /* 0x00007610021a7816 */ /* 0x001fe2000000001a */
[----:B------:R-:W-:Y:S06]  /*0d30*/  BRA `(.L_x_16241) ;  /* 0x00000000009c7947 */ /* 0x000fec0003800000 */
.L_x_16253:
        /* <DEDUP_REMOVED lines=14> */
.L_x_16267:
[----:B------:R-:W-:Y:S05]  /*0e20*/  BSYNC B0 ;  /* 0x0000000000007941 */ /* 0x000fea0003800000 */
.L_x_16266:
[----:B------:R-:W0:Y:S02]  /*0e30*/  F2I.S64.TRUNC R2, R2 ;  /* 0x0000000200027311 */ /* 0x000e24000020d900 */
[----:B0-----:R-:W-:Y:S01]  /*0e40*/  PRMT R26, R2, 0x7610, R26 ;  /* 0x00007610021a7816 */ /* 0x001fe2000000001a */
[----:B------:R-:W-:Y:S06]  /*0e50*/  BRA `(.L_x_16241) ;  /* 0x0000000000547947 */ /* 0x000fec0003800000 */
.L_x_16240:
        /* <DEDUP_REMOVED lines=16> */
.L_x_16268:
[----:B------:R-:W-:Y:S01]  /*0f60*/  PRMT R26, RZ, 0x7610, R26 ;  /* 0x00007610ff1a7816 */ /* 0x000fe2000000001a */
[----:B------:R-:W-:Y:S06]  /*0f70*/  BRA `(.L_x_16241) ;  /* 0x00000000000c7947 */ /* 0x000fec0003800000 */
.L_x_16265:
[----:B------:R0:W5:Y:S01]  /*0f80*/  LDG.E.U8 R26, desc[UR36][R4.64] ;  /* 0x00000024041a7981 */ /* 0x000162000c1e1100 */
[----:B------:R-:W-:Y:S05]  /*0f90*/  BRA `(.L_x_16241) ;  /* 0x0000000000047947 */ /* 0x000fea0003800000 */
.L_x_16264:
[----:B------:R0:W5:Y:S02]  /*0fa0*/  LDG.E.U8 R26, desc[UR36][R4.64] ;  /* 0x00000024041a7981 */ /* 0x000164000c1e1100 */
.L_x_16241:
[----:B------:R-:W1:Y:S02]  /*0fb0*/  S2R R17, SR_TID.X ;  /* 0x0000000000117919 */ /* 0x000e640000002100 */
[----:B-1----:R-:W-:-:S07]  /*0fc0*/  VIADD R17, R17, 0x80 ;  /* 0x0000008011117836 */ /* 0x002fce0000000000 */
.L_x_16235:
[----:B------:R-:W-:Y:S05]  /*0fd0*/  BSYNC B6 ;  /* 0x0000000000067941 */ /* 0x000fea0003800000 */
.L_x_16234:
        /* <DEDUP_REMOVED lines=23> */
.L_x_16274:
[----:B------:R0:W5:Y:S01]  /*1150*/  LDG.E.U8 R18, desc[UR36][R4.64] ;  /* 0x0000002404127981 */ /* 0x000162000c1e1100 */
[----:B------:R-:W-:Y:S05]  /*1160*/  BRA `(.L_x_16276) ;  /* 0x0000000c00647947 */ /* 0x000fea0003800000 */
.L_x_16273:
        /* <DEDUP_REMOVED lines=8> */
.L_x_16278:
[----:B------:R4:W5:Y:S01]  /*11f0*/  LDG.E.U8 R18, desc[UR36][R4.64] ;  /* 0x0000002404127981 */ /* 0x000962000c1e1100 */
[----:B------:R-:W-:Y:S05]  /*1200*/  BRA `(.L_x_16276) ;  /* 0x0000000c003c7947 */ /* 0x000fea0003800000 */
.L_x_16277:
[----:B------:R0:W5:Y:S01]  /*1210*/  LDG.E.U16 R18, desc[UR36][R4.64] ;  /* 0x0000002404127981 */ /* 0x000162000c1e1500 */
[----:B------:R-:W-:Y:S05]  /*1220*/  BRA `(.L_x_16276) ;  /* 0x0000000c00347947 */ /* 0x000fea0003800000 */
.L_x_16272:
        /* <DEDUP_REMOVED lines=10> */
.L_x_16280:
[----:B------:R-:W2:Y:S02]  /*12d0*/  LDG.E.U16 R2, desc[UR36][R4.64] ;  /* 0x0000002404027981 */ /* 0x000ea4000c1e1500 */
[----:B--2---:R-:W-:-:S06]  /*12e0*/  HADD2.F32 R2, -RZ, R2.H0_H0 ;  /* 0x20000002ff027230 */ /* 0x004fcc0000004100 */
[----:B------:R-:W0:Y:S02]  /*12f0*/  F2I.S64.TRUNC R2, R2 ;  /* 0x0000000200027311 */ /* 0x000e24000020d900 */
[----:B0-----:R-:W-:Y:S01]  /*1300*/  PRMT R18, R2, 0x7610, R18 ;  /* 0x0000761002127816 */ /* 0x001fe20000000012 */
[----:B------:R-:W-:Y:S06]  /*1310*/  BRA `(.L_x_16276) ;  /* 0x0000000800f87947 */ /* 0x000fec0003800000 */
.L_x_16279:
        /* <DEDUP_REMOVED lines=10> */
.L_x_16282:
[----:B------:R-:W2:Y:S02]  /*13c0*/  LDG.E.U16 R4, desc[UR36][R4.64] ;  /* 0x0000002404047981 */ /* 0x000ea4000c1e1500 */
[----:B--2---:R-:W-:-:S06]  /*13d0*/  HADD2.F32 R2, -RZ, R4.H0_H0 ;  /* 0x20000004ff027230 */ /* 0x004fcc0000004100 */
[----:B------:R-:W0:Y:S02]  /*13e0*/  F2I.S64.TRUNC R2, R2 ;  /* 0x0000000200027311 */ /* 0x000e24000020d900 */
[----:B0-----:R-:W-:Y:S01]  /*13f0*/  PRMT R18, R2, 0x7610, R18 ;  /* 0x0000761002127816 */ /* 0x001fe20000000012 */
[----:B------:R-:W-:Y:S06]  /*1400*/  BRA `(.L_x_16276) ;  /* 0x0000000800bc7947 */ /* 0x000fec0003800000 */
.L_x_16281:
[----:B------:R-:W2:Y:S02]  /*1410*/  LDG.E.64 R2, desc[UR36][R4.64] ;  /* 0x0000002404027981 */ /* 0x000ea4000c1e1b00 */
[----:B--2---:R-:W0:Y:S02]  /*1420*/  F2I.S64.F64.TRUNC R2, R2 ;  /* 0x0000000200027311 */ /* 0x004e24000030d900 */
[----:B0-----:R-:W-:Y:S01]  /*1430*/  PRMT R18, R2, 0x7610, R18 ;  /* 0x0000761002127816 */ /* 0x001fe20000000012 */
[----:B------:R-:W-:Y:S06]  /*1440*/  BRA `(.L_x_16276) ;  /* 0x0000000800ac7947 */ /* 0x000fec0003800000 */
.L_x_16271:
        /* <DEDUP_REMOVED lines=12> */
.L_x_16285:
[----:B------:R-:W2:Y:S02]  /*1510*/  LDG.E.64 R4, desc[UR36][R4.64] ;  /* 0x0000002404047981 */ /* 0x000ea4000c1e1b00 */
[----:B--2---:R-:W0:Y:S02]  /*1520*/  F2I.S64.F64.TRUNC R2, R4 ;  /* 0x0000000400027311 */ /* 0x004e24000030d900 */
[----:B0-----:R-:W-:Y:S01]  /*1530*/  PRMT R18, R2, 0x7610, R18 ;  /* 0x0000761002127816 */ /* 0x001fe20000000012 */
[----:B------:R-:W-:Y:S06]  /*1540*/  BRA `(.L_x_16276) ;  /* 0x00000008006c7947 */ /* 0x000fec0003800000 */
.L_x_16284:
        /* <DEDUP_REMOVED lines=28> */
.L_x_16287:
        /* <DEDUP_REMOVED lines=15> */
.L_x_16286:
[----:B------:R-:W2:Y:S02]  /*1800*/  LDG.E.U16 R2, desc[UR36][R4.64] ;  /* 0x0000002404027981 */ /* 0x000ea4000c1e1500 */
[----:B--2---:R-:W-:-:S06]  /*1810*/  IMAD.U32 R2, R2, 0x10000, RZ ;  /* 0x0001000002027824 */ /* 0x004fcc00078e00ff */
[----:B------:R-:W0:Y:S02]  /*1820*/  F2I.S64.TRUNC R2, R2 ;  /* 0x0000000200027311 */ /* 0x000e24000020d900 */
[----:B0-----:R-:W-:Y:S01]  /*1830*/  PRMT R18, R2, 0x7610, R18 ;  /* 0x0000761002127816 */ /* 0x001fe20000000012 */
[----:B------:R-:W-:Y:S06]  /*1840*/  BRA `(.L_x_16276) ;  /* 0x0000000400ac7947 */ /* 0x000fec0003800000 */
.L_x_16283:
        /* <DEDUP_REMOVED lines=10> */
.L_x_16290:
        /* <DEDUP_REMOVED lines=21> */
.L_x_16294:
[----:B------:R-:W-:Y:S05]  /*1a40*/  BSYNC B1 ;  /* 0x0000000000017941 */ /* 0x000fea0003800000 */
.L_x_16293:
[----:B------:R-:W-:Y:S01]  /*1a50*/  IMAD.SHL.U32 R2, R2, 0x100000, RZ ;  /* 0x0010000002027824 */ /* 0x000fe200078e00ff */
[----:B------:R-:W-:-:S04]  /*1a60*/  LEA R3, R0, 0x3b800000, 0x17 ;  /* 0x3b80000000037811 */ /* 0x000fc800078eb8ff */
[----:B------:R-:W-:-:S07]  /*1a70*/  LOP3.LUT R2, R3, R2, R4, 0xfe, !PT ;  /* 0x0000000203027212 */ /* 0x000fce00078efe04 */
.L_x_16292:
[----:B------:R-:W-:Y:S05]  /*1a80*/  BSYNC B0 ;  /* 0x0000000000007941 */ /* 0x000fea0003800000 */
.L_x_16291:
[----:B------:R-:W0:Y:S02]  /*1a90*/  F2I.S64.TRUNC R2, R2 ;  /* 0x0000000200027311 */ /* 0x000e24000020d900 */
[----:B0-----:R-:W-:Y:S01]  /*1aa0*/  PRMT R18, R2, 0x7610, R18 ;  /* 0x0000761002127816 */ /* 0x001fe20000000012 */
[----:B------:R-:W-:Y:S06]  /*1ab0*/  BRA `(.L_x_16276) ;  /* 0x0000000400107947 */ /* 0x000fec0003800000 */
.L_x_16289:
        /* <DEDUP_REMOVED lines=21> */
.L_x_16298:
[----:B------:R-:W-:Y:S05]  /*1c10*/  BSYNC B1 ;  /* 0x0000000000017941 */ /* 0x000fea0003800000 */
.L_x_16297:
[----:B------:R-:W-:Y:S01]  /*1c20*/  IMAD.SHL.U32 R2, R2, 0x200000, RZ ;  /* 0x0020000002027824 */ /* 0x000fe200078e00ff */
[----:B------:R-:W-:-:S04]  /*1c30*/  LEA R3, R0, 0x37800000, 0x17 ;  /* 0x3780000000037811 */ /* 0x000fc800078eb8ff */
[----:B------:R-:W-:-:S07]  /*1c40*/  LOP3.LUT R2, R3, R2, R4, 0xfe, !PT ;  /* 0x0000000203027212 */ /* 0x000fce00078efe04 */
.L_x_16296:
[----:B------:R-:W-:Y:S05]  /*1c50*/  BSYNC B0 ;  /* 0x0000000000007941 */ /* 0x000fea0003800000 */
.L_x_16295:
[----:B------:R-:W0:Y:S02]  /*1c60*/  F2I.S64.TRUNC R2, R2 ;  /* 0x0000000200027311 */ /* 0x000e24000020d900 */
[----:B0-----:R-:W-:Y:S01]  /*1c70*/  PRMT R18, R2, 0x7610, R18 ;  /* 0x0000761002127816 */ /* 0x001fe20000000012 */
[----:B------:R-:W-:Y:S06]  /*1c80*/  BRA `(.L_x_16276) ;  /* 0x00000000009c7947 */ /* 0x000fec0003800000 */
.L_x_16288:
        /* <DEDUP_REMOVED lines=14> */
.L_x_16302:
[----:B------:R-:W-:Y:S05]  /*1d70*/  BSYNC B0 ;  /* 0x0000000000007941 */ /* 0x000fea0003800000 */
.L_x_16301:
[----:B------:R-:W0:Y:S02]  /*1d80*/  F2I.S64.TRUNC R2, R2 ;  /* 0x0000000200027311 */ /* 0x000e24000020d900 */
[----:B0-----:R-:W-:Y:S01]  /*1d90*/  PRMT R18, R2, 0x7610, R18 ;  /* 0x0000761002127816 */ /* 0x001fe20000000012 */
[----:B------:R-:W-:Y:S06]  /*1da0*/  BRA `(.L_x_16276) ;  /* 0x0000000000547947 */ /* 0x000fec0003800000 */
.L_x_16275:
        /* <DEDUP_REMOVED lines=16> */
.L_x_16303:
[----:B------:R-:W-:Y:S01]  /*1eb0*/  PRMT R18, RZ, 0x7610, R18 ;  /* 0x00007610ff127816 */ /* 0x000fe20000000012 */
[----:B------:R-:W-:Y:S06]  /*1ec0*/  BRA `(.L_x_16276) ;  /* 0x00000000000c7947 */ /* 0x000fec0003800000 */
.L_x_16300:
[----:B------:R1:W5:Y:S01]  /*1ed0*/  LDG.E.U8 R18, desc[UR36][R4.64] ;  /* 0x0000002404127981 */ /* 0x000362000c1e1100 */
[----:B------:R-:W-:Y:S05]  /*1ee0*/  BRA `(.L_x_16276) ;  /* 0x0000000000047947 */ /* 0x000fea0003800000 */
.L_x_16299:
[----:B------:R0:W5:Y:S02]  /*1ef0*/  LDG.E.U8 R18, desc[UR36][R4.64] ;  /* 0x0000002404127981 */ /* 0x000164000c1e1100 */
.L_x_16276:
[----:B------:R-:W-:-:S07]  /*1f00*/  VIADD R17, R17, 0x80 ;  /* 0x0000008011117836 */ /* 0x000fce0000000000 */
.L_x_16270:
[----:B------:R-:W-:Y:S05]  /*1f10*/  BSYNC B6 ;  /* 0x0000000000067941 */ /* 0x000fea0003800000 */
.L_x_16269:
        /* <DEDUP_REMOVED lines=25> */
.L_x_16309:
[----:B------:R0:W5:Y:S01]  /*20b0*/  LDG.E.U8 R24, desc[UR36][R4.64] ;  /* 0x0000002404187981 */ /* 0x000162000c1e1100 */
[----:B------:R-:W-:Y:S05]  /*20c0*/  BRA `(.L_x_16311) ;  /* 0x0000000c00647947 */ /* 0x000fea0003800000 */
.L_x_16308:
        /* <DEDUP_REMOVED lines=8> */
.L_x_16313:
[----:B------:R3:W5:Y:S01]  /*2150*/  LDG.E.U8 R24, desc[UR36][R4.64] ;  /* 0x0000002404187981 */ /* 0x000762000c1e1100 */
[----:B------:R-:W-:Y:S05]  /*2160*/  BRA `(.L_x_16311) ;  /* 0x0000000c003c7947 */ /* 0x000fea0003800000 */
.L_x_16312:
[----:B------:R0:W5:Y:S01]  /*2170*/  LDG.E.U16 R24, desc[UR36][R4.64] ;  /* 0x0000002404187981 */ /* 0x000162000c1e1500 */
[----:B------:R-:W-:Y:S05]  /*2180*/  BRA `(.L_x_16311) ;  /* 0x0000000c00347947 */ /* 0x000fea0003800000 */
.L_x_16307:
        /* <DEDUP_REMOVED lines=10> */
.L_x_16315:
[----:B------:R-:W2:Y:S02]  /*2230*/  LDG.E.U16 R2, desc[UR36][R4.64] ;  /* 0x0000002404027981 */ /* 0x000ea4000c1e1500 */
[----:B--2---:R-:W-:-:S06]  /*2240*/  HADD2.F32 R2, -RZ, R2.H0_H0 ;  /* 0x20000002ff027230 */ /* 0x004fcc0000004100 */
[----:B------:R-:W0:Y:S02]  /*2250*/  F2I.S64.TRUNC R2, R2 ;  /* 0x0000000200027311 */ /* 0x000e24000020d900 */
[----:B0-----:R-:W-:Y:S01]  /*2260*/  PRMT R24, R2, 0x7610, R24 ;  /* 0x0000761002187816 */ /* 0x001fe20000000018 */
[----:B------:R-:W-:Y:S06]  /*2270*/  BRA `(.L_x_16311) ;  /* 0x0000000800f87947 */ /* 0x000fec0003800000 */
.L_x_16314:
        /* <DEDUP_REMOVED lines=10> */
.L_x_16317:
[----:B------:R-:W2:Y:S02]  /*2320*/  LDG.E.U16 R4, desc[UR36][R4.64] ;  /* 0x0000002404047981 */ /* 0x000ea4000c1e1500 */
[----:B--2---:R-:W-:-:S06]  /*2330*/  HADD2.F32 R2, -RZ, R4.H0_H0 ;  /* 0x20000004ff027230 */ /* 0x004fcc0000004100 */
[----:B------:R-:W0:Y:S02]  /*2340*/  F2I.S64.TRUNC R2, R2 ;  /* 0x0000000200027311 */ /* 0x000e24000020d900 */
[----:B0-----:R-:W-:Y:S01]  /*2350*/  PRMT R24, R2, 0x7610, R24 ;  /* 0x0000761002187816 */ /* 0x001fe20000000018 */
[----:B------:R-:W-:Y:S06]  /*2360*/  BRA `(.L_x_16311) ;  /* 0x0000000800bc7947 */ /* 0x000fec0003800000 */
.L_x_16316:
[----:B------:R-:W2:Y:S02]  /*2370*/  LDG.E.64 R2, desc[UR36][R4.64] ;  /* 0x0000002404027981 */ /* 0x000ea4000c1e1b00 */
[----:B--2---:R-:W0:Y:S02]  /*2380*/  F2I.S64.F64.TRUNC R2, R2 ;  /* 0x0000000200027311 */ /* 0x004e24000030d900 */
[----:B0-----:R-:W-:Y:S01]  /*2390*/  PRMT R24, R2, 0x7610, R24 ;  /* 0x0000761002187816 */ /* 0x001fe20000000018 */
[----:B------:R-:W-:Y:S06]  /*23a0*/  BRA `(.L_x_16311) ;  /* 0x0000000800ac7947 */ /* 0x000fec0003800000 */
.L_x_16306:
        /* <DEDUP_REMOVED lines=12> */
.L_x_16320:
[----:B------:R-:W2:Y:S02]  /*2470*/  LDG.E.64 R4, desc[UR36][R4.64] ;  /* 0x0000002404047981 */ /* 0x000ea4000c1e1b00 */
[----:B--2---:R-:W0:Y:S02]  /*2480*/  F2I.S64.F64.TRUNC R2, R4 ;  /* 0x0000000400027311 */ /* 0x004e24000030d900 */
[----:B0-----:R-:W-:Y:S01]  /*2490*/  PRMT R24, R2, 0x7610, R24 ;  /* 0x0000761002187816 */ /* 0x001fe20000000018 */
[----:B------:R-:W-:Y:S06]  /*24a0*/  BRA `(.L_x_16311) ;  /* 0x00000008006c7947 */ /* 0x000fec0003800000 */
.L_x_16319:
        /* <DEDUP_REMOVED lines=28> */
.L_x_16322:
        /* <DEDUP_REMOVED lines=15> */
.L_x_16321:
[----:B------:R-:W2:Y:S02]  /*2760*/  LDG.E.U16 R2, desc[UR36][R4.64] ;  /* 0x0000002404027981 */ /* 0x000ea4000c1e1500 */
[----:B--2---:R-:W-:-:S06]  /*2770*/  IMAD.U32 R2, R2, 0x10000, RZ ;  /* 0x0001000002027824 */ /* 0x004fcc00078e00ff */
[----:B------:R-:W0:Y:S02]  /*2780*/  F2I.S64.TRUNC R2, R2 ;  /* 0x0000000200027311 */ /* 0x000e24000020d900 */
[----:B0-----:R-:W-:Y:S01]  /*2790*/  PRMT R24, R2, 0x7610, R24 ;  /* 0x0000761002187816 */ /* 0x001fe20000000018 */
[----:B------:R-:W-:Y:S06]  /*27a0*/  BRA `(.L_x_16311) ;  /* 0x0000000400ac7947 */ /* 0x000fec0003800000 */
.L_x_16318:
        /* <DEDUP_REMOVED lines=10> */
.L_x_16325:
        /* <DEDUP_REMOVED lines=21> */
.L_x_16329:
[----:B------:R-:W-:Y:S05]  /*29a0*/  BSYNC B1 ;  /* 0x0000000000017941 */ /* 0x000fea0003800000 */
.L_x_16328:
[----:B------:R-:W-:Y:S01]  /*29b0*/  IMAD.SHL.U32 R2, R2, 0x100000, RZ ;  /* 0x0010000002027824 */ /* 0x000fe200078e00ff */
[----:B------:R-:W-:-:S04]  /*29c0*/  LEA R3, R0, 0x3b800000, 0x17 ;  /* 0x3b80000000037811 */ /* 0x000fc800078eb8ff */
[----:B------:R-:W-:-:S07]  /*29d0*/  LOP3.LUT R2, R3, R2, R4, 0xfe, !PT ;  /* 0x0000000203027212 */ /* 0x000fce00078efe04 */
.L_x_16327:
[----:B------:R-:W-:Y:S05]  /*29e0*/  BSYNC B0 ;  /* 0x0000000000007941 */ /* 0x000fea0003800000 */
.L_x_16326:
[----:B------:R-:W0:Y:S02]  /*29f0*/  F2I.S64.TRUNC R2, R2 ;  /* 0x0000000200027311 */ /* 0x000e24000020d900 */
[----:B0-----:R-:W-:Y:S01]  /*2a00*/  PRMT R24, R2, 0x7610, R24 ;  /* 0x0000761002187816 */ /* 0x001fe20000000018 */
[----:B------:R-:W-:Y:S06]  /*2a10*/  BRA `(.L_x_16311) ;  /* 0x0000000400107947 */ /* 0x000fec0003800000 */
.L_x_16324:
        /* <DEDUP_REMOVED lines=21> */
.L_x_16333:
[----:B------:R-:W-:Y:S05]  /*2b70*/  BSYNC B1 ;  /* 0x0000000000017941 */ /* 0x000fea0003800000 */
.L_x_16332:
[----:B------:R-:W-:Y:S01]  /*2b80*/  IMAD.SHL.U32 R2, R2, 0x200000, RZ ;  /* 0x0020000002027824 */ /* 0x000fe200078e00ff */
[----:B------:R-:W-:-:S04]  /*2b90*/  LEA R3, R0, 0x37800000, 0x17 ;  /* 0x3780000000037811 */ /* 0x000fc800078eb8ff */
[----:B------:R-:W-:-:S07]  /*2ba0*/  LOP3.LUT R2, R3, R2, R4, 0xfe, !PT ;  /* 0x0000000203027212 */ /* 0x000fce00078efe04 */
.L_x_16331:
[----:B------:R-:W-:Y:S05]  /*2bb0*/  BSYNC B0 ;  /* 0x0000000000007941 */ /* 0x000fea0003800000 */
.L_x_16330:
[----:B------:R-:W0:Y:S02]  /*2bc0*/  F2I.S64.TRUNC R2, R2 ;  /* 0x0000000200027311 */ /* 0x000e24000020d900 */
[----:B0-----:R-:W-:Y:S01]  /*2bd0*/  PRMT R24, R2, 0x7610, R24 ;  /* 0x0000761002187816 */ /* 0x001fe20000000018 */
[----:B------:R-:W-:Y:S06]  /*2be0*/  BRA `(.L_x_16311) ;  /* 0x00000000009c7947 */ /* 0x000fec0003800000 */
.L_x_16323:
        /* <DEDUP_REMOVED lines=14> */
.L_x_16337:
[----:B------:R-:W-:Y:S05]  /*2cd0*/  BSYNC B0 ;  /* 0x0000000000007941 */ /* 0x000fea0003800000 */
.L_x_16336:
[----:B------:R-:W0:Y:S02]  /*2ce0*/  F2I.S64.TRUNC R2, R2 ;  /* 0x0000000200027311 */ /* 0x000e24000020d900 */
[----:B0-----:R-:W-:Y:S01]  /*2cf0*/  PRMT R24, R2, 0x7610, R24 ;  /* 0x0000761002187816 */ /* 0x001fe20000000018 */
[----:B------:R-:W-:Y:S06]  /*2d00*/  BRA `(.L_x_16311) ;  /* 0x0000000000547947 */ /* 0x000fec0003800000 */
.L_x_16310:
        /* <DEDUP_REMOVED lines=16> */
.L_x_16338:
[----:B------:R-:W-:Y:S01]  /*2e10*/  PRMT R24, RZ, 0x7610, R24 ;  /* 0x00007610ff187816 */ /* 0x000fe20000000018 */
[----:B------:R-:W-:Y:S06]  /*2e20*/  BRA `(.L_x_16311) ;  /* 0x00000000000c7947 */ /* 0x000fec0003800000 */
.L_x_16335:
[----:B------:R2:W5:Y:S01]  /*2e30*/  LDG.E.U8 R24, desc[UR36][R4.64] ;  /* 0x0000002404187981 */ /* 0x000562000c1e1100 */
[----:B------:R-:W-:Y:S05]  /*2e40*/  BRA `(.L_x_16311) ;  /* 0x0000000000047947 */ /* 0x000fea0003800000 */
.L_x_16334:
[----:B------:R1:W5:Y:S02]  /*2e50*/  LDG.E.U8 R24, desc[UR36][R4.64] ;  /* 0x0000002404187981 */ /* 0x000364000c1e1100 */
.L_x_16311:
[----:B------:R-:W-:-:S07]  /*2e60*/  VIADD R17, R17, 0x80 ;  /* 0x0000008011117836 */ /* 0x000fce0000000000 */
.L_x_16305:
[----:B------:R-:W-:Y:S05]  /*2e70*/  BSYNC B6 ;  /* 0x0000000000067941 */ /* 0x000fea0003800000 */
.L_x_16304:
        /* <DEDUP_REMOVED lines=23> */
.L_x_16344:
[----:B------:R0:W5:Y:S01]  /*2ff0*/  LDG.E.U8 R16, desc[UR36][R4.64] ;  /* 0x0000002404107981 */ /* 0x000162000c1e1100 */
[----:B------:R-:W-:Y:S05]  /*3000*/  BRA `(.L_x_16340) ;  /* 0x0000000c00607947 */ /* 0x000fea0003800000 */
.L_x_16343:
        /* <DEDUP_REMOVED lines=8> */
.L_x_16347:
[----:B------:R0:W5:Y:S01]  /*3090*/  LDG.E.U8 R16, desc[UR36][R4.64] ;  /* 0x0000002404107981 */ /* 0x000162000c1e1100 */
[----:B------:R-:W-:Y:S05]  /*30a0*/  BRA `(.L_x_16340) ;  /* 0x0000000c00387947 */ /* 0x000fea0003800000 */
.L_x_16346:
[----:B------:R0:W5:Y:S01]  /*30b0*/  LDG.E.U16 R16, desc[UR36][R4.64] ;  /* 0x0000002404107981 */ /* 0x000162000c1e1500 */
[----:B------:R-:W-:Y:S05]  /*30c0*/  BRA `(.L_x_16340) ;  /* 0x0000000c00307947 */ /* 0x000fea0003800000 */
.L_x_16342:
        /* <DEDUP_REMOVED lines=10> */
.L_x_16349:
[----:B------:R-:W2:Y:S02]  /*3170*/  LDG.E.U16 R2, desc[UR36][R4.64] ;  /* 0x0000002404027981 */ /* 0x000ea4000c1e1500 */
[----:B--2---:R-:W-:-:S06]  /*3180*/  HADD2.F32 R2, -RZ, R2.H0_H0 ;  /* 0x20000002ff027230 */ /* 0x004fcc0000004100 */
[----:B------:R-:W0:Y:S02]  /*3190*/  F2I.S64.TRUNC R2, R2 ;  /* 0x0000000200027311 */ /* 0x000e24000020d900 */
[----:B0-----:R-:W-:Y:S01]  /*31a0*/  PRMT R16, R2, 0x7610, R16 ;  /* 0x0000761002107816 */ /* 0x001fe20000000010 */
[----:B------:R-:W-:Y:S06]  /*31b0*/  BRA `(.L_x_16340) ;  /* 0x0000000800f47947 */ /* 0x000fec0003800000 */
.L_x_16348:
        /* <DEDUP_REMOVED lines=10> */
.L_x_16351:
[----:B------:R-:W2:Y:S02]  /*3260*/  LDG.E.U16 R4, desc[UR36][R4.64] ;  /* 0x0000002404047981 */ /* 0x000ea4000c1e1500 */
[----:B--2---:R-:W-:-:S06]  /*3270*/  HADD2.F32 R2, -RZ, R4.H0_H0 ;  /* 0x20000004ff027230 */ /* 0x004fcc0000004100 */
[----:B------:R-:W0:Y:S02]  /*3280*/  F2I.S64.TRUNC R2, R2 ;  /* 0x0000000200027311 */ /* 0x000e24000020d900 */
[----:B0-----:R-:W-:Y:S01]  /*3290*/  PRMT R16, R2, 0x7610, R16 ;  /* 0x0000761002107816 */ /* 0x001fe20000000010 */
[----:B------:R-:W-:Y:S06]  /*32a0*/  BRA `(.L_x_16340) ;  /* 0x0000000800b87947 */ /* 0x000fec0003800000 */
.L_x_16350:
[----:B------:R-:W2:Y:S02]  /*32b0*/  LDG.E.64 R2, desc[UR36][R4.64] ;  /* 0x0000002404027981 */ /* 0x000ea4000c1e1b00 */
[----:B--2---:R-:W0:Y:S02]  /*32c0*/  F2I.S64.F64.TRUNC R2, R2 ;  /* 0x0000000200027311 */ /* 0x004e24000030d900 */
[----:B0-----:R-:W-:Y:S01]  /*32d0*/  PRMT R16, R2, 0x7610, R16 ;  /* 0x0000761002107816 */ /* 0x001fe20000000010 */
[----:B------:R-:W-:Y:S06]  /*32e0*/  BRA `(.L_x_16340) ;  /* 0x0000000800a87947 */ /* 0x000fec0003800000 */
.L_x_16341:
        /* <DEDUP_REMOVED lines=12> */
.L_x_16354:
[----:B------:R-:W2:Y:S02]  /*33b0*/  LDG.E.64 R4, desc[UR36][R4.64] ;  /* 0x0000002404047981 */ /* 0x000ea4000c1e1b00 */
[----:B--2---:R-:W0:Y:S02]  /*33c0*/  F2I.S64.F64.TRUNC R2, R4 ;  /* 0x0000000400027311 */ /* 0x004e24000030d900 */
[----:B0-----:R-:W-:Y:S01]  /*33d0*/  PRMT R16, R2, 0x7610, R16 ;  /* 0x0000761002107816 */ /* 0x001fe20000000010 */
[----:B------:R-:W-:Y:S06]  /*33e0*/  BRA `(.L_x_16340) ;  /* 0x0000000800687947 */ /* 0x000fec0003800000 */
.L_x_16353:
        /* <DEDUP_REMOVED lines=28> */
.L_x_16356:
        /* <DEDUP_REMOVED lines=15> */
.L_x_16355:
[----:B------:R-:W2:Y:S02]  /*36a0*/  LDG.E.U16 R2, desc[UR36][R4.64] ;  /* 0x0000002404027981 */ /* 0x000ea4000c1e1500 */
[----:B--2---:R-:W-:-:S06]  /*36b0*/  IMAD.U32 R2, R2, 0x10000, RZ ;  /* 0x0001000002027824 */ /* 0x004fcc00078e00ff */
[----:B------:R-:W0:Y:S02]  /*36c0*/  F2I.S64.TRUNC R2, R2 ;  /* 0x0000000200027311 */ /* 0x000e24000020d900 */
[----:B0-----:R-:W-:Y:S01]  /*36d0*/  PRMT R16, R2, 0x7610, R16 ;  /* 0x0000761002107816 */ /* 0x001fe20000000010 */
[----:B------:R-:W-:Y:S06]  /*36e0*/  BRA `(.L_x_16340) ;  /* 0x0000000400a87947 */ /* 0x000fec0003800000 */
.L_x_16352:
        /* <DEDUP_REMOVED lines=10> */
.L_x_16359:
        /* <DEDUP_REMOVED lines=21> */
.L_x_16363:
[----:B------:R-:W-:Y:S05]  /*38e0*/  BSYNC B1 ;  /* 0x0000000000017941 */ /* 0x000fea0003800000 */
.L_x_16362:
[----:B------:R-:W-:Y:S01]  /*38f0*/  IMAD.SHL.U32 R2, R2, 0x100000, RZ ;  /* 0x0010000002027824 */ /* 0x000fe200078e00ff */
[----:B------:R-:W-:-:S04]  /*3900*/  LEA R3, R0, 0x3b800000, 0x17 ;  /* 0x3b80000000037811 */ /* 0x000fc800078eb8ff */
[----:B------:R-:W-:-:S07]  /*3910*/  LOP3.LUT R2, R3, R2, R4, 0xfe, !PT ;  /* 0x0000000203027212 */ /* 0x000fce00078efe04 */
.L_x_16361:
[----:B------:R-:W-:Y:S05]  /*3920*/  BSYNC B0 ;  /* 0x0000000000007941 */ /* 0x000fea0003800000 */
.L_x_16360:
[----:B------:R-:W0:Y:S02]  /*3930*/  F2I.S64.TRUNC R2, R2 ;  /* 0x0000000200027311 */ /* 0x000e24000020d900 */
[----:B0-----:R-:W-:Y:S01]  /*3940*/  PRMT R16, R2, 0x7610, R16 ;  /* 0x0000761002107816 */ /* 0x001fe20000000010 */
[----:B------:R-:W-:Y:S06]  /*3950*/  BRA `(.L_x_16340) ;  /* 0x00000004000c7947 */ /* 0x000fec0003800000 */
.L_x_16358:
        /* <DEDUP_REMOVED lines=21> */
.L_x_16367:
[----:B------:R-:W-:Y:S05]  /*3ab0*/  BSYNC B1 ;  /* 0x0000000000017941 */ /* 0x000fea0003800000 */
.L_x_16366:
[----:B------:R-:W-:Y:S01]  /*3ac0*/  IMAD.SHL.U32 R2, R2, 0x200000, RZ ;  /* 0x0020000002027824 */ /* 0x000fe200078e00ff */
[----:B------:R-:W-:-:S04]  /*3ad0*/  LEA R3, R0, 0x37800000, 0x17 ;  /* 0x3780000000037811 */ /* 0x000fc800078eb8ff */
[----:B------:R-:W-:-:S07]  /*3ae0*/  LOP3.LUT R2, R3, R2, R4, 0xfe, !PT ;  /* 0x0000000203027212 */ /* 0x000fce00078efe04 */
.L_x_16365:
[----:B------:R-:W-:Y:S05]  /*3af0*/  BSYNC B0 ;  /* 0x0000000000007941 */ /* 0x000fea0003800000 */
.L_x_16364:
[----:B------:R-:W0:Y:S02]  /*3b00*/  F2I.S64.TRUNC R2, R2 ;  /* 0x0000000200027311 */ /* 0x000e24000020d900 */
[----:B0-----:R-:W-:Y:S01]  /*3b10*/  PRMT R16, R2, 0x7610, R16 ;  /* 0x0000761002107816 */ /* 0x001fe20000000010 */
[----:B------:R-:W-:Y:S06]  /*3b20*/  BRA `(.L_x_16340) ;  /* 0x0000000000987947 */ /* 0x000fec0003800000 */
.L_x_16357:
        /* <DEDUP_REMOVED lines=14> */
.L_x_16371:
[----:B------:R-:W-:Y:S05]  /*3c10*/  BSYNC B0 ;  /* 0x0000000000007941 */ /* 0x000fea0003800000 */
.L_x_16370:
[----:B------:R-:W0:Y:S02]  /*3c20*/  F2I.S64.TRUNC R2, R2 ;  /* 0x0000000200027311 */ /* 0x000e24000020d900 */
[----:B0-----:R-:W-:Y:S01]  /*3c30*/  PRMT R16, R2, 0x7610, R16 ;  /* 0x0000761002107816 */ /* 0x001fe20000000010 */
[----:B------:R-:W-:Y:S06]  /*3c40*/  BRA `(.L_x_16340) ;  /* 0x0000000000507947 */ /* 0x000fec0003800000 */
.L_x_16345:
        /* <DEDUP_REMOVED lines=16> */
.L_x_16372:
[----:B------:R-:W-:Y:S05]  /*3d50*/  BRA `(.L_x_16340) ;  /* 0x00000000000c7947 */ /* 0x000fea0003800000 */
.L_x_16369:
[----:B------:R0:W5:Y:S01]  /*3d60*/  LDG.E.U8 R16, desc[UR36][R4.64] ;  /* 0x0000002404107981 */ /* 0x000162000c1e1100 */
[----:B------:R-:W-:Y:S05]  /*3d70*/  BRA `(.L_x_16340) ;  /* 0x0000000000047947 */ /* 0x000fea0003800000 */
.L_x_16368:
[----:B------:R0:W5:Y:S02]  /*3d80*/  LDG.E.U8 R16, desc[UR36][R4.64] ;  /* 0x0000002404107981 */ /* 0x000164000c1e1100 */
.L_x_16340:
[----:B------:R-:W-:Y:S05]  /*3d90*/  BSYNC B6 ;  /* 0x0000000000067941 */ /* 0x000fea0003800000 */
.L_x_16339:
        /* <DEDUP_REMOVED lines=30> */
.L_x_16378:
[----:B------:R0:W-:Y:S01]  /*3f80*/  STG.E.U8 desc[UR36][R8.64], R5 ;  /* 0x0000000508007986 */ /* 0x0001e2000c101124 */
[----:B------:R-:W-:Y:S05]  /*3f90*/  BRA `(.L_x_16374) ;  /* 0x0000000c00987947 */ /* 0x000fea0003800000 */
.L_x_16377:
        /* <DEDUP_REMOVED lines=10> */
.L_x_16381:
[----:B------:R-:W-:-:S05]  /*4040*/  LOP3.LUT R5, R5, 0xff, RZ, 0xc0, !PT ;  /* 0x000000ff05057812 */ /* 0x000fca00078ec0ff */
[----:B------:R0:W-:Y:S01]  /*4050*/  STG.E desc[UR36][R8.64], R5 ;  /* 0x0000000508007986 */ /* 0x0001e2000c101924 */
[----:B------:R-:W-:Y:S05]  /*4060*/  BRA `(.L_x_16374) ;  /* 0x0000000c00647947 */ /* 0x000fea0003800000 */
.L_x_16380:
[----:B------:R-:W-:-:S05]  /*4070*/  LOP3.LUT R3, R5, 0xff, RZ, 0xc0, !PT ;  /* 0x000000ff05037812 */ /* 0x000fca00078ec0ff */
[----:B------:R0:W-:Y:S01]  /*4080*/  STG.E.U16 desc[UR36][R8.64], R3 ;  /* 0x0000000308007986 */ /* 0x0001e2000c101524 */
[----:B------:R-:W-:Y:S05]  /*4090*/  BRA `(.L_x_16374) ;  /* 0x0000000c00587947 */ /* 0x000fea0003800000 */
.L_x_16376:
        /* <DEDUP_REMOVED lines=10> */
.L_x_16383:
[----:B------:R-:W-:-:S04]  /*4140*/  LOP3.LUT R5, R5, 0xff, RZ, 0xc0, !PT ;  /* 0x000000ff05057812 */ /* 0x000fc800078ec0ff */
[----:B------:R-:W0:Y:S02]  /*4150*/  I2F.U16 R0, R5 ;  /* 0x0000000500007306 */ /* 0x000e240000101000 */
[----:B0-----:R-:W-:-:S05]  /*4160*/  F2FP.F16.F32.PACK_AB R0, RZ, R0 ;  /* 0x00000000ff00723e */ /* 0x001fca00000000ff */
[----:B------:R0:W-:Y:S01]  /*4170*/  STG.E.U16 desc[UR36][R8.64], R0 ;  /* 0x0000000008007986 */ /* 0x0001e2000c101524 */
[----:B------:R-:W-:Y:S05]  /*4180*/  BRA `(.L_x_16374) ;  /* 0x0000000c001c7947 */ /* 0x000fea0003800000 */
.L_x_16382:
        /* <DEDUP_REMOVED lines=11> */
.L_x_16385:
[----:B------:R-:W-:-:S06]  /*4240*/  LOP3.LUT R5, R5, 0xff, RZ, 0xc0, !PT ;  /* 0x000000ff05057812 */ /* 0x000fcc00078ec0ff */
[----:B------:R-:W0:Y:S02]  /*4250*/  I2F.U16 R5, R5 ;  /* 0x0000000500057306 */ /* 0x000e240000101000 */
[----:B0-----:R-:W-:-:S04]  /*4260*/  F2FP.F16.F32.PACK_AB R3, RZ, R5 ;  /* 0x00000005ff03723e */ /* 0x001fc800000000ff */
[----:B------:R-:W-:-:S05]  /*4270*/  PRMT R3, R3, 0x5410, RZ ;  /* 0x0000541003037816 */ /* 0x000fca00000000ff */
[----:B------:R0:W-:Y:S01]  /*4280*/  STG.E desc[UR36][R8.64], R3 ;  /* 0x0000000308007986 */ /* 0x0001e2000c101924 */
[----:B------:R-:W-:Y:S05]  /*4290*/  BRA `(.L_x_16374) ;  /* 0x0000000800d87947 */ /* 0x000fea0003800000 */
.L_x_16384:
[----:B------:R-:W-:-:S06]  /*42a0*/  LOP3.LUT R5, R5, 0xff, RZ, 0xc0, !PT ;  /* 0x000000ff05057812 */ /* 0x000fcc00078ec0ff */
[----:B------:R-:W0:Y:S02]  /*42b0*/  I2F.F64.U16 R4, R5 ;  /* 0x0000000500047312 */ /* 0x000e240000101800 */
[----:B0-----:R0:W-:Y:S01]  /*42c0*/  STG.E.64 desc[UR36][R8.64], R4 ;  /* 0x0000000408007986 */ /* 0x0011e2000c101b24 */
[----:B------:R-:W-:Y:S05]  /*42d0*/  BRA `(.L_x_16374) ;  /* 0x0000000800c87947 */ /* 0x000fea0003800000 */
.L_x_16375:
        /* <DEDUP_REMOVED lines=12> */
.L_x_16388:
[----:B------:R-:W-:Y:S02]  /*43a0*/  LOP3.LUT R5, R5, 0xff, RZ, 0xc0, !PT ;  /* 0x000000ff05057812 */ /* 0x000fe400078ec0ff */
[----:B------:R-:W-:-:S04]  /*43b0*/  CS2R R6, SRZ ;  /* 0x0000000000067805 */ /* 0x000fc8000001ff00 */
[----:B------:R-:W0:Y:S02]  /*43c0*/  I2F.F64.U16 R4, R5 ;  /* 0x0000000500047312 */ /* 0x000e240000101800 */
[----:B0-----:R0:W-:Y:S01]  /*43d0*/  STG.E.128 desc[UR36][R8.64], R4 ;  /* 0x0000000408007986 */ /* 0x0011e2000c101d24 */
[----:B------:R-:W-:Y:S05]  /*43e0*/  BRA `(.L_x_16374) ;  /* 0x0000000800847947 */ /* 0x000fea0003800000 */
.L_x_16387:
        /* <DEDUP_REMOVED lines=22> */
.L_x_16392:
[----:B------:R-:W-:Y:S05]  /*4550*/  BSYNC B0 ;  /* 0x0000000000007941 */ /* 0x000fea0003800000 */
.L_x_16391:
[----:B------:R-:W-:-:S05]  /*4560*/  LOP3.LUT R5, R0, R5, RZ, 0xfc, !PT ;  /* 0x0000000500057212 */ /* 0x000fca00078efcff */
[----:B------:R0:W-:Y:S01]  /*4570*/  STG.E.U8 desc[UR36][R8.64], R5 ;  /* 0x0000000508007986 */ /* 0x0001e2000c101124 */
[----:B------:R-:W-:Y:S05]  /*4580*/  BRA `(.L_x_16374) ;  /* 0x00000008001c7947 */ /* 0x000fea0003800000 */
.L_x_16390:
        /* <DEDUP_REMOVED lines=14> */
.L_x_16394:
[----:B------:R-:W-:Y:S01]  /*4670*/  IMAD.MOV.U32 R0, RZ, RZ, 0x7f ;  /* 0x0000007fff007424 */ /* 0x000fe200078e00ff */
[----:B------:R-:W-:-:S04]  /*4680*/  ISETP.GT.U32.AND P0, PT, R3, 0x7f800000, PT ;  /* 0x7f8000000300780c */ /* 0x000fc80003f04070 */
[----:B------:R-:W-:-:S09]  /*4690*/  SEL R0, R0, 0x7c, P0 ;  /* 0x0000007c00007807 */ /* 0x000fd20000000000 */
.L_x_16395:
[----:B------:R-:W-:Y:S05]  /*46a0*/  BSYNC B0 ;  /* 0x0000000000007941 */ /* 0x000fea0003800000 */
.L_x_16393:
[----:B------:R-:W-:-:S04]  /*46b0*/  LOP3.LUT R3, R5, 0x80000000, RZ, 0xc0, !PT ;  /* 0x8000000005037812 */ /* 0x000fc800078ec0ff */
[----:B------:R-:W-:-:S04]  /*46c0*/  SHF.R.U32.HI R3, RZ, 0x18, R3 ;  /* 0x00000018ff037819 */ /* 0x000fc80000011603 */
[----:B------:R-:W-:-:S05]  /*46d0*/  LOP3.LUT R3, R0, R3, RZ, 0xfc, !PT ;  /* 0x0000000300037212 */ /* 0x000fca00078efcff */
[----:B------:R0:W-:Y:S01]  /*46e0*/  STG.E.U8 desc[UR36][R8.64], R3 ;  /* 0x0000000308007986 */ /* 0x0001e2000c101124 */
[----:B------:R-:W-:Y:S05]  /*46f0*/  BRA `(.L_x_16374) ;  /* 0x0000000400c07947 */ /* 0x000fea0003800000 */
.L_x_16389:
[----:B------:R-:W-:-:S04]  /*4700*/  LOP3.LUT R5, R5, 0xff, RZ, 0xc0, !PT ;  /* 0x000000ff05057812 */ /* 0x000fc800078ec0ff */
[----:B------:R-:W0:Y:S02]  /*4710*/  I2F.U16 R0, R5 ;  /* 0x0000000500007306 */ /* 0x000e240000101000 */
[----:B0-----:R-:W-:-:S05]  /*4720*/  F2FP.BF16.F32.PACK_AB R0, RZ, R0 ;  /* 0x00000000ff00723e */ /* 0x001fca00000010ff */
[----:B------:R0:W-:Y:S01]  /*4730*/  STG.E.U16 desc[UR36][R8.64], R0 ;  /* 0x0000000008007986 */ /* 0x0001e2000c101524 */
[----:B------:R-:W-:Y:S05]  /*4740*/  BRA `(.L_x_16374) ;  /* 0x0000000400ac7947 */ /* 0x000fea0003800000 */
.L_x_16386:
        /* <DEDUP_REMOVED lines=11> */
.L_x_16398:
        /* <DEDUP_REMOVED lines=18> */
.L_x_16401:
[----:B------:R-:W-:-:S04]  /*4920*/  LOP3.LUT R3, R5, 0x80000000, RZ, 0xc0, !PT ;  /* 0x8000000005037812 */ /* 0x000fc800078ec0ff */
[----:B------:R-:W-:-:S04]  /*4930*/  SHF.R.U32.HI R3, RZ, 0x18, R3 ;  /* 0x00000018ff037819 */ /* 0x000fc80000011603 */
[----:B------:R-:W-:-:S04]  /*4940*/  LOP3.LUT R0, R0, R3, RZ, 0xfc, !PT ;  /* 0x0000000300007212 */ /* 0x000fc800078efcff */
[----:B------:R-:W-:-:S07]  /*4950*/  PRMT R4, R0, 0x7610, R4 ;  /* 0x0000761000047816 */ /* 0x000fce0000000004 */
.L_x_16400:
[----:B------:R-:W-:Y:S05]  /*4960*/  BSYNC B0 ;  /* 0x0000000000007941 */ /* 0x000fea0003800000 */
.L_x_16399:
[----:B------:R3:W-:Y:S01]  /*4970*/  STG.E.U8 desc[UR36][R8.64], R4 ;  /* 0x0000000408007986 */ /* 0x0007e2000c101124 */
[----:B------:R-:W-:Y:S05]  /*4980*/  BRA `(.L_x_16374) ;  /* 0x00000004001c7947 */ /* 0x000fea0003800000 */
.L_x_16397:
        /* <DEDUP_REMOVED lines=18> */
.L_x_16404:
[----:B------:R-:W-:-:S04]  /*4ab0*/  LOP3.LUT R3, R5, 0x80000000, RZ, 0xc0, !PT ;  /* 0x8000000005037812 */ /* 0x000fc800078ec0ff */
[----:B------:R-:W-:-:S04]  /*4ac0*/  SHF.R.U32.HI R3, RZ, 0x18, R3 ;  /* 0x00000018ff037819 */ /* 0x000fc80000011603 */
[----:B------:R-:W-:-:S04]  /*4ad0*/  LOP3.LUT R0, R0, R3, RZ, 0xfc, !PT ;  /* 0x0000000300007212 */ /* 0x000fc800078efcff */
[----:B------:R-:W-:-:S07]  /*4ae0*/  PRMT R4, R0, 0x7610, R4 ;  /* 0x0000761000047816 */ /* 0x000fce0000000004 */
.L_x_16403:
[----:B------:R-:W-:Y:S05]  /*4af0*/  BSYNC B0 ;  /* 0x0000000000007941 */ /* 0x000fea0003800000 */
.L_x_16402:
[----:B------:R0:W-:Y:S01]  /*4b00*/  STG.E.U8 desc[UR36][R8.64], R4 ;  /* 0x0000000408007986 */ /* 0x0001e2000c101124 */
[----:B------:R-:W-:Y:S05]  /*4b10*/  BRA `(.L_x_16374) ;  /* 0x0000000000b87947 */ /* 0x000fea0003800000 */
.L_x_16396:
        /* <DEDUP_REMOVED lines=23> */
.L_x_16379:
        /* <DEDUP_REMOVED lines=16> */
.L_x_16407:
[----:B------:R-:W-:Y:S05]  /*4d90*/  BRA `(.L_x_16374) ;  /* 0x0000000000187947 */ /* 0x000fea0003800000 */
.L_x_16406:
[----:B------:R-:W-:Y:S01]  /*4da0*/  LOP3.LUT R4, R5, 0xff, RZ, 0xc0, !PT ;  /* 0x000000ff05047812 */ /* 0x000fe200078ec0ff */
[----:B------:R-:W-:-:S05]  /*4db0*/  IMAD.MOV.U32 R5, RZ, RZ, RZ ;  /* 0x000000ffff057224 */ /* 0x000fca00078e00ff */
[----:B------:R2:W-:Y:S01]  /*4dc0*/  STG.E.64 desc[UR36][R8.64], R4 ;  /* 0x0000000408007986 */ /* 0x0005e2000c101b24 */
[----:B------:R-:W-:Y:S05]  /*4dd0*/  BRA `(.L_x_16374) ;  /* 0x0000000000087947 */ /* 0x000fea0003800000 */
.L_x_16405:
[----:B------:R-:W-:-:S05]  /*4de0*/  LOP3.LUT R5, R5, 0xff, RZ, 0xc0, !PT ;  /* 0x000000ff05057812 */ /* 0x000fca00078ec0ff */
[----:B------:R0:W-:Y:S02]  /*4df0*/  STG.E desc[UR36][R8.64], R5 ;  /* 0x0000000508007986 */ /* 0x0001e4000c101924 */
.L_x_16374:
[----:B------:R-:W-:Y:S05]  /*4e00*/  BSYNC B6 ;  /* 0x0000000000067941 */ /* 0x000fea0003800000 */
.L_x_16373:
        /* <DEDUP_REMOVED lines=23> */
.L_x_16413:
[----:B------:R0:W-:Y:S01]  /*4f80*/  STG.E.U8 desc[UR36][R8.64], R18 ;  /* 0x0000001208007986 */ /* 0x0001e2000c101124 */
[----:B------:R-:W-:Y:S05]  /*4f90*/  BRA `(.L_x_16415) ;  /* 0x0000000c00987947 */ /* 0x000fea0003800000 */
.L_x_16412:
        /* <DEDUP_REMOVED lines=10> */
.L_x_16417:
[----:B------:R-:W-:-:S05]  /*5040*/  LOP3.LUT R3, R18, 0xff, RZ, 0xc0, !PT ;  /* 0x000000ff12037812 */ /* 0x000fca00078ec0ff */
[----:B------:R0:W-:Y:S01]  /*5050*/  STG.E desc[UR36][R8.64], R3 ;  /* 0x0000000308007986 */ /* 0x0001e2000c101924 */
[----:B------:R-:W-:Y:S05]  /*5060*/  BRA `(.L_x_16415) ;  /* 0x0000000c00647947 */ /* 0x000fea0003800000 */
.L_x_16416:
[----:B------:R-:W-:-:S05]  /*5070*/  LOP3.LUT R3, R18, 0xff, RZ, 0xc0, !PT ;  /* 0x000000ff12037812 */ /* 0x000fca00078ec0ff */
[----:B------:R0:W-:Y:S01]  /*5080*/  STG.E.U16 desc[UR36][R8.64], R3 ;  /* 0x0000000308007986 */ /* 0x0001e2000c101524 */
[----:B------:R-:W-:Y:S05]  /*5090*/  BRA `(.L_x_16415) ;  /* 0x0000000c00587947 */ /* 0x000fea0003800000 */
.L_x_16411:
        /* <DEDUP_REMOVED lines=10> */
.L_x_16419:
[----:B------:R-:W-:-:S04]  /*5140*/  LOP3.LUT R18, R18, 0xff, RZ, 0xc0, !PT ;  /* 0x000000ff12127812 */ /* 0x000fc800078ec0ff */
[----:B------:R-:W0:Y:S02]  /*5150*/  I2F.U16 R0, R18 ;  /* 0x0000001200007306 */ /* 0x000e240000101000 */
[----:B0-----:R-:W-:-:S05]  /*5160*/  F2FP.F16.F32.PACK_AB R0, RZ, R0 ;  /* 0x00000000ff00723e */ /* 0x001fca00000000ff */
[----:B------:R0:W-:Y:S01]  /*5170*/  STG.E.U16 desc[UR36][R8.64], R0 ;  /* 0x0000000008007986 */ /* 0x0001e2000c101524 */
[----:B------:R-:W-:Y:S05]  /*5180*/  BRA `(.L_x_16415) ;  /* 0x0000000c001c7947 */ /* 0x000fea0003800000 */
.L_x_16418:
        /* <DEDUP_REMOVED lines=11> */
.L_x_16421:
[----:B------:R-:W-:-:S06]  /*5240*/  LOP3.LUT R18, R18, 0xff, RZ, 0xc0, !PT ;  /* 0x000000ff12127812 */ /* 0x000fcc00078ec0ff */
[----:B------:R-:W0:Y:S02]  /*5250*/  I2F.U16 R18, R18 ;  /* 0x0000001200127306 */ /* 0x000e240000101000 */
[----:B0-----:R-:W-:-:S04]  /*5260*/  F2FP.F16.F32.PACK_AB R3, RZ, R18 ;  /* 0x00000012ff03723e */ /* 0x001fc800000000ff */
[----:B------:R-:W-:-:S05]  /*5270*/  PRMT R3, R3, 0x5410, RZ ;  /* 0x0000541003037816 */ /* 0x000fca00000000ff */
[----:B------:R0:W-:Y:S01]  /*5280*/  STG.E desc[UR36][R8.64], R3 ;  /* 0x0000000308007986 */ /* 0x0001e2000c101924 */
[----:B------:R-:W-:Y:S05]  /*5290*/  BRA `(.L_x_16415) ;  /* 0x0000000800d87947 */ /* 0x000fea0003800000 */
.L_x_16420:
[----:B------:R-:W-:-:S06]  /*52a0*/  LOP3.LUT R4, R18, 0xff, RZ, 0xc0, !PT ;  /* 0x000000ff12047812 */ /* 0x000fcc00078ec0ff */
[----:B------:R-:W0:Y:S02]  /*52b0*/  I2F.F64.U16 R4, R4 ;  /* 0x0000000400047312 */ /* 0x000e240000101800 */
[----:B0-----:R0:W-:Y:S01]  /*52c0*/  STG.E.64 desc[UR36][R8.64], R4 ;  /* 0x0000000408007986 */ /* 0x0011e2000c101b24 */
[----:B------:R-:W-:Y:S05]  /*52d0*/  BRA `(.L_x_16415) ;  /* 0x0000000800c87947 */ /* 0x000fea0003800000 */
.L_x_16410:
        /* <DEDUP_REMOVED lines=12> */
.L_x_16424:
[----:B------:R-:W-:Y:S02]  /*53a0*/  LOP3.LUT R4, R18, 0xff, RZ, 0xc0, !PT ;  /* 0x000000ff12047812 */ /* 0x000fe400078ec0ff */
[----:B------:R-:W-:-:S04]  /*53b0*/  CS2R R6, SRZ ;  /* 0x0000000000067805 */ /* 0x000fc8000001ff00 */
[----:B------:R-:W0:Y:S02]  /*53c0*/  I2F.F64.U16 R4, R4 ;  /* 0x0000000400047312 */ /* 0x000e240000101800 */
[----:B0-----:R0:W-:Y:S01]  /*53d0*/  STG.E.128 desc[UR36][R8.64], R4 ;  /* 0x0000000408007986 */ /* 0x0011e2000c101d24 */
[----:B------:R-:W-:Y:S05]  /*53e0*/  BRA `(.L_x_16415) ;  /* 0x0000000800847947 */ /* 0x000fea0003800000 */
.L_x_16423:
        /* <DEDUP_REMOVED lines=22> */
.L_x_16428:
[----:B------:R-:W-:Y:S05]  /*5550*/  BSYNC B0 ;  /* 0x0000000000007941 */ /* 0x000fea0003800000 */
.L_x_16427:
[----:B------:R-:W-:-:S05]  /*5560*/  LOP3.LUT R5, R0, R5, RZ, 0xfc, !PT ;  /* 0x0000000500057212 */ /* 0x000fca00078efcff */
[----:B------:R0:W-:Y:S01]  /*5570*/  STG.E.U8 desc[UR36][R8.64], R5 ;  /* 0x0000000508007986 */ /* 0x0001e2000c101124 */
[----:B------:R-:W-:Y:S05]  /*5580*/  BRA `(.L_x_16415) ;  /* 0x00000008001c7947 */ /* 0x000fea0003800000 */
.L_x_16426:
        /* <DEDUP_REMOVED lines=14> */
.L_x_16430:
[----:B------:R-:W-:Y:S01]  /*5670*/  IMAD.MOV.U32 R0, RZ, RZ, 0x7f ;  /* 0x0000007fff007424 */ /* 0x000fe200078e00ff */
[----:B------:R-:W-:-:S04]  /*5680*/  ISETP.GT.U32.AND P0, PT, R3, 0x7f800000, PT ;  /* 0x7f8000000300780c */ /* 0x000fc80003f04070 */
[----:B------:R-:W-:-:S09]  /*5690*/  SEL R0, R0, 0x7c, P0 ;  /* 0x0000007c00007807 */ /* 0x000fd20000000000 */
.L_x_16431:
[----:B------:R-:W-:Y:S05]  /*56a0*/  BSYNC B0 ;  /* 0x0000000000007941 */ /* 0x000fea0003800000 */
.L_x_16429:
[----:B------:R-:W-:-:S04]  /*56b0*/  LOP3.LUT R3, R5, 0x80000000, RZ, 0xc0, !PT ;  /* 0x8000000005037812 */ /* 0x000fc800078ec0ff */
[----:B------:R-:W-:-:S04]  /*56c0*/  SHF.R.U32.HI R3, RZ, 0x18, R3 ;  /* 0x00000018ff037819 */ /* 0x000fc80000011603 */
[----:B------:R-:W-:-:S05]  /*56d0*/  LOP3.LUT R3, R0, R3, RZ, 0xfc, !PT ;  /* 0x0000000300037212 */ /* 0x000fca00078efcff */
[----:B------:R0:W-:Y:S01]  /*56e0*/  STG.E.U8 desc[UR36][R8.64], R3 ;  /* 0x0000000308007986 */ /* 0x0001e2000c101124 */
[----:B------:R-:W-:Y:S05]  /*56f0*/  BRA `(.L_x_16415) ;  /* 0x0000000400c07947 */ /* 0x000fea0003800000 */
.L_x_16425:
[----:B------:R-:W-:-:S04]  /*5700*/  LOP3.LUT R18, R18, 0xff, RZ, 0xc0, !PT ;  /* 0x000000ff12127812 */ /* 0x000fc800078ec0ff */
[----:B------:R-:W0:Y:S02]  /*5710*/  I2F.U16 R0, R18 ;  /* 0x0000001200007306 */ /* 0x000e240000101000 */
[----:B0-----:R-:W-:-:S05]  /*5720*/  F2FP.BF16.F32.PACK_AB R0, RZ, R0 ;  /* 0x00000000ff00723e */ /* 0x001fca00000010ff */
[----:B------:R0:W-:Y:S01]  /*5730*/  STG.E.U16 desc[UR36][R8.64], R0 ;  /* 0x0000000008007986 */ /* 0x0001e2000c101524 */
[----:B------:R-:W-:Y:S05]  /*5740*/  BRA `(.L_x_16415) ;  /* 0x0000000400ac7947 */ /* 0x000fea0003800000 */
.L_x_16422:
        /* <DEDUP_REMOVED lines=11> */
.L_x_16434:
        /* <DEDUP_REMOVED lines=18> */
.L_x_16437:
[----:B------:R-:W-:-:S04]  /*5920*/  LOP3.LUT R3, R5, 0x80000000, RZ, 0xc0, !PT ;  /* 0x8000000005037812 */ /* 0x000fc800078ec0ff */
[----:B------:R-:W-:-:S04]  /*5930*/  SHF.R.U32.HI R3, RZ, 0x18, R3 ;  /* 0x00000018ff037819 */ /* 0x000fc80000011603 */
[----:B------:R-:W-:-:S04]  /*5940*/  LOP3.LUT R0, R0, R3, RZ, 0xfc, !PT ;  /* 0x0000000300007212 */ /* 0x000fc800078efcff */
[----:B------:R-:W-:-:S07]  /*5950*/  PRMT R4, R0, 0x7610, R4 ;  /* 0x0000761000047816 */ /* 0x000fce0000000004 */
.L_x_16436:
[----:B------:R-:W-:Y:S05]  /*5960*/  BSYNC B0 ;  /* 0x0000000000007941 */ /* 0x000fea0003800000 */
.L_x_16435:
[----:B------:R3:W-:Y:S01]  /*5970*/  STG.E.U8 desc[UR36][R8.64], R4 ;  /* 0x0000000408007986 */ /* 0x0007e2000c101124 */
[----:B------:R-:W-:Y:S05]  /*5980*/  BRA `(.L_x_16415) ;  /* 0x00000004001c7947 */ /* 0x000fea0003800000 */
.L_x_16433:
        /* <DEDUP_REMOVED lines=18> */
.L_x_16440:
[----:B------:R-:W-:-:S04]  /*5ab0*/  LOP3.LUT R3, R5, 0x80000000, RZ, 0xc0, !PT ;  /* 0x8000000005037812 */ /* 0x000fc800078ec0ff */
[----:B------:R-:W-:-:S04]  /*5ac0*/  SHF.R.U32.HI R3, RZ, 0x18, R3 ;  /* 0x00000018ff037819 */ /* 0x000fc80000011603 */
[----:B------:R-:W-:-:S04]  /*5ad0*/  LOP3.LUT R0, R0, R3, RZ, 0xfc, !PT ;  /* 0x0000000300007212 */ /* 0x000fc800078efcff */
[----:B------:R-:W-:-:S07]  /*5ae0*/  PRMT R4, R0, 0x7610, R4 ;  /* 0x0000761000047816 */ /* 0x000fce0000000004 */
.L_x_16439:
[----:B------:R-:W-:Y:S05]  /*5af0*/  BSYNC B0 ;  /* 0x0000000000007941 */ /* 0x000fea0003800000 */
.L_x_16438:
[----:B------:R0:W-:Y:S01]  /*5b00*/  STG.E.U8 desc[UR36][R8.64], R4 ;  /* 0x0000000408007986 */ /* 0x0001e2000c101124 */
[----:B------:R-:W-:Y:S05]  /*5b10*/  BRA `(.L_x_16415) ;  /* 0x0000000000b87947 */ /* 0x000fea0003800000 */
.L_x_16432:
        /* <DEDUP_REMOVED lines=23> */
.L_x_16414:
        /* <DEDUP_REMOVED lines=16> */
.L_x_16443:
[----:B------:R-:W-:Y:S05]  /*5d90*/  BRA `(.L_x_16415) ;  /* 0x0000000000187947 */ /* 0x000fea0003800000 */
.L_x_16442:
[----:B------:R-:W-:Y:S01]  /*5da0*/  LOP3.LUT R4, R18, 0xff, RZ, 0xc0, !PT ;  /* 0x000000ff12047812 */ /* 0x000fe200078ec0ff */
[----:B------:R-:W-:-:S05]  /*5db0*/  IMAD.MOV.U32 R5, RZ, RZ, RZ ;  /* 0x000000ffff057224 */ /* 0x000fca00078e00ff */
[----:B------:R2:W-:Y:S01]  /*5dc0*/  STG.E.64 desc[UR36][R8.64], R4 ;  /* 0x0000000408007986 */ /* 0x0005e2000c101b24 */
[----:B------:R-:W-:Y:S05]  /*5dd0*/  BRA `(.L_x_16415) ;  /* 0x0000000000087947 */ /* 0x000fea0003800000 */
.L_x_16441:
[----:B------:R-:W-:-:S05]  /*5de0*/  LOP3.LUT R3, R18, 0xff, RZ, 0xc0, !PT ;  /* 0x000000ff12037812 */ /* 0x000fca00078ec0ff */
[----:B------:R0:W-:Y:S02]  /*5df0*/  STG.E desc[UR36][R8.64], R3 ;  /* 0x0000000308007986 */ /* 0x0001e4000c101924 */
.L_x_16415:
        /* <DEDUP_REMOVED lines=23> */
.L_x_16447:
[----:B------:R3:W-:Y:S01]  /*5f70*/  STG.E.U8 desc[UR36][R8.64], R17 ;  /* 0x0000001108007986 */ /* 0x0007e2000c101124 */
[----:B------:R-:W-:Y:S05]  /*5f80*/  BRA `(.L_x_16449) ;  /* 0x0000000c00987947 */ /* 0x000fea0003800000 */
.L_x_16446:
        /* <DEDUP_REMOVED lines=10> */
.L_x_16451:
[----:B------:R-:W-:-:S05]  /*6030*/  LOP3.LUT R17, R17, 0xff, RZ, 0xc0, !PT ;  /* 0x000000ff11117812 */ /* 0x000fca00078ec0ff */
[----:B------:R2:W-:Y:S01]  /*6040*/  STG.E desc[UR36][R8.64], R17 ;  /* 0x0000001108007986 */ /* 0x0005e2000c101924 */
[----:B------:R-:W-:Y:S05]  /*6050*/  BRA `(.L_x_16449) ;  /* 0x0000000c00647947 */ /* 0x000fea0003800000 */
.L_x_16450:
[----:B------:R-:W-:-:S05]  /*6060*/  LOP3.LUT R17, R17, 0xff, RZ, 0xc0, !PT ;  /* 0x000000ff11117812 */ /* 0x000fca00078ec0ff */
[----:B------:R0:W-:Y:S01]  /*6070*/  STG.E.U16 desc[UR36][R8.64], R17 ;  /* 0x0000001108007986 */ /* 0x0001e2000c101524 */
[----:B------:R-:W-:Y:S05]  /*6080*/  BRA `(.L_x_16449) ;  /* 0x0000000c00587947 */ /* 0x000fea0003800000 */
.L_x_16445:
        /* <DEDUP_REMOVED lines=10> */
.L_x_16453:
[----:B------:R-:W-:-:S04]  /*6130*/  LOP3.LUT R17, R17, 0xff, RZ, 0xc0, !PT ;  /* 0x000000ff11117812 */ /* 0x000fc800078ec0ff */
[----:B------:R-:W0:Y:S02]  /*6140*/  I2F.U16 R0, R17 ;  /* 0x0000001100007306 */ /* 0x000e240000101000 */
[----:B0-----:R-:W-:-:S05]  /*6150*/  F2FP.F16.F32.PACK_AB R0, RZ, R0 ;  /* 0x00000000ff00723e */ /* 0x001fca00000000ff */
[----:B------:R0:W-:Y:S01]  /*6160*/  STG.E.U16 desc[UR36][R8.64], R0 ;  /* 0x0000000008007986 */ /* 0x0001e2000c101524 */
[----:B------:R-:W-:Y:S05]  /*6170*/  BRA `(.L_x_16449) ;  /* 0x0000000c001c7947 */ /* 0x000fea0003800000 */
.L_x_16452:
        /* <DEDUP_REMOVED lines=11> */
.L_x_16455:
[----:B------:R-:W-:-:S06]  /*6230*/  LOP3.LUT R17, R17, 0xff, RZ, 0xc0, !PT ;  /* 0x000000ff11117812 */ /* 0x000fcc00078ec0ff */
[----:B------:R-:W0:Y:S02]  /*6240*/  I2F.U16 R17, R17 ;  /* 0x0000001100117306 */ /* 0x000e240000101000 */
[----:B0-----:R-:W-:-:S04]  /*6250*/  F2FP.F16.F32.PACK_AB R3, RZ, R17 ;  /* 0x00000011ff03723e */ /* 0x001fc800000000ff */
[----:B------:R-:W-:-:S05]  /*6260*/  PRMT R3, R3, 0x5410, RZ ;  /* 0x0000541003037816 */ /* 0x000fca00000000ff */
[----:B------:R0:W-:Y:S01]  /*6270*/  STG.E desc[UR36][R8.64], R3 ;  /* 0x0000000308007986 */ /* 0x0001e2000c101924 */
[----:B------:R-:W-:Y:S05]  /*6280*/  BRA `(.L_x_16449) ;  /* 0x0000000800d87947 */ /* 0x000fea0003800000 */
.L_x_16454:
[----:B------:R-:W-:-:S06]  /*6290*/  LOP3.LUT R4, R17, 0xff, RZ, 0xc0, !PT ;  /* 0x000000ff11047812 */ /* 0x000fcc00078ec0ff */
[----:B------:R-:W0:Y:S02]  /*62a0*/  I2F.F64.U16 R4, R4 ;  /* 0x0000000400047312 */ /* 0x000e240000101800 */
[----:B0-----:R0:W-:Y:S01]  /*62b0*/  STG.E.64 desc[UR36][R8.64], R4 ;  /* 0x0000000408007986 */ /* 0x0011e2000c101b24 */
[----:B------:R-:W-:Y:S05]  /*62c0*/  BRA `(.L_x_16449) ;  /* 0x0000000800c87947 */ /* 0x000fea0003800000 */
.L_x_16444:
        /* <DEDUP_REMOVED lines=12> */
.L_x_16458:
[----:B------:R-:W-:Y:S02]  /*6390*/  LOP3.LUT R4, R17, 0xff, RZ, 0xc0, !PT ;  /* 0x000000ff11047812 */ /* 0x000fe400078ec0ff */
[----:B------:R-:W-:-:S04]  /*63a0*/  CS2R R6, SRZ ;  /* 0x0000000000067805 */ /* 0x000fc8000001ff00 */
[----:B------:R-:W0:Y:S02]  /*63b0*/  I2F.F64.U16 R4, R4 ;  /* 0x0000000400047312 */ /* 0x000e240000101800 */
[----:B0-----:R0:W-:Y:S01]  /*63c0*/  STG.E.128 desc[UR36][R8.64], R4 ;  /* 0x0000000408007986 */ /* 0x0011e2000c101d24 */
[----:B------:R-:W-:Y:S05]  /*63d0*/  BRA `(.L_x_16449) ;  /* 0x0000000800847947 */ /* 0x000fea0003800000 */
.L_x_16457:
        /* <DEDUP_REMOVED lines=22> */
.L_x_16462:
[----:B------:R-:W-:Y:S05]  /*6540*/  BSYNC B0 ;  /* 0x0000000000007941 */ /* 0x000fea0003800000 */
.L_x_16461:
[----:B------:R-:W-:-:S05]  /*6550*/  LOP3.LUT R5, R0, R5, RZ, 0xfc, !PT ;  /* 0x0000000500057212 */ /* 0x000fca00078efcff */
[----:B------:R0:W-:Y:S01]  /*6560*/  STG.E.U8 desc[UR36][R8.64], R5 ;  /* 0x0000000508007986 */ /* 0x0001e2000c101124 */
[----:B------:R-:W-:Y:S05]  /*6570*/  BRA `(.L_x_16449) ;  /* 0x00000008001c7947 */ /* 0x000fea0003800000 */
.L_x_16460:
        /* <DEDUP_REMOVED lines=14> */
.L_x_16464:
[----:B------:R-:W-:Y:S01]  /*6660*/  IMAD.MOV.U32 R0, RZ, RZ, 0x7f ;  /* 0x0000007fff007424 */ /* 0x000fe200078e00ff */
[----:B------:R-:W-:-:S04]  /*6670*/  ISETP.GT.U32.AND P0, PT, R3, 0x7f800000, PT ;  /* 0x7f8000000300780c */ /* 0x000fc80003f04070 */
[----:B------:R-:W-:-:S09]  /*6680*/  SEL R0, R0, 0x7c, P0 ;  /* 0x0000007c00007807 */ /* 0x000fd20000000000 */
.L_x_16465:
[----:B------:R-:W-:Y:S05]  /*6690*/  BSYNC B0 ;  /* 0x0000000000007941 */ /* 0x000fea0003800000 */
.L_x_16463:
[----:B------:R-:W-:-:S04]  /*66a0*/  LOP3.LUT R3, R17, 0x80000000, RZ, 0xc0, !PT ;  /* 0x8000000011037812 */ /* 0x000fc800078ec0ff */
[----:B------:R-:W-:-:S04]  /*66b0*/  SHF.R.U32.HI R3, RZ, 0x18, R3 ;  /* 0x00000018ff037819 */ /* 0x000fc80000011603 */
[----:B------:R-:W-:-:S05]  /*66c0*/  LOP3.LUT R3, R0, R3, RZ, 0xfc, !PT ;  /* 0x0000000300037212 */ /* 0x000fca00078efcff */
[----:B------:R0:W-:Y:S01]  /*66d0*/  STG.E.U8 desc[UR36][R8.64], R3 ;  /* 0x0000000308007986 */ /* 0x0001e2000c101124 */
[----:B------:R-:W-:Y:S05]  /*66e0*/  BRA `(.L_x_16449) ;  /* 0x0000000400c07947 */ /* 0x000fea0003800000 */
.L_x_16459:
[----:B------:R-:W-:-:S04]  /*66f0*/  LOP3.LUT R17, R17, 0xff, RZ, 0xc0, !PT ;  /* 0x000000ff11117812 */ /* 0x000fc800078ec0ff */
[----:B------:R-:W0:Y:S02]  /*6700*/  I2F.U16 R0, R17 ;  /* 0x0000001100007306 */ /* 0x000e240000101000 */
[----:B0-----:R-:W-:-:S05]  /*6710*/  F2FP.BF16.F32.PACK_AB R0, RZ, R0 ;  /* 0x00000000ff00723e */ /* 0x001fca00000010ff */
[----:B------:R0:W-:Y:S01]  /*6720*/  STG.E.U16 desc[UR36][R8.64], R0 ;  /* 0x0000000008007986 */ /* 0x0001e2000c101524 */
[----:B------:R-:W-:Y:S05]  /*6730*/  BRA `(.L_x_16449) ;  /* 0x0000000400ac7947 */ /* 0x000fea0003800000 */
.L_x_16456:
        /* <DEDUP_REMOVED lines=11> */
.L_x_16468:
        /* <DEDUP_REMOVED lines=18> */
.L_x_16471:
[----:B------:R-:W-:-:S04]  /*6910*/  LOP3.LUT R3, R17, 0x80000000, RZ, 0xc0, !PT ;  /* 0x8000000011037812 */ /* 0x000fc800078ec0ff */
[----:B------:R-:W-:-:S04]  /*6920*/  SHF.R.U32.HI R3, RZ, 0x18, R3 ;  /* 0x00000018ff037819 */ /* 0x000fc80000011603 */
[----:B------:R-:W-:-:S04]  /*6930*/  LOP3.LUT R0, R0, R3, RZ, 0xfc, !PT ;  /* 0x0000000300007212 */ /* 0x000fc800078efcff */
[----:B------:R-:W-:-:S07]  /*6940*/  PRMT R4, R0, 0x7610, R4 ;  /* 0x0000761000047816 */ /* 0x000fce0000000004 */
.L_x_16470:
[----:B------:R-:W-:Y:S05]  /*6950*/  BSYNC B0 ;  /* 0x0000000000007941 */ /* 0x000fea0003800000 */
.L_x_16469:
[----:B------:R0:W-:Y:S01]  /*6960*/  STG.E.U8 desc[UR36][R8.64], R4 ;  /* 0x0000000408007986 */ /* 0x0001e2000c101124 */
[----:B------:R-:W-:Y:S05]  /*6970*/  BRA `(.L_x_16449) ;  /* 0x00000004001c7947 */ /* 0x000fea0003800000 */
.L_x_16467:
        /* <DEDUP_REMOVED lines=18> */
.L_x_16474:
[----:B------:R-:W-:-:S04]  /*6aa0*/  LOP3.LUT R3, R17, 0x80000000, RZ, 0xc0, !PT ;  /* 0x8000000011037812 */ /* 0x000fc800078ec0ff */
[----:B------:R-:W-:-:S04]  /*6ab0*/  SHF.R.U32.HI R3, RZ, 0x18, R3 ;  /* 0x00000018ff037819 */ /* 0x000fc80000011603 */
[----:B------:R-:W-:-:S04]  /*6ac0*/  LOP3.LUT R0, R0, R3, RZ, 0xfc, !PT ;  /* 0x0000000300007212 */ /* 0x000fc800078efcff */
[----:B------:R-:W-:-:S07]  /*6ad0*/  PRMT R4, R0, 0x7610, R4 ;  /* 0x0000761000047816 */ /* 0x000fce0000000004 */
.L_x_16473:
[----:B------:R-:W-:Y:S05]  /*6ae0*/  BSYNC B0 ;  /* 0x0000000000007941 */ /* 0x000fea0003800000 */
.L_x_16472:
[----:B------:R0:W-:Y:S01]  /*6af0*/  STG.E.U8 desc[UR36][R8.64], R4 ;  /* 0x0000000408007986 */ /* 0x0001e2000c101124 */
[----:B------:R-:W-:Y:S05]  /*6b00*/  BRA `(.L_x_16449) ;  /* 0x0000000000b87947 */ /* 0x000fea0003800000 */
.L_x_16466:
        /* <DEDUP_REMOVED lines=23> */
.L_x_16448:
        /* <DEDUP_REMOVED lines=16> */
.L_x_16477:
[----:B------:R-:W-:Y:S05]  /*6d80*/  BRA `(.L_x_16449) ;  /* 0x0000000000187947 */ /* 0x000fea0003800000 */
.L_x_16476:
[----:B------:R-:W-:Y:S01]  /*6d90*/  LOP3.LUT R4, R17, 0xff, RZ, 0xc0, !PT ;  /* 0x000000ff11047812 */ /* 0x000fe200078ec0ff */
[----:B------:R-:W-:-:S05]  /*6da0*/  IMAD.MOV.U32 R5, RZ, RZ, RZ ;  /* 0x000000ffff057224 */ /* 0x000fca00078e00ff */
[----:B------:R0:W-:Y:S01]  /*6db0*/  STG.E.64 desc[UR36][R8.64], R4 ;  /* 0x0000000408007986 */ /* 0x0001e2000c101b24 */
[----:B------:R-:W-:Y:S05]  /*6dc0*/  BRA `(.L_x_16449) ;  /* 0x0000000000087947 */ /* 0x000fea0003800000 */
.L_x_16475:
[----:B------:R-:W-:-:S05]  /*6dd0*/  LOP3.LUT R17, R17, 0xff, RZ, 0xc0, !PT ;  /* 0x000000ff11117812 */ /* 0x000fca00078ec0ff */
[----:B------:R0:W-:Y:S02]  /*6de0*/  STG.E desc[UR36][R8.64], R17 ;  /* 0x0000001108007986 */ /* 0x0001e4000c101924 */
.L_x_16449:
[----:B------:R-:W-:-:S07]  /*6df0*/  VIADD R2, R2, 0x80 ;  /* 0x0000008002027836 */ /* 0x000fce0000000000 */
.L_x_16409:
[----:B------:R-:W-:Y:S05]  /*6e00*/  BSYNC B6 ;  /* 0x0000000000067941 */ /* 0x000fea0003800000 */
.L_x_16408:
        /* <DEDUP_REMOVED lines=21> */
.L_x_16481:
[----:B------:R-:W-:Y:S01]  /*6f60*/  STG.E.U8 desc[UR36][R2.64], R16 ;  /* 0x0000001002007986 */ /* 0x000fe2000c101124 */
[----:B------:R-:W-:Y:S05]  /*6f70*/  EXIT ;  /* 0x000000000000794d */ /* 0x000fea0003800000 */
.L_x_16480:
        /* <DEDUP_REMOVED lines=10> */
.L_x_16484:
[----:B------:R-:W-:-:S05]  /*7020*/  LOP3.LUT R5, R16, 0xff, RZ, 0xc0, !PT ;  /* 0x000000ff10057812 */ /* 0x000fca00078ec0ff */
[----:B------:R-:W-:Y:S01]  /*7030*/  STG.E desc[UR36][R2.64], R5 ;  /* 0x0000000502007986 */ /* 0x000fe2000c101924 */
[----:B------:R-:W-:Y:S05]  /*7040*/  EXIT ;  /* 0x000000000000794d */ /* 0x000fea0003800000 */
.L_x_16483:
[----:B------:R-:W-:-:S05]  /*7050*/  LOP3.LUT R5, R16, 0xff, RZ, 0xc0, !PT ;  /* 0x000000ff10057812 */ /* 0x000fca00078ec0ff */
[----:B------:R-:W-:Y:S01]  /*7060*/  STG.E.U16 desc[UR36][R2.64], R5 ;  /* 0x0000000502007986 */ /* 0x000fe2000c101524 */
[----:B------:R-:W-:Y:S05]  /*7070*/  EXIT ;  /* 0x000000000000794d */ /* 0x000fea0003800000 */
.L_x_16479:
        /* <DEDUP_REMOVED lines=10> */
.L_x_16486:
[----:B------:R-:W-:-:S04]  /*7120*/  LOP3.LUT R16, R16, 0xff, RZ, 0xc0, !PT ;  /* 0x000000ff10107812 */ /* 0x000fc800078ec0ff */
[----:B------:R-:W0:Y:S02]  /*7130*/  I2F.U16 R0, R16 ;  /* 0x0000001000007306 */ /* 0x000e240000101000 */
[----:B0-----:R-:W-:-:S05]  /*7140*/  F2FP.F16.F32.PACK_AB R0, RZ, R0 ;  /* 0x00000000ff00723e */ /* 0x001fca00000000ff */
[----:B------:R-:W-:Y:S01]  /*7150*/  STG.E.U16 desc[UR36][R2.64], R0 ;  /* 0x0000000002007986 */ /* 0x000fe2000c101524 */
[----:B------:R-:W-:Y:S05]  /*7160*/  EXIT ;  /* 0x000000000000794d */ /* 0x000fea0003800000 */
.L_x_16485:
        /* <DEDUP_REMOVED lines=11> */
.L_x_16488:
[----:B------:R-:W-:-:S06]  /*7220*/  LOP3.LUT R16, R16, 0xff, RZ, 0xc0, !PT ;  /* 0x000000ff10107812 */ /* 0x000fcc00078ec0ff */
[----:B------:R-:W0:Y:S02]  /*7230*/  I2F.U16 R16, R16 ;  /* 0x0000001000107306 */ /* 0x000e240000101000 */
[----:B0-----:R-:W-:-:S04]  /*7240*/  F2FP.F16.F32.PACK_AB R5, RZ, R16 ;  /* 0x00000010ff05723e */ /* 0x001fc800000000ff */
[----:B------:R-:W-:-:S05]  /*7250*/  PRMT R5, R5, 0x5410, RZ ;  /* 0x0000541005057816 */ /* 0x000fca00000000ff */
[----:B------:R-:W-:Y:S01]  /*7260*/  STG.E desc[UR36][R2.64], R5 ;  /* 0x0000000502007986 */ /* 0x000fe2000c101924 */
[----:B------:R-:W-:Y:S05]  /*7270*/  EXIT ;  /* 0x000000000000794d */ /* 0x000fea0003800000 */
.L_x_16487:
[----:B------:R-:W-:-:S06]  /*7280*/  LOP3.LUT R4, R16, 0xff, RZ, 0xc0, !PT ;  /* 0x000000ff10047812 */ /* 0x000fcc00078ec0ff */
[----:B------:R-:W0:Y:S02]  /*7290*/  I2F.F64.U16 R4, R4 ;  /* 0x0000000400047312 */ /* 0x000e240000101800 */
[----:B0-----:R-:W-:Y:S01]  /*72a0*/  STG.E.64 desc[UR36][R2.64], R4 ;  /* 0x0000000402007986 */ /* 0x001fe2000c101b24 */
[----:B------:R-:W-:Y:S05]  /*72b0*/  EXIT ;  /* 0x000000000000794d */ /* 0x000fea0003800000 */
.L_x_16478:
        /* <DEDUP_REMOVED lines=12> */
.L_x_16491:
[----:B------:R-:W-:Y:S02]  /*7380*/  LOP3.LUT R4, R16, 0xff, RZ, 0xc0, !PT ;  /* 0x000000ff10047812 */ /* 0x000fe400078ec0ff */
[----:B------:R-:W-:-:S04]  /*7390*/  CS2R R6, SRZ ;  /* 0x0000000000067805 */ /* 0x000fc8000001ff00 */
[----:B------:R-:W0:Y:S02]  /*73a0*/  I2F.F64.U16 R4, R4 ;  /* 0x0000000400047312 */ /* 0x000e240000101800 */
[----:B0-----:R-:W-:Y:S01]  /*73b0*/  STG.E.128 desc[UR36][R2.64], R4 ;  /* 0x0000000402007986 */ /* 0x001fe2000c101d24 */
[----:B------:R-:W-:Y:S05]  /*73c0*/  EXIT ;  /* 0x000000000000794d */ /* 0x000fea0003800000 */
.L_x_16490:
        /* <DEDUP_REMOVED lines=22> */
.L_x_16495:
[----:B------:R-:W-:Y:S05]  /*7530*/  BSYNC B0 ;  /* 0x0000000000007941 */ /* 0x000fea0003800000 */
.L_x_16494:
[----:B------:R-:W-:-:S05]  /*7540*/  LOP3.LUT R5, R0, R5, RZ, 0xfc, !PT ;  /* 0x0000000500057212 */ /* 0x000fca00078efcff */
[----:B------:R-:W-:Y:S01]  /*7550*/  STG.E.U8 desc[UR36][R2.64], R5 ;  /* 0x0000000502007986 */ /* 0x000fe2000c101124 */
[----:B------:R-:W-:Y:S05]  /*7560*/  EXIT ;  /* 0x000000000000794d */ /* 0x000fea0003800000 */
.L_x_16493:
        /* <DEDUP_REMOVED lines=14> */
.L_x_16497:
[----:B------:R-:W-:Y:S01]  /*7650*/  IMAD.MOV.U32 R0, RZ, RZ, 0x7f ;  /* 0x0000007fff007424 */ /* 0x000fe200078e00ff */
[----:B------:R-:W-:-:S04]  /*7660*/  ISETP.GT.U32.AND P0, PT, R4, 0x7f800000, PT ;  /* 0x7f8000000400780c */ /* 0x000fc80003f04070 */
[----:B------:R-:W-:-:S09]  /*7670*/  SEL R0, R0, 0x7c, P0 ;  /* 0x0000007c00007807 */ /* 0x000fd20000000000 */
.L_x_16498:
[----:B------:R-:W-:Y:S05]  /*7680*/  BSYNC B0 ;  /* 0x0000000000007941 */ /* 0x000fea0003800000 */
.L_x_16496:
[----:B------:R-:W-:-:S04]  /*7690*/  LOP3.LUT R4, R5, 0x80000000, RZ, 0xc0, !PT ;  /* 0x8000000005047812 */ /* 0x000fc800078ec0ff */
[----:B------:R-:W-:-:S04]  /*76a0*/  SHF.R.U32.HI R5, RZ, 0x18, R4 ;  /* 0x00000018ff057819 */ /* 0x000fc80000011604 */
[----:B------:R-:W-:-:S05]  /*76b0*/  LOP3.LUT R5, R0, R5, RZ, 0xfc, !PT ;  /* 0x0000000500057212 */ /* 0x000fca00078efcff */
[----:B------:R-:W-:Y:S01]  /*76c0*/  STG.E.U8 desc[UR36][R2.64], R5 ;  /* 0x0000000502007986 */ /* 0x000fe2000c101124 */
[----:B------:R-:W-:Y:S05]  /*76d0*/  EXIT ;  /* 0x000000000000794d */ /* 0x000fea0003800000 */
.L_x_16492:
[----:B------:R-:W-:-:S04]  /*76e0*/  LOP3.LUT R16, R16, 0xff, RZ, 0xc0, !PT ;  /* 0x000000ff10107812 */ /* 0x000fc800078ec0ff */
[----:B------:R-:W0:Y:S02]  /*76f0*/  I2F.U16 R0, R16 ;  /* 0x0000001000007306 */ /* 0x000e240000101000 */
[----:B0-----:R-:W-:-:S05]  /*7700*/  F2FP.BF16.F32.PACK_AB R0, RZ, R0 ;  /* 0x00000000ff00723e */ /* 0x001fca00000010ff */
[----:B------:R-:W-:Y:S01]  /*7710*/  STG.E.U16 desc[UR36][R2.64], R0 ;  /* 0x0000000002007986 */ /* 0x000fe2000c101524 */
[----:B------:R-:W-:Y:S05]  /*7720*/  EXIT ;  /* 0x000000000000794d */ /* 0x000fea0003800000 */
.L_x_16489:
        /* <DEDUP_REMOVED lines=11> */
.L_x_16501:
        /* <DEDUP_REMOVED lines=18> */
.L_x_16504:
[----:B------:R-:W-:-:S04]  /*7900*/  LOP3.LUT R0, R7, 0x80000000, RZ, 0xc0, !PT ;  /* 0x8000000007007812 */ /* 0x000fc800078ec0ff */
[----:B------:R-:W-:-:S04]  /*7910*/  SHF.R.U32.HI R5, RZ, 0x18, R0 ;  /* 0x00000018ff057819 */ /* 0x000fc80000011600 */
[----:B------:R-:W-:-:S04]  /*7920*/  LOP3.LUT R4, R4, R5, RZ, 0xfc, !PT ;  /* 0x0000000504047212 */ /* 0x000fc800078efcff */
[----:B------:R-:W-:-:S07]  /*7930*/  PRMT R0, R4, 0x7610, R0 ;  /* 0x0000761004007816 */ /* 0x000fce0000000000 */
.L_x_16503:
[----:B------:R-:W-:Y:S05]  /*7940*/  BSYNC B0 ;  /* 0x0000000000007941 */ /* 0x000fea0003800000 */
.L_x_16502:
[----:B------:R-:W-:Y:S01]  /*7950*/  STG.E.U8 desc[UR36][R2.64], R0 ;  /* 0x0000000002007986 */ /* 0x000fe2000c101124 */
[----:B------:R-:W-:Y:S05]  /*7960*/  EXIT ;  /* 0x000000000000794d */ /* 0x000fea0003800000 */
.L_x_16500:
        /* <DEDUP_REMOVED lines=18> */
.L_x_16507:
[----:B------:R-:W-:-:S04]  /*7a90*/  LOP3.LUT R0, R7, 0x80000000, RZ, 0xc0, !PT ;  /* 0x8000000007007812 */ /* 0x000fc800078ec0ff */
[----:B------:R-:W-:-:S04]  /*7aa0*/  SHF.R.U32.HI R5, RZ, 0x18, R0 ;  /* 0x00000018ff057819 */ /* 0x000fc80000011600 */
[----:B------:R-:W-:-:S04]  /*7ab0*/  LOP3.LUT R4, R4, R5, RZ, 0xfc, !PT ;  /* 0x0000000504047212 */ /* 0x000fc800078efcff */
[----:B------:R-:W-:-:S07]  /*7ac0*/  PRMT R0, R4, 0x7610, R0 ;  /* 0x0000761004007816 */ /* 0x000fce0000000000 */
.L_x_16506:
[----:B------:R-:W-:Y:S05]  /*7ad0*/  BSYNC B0 ;  /* 0x0000000000007941 */ /* 0x000fea0003800000 */
.L_x_16505:
[----:B------:R-:W-:Y:S01]  /*7ae0*/  STG.E.U8 desc[UR36][R2.64], R0 ;  /* 0x0000000002007986 */ /* 0x000fe2000c101124 */
[----:B------:R-:W-:Y:S05]  /*7af0*/  EXIT ;  /* 0x000000000000794d */ /* 0x000fea0003800000 */
.L_x_16499:
        /* <DEDUP_REMOVED lines=23> */
.L_x_16482:
        /* <DEDUP_REMOVED lines=16> */
.L_x_16510:
[----:B------:R-:W-:Y:S05]  /*7d70*/  EXIT ;  /* 0x000000000000794d */ /* 0x000fea0003800000 */
.L_x_16509:
[----:B------:R-:W-:Y:S01]  /*7d80*/  LOP3.LUT R16, R16, 0xff, RZ, 0xc0, !PT ;  /* 0x000000ff10107812 */ /* 0x000fe200078ec0ff */
[----:B------:R-:W-:-:S05]  /*7d90*/  IMAD.MOV.U32 R17, RZ, RZ, RZ ;  /* 0x000000ffff117224 */ /* 0x000fca00078e00ff */
[----:B------:R-:W-:Y:S01]  /*7da0*/  STG.E.64 desc[UR36][R2.64], R16 ;  /* 0x0000001002007986 */ /* 0x000fe2000c101b24 */
[----:B------:R-:W-:Y:S05]  /*7db0*/  EXIT ;  /* 0x000000000000794d */ /* 0x000fea0003800000 */
.L_x_16508:
[----:B------:R-:W-:-:S05]  /*7dc0*/  LOP3.LUT R5, R16, 0xff, RZ, 0xc0, !PT ;  /* 0x000000ff10057812 */ /* 0x000fca00078ec0ff */
[----:B------:R-:W-:Y:S01]  /*7dd0*/  STG.E desc[UR36][R2.64], R5 ;  /* 0x0000000502007986 */ /* 0x000fe2000c101924 */
[----:B------:R-:W-:Y:S05]  /*7de0*/  EXIT ;  /* 0x000000000000794d */ /* 0x000fea0003800000 */
.L_x_16511:
        /* <DEDUP_REMOVED lines=9> */
.L_x_26275:


//--------------------- .text._ZN2at6native18elementwise_kernelILi128ELi4EZNS0_22gpu_kernel_impl_nocastINS0_13AUnaryFunctorIhhhNS0_16BitwiseOrFunctorIhEEEEEEvRNS_18TensorIteratorBaseERKT_EUliE_EEviT1_ --------------------------
	.section	.text._ZN2at6native18elementwise_kernelILi128ELi4EZNS0_22gpu_kernel_impl_nocastINS0_13AUnaryFunctorIhhhNS0_16BitwiseOrFunctorIhEEEEEEvRNS_18TensorIteratorBaseERKT_EUliE_EEviT1_,"ax",@progbits
	.align	128
        .global         _ZN2at6native18elementwise_kernelILi128ELi4EZNS0_22gpu_kernel_impl_nocastINS0_13AUnaryFunctorIhhhNS0_16BitwiseOrFunctorIhEEEEEEvRNS_18TensorIteratorBaseERKT_EUliE_EEviT1_
        .type           _ZN2at6native18elementwise_kernelILi128ELi4EZNS0_22gpu_kernel_impl_nocastINS0_13AUnaryFunctorIhhhNS0_16BitwiseOrFunctorIhEEEEEEvRNS_18TensorIteratorBaseERKT_EUliE_EEviT1_,@function
        .size           _ZN2at6native18elementwise_kernelILi128ELi4EZNS0_22gpu_kernel_impl_nocastINS0_13AUnaryFunctorIhhhNS0_16BitwiseOrFunctorIhEEEEEEvRNS_18TensorIteratorBaseERKT_EUliE_EEviT1_,(.L_x_26276 - _ZN2at6native18elementwise_kernelILi128ELi4EZNS0_22gpu_kernel_impl_nocastINS0_13AUnaryFunctorIhhhNS0_16BitwiseOrFunctorIhEEEEEEvRNS_18TensorIteratorBaseERKT_EUliE_EEviT1_)
        .other          _ZN2at6native18elementwise_kernelILi128ELi4EZNS0_22gpu_kernel_impl_nocastINS0_13AUnaryFunctorIhhhNS0_16BitwiseOrFunctorIhEEEEEEvRNS_18TensorIteratorBaseERKT_EUliE_EEviT1_,@"STO_CUDA_ENTRY STV_DEFAULT"
_ZN2at6native18elementwise_kernelILi128ELi4EZNS0_22gpu_kernel_impl_nocastINS0_13AUnaryFunctorIhhhNS0_16BitwiseOrFunctorIhEEEEEEvRNS_18TensorIteratorBaseERKT_EUliE_EEviT1_:
.text._ZN2at6native18elementwise_kernelILi128ELi4EZNS0_22gpu_kernel_impl_nocastINS0_13AUnaryFunctorIhhhNS0_16BitwiseOrFunctorIhEEEEEEvRNS_18TensorIteratorBaseERKT_EUliE_EEviT1_:
        /* <DEDUP_REMOVED lines=312> */
.L_x_16514:
        /* <DEDUP_REMOVED lines=10> */
.L_x_16513:
[----:B------:R-:W-:Y:S05]  /*1420*/  BSYNC B0 ;  /* 0x0000000000007941 */ /* 0x000fea0003800000 */
.L_x_16512:
        /* <DEDUP_REMOVED lines=305> */
.L_x_16517:
        /* <DEDUP_REMOVED lines=314> */
.L_x_16518:
        /* <DEDUP_REMOVED lines=10> */
.L_x_16516:
[----:B------:R-:W-:Y:S05]  /*3b80*/  BSYNC B0 ;  /* 0x0000000000007941 */ /* 0x000fea0003800000 */
.L_x_16515:
        /* <DEDUP_REMOVED lines=304> */
.L_x_16519:
        /* <DEDUP_REMOVED lines=10> */
.L_x_16520:
        /* <DEDUP_REMOVED lines=13> */
.L_x_26276:


//--------------------- .text._ZN2at6native27unrolled_elementwise_kernelINS0_13AUnaryFunctorIhhhNS0_16BitwiseOrFunctorIhEEEESt5arrayIPcLm2EELi4E23TrivialOffsetCalculatorILi1EjESA_NS0_6memory15LoadWithoutCastENSB_16StoreWithoutCastEEEviT_T0_T2_T3_T4_T5_ --------------------------
	.section	.text._ZN2at6native27unrolled_elementwise_kernelINS0_13AUnaryFunctorIhhhNS0_16BitwiseOrFunctorIhEEEESt5arrayIPcLm2EELi4E23TrivialOffsetCalculatorILi1EjESA_NS0_6memory15LoadWithoutCastENSB_16StoreWithoutCastEEEviT_T0_T2_T3_T4_T5_,"ax",@progbits
	.align	128
        .global         _ZN2at6native27unrolled_elementwise_kernelINS0_13AUnaryFunctorIhhhNS0_16BitwiseOrFunctorIhEEEESt5arrayIPcLm2EELi4E23TrivialOffsetCalculatorILi1EjESA_NS0_6memory15LoadWithoutCastENSB_16StoreWithoutCastEEEviT_T0_T2_T3_T4_T5_
        .type           _ZN2at6native27unrolled_elementwise_kernelINS0_13AUnaryFunctorIhhhNS0_16BitwiseOrFunctorIhEEEESt5arrayIPcLm2EELi4E23TrivialOffsetCalculatorILi1EjESA_NS0_6memory15LoadWithoutCastENSB_16StoreWithoutCastEEEviT_T0_T2_T3_T4_T5_,@function
        .size           _ZN2at6native27unrolled_elementwise_kernelINS0_13AUnaryFunctorIhhhNS0_16BitwiseOrFunctorIhEEEESt5arrayIPcLm2EELi4E23TrivialOffsetCalculatorILi1EjESA_NS0_6memory15LoadWithoutCastENSB_16StoreWithoutCastEEEviT_T0_T2_T3_T4_T5_,(.L_x_26277 - _ZN2at6native27unrolled_elementwise_kernelINS0_13AUnaryFunctorIhhhNS0_16BitwiseOrFunctorIhEEEESt5arrayIPcLm2EELi4E23TrivialOffsetCalculatorILi1EjESA_NS0_6memory15LoadWithoutCastENSB_16StoreWithoutCastEEEviT_T0_T2_T3_T4_T5_)
        .other          _ZN2at6native27unrolled_elementwise_kernelINS0_13AUnaryFunctorIhhhNS0_16BitwiseOrFunctorIhEEEESt5arrayIPcLm2EELi4E23TrivialOffsetCalculatorILi1EjESA_NS0_6memory15LoadWithoutCastENSB_16StoreWithoutCastEEEviT_T0_T2_T3_T4_T5_,@"STO_CUDA_ENTRY STV_DEFAULT"
_ZN2at6native27unrolled_elementwise_kernelINS0_13AUnaryFunctorIhhhNS0_16BitwiseOrFunctorIhEEEESt5arrayIPcLm2EELi4E23TrivialOffsetCalculatorILi1EjESA_NS0_6memory15LoadWithoutCastENSB_16StoreWithoutCastEEEviT_T0_T2_T3_T4_T5_:
.text._ZN2at6native27unrolled_elementwise_kernelINS0_13AUnaryFunctorIhhhNS0_16BitwiseOrFunctorIhEEEESt5arrayIPcLm2EELi4E23TrivialOffsetCalculatorILi1EjESA_NS0_6memory15LoadWithoutCastENSB_16StoreWithoutCastEEEviT_T0_T2_T3_T4_T5_:
        /* <DEDUP_REMOVED lines=65> */
.L_x_16522:
[----:B------:R-:W-:Y:S05]  /*0410*/  BSYNC B0 ;  /* 0x0000000000007941 */ /* 0x000fea0003800000 */
.L_x_16521:
        /* <DEDUP_REMOVED lines=8> */
.L_x_16523:
        /* <DEDUP_REMOVED lines=14> */
.L_x_26277:


//--------------------- .text._ZN2at6native29vectorized_elementwise_kernelILi2ENS0_13AUnaryFunctorIhhhNS0_16BitwiseOrFunctorIhEEEESt5arrayIPcLm2EEEEviT0_T1_ --------------------------
	.section	.text._ZN2at6native29vectorized_elementwise_kernelILi2ENS0_13AUnaryFunctorIhhhNS0_16BitwiseOrFunctorIhEEEESt5arrayIPcLm2EEEEviT0_T1_,"ax",@progbits
	.align	128
        .global         _ZN2at6native29vectorized_elementwise_kernelILi2ENS0_13AUnaryFunctorIhhhNS0_16BitwiseOrFunctorIhEEEESt5arrayIPcLm2EEEEviT0_T1_
        .type           _ZN2at6native29vectorized_elementwise_kernelILi2ENS0_13AUnaryFunctorIhhhNS0_16BitwiseOrFunctorIhEEEESt5arrayIPcLm2EEEEviT0_T1_,@function
        .size           _ZN2at6native29vectorized_elementwise_kernelILi2ENS0_13AUnaryFunctorIhhhNS0_16BitwiseOrFunctorIhEEEESt5arrayIPcLm2EEEEviT0_T1_,(.L_x_26278 - _ZN2at6native29vectorized_elementwise_kernelILi2ENS0_13AUnaryFunctorIhhhNS0_16BitwiseOrFunctorIhEEEESt5arrayIPcLm2EEEEviT0_T1_)
        .other          _ZN2at6native29vectorized_elementwise_kernelILi2ENS0_13AUnaryFunctorIhhhNS0_16BitwiseOrFunctorIhEEEESt5arrayIPcLm2EEEEviT0_T1_,@"STO_CUDA_ENTRY STV_DEFAULT"
_ZN2at6native29vectorized_elementwise_kernelILi2ENS0_13AUnaryFunctorIhhhNS0_16BitwiseOrFunctorIhEEEESt5arrayIPcLm2EEEEviT0_T1_:
.text._ZN2at6native29vectorized_elementwise_kernelILi2ENS0_13AUnaryFunctorIhhhNS0_16BitwiseOrFunctorIhEEEESt5arrayIPcLm2EEEEviT0_T1_:
        /* <DEDUP_REMOVED lines=51> */
.L_x_16524:
        /* <DEDUP_REMOVED lines=98> */
.L_x_16527:
        /* <DEDUP_REMOVED lines=8> */
.L_x_16528:
        /* <DEDUP_REMOVED lines=8> */
.L_x_16529:
        /* <DEDUP_REMOVED lines=9> */
.L_x_16530:
[----:B------:R-:W-:Y:S05]  /*0ae0*/  BSYNC B1 ;  /* 0x0000000000017941 */ /* 0x000fea0003800000 */
.L_x_16526:
[----:B------:R-:W-:-:S13]  /*0af0*/  ISETP.GE.AND P0, PT, R14, R15, PT ;  /* 0x0000000f0e00720c */ /* 0x000fda0003f06270 */
[----:B0-----:R-:W0:Y:S01]  /*0b00*/  @!P0 LDC.64 R6, c[0x0][0x218] ;  /* 0x00008600ff068b82 */ /* 0x001e220000000a00 */
[C---:B-12---:R-:W-:Y:S02]  /*0b10*/  @!P0 VIADD R5, R14.reuse, UR4 ;  /* 0x000000040e058c36 */ /* 0x046fe40008000000 */
[----:B------:R-:W-:-:S03]  /*0b20*/  @!P0 VIADD R14, R14, 0x80 ;  /* 0x000000800e0e8836 */ /* 0x000fc60000000000 */
[----:B0-----:R-:W-:-:S05]  /*0b30*/  @!P0 IADD3 R4, P1, R5, R6, RZ ;  /* 0x0000000605048210 */ /* 0x001fca0007f3e0ff */
[----:B------:R-:W-:-:S05]  /*0b40*/  @!P0 IMAD.X R5, RZ, RZ, R7, P1 ;  /* 0x000000ffff058224 */ /* 0x000fca00008e0607 */
[----:B------:R2:W-:Y:S03]  /*0b50*/  @!P0 STG.E.U8 desc[UR8][R4.64], R2 ;  /* 0x0000000204008986 */ /* 0x0005e6000c101108 */
.L_x_16531:
[----:B------:R-:W-:Y:S05]  /*0b60*/  BSYNC B0 ;  /* 0x0000000000007941 */ /* 0x000fea0003800000 */
.L_x_16525:
        /* <DEDUP_REMOVED lines=9> */
.L_x_16532:
        /* <DEDUP_REMOVED lines=16> */
.L_x_26278:


//--------------------- .text._ZN2at6native29vectorized_elementwise_kernelILi4ENS0_13AUnaryFunctorIhhhNS0_16BitwiseOrFunctorIhEEEESt5arrayIPcLm2EEEEviT0_T1_ --------------------------
	.section	.text._ZN2at6native29vectorized_elementwise_kernelILi4ENS0_13AUnaryFunctorIhhhNS0_16BitwiseOrFunctorIhEEEESt5arrayIPcLm2EEEEviT0_T1_,"ax",@progbits
	.align	128
        .global         _ZN2at6native29vectorized_elementwise_kernelILi4ENS0_13AUnaryFunctorIhhhNS0_16BitwiseOrFunctorIhEEEESt5arrayIPcLm2EEEEviT0_T1_
        .type           _ZN2at6native29vectorized_elementwise_kernelILi4ENS0_13AUnaryFunctorIhhhNS0_16BitwiseOrFunctorIhEEEESt5arrayIPcLm2EEEEviT0_T1_,@function
        .size           _ZN2at6native29vectorized_elementwise_kernelILi4ENS0_13AUnaryFunctorIhhhNS0_16BitwiseOrFunctorIhEEEESt5arrayIPcLm2EEEEviT0_T1_,(.L_x_26279 - _ZN2at6native29vectorized_elementwise_kernelILi4ENS0_13AUnaryFunctorIhhhNS0_16BitwiseOrFunctorIhEEEESt5arrayIPcLm2EEEEviT0_T1_)
        .other          _ZN2at6native29vectorized_elementwise_kernelILi4ENS0_13AUnaryFunctorIhhhNS0_16BitwiseOrFunctorIhEEEESt5arrayIPcLm2EEEEviT0_T1_,@"STO_CUDA_ENTRY STV_DEFAULT"
_ZN2at6native29vectorized_elementwise_kernelILi4ENS0_13AUnaryFunctorIhhhNS0_16BitwiseOrFunctorIhEEEESt5arrayIPcLm2EEEEviT0_T1_:
.text._ZN2at6native29vectorized_elementwise_kernelILi4ENS0_13AUnaryFunctorIhhhNS0_16BitwiseOrFunctorIhEEEESt5arrayIPcLm2EEEEviT0_T1_:
        /* <DEDUP_REMOVED lines=49> */
.L_x_16533:
        /* <DEDUP_REMOVED lines=98> */
.L_x_16536:
        /* <DEDUP_REMOVED lines=8> */
.L_x_16537:
        /* <DEDUP_REMOVED lines=8> */
.L_x_16538:
        /* <DEDUP_REMOVED lines=9> */
.L_x_16539:
[----:B------:R-:W-:Y:S05]  /*0ac0*/  BSYNC B1 ;  /* 0x0000000000017941 */ /* 0x000fea0003800000 */
.L_x_16535:
[----:B------:R-:W-:-:S13]  /*0ad0*/  ISETP.GE.AND P0, PT, R14, R15, PT ;  /* 0x0000000f0e00720c */ /* 0x000fda0003f06270 */
[----:B0-----:R-:W0:Y:S01]  /*0ae0*/  @!P0 LDC.64 R6, c[0x0][0x218] ;  /* 0x00008600ff068b82 */ /* 0x001e220000000a00 */
[C---:B-12---:R-:W-:Y:S02]  /*0af0*/  @!P0 VIADD R5, R14.reuse, UR4 ;  /* 0x000000040e058c36 */ /* 0x046fe40008000000 */
[----:B------:R-:W-:-:S03]  /*0b00*/  @!P0 VIADD R14, R14, 0x80 ;  /* 0x000000800e0e8836 */ /* 0x000fc60000000000 */
[----:B0-----:R-:W-:-:S05]  /*0b10*/  @!P0 IADD3 R4, P1, R5, R6, RZ ;  /* 0x0000000605048210 */ /* 0x001fca0007f3e0ff */
[----:B------:R-:W-:-:S05]  /*0b20*/  @!P0 IMAD.X R5, RZ, RZ, R7, P1 ;  /* 0x000000ffff058224 */ /* 0x000fca00008e0607 */
[----:B------:R2:W-:Y:S03]  /*0b30*/  @!P0 STG.E.U8 desc[UR8][R4.64], R2 ;  /* 0x0000000204008986 */ /* 0x0005e6000c101108 */
.L_x_16540:
[----:B------:R-:W-:Y:S05]  /*0b40*/  BSYNC B0 ;  /* 0x0000000000007941 */ /* 0x000fea0003800000 */
.L_x_16534:
        /* <DEDUP_REMOVED lines=9> */
.L_x_16541:
        /* <DEDUP_REMOVED lines=10> */
.L_x_26279:


//--------------------- .text._ZN2at6native29vectorized_elementwise_kernelILi8ENS0_13AUnaryFunctorIhhhNS0_16BitwiseOrFunctorIhEEEESt5arrayIPcLm2EEEEviT0_T1_ --------------------------
	.section	.text._ZN2at6native29vectorized_elementwise_kernelILi8ENS0_13AUnaryFunctorIhhhNS0_16BitwiseOrFunctorIhEEEESt5arrayIPcLm2EEEEviT0_T1_,"ax",@progbits
	.align	128
        .global         _ZN2at6native29vectorized_elementwise_kernelILi8ENS0_13AUnaryFunctorIhhhNS0_16BitwiseOrFunctorIhEEEESt5arrayIPcLm2EEEEviT0_T1_
        .type           _ZN2at6native29vectorized_elementwise_kernelILi8ENS0_13AUnaryFunctorIhhhNS0_16BitwiseOrFunctorIhEEEESt5arrayIPcLm2EEEEviT0_T1_,@function
        .size           _ZN2at6native29vectorized_elementwise_kernelILi8ENS0_13AUnaryFunctorIhhhNS0_16BitwiseOrFunctorIhEEEESt5arrayIPcLm2EEEEviT0_T1_,(.L_x_26280 - _ZN2at6native29vectorized_elementwise_kernelILi8ENS0_13AUnaryFunctorIhhhNS0_16BitwiseOrFunctorIhEEEESt5arrayIPcLm2EEEEviT0_T1_)
        .other          _ZN2at6native29vectorized_elementwise_kernelILi8ENS0_13AUnaryFunctorIhhhNS0_16BitwiseOrFunctorIhEEEESt5arrayIPcLm2EEEEviT0_T1_,@"STO_CUDA_ENTRY STV_DEFAULT"
_ZN2at6native29vectorized_elementwise_kernelILi8ENS0_13AUnaryFunctorIhhhNS0_16BitwiseOrFunctorIhEEEESt5arrayIPcLm2EEEEviT0_T1_:
.text._ZN2at6native29vectorized_elementwise_kernelILi8ENS0_13AUnaryFunctorIhhhNS0_16BitwiseOrFunctorIhEEEESt5arrayIPcLm2EEEEviT0_T1_:
        /* <DEDUP_REMOVED lines=49> */
.L_x_16542:
        /* <DEDUP_REMOVED lines=98> */
.L_x_16545:
        /* <DEDUP_REMOVED lines=8> */
.L_x_16546:
        /* <DEDUP_REMOVED lines=8> */
.L_x_16547:
        /* <DEDUP_REMOVED lines=9> */
.L_x_16548:
[----:B------:R-:W-:Y:S05]  /*0ac0*/  BSYNC B1 ;  /* 0x0000000000017941 */ /* 0x000fea0003800000 */
.L_x_16544:
[----:B------:R-:W-:-:S13]  /*0ad0*/  ISETP.GE.AND P0, PT, R21, R0, PT ;  /* 0x000000001500720c */ /* 0x000fda0003f06270 */
[----:B------:R-:W3:Y:S01]  /*0ae0*/  @!P0 LDC.64 R4, c[0x0][0x218] ;  /* 0x00008600ff048b82 */ /* 0x000ee20000000a00 */
[C---:B012---:R-:W-:Y:S02]  /*0af0*/  @!P0 VIADD R3, R21.reuse, UR4 ;  /* 0x0000000415038c36 */ /* 0x047fe40008000000 */
[----:B------:R-:W-:-:S03]  /*0b00*/  @!P0 VIADD R21, R21, 0x80 ;  /* 0x0000008015158836 */ /* 0x000fc60000000000 */
[----:B---3--:R-:W-:-:S05]  /*0b10*/  @!P0 IADD3 R2, P1, R3, R4, RZ ;  /* 0x0000000403028210 */ /* 0x008fca0007f3e0ff */
[----:B------:R-:W-:-:S05]  /*0b20*/  @!P0 IMAD.X R3, RZ, RZ, R5, P1 ;  /* 0x000000ffff038224 */ /* 0x000fca00008e0605 */
[----:B------:R2:W-:Y:S03]  /*0b30*/  @!P0 STG.E.U8 desc[UR8][R2.64], R28 ;  /* 0x0000001c02008986 */ /* 0x0005e6000c101108 */
.L_x_16549:
[----:B------:R-:W-:Y:S05]  /*0b40*/  BSYNC B0 ;  /* 0x0000000000007941 */ /* 0x000fea0003800000 */
.L_x_16543:
        /* <DEDUP_REMOVED lines=9> */
.L_x_16550:
        /* <DEDUP_REMOVED lines=10> */
.L_x_26280:


//--------------------- .text._ZN2at6native18elementwise_kernelILi128ELi4EZNS0_15gpu_kernel_implINS0_13BinaryFunctorIhhhNS0_16BitwiseOrFunctorIhEEEEEEvRNS_18TensorIteratorBaseERKT_EUliE_EEviT1_ --------------------------
	.section	.text._ZN2at6native18elementwise_kernelILi128ELi4EZNS0_15gpu_kernel_implINS0_13BinaryFunctorIhhhNS0_16BitwiseOrFunctorIhEEEEEEvRNS_18TensorIteratorBaseERKT_EUliE_EEviT1_,"ax",@progbits
	.align	128
        .global         _ZN2at6native18elementwise_kernelILi128ELi4EZNS0_15gpu_kernel_implINS0_13BinaryFunctorIhhhNS0_16BitwiseOrFunctorIhEEEEEEvRNS_18TensorIteratorBaseERKT_EUliE_EEviT1_
        .type           _ZN2at6native18elementwise_kernelILi128ELi4EZNS0_15gpu_kernel_implINS0_13BinaryFunctorIhhhNS0_16BitwiseOrFunctorIhEEEEEEvRNS_18TensorIteratorBaseERKT_EUliE_EEviT1_,@function
        .size           _ZN2at6native18elementwise_kernelILi128ELi4EZNS0_15gpu_kernel_implINS0_13BinaryFunctorIhhhNS0_16BitwiseOrFunctorIhEEEEEEvRNS_18TensorIteratorBaseERKT_EUliE_EEviT1_,(.L_x_26281 - _ZN2at6native18elementwise_kernelILi128ELi4EZNS0_15gpu_kernel_implINS0_13BinaryFunctorIhhhNS0_16BitwiseOrFunctorIhEEEEEEvRNS_18TensorIteratorBaseERKT_EUliE_EEviT1_)
        .other          _ZN2at6native18elementwise_kernelILi128ELi4EZNS0_15gpu_kernel_implINS0_13BinaryFunctorIhhhNS0_16BitwiseOrFunctorIhEEEEEEvRNS_18TensorIteratorBaseERKT_EUliE_EEviT1_,@"STO_CUDA_ENTRY STV_DEFAULT"
_ZN2at6native18elementwise_kernelILi128ELi4EZNS0_15gpu_kernel_implINS0_13BinaryFunctorIhhhNS0_16BitwiseOrFunctorIhEEEEEEvRNS_18TensorIteratorBaseERKT_EUliE_EEviT1_:
.text._ZN2at6native18elementwise_kernelILi128ELi4EZNS0_15gpu_kernel_implINS0_13BinaryFunctorIhhhNS0_16BitwiseOrFunctorIhEEEEEEvRNS_18TensorIteratorBaseERKT_EUliE_EEviT1_:
        /* <DEDUP_REMOVED lines=365> */
.L_x_16553:
        /* <DEDUP_REMOVED lines=20> */
.L_x_16557:
[----:B------:R0:W5:Y:S01]  /*1810*/  LDG.E.U8 R19, desc[UR36][R4.64] ;  /* 0x0000002404137981 */ /* 0x000162000c1e1100 */
[----:B------:R-:W-:Y:S05]  /*1820*/  BRA `(.L_x_16559) ;  /* 0x0000000c00647947 */ /* 0x000fea0003800000 */
.L_x_16556:
        /* <DEDUP_REMOVED lines=8> */
.L_x_16561:
[----:B------:R3:W5:Y:S01]  /*18b0*/  LDG.E.U8 R19, desc[UR36][R4.64] ;  /* 0x0000002404137981 */ /* 0x000762000c1e1100 */
[----:B------:R-:W-:Y:S05]  /*18c0*/  BRA `(.L_x_16559) ;  /* 0x0000000c003c7947 */ /* 0x000fea0003800000 */
.L_x_16560:
[----:B------:R0:W5:Y:S01]  /*18d0*/  LDG.E.U16 R19, desc[UR36][R4.64] ;  /* 0x0000002404137981 */ /* 0x000162000c1e1500 */
[----:B------:R-:W-:Y:S05]  /*18e0*/  BRA `(.L_x_16559) ;  /* 0x0000000c00347947 */ /* 0x000fea0003800000 */
.L_x_16555:
        /* <DEDUP_REMOVED lines=10> */
.L_x_16563:
[----:B------:R-:W2:Y:S02]  /*1990*/  LDG.E.U16 R2, desc[UR36][R4.64] ;  /* 0x0000002404027981 */ /* 0x000ea4000c1e1500 */
[----:B--2---:R-:W-:-:S06]  /*19a0*/  HADD2.F32 R2, -RZ, R2.H0_H0 ;  /* 0x20000002ff027230 */ /* 0x004fcc0000004100 */
[----:B------:R-:W0:Y:S02]  /*19b0*/  F2I.S64.TRUNC R2, R2 ;  /* 0x0000000200027311 */ /* 0x000e24000020d900 */
[----:B0-----:R-:W-:Y:S01]  /*19c0*/  PRMT R19, R2, 0x7610, R19 ;  /* 0x0000761002137816 */ /* 0x001fe20000000013 */
[----:B------:R-:W-:Y:S06]  /*19d0*/  BRA `(.L_x_16559) ;  /* 0x0000000800f87947 */ /* 0x000fec0003800000 */
.L_x_16562:
        /* <DEDUP_REMOVED lines=10> */
.L_x_16565:
[----:B------:R-:W2:Y:S02]  /*1a80*/  LDG.E.U16 R4, desc[UR36][R4.64] ;  /* 0x0000002404047981 */ /* 0x000ea4000c1e1500 */
[----:B--2---:R-:W-:-:S06]  /*1a90*/  HADD2.F32 R2, -RZ, R4.H0_H0 ;  /* 0x20000004ff027230 */ /* 0x004fcc0000004100 */
[----:B------:R-:W0:Y:S02]  /*1aa0*/  F2I.S64.TRUNC R2, R2 ;  /* 0x0000000200027311 */ /* 0x000e24000020d900 */
[----:B0-----:R-:W-:Y:S01]  /*1ab0*/  PRMT R19, R2, 0x7610, R19 ;  /* 0x0000761002137816 */ /* 0x001fe20000000013 */
[----:B------:R-:W-:Y:S06]  /*1ac0*/  BRA `(.L_x_16559) ;  /* 0x0000000800bc7947 */ /* 0x000fec0003800000 */
.L_x_16564:
[----:B------:R-:W2:Y:S02]  /*1ad0*/  LDG.E.64 R2, desc[UR36][R4.64] ;  /* 0x0000002404027981 */ /* 0x000ea4000c1e1b00 */
[----:B--2---:R-:W0:Y:S02]  /*1ae0*/  F2I.S64.F64.TRUNC R2, R2 ;  /* 0x0000000200027311 */ /* 0x004e24000030d900 */
[----:B0-----:R-:W-:Y:S01]  /*1af0*/  PRMT R19, R2, 0x7610, R19 ;  /* 0x0000761002137816 */ /* 0x001fe20000000013 */
[----:B------:R-:W-:Y:S06]  /*1b00*/  BRA `(.L_x_16559) ;  /* 0x0000000800ac7947 */ /* 0x000fec0003800000 */
.L_x_16554:
        /* <DEDUP_REMOVED lines=12> */
.L_x_16568:
[----:B------:R-:W2:Y:S02]  /*1bd0*/  LDG.E.64 R4, desc[UR36][R4.64] ;  /* 0x0000002404047981 */ /* 0x000ea4000c1e1b00 */
[----:B--2---:R-:W0:Y:S02]  /*1be0*/  F2I.S64.F64.TRUNC R2, R4 ;  /* 0x0000000400027311 */ /* 0x004e24000030d900 */
[----:B0-----:R-:W-:Y:S01]  /*1bf0*/  PRMT R19, R2, 0x7610, R19 ;  /* 0x0000761002137816 */ /* 0x001fe20000000013 */
[----:B------:R-:W-:Y:S06]  /*1c00*/  BRA `(.L_x_16559) ;  /* 0x00000008006c7947 */ /* 0x000fec0003800000 */
.L_x_16567:
        /* <DEDUP_REMOVED lines=28> */
.L_x_16570:
        /* <DEDUP_REMOVED lines=15> */
.L_x_16569:
[----:B------:R-:W2:Y:S02]  /*1ec0*/  LDG.E.U16 R2, desc[UR36][R4.64] ;  /* 0x0000002404027981 */ /* 0x000ea4000c1e1500 */
[----:B--2---:R-:W-:-:S06]  /*1ed0*/  IMAD.U32 R2, R2, 0x10000, RZ ;  /* 0x0001000002027824 */ /* 0x004fcc00078e00ff */
[----:B------:R-:W0:Y:S02]  /*1ee0*/  F2I.S64.TRUNC R2, R2 ;  /* 0x0000000200027311 */ /* 0x000e24000020d900 */
[----:B0-----:R-:W-:Y:S01]  /*1ef0*/  PRMT R19, R2, 0x7610, R19 ;  /* 0x0000761002137816 */ /* 0x001fe20000000013 */
[----:B------:R-:W-:Y:S06]  /*1f00*/  BRA `(.L_x_16559) ;  /* 0x0000000400ac7947 */ /* 0x000fec0003800000 */
.L_x_16566:
        /* <DEDUP_REMOVED lines=10> */
.L_x_16573:
        /* <DEDUP_REMOVED lines=21> */
.L_x_16577:
[----:B------:R-:W-:Y:S05]  /*2100*/  BSYNC B1 ;  /* 0x0000000000017941 */ /* 0x000fea0003800000 */
.L_x_16576:
[----:B------:R-:W-:Y:S01]  /*2110*/  IMAD.SHL.U32 R2, R2, 0x100000, RZ ;  /* 0x0010000002027824 */ /* 0x000fe200078e00ff */
[----:B------:R-:W-:-:S04]  /*2120*/  LEA R3, R0, 0x3b800000, 0x17 ;  /* 0x3b80000000037811 */ /* 0x000fc800078eb8ff */
[----:B------:R-:W-:-:S07]  /*2130*/  LOP3.LUT R2, R3, R2, R4, 0xfe, !PT ;  /* 0x0000000203027212 */ /* 0x000fce00078efe04 */
.L_x_16575:
[----:B------:R-:W-:Y:S05]  /*2140*/  BSYNC B0 ;  /* 0x0000000000007941 */ /* 0x000fea0003800000 */
.L_x_16574:
[----:B------:R-:W0:Y:S02]  /*2150*/  F2I.S64.TRUNC R2, R2 ;  /* 0x0000000200027311 */ /* 0x000e24000020d900 */
[----:B0-----:R-:W-:Y:S01]  /*2160*/  PRMT R19, R2, 0x7610, R19 ;  /* 0x0000761002137816 */ /* 0x001fe20000000013 */
[----:B------:R-:W-:Y:S06]  /*2170*/  BRA `(.L_x_16559) ;  /* 0x0000000400107947 */ /* 0x000fec0003800000 */
.L_x_16572:
        /* <DEDUP_REMOVED lines=21> */
.L_x_16581:
[----:B------:R-:W-:Y:S05]  /*22d0*/  BSYNC B1 ;  /* 0x0000000000017941 */ /* 0x000fea0003800000 */
.L_x_16580:
[----:B------:R-:W-:Y:S01]  /*22e0*/  IMAD.SHL.U32 R2, R2, 0x200000, RZ ;  /* 0x0020000002027824 */ /* 0x000fe200078e00ff */
[----:B------:R-:W-:-:S04]  /*22f0*/  LEA R3, R0, 0x37800000, 0x17 ;  /* 0x3780000000037811 */ /* 0x000fc800078eb8ff */
[----:B------:R-:W-:-:S07]  /*2300*/  LOP3.LUT R2, R3, R2, R4, 0xfe, !PT ;  /* 0x0000000203027212 */ /* 0x000fce00078efe04 */
.L_x_16579:
[----:B------:R-:W-:Y:S05]  /*2310*/  BSYNC B0 ;  /* 0x0000000000007941 */ /* 0x000fea0003800000 */
.L_x_16578:
[----:B------:R-:W0:Y:S02]  /*2320*/  F2I.S64.TRUNC R2, R2 ;  /* 0x0000000200027311 */ /* 0x000e24000020d900 */
[----:B0-----:R-:W-:Y:S01]  /*2330*/  PRMT R19, R2, 0x7610, R19 ;  /* 0x0000761002137816 */ /* 0x001fe20000000013 */
[----:B------:R-:W-:Y:S06]  /*2340*/  BRA `(.L_x_16559) ;  /* 0x00000000009c7947 */ /* 0x000fec0003800000 */
.L_x_16571:
        /* <DEDUP_REMOVED lines=14> */
.L_x_16585:
[----:B------:R-:W-:Y:S05]  /*2430*/  BSYNC B0 ;  /* 0x0000000000007941 */ /* 0x000fea0003800000 */
.L_x_16584:
[----:B------:R-:W0:Y:S02]  /*2440*/  F2I.S64.TRUNC R2, R2 ;  /* 0x0000000200027311 */ /* 0x000e24000020d900 */
[----:B0-----:R-:W-:Y:S01]  /*2450*/  PRMT R19, R2, 0x7610, R19 ;  /* 0x0000761002137816 */ /* 0x001fe20000000013 */
[----:B------:R-:W-:Y:S06]  /*2460*/  BRA `(.L_x_16559) ;  /* 0x0000000000547947 */ /* 0x000fec0003800000 */
.L_x_16558:
        /* <DEDUP_REMOVED lines=16> */
.L_x_16586:
[----:B------:R-:W-:Y:S01]  /*2570*/  PRMT R19, RZ, 0x7610, R19 ;  /* 0x00007610ff137816 */ /* 0x000fe20000000013 */
[----:B------:R-:W-:Y:S06]  /*2580*/  BRA `(.L_x_16559) ;  /* 0x00000000000c7947 */ /* 0x000fec0003800000 */
.L_x_16583:
[----:B------:R2:W5:Y:S01]  /*2590*/  LDG.E.U8 R19, desc[UR36][R4.64] ;  /* 0x0000002404137981 */ /* 0x000562000c1e1100 */
[----:B------:R-:W-:Y:S05]  /*25a0*/  BRA `(.L_x_16559) ;  /* 0x0000000000047947 */ /* 0x000fea0003800000 */
.L_x_16582:
[----:B------:R1:W5:Y:S02]  /*25b0*/  LDG.E.U8 R19, desc[UR36][R4.64] ;  /* 0x0000002404137981 */ /* 0x000364000c1e1100 */
.L_x_16559:
        /* <DEDUP_REMOVED lines=17> */
.L_x_16590:
[----:B------:R3:W5:Y:S01]  /*26d0*/  LDG.E.U8 R0, desc[UR36][R4.64] ;  /* 0x0000002404007981 */ /* 0x000762000c1e1100 */
[----:B------:R-:W-:Y:S05]  /*26e0*/  BRA `(.L_x_16592) ;  /* 0x0000000c00647947 */ /* 0x000fea0003800000 */
.L_x_16589:
        /* <DEDUP_REMOVED lines=8> */
.L_x_16594:
[----:B------:R1:W5:Y:S01]  /*2770*/  LDG.E.U8 R0, desc[UR36][R4.64] ;  /* 0x0000002404007981 */ /* 0x000362000c1e1100 */
[----:B------:R-:W-:Y:S05]  /*2780*/  BRA `(.L_x_16592) ;  /* 0x0000000c003c7947 */ /* 0x000fea0003800000 */
.L_x_16593:
[----:B------:R2:W5:Y:S01]  /*2790*/  LDG.E.U16 R0, desc[UR36][R4.64] ;  /* 0x0000002404007981 */ /* 0x000562000c1e1500 */
[----:B------:R-:W-:Y:S05]  /*27a0*/  BRA `(.L_x_16592) ;  /* 0x0000000c00347947 */ /* 0x000fea0003800000 */
.L_x_16588:
        /* <DEDUP_REMOVED lines=10> */
.L_x_16596:
[----:B------:R-:W2:Y:S02]  /*2850*/  LDG.E.U16 R2, desc[UR36][R4.64] ;  /* 0x0000002404027981 */ /* 0x000ea4000c1e1500 */
[----:B--2---:R-:W-:-:S06]  /*2860*/  HADD2.F32 R2, -RZ, R2.H0_H0 ;  /* 0x20000002ff027230 */ /* 0x004fcc0000004100 */
[----:B------:R-:W0:Y:S02]  /*2870*/  F2I.S64.TRUNC R2, R2 ;  /* 0x0000000200027311 */ /* 0x000e24000020d900 */
[----:B0-----:R-:W-:Y:S01]  /*2880*/  PRMT R0, R2, 0x7610, R0 ;  /* 0x0000761002007816 */ /* 0x001fe20000000000 */
[----:B------:R-:W-:Y:S06]  /*2890*/  BRA `(.L_x_16592) ;  /* 0x0000000800f87947 */ /* 0x000fec0003800000 */
.L_x_16595:
        /* <DEDUP_REMOVED lines=10> */
.L_x_16598:
[----:B------:R-:W2:Y:S02]  /*2940*/  LDG.E.U16 R4, desc[UR36][R4.64] ;  /* 0x0000002404047981 */ /* 0x000ea4000c1e1500 */
[----:B--2---:R-:W-:-:S06]  /*2950*/  HADD2.F32 R2, -RZ, R4.H0_H0 ;  /* 0x20000004ff027230 */ /* 0x004fcc0000004100 */
[----:B------:R-:W0:Y:S02]  /*2960*/  F2I.S64.TRUNC R2, R2 ;  /* 0x0000000200027311 */ /* 0x000e24000020d900 */
[----:B0-----:R-:W-:Y:S01]  /*2970*/  PRMT R0, R2, 0x7610, R0 ;  /* 0x0000761002007816 */ /* 0x001fe20000000000 */
[----:B------:R-:W-:Y:S06]  /*2980*/  BRA `(.L_x_16592) ;  /* 0x0000000800bc7947 */ /* 0x000fec0003800000 */
.L_x_16597:
[----:B------:R-:W2:Y:S02]  /*2990*/  LDG.E.64 R2, desc[UR36][R4.64] ;  /* 0x0000002404027981 */ /* 0x000ea4000c1e1b00 */
[----:B--2---:R-:W0:Y:S02]  /*29a0*/  F2I.S64.F64.TRUNC R2, R2 ;  /* 0x0000000200027311 */ /* 0x004e24000030d900 */
[----:B0-----:R-:W-:Y:S01]  /*29b0*/  PRMT R0, R2, 0x7610, R0 ;  /* 0x0000761002007816 */ /* 0x001fe20000000000 */
[----:B------:R-:W-:Y:S06]  /*29c0*/  BRA `(.L_x_16592) ;  /* 0x0000000800ac7947 */ /* 0x000fec0003800000 */
.L_x_16587:
        /* <DEDUP_REMOVED lines=12> */
.L_x_16601:
[----:B------:R-:W2:Y:S02]  /*2a90*/  LDG.E.64 R4, desc[UR36][R4.64] ;  /* 0x0000002404047981 */ /* 0x000ea4000c1e1b00 */
[----:B--2---:R-:W0:Y:S02]  /*2aa0*/  F2I.S64.F64.TRUNC R2, R4 ;  /* 0x0000000400027311 */ /* 0x004e24000030d900 */
[----:B0-----:R-:W-:Y:S01]  /*2ab0*/  PRMT R0, R2, 0x7610, R0 ;  /* 0x0000761002007816 */ /* 0x001fe20000000000 */
[----:B------:R-:W-:Y:S06]  /*2ac0*/  BRA `(.L_x_16592) ;  /* 0x00000008006c7947 */ /* 0x000fec0003800000 */
.L_x_16600:
        /* <DEDUP_REMOVED lines=28> */
.L_x_16603:
        /* <DEDUP_REMOVED lines=15> */
.L_x_16602:
[----:B------:R-:W2:Y:S02]  /*2d80*/  LDG.E.U16 R2, desc[UR36][R4.64] ;  /* 0x0000002404027981 */ /* 0x000ea4000c1e1500 */
[----:B--2---:R-:W-:-:S06]  /*2d90*/  IMAD.U32 R2, R2, 0x10000, RZ ;  /* 0x0001000002027824 */ /* 0x004fcc00078e00ff */
[----:B------:R-:W0:Y:S02]  /*2da0*/  F2I.S64.TRUNC R2, R2 ;  /* 0x0000000200027311 */ /* 0x000e24000020d900 */
[----:B0-----:R-:W-:Y:S01]  /*2db0*/  PRMT R0, R2, 0x7610, R0 ;  /* 0x0000761002007816 */ /* 0x001fe20000000000 */
[----:B------:R-:W-:Y:S06]  /*2dc0*/  BRA `(.L_x_16592) ;  /* 0x0000000400ac7947 */ /* 0x000fec0003800000 */
.L_x_16599:
        /* <DEDUP_REMOVED lines=10> */
.L_x_16606:
        /* <DEDUP_REMOVED lines=21> */
.L_x_16610:
[----:B------:R-:W-:Y:S05]  /*2fc0*/  BSYNC B1 ;  /* 0x0000000000017941 */ /* 0x000fea0003800000 */
.L_x_16609:
[----:B------:R-:W-:Y:S01]  /*2fd0*/  IMAD.SHL.U32 R2, R2, 0x100000, RZ ;  /* 0x0010000002027824 */ /* 0x000fe200078e00ff */
[----:B------:R-:W-:-:S04]  /*2fe0*/  LEA R3, R0, 0x3b800000, 0x17 ;  /* 0x3b80000000037811 */ /* 0x000fc800078eb8ff */
[----:B------:R-:W-:-:S07]  /*2ff0*/  LOP3.LUT R2, R3, R2, R4, 0xfe, !PT ;  /* 0x0000000203027212 */ /* 0x000fce00078efe04 */
.L_x_16608:
[----:B------:R-:W-:Y:S05]  /*3000*/  BSYNC B0 ;  /* 0x0000000000007941 */ /* 0x000fea0003800000 */
.L_x_16607:
[----:B------:R-:W0:Y:S02]  /*3010*/  F2I.S64.TRUNC R2, R2 ;  /* 0x0000000200027311 */ /* 0x000e24000020d900 */
[----:B0-----:R-:W-:Y:S01]  /*3020*/  PRMT R0, R2, 0x7610, R0 ;  /* 0x0000761002007816 */ /* 0x001fe20000000000 */
[----:B------:R-:W-:Y:S06]  /*3030*/  BRA `(.L_x_16592) ;  /* 0x0000000400107947 */ /* 0x000fec0003800000 */
.L_x_16605:
        /* <DEDUP_REMOVED lines=21> */
.L_x_16614:
[----:B------:R-:W-:Y:S05]  /*3190*/  BSYNC B1 ;  /* 0x0000000000017941 */ /* 0x000fea0003800000 */
.L_x_16613:
[----:B------:R-:W-:Y:S01]  /*31a0*/  IMAD.SHL.U32 R2, R2, 0x200000, RZ ;  /* 0x0020000002027824 */ /* 0x000fe200078e00ff */
[----:B------:R-:W-:-:S04]  /*31b0*/  LEA R3, R0, 0x37800000, 0x17 ;  /* 0x3780000000037811 */ /* 0x000fc800078eb8ff */
[----:B------:R-:W-:-:S07]  /*31c0*/  LOP3.LUT R2, R3, R2, R4, 0xfe, !PT ;  /* 0x0000000203027212 */ /* 0x000fce00078efe04 */
.L_x_16612:
[----:B------:R-:W-:Y:S05]  /*31d0*/  BSYNC B0 ;  /* 0x0000000000007941 */ /* 0x000fea0003800000 */
.L_x_16611:
[----:B------:R-:W0:Y:S02]  /*31e0*/  F2I.S64.TRUNC R2, R2 ;  /* 0x0000000200027311 */ /* 0x000e24000020d900 */
[----:B0-----:R-:W-:Y:S01]  /*31f0*/  PRMT R0, R2, 0x7610, R0 ;  /* 0x0000761002007816 */ /* 0x001fe20000000000 */
[----:B------:R-:W-:Y:S06]  /*3200*/  BRA `(.L_x_16592) ;  /* 0x00000000009c7947 */ /* 0x000fec0003800000 */
.L_x_16604:
        /* <DEDUP_REMOVED lines=14> */
.L_x_16618:
[----:B------:R-:W-:Y:S05]  /*32f0*/  BSYNC B0 ;  /* 0x0000000000007941 */ /* 0x000fea0003800000 */
.L_x_16617:
[----:B------:R-:W0:Y:S02]  /*3300*/  F2I.S64.TRUNC R2, R2 ;  /* 0x0000000200027311 */ /* 0x000e24000020d900 */
[----:B0-----:R-:W-:Y:S01]  /*3310*/  PRMT R0, R2, 0x7610, R0 ;  /* 0x0000761002007816 */ /* 0x001fe20000000000 */
[----:B------:R-:W-:Y:S06]  /*3320*/  BRA `(.L_x_16592) ;  /* 0x0000000000547947 */ /* 0x000fec0003800000 */
.L_x_16591:
        /* <DEDUP_REMOVED lines=16> */
.L_x_16619:
[----:B------:R-:W-:Y:S01]  /*3430*/  PRMT R0, RZ, 0x7610, R0 ;  /* 0x00007610ff007816 */ /* 0x000fe20000000000 */
[----:B------:R-:W-:Y:S06]  /*3440*/  BRA `(.L_x_16592) ;  /* 0x00000000000c7947 */ /* 0x000fec0003800000 */
.L_x_16616:
[----:B------:R0:W5:Y:S01]  /*3450*/  LDG.E.U8 R0, desc[UR36][R4.64] ;  /* 0x0000002404007981 */ /* 0x000162000c1e1100 */
[----:B------:R-:W-:Y:S05]  /*3460*/  BRA `(.L_x_16592) ;  /* 0x0000000000047947 */ /* 0x000fea0003800000 */
.L_x_16615:
[----:B------:R0:W5:Y:S02]  /*3470*/  LDG.E.U8 R0, desc[UR36][R4.64] ;  /* 0x0000002404007981 */ /* 0x000164000c1e1100 */
.L_x_16592:
        /* <DEDUP_REMOVED lines=15> */
.L_x_16623:
[----:B------:R1:W-:Y:S01]  /*3570*/  STG.E.U8 desc[UR36][R16.64], R3 ;  /* 0x0000000310007986 */ /* 0x0003e2000c101124 */
[----:B------:R-:W-:Y:S05]  /*3580*/  BRA `(.L_x_16625) ;  /* 0x0000000c00987947 */ /* 0x000fea0003800000 */
.L_x_16622:
        /* <DEDUP_REMOVED lines=10> */
.L_x_16627:
[----:B------:R-:W-:-:S05]  /*3630*/  LOP3.LUT R3, R3, 0xff, RZ, 0xc0, !PT ;  /* 0x000000ff03037812 */ /* 0x000fca00078ec0ff */
[----:B------:R3:W-:Y:S01]  /*3640*/  STG.E desc[UR36][R16.64], R3 ;  /* 0x0000000310007986 */ /* 0x0007e2000c101924 */
[----:B------:R-:W-:Y:S05]  /*3650*/  BRA `(.L_x_16625) ;  /* 0x0000000c00647947 */ /* 0x000fea0003800000 */
.L_x_16626:
[----:B------:R-:W-:-:S05]  /*3660*/  LOP3.LUT R3, R3, 0xff, RZ, 0xc0, !PT ;  /* 0x000000ff03037812 */ /* 0x000fca00078ec0ff */
[----:B------:R2:W-:Y:S01]  /*3670*/  STG.E.U16 desc[UR36][R16.64], R3 ;  /* 0x0000000310007986 */ /* 0x0005e2000c101524 */
[----:B------:R-:W-:Y:S05]  /*3680*/  BRA `(.L_x_16625) ;  /* 0x0000000c00587947 */ /* 0x000fea0003800000 */
.L_x_16621:
        /* <DEDUP_REMOVED lines=10> */
.L_x_16629:
[----:B------:R-:W-:-:S04]  /*3730*/  LOP3.LUT R3, R3, 0xff, RZ, 0xc0, !PT ;  /* 0x000000ff03037812 */ /* 0x000fc800078ec0ff */
[----:B------:R-:W0:Y:S02]  /*3740*/  I2F.U16 R0, R3 ;  /* 0x0000000300007306 */ /* 0x000e240000101000 */
[----:B0-----:R-:W-:-:S05]  /*3750*/  F2FP.F16.F32.PACK_AB R0, RZ, R0 ;  /* 0x00000000ff00723e */ /* 0x001fca00000000ff */
[----:B------:R0:W-:Y:S01]  /*3760*/  STG.E.U16 desc[UR36][R16.64], R0 ;  /* 0x0000000010007986 */ /* 0x0001e2000c101524 */
[----:B------:R-:W-:Y:S05]  /*3770*/  BRA `(.L_x_16625) ;  /* 0x0000000c001c7947 */ /* 0x000fea0003800000 */
.L_x_16628:
        /* <DEDUP_REMOVED lines=11> */
.L_x_16631:
[----:B------:R-:W-:-:S06]  /*3830*/  LOP3.LUT R3, R3, 0xff, RZ, 0xc0, !PT ;  /* 0x000000ff03037812 */ /* 0x000fcc00078ec0ff */
[----:B------:R-:W0:Y:S02]  /*3840*/  I2F.U16 R3, R3 ;  /* 0x0000000300037306 */ /* 0x000e240000101000 */
[----:B0-----:R-:W-:-:S04]  /*3850*/  F2FP.F16.F32.PACK_AB R3, RZ, R3 ;  /* 0x00000003ff03723e */ /* 0x001fc800000000ff */
[----:B------:R-:W-:-:S05]  /*3860*/  PRMT R3, R3, 0x5410, RZ ;  /* 0x0000541003037816 */ /* 0x000fca00000000ff */
[----:B------:R0:W-:Y:S01]  /*3870*/  STG.E desc[UR36][R16.64], R3 ;  /* 0x0000000310007986 */ /* 0x0001e2000c101924 */
[----:B------:R-:W-:Y:S05]  /*3880*/  BRA `(.L_x_16625) ;  /* 0x0000000800d87947 */ /* 0x000fea0003800000 */
.L_x_16630:
[----:B------:R-:W-:-:S06]  /*3890*/  LOP3.LUT R3, R3, 0xff, RZ, 0xc0, !PT ;  /* 0x000000ff03037812 */ /* 0x000fcc00078ec0ff */
[----:B------:R-:W0:Y:S02]  /*38a0*/  I2F.F64.U16 R2, R3 ;  /* 0x0000000300027312 */ /* 0x000e240000101800 */
[----:B0-----:R0:W-:Y:S01]  /*38b0*/  STG.E.64 desc[UR36][R16.64], R2 ;  /* 0x0000000210007986 */ /* 0x0011e2000c101b24 */
[----:B------:R-:W-:Y:S05]  /*38c0*/  BRA `(.L_x_16625) ;  /* 0x0000000800c87947 */ /* 0x000fea0003800000 */
.L_x_16620:
        /* <DEDUP_REMOVED lines=12> */
.L_x_16634:
[----:B------:R-:W-:Y:S02]  /*3990*/  LOP3.LUT R4, R3, 0xff, RZ, 0xc0, !PT ;  /* 0x000000ff03047812 */ /* 0x000fe400078ec0ff */
[----:B------:R-:W-:-:S04]  /*39a0*/  CS2R R6, SRZ ;  /* 0x0000000000067805 */ /* 0x000fc8000001ff00 */
[----:B------:R-:W0:Y:S02]  /*39b0*/  I2F.F64.U16 R4, R4 ;  /* 0x0000000400047312 */ /* 0x000e240000101800 */
[----:B0-----:R0:W-:Y:S01]  /*39c0*/  STG.E.128 desc[UR36][R16.64], R4 ;  /* 0x0000000410007986 */ /* 0x0011e2000c101d24 */
[----:B------:R-:W-:Y:S05]  /*39d0*/  BRA `(.L_x_16625) ;  /* 0x0000000800847947 */ /* 0x000fea0003800000 */
.L_x_16633:
        /* <DEDUP_REMOVED lines=22> */
.L_x_16638:
[----:B------:R-:W-:Y:S05]  /*3b40*/  BSYNC B0 ;  /* 0x0000000000007941 */ /* 0x000fea0003800000 */
.L_x_16637:
[----:B------:R-:W-:-:S05]  /*3b50*/  LOP3.LUT R3, R0, R3, RZ, 0xfc, !PT ;  /* 0x0000000300037212 */ /* 0x000fca00078efcff */
[----:B------:R0:W-:Y:S01]  /*3b60*/  STG.E.U8 desc[UR36][R16.64], R3 ;  /* 0x0000000310007986 */ /* 0x0001e2000c101124 */
[----:B------:R-:W-:Y:S05]  /*3b70*/  BRA `(.L_x_16625) ;  /* 0x00000008001c7947 */ /* 0x000fea0003800000 */
.L_x_16636:
        /* <DEDUP_REMOVED lines=14> */
.L_x_16640:
[----:B------:R-:W-:Y:S01]  /*3c60*/  IMAD.MOV.U32 R0, RZ, RZ, 0x7f ;  /* 0x0000007fff007424 */ /* 0x000fe200078e00ff */
[----:B------:R-:W-:-:S04]  /*3c70*/  ISETP.GT.U32.AND P0, PT, R2, 0x7f800000, PT ;  /* 0x7f8000000200780c */ /* 0x000fc80003f04070 */
[----:B------:R-:W-:-:S09]  /*3c80*/  SEL R0, R0, 0x7c, P0 ;  /* 0x0000007c00007807 */ /* 0x000fd20000000000 */
.L_x_16641:
[----:B------:R-:W-:Y:S05]  /*3c90*/  BSYNC B0 ;  /* 0x0000000000007941 */ /* 0x000fea0003800000 */
.L_x_16639:
[----:B------:R-:W-:-:S04]  /*3ca0*/  LOP3.LUT R2, R3, 0x80000000, RZ, 0xc0, !PT ;  /* 0x8000000003027812 */ /* 0x000fc800078ec0ff */
[----:B------:R-:W-:-:S04]  /*3cb0*/  SHF.R.U32.HI R3, RZ, 0x18, R2 ;  /* 0x00000018ff037819 */ /* 0x000fc80000011602 */
[----:B------:R-:W-:-:S05]  /*3cc0*/  LOP3.LUT R3, R0, R3, RZ, 0xfc, !PT ;  /* 0x0000000300037212 */ /* 0x000fca00078efcff */
[----:B------:R0:W-:Y:S01]  /*3cd0*/  STG.E.U8 desc[UR36][R16.64], R3 ;  /* 0x0000000310007986 */ /* 0x0001e2000c101124 */
[----:B------:R-:W-:Y:S05]  /*3ce0*/  BRA `(.L_x_16625) ;  /* 0x0000000400c07947 */ /* 0x000fea0003800000 */
.L_x_16635:
[----:B------:R-:W-:-:S04]  /*3cf0*/  LOP3.LUT R3, R3, 0xff, RZ, 0xc0, !PT ;  /* 0x000000ff03037812 */ /* 0x000fc800078ec0ff */
[----:B------:R-:W0:Y:S02]  /*3d00*/  I2F.U16 R0, R3 ;  /* 0x0000000300007306 */ /* 0x000e240000101000 */
[----:B0-----:R-:W-:-:S05]  /*3d10*/  F2FP.BF16.F32.PACK_AB R0, RZ, R0 ;  /* 0x00000000ff00723e */ /* 0x001fca00000010ff */
[----:B------:R0:W-:Y:S01]  /*3d20*/  STG.E.U16 desc[UR36][R16.64], R0 ;  /* 0x0000000010007986 */ /* 0x0001e2000c101524 */
[----:B------:R-:W-:Y:S05]  /*3d30*/  BRA `(.L_x_16625) ;  /* 0x0000000400ac7947 */ /* 0x000fea0003800000 */
.L_x_16632:
        /* <DEDUP_REMOVED lines=11> */
.L_x_16644:
        /* <DEDUP_REMOVED lines=18> */
.L_x_16647:
[----:B------:R-:W-:-:S04]  /*3f10*/  LOP3.LUT R2, R3, 0x80000000, RZ, 0xc0, !PT ;  /* 0x8000000003027812 */ /* 0x000fc800078ec0ff */
[----:B------:R-:W-:-:S04]  /*3f20*/  SHF.R.U32.HI R3, RZ, 0x18, R2 ;  /* 0x00000018ff037819 */ /* 0x000fc80000011602 */
[----:B------:R-:W-:-:S04]  /*3f30*/  LOP3.LUT R0, R0, R3, RZ, 0xfc, !PT ;  /* 0x0000000300007212 */ /* 0x000fc800078efcff */
[----:B------:R-:W-:-:S07]  /*3f40*/  PRMT R8, R0, 0x7610, R8 ;  /* 0x0000761000087816 */ /* 0x000fce0000000008 */
.L_x_16646:
[----:B------:R-:W-:Y:S05]  /*3f50*/  BSYNC B0 ;  /* 0x0000000000007941 */ /* 0x000fea0003800000 */
.L_x_16645:
[----:B------:R0:W-:Y:S01]  /*3f60*/  STG.E.U8 desc[UR36][R16.64], R8 ;  /* 0x0000000810007986 */ /* 0x0001e2000c101124 */
[----:B------:R-:W-:Y:S05]  /*3f70*/  BRA `(.L_x_16625) ;  /* 0x00000004001c7947 */ /* 0x000fea0003800000 */
.L_x_16643:
        /* <DEDUP_REMOVED lines=18> */
.L_x_16650:
[----:B------:R-:W-:-:S04]  /*40a0*/  LOP3.LUT R2, R3, 0x80000000, RZ, 0xc0, !PT ;  /* 0x8000000003027812 */ /* 0x000fc800078ec0ff */
[----:B------:R-:W-:-:S04]  /*40b0*/  SHF.R.U32.HI R3, RZ, 0x18, R2 ;  /* 0x00000018ff037819 */ /* 0x000fc80000011602 */
[----:B------:R-:W-:-:S04]  /*40c0*/  LOP3.LUT R0, R0, R3, RZ, 0xfc, !PT ;  /* 0x0000000300007212 */ /* 0x000fc800078efcff */
[----:B------:R-:W-:-:S07]  /*40d0*/  PRMT R8, R0, 0x7610, R8 ;  /* 0x0000761000087816 */ /* 0x000fce0000000008 */
.L_x_16649:
[----:B------:R-:W-:Y:S05]  /*40e0*/  BSYNC B0 ;  /* 0x0000000000007941 */ /* 0x000fea0003800000 */
.L_x_16648:
[----:B------:R0:W-:Y:S01]  /*40f0*/  STG.E.U8 desc[UR36][R16.64], R8 ;  /* 0x0000000810007986 */ /* 0x0001e2000c101124 */
[----:B------:R-:W-:Y:S05]  /*4100*/  BRA `(.L_x_16625) ;  /* 0x0000000000b87947 */ /* 0x000fea0003800000 */
.L_x_16642:
        /* <DEDUP_REMOVED lines=23> */
.L_x_16624:
        /* <DEDUP_REMOVED lines=16> */
.L_x_16653:
[----:B------:R-:W-:Y:S05]  /*4380*/  BRA `(.L_x_16625) ;  /* 0x0000000000187947 */ /* 0x000fea0003800000 */
.L_x_16652:
[----:B------:R-:W-:Y:S01]  /*4390*/  LOP3.LUT R2, R3, 0xff, RZ, 0xc0, !PT ;  /* 0x000000ff03027812 */ /* 0x000fe200078ec0ff */
[----:B------:R-:W-:-:S05]  /*43a0*/  IMAD.MOV.U32 R3, RZ, RZ, RZ ;  /* 0x000000ffff037224 */ /* 0x000fca00078e00ff */
[----:B------:R0:W-:Y:S01]  /*43b0*/  STG.E.64 desc[UR36][R16.64], R2 ;  /* 0x0000000210007986 */ /* 0x0001e2000c101b24 */
[----:B------:R-:W-:Y:S05]  /*43c0*/  BRA `(.L_x_16625) ;  /* 0x0000000000087947 */ /* 0x000fea0003800000 */
.L_x_16651:
[----:B------:R-:W-:-:S05]  /*43d0*/  LOP3.LUT R3, R3, 0xff, RZ, 0xc0, !PT ;  /* 0x000000ff03037812 */ /* 0x000fca00078ec0ff */
[----:B------:R0:W-:Y:S02]  /*43e0*/  STG.E desc[UR36][R16.64], R3 ;  /* 0x0000000310007986 */ /* 0x0001e4000c101924 */
.L_x_16625:
[----:B------:R-:W-:-:S04]  /*43f0*/  IMAD R18, R18, 0x200, R23 ;  /* 0x0000020012127824 */ /* 0x000fc800078e0217 */
[----:B------:R-:W-:-:S07]  /*4400*/  VIADD R19, R18, 0x80 ;  /* 0x0000008012137836 */ /* 0x000fce0000000000 */
.L_x_16552:
[----:B------:R-:W-:Y:S05]  /*4410*/  BSYNC B6 ;  /* 0x0000000000067941 */ /* 0x000fea0003800000 */
.L_x_16551:
        /* <DEDUP_REMOVED lines=358> */
.L_x_16656:
        /* <DEDUP_REMOVED lines=20> */
.L_x_16660:
[----:B------:R0:W5:Y:S01]  /*5bc0*/  LDG.E.U8 R22, desc[UR36][R4.64] ;  /* 0x0000002404167981 */ /* 0x000162000c1e1100 */
[----:B------:R-:W-:Y:S05]  /*5bd0*/  BRA `(.L_x_16662) ;  /* 0x0000000c00647947 */ /* 0x000fea0003800000 */
.L_x_16659:
        /* <DEDUP_REMOVED lines=8> */
.L_x_16664:
[----:B------:R3:W5:Y:S01]  /*5c60*/  LDG.E.U8 R22, desc[UR36][R4.64] ;  /* 0x0000002404167981 */ /* 0x000762000c1e1100 */
[----:B------:R-:W-:Y:S05]  /*5c70*/  BRA `(.L_x_16662) ;  /* 0x0000000c003c7947 */ /* 0x000fea0003800000 */
.L_x_16663:
[----:B------:R0:W5:Y:S01]  /*5c80*/  LDG.E.U16 R22, desc[UR36][R4.64] ;  /* 0x0000002404167981 */ /* 0x000162000c1e1500 */
[----:B------:R-:W-:Y:S05]  /*5c90*/  BRA `(.L_x_16662) ;  /* 0x0000000c00347947 */ /* 0x000fea0003800000 */
.L_x_16658:
        /* <DEDUP_REMOVED lines=10> */
.L_x_16666:
[----:B------:R-:W2:Y:S02]  /*5d40*/  LDG.E.U16 R2, desc[UR36][R4.64] ;  /* 0x0000002404027981 */ /* 0x000ea4000c1e1500 */
[----:B--2---:R-:W-:-:S06]  /*5d50*/  HADD2.F32 R2, -RZ, R2.H0_H0 ;  /* 0x20000002ff027230 */ /* 0x004fcc0000004100 */
[----:B------:R-:W0:Y:S02]  /*5d60*/  F2I.S64.TRUNC R2, R2 ;  /* 0x0000000200027311 */ /* 0x000e24000020d900 */
[----:B0-----:R-:W-:Y:S01]  /*5d70*/  PRMT R22, R2, 0x7610, R22 ;  /* 0x0000761002167816 */ /* 0x001fe20000000016 */
[----:B------:R-:W-:Y:S06]  /*5d80*/  BRA `(.L_x_16662) ;  /* 0x0000000800f87947 */ /* 0x000fec0003800000 */
.L_x_16665:
        /* <DEDUP_REMOVED lines=10> */
.L_x_16668:
[----:B------:R-:W2:Y:S02]  /*5e30*/  LDG.E.U16 R4, desc[UR36][R4.64] ;  /* 0x0000002404047981 */ /* 0x000ea4000c1e1500 */
[----:B--2---:R-:W-:-:S06]  /*5e40*/  HADD2.F32 R2, -RZ, R4.H0_H0 ;  /* 0x20000004ff027230 */ /* 0x004fcc0000004100 */
[----:B------:R-:W0:Y:S02]  /*5e50*/  F2I.S64.TRUNC R2, R2 ;  /* 0x0000000200027311 */ /* 0x000e24000020d900 */
[----:B0-----:R-:W-:Y:S01]  /*5e60*/  PRMT R22, R2, 0x7610, R22 ;  /* 0x0000761002167816 */ /* 0x001fe20000000016 */
[----:B------:R-:W-:Y:S06]  /*5e70*/  BRA `(.L_x_16662) ;  /* 0x0000000800bc7947 */ /* 0x000fec0003800000 */
.L_x_16667:
[----:B------:R-:W2:Y:S02]  /*5e80*/  LDG.E.64 R2, desc[UR36][R4.64] ;  /* 0x0000002404027981 */ /* 0x000ea4000c1e1b00 */
[----:B--2---:R-:W0:Y:S02]  /*5e90*/  F2I.S64.F64.TRUNC R2, R2 ;  /* 0x0000000200027311 */ /* 0x004e24000030d900 */
[----:B0-----:R-:W-:Y:S01]  /*5ea0*/  PRMT R22, R2, 0x7610, R22 ;  /* 0x0000761002167816 */ /* 0x001fe20000000016 */
[----:B------:R-:W-:Y:S06]  /*5eb0*/  BRA `(.L_x_16662) ;  /* 0x0000000800ac7947 */ /* 0x000fec0003800000 */
.L_x_16657:
        /* <DEDUP_REMOVED lines=12> */
.L_x_16671:
[----:B------:R-:W2:Y:S02]  /*5f80*/  LDG.E.64 R4, desc[UR36][R4.64] ;  /* 0x0000002404047981 */ /* 0x000ea4000c1e1b00 */
[----:B--2---:R-:W0:Y:S02]  /*5f90*/  F2I.S64.F64.TRUNC R2, R4 ;  /* 0x0000000400027311 */ /* 0x004e24000030d900 */
[----:B0-----:R-:W-:Y:S01]  /*5fa0*/  PRMT R22, R2, 0x7610, R22 ;  /* 0x0000761002167816 */ /* 0x001fe20000000016 */
[----:B------:R-:W-:Y:S06]  /*5fb0*/  BRA `(.L_x_16662) ;  /* 0x00000008006c7947 */ /* 0x000fec0003800000 */
.L_x_16670:
        /* <DEDUP_REMOVED lines=28> */
.L_x_16673:
        /* <DEDUP_REMOVED lines=15> */
.L_x_16672:
[----:B------:R-:W2:Y:S02]  /*6270*/  LDG.E.U16 R2, desc[UR36][R4.64] ;  /* 0x0000002404027981 */ /* 0x000ea4000c1e1500 */
[----:B--2---:R-:W-:-:S06]  /*6280*/  IMAD.U32 R2, R2, 0x10000, RZ ;  /* 0x0001000002027824 */ /* 0x004fcc00078e00ff */
[----:B------:R-:W0:Y:S02]  /*6290*/  F2I.S64.TRUNC R2, R2 ;  /* 0x0000000200027311 */ /* 0x000e24000020d900 */
[----:B0-----:R-:W-:Y:S01]  /*62a0*/  PRMT R22, R2, 0x7610, R22 ;  /* 0x0000761002167816 */ /* 0x001fe20000000016 */
[----:B------:R-:W-:Y:S06]  /*62b0*/  BRA `(.L_x_16662) ;  /* 0x0000000400ac7947 */ /* 0x000fec0003800000 */
.L_x_16669:
        /* <DEDUP_REMOVED lines=10> */
.L_x_16676:
        /* <DEDUP_REMOVED lines=21> */
.L_x_16680:
[----:B------:R-:W-:Y:S05]  /*64b0*/  BSYNC B1 ;  /* 0x0000000000017941 */ /* 0x000fea0003800000 */
.L_x_16679:
[----:B------:R-:W-:Y:S01]  /*64c0*/  IMAD.SHL.U32 R2, R2, 0x100000, RZ ;  /* 0x0010000002027824 */ /* 0x000fe200078e00ff */
[----:B------:R-:W-:-:S04]  /*64d0*/  LEA R3, R0, 0x3b800000, 0x17 ;  /* 0x3b80000000037811 */ /* 0x000fc800078eb8ff */
[----:B------:R-:W-:-:S07]  /*64e0*/  LOP3.LUT R2, R3, R2, R4, 0xfe, !PT ;  /* 0x0000000203027212 */ /* 0x000fce00078efe04 */
.L_x_16678:
[----:B------:R-:W-:Y:S05]  /*64f0*/  BSYNC B0 ;  /* 0x0000000000007941 */ /* 0x000fea0003800000 */
.L_x_16677:
[----:B------:R-:W0:Y:S02]  /*6500*/  F2I.S64.TRUNC R2, R2 ;  /* 0x0000000200027311 */ /* 0x000e24000020d900 */
[----:B0-----:R-:W-:Y:S01]  /*6510*/  PRMT R22, R2, 0x7610, R22 ;  /* 0x0000761002167816 */ /* 0x001fe20000000016 */
[----:B------:R-:W-:Y:S06]  /*6520*/  BRA `(.L_x_16662) ;  /* 0x0000000400107947 */ /* 0x000fec0003800000 */
.L_x_16675:
        /* <DEDUP_REMOVED lines=21> */
.L_x_16684:
[----:B------:R-:W-:Y:S05]  /*6680*/  BSYNC B1 ;  /* 0x0000000000017941 */ /* 0x000fea0003800000 */
.L_x_16683:
[----:B------:R-:W-:Y:S01]  /*6690*/  IMAD.SHL.U32 R2, R2, 0x200000, RZ ;  /* 0x0020000002027824 */ /* 0x000fe200078e00ff */
[----:B------:R-:W-:-:S04]  /*66a0*/  LEA R3, R0, 0x37800000, 0x17 ;  /* 0x3780000000037811 */ /* 0x000fc800078eb8ff */
[----:B------:R-:W-:-:S07]  /*66b0*/  LOP3.LUT R2, R3, R2, R4, 0xfe, !PT ;  /* 0x0000000203027212 */ /* 0x000fce00078efe04 */
.L_x_16682:
[----:B------:R-:W-:Y:S05]  /*66c0*/  BSYNC B0 ;  /* 0x0000000000007941 */ /* 0x000fea0003800000 */
.L_x_16681:
[----:B------:R-:W0:Y:S02]  /*66d0*/  F2I.S64.TRUNC R2, R2 ;  /* 0x0000000200027311 */ /* 0x000e24000020d900 */
[----:B0-----:R-:W-:Y:S01]  /*66e0*/  PRMT R22, R2, 0x7610, R22 ;  /* 0x0000761002167816 */ /* 0x001fe20000000016 */
[----:B------:R-:W-:Y:S06]  /*66f0*/  BRA `(.L_x_16662) ;  /* 0x00000000009c7947 */ /* 0x000fec0003800000 */
.L_x_16674:
        /* <DEDUP_REMOVED lines=14> */
.L_x_16688:
[----:B------:R-:W-:Y:S05]  /*67e0*/  BSYNC B0 ;  /* 0x0000000000007941 */ /* 0x000fea0003800000 */
.L_x_16687:
[----:B------:R-:W0:Y:S02]  /*67f0*/  F2I.S64.TRUNC R2, R2 ;  /* 0x0000000200027311 */ /* 0x000e24000020d900 */
[----:B0-----:R-:W-:Y:S01]  /*6800*/  PRMT R22, R2, 0x7610, R22 ;  /* 0x0000761002167816 */ /* 0x001fe20000000016 */
[----:B------:R-:W-:Y:S06]  /*6810*/  BRA `(.L_x_16662) ;  /* 0x0000000000547947 */ /* 0x000fec0003800000 */
.L_x_16661:
        /* <DEDUP_REMOVED lines=16> */
.L_x_16689:
[----:B------:R-:W-:Y:S01]  /*6920*/  PRMT R22, RZ, 0x7610, R22 ;  /* 0x00007610ff167816 */ /* 0x000fe20000000016 */
[----:B------:R-:W-:Y:S06]  /*6930*/  BRA `(.L_x_16662) ;  /* 0x00000000000c7947 */ /* 0x000fec0003800000 */
.L_x_16686:
[----:B------:R1:W5:Y:S01]  /*6940*/  LDG.E.U8 R22, desc[UR36][R4.64] ;  /* 0x0000002404167981 */ /* 0x000362000c1e1100 */
[----:B------:R-:W-:Y:S05]  /*6950*/  BRA `(.L_x_16662) ;  /* 0x0000000000047947 */ /* 0x000fea0003800000 */
.L_x_16685:
[----:B------:R2:W5:Y:S02]  /*6960*/  LDG.E.U8 R22, desc[UR36][R4.64] ;  /* 0x0000002404167981 */ /* 0x000564000c1e1100 */
.L_x_16662:
        /* <DEDUP_REMOVED lines=17> */
.L_x_16693:
[----:B------:R4:W5:Y:S01]  /*6a80*/  LDG.E.U8 R7, desc[UR36][R4.64] ;  /* 0x0000002404077981 */ /* 0x000962000c1e1100 */
[----:B------:R-:W-:Y:S05]  /*6a90*/  BRA `(.L_x_16695) ;  /* 0x0000000c00647947 */ /* 0x000fea0003800000 */
.L_x_16692:
        /* <DEDUP_REMOVED lines=8> */
.L_x_16697:
[----:B------:R2:W5:Y:S01]  /*6b20*/  LDG.E.U8 R7, desc[UR36][R4.64] ;  /* 0x0000002404077981 */ /* 0x000562000c1e1100 */
[----:B------:R-:W-:Y:S05]  /*6b30*/  BRA `(.L_x_16695) ;  /* 0x0000000c003c7947 */ /* 0x000fea0003800000 */
.L_x_16696:
[----:B------:R0:W5:Y:S01]  /*6b40*/  LDG.E.U16 R7, desc[UR36][R4.64] ;  /* 0x0000002404077981 */ /* 0x000162000c1e1500 */
[----:B------:R-:W-:Y:S05]  /*6b50*/  BRA `(.L_x_16695) ;  /* 0x0000000c00347947 */ /* 0x000fea0003800000 */
.L_x_16691:
        /* <DEDUP_REMOVED lines=10> */
.L_x_16699:
[----:B------:R-:W2:Y:S02]  /*6c00*/  LDG.E.U16 R2, desc[UR36][R4.64] ;  /* 0x0000002404027981 */ /* 0x000ea4000c1e1500 */
[----:B--2---:R-:W-:-:S06]  /*6c10*/  HADD2.F32 R2, -RZ, R2.H0_H0 ;  /* 0x20000002ff027230 */ /* 0x004fcc0000004100 */
[----:B------:R-:W0:Y:S02]  /*6c20*/  F2I.S64.TRUNC R2, R2 ;  /* 0x0000000200027311 */ /* 0x000e24000020d900 */
[----:B0-----:R-:W-:Y:S01]  /*6c30*/  PRMT R7, R2, 0x7610, R7 ;  /* 0x0000761002077816 */ /* 0x001fe20000000007 */
[----:B------:R-:W-:Y:S06]  /*6c40*/  BRA `(.L_x_16695) ;  /* 0x0000000800f87947 */ /* 0x000fec0003800000 */
.L_x_16698:
        /* <DEDUP_REMOVED lines=10> */
.L_x_16701:
[----:B------:R-:W2:Y:S02]  /*6cf0*/  LDG.E.U16 R4, desc[UR36][R4.64] ;  /* 0x0000002404047981 */ /* 0x000ea4000c1e1500 */
[----:B--2---:R-:W-:-:S06]  /*6d00*/  HADD2.F32 R2, -RZ, R4.H0_H0 ;  /* 0x20000004ff027230 */ /* 0x004fcc0000004100 */
[----:B------:R-:W0:Y:S02]  /*6d10*/  F2I.S64.TRUNC R2, R2 ;  /* 0x0000000200027311 */ /* 0x000e24000020d900 */
[----:B0-----:R-:W-:Y:S01]  /*6d20*/  PRMT R7, R2, 0x7610, R7 ;  /* 0x0000761002077816 */ /* 0x001fe20000000007 */
[----:B------:R-:W-:Y:S06]  /*6d30*/  BRA `(.L_x_16695) ;  /* 0x0000000800bc7947 */ /* 0x000fec0003800000 */
.L_x_16700:
[----:B------:R-:W2:Y:S02]  /*6d40*/  LDG.E.64 R2, desc[UR36][R4.64] ;  /* 0x0000002404027981 */ /* 0x000ea4000c1e1b00 */
[----:B--2---:R-:W0:Y:S02]  /*6d50*/  F2I.S64.F64.TRUNC R2, R2 ;  /* 0x0000000200027311 */ /* 0x004e24000030d900 */
[----:B0-----:R-:W-:Y:S01]  /*6d60*/  PRMT R7, R2, 0x7610, R7 ;  /* 0x0000761002077816 */ /* 0x001fe20000000007 */
[----:B------:R-:W-:Y:S06]  /*6d70*/  BRA `(.L_x_16695) ;  /* 0x0000000800ac7947 */ /* 0x000fec0003800000 */
.L_x_16690:
        /* <DEDUP_REMOVED lines=12> */
.L_x_16704:
[----:B------:R-:W2:Y:S02]  /*6e40*/  LDG.E.64 R4, desc[UR36][R4.64] ;  /* 0x0000002404047981 */ /* 0x000ea4000c1e1b00 */
[----:B--2---:R-:W0:Y:S02]  /*6e50*/  F2I.S64.F64.TRUNC R2, R4 ;  /* 0x0000000400027311 */ /* 0x004e24000030d900 */
[----:B0-----:R-:W-:Y:S01]  /*6e60*/  PRMT R7, R2, 0x7610, R7 ;  /* 0x0000761002077816 */ /* 0x001fe20000000007 */
[----:B------:R-:W-:Y:S06]  /*6e70*/  BRA `(.L_x_16695) ;  /* 0x00000008006c7947 */ /* 0x000fec0003800000 */
.L_x_16703:
        /* <DEDUP_REMOVED lines=28> */
.L_x_16706:
        /* <DEDUP_REMOVED lines=15> */
.L_x_16705:
[----:B------:R-:W2:Y:S02]  /*7130*/  LDG.E.U16 R2, desc[UR36][R4.64] ;  /* 0x0000002404027981 */ /* 0x000ea4000c1e1500 */
[----:B--2---:R-:W-:-:S06]  /*7140*/  IMAD.U32 R2, R2, 0x10000, RZ ;  /* 0x0001000002027824 */ /* 0x004fcc00078e00ff */
[----:B------:R-:W0:Y:S02]  /*7150*/  F2I.S64.TRUNC R2, R2 ;  /* 0x0000000200027311 */ /* 0x000e24000020d900 */
[----:B0-----:R-:W-:Y:S01]  /*7160*/  PRMT R7, R2, 0x7610, R7 ;  /* 0x0000761002077816 */ /* 0x001fe20000000007 */
[----:B------:R-:W-:Y:S06]  /*7170*/  BRA `(.L_x_16695) ;  /* 0x0000000400ac7947 */ /* 0x000fec0003800000 */
.L_x_16702:
        /* <DEDUP_REMOVED lines=10> */
.L_x_16709:
        /* <DEDUP_REMOVED lines=21> */
.L_x_16713:
[----:B------:R-:W-:Y:S05]  /*7370*/  BSYNC B1 ;  /* 0x0000000000017941 */ /* 0x000fea0003800000 */
.L_x_16712:
[----:B------:R-:W-:Y:S01]  /*7380*/  IMAD.SHL.U32 R2, R2, 0x100000, RZ ;  /* 0x0010000002027824 */ /* 0x000fe200078e00ff */
[----:B------:R-:W-:-:S04]  /*7390*/  LEA R3, R0, 0x3b800000, 0x17 ;  /* 0x3b80000000037811 */ /* 0x000fc800078eb8ff */
[----:B------:R-:W-:-:S07]  /*73a0*/  LOP3.LUT R2, R3, R2, R4, 0xfe, !PT ;  /* 0x0000000203027212 */ /* 0x000fce00078efe04 */
.L_x_16711:
[----:B------:R-:W-:Y:S05]  /*73b0*/  BSYNC B0 ;  /* 0x0000000000007941 */ /* 0x000fea0003800000 */
.L_x_16710:
[----:B------:R-:W0:Y:S02]  /*73c0*/  F2I.S64.TRUNC R2, R2 ;  /* 0x0000000200027311 */ /* 0x000e24000020d900 */
[----:B0-----:R-:W-:Y:S01]  /*73d0*/  PRMT R7, R2, 0x7610, R7 ;  /* 0x0000761002077816 */ /* 0x001fe20000000007 */
[----:B------:R-:W-:Y:S06]  /*73e0*/  BRA `(.L_x_16695) ;  /* 0x0000000400107947 */ /* 0x000fec0003800000 */
.L_x_16708:
        /* <DEDUP_REMOVED lines=21> */
.L_x_16717:
[----:B------:R-:W-:Y:S05]  /*7540*/  BSYNC B1 ;  /* 0x0000000000017941 */ /* 0x000fea0003800000 */
.L_x_16716:
[----:B------:R-:W-:Y:S01]  /*7550*/  IMAD.SHL.U32 R2, R2, 0x200000, RZ ;  /* 0x0020000002027824 */ /* 0x000fe200078e00ff */
[----:B------:R-:W-:-:S04]  /*7560*/  LEA R3, R0, 0x37800000, 0x17 ;  /* 0x3780000000037811 */ /* 0x000fc800078eb8ff */
[----:B------:R-:W-:-:S07]  /*7570*/  LOP3.LUT R2, R3, R2, R4, 0xfe, !PT ;  /* 0x0000000203027212 */ /* 0x000fce00078efe04 */
.L_x_16715:
[----:B------:R-:W-:Y:S05]  /*7580*/  BSYNC B0 ;  /* 0x0000000000007941 */ /* 0x000fea0003800000 */
.L_x_16714:
[----:B------:R-:W0:Y:S02]  /*7590*/  F2I.S64.TRUNC R2, R2 ;  /* 0x0000000200027311 */ /* 0x000e24000020d900 */
[----:B0-----:R-:W-:Y:S01]  /*75a0*/  PRMT R7, R2, 0x7610, R7 ;  /* 0x0000761002077816 */ /* 0x001fe20000000007 */
[----:B------:R-:W-:Y:S06]  /*75b0*/  BRA `(.L_x_16695) ;  /* 0x00000000009c7947 */ /* 0x000fec0003800000 */
.L_x_16707:
        /* <DEDUP_REMOVED lines=14> */
.L_x_16721:
[----:B------:R-:W-:Y:S05]  /*76a0*/  BSYNC B0 ;  /* 0x0000000000007941 */ /* 0x000fea0003800000 */
.L_x_16720:
[----:B------:R-:W0:Y:S02]  /*76b0*/  F2I.S64.TRUNC R2, R2 ;  /* 0x0000000200027311 */ /* 0x000e24000020d900 */
[----:B0-----:R-:W-:Y:S01]  /*76c0*/  PRMT R7, R2, 0x7610, R7 ;  /* 0x0000761002077816 */ /* 0x001fe20000000007 */
[----:B------:R-:W-:Y:S06]  /*76d0*/  BRA `(.L_x_16695) ;  /* 0x0000000000547947 */ /* 0x000fec0003800000 */
.L_x_16694:
        /* <DEDUP_REMOVED lines=16> */
.L_x_16722:
[----:B------:R-:W-:Y:S01]  /*77e0*/  PRMT R7, RZ, 0x7610, R7 ;  /* 0x00007610ff077816 */ /* 0x000fe20000000007 */
[----:B------:R-:W-:Y:S06]  /*77f0*/  BRA `(.L_x_16695) ;  /* 0x00000000000c7947 */ /* 0x000fec0003800000 */
.L_x_16719:
[----:B------:R0:W5:Y:S01]  /*7800*/  LDG.E.U8 R7, desc[UR36][R4.64] ;  /* 0x0000002404077981 */ /* 0x000162000c1e1100 */
[----:B------:R-:W-:Y:S05]  /*7810*/  BRA `(.L_x_16695) ;  /* 0x0000000000047947 */ /* 0x000fea0003800000 */
.L_x_16718:
[----:B------:R0:W5:Y:S02]  /*7820*/  LDG.E.U8 R7, desc[UR36][R4.64] ;  /* 0x0000002404077981 */ /* 0x000164000c1e1100 */
.L_x_16695:
        /* <DEDUP_REMOVED lines=15> */
.L_x_16726:
[----:B------:R1:W-:Y:S01]  /*7920*/  STG.E.U8 desc[UR36][R16.64], R3 ;  /* 0x0000000310007986 */ /* 0x0003e2000c101124 */
[----:B------:R-:W-:Y:S05]  /*7930*/  BRA `(.L_x_16728) ;  /* 0x0000000c00987947 */ /* 0x000fea0003800000 */
.L_x_16725:
        /* <DEDUP_REMOVED lines=10> */
.L_x_16730:
[----:B------:R-:W-:-:S05]  /*79e0*/  LOP3.LUT R3, R3, 0xff, RZ, 0xc0, !PT ;  /* 0x000000ff03037812 */ /* 0x000fca00078ec0ff */
[----:B------:R1:W-:Y:S01]  /*79f0*/  STG.E desc[UR36][R16.64], R3 ;  /* 0x0000000310007986 */ /* 0x0003e2000c101924 */
[----:B------:R-:W-:Y:S05]  /*7a00*/  BRA `(.L_x_16728) ;  /* 0x0000000c00647947 */ /* 0x000fea0003800000 */
.L_x_16729:
[----:B------:R-:W-:-:S05]  /*7a10*/  LOP3.LUT R3, R3, 0xff, RZ, 0xc0, !PT ;  /* 0x000000ff03037812 */ /* 0x000fca00078ec0ff */
[----:B------:R1:W-:Y:S01]  /*7a20*/  STG.E.U16 desc[UR36][R16.64], R3 ;  /* 0x0000000310007986 */ /* 0x0003e2000c101524 */
[----:B------:R-:W-:Y:S05]  /*7a30*/  BRA `(.L_x_16728) ;  /* 0x0000000c00587947 */ /* 0x000fea0003800000 */
.L_x_16724:
        /* <DEDUP_REMOVED lines=10> */
.L_x_16732:
[----:B------:R-:W-:-:S04]  /*7ae0*/  LOP3.LUT R3, R3, 0xff, RZ, 0xc0, !PT ;  /* 0x000000ff03037812 */ /* 0x000fc800078ec0ff */
[----:B------:R-:W1:Y:S02]  /*7af0*/  I2F.U16 R0, R3 ;  /* 0x0000000300007306 */ /* 0x000e640000101000 */
[----:B-1----:R-:W-:-:S05]  /*7b00*/  F2FP.F16.F32.PACK_AB R0, RZ, R0 ;  /* 0x00000000ff00723e */ /* 0x002fca00000000ff */
[----:B------:R1:W-:Y:S01]  /*7b10*/  STG.E.U16 desc[UR36][R16.64], R0 ;  /* 0x0000000010007986 */ /* 0x0003e2000c101524 */
[----:B------:R-:W-:Y:S05]  /*7b20*/  BRA `(.L_x_16728) ;  /* 0x0000000c001c7947 */ /* 0x000fea0003800000 */
.L_x_16731:
        /* <DEDUP_REMOVED lines=11> */
.L_x_16734:
[----:B------:R-:W-:-:S06]  /*7be0*/  LOP3.LUT R3, R3, 0xff, RZ, 0xc0, !PT ;  /* 0x000000ff03037812 */ /* 0x000fcc00078ec0ff */
[----:B------:R-:W1:Y:S02]  /*7bf0*/  I2F.U16 R3, R3 ;  /* 0x0000000300037306 */ /* 0x000e640000101000 */
[----:B-1----:R-:W-:-:S04]  /*7c00*/  F2FP.F16.F32.PACK_AB R3, RZ, R3 ;  /* 0x00000003ff03723e */ /* 0x002fc800000000ff */
[----:B------:R-:W-:-:S05]  /*7c10*/  PRMT R3, R3, 0x5410, RZ ;  /* 0x0000541003037816 */ /* 0x000fca00000000ff */
[----:B------:R1:W-:Y:S01]  /*7c20*/  STG.E desc[UR36][R16.64], R3 ;  /* 0x0000000310007986 */ /* 0x0003e2000c101924 */
[----:B------:R-:W-:Y:S05]  /*7c30*/  BRA `(.L_x_16728) ;  /* 0x0000000800d87947 */ /* 0x000fea0003800000 */
.L_x_16733:
[----:B------:R-:W-:-:S06]  /*7c40*/  LOP3.LUT R3, R3, 0xff, RZ, 0xc0, !PT ;  /* 0x000000ff03037812 */ /* 0x000fcc00078ec0ff */
[----:B------:R-:W1:Y:S02]  /*7c50*/  I2F.F64.U16 R2, R3 ;  /* 0x0000000300027312 */ /* 0x000e640000101800 */
[----:B-1----:R1:W-:Y:S01]  /*7c60*/  STG.E.64 desc[UR36][R16.64], R2 ;  /* 0x0000000210007986 */ /* 0x0023e2000c101b24 */
[----:B------:R-:W-:Y:S05]  /*7c70*/  BRA `(.L_x_16728) ;  /* 0x0000000800c87947 */ /* 0x000fea0003800000 */
.L_x_16723:
        /* <DEDUP_REMOVED lines=12> */
.L_x_16737:
[----:B0-234-:R-:W-:Y:S02]  /*7d40*/  LOP3.LUT R4, R3, 0xff, RZ, 0xc0, !PT ;  /* 0x000000ff03047812 */ /* 0x01dfe400078ec0ff */
[----:B------:R-:W-:-:S04]  /*7d50*/  CS2R R6, SRZ ;  /* 0x0000000000067805 */ /* 0x000fc8000001ff00 */
[----:B------:R-:W0:Y:S02]  /*7d60*/  I2F.F64.U16 R4, R4 ;  /* 0x0000000400047312 */ /* 0x000e240000101800 */
[----:B0-----:R0:W-:Y:S01]  /*7d70*/  STG.E.128 desc[UR36][R16.64], R4 ;  /* 0x0000000410007986 */ /* 0x0011e2000c101d24 */
[----:B------:R-:W-:Y:S05]  /*7d80*/  BRA `(.L_x_16728) ;  /* 0x0000000800847947 */ /* 0x000fea0003800000 */
.L_x_16736:
        /* <DEDUP_REMOVED lines=22> */
.L_x_16741:
[----:B------:R-:W-:Y:S05]  /*7ef0*/  BSYNC B0 ;  /* 0x0000000000007941 */ /* 0x000fea0003800000 */
.L_x_16740:
[----:B------:R-:W-:-:S05]  /*7f00*/  LOP3.LUT R3, R0, R3, RZ, 0xfc, !PT ;  /* 0x0000000300037212 */ /* 0x000fca00078efcff */
[----:B------:R0:W-:Y:S01]  /*7f10*/  STG.E.U8 desc[UR36][R16.64], R3 ;  /* 0x0000000310007986 */ /* 0x0001e2000c101124 */
[----:B------:R-:W-:Y:S05]  /*7f20*/  BRA `(.L_x_16728) ;  /* 0x00000008001c7947 */ /* 0x000fea0003800000 */
.L_x_16739:
        /* <DEDUP_REMOVED lines=14> */
.L_x_16743:
[----:B------:R-:W-:Y:S01]  /*8010*/  IMAD.MOV.U32 R0, RZ, RZ, 0x7f ;  /* 0x0000007fff007424 */ /* 0x000fe200078e00ff */
[----:B------:R-:W-:-:S04]  /*8020*/  ISETP.GT.U32.AND P0, PT, R2, 0x7f800000, PT ;  /* 0x7f8000000200780c */ /* 0x000fc80003f04070 */
[----:B------:R-:W-:-:S09]  /*8030*/  SEL R0, R0, 0x7c, P0 ;  /* 0x0000007c00007807 */ /* 0x000fd20000000000 */
.L_x_16744:
[----:B------:R-:W-:Y:S05]  /*8040*/  BSYNC B0 ;  /* 0x0000000000007941 */ /* 0x000fea0003800000 */
.L_x_16742:
[----:B------:R-:W-:-:S04]  /*8050*/  LOP3.LUT R2, R3, 0x80000000, RZ, 0xc0, !PT ;  /* 0x8000000003027812 */ /* 0x000fc800078ec0ff */
[----:B------:R-:W-:-:S04]  /*8060*/  SHF.R.U32.HI R3, RZ, 0x18, R2 ;  /* 0x00000018ff037819 */ /* 0x000fc80000011602 */
[----:B------:R-:W-:-:S05]  /*8070*/  LOP3.LUT R3, R0, R3, RZ, 0xfc, !PT ;  /* 0x0000000300037212 */ /* 0x000fca00078efcff */
[----:B------:R1:W-:Y:S01]  /*8080*/  STG.E.U8 desc[UR36][R16.64], R3 ;  /* 0x0000000310007986 */ /* 0x0003e2000c101124 */
[----:B------:R-:W-:Y:S05]  /*8090*/  BRA `(.L_x_16728) ;  /* 0x0000000400c07947 */ /* 0x000fea0003800000 */
.L_x_16738:
[----:B------:R-:W-:-:S04]  /*80a0*/  LOP3.LUT R3, R3, 0xff, RZ, 0xc0, !PT ;  /* 0x000000ff03037812 */ /* 0x000fc800078ec0ff */
[----:B------:R-:W1:Y:S02]  /*80b0*/  I2F.U16 R0, R3 ;  /* 0x0000000300007306 */ /* 0x000e640000101000 */
[----:B-1----:R-:W-:-:S05]  /*80c0*/  F2FP.BF16.F32.PACK_AB R0, RZ, R0 ;  /* 0x00000000ff00723e */ /* 0x002fca00000010ff */
[----:B------:R1:W-:Y:S01]  /*80d0*/  STG.E.U16 desc[UR36][R16.64], R0 ;  /* 0x0000000010007986 */ /* 0x0003e2000c101524 */
[----:B------:R-:W-:Y:S05]  /*80e0*/  BRA `(.L_x_16728) ;  /* 0x0000000400ac7947 */ /* 0x000fea0003800000 */
.L_x_16735:
        /* <DEDUP_REMOVED lines=11> */
.L_x_16747:
        /* <DEDUP_REMOVED lines=18> */
.L_x_16750:
[----:B------:R-:W-:-:S04]  /*82c0*/  LOP3.LUT R2, R3, 0x80000000, RZ, 0xc0, !PT ;  /* 0x8000000003027812 */ /* 0x000fc800078ec0ff */
[----:B------:R-:W-:-:S04]  /*82d0*/  SHF.R.U32.HI R3, RZ, 0x18, R2 ;  /* 0x00000018ff037819 */ /* 0x000fc80000011602 */
[----:B------:R-:W-:-:S04]  /*82e0*/  LOP3.LUT R0, R0, R3, RZ, 0xfc, !PT ;  /* 0x0000000300007212 */ /* 0x000fc800078efcff */
[----:B------:R-:W-:-:S07]  /*82f0*/  PRMT R8, R0, 0x7610, R8 ;  /* 0x0000761000087816 */ /* 0x000fce0000000008 */
.L_x_16749:
[----:B------:R-:W-:Y:S05]  /*8300*/  BSYNC B0 ;  /* 0x0000000000007941 */ /* 0x000fea0003800000 */
.L_x_16748:
[----:B------:R1:W-:Y:S01]  /*8310*/  STG.E.U8 desc[UR36][R16.64], R8 ;  /* 0x0000000810007986 */ /* 0x0003e2000c101124 */
[----:B------:R-:W-:Y:S05]  /*8320*/  BRA `(.L_x_16728) ;  /* 0x00000004001c7947 */ /* 0x000fea0003800000 */
.L_x_16746:
        /* <DEDUP_REMOVED lines=18> */
.L_x_16753:
[----:B------:R-:W-:-:S04]  /*8450*/  LOP3.LUT R2, R3, 0x80000000, RZ, 0xc0, !PT ;  /* 0x8000000003027812 */ /* 0x000fc800078ec0ff */
[----:B------:R-:W-:-:S04]  /*8460*/  SHF.R.U32.HI R3, RZ, 0x18, R2 ;  /* 0x00000018ff037819 */ /* 0x000fc80000011602 */
[----:B------:R-:W-:-:S04]  /*8470*/  LOP3.LUT R0, R0, R3, RZ, 0xfc, !PT ;  /* 0x0000000300007212 */ /* 0x000fc800078efcff */
[----:B------:R-:W-:-:S07]  /*8480*/  PRMT R8, R0, 0x7610, R8 ;  /* 0x0000761000087816 */ /* 0x000fce0000000008 */
.L_x_16752:
[----:B------:R-:W-:Y:S05]  /*8490*/  BSYNC B0 ;  /* 0x0000000000007941 */ /* 0x000fea0003800000 */
.L_x_16751:
[----:B------:R1:W-:Y:S01]  /*84a0*/  STG.E.U8 desc[UR36][R16.64], R8 ;  /* 0x0000000810007986 */ /* 0x0003e2000c101124 */
[----:B------:R-:W-:Y:S05]  /*84b0*/  BRA `(.L_x_16728) ;  /* 0x0000000000b87947 */ /* 0x000fea0003800000 */
.L_x_16745:
        /* <DEDUP_REMOVED lines=23> */
.L_x_16727:
        /* <DEDUP_REMOVED lines=16> */
.L_x_16756:
[----:B------:R-:W-:Y:S05]  /*8730*/  BRA `(.L_x_16728) ;  /* 0x0000000000187947 */ /* 0x000fea0003800000 */
.L_x_16755:
[----:B------:R-:W-:Y:S01]  /*8740*/  LOP3.LUT R2, R3, 0xff, RZ, 0xc0, !PT ;  /* 0x000000ff03027812 */ /* 0x000fe200078ec0ff */
[----:B------:R-:W-:-:S05]  /*8750*/  IMAD.MOV.U32 R3, RZ, RZ, RZ ;  /* 0x000000ffff037224 */ /* 0x000fca00078e00ff */
[----:B------:R1:W-:Y:S01]  /*8760*/  STG.E.64 desc[UR36][R16.64], R2 ;  /* 0x0000000210007986 */ /* 0x0003e2000c101b24 */
[----:B------:R-:W-:Y:S05]  /*8770*/  BRA `(.L_x_16728) ;  /* 0x0000000000087947 */ /* 0x000fea0003800000 */
.L_x_16754:
[----:B------:R-:W-:-:S05]  /*8780*/  LOP3.LUT R3, R3, 0xff, RZ, 0xc0, !PT ;  /* 0x000000ff03037812 */ /* 0x000fca00078ec0ff */
[----:B------:R1:W-:Y:S02]  /*8790*/  STG.E desc[UR36][R16.64], R3 ;  /* 0x0000000310007986 */ /* 0x0003e4000c101924 */
.L_x_16728:
[----:B------:R-:W-:-:S07]  /*87a0*/  VIADD R19, R19, 0x80 ;  /* 0x0000008013137836 */ /* 0x000fce0000000000 */
.L_x_16655:
[----:B------:R-:W-:Y:S05]  /*87b0*/  BSYNC B6 ;  /* 0x0000000000067941 */ /* 0x000fea0003800000 */
.L_x_16654:
        /* <DEDUP_REMOVED lines=358> */
.L_x_16759:
        /* <DEDUP_REMOVED lines=20> */
.L_x_16763:
[----:B------:R3:W5:Y:S01]  /*9f60*/  LDG.E.U8 R22, desc[UR36][R4.64] ;  /* 0x0000002404167981 */ /* 0x000762000c1e1100 */
[----:B------:R-:W-:Y:S05]  /*9f70*/  BRA `(.L_x_16765) ;  /* 0x0000000c00647947 */ /* 0x000fea0003800000 */
.L_x_16762:
        /* <DEDUP_REMOVED lines=8> */
.L_x_16767:
[----:B------:R2:W5:Y:S01]  /*a000*/  LDG.E.U8 R22, desc[UR36][R4.64] ;  /* 0x0000002404167981 */ /* 0x000562000c1e1100 */
[----:B------:R-:W-:Y:S05]  /*a010*/  BRA `(.L_x_16765) ;  /* 0x0000000c003c7947 */ /* 0x000fea0003800000 */
.L_x_16766:
[----:B------:R0:W5:Y:S01]  /*a020*/  LDG.E.U16 R22, desc[UR36][R4.64] ;  /* 0x0000002404167981 */ /* 0x000162000c1e1500 */
[----:B------:R-:W-:Y:S05]  /*a030*/  BRA `(.L_x_16765) ;  /* 0x0000000c00347947 */ /* 0x000fea0003800000 */
.L_x_16761:
        /* <DEDUP_REMOVED lines=10> */
.L_x_16769:
[----:B------:R-:W2:Y:S02]  /*a0e0*/  LDG.E.U16 R2, desc[UR36][R4.64] ;  /* 0x0000002404027981 */ /* 0x000ea4000c1e1500 */
[----:B--2---:R-:W-:-:S06]  /*a0f0*/  HADD2.F32 R2, -RZ, R2.H0_H0 ;  /* 0x20000002ff027230 */ /* 0x004fcc0000004100 */
[----:B------:R-:W0:Y:S02]  /*a100*/  F2I.S64.TRUNC R2, R2 ;  /* 0x0000000200027311 */ /* 0x000e24000020d900 */
[----:B0-----:R-:W-:Y:S01]  /*a110*/  PRMT R22, R2, 0x7610, R22 ;  /* 0x0000761002167816 */ /* 0x001fe20000000016 */
[----:B------:R-:W-:Y:S06]  /*a120*/  BRA `(.L_x_16765) ;  /* 0x0000000800f87947 */ /* 0x000fec0003800000 */
.L_x_16768:
        /* <DEDUP_REMOVED lines=10> */
.L_x_16771:
[----:B------:R-:W2:Y:S02]  /*a1d0*/  LDG.E.U16 R4, desc[UR36][R4.64] ;  /* 0x0000002404047981 */ /* 0x000ea4000c1e1500 */
[----:B--2---:R-:W-:-:S06]  /*a1e0*/  HADD2.F32 R2, -RZ, R4.H0_H0 ;  /* 0x20000004ff027230 */ /* 0x004fcc0000004100 */
[----:B------:R-:W0:Y:S02]  /*a1f0*/  F2I.S64.TRUNC R2, R2 ;  /* 0x0000000200027311 */ /* 0x000e24000020d900 */
[----:B0-----:R-:W-:Y:S01]  /*a200*/  PRMT R22, R2, 0x7610, R22 ;  /* 0x0000761002167816 */ /* 0x001fe20000000016 */
[----:B------:R-:W-:Y:S06]  /*a210*/  BRA `(.L_x_16765) ;  /* 0x0000000800bc7947 */ /* 0x000fec0003800000 */
.L_x_16770:
[----:B------:R-:W2:Y:S02]  /*a220*/  LDG.E.64 R2, desc[UR36][R4.64] ;  /* 0x0000002404027981 */ /* 0x000ea4000c1e1b00 */
[----:B--2---:R-:W0:Y:S02]  /*a230*/  F2I.S64.F64.TRUNC R2, R2 ;  /* 0x0000000200027311 */ /* 0x004e24000030d900 */
[----:B0-----:R-:W-:Y:S01]  /*a240*/  PRMT R22, R2, 0x7610, R22 ;  /* 0x0000761002167816 */ /* 0x001fe20000000016 */
[----:B------:R-:W-:Y:S06]  /*a250*/  BRA `(.L_x_16765) ;  /* 0x0000000800ac7947 */ /* 0x000fec0003800000 */
.L_x_16760:
        /* <DEDUP_REMOVED lines=12> */
.L_x_16774:
[----:B------:R-:W2:Y:S02]  /*a320*/  LDG.E.64 R4, desc[UR36][R4.64] ;  /* 0x0000002404047981 */ /* 0x000ea4000c1e1b00 */
[----:B--2---:R-:W0:Y:S02]  /*a330*/  F2I.S64.F64.TRUNC R2, R4 ;  /* 0x0000000400027311 */ /* 0x004e24000030d900 */
[----:B0-----:R-:W-:Y:S01]  /*a340*/  PRMT R22, R2, 0x7610, R22 ;  /* 0x0000761002167816 */ /* 0x001fe20000000016 */
[----:B------:R-:W-:Y:S06]  /*a350*/  BRA `(.L_x_16765) ;  /* 0x00000008006c7947 */ /* 0x000fec0003800000 */
.L_x_16773:
        /* <DEDUP_REMOVED lines=28> */
.L_x_16776:
        /* <DEDUP_REMOVED lines=15> */
.L_x_16775:
[----:B------:R-:W2:Y:S02]  /*a610*/  LDG.E.U16 R2, desc[UR36][R4.64] ;  /* 0x0000002404027981 */ /* 0x000ea4000c1e1500 */
[----:B--2---:R-:W-:-:S06]  /*a620*/  IMAD.U32 R2, R2, 0x10000, RZ ;  /* 0x0001000002027824 */ /* 0x004fcc00078e00ff */
[----:B------:R-:W0:Y:S02]  /*a630*/  F2I.S64.TRUNC R2, R2 ;  /* 0x0000000200027311 */ /* 0x000e24000020d900 */
[----:B0-----:R-:W-:Y:S01]  /*a640*/  PRMT R22, R2, 0x7610, R22 ;  /* 0x0000761002167816 */ /* 0x001fe20000000016 */
[----:B------:R-:W-:Y:S06]  /*a650*/  BRA `(.L_x_16765) ;  /* 0x0000000400ac7947 */ /* 0x000fec0003800000 */
.L_x_16772:
        /* <DEDUP_REMOVED lines=10> */
.L_x_16779:
        /* <DEDUP_REMOVED lines=21> */
.L_x_16783:
[----:B------:R-:W-:Y:S05]  /*a850*/  BSYNC B1 ;  /* 0x0000000000017941 */ /* 0x000fea0003800000 */
.L_x_16782:
[----:B------:R-:W-:Y:S01]  /*a860*/  IMAD.SHL.U32 R2, R2, 0x100000, RZ ;  /* 0x0010000002027824 */ /* 0x000fe200078e00ff */
[----:B------:R-:W-:-:S04]  /*a870*/  LEA R3, R0, 0x3b800000, 0x17 ;  /* 0x3b80000000037811 */ /* 0x000fc800078eb8ff */
[----:B------:R-:W-:-:S07]  /*a880*/  LOP3.LUT R2, R3, R2, R4, 0xfe, !PT ;  /* 0x0000000203027212 */ /* 0x000fce00078efe04 */
.L_x_16781:
[----:B------:R-:W-:Y:S05]  /*a890*/  BSYNC B0 ;  /* 0x0000000000007941 */ /* 0x000fea0003800000 */
.L_x_16780:
[----:B------:R-:W0:Y:S02]  /*a8a0*/  F2I.S64.TRUNC R2, R2 ;  /* 0x0000000200027311 */ /* 0x000e24000020d900 */
[----:B0-----:R-:W-:Y:S01]  /*a8b0*/  PRMT R22, R2, 0x7610, R22 ;  /* 0x0000761002167816 */ /* 0x001fe20000000016 */
[----:B------:R-:W-:Y:S06]  /*a8c0*/  BRA `(.L_x_16765) ;  /* 0x0000000400107947 */ /* 0x000fec0003800000 */
.L_x_16778:
        /* <DEDUP_REMOVED lines=21> */
.L_x_16787:
[----:B------:R-:W-:Y:S05]  /*aa20*/  BSYNC B1 ;  /* 0x0000000000017941 */ /* 0x000fea0003800000 */
.L_x_16786:
[----:B------:R-:W-:Y:S01]  /*aa30*/  IMAD.SHL.U32 R2, R2, 0x200000, RZ ;  /* 0x0020000002027824 */ /* 0x000fe200078e00ff */
[----:B------:R-:W-:-:S04]  /*aa40*/  LEA R3, R0, 0x37800000, 0x17 ;  /* 0x3780000000037811 */ /* 0x000fc800078eb8ff */
[----:B------:R-:W-:-:S07]  /*aa50*/  LOP3.LUT R2, R3, R2, R4, 0xfe, !PT ;  /* 0x0000000203027212 */ /* 0x000fce00078efe04 */
.L_x_16785:
[----:B------:R-:W-:Y:S05]  /*aa60*/  BSYNC B0 ;  /* 0x0000000000007941 */ /* 0x000fea0003800000 */
.L_x_16784:
[----:B------:R-:W0:Y:S02]  /*aa70*/  F2I.S64.TRUNC R2, R2 ;  /* 0x0000000200027311 */ /* 0x000e24000020d900 */
[----:B0-----:R-:W-:Y:S01]  /*aa80*/  PRMT R22, R2, 0x7610, R22 ;  /* 0x0000761002167816 */ /* 0x001fe20000000016 */
[----:B------:R-:W-:Y:S06]  /*aa90*/  BRA `(.L_x_16765) ;  /* 0x00000000009c7947 */ /* 0x000fec0003800000 */
.L_x_16777:
        /* <DEDUP_REMOVED lines=14> */
.L_x_16791:
[----:B------:R-:W-:Y:S05]  /*ab80*/  BSYNC B0 ;  /* 0x0000000000007941 */ /* 0x000fea0003800000 */
.L_x_16790:
[----:B------:R-:W0:Y:S02]  /*ab90*/  F2I.S64.TRUNC R2, R2 ;  /* 0x0000000200027311 */ /* 0x000e24000020d900 */
[----:B0-----:R-:W-:Y:S01]  /*aba0*/  PRMT R22, R2, 0x7610, R22 ;  /* 0x0000761002167816 */ /* 0x001fe20000000016 */
[----:B------:R-:W-:Y:S06]  /*abb0*/  BRA `(.L_x_16765) ;  /* 0x0000000000547947 */ /* 0x000fec0003800000 */
.L_x_16764:
        /* <DEDUP_REMOVED lines=16> */
.L_x_16792:
[----:B------:R-:W-:Y:S01]  /*acc0*/  PRMT R22, RZ, 0x7610, R22 ;  /* 0x00007610ff167816 */ /* 0x000fe20000000016 */
[----:B------:R-:W-:Y:S06]  /*acd0*/  BRA `(.L_x_16765) ;  /* 0x00000000000c7947 */ /* 0x000fec0003800000 */
.L_x_16789:
[----:B------:R0:W5:Y:S01]  /*ace0*/  LDG.E.U8 R22, desc[UR36][R4.64] ;  /* 0x0000002404167981 */ /* 0x000162000c1e1100 */
[----:B------:R-:W-:Y:S05]  /*acf0*/  BRA `(.L_x_16765) ;  /* 0x0000000000047947 */ /* 0x000fea0003800000 */
.L_x_16788:
[----:B------:R0:W5:Y:S02]  /*ad00*/  LDG.E.U8 R22, desc[UR36][R4.64] ;  /* 0x0000002404167981 */ /* 0x000164000c1e1100 */
.L_x_16765:
        /* <DEDUP_REMOVED lines=17> */
.L_x_16796:
[----:B------:R0:W5:Y:S01]  /*ae20*/  LDG.E.U8 R7, desc[UR36][R4.64] ;  /* 0x0000002404077981 */ /* 0x000162000c1e1100 */
[----:B------:R-:W-:Y:S05]  /*ae30*/  BRA `(.L_x_16798) ;  /* 0x0000000c00647947 */ /* 0x000fea0003800000 */
.L_x_16795:
        /* <DEDUP_REMOVED lines=8> */
.L_x_16800:
[----:B------:R3:W5:Y:S01]  /*aec0*/  LDG.E.U8 R7, desc[UR36][R4.64] ;  /* 0x0000002404077981 */ /* 0x000762000c1e1100 */
[----:B------:R-:W-:Y:S05]  /*aed0*/  BRA `(.L_x_16798) ;  /* 0x0000000c003c7947 */ /* 0x000fea0003800000 */
.L_x_16799:
[----:B------:R4:W5:Y:S01]  /*aee0*/  LDG.E.U16 R7, desc[UR36][R4.64] ;  /* 0x0000002404077981 */ /* 0x000962000c1e1500 */
[----:B------:R-:W-:Y:S05]  /*aef0*/  BRA `(.L_x_16798) ;  /* 0x0000000c00347947 */ /* 0x000fea0003800000 */
.L_x_16794:
        /* <DEDUP_REMOVED lines=10> */
.L_x_16802:
[----:B------:R-:W2:Y:S02]  /*afa0*/  LDG.E.U16 R2, desc[UR36][R4.64] ;  /* 0x0000002404027981 */ /* 0x000ea4000c1e1500 */
[----:B--2---:R-:W-:-:S06]  /*afb0*/  HADD2.F32 R2, -RZ, R2.H0_H0 ;  /* 0x20000002ff027230 */ /* 0x004fcc0000004100 */
[----:B------:R-:W0:Y:S02]  /*afc0*/  F2I.S64.TRUNC R2, R2 ;  /* 0x0000000200027311 */ /* 0x000e24000020d900 */
[----:B0-----:R-:W-:Y:S01]  /*afd0*/  PRMT R7, R2, 0x7610, R7 ;  /* 0x0000761002077816 */ /* 0x001fe20000000007 */
[----:B------:R-:W-:Y:S06]  /*afe0*/  BRA `(.L_x_16798) ;  /* 0x0000000800f87947 */ /* 0x000fec0003800000 */
.L_x_16801:
        /* <DEDUP_REMOVED lines=10> */
.L_x_16804:
[----:B------:R-:W2:Y:S02]  /*b090*/  LDG.E.U16 R4, desc[UR36][R4.64] ;  /* 0x0000002404047981 */ /* 0x000ea4000c1e1500 */
[----:B--2---:R-:W-:-:S06]  /*b0a0*/  HADD2.F32 R2, -RZ, R4.H0_H0 ;  /* 0x20000004ff027230 */ /* 0x004fcc0000004100 */
[----:B------:R-:W0:Y:S02]  /*b0b0*/  F2I.S64.TRUNC R2, R2 ;  /* 0x0000000200027311 */ /* 0x000e24000020d900 */
[----:B0-----:R-:W-:Y:S01]  /*b0c0*/  PRMT R7, R2, 0x7610, R7 ;  /* 0x0000761002077816 */ /* 0x001fe20000000007 */
[----:B------:R-:W-:Y:S06]  /*b0d0*/  BRA `(.L_x_16798) ;  /* 0x0000000800bc7947 */ /* 0x000fec0003800000 */
.L_x_16803:
[----:B------:R-:W2:Y:S02]  /*b0e0*/  LDG.E.64 R2, desc[UR36][R4.64] ;  /* 0x0000002404027981 */ /* 0x000ea4000c1e1b00 */
[----:B--2---:R-:W0:Y:S02]  /*b0f0*/  F2I.S64.F64.TRUNC R2, R2 ;  /* 0x0000000200027311 */ /* 0x004e24000030d900 */
[----:B0-----:R-:W-:Y:S01]  /*b100*/  PRMT R7, R2, 0x7610, R7 ;  /* 0x0000761002077816 */ /* 0x001fe20000000007 */
[----:B------:R-:W-:Y:S06]  /*b110*/  BRA `(.L_x_16798) ;  /* 0x0000000800ac7947 */ /* 0x000fec0003800000 */
.L_x_16793:
        /* <DEDUP_REMOVED lines=12> */
.L_x_16807:
[----:B------:R-:W2:Y:S02]  /*b1e0*/  LDG.E.64 R4, desc[UR36][R4.64] ;  /* 0x0000002404047981 */ /* 0x000ea4000c1e1b00 */
[----:B--2---:R-:W0:Y:S02]  /*b1f0*/  F2I.S64.F64.TRUNC R2, R4 ;  /* 0x0000000400027311 */ /* 0x004e24000030d900 */
[----:B0-----:R-:W-:Y:S01]  /*b200*/  PRMT R7, R2, 0x7610, R7 ;  /* 0x0000761002077816 */ /* 0x001fe20000000007 */
[----:B------:R-:W-:Y:S06]  /*b210*/  BRA `(.L_x_16798) ;  /* 0x00000008006c7947 */ /* 0x000fec0003800000 */
.L_x_16806:
        /* <DEDUP_REMOVED lines=28> */
.L_x_16809:
        /* <DEDUP_REMOVED lines=15> */
.L_x_16808:
[----:B------:R-:W2:Y:S02]  /*b4d0*/  LDG.E.U16 R2, desc[UR36][R4.64] ;  /* 0x0000002404027981 */ /* 0x000ea4000c1e1500 */
[----:B--2---:R-:W-:-:S06]  /*b4e0*/  IMAD.U32 R2, R2, 0x10000, RZ ;  /* 0x0001000002027824 */ /* 0x004fcc00078e00ff */
[----:B------:R-:W0:Y:S02]  /*b4f0*/  F2I.S64.TRUNC R2, R2 ;  /* 0x0000000200027311 */ /* 0x000e24000020d900 */
[----:B0-----:R-:W-:Y:S01]  /*b500*/  PRMT R7, R2, 0x7610, R7 ;  /* 0x0000761002077816 */ /* 0x001fe20000000007 */
[----:B------:R-:W-:Y:S06]  /*b510*/  BRA `(.L_x_16798) ;  /* 0x0000000400ac7947 */ /* 0x000fec0003800000 */
.L_x_16805:
        /* <DEDUP_REMOVED lines=10> */
.L_x_16812:
        /* <DEDUP_REMOVED lines=21> */
.L_x_16816:
[----:B------:R-:W-:Y:S05]  /*b710*/  BSYNC B1 ;  /* 0x0000000000017941 */ /* 0x000fea0003800000 */
.L_x_16815:
[----:B------:R-:W-:Y:S01]  /*b720*/  IMAD.SHL.U32 R2, R2, 0x100000, RZ ;  /* 0x0010000002027824 */ /* 0x000fe200078e00ff */
[----:B------:R-:W-:-:S04]  /*b730*/  LEA R3, R0, 0x3b800000, 0x17 ;  /* 0x3b80000000037811 */ /* 0x000fc800078eb8ff */
[----:B------:R-:W-:-:S07]  /*b740*/  LOP3.LUT R2, R3, R2, R4, 0xfe, !PT ;  /* 0x0000000203027212 */ /* 0x000fce00078efe04 */
.L_x_16814:
[----:B------:R-:W-:Y:S05]  /*b750*/  BSYNC B0 ;  /* 0x0000000000007941 */ /* 0x000fea0003800000 */
.L_x_16813:
[----:B------:R-:W0:Y:S02]  /*b760*/  F2I.S64.TRUNC R2, R2 ;  /* 0x0000000200027311 */ /* 0x000e24000020d900 */
[----:B0-----:R-:W-:Y:S01]  /*b770*/  PRMT R7, R2, 0x7610, R7 ;  /* 0x0000761002077816 */ /* 0x001fe20000000007 */
[----:B------:R-:W-:Y:S06]  /*b780*/  BRA `(.L_x_16798) ;  /* 0x0000000400107947 */ /* 0x000fec0003800000 */
.L_x_16811:
        /* <DEDUP_REMOVED lines=21> */
.L_x_16820:
[----:B------:R-:W-:Y:S05]  /*b8e0*/  BSYNC B1 ;  /* 0x0000000000017941 */ /* 0x000fea0003800000 */
.L_x_16819:
[----:B------:R-:W-:Y:S01]  /*b8f0*/  IMAD.SHL.U32 R2, R2, 0x200000, RZ ;  /* 0x0020000002027824 */ /* 0x000fe200078e00ff */
[----:B------:R-:W-:-:S04]  /*b900*/  LEA R3, R0, 0x37800000, 0x17 ;  /* 0x3780000000037811 */ /* 0x000fc800078eb8ff */
[----:B------:R-:W-:-:S07]  /*b910*/  LOP3.LUT R2, R3, R2, R4, 0xfe, !PT ;  /* 0x0000000203027212 */ /* 0x000fce00078efe04 */
.L_x_16818:
[----:B------:R-:W-:Y:S05]  /*b920*/  BSYNC B0 ;  /* 0x0000000000007941 */ /* 0x000fea0003800000 */
.L_x_16817:
[----:B------:R-:W0:Y:S02]  /*b930*/  F2I.S64.TRUNC R2, R2 ;  /* 0x0000000200027311 */ /* 0x000e24000020d900 */
[----:B0-----:R-:W-:Y:S01]  /*b940*/  PRMT R7, R2, 0x7610, R7 ;  /* 0x0000761002077816 */ /* 0x001fe20000000007 */
[----:B------:R-:W-:Y:S06]  /*b950*/  BRA `(.L_x_16798) ;  /* 0x00000000009c7947 */ /* 0x000fec0003800000 */
.L_x_16810:
        /* <DEDUP_REMOVED lines=14> */
.L_x_16824:
[----:B------:R-:W-:Y:S05]  /*ba40*/  BSYNC B0 ;  /* 0x0000000000007941 */ /* 0x000fea0003800000 */
.L_x_16823:
[----:B------:R-:W0:Y:S02]  /*ba50*/  F2I.S64.TRUNC R2, R2 ;  /* 0x0000000200027311 */ /* 0x000e24000020d900 */
[----:B0-----:R-:W-:Y:S01]  /*ba60*/  PRMT R7, R2, 0x7610, R7 ;  /* 0x0000761002077816 */ /* 0x001fe20000000007 */
[----:B------:R-:W-:Y:S06]  /*ba70*/  BRA `(.L_x_16798) ;  /* 0x0000000000547947 */ /* 0x000fec0003800000 */
.L_x_16797:
        /* <DEDUP_REMOVED lines=16> */
.L_x_16825:
[----:B------:R-:W-:Y:S01]  /*bb80*/  PRMT R7, RZ, 0x7610, R7 ;  /* 0x00007610ff077816 */ /* 0x000fe20000000007 */
[----:B------:R-:W-:Y:S06]  /*bb90*/  BRA `(.L_x_16798) ;  /* 0x00000000000c7947 */ /* 0x000fec0003800000 */
.L_x_16822:
[----:B------:R0:W5:Y:S01]  /*bba0*/  LDG.E.U8 R7, desc[UR36][R4.64] ;  /* 0x0000002404077981 */ /* 0x000162000c1e1100 */
[----:B------:R-:W-:Y:S05]  /*bbb0*/  BRA `(.L_x_16798) ;  /* 0x0000000000047947 */ /* 0x000fea0003800000 */
.L_x_16821:
[----:B------:R0:W5:Y:S02]  /*bbc0*/  LDG.E.U8 R7, desc[UR36][R4.64] ;  /* 0x0000002404077981 */ /* 0x000164000c1e1100 */
.L_x_16798:
        /* <DEDUP_REMOVED lines=15> */
.L_x_16829:
[----:B------:R1:W-:Y:S01]  /*bcc0*/  STG.E.U8 desc[UR36][R16.64], R3 ;  /* 0x0000000310007986 */ /* 0x0003e2000c101124 */
[----:B------:R-:W-:Y:S05]  /*bcd0*/  BRA `(.L_x_16831) ;  /* 0x0000000c00987947 */ /* 0x000fea0003800000 */
.L_x_16828:
        /* <DEDUP_REMOVED lines=10> */
.L_x_16833:
[----:B------:R-:W-:-:S05]  /*bd80*/  LOP3.LUT R3, R3, 0xff, RZ, 0xc0, !PT ;  /* 0x000000ff03037812 */ /* 0x000fca00078ec0ff */
[----:B------:R1:W-:Y:S01]  /*bd90*/  STG.E desc[UR36][R16.64], R3 ;  /* 0x0000000310007986 */ /* 0x0003e2000c101924 */
[----:B------:R-:W-:Y:S05]  /*bda0*/  BRA `(.L_x_16831) ;  /* 0x0000000c00647947 */ /* 0x000fea0003800000 */
.L_x_16832:
[----:B------:R-:W-:-:S05]  /*bdb0*/  LOP3.LUT R3, R3, 0xff, RZ, 0xc0, !PT ;  /* 0x000000ff03037812 */ /* 0x000fca00078ec0ff */
[----:B------:R1:W-:Y:S01]  /*bdc0*/  STG.E.U16 desc[UR36][R16.64], R3 ;  /* 0x0000000310007986 */ /* 0x0003e2000c101524 */
[----:B------:R-:W-:Y:S05]  /*bdd0*/  BRA `(.L_x_16831) ;  /* 0x0000000c00587947 */ /* 0x000fea0003800000 */
.L_x_16827:
        /* <DEDUP_REMOVED lines=10> */
.L_x_16835:
[----:B------:R-:W-:-:S04]  /*be80*/  LOP3.LUT R3, R3, 0xff, RZ, 0xc0, !PT ;  /* 0x000000ff03037812 */ /* 0x000fc800078ec0ff */
[----:B------:R-:W1:Y:S02]  /*be90*/  I2F.U16 R0, R3 ;  /* 0x0000000300007306 */ /* 0x000e640000101000 */
[----:B-1----:R-:W-:-:S05]  /*bea0*/  F2FP.F16.F32.PACK_AB R0, RZ, R0 ;  /* 0x00000000ff00723e */ /* 0x002fca00000000ff */
[----:B------:R1:W-:Y:S01]  /*beb0*/  STG.E.U16 desc[UR36][R16.64], R0 ;  /* 0x0000000010007986 */ /* 0x0003e2000c101524 */
[----:B------:R-:W-:Y:S05]  /*bec0*/  BRA `(.L_x_16831) ;  /* 0x0000000c001c7947 */ /* 0x000fea0003800000 */
.L_x_16834:
        /* <DEDUP_REMOVED lines=11> */
.L_x_16837:
[----:B------:R-:W-:-:S06]  /*bf80*/  LOP3.LUT R3, R3, 0xff, RZ, 0xc0, !PT ;  /* 0x000000ff03037812 */ /* 0x000fcc00078ec0ff */
[----:B------:R-:W1:Y:S02]  /*bf90*/  I2F.U16 R3, R3 ;  /* 0x0000000300037306 */ /* 0x000e640000101000 */
[----:B-1----:R-:W-:-:S04]  /*bfa0*/  F2FP.F16.F32.PACK_AB R3, RZ, R3 ;  /* 0x00000003ff03723e */ /* 0x002fc800000000ff */
[----:B------:R-:W-:-:S05]  /*bfb0*/  PRMT R3, R3, 0x5410, RZ ;  /* 0x0000541003037816 */ /* 0x000fca00000000ff */
[----:B------:R1:W-:Y:S01]  /*bfc0*/  STG.E desc[UR36][R16.64], R3 ;  /* 0x0000000310007986 */ /* 0x0003e2000c101924 */
[----:B------:R-:W-:Y:S05]  /*bfd0*/  BRA `(.L_x_16831) ;  /* 0x0000000800d87947 */ /* 0x000fea0003800000 */
.L_x_16836:
[----:B------:R-:W-:-:S06]  /*bfe0*/  LOP3.LUT R3, R3, 0xff, RZ, 0xc0, !PT ;  /* 0x000000ff03037812 */ /* 0x000fcc00078ec0ff */
[----:B------:R-:W1:Y:S02]  /*bff0*/  I2F.F64.U16 R2, R3 ;  /* 0x0000000300027312 */ /* 0x000e640000101800 */
[----:B-1----:R1:W-:Y:S01]  /*c000*/  STG.E.64 desc[UR36][R16.64], R2 ;  /* 0x0000000210007986 */ /* 0x0023e2000c101b24 */
[----:B------:R-:W-:Y:S05]  /*c010*/  BRA `(.L_x_16831) ;  /* 0x0000000800c87947 */ /* 0x000fea0003800000 */
.L_x_16826:
        /* <DEDUP_REMOVED lines=12> */
.L_x_16840:
[----:B0-234-:R-:W-:Y:S02]  /*c0e0*/  LOP3.LUT R4, R3, 0xff, RZ, 0xc0, !PT ;  /* 0x000000ff03047812 */ /* 0x01dfe400078ec0ff */
[----:B------:R-:W-:-:S04]  /*c0f0*/  CS2R R6, SRZ ;  /* 0x0000000000067805 */ /* 0x000fc8000001ff00 */
[----:B------:R-:W0:Y:S02]  /*c100*/  I2F.F64.U16 R4, R4 ;  /* 0x0000000400047312 */ /* 0x000e240000101800 */
[----:B0-----:R0:W-:Y:S01]  /*c110*/  STG.E.128 desc[UR36][R16.64], R4 ;  /* 0x0000000410007986 */ /* 0x0011e2000c101d24 */
[----:B------:R-:W-:Y:S05]  /*c120*/  BRA `(.L_x_16831) ;  /* 0x0000000800847947 */ /* 0x000fea0003800000 */
.L_x_16839:
        /* <DEDUP_REMOVED lines=22> */
.L_x_16844:
[----:B------:R-:W-:Y:S05]  /*c290*/  BSYNC B0 ;  /* 0x0000000000007941 */ /* 0x000fea0003800000 */
.L_x_16843:
[----:B------:R-:W-:-:S05]  /*c2a0*/  LOP3.LUT R3, R0, R3, RZ, 0xfc, !PT ;  /* 0x0000000300037212 */ /* 0x000fca00078efcff */
[----:B------:R0:W-:Y:S01]  /*c2b0*/  STG.E.U8 desc[UR36][R16.64], R3 ;  /* 0x0000000310007986 */ /* 0x0001e2000c101124 */
[----:B------:R-:W-:Y:S05]  /*c2c0*/  BRA `(.L_x_16831) ;  /* 0x00000008001c7947 */ /* 0x000fea0003800000 */
.L_x_16842:
        /* <DEDUP_REMOVED lines=14> */
.L_x_16846:
[----:B------:R-:W-:Y:S01]  /*c3b0*/  IMAD.MOV.U32 R0, RZ, RZ, 0x7f ;  /* 0x0000007fff007424 */ /* 0x000fe200078e00ff */
[----:B------:R-:W-:-:S04]  /*c3c0*/  ISETP.GT.U32.AND P0, PT, R2, 0x7f800000, PT ;  /* 0x7f8000000200780c */ /* 0x000fc80003f04070 */
[----:B------:R-:W-:-:S09]  /*c3d0*/  SEL R0, R0, 0x7c, P0 ;  /* 0x0000007c00007807 */ /* 0x000fd20000000000 */
.L_x_16847:
[----:B------:R-:W-:Y:S05]  /*c3e0*/  BSYNC B0 ;  /* 0x0000000000007941 */ /* 0x000fea0003800000 */
.L_x_16845:
[----:B------:R-:W-:-:S04]  /*c3f0*/  LOP3.LUT R2, R3, 0x80000000, RZ, 0xc0, !PT ;  /* 0x8000000003027812 */ /* 0x000fc800078ec0ff */
[----:B------:R-:W-:-:S04]  /*c400*/  SHF.R.U32.HI R3, RZ, 0x18, R2 ;  /* 0x00000018ff037819 */ /* 0x000fc80000011602 */
[----:B------:R-:W-:-:S05]  /*c410*/  LOP3.LUT R3, R0, R3, RZ, 0xfc, !PT ;  /* 0x0000000300037212 */ /* 0x000fca00078efcff */
[----:B------:R1:W-:Y:S01]  /*c420*/  STG.E.U8 desc[UR36][R16.64], R3 ;  /* 0x0000000310007986 */ /* 0x0003e2000c101124 */
[----:B------:R-:W-:Y:S05]  /*c430*/  BRA `(.L_x_16831) ;  /* 0x0000000400c07947 */ /* 0x000fea0003800000 */
.L_x_16841:
[----:B------:R-:W-:-:S04]  /*c440*/  LOP3.LUT R3, R3, 0xff, RZ, 0xc0, !PT ;  /* 0x000000ff03037812 */ /* 0x000fc800078ec0ff */
[----:B------:R-:W1:Y:S02]  /*c450*/  I2F.U16 R0, R3 ;  /* 0x0000000300007306 */ /* 0x000e640000101000 */
[----:B-1----:R-:W-:-:S05]  /*c460*/  F2FP.BF16.F32.PACK_AB R0, RZ, R0 ;  /* 0x00000000ff00723e */ /* 0x002fca00000010ff */
[----:B------:R1:W-:Y:S01]  /*c470*/  STG.E.U16 desc[UR36][R16.64], R0 ;  /* 0x0000000010007986 */ /* 0x0003e2000c101524 */
[----:B------:R-:W-:Y:S05]  /*c480*/  BRA `(.L_x_16831) ;  /* 0x0000000400ac7947 */ /* 0x000fea0003800000 */
.L_x_16838:
        /* <DEDUP_REMOVED lines=11> */
.L_x_16850:
        /* <DEDUP_REMOVED lines=18> */
.L_x_16853:
[----:B------:R-:W-:-:S04]  /*c660*/  LOP3.LUT R2, R3, 0x80000000, RZ, 0xc0, !PT ;  /* 0x8000000003027812 */ /* 0x000fc800078ec0ff */
[----:B------:R-:W-:-:S04]  /*c670*/  SHF.R.U32.HI R3, RZ, 0x18, R2 ;  /* 0x00000018ff037819 */ /* 0x000fc80000011602 */
[----:B------:R-:W-:-:S04]  /*c680*/  LOP3.LUT R0, R0, R3, RZ, 0xfc, !PT ;  /* 0x0000000300007212 */ /* 0x000fc800078efcff */
[----:B------:R-:W-:-:S07]  /*c690*/  PRMT R8, R0, 0x7610, R8 ;  /* 0x0000761000087816 */ /* 0x000fce0000000008 */
.L_x_16852:
[----:B------:R-:W-:Y:S05]  /*c6a0*/  BSYNC B0 ;  /* 0x0000000000007941 */ /* 0x000fea0003800000 */
.L_x_16851:
[----:B------:R1:W-:Y:S01]  /*c6b0*/  STG.E.U8 desc[UR36][R16.64], R8 ;  /* 0x0000000810007986 */ /* 0x0003e2000c101124 */
[----:B------:R-:W-:Y:S05]  /*c6c0*/  BRA `(.L_x_16831) ;  /* 0x00000004001c7947 */ /* 0x000fea0003800000 */
.L_x_16849:
        /* <DEDUP_REMOVED lines=18> */
.L_x_16856:
[----:B------:R-:W-:-:S04]  /*c7f0*/  LOP3.LUT R2, R3, 0x80000000, RZ, 0xc0, !PT ;  /* 0x8000000003027812 */ /* 0x000fc800078ec0ff */
[----:B------:R-:W-:-:S04]  /*c800*/  SHF.R.U32.HI R3, RZ, 0x18, R2 ;  /* 0x00000018ff037819 */ /* 0x000fc80000011602 */
[----:B------:R-:W-:-:S04]  /*c810*/  LOP3.LUT R0, R0, R3, RZ, 0xfc, !PT ;  /* 0x0000000300007212 */ /* 0x000fc800078efcff */
[----:B------:R-:W-:-:S07]  /*c820*/  PRMT R8, R0, 0x7610, R8 ;  /* 0x0000761000087816 */ /* 0x000fce0000000008 */
.L_x_16855:
[----:B------:R-:W-:Y:S05]  /*c830*/  BSYNC B0 ;  /* 0x0000000000007941 */ /* 0x000fea0003800000 */
.L_x_16854:
[----:B------:R1:W-:Y:S01]  /*c840*/  STG.E.U8 desc[UR36][R16.64], R8 ;  /* 0x0000000810007986 */ /* 0x0003e2000c101124 */
[----:B------:R-:W-:Y:S05]  /*c850*/  BRA `(.L_x_16831) ;  /* 0x0000000000b87947 */ /* 0x000fea0003800000 */
.L_x_16848:
        /* <DEDUP_REMOVED lines=23> */
.L_x_16830:
        /* <DEDUP_REMOVED lines=16> */
.L_x_16859:
[----:B------:R-:W-:Y:S05]  /*cad0*/  BRA `(.L_x_16831) ;  /* 0x0000000000187947 */ /* 0x000fea0003800000 */
.L_x_16858:
[----:B------:R-:W-:Y:S01]  /*cae0*/  LOP3.LUT R2, R3, 0xff, RZ, 0xc0, !PT ;  /* 0x000000ff03027812 */ /* 0x000fe200078ec0ff */
[----:B------:R-:W-:-:S05]  /*caf0*/  IMAD.MOV.U32 R3, RZ, RZ, RZ ;  /* 0x000000ffff037224 */ /* 0x000fca00078e00ff */
[----:B------:R1:W-:Y:S01]  /*cb00*/  STG.E.64 desc[UR36][R16.64], R2 ;  /* 0x0000000210007986 */ /* 0x0003e2000c101b24 */
[----:B------:R-:W-:Y:S05]  /*cb10*/  BRA `(.L_x_16831) ;  /* 0x0000000000087947 */ /* 0x000fea0003800000 */
.L_x_16857:
[----:B------:R-:W-:-:S05]  /*cb20*/  LOP3.LUT R3, R3, 0xff, RZ, 0xc0, !PT ;  /* 0x000000ff03037812 */ /* 0x000fca00078ec0ff */
[----:B------:R1:W-:Y:S02]  /*cb30*/  STG.E desc[UR36][R16.64], R3 ;  /* 0x0000000310007986 */ /* 0x0003e4000c101924 */
.L_x_16831:
[----:B------:R-:W-:-:S07]  /*cb40*/  VIADD R19, R19, 0x80 ;  /* 0x0000008013137836 */ /* 0x000fce0000000000 */
.L_x_16758:
[----:B------:R-:W-:Y:S05]  /*cb50*/  BSYNC B6 ;  /* 0x0000000000067941 */ /* 0x000fea0003800000 */
.L_x_16757:
        /* <DEDUP_REMOVED lines=357> */
.L_x_16860:
        /* <DEDUP_REMOVED lines=20> */
.L_x_16864:
[----:B------:R0:W5:Y:S01]  /*e2f0*/  LDG.E.U8 R19, desc[UR36][R4.64] ;  /* 0x0000002404137981 */ /* 0x000162000c1e1100 */
[----:B------:R-:W-:Y:S05]  /*e300*/  BRA `(.L_x_16866) ;  /* 0x0000000c00647947 */ /* 0x000fea0003800000 */
.L_x_16863:
        /* <DEDUP_REMOVED lines=8> */
.L_x_16868:
[----:B------:R4:W5:Y:S01]  /*e390*/  LDG.E.U8 R19, desc[UR36][R4.64] ;  /* 0x0000002404137981 */ /* 0x000962000c1e1100 */
[----:B------:R-:W-:Y:S05]  /*e3a0*/  BRA `(.L_x_16866) ;  /* 0x0000000c003c7947 */ /* 0x000fea0003800000 */
.L_x_16867:
[----:B------:R0:W5:Y:S01]  /*e3b0*/  LDG.E.U16 R19, desc[UR36][R4.64] ;  /* 0x0000002404137981 */ /* 0x000162000c1e1500 */
[----:B------:R-:W-:Y:S05]  /*e3c0*/  BRA `(.L_x_16866) ;  /* 0x0000000c00347947 */ /* 0x000fea0003800000 */
.L_x_16862:
        /* <DEDUP_REMOVED lines=10> */
.L_x_16870:
[----:B------:R-:W2:Y:S02]  /*e470*/  LDG.E.U16 R2, desc[UR36][R4.64] ;  /* 0x0000002404027981 */ /* 0x000ea4000c1e1500 */
[----:B--2---:R-:W-:-:S06]  /*e480*/  HADD2.F32 R2, -RZ, R2.H0_H0 ;  /* 0x20000002ff027230 */ /* 0x004fcc0000004100 */
[----:B------:R-:W0:Y:S02]  /*e490*/  F2I.S64.TRUNC R2, R2 ;  /* 0x0000000200027311 */ /* 0x000e24000020d900 */
[----:B0-----:R-:W-:Y:S01]  /*e4a0*/  PRMT R19, R2, 0x7610, R19 ;  /* 0x0000761002137816 */ /* 0x001fe20000000013 */
[----:B------:R-:W-:Y:S06]  /*e4b0*/  BRA `(.L_x_16866) ;  /* 0x0000000800f87947 */ /* 0x000fec0003800000 */
.L_x_16869:
        /* <DEDUP_REMOVED lines=10> */
.L_x_16872:
[----:B------:R-:W2:Y:S02]  /*e560*/  LDG.E.U16 R4, desc[UR36][R4.64] ;  /* 0x0000002404047981 */ /* 0x000ea4000c1e1500 */
[----:B--2---:R-:W-:-:S06]  /*e570*/  HADD2.F32 R2, -RZ, R4.H0_H0 ;  /* 0x20000004ff027230 */ /* 0x004fcc0000004100 */
[----:B------:R-:W0:Y:S02]  /*e580*/  F2I.S64.TRUNC R2, R2 ;  /* 0x0000000200027311 */ /* 0x000e24000020d900 */
[----:B0-----:R-:W-:Y:S01]  /*e590*/  PRMT R19, R2, 0x7610, R19 ;  /* 0x0000761002137816 */ /* 0x001fe20000000013 */
[----:B------:R-:W-:Y:S06]  /*e5a0*/  BRA `(.L_x_16866) ;  /* 0x0000000800bc7947 */ /* 0x000fec0003800000 */
.L_x_16871:
[----:B------:R-:W2:Y:S02]  /*e5b0*/  LDG.E.64 R2, desc[UR36][R4.64] ;  /* 0x0000002404027981 */ /* 0x000ea4000c1e1b00 */
[----:B--2---:R-:W0:Y:S02]  /*e5c0*/  F2I.S64.F64.TRUNC R2, R2 ;  /* 0x0000000200027311 */ /* 0x004e24000030d900 */
[----:B0-----:R-:W-:Y:S01]  /*e5d0*/  PRMT R19, R2, 0x7610, R19 ;  /* 0x0000761002137816 */ /* 0x001fe20000000013 */
[----:B------:R-:W-:Y:S06]  /*e5e0*/  BRA `(.L_x_16866) ;  /* 0x0000000800ac7947 */ /* 0x000fec0003800000 */
.L_x_16861:
        /* <DEDUP_REMOVED lines=12> */
.L_x_16875:
[----:B------:R-:W2:Y:S02]  /*e6b0*/  LDG.E.64 R4, desc[UR36][R4.64] ;  /* 0x0000002404047981 */ /* 0x000ea4000c1e1b00 */
[----:B--2---:R-:W0:Y:S02]  /*e6c0*/  F2I.S64.F64.TRUNC R2, R4 ;  /* 0x0000000400027311 */ /* 0x004e24000030d900 */
[----:B0-----:R-:W-:Y:S01]  /*e6d0*/  PRMT R19, R2, 0x7610, R19 ;  /* 0x0000761002137816 */ /* 0x001fe20000000013 */
[----:B------:R-:W-:Y:S06]  /*e6e0*/  BRA `(.L_x_16866) ;  /* 0x00000008006c7947 */ /* 0x000fec0003800000 */
.L_x_16874:
        /* <DEDUP_REMOVED lines=28> */
.L_x_16877:
        /* <DEDUP_REMOVED lines=15> */
.L_x_16876:
[----:B------:R-:W2:Y:S02]  /*e9a0*/  LDG.E.U16 R2, desc[UR36][R4.64] ;  /* 0x0000002404027981 */ /* 0x000ea4000c1e1500 */
[----:B--2---:R-:W-:-:S06]  /*e9b0*/  IMAD.U32 R2, R2, 0x10000, RZ ;  /* 0x0001000002027824 */ /* 0x004fcc00078e00ff */
[----:B------:R-:W0:Y:S02]  /*e9c0*/  F2I.S64.TRUNC R2, R2 ;  /* 0x0000000200027311 */ /* 0x000e24000020d900 */
[----:B0-----:R-:W-:Y:S01]  /*e9d0*/  PRMT R19, R2, 0x7610, R19 ;  /* 0x0000761002137816 */ /* 0x001fe20000000013 */
[----:B------:R-:W-:Y:S06]  /*e9e0*/  BRA `(.L_x_16866) ;  /* 0x0000000400ac7947 */ /* 0x000fec0003800000 */
.L_x_16873:
        /* <DEDUP_REMOVED lines=10> */
.L_x_16880:
        /* <DEDUP_REMOVED lines=21> */
.L_x_16884:
[----:B------:R-:W-:Y:S05]  /*ebe0*/  BSYNC B1 ;  /* 0x0000000000017941 */ /* 0x000fea0003800000 */
.L_x_16883:
[----:B------:R-:W-:Y:S01]  /*ebf0*/  IMAD.SHL.U32 R2, R2, 0x100000, RZ ;  /* 0x0010000002027824 */ /* 0x000fe200078e00ff */
[----:B------:R-:W-:-:S04]  /*ec00*/  LEA R3, R0, 0x3b800000, 0x17 ;  /* 0x3b80000000037811 */ /* 0x000fc800078eb8ff */
[----:B------:R-:W-:-:S07]  /*ec10*/  LOP3.LUT R2, R3, R2, R4, 0xfe, !PT ;  /* 0x0000000203027212 */ /* 0x000fce00078efe04 */
.L_x_16882:
[----:B------:R-:W-:Y:S05]  /*ec20*/  BSYNC B0 ;  /* 0x0000000000007941 */ /* 0x000fea0003800000 */
.L_x_16881:
[----:B------:R-:W0:Y:S02]  /*ec30*/  F2I.S64.TRUNC R2, R2 ;  /* 0x0000000200027311 */ /* 0x000e24000020d900 */
[----:B0-----:R-:W-:Y:S01]  /*ec40*/  PRMT R19, R2, 0x7610, R19 ;  /* 0x0000761002137816 */ /* 0x001fe20000000013 */
[----:B------:R-:W-:Y:S06]  /*ec50*/  BRA `(.L_x_16866) ;  /* 0x0000000400107947 */ /* 0x000fec0003800000 */
.L_x_16879:
        /* <DEDUP_REMOVED lines=21> */
.L_x_16888:
[----:B------:R-:W-:Y:S05]  /*edb0*/  BSYNC B1 ;  /* 0x0000000000017941 */ /* 0x000fea0003800000 */
.L_x_16887:
[----:B------:R-:W-:Y:S01]  /*edc0*/  IMAD.SHL.U32 R2, R2, 0x200000, RZ ;  /* 0x0020000002027824 */ /* 0x000fe200078e00ff */
[----:B------:R-:W-:-:S04]  /*edd0*/  LEA R3, R0, 0x37800000, 0x17 ;  /* 0x3780000000037811 */ /* 0x000fc800078eb8ff */
[----:B------:R-:W-:-:S07]  /*ede0*/  LOP3.LUT R2, R3, R2, R4, 0xfe, !PT ;  /* 0x0000000203027212 */ /* 0x000fce00078efe04 */
.L_x_16886:
[----:B------:R-:W-:Y:S05]  /*edf0*/  BSYNC B0 ;  /* 0x0000000000007941 */ /* 0x000fea0003800000 */
.L_x_16885:
[----:B------:R-:W0:Y:S02]  /*ee00*/  F2I.S64.TRUNC R2, R2 ;  /* 0x0000000200027311 */ /* 0x000e24000020d900 */
[----:B0-----:R-:W-:Y:S01]  /*ee10*/  PRMT R19, R2, 0x7610, R19 ;  /* 0x0000761002137816 */ /* 0x001fe20000000013 */
[----:B------:R-:W-:Y:S06]  /*ee20*/  BRA `(.L_x_16866) ;  /* 0x00000000009c7947 */ /* 0x000fec0003800000 */
.L_x_16878:
        /* <DEDUP_REMOVED lines=14> */
.L_x_16892:
[----:B------:R-:W-:Y:S05]  /*ef10*/  BSYNC B0 ;  /* 0x0000000000007941 */ /* 0x000fea0003800000 */
.L_x_16891:
[----:B------:R-:W0:Y:S02]  /*ef20*/  F2I.S64.TRUNC R2, R2 ;  /* 0x0000000200027311 */ /* 0x000e24000020d900 */
[----:B0-----:R-:W-:Y:S01]  /*ef30*/  PRMT R19, R2, 0x7610, R19 ;  /* 0x0000761002137816 */ /* 0x001fe20000000013 */
[----:B------:R-:W-:Y:S06]  /*ef40*/  BRA `(.L_x_16866) ;  /* 0x0000000000547947 */ /* 0x000fec0003800000 */
.L_x_16865:
        /* <DEDUP_REMOVED lines=16> */
.L_x_16893:
[----:B------:R-:W-:Y:S01]  /*f050*/  PRMT R19, RZ, 0x7610, R19 ;  /* 0x00007610ff137816 */ /* 0x000fe20000000013 */
[----:B------:R-:W-:Y:S06]  /*f060*/  BRA `(.L_x_16866) ;  /* 0x00000000000c7947 */ /* 0x000fec0003800000 */
.L_x_16890:
[----:B------:R0:W5:Y:S01]  /*f070*/  LDG.E.U8 R19, desc[UR36][R4.64] ;  /* 0x0000002404137981 */ /* 0x000162000c1e1100 */
[----:B------:R-:W-:Y:S05]  /*f080*/  BRA `(.L_x_16866) ;  /* 0x0000000000047947 */ /* 0x000fea0003800000 */
.L_x_16889:
[----:B------:R1:W5:Y:S02]  /*f090*/  LDG.E.U8 R19, desc[UR36][R4.64] ;  /* 0x0000002404137981 */ /* 0x000364000c1e1100 */
.L_x_16866:
        /* <DEDUP_REMOVED lines=17> */
.L_x_16897:
[----:B------:R1:W5:Y:S01]  /*f1b0*/  LDG.E.U8 R0, desc[UR36][R4.64] ;  /* 0x0000002404007981 */ /* 0x000362000c1e1100 */
[----:B------:R-:W-:Y:S05]  /*f1c0*/  BRA `(.L_x_16899) ;  /* 0x0000000c00647947 */ /* 0x000fea0003800000 */
.L_x_16896:
        /* <DEDUP_REMOVED lines=8> */
.L_x_16901:
[----:B------:R3:W5:Y:S01]  /*f250*/  LDG.E.U8 R0, desc[UR36][R4.64] ;  /* 0x0000002404007981 */ /* 0x000762000c1e1100 */
[----:B------:R-:W-:Y:S05]  /*f260*/  BRA `(.L_x_16899) ;  /* 0x0000000c003c7947 */ /* 0x000fea0003800000 */
.L_x_16900:
[----:B------:R4:W5:Y:S01]  /*f270*/  LDG.E.U16 R0, desc[UR36][R4.64] ;  /* 0x0000002404007981 */ /* 0x000962000c1e1500 */
[----:B------:R-:W-:Y:S05]  /*f280*/  BRA `(.L_x_16899) ;  /* 0x0000000c00347947 */ /* 0x000fea0003800000 */
.L_x_16895:
        /* <DEDUP_REMOVED lines=10> */
.L_x_16903:
[----:B------:R-:W2:Y:S02]  /*f330*/  LDG.E.U16 R2, desc[UR36][R4.64] ;  /* 0x0000002404027981 */ /* 0x000ea4000c1e1500 */
[----:B--2---:R-:W-:-:S06]  /*f340*/  HADD2.F32 R2, -RZ, R2.H0_H0 ;  /* 0x20000002ff027230 */ /* 0x004fcc0000004100 */
[----:B------:R-:W0:Y:S02]  /*f350*/  F2I.S64.TRUNC R2, R2 ;  /* 0x0000000200027311 */ /* 0x000e24000020d900 */
[----:B0-----:R-:W-:Y:S01]  /*f360*/  PRMT R0, R2, 0x7610, R0 ;  /* 0x0000761002007816 */ /* 0x001fe20000000000 */
[----:B------:R-:W-:Y:S06]  /*f370*/  BRA `(.L_x_16899) ;  /* 0x0000000800f87947 */ /* 0x000fec0003800000 */
.L_x_16902:
        /* <DEDUP_REMOVED lines=10> */
.L_x_16905:
[----:B------:R-:W2:Y:S02]  /*f420*/  LDG.E.U16 R4, desc[UR36][R4.64] ;  /* 0x0000002404047981 */ /* 0x000ea4000c1e1500 */
[----:B--2---:R-:W-:-:S06]  /*f430*/  HADD2.F32 R2, -RZ, R4.H0_H0 ;  /* 0x20000004ff027230 */ /* 0x004fcc0000004100 */
[----:B------:R-:W0:Y:S02]  /*f440*/  F2I.S64.TRUNC R2, R2 ;  /* 0x0000000200027311 */ /* 0x000e24000020d900 */
[----:B0-----:R-:W-:Y:S01]  /*f450*/  PRMT R0, R2, 0x7610, R0 ;  /* 0x0000761002007816 */ /* 0x001fe20000000000 */
[----:B------:R-:W-:Y:S06]  /*f460*/  BRA `(.L_x_16899) ;  /* 0x0000000800bc7947 */ /* 0x000fec0003800000 */
.L_x_16904:
[----:B------:R-:W2:Y:S02]  /*f470*/  LDG.E.64 R2, desc[UR36][R4.64] ;  /* 0x0000002404027981 */ /* 0x000ea4000c1e1b00 */
[----:B--2---:R-:W0:Y:S02]  /*f480*/  F2I.S64.F64.TRUNC R2, R2 ;  /* 0x0000000200027311 */ /* 0x004e24000030d900 */
[----:B0-----:R-:W-:Y:S01]  /*f490*/  PRMT R0, R2, 0x7610, R0 ;  /* 0x0000761002007816 */ /* 0x001fe20000000000 */
[----:B------:R-:W-:Y:S06]  /*f4a0*/  BRA `(.L_x_16899) ;  /* 0x0000000800ac7947 */ /* 0x000fec0003800000 */
.L_x_16894:
        /* <DEDUP_REMOVED lines=12> */
.L_x_16908:
[----:B------:R-:W2:Y:S02]  /*f570*/  LDG.E.64 R4, desc[UR36][R4.64] ;  /* 0x0000002404047981 */ /* 0x000ea4000c1e1b00 */
[----:B--2---:R-:W0:Y:S02]  /*f580*/  F2I.S64.F64.TRUNC R2, R4 ;  /* 0x0000000400027311 */ /* 0x004e24000030d900 */
[----:B0-----:R-:W-:Y:S01]  /*f590*/  PRMT R0, R2, 0x7610, R0 ;  /* 0x0000761002007816 */ /* 0x001fe20000000000 */
[----:B------:R-:W-:Y:S06]  /*f5a0*/  BRA `(.L_x_16899) ;  /* 0x00000008006c7947 */ /* 0x000fec0003800000 */
.L_x_16907:
        /* <DEDUP_REMOVED lines=28> */
.L_x_16910:
        /* <DEDUP_REMOVED lines=15> */
.L_x_16909:
[----:B------:R-:W2:Y:S02]  /*f860*/  LDG.E.U16 R2, desc[UR36][R4.64] ;  /* 0x0000002404027981 */ /* 0x000ea4000c1e1500 */
[----:B--2---:R-:W-:-:S06]  /*f870*/  IMAD.U32 R2, R2, 0x10000, RZ ;  /* 0x0001000002027824 */ /* 0x004fcc00078e00ff */
[----:B------:R-:W0:Y:S02]  /*f880*/  F2I.S64.TRUNC R2, R2 ;  /* 0x0000000200027311 */ /* 0x000e24000020d900 */
[----:B0-----:R-:W-:Y:S01]  /*f890*/  PRMT R0, R2, 0x7610, R0 ;  /* 0x0000761002007816 */ /* 0x001fe20000000000 */
[----:B------:R-:W-:Y:S06]  /*f8a0*/  BRA `(.L_x_16899) ;  /* 0x0000000400ac7947 */ /* 0x000fec0003800000 */
.L_x_16906:
        /* <DEDUP_REMOVED lines=10> */
.L_x_16913:
        /* <DEDUP_REMOVED lines=21> */
.L_x_16917:
[----:B------:R-:W-:Y:S05]  /*faa0*/  BSYNC B1 ;  /* 0x0000000000017941 */ /* 0x000fea0003800000 */
.L_x_16916:
[----:B------:R-:W-:Y:S01]  /*fab0*/  IMAD.SHL.U32 R2, R2, 0x100000, RZ ;  /* 0x0010000002027824 */ /* 0x000fe200078e00ff */
[----:B------:R-:W-:-:S04]  /*fac0*/  LEA R3, R0, 0x3b800000, 0x17 ;  /* 0x3b80000000037811 */ /* 0x000fc800078eb8ff */
[----:B------:R-:W-:-:S07]  /*fad0*/  LOP3.LUT R2, R3, R2, R4, 0xfe, !PT ;  /* 0x0000000203027212 */ /* 0x000fce00078efe04 */
.L_x_16915:
[----:B------:R-:W-:Y:S05]  /*fae0*/  BSYNC B0 ;  /* 0x0000000000007941 */ /* 0x000fea0003800000 */
.L_x_16914:
[----:B------:R-:W0:Y:S02]  /*faf0*/  F2I.S64.TRUNC R2, R2 ;  /* 0x0000000200027311 */ /* 0x000e24000020d900 */
[----:B0-----:R-:W-:Y:S01]  /*fb00*/  PRMT R0, R2, 0x7610, R0 ;  /* 0x0000761002007816 */ /* 0x001fe20000000000 */
[----:B------:R-:W-:Y:S06]  /*fb10*/  BRA `(.L_x_16899) ;  /* 0x0000000400107947 */ /* 0x000fec0003800000 */
.L_x_16912:
        /* <DEDUP_REMOVED lines=21> */
.L_x_16921:
[----:B------:R-:W-:Y:S05]  /*fc70*/  BSYNC B1 ;  /* 0x0000000000017941 */ /* 0x000fea0003800000 */
.L_x_16920:
[----:B------:R-:W-:Y:S01]  /*fc80*/  IMAD.SHL.U32 R2, R2, 0x200000, RZ ;  /* 0x0020000002027824 */ /* 0x000fe200078e00ff */
[----:B------:R-:W-:-:S04]  /*fc90*/  LEA R3, R0, 0x37800000, 0x17 ;  /* 0x3780000000037811 */ /* 0x000fc800078eb8ff */
[----:B------:R-:W-:-:S07]  /*fca0*/  LOP3.LUT R2, R3, R2, R4, 0xfe, !PT ;  /* 0x0000000203027212 */ /* 0x000fce00078efe04 */
.L_x_16919:
[----:B------:R-:W-:Y:S05]  /*fcb0*/  BSYNC B0 ;  /* 0x0000000000007941 */ /* 0x000fea0003800000 */
.L_x_16918:
[----:B------:R-:W0:Y:S02]  /*fcc0*/  F2I.S64.TRUNC R2, R2 ;  /* 0x0000000200027311 */ /* 0x000e24000020d900 */
[----:B0-----:R-:W-:Y:S01]  /*fcd0*/  PRMT R0, R2, 0x7610, R0 ;  /* 0x0000761002007816 */ /* 0x001fe20000000000 */
[----:B------:R-:W-:Y:S06]  /*fce0*/  BRA `(.L_x_16899) ;  /* 0x00000000009c7947 */ /* 0x000fec0003800000 */
.L_x_16911:
        /* <DEDUP_REMOVED lines=14> */
.L_x_16925:
[----:B------:R-:W-:Y:S05]  /*fdd0*/  BSYNC B0 ;  /* 0x0000000000007941 */ /* 0x000fea0003800000 */
.L_x_16924:
[----:B------:R-:W0:Y:S02]  /*fde0*/  F2I.S64.TRUNC R2, R2 ;  /* 0x0000000200027311 */ /* 0x000e24000020d900 */
[----:B0-----:R-:W-:Y:S01]  /*fdf0*/  PRMT R0, R2, 0x7610, R0 ;  /* 0x0000761002007816 */ /* 0x001fe20000000000 */
[----:B------:R-:W-:Y:S06]  /*fe00*/  BRA `(.L_x_16899) ;  /* 0x0000000000547947 */ /* 0x000fec0003800000 */
.L_x_16898:
        /* <DEDUP_REMOVED lines=16> */
.L_x_16926:
[----:B------:R-:W-:Y:S01]  /*ff10*/  PRMT R0, RZ, 0x7610, R0 ;  /* 0x00007610ff007816 */ /* 0x000fe20000000000 */
[----:B------:R-:W-:Y:S06]  /*ff20*/  BRA `(.L_x_16899) ;  /* 0x00000000000c7947 */ /* 0x000fec0003800000 */
.L_x_16923:
[----:B------:R0:W5:Y:S01]  /*ff30*/  LDG.E.U8 R0, desc[UR36][R4.64] ;  /* 0x0000002404007981 */ /* 0x000162000c1e1100 */
[----:B------:R-:W-:Y:S05]  /*ff40*/  BRA `(.L_x_16899) ;  /* 0x0000000000047947 */ /* 0x000fea0003800000 */
.L_x_16922:
[----:B------:R0:W5:Y:S02]  /*ff50*/  LDG.E.U8 R0, desc[UR36][R4.64] ;  /* 0x0000002404007981 */ /* 0x000164000c1e1100 */
.L_x_16899:
        /* <DEDUP_REMOVED lines=15> */
.L_x_16930:
[----:B------:R-:W-:Y:S01]  /*10050*/  STG.E.U8 desc[UR36][R16.64], R3 ;  /* 0x0000000310007986 */ /* 0x000fe2000c101124 */
[----:B------:R-:W-:Y:S05]  /*10060*/  EXIT ;  /* 0x000000000000794d */ /* 0x000fea0003800000 */
.L_x_16929:
        /* <DEDUP_REMOVED lines=10> */
.L_x_16933:
[----:B------:R-:W-:-:S05]  /*10110*/  LOP3.LUT R3, R3, 0xff, RZ, 0xc0, !PT ;  /* 0x000000ff03037812 */ /* 0x000fca00078ec0ff */
[----:B------:R-:W-:Y:S01]  /*10120*/  STG.E desc[UR36][R16.64], R3 ;  /* 0x0000000310007986 */ /* 0x000fe2000c101924 */
[----:B------:R-:W-:Y:S05]  /*10130*/  EXIT ;  /* 0x000000000000794d */ /* 0x000fea0003800000 */
.L_x_16932:
[----:B------:R-:W-:-:S05]  /*10140*/  LOP3.LUT R3, R3, 0xff, RZ, 0xc0, !PT ;  /* 0x000000ff03037812 */ /* 0x000fca00078ec0ff */
[----:B------:R-:W-:Y:S01]  /*10150*/  STG.E.U16 desc[UR36][R16.64], R3 ;  /* 0x0000000310007986 */ /* 0x000fe2000c101524 */
[----:B------:R-:W-:Y:S05]  /*10160*/  EXIT ;  /* 0x000000000000794d */ /* 0x000fea0003800000 */
.L_x_16928:
        /* <DEDUP_REMOVED lines=10> */
.L_x_16935:
[----:B------:R-:W-:-:S04]  /*10210*/  LOP3.LUT R3, R3, 0xff, RZ, 0xc0, !PT ;  /* 0x000000ff03037812 */ /* 0x000fc800078ec0ff */
[----:B------:R-:W0:Y:S02]  /*10220*/  I2F.U16 R0, R3 ;  /* 0x0000000300007306 */ /* 0x000e240000101000 */
[----:B0-----:R-:W-:-:S05]  /*10230*/  F2FP.F16.F32.PACK_AB R0, RZ, R0 ;  /* 0x00000000ff00723e */ /* 0x001fca00000000ff */
[----:B------:R-:W-:Y:S01]  /*10240*/  STG.E.U16 desc[UR36][R16.64], R0 ;  /* 0x0000000010007986 */ /* 0x000fe2000c101524 */
[----:B------:R-:W-:Y:S05]  /*10250*/  EXIT ;  /* 0x000000000000794d */ /* 0x000fea0003800000 */
.L_x_16934:
        /* <DEDUP_REMOVED lines=11> */
.L_x_16937:
[----:B------:R-:W-:-:S06]  /*10310*/  LOP3.LUT R3, R3, 0xff, RZ, 0xc0, !PT ;  /* 0x000000ff03037812 */ /* 0x000fcc00078ec0ff */
[----:B------:R-:W0:Y:S02]  /*10320*/  I2F.U16 R3, R3 ;  /* 0x0000000300037306 */ /* 0x000e240000101000 */
[----:B0-----:R-:W-:-:S04]  /*10330*/  F2FP.F16.F32.PACK_AB R3, RZ, R3 ;  /* 0x00000003ff03723e */ /* 0x001fc800000000ff */
[----:B------:R-:W-:-:S05]  /*10340*/  PRMT R3, R3, 0x5410, RZ ;  /* 0x0000541003037816 */ /* 0x000fca00000000ff */
[----:B------:R-:W-:Y:S01]  /*10350*/  STG.E desc[UR36][R16.64], R3 ;  /* 0x0000000310007986 */ /* 0x000fe2000c101924 */
[----:B------:R-:W-:Y:S05]  /*10360*/  EXIT ;  /* 0x000000000000794d */ /* 0x000fea0003800000 */
.L_x_16936:
[----:B------:R-:W-:-:S06]  /*10370*/  LOP3.LUT R3, R3, 0xff, RZ, 0xc0, !PT ;  /* 0x000000ff03037812 */ /* 0x000fcc00078ec0ff */
[----:B------:R-:W0:Y:S02]  /*10380*/  I2F.F64.U16 R2, R3 ;  /* 0x0000000300027312 */ /* 0x000e240000101800 */
[----:B0-----:R-:W-:Y:S01]  /*10390*/  STG.E.64 desc[UR36][R16.64], R2 ;  /* 0x0000000210007986 */ /* 0x001fe2000c101b24 */
[----:B------:R-:W-:Y:S05]  /*103a0*/  EXIT ;  /* 0x000000000000794d */ /* 0x000fea0003800000 */
.L_x_16927:
        /* <DEDUP_REMOVED lines=12> */
.L_x_16940:
[----:B------:R-:W-:Y:S02]  /*10470*/  LOP3.LUT R4, R3, 0xff, RZ, 0xc0, !PT ;  /* 0x000000ff03047812 */ /* 0x000fe400078ec0ff */
[----:B------:R-:W-:-:S04]  /*10480*/  CS2R R6, SRZ ;  /* 0x0000000000067805 */ /* 0x000fc8000001ff00 */
[----:B------:R-:W0:Y:S02]  /*10490*/  I2F.F64.U16 R4, R4 ;  /* 0x0000000400047312 */ /* 0x000e240000101800 */
[----:B0-----:R-:W-:Y:S01]  /*104a0*/  STG.E.128 desc[UR36][R16.64], R4 ;  /* 0x0000000410007986 */ /* 0x001fe2000c101d24 */
[----:B------:R-:W-:Y:S05]  /*104b0*/  EXIT ;  /* 0x000000000000794d */ /* 0x000fea0003800000 */
.L_x_16939:
        /* <DEDUP_REMOVED lines=22> */
.L_x_16944:
[----:B------:R-:W-:Y:S05]  /*10620*/  BSYNC B0 ;  /* 0x0000000000007941 */ /* 0x000fea0003800000 */
.L_x_16943:
[----:B------:R-:W-:-:S05]  /*10630*/  LOP3.LUT R3, R0, R3, RZ, 0xfc, !PT ;  /* 0x0000000300037212 */ /* 0x000fca00078efcff */
[----:B------:R-:W-:Y:S01]  /*10640*/  STG.E.U8 desc[UR36][R16.64], R3 ;  /* 0x0000000310007986 */ /* 0x000fe2000c101124 */
[----:B------:R-:W-:Y:S05]  /*10650*/  EXIT ;  /* 0x000000000000794d */ /* 0x000fea0003800000 */
.L_x_16942:
        /* <DEDUP_REMOVED lines=14> */
.L_x_16946:
[----:B------:R-:W-:Y:S01]  /*10740*/  IMAD.MOV.U32 R0, RZ, RZ, 0x7f ;  /* 0x0000007fff007424 */ /* 0x000fe200078e00ff */
[----:B------:R-:W-:-:S04]  /*10750*/  ISETP.GT.U32.AND P0, PT, R2, 0x7f800000, PT ;  /* 0x7f8000000200780c */ /* 0x000fc80003f04070 */
[----:B------:R-:W-:-:S09]  /*10760*/  SEL R0, R0, 0x7c, P0 ;  /* 0x0000007c00007807 */ /* 0x000fd20000000000 */
.L_x_16947:
[----:B------:R-:W-:Y:S05]  /*10770*/  BSYNC B0 ;  /* 0x0000000000007941 */ /* 0x000fea0003800000 */
.L_x_16945:
[----:B------:R-:W-:-:S04]  /*10780*/  LOP3.LUT R2, R3, 0x80000000, RZ, 0xc0, !PT ;  /* 0x8000000003027812 */ /* 0x000fc800078ec0ff */
[----:B------:R-:W-:-:S04]  /*10790*/  SHF.R.U32.HI R3, RZ, 0x18, R2 ;  /* 0x00000018ff037819 */ /* 0x000fc80000011602 */
[----:B------:R-:W-:-:S05]  /*107a0*/  LOP3.LUT R3, R0, R3, RZ, 0xfc, !PT ;  /* 0x0000000300037212 */ /* 0x000fca00078efcff */
[----:B------:R-:W-:Y:S01]  /*107b0*/  STG.E.U8 desc[UR36][R16.64], R3 ;  /* 0x0000000310007986 */ /* 0x000fe2000c101124 */
[----:B------:R-:W-:Y:S05]  /*107c0*/  EXIT ;  /* 0x000000000000794d */ /* 0x000fea0003800000 */
.L_x_16941:
[----:B------:R-:W-:-:S04]  /*107d0*/  LOP3.LUT R3, R3, 0xff, RZ, 0xc0, !PT ;  /* 0x000000ff03037812 */ /* 0x000fc800078ec0ff */
[----:B------:R-:W0:Y:S02]  /*107e0*/  I2F.U16 R0, R3 ;  /* 0x0000000300007306 */ /* 0x000e240000101000 */
[----:B0-----:R-:W-:-:S05]  /*107f0*/  F2FP.BF16.F32.PACK_AB R0, RZ, R0 ;  /* 0x00000000ff00723e */ /* 0x001fca00000010ff */
[----:B------:R-:W-:Y:S01]  /*10800*/  STG.E.U16 desc[UR36][R16.64], R0 ;  /* 0x0000000010007986 */ /* 0x000fe2000c101524 */
[----:B------:R-:W-:Y:S05]  /*10810*/  EXIT ;  /* 0x000000000000794d */ /* 0x000fea0003800000 */
.L_x_16938:
        /* <DEDUP_REMOVED lines=11> */
.L_x_16950:
        /* <DEDUP_REMOVED lines=18> */
.L_x_16953:
[----:B------:R-:W-:-:S04]  /*109f0*/  LOP3.LUT R2, R3, 0x80000000, RZ, 0xc0, !PT ;  /* 0x8000000003027812 */ /* 0x000fc800078ec0ff */
[----:B------:R-:W-:-:S04]  /*10a00*/  SHF.R.U32.HI R3, RZ, 0x18, R2 ;  /* 0x00000018ff037819 */ /* 0x000fc80000011602 */
[----:B------:R-:W-:-:S04]  /*10a10*/  LOP3.LUT R0, R0, R3, RZ, 0xfc, !PT ;  /* 0x0000000300007212 */ /* 0x000fc800078efcff */
[----:B------:R-:W-:-:S07]  /*10a20*/  PRMT R8, R0, 0x7610, R8 ;  /* 0x0000761000087816 */ /* 0x000fce0000000008 */
.L_x_16952:
[----:B------:R-:W-:Y:S05]  /*10a30*/  BSYNC B0 ;  /* 0x0000000000007941 */ /* 0x000fea0003800000 */
.L_x_16951:
[----:B------:R-:W-:Y:S01]  /*10a40*/  STG.E.U8 desc[UR36][R16.64], R8 ;  /* 0x0000000810007986 */ /* 0x000fe2000c101124 */
[----:B------:R-:W-:Y:S05]  /*10a50*/  EXIT ;  /* 0x000000000000794d */ /* 0x000fea0003800000 */
.L_x_16949:
        /* <DEDUP_REMOVED lines=18> */
.L_x_16956:
[----:B------:R-:W-:-:S04]  /*10b80*/  LOP3.LUT R2, R3, 0x80000000, RZ, 0xc0, !PT ;  /* 0x8000000003027812 */ /* 0x000fc800078ec0ff */
[----:B------:R-:W-:-:S04]  /*10b90*/  SHF.R.U32.HI R3, RZ, 0x18, R2 ;  /* 0x00000018ff037819 */ /* 0x000fc80000011602 */
[----:B------:R-:W-:-:S04]  /*10ba0*/  LOP3.LUT R0, R0, R3, RZ, 0xfc, !PT ;  /* 0x0000000300007212 */ /* 0x000fc800078efcff */
[----:B------:R-:W-:-:S07]  /*10bb0*/  PRMT R8, R0, 0x7610, R8 ;  /* 0x0000761000087816 */ /* 0x000fce0000000008 */
.L_x_16955:
[----:B------:R-:W-:Y:S05]  /*10bc0*/  BSYNC B0 ;  /* 0x0000000000007941 */ /* 0x000fea0003800000 */
.L_x_16954:
[----:B------:R-:W-:Y:S01]  /*10bd0*/  STG.E.U8 desc[UR36][R16.64], R8 ;  /* 0x0000000810007986 */ /* 0x000fe2000c101124 */
[----:B------:R-:W-:Y:S05]  /*10be0*/  EXIT ;  /* 0x000000000000794d */ /* 0x000fea0003800000 */
.L_x_16948:
        /* <DEDUP_REMOVED lines=23> */
.L_x_16931:
        /* <DEDUP_REMOVED lines=16> */
.L_x_16959:
[----:B------:R-:W-:Y:S05]  /*10e60*/  EXIT ;  /* 0x000000000000794d */ /* 0x000fea0003800000 */
.L_x_16958:
[----:B------:R-:W-:Y:S01]  /*10e70*/  LOP3.LUT R2, R3, 0xff, RZ, 0xc0, !PT ;  /* 0x000000ff03027812 */ /* 0x000fe200078ec0ff */
[----:B------:R-:W-:-:S05]  /*10e80*/  IMAD.MOV.U32 R3, RZ, RZ, RZ ;  /* 0x000000ffff037224 */ /* 0x000fca00078e00ff */
[----:B------:R-:W-:Y:S01]  /*10e90*/  STG.E.64 desc[UR36][R16.64], R2 ;  /* 0x0000000210007986 */ /* 0x000fe2000c101b24 */
[----:B------:R-:W-:Y:S05]  /*10ea0*/  EXIT ;  /* 0x000000000000794d */ /* 0x000fea0003800000 */
.L_x_16957:
[----:B------:R-:W-:-:S05]  /*10eb0*/  LOP3.LUT R3, R3, 0xff, RZ, 0xc0, !PT ;  /* 0x000000ff03037812 */ /* 0x000fca00078ec0ff */
[----:B------:R-:W-:Y:S01]  /*10ec0*/  STG.E desc[UR36][R16.64], R3 ;  /* 0x0000000310007986 */ /* 0x000fe2000c101924 */
[----:B------:R-:W-:Y:S05]  /*10ed0*/  EXIT ;  /* 0x000000000000794d */ /* 0x000fea0003800000 */
.L_x_16960:
        /* <DEDUP_REMOVED lines=10> */
.L_x_26281:


//--------------------- .text._ZN2at6native27unrolled_elementwise_kernelINS0_13BinaryFunctorIhhhNS0_16BitwiseOrFunctorIhEEEESt5arrayIPcLm3EELi4E23TrivialOffsetCalculatorILi2EjES9_ILi1EjENS0_6memory12LoadWithCastILi2EEENSC_13StoreWithCastILi1EEEEEviT_T0_T2_T3_T4_T5_ --------------------------
	.section	.text._ZN2at6native27unrolled_elementwise_kernelINS0_13BinaryFunctorIhhhNS0_16BitwiseOrFunctorIhEEEESt5arrayIPcLm3EELi4E23TrivialOffsetCalculatorILi2EjES9_ILi1EjENS0_6memory12LoadWithCastILi2EEENSC_13StoreWithCastILi1EEEEEviT_T0_T2_T3_T4_T5_,"ax",@progbits
	.align	128
        .global         _ZN2at6native27unrolled_elementwise_kernelINS0_13BinaryFunctorIhhhNS0_16BitwiseOrFunctorIhEEEESt5arrayIPcLm3EELi4E23TrivialOffsetCalculatorILi2EjES9_ILi1EjENS0_6memory12LoadWithCastILi2EEENSC_13StoreWithCastILi1EEEEEviT_T0_T2_T3_T4_T5_
        .type           _ZN2at6native27unrolled_elementwise_kernelINS0_13BinaryFunctorIhhhNS0_16BitwiseOrFunctorIhEEEESt5arrayIPcLm3EELi4E23TrivialOffsetCalculatorILi2EjES9_ILi1EjENS0_6memory12LoadWithCastILi2EEENSC_13StoreWithCastILi1EEEEEviT_T0_T2_T3_T4_T5_,@function
        .size           _ZN2at6native27unrolled_elementwise_kernelINS0_13BinaryFunctorIhhhNS0_16BitwiseOrFunctorIhEEEESt5arrayIPcLm3EELi4E23TrivialOffsetCalculatorILi2EjES9_ILi1EjENS0_6memory12LoadWithCastILi2EEENSC_13StoreWithCastILi1EEEEEviT_T0_T2_T3_T4_T5_,(.L_x_26282 - _ZN2at6native27unrolled_elementwise_kernelINS0_13BinaryFunctorIhhhNS0_16BitwiseOrFunctorIhEEEESt5arrayIPcLm3EELi4E23TrivialOffsetCalculatorILi2EjES9_ILi1EjENS0_6memory12LoadWithCastILi2EEENSC_13StoreWithCastILi1EEEEEviT_T0_T2_T3_T4_T5_)
        .other          _ZN2at6native27unrolled_elementwise_kernelINS0_13BinaryFunctorIhhhNS0_16BitwiseOrFunctorIhEEEESt5arrayIPcLm3EELi4E23TrivialOffsetCalculatorILi2EjES9_ILi1EjENS0_6memory12LoadWithCastILi2EEENSC_13StoreWithCastILi1EEEEEviT_T0_T2_T3_T4_T5_,@"STO_CUDA_ENTRY STV_DEFAULT"
_ZN2at6native27unrolled_elementwise_kernelINS0_13BinaryFunctorIhhhNS0_16BitwiseOrFunctorIhEEEESt5arrayIPcLm3EELi4E23TrivialOffsetCalculatorILi2EjES9_ILi1EjENS0_6memory12LoadWithCastILi2EEENSC_13StoreWithCastILi1EEEEEviT_T0_T2_T3_T4_T5_:
.text._ZN2at6native27unrolled_elementwise_kernelINS0_13BinaryFunctorIhhhNS0_16BitwiseOrFunctorIhEEEESt5arrayIPcLm3EELi4E23TrivialOffsetCalculatorILi2EjES9_ILi1EjENS0_6memory12LoadWithCastILi2EEENSC_13StoreWithCastILi1EEEEEviT_T0_T2_T3_T4_T5_:
        /* <DEDUP_REMOVED lines=33> */
.L_x_16966:
[----:B------:R3:W5:Y:S01]  /*0210*/  LDG.E.U8 R22, desc[UR36][R6.64] ;  /* 0x0000002406167981 */ /* 0x000762000c1e1100 */
[----:B------:R-:W-:Y:S05]  /*0220*/  BRA `(.L_x_16968) ;  /* 0x0000000c00687947 */ /* 0x000fea0003800000 */
.L_x_16965:
        /* <DEDUP_REMOVED lines=8> */
.L_x_16970:
[----:B------:R1:W5:Y:S01]  /*02b0*/  LDG.E.U8 R22, desc[UR36][R6.64] ;  /* 0x0000002406167981 */ /* 0x000362000c1e1100 */
[----:B------:R-:W-:Y:S05]  /*02c0*/  BRA `(.L_x_16968) ;  /* 0x0000000c00407947 */ /* 0x000fea0003800000 */
.L_x_16969:
[----:B------:R2:W5:Y:S01]  /*02d0*/  LDG.E.U16 R22, desc[UR36][R6.64] ;  /* 0x0000002406167981 */ /* 0x000562000c1e1500 */
[----:B------:R-:W-:Y:S05]  /*02e0*/  BRA `(.L_x_16968) ;  /* 0x0000000c00387947 */ /* 0x000fea0003800000 */
.L_x_16964:
        /* <DEDUP_REMOVED lines=10> */
.L_x_16972:
[----:B------:R-:W2:Y:S02]  /*0390*/  LDG.E.U16 R4, desc[UR36][R6.64] ;  /* 0x0000002406047981 */ /* 0x000ea4000c1e1500 */
[----:B--2---:R-:W-:-:S06]  /*03a0*/  HADD2.F32 R4, -RZ, R4.H0_H0 ;  /* 0x20000004ff047230 */ /* 0x004fcc0000004100 */
[----:B------:R-:W0:Y:S02]  /*03b0*/  F2I.S64.TRUNC R4, R4 ;  /* 0x0000000400047311 */ /* 0x000e24000020d900 */
[----:B0-----:R-:W-:Y:S01]  /*03c0*/  PRMT R22, R4, 0x7610, R22 ;  /* 0x0000761004167816 */ /* 0x001fe20000000016 */
[----:B------:R-:W-:Y:S06]  /*03d0*/  BRA `(.L_x_16968) ;  /* 0x0000000800fc7947 */ /* 0x000fec0003800000 */
.L_x_16971:
        /* <DEDUP_REMOVED lines=10> */
.L_x_16974:
[----:B------:R-:W2:Y:S02]  /*0480*/  LDG.E.U16 R6, desc[UR36][R6.64] ;  /* 0x0000002406067981 */ /* 0x000ea4000c1e1500 */
[----:B--2---:R-:W-:-:S06]  /*0490*/  HADD2.F32 R4, -RZ, R6.H0_H0 ;  /* 0x20000006ff047230 */ /* 0x004fcc0000004100 */
[----:B------:R-:W0:Y:S02]  /*04a0*/  F2I.S64.TRUNC R4, R4 ;  /* 0x0000000400047311 */ /* 0x000e24000020d900 */
[----:B0-----:R-:W-:Y:S01]  /*04b0*/  PRMT R22, R4, 0x7610, R22 ;  /* 0x0000761004167816 */ /* 0x001fe20000000016 */
[----:B------:R-:W-:Y:S06]  /*04c0*/  BRA `(.L_x_16968) ;  /* 0x0000000800c07947 */ /* 0x000fec0003800000 */
.L_x_16973:
[----:B------:R-:W2:Y:S02]  /*04d0*/  LDG.E.64 R4, desc[UR36][R6.64] ;  /* 0x0000002406047981 */ /* 0x000ea4000c1e1b00 */
[----:B--2---:R-:W0:Y:S02]  /*04e0*/  F2I.S64.F64.TRUNC R4, R4 ;  /* 0x0000000400047311 */ /* 0x004e24000030d900 */
[----:B0-----:R-:W-:Y:S01]  /*04f0*/  PRMT R22, R4, 0x7610, R22 ;  /* 0x0000761004167816 */ /* 0x001fe20000000016 */
[----:B------:R-:W-:Y:S06]  /*0500*/  BRA `(.L_x_16968) ;  /* 0x0000000800b07947 */ /* 0x000fec0003800000 */
.L_x_16963:
        /* <DEDUP_REMOVED lines=12> */
.L_x_16977:
[----:B------:R-:W2:Y:S02]  /*05d0*/  LDG.E.64 R6, desc[UR36][R6.64] ;  /* 0x0000002406067981 */ /* 0x000ea4000c1e1b00 */
[----:B--2---:R-:W0:Y:S02]  /*05e0*/  F2I.S64.F64.TRUNC R4, R6 ;  /* 0x0000000600047311 */ /* 0x004e24000030d900 */
[----:B0-----:R-:W-:Y:S01]  /*05f0*/  PRMT R22, R4, 0x7610, R22 ;  /* 0x0000761004167816 */ /* 0x001fe20000000016 */
[----:B------:R-:W-:Y:S06]  /*0600*/  BRA `(.L_x_16968) ;  /* 0x0000000800707947 */ /* 0x000fec0003800000 */
.L_x_16976:
        /* <DEDUP_REMOVED lines=28> */
.L_x_16979:
        /* <DEDUP_REMOVED lines=16> */
.L_x_16978:
[----:B------:R-:W2:Y:S02]  /*08d0*/  LDG.E.U16 R4, desc[UR36][R6.64] ;  /* 0x0000002406047981 */ /* 0x000ea4000c1e1500 */
[----:B--2---:R-:W-:-:S06]  /*08e0*/  IMAD.U32 R4, R4, 0x10000, RZ ;  /* 0x0001000004047824 */ /* 0x004fcc00078e00ff */
[----:B------:R-:W0:Y:S02]  /*08f0*/  F2I.S64.TRUNC R4, R4 ;  /* 0x0000000400047311 */ /* 0x000e24000020d900 */
[----:B0-----:R-:W-:Y:S01]  /*0900*/  PRMT R22, R4, 0x7610, R22 ;  /* 0x0000761004167816 */ /* 0x001fe20000000016 */
[----:B------:R-:W-:Y:S06]  /*0910*/  BRA `(.L_x_16968) ;  /* 0x0000000400ac7947 */ /* 0x000fec0003800000 */
.L_x_16975:
        /* <DEDUP_REMOVED lines=10> */
.L_x_16982:
        /* <DEDUP_REMOVED lines=21> */
.L_x_16986:
[----:B------:R-:W-:Y:S05]  /*0b10*/  BSYNC B1 ;  /* 0x0000000000017941 */ /* 0x000fea0003800000 */
.L_x_16985:
[----:B------:R-:W-:Y:S01]  /*0b20*/  IMAD.SHL.U32 R3, R3, 0x100000, RZ ;  /* 0x0010000003037824 */ /* 0x000fe200078e00ff */
[----:B------:R-:W-:-:S04]  /*0b30*/  LEA R5, R0, 0x3b800000, 0x17 ;  /* 0x3b80000000057811 */ /* 0x000fc800078eb8ff */
[----:B------:R-:W-:-:S07]  /*0b40*/  LOP3.LUT R4, R5, R3, R6, 0xfe, !PT ;  /* 0x0000000305047212 */ /* 0x000fce00078efe06 */
.L_x_16984:
[----:B------:R-:W-:Y:S05]  /*0b50*/  BSYNC B0 ;  /* 0x0000000000007941 */ /* 0x000fea0003800000 */
.L_x_16983:
[----:B------:R-:W0:Y:S02]  /*0b60*/  F2I.S64.TRUNC R4, R4 ;  /* 0x0000000400047311 */ /* 0x000e24000020d900 */
[----:B0-----:R-:W-:Y:S01]  /*0b70*/  PRMT R22, R4, 0x7610, R22 ;  /* 0x0000761004167816 */ /* 0x001fe20000000016 */
[----:B------:R-:W-:Y:S06]  /*0b80*/  BRA `(.L_x_16968) ;  /* 0x0000000400107947 */ /* 0x000fec0003800000 */
.L_x_16981:
        /* <DEDUP_REMOVED lines=21> */
.L_x_16990:
[----:B------:R-:W-:Y:S05]  /*0ce0*/  BSYNC B1 ;  /* 0x0000000000017941 */ /* 0x000fea0003800000 */
.L_x_16989:
[----:B------:R-:W-:Y:S01]  /*0cf0*/  IMAD.SHL.U32 R3, R3, 0x200000, RZ ;  /* 0x0020000003037824 */ /* 0x000fe200078e00ff */
[----:B------:R-:W-:-:S04]  /*0d00*/  LEA R5, R0, 0x37800000, 0x17 ;  /* 0x3780000000057811 */ /* 0x000fc800078eb8ff */
[----:B------:R-:W-:-:S07]  /*0d10*/  LOP3.LUT R4, R5, R3, R6, 0xfe, !PT ;  /* 0x0000000305047212 */ /* 0x000fce00078efe06 */
.L_x_16988:
[----:B------:R-:W-:Y:S05]  /*0d20*/  BSYNC B0 ;  /* 0x0000000000007941 */ /* 0x000fea0003800000 */
.L_x_16987:
[----:B------:R-:W0:Y:S02]  /*0d30*/  F2I.S64.TRUNC R4, R4 ;  /* 0x0000000400047311 */ /* 0x000e24000020d900 */
[----:B0-----:R-:W-:Y:S01]  /*0d40*/  PRMT R22, R4, 0x7610, R22 ;  /* 0x0000761004167816 */ /* 0x001fe20000000016 */
[----:B------:R-:W-:Y:S06]  /*0d50*/  BRA `(.L_x_16968) ;  /* 0x00000000009c7947 */ /* 0x000fec0003800000 */
.L_x_16980:
        /* <DEDUP_REMOVED lines=14> */
.L_x_16994:
[----:B------:R-:W-:Y:S05]  /*0e40*/  BSYNC B0 ;  /* 0x0000000000007941 */ /* 0x000fea0003800000 */
.L_x_16993:
[----:B------:R-:W0:Y:S02]  /*0e50*/  F2I.S64.TRUNC R4, R4 ;  /* 0x0000000400047311 */ /* 0x000e24000020d900 */
[----:B0-----:R-:W-:Y:S01]  /*0e60*/  PRMT R22, R4, 0x7610, R22 ;  /* 0x0000761004167816 */ /* 0x001fe20000000016 */
[----:B------:R-:W-:Y:S06]  /*0e70*/  BRA `(.L_x_16968) ;  /* 0x0000000000547947 */ /* 0x000fec0003800000 */
.L_x_16967:
        /* <DEDUP_REMOVED lines=16> */
.L_x_16995:
[----:B------:R-:W-:Y:S01]  /*0f80*/  PRMT R22, RZ, 0x7610, R22 ;  /* 0x00007610ff167816 */ /* 0x000fe20000000016 */
[----:B------:R-:W-:Y:S06]  /*0f90*/  BRA `(.L_x_16968) ;  /* 0x00000000000c7947 */ /* 0x000fec0003800000 */
.L_x_16992:
[----:B------:R0:W5:Y:S01]  /*0fa0*/  LDG.E.U8 R22, desc[UR36][R6.64] ;  /* 0x0000002406167981 */ /* 0x000162000c1e1100 */
[----:B------:R-:W-:Y:S05]  /*0fb0*/  BRA `(.L_x_16968) ;  /* 0x0000000000047947 */ /* 0x000fea0003800000 */
.L_x_16991:
[----:B------:R0:W5:Y:S02]  /*0fc0*/  LDG.E.U8 R22, desc[UR36][R6.64] ;  /* 0x0000002406167981 */ /* 0x000164000c1e1100 */
.L_x_16968:
        /* <DEDUP_REMOVED lines=18> */
.L_x_16999:
[----:B------:R1:W5:Y:S01]  /*10f0*/  LDG.E.U8 R25, desc[UR36][R6.64] ;  /* 0x0000002406197981 */ /* 0x000362000c1e1100 */
[----:B------:R-:W-:Y:S05]  /*1100*/  BRA `(.L_x_17001) ;  /* 0x0000000c00647947 */ /* 0x000fea0003800000 */
.L_x_16998:
        /* <DEDUP_REMOVED lines=8> */
.L_x_17003:
[----:B------:R3:W5:Y:S01]  /*1190*/  LDG.E.U8 R25, desc[UR36][R6.64] ;  /* 0x0000002406197981 */ /* 0x000762000c1e1100 */
[----:B------:R-:W-:Y:S05]  /*11a0*/  BRA `(.L_x_17001) ;  /* 0x0000000c003c7947 */ /* 0x000fea0003800000 */
.L_x_17002:
[----:B------:R2:W5:Y:S01]  /*11b0*/  LDG.E.U16 R25, desc[UR36][R6.64] ;  /* 0x0000002406197981 */ /* 0x000562000c1e1500 */
[----:B------:R-:W-:Y:S05]  /*11c0*/  BRA `(.L_x_17001) ;  /* 0x0000000c00347947 */ /* 0x000fea0003800000 */
.L_x_16997:
        /* <DEDUP_REMOVED lines=10> */
.L_x_17005:
[----:B------:R-:W2:Y:S02]  /*1270*/  LDG.E.U16 R4, desc[UR36][R6.64] ;  /* 0x0000002406047981 */ /* 0x000ea4000c1e1500 */
[----:B--2---:R-:W-:-:S06]  /*1280*/  HADD2.F32 R4, -RZ, R4.H0_H0 ;  /* 0x20000004ff047230 */ /* 0x004fcc0000004100 */
[----:B------:R-:W0:Y:S02]  /*1290*/  F2I.S64.TRUNC R4, R4 ;  /* 0x0000000400047311 */ /* 0x000e24000020d900 */
[----:B0-----:R-:W-:Y:S01]  /*12a0*/  PRMT R25, R4, 0x7610, R25 ;  /* 0x0000761004197816 */ /* 0x001fe20000000019 */
[----:B------:R-:W-:Y:S06]  /*12b0*/  BRA `(.L_x_17001) ;  /* 0x0000000800f87947 */ /* 0x000fec0003800000 */
.L_x_17004:
        /* <DEDUP_REMOVED lines=10> */
.L_x_17007:
[----:B------:R-:W2:Y:S02]  /*1360*/  LDG.E.U16 R6, desc[UR36][R6.64] ;  /* 0x0000002406067981 */ /* 0x000ea4000c1e1500 */
[----:B--2---:R-:W-:-:S06]  /*1370*/  HADD2.F32 R4, -RZ, R6.H0_H0 ;  /* 0x20000006ff047230 */ /* 0x004fcc0000004100 */
[----:B------:R-:W0:Y:S02]  /*1380*/  F2I.S64.TRUNC R4, R4 ;  /* 0x0000000400047311 */ /* 0x000e24000020d900 */
[----:B0-----:R-:W-:Y:S01]  /*1390*/  PRMT R25, R4, 0x7610, R25 ;  /* 0x0000761004197816 */ /* 0x001fe20000000019 */
[----:B------:R-:W-:Y:S06]  /*13a0*/  BRA `(.L_x_17001) ;  /* 0x0000000800bc7947 */ /* 0x000fec0003800000 */
.L_x_17006:
[----:B------:R-:W2:Y:S02]  /*13b0*/  LDG.E.64 R4, desc[UR36][R6.64] ;  /* 0x0000002406047981 */ /* 0x000ea4000c1e1b00 */
[----:B--2---:R-:W0:Y:S02]  /*13c0*/  F2I.S64.F64.TRUNC R4, R4 ;  /* 0x0000000400047311 */ /* 0x004e24000030d900 */
[----:B0-----:R-:W-:Y:S01]  /*13d0*/  PRMT R25, R4, 0x7610, R25 ;  /* 0x0000761004197816 */ /* 0x001fe20000000019 */
[----:B------:R-:W-:Y:S06]  /*13e0*/  BRA `(.L_x_17001) ;  /* 0x0000000800ac7947 */ /* 0x000fec0003800000 */
.L_x_16996:
        /* <DEDUP_REMOVED lines=12> */
.L_x_17010:
[----:B------:R-:W2:Y:S02]  /*14b0*/  LDG.E.64 R6, desc[UR36][R6.64] ;  /* 0x0000002406067981 */ /* 0x000ea4000c1e1b00 */
[----:B--2---:R-:W0:Y:S02]  /*14c0*/  F2I.S64.F64.TRUNC R4, R6 ;  /* 0x0000000600047311 */ /* 0x004e24000030d900 */
[----:B0-----:R-:W-:Y:S01]  /*14d0*/  PRMT R25, R4, 0x7610, R25 ;  /* 0x0000761004197816 */ /* 0x001fe20000000019 */
[----:B------:R-:W-:Y:S06]  /*14e0*/  BRA `(.L_x_17001) ;  /* 0x00000008006c7947 */ /* 0x000fec0003800000 */
.L_x_17009:
        /* <DEDUP_REMOVED lines=28> */
.L_x_17012:
        /* <DEDUP_REMOVED lines=15> */
.L_x_17011:
[----:B------:R-:W2:Y:S02]  /*17a0*/  LDG.E.U16 R4, desc[UR36][R6.64] ;  /* 0x0000002406047981 */ /* 0x000ea4000c1e1500 */
[----:B--2---:R-:W-:-:S06]  /*17b0*/  IMAD.U32 R4, R4, 0x10000, RZ ;  /* 0x0001000004047824 */ /* 0x004fcc00078e00ff */
[----:B------:R-:W0:Y:S02]  /*17c0*/  F2I.S64.TRUNC R4, R4 ;  /* 0x0000000400047311 */ /* 0x000e24000020d900 */
[----:B0-----:R-:W-:Y:S01]  /*17d0*/  PRMT R25, R4, 0x7610, R25 ;  /* 0x0000761004197816 */ /* 0x001fe20000000019 */
[----:B------:R-:W-:Y:S06]  /*17e0*/  BRA `(.L_x_17001) ;  /* 0x0000000400ac7947 */ /* 0x000fec0003800000 */
.L_x_17008:
        /* <DEDUP_REMOVED lines=10> */
.L_x_17015:
        /* <DEDUP_REMOVED lines=21> */
.L_x_17019:
[----:B------:R-:W-:Y:S05]  /*19e0*/  BSYNC B1 ;  /* 0x0000000000017941 */ /* 0x000fea0003800000 */
.L_x_17018:
[----:B------:R-:W-:Y:S01]  /*19f0*/  IMAD.SHL.U32 R3, R3, 0x100000, RZ ;  /* 0x0010000003037824 */ /* 0x000fe200078e00ff */
[----:B------:R-:W-:-:S04]  /*1a00*/  LEA R5, R0, 0x3b800000, 0x17 ;  /* 0x3b80000000057811 */ /* 0x000fc800078eb8ff */
[----:B------:R-:W-:-:S07]  /*1a10*/  LOP3.LUT R4, R5, R3, R6, 0xfe, !PT ;  /* 0x0000000305047212 */ /* 0x000fce00078efe06 */
.L_x_17017:
[----:B------:R-:W-:Y:S05]  /*1a20*/  BSYNC B0 ;  /* 0x0000000000007941 */ /* 0x000fea0003800000 */
.L_x_17016:
[----:B------:R-:W0:Y:S02]  /*1a30*/  F2I.S64.TRUNC R4, R4 ;  /* 0x0000000400047311 */ /* 0x000e24000020d900 */
[----:B0-----:R-:W-:Y:S01]  /*1a40*/  PRMT R25, R4, 0x7610, R25 ;  /* 0x0000761004197816 */ /* 0x001fe20000000019 */
[----:B------:R-:W-:Y:S06]  /*1a50*/  BRA `(.L_x_17001) ;  /* 0x0000000400107947 */ /* 0x000fec0003800000 */
.L_x_17014:
        /* <DEDUP_REMOVED lines=21> */
.L_x_17023:
[----:B------:R-:W-:Y:S05]  /*1bb0*/  BSYNC B1 ;  /* 0x0000000000017941 */ /* 0x000fea0003800000 */
.L_x_17022:
[----:B------:R-:W-:Y:S01]  /*1bc0*/  IMAD.SHL.U32 R3, R3, 0x200000, RZ ;  /* 0x0020000003037824 */ /* 0x000fe200078e00ff */
[----:B------:R-:W-:-:S04]  /*1bd0*/  LEA R5, R0, 0x37800000, 0x17 ;  /* 0x3780000000057811 */ /* 0x000fc800078eb8ff */
[----:B------:R-:W-:-:S07]  /*1be0*/  LOP3.LUT R4, R5, R3, R6, 0xfe, !PT ;  /* 0x0000000305047212 */ /* 0x000fce00078efe06 */
.L_x_17021:
[----:B------:R-:W-:Y:S05]  /*1bf0*/  BSYNC B0 ;  /* 0x0000000000007941 */ /* 0x000fea0003800000 */
.L_x_17020:
[----:B------:R-:W0:Y:S02]  /*1c00*/  F2I.S64.TRUNC R4, R4 ;  /* 0x0000000400047311 */ /* 0x000e24000020d900 */
[----:B0-----:R-:W-:Y:S01]  /*1c10*/  PRMT R25, R4, 0x7610, R25 ;  /* 0x0000761004197816 */ /* 0x001fe20000000019 */
[----:B------:R-:W-:Y:S06]  /*1c20*/  BRA `(.L_x_17001) ;  /* 0x00000000009c7947 */ /* 0x000fec0003800000 */
.L_x_17013:
        /* <DEDUP_REMOVED lines=14> */
.L_x_17027:
[----:B------:R-:W-:Y:S05]  /*1d10*/  BSYNC B0 ;  /* 0x0000000000007941 */ /* 0x000fea0003800000 */
.L_x_17026:
[----:B------:R-:W0:Y:S02]  /*1d20*/  F2I.S64.TRUNC R4, R4 ;  /* 0x0000000400047311 */ /* 0x000e24000020d900 */
[----:B0-----:R-:W-:Y:S01]  /*1d30*/  PRMT R25, R4, 0x7610, R25 ;  /* 0x0000761004197816 */ /* 0x001fe20000000019 */
[----:B------:R-:W-:Y:S06]  /*1d40*/  BRA `(.L_x_17001) ;  /* 0x0000000000547947 */ /* 0x000fec0003800000 */
.L_x_17000:
        /* <DEDUP_REMOVED lines=16> */
.L_x_17028:
[----:B------:R-:W-:Y:S01]  /*1e50*/  PRMT R25, RZ, 0x7610, R25 ;  /* 0x00007610ff197816 */ /* 0x000fe20000000019 */
[----:B------:R-:W-:Y:S06]  /*1e60*/  BRA `(.L_x_17001) ;  /* 0x00000000000c7947 */ /* 0x000fec0003800000 */
.L_x_17025:
[----:B------:R0:W5:Y:S01]  /*1e70*/  LDG.E.U8 R25, desc[UR36][R6.64] ;  /* 0x0000002406197981 */ /* 0x000162000c1e1100 */
[----:B------:R-:W-:Y:S05]  /*1e80*/  BRA `(.L_x_17001) ;  /* 0x0000000000047947 */ /* 0x000fea0003800000 */
.L_x_17024:
[----:B------:R0:W5:Y:S02]  /*1e90*/  LDG.E.U8 R25, desc[UR36][R6.64] ;  /* 0x0000002406197981 */ /* 0x000164000c1e1100 */
.L_x_17001:
[----:B------:R-:W1:Y:S02]  /*1ea0*/  S2R R29, SR_TID.X ;  /* 0x00000000001d7919 */ /* 0x000e640000002100 */
[----:B-1----:R-:W-:-:S07]  /*1eb0*/  VIADD R29, R29, 0x80 ;  /* 0x000000801d1d7836 */ /* 0x002fce0000000000 */
.L_x_16962:
[----:B------:R-:W-:Y:S05]  /*1ec0*/  BSYNC B6 ;  /* 0x0000000000067941 */ /* 0x000fea0003800000 */
.L_x_16961:
        /* <DEDUP_REMOVED lines=23> */
.L_x_17034:
[----:B------:R3:W5:Y:S01]  /*2040*/  LDG.E.U8 R28, desc[UR36][R6.64] ;  /* 0x00000024061c7981 */ /* 0x000762000c1e1100 */
[----:B------:R-:W-:Y:S05]  /*2050*/  BRA `(.L_x_17036) ;  /* 0x0000000c00647947 */ /* 0x000fea0003800000 */
.L_x_17033:
        /* <DEDUP_REMOVED lines=8> */
.L_x_17038:
[----:B------:R0:W5:Y:S01]  /*20e0*/  LDG.E.U8 R28, desc[UR36][R6.64] ;  /* 0x00000024061c7981 */ /* 0x000162000c1e1100 */
[----:B------:R-:W-:Y:S05]  /*20f0*/  BRA `(.L_x_17036) ;  /* 0x0000000c003c7947 */ /* 0x000fea0003800000 */
.L_x_17037:
[----:B------:R0:W5:Y:S01]  /*2100*/  LDG.E.U16 R28, desc[UR36][R6.64] ;  /* 0x00000024061c7981 */ /* 0x000162000c1e1500 */
[----:B------:R-:W-:Y:S05]  /*2110*/  BRA `(.L_x_17036) ;  /* 0x0000000c00347947 */ /* 0x000fea0003800000 */
.L_x_17032:
        /* <DEDUP_REMOVED lines=10> */
.L_x_17040:
[----:B------:R-:W2:Y:S02]  /*21c0*/  LDG.E.U16 R4, desc[UR36][R6.64] ;  /* 0x0000002406047981 */ /* 0x000ea4000c1e1500 */
[----:B--2---:R-:W-:-:S06]  /*21d0*/  HADD2.F32 R4, -RZ, R4.H0_H0 ;  /* 0x20000004ff047230 */ /* 0x004fcc0000004100 */
[----:B------:R-:W0:Y:S02]  /*21e0*/  F2I.S64.TRUNC R4, R4 ;  /* 0x0000000400047311 */ /* 0x000e24000020d900 */
[----:B0-----:R-:W-:Y:S01]  /*21f0*/  PRMT R28, R4, 0x7610, R28 ;  /* 0x00007610041c7816 */ /* 0x001fe2000000001c */
[----:B------:R-:W-:Y:S06]  /*2200*/  BRA `(.L_x_17036) ;  /* 0x0000000800f87947 */ /* 0x000fec0003800000 */
.L_x_17039:
        /* <DEDUP_REMOVED lines=10> */
.L_x_17042:
[----:B------:R-:W2:Y:S02]  /*22b0*/  LDG.E.U16 R6, desc[UR36][R6.64] ;  /* 0x0000002406067981 */ /* 0x000ea4000c1e1500 */
[----:B--2---:R-:W-:-:S06]  /*22c0*/  HADD2.F32 R4, -RZ, R6.H0_H0 ;  /* 0x20000006ff047230 */ /* 0x004fcc0000004100 */
[----:B------:R-:W0:Y:S02]  /*22d0*/  F2I.S64.TRUNC R4, R4 ;  /* 0x0000000400047311 */ /* 0x000e24000020d900 */
[----:B0-----:R-:W-:Y:S01]  /*22e0*/  PRMT R28, R4, 0x7610, R28 ;  /* 0x00007610041c7816 */ /* 0x001fe2000000001c */
[----:B------:R-:W-:Y:S06]  /*22f0*/  BRA `(.L_x_17036) ;  /* 0x0000000800bc7947 */ /* 0x000fec0003800000 */
.L_x_17041:
[----:B------:R-:W2:Y:S02]  /*2300*/  LDG.E.64 R4, desc[UR36][R6.64] ;  /* 0x0000002406047981 */ /* 0x000ea4000c1e1b00 */
[----:B--2---:R-:W0:Y:S02]  /*2310*/  F2I.S64.F64.TRUNC R4, R4 ;  /* 0x0000000400047311 */ /* 0x004e24000030d900 */
[----:B0-----:R-:W-:Y:S01]  /*2320*/  PRMT R28, R4, 0x7610, R28 ;  /* 0x00007610041c7816 */ /* 0x001fe2000000001c */
[----:B------:R-:W-:Y:S06]  /*2330*/  BRA `(.L_x_17036) ;  /* 0x0000000800ac7947 */ /* 0x000fec0003800000 */
.L_x_17031:
        /* <DEDUP_REMOVED lines=12> */
.L_x_17045:
[----:B------:R-:W2:Y:S02]  /*2400*/  LDG.E.64 R6, desc[UR36][R6.64] ;  /* 0x0000002406067981 */ /* 0x000ea4000c1e1b00 */
[----:B--2---:R-:W0:Y:S02]  /*2410*/  F2I.S64.F64.TRUNC R4, R6 ;  /* 0x0000000600047311 */ /* 0x004e24000030d900 */
[----:B0-----:R-:W-:Y:S01]  /*2420*/  PRMT R28, R4, 0x7610, R28 ;  /* 0x00007610041c7816 */ /* 0x001fe2000000001c */
[----:B------:R-:W-:Y:S06]  /*2430*/  BRA `(.L_x_17036) ;  /* 0x00000008006c7947 */ /* 0x000fec0003800000 */
.L_x_17044:
        /* <DEDUP_REMOVED lines=28> */
.L_x_17047:
        /* <DEDUP_REMOVED lines=15> */
.L_x_17046:
[----:B------:R-:W2:Y:S02]  /*26f0*/  LDG.E.U16 R4, desc[UR36][R6.64] ;  /* 0x0000002406047981 */ /* 0x000ea4000c1e1500 */
[----:B--2---:R-:W-:-:S06]  /*2700*/  IMAD.U32 R4, R4, 0x10000, RZ ;  /* 0x0001000004047824 */ /* 0x004fcc00078e00ff */
[----:B------:R-:W0:Y:S02]  /*2710*/  F2I.S64.TRUNC R4, R4 ;  /* 0x0000000400047311 */ /* 0x000e24000020d900 */
[----:B0-----:R-:W-:Y:S01]  /*2720*/  PRMT R28, R4, 0x7610, R28 ;  /* 0x00007610041c7816 */ /* 0x001fe2000000001c */
[----:B------:R-:W-:Y:S06]  /*2730*/  BRA `(.L_x_17036) ;  /* 0x0000000400ac7947 */ /* 0x000fec0003800000 */
.L_x_17043:
        /* <DEDUP_REMOVED lines=10> */
.L_x_17050:
        /* <DEDUP_REMOVED lines=21> */
.L_x_17054:
[----:B------:R-:W-:Y:S05]  /*2930*/  BSYNC B1 ;  /* 0x0000000000017941 */ /* 0x000fea0003800000 */
.L_x_17053:
[----:B------:R-:W-:Y:S01]  /*2940*/  IMAD.SHL.U32 R3, R3, 0x100000, RZ ;  /* 0x0010000003037824 */ /* 0x000fe200078e00ff */
[----:B------:R-:W-:-:S04]  /*2950*/  LEA R5, R0, 0x3b800000, 0x17 ;  /* 0x3b80000000057811 */ /* 0x000fc800078eb8ff */
[----:B------:R-:W-:-:S07]  /*2960*/  LOP3.LUT R4, R5, R3, R6, 0xfe, !PT ;  /* 0x0000000305047212 */ /* 0x000fce00078efe06 */
.L_x_17052:
[----:B------:R-:W-:Y:S05]  /*2970*/  BSYNC B0 ;  /* 0x0000000000007941 */ /* 0x000fea0003800000 */
.L_x_17051:
[----:B------:R-:W0:Y:S02]  /*2980*/  F2I.S64.TRUNC R4, R4 ;  /* 0x0000000400047311 */ /* 0x000e24000020d900 */
[----:B0-----:R-:W-:Y:S01]  /*2990*/  PRMT R28, R4, 0x7610, R28 ;  /* 0x00007610041c7816 */ /* 0x001fe2000000001c */
[----:B------:R-:W-:Y:S06]  /*29a0*/  BRA `(.L_x_17036) ;  /* 0x0000000400107947 */ /* 0x000fec0003800000 */
.L_x_17049:
        /* <DEDUP_REMOVED lines=21> */
.L_x_17058:
[----:B------:R-:W-:Y:S05]  /*2b00*/  BSYNC B1 ;  /* 0x0000000000017941 */ /* 0x000fea0003800000 */
.L_x_17057:
[----:B------:R-:W-:Y:S01]  /*2b10*/  IMAD.SHL.U32 R3, R3, 0x200000, RZ ;  /* 0x0020000003037824 */ /* 0x000fe200078e00ff */
[----:B------:R-:W-:-:S04]  /*2b20*/  LEA R5, R0, 0x37800000, 0x17 ;  /* 0x3780000000057811 */ /* 0x000fc800078eb8ff */
[----:B------:R-:W-:-:S07]  /*2b30*/  LOP3.LUT R4, R5, R3, R6, 0xfe, !PT ;  /* 0x0000000305047212 */ /* 0x000fce00078efe06 */
.L_x_17056:
[----:B------:R-:W-:Y:S05]  /*2b40*/  BSYNC B0 ;  /* 0x0000000000007941 */ /* 0x000fea0003800000 */
.L_x_17055:
[----:B------:R-:W0:Y:S02]  /*2b50*/  F2I.S64.TRUNC R4, R4 ;  /* 0x0000000400047311 */ /* 0x000e24000020d900 */
[----:B0-----:R-:W-:Y:S01]  /*2b60*/  PRMT R28, R4, 0x7610, R28 ;  /* 0x00007610041c7816 */ /* 0x001fe2000000001c */
[----:B------:R-:W-:Y:S06]  /*2b70*/  BRA `(.L_x_17036) ;  /* 0x00000000009c7947 */ /* 0x000fec0003800000 */
.L_x_17048:
        /* <DEDUP_REMOVED lines=14> */
.L_x_17062:
[----:B------:R-:W-:Y:S05]  /*2c60*/  BSYNC B0 ;  /* 0x0000000000007941 */ /* 0x000fea0003800000 */
.L_x_17061:
[----:B------:R-:W0:Y:S02]  /*2c70*/  F2I.S64.TRUNC R4, R4 ;  /* 0x0000000400047311 */ /* 0x000e24000020d900 */
[----:B0-----:R-:W-:Y:S01]  /*2c80*/  PRMT R28, R4, 0x7610, R28 ;  /* 0x00007610041c7816 */ /* 0x001fe2000000001c */
[----:B------:R-:W-:Y:S06]  /*2c90*/  BRA `(.L_x_17036) ;  /* 0x0000000000547947 */ /* 0x000fec0003800000 */
.L_x_17035:
        /* <DEDUP_REMOVED lines=16> */
.L_x_17063:
[----:B------:R-:W-:Y:S01]  /*2da0*/  PRMT R28, RZ, 0x7610, R28 ;  /* 0x00007610ff1c7816 */ /* 0x000fe2000000001c */
[----:B------:R-:W-:Y:S06]  /*2db0*/  BRA `(.L_x_17036) ;  /* 0x00000000000c7947 */ /* 0x000fec0003800000 */
.L_x_17060:
[----:B------:R0:W5:Y:S01]  /*2dc0*/  LDG.E.U8 R28, desc[UR36][R6.64] ;  /* 0x00000024061c7981 */ /* 0x000162000c1e1100 */
[----:B------:R-:W-:Y:S05]  /*2dd0*/  BRA `(.L_x_17036) ;  /* 0x0000000000047947 */ /* 0x000fea0003800000 */
.L_x_17059:
[----:B------:R1:W5:Y:S02]  /*2de0*/  LDG.E.U8 R28, desc[UR36][R6.64] ;  /* 0x00000024061c7981 */ /* 0x000364000c1e1100 */
.L_x_17036:
        /* <DEDUP_REMOVED lines=18> */
.L_x_17067:
[----:B------:R4:W5:Y:S01]  /*2f10*/  LDG.E.U8 R27, desc[UR36][R6.64] ;  /* 0x00000024061b7981 */ /* 0x000962000c1e1100 */
[----:B------:R-:W-:Y:S05]  /*2f20*/  BRA `(.L_x_17069) ;  /* 0x0000000c00647947 */ /* 0x000fea0003800000 */
.L_x_17066:
        /* <DEDUP_REMOVED lines=8> */
.L_x_17071:
[----:B------:R0:W5:Y:S01]  /*2fb0*/  LDG.E.U8 R27, desc[UR36][R6.64] ;  /* 0x00000024061b7981 */ /* 0x000162000c1e1100 */
[----:B------:R-:W-:Y:S05]  /*2fc0*/  BRA `(.L_x_17069) ;  /* 0x0000000c003c7947 */ /* 0x000fea0003800000 */
.L_x_17070:
[----:B------:R0:W5:Y:S01]  /*2fd0*/  LDG.E.U16 R27, desc[UR36][R6.64] ;  /* 0x00000024061b7981 */ /* 0x000162000c1e1500 */
[----:B------:R-:W-:Y:S05]  /*2fe0*/  BRA `(.L_x_17069) ;  /* 0x0000000c00347947 */ /* 0x000fea0003800000 */
.L_x_17065:
        /* <DEDUP_REMOVED lines=10> */
.L_x_17073:
[----:B------:R-:W2:Y:S02]  /*3090*/  LDG.E.U16 R4, desc[UR36][R6.64] ;  /* 0x0000002406047981 */ /* 0x000ea4000c1e1500 */
[----:B--2---:R-:W-:-:S06]  /*30a0*/  HADD2.F32 R4, -RZ, R4.H0_H0 ;  /* 0x20000004ff047230 */ /* 0x004fcc0000004100 */
[----:B------:R-:W0:Y:S02]  /*30b0*/  F2I.S64.TRUNC R4, R4 ;  /* 0x0000000400047311 */ /* 0x000e24000020d900 */
[----:B0-----:R-:W-:Y:S01]  /*30c0*/  PRMT R27, R4, 0x7610, R27 ;  /* 0x00007610041b7816 */ /* 0x001fe2000000001b */
[----:B------:R-:W-:Y:S06]  /*30d0*/  BRA `(.L_x_17069) ;  /* 0x0000000800f87947 */ /* 0x000fec0003800000 */
.L_x_17072:
        /* <DEDUP_REMOVED lines=10> */
.L_x_17075:
[----:B------:R-:W2:Y:S02]  /*3180*/  LDG.E.U16 R6, desc[UR36][R6.64] ;  /* 0x0000002406067981 */ /* 0x000ea4000c1e1500 */
[----:B--2---:R-:W-:-:S06]  /*3190*/  HADD2.F32 R4, -RZ, R6.H0_H0 ;  /* 0x20000006ff047230 */ /* 0x004fcc0000004100 */
[----:B------:R-:W0:Y:S02]  /*31a0*/  F2I.S64.TRUNC R4, R4 ;  /* 0x0000000400047311 */ /* 0x000e24000020d900 */
[----:B0-----:R-:W-:Y:S01]  /*31b0*/  PRMT R27, R4, 0x7610, R27 ;  /* 0x00007610041b7816 */ /* 0x001fe2000000001b */
[----:B------:R-:W-:Y:S06]  /*31c0*/  BRA `(.L_x_17069) ;  /* 0x0000000800bc7947 */ /* 0x000fec0003800000 */
.L_x_17074:
[----:B------:R-:W2:Y:S02]  /*31d0*/  LDG.E.64 R4, desc[UR36][R6.64] ;  /* 0x0000002406047981 */ /* 0x000ea4000c1e1b00 */
[----:B--2---:R-:W0:Y:S02]  /*31e0*/  F2I.S64.F64.TRUNC R4, R4 ;  /* 0x0000000400047311 */ /* 0x004e24000030d900 */
[----:B0-----:R-:W-:Y:S01]  /*31f0*/  PRMT R27, R4, 0x7610, R27 ;  /* 0x00007610041b7816 */ /* 0x001fe2000000001b */
[----:B------:R-:W-:Y:S06]  /*3200*/  BRA `(.L_x_17069) ;  /* 0x0000000800ac7947 */ /* 0x000fec0003800000 */
.L_x_17064:
        /* <DEDUP_REMOVED lines=12> */
.L_x_17078:
[----:B------:R-:W2:Y:S02]  /*32d0*/  LDG.E.64 R6, desc[UR36][R6.64] ;  /* 0x0000002406067981 */ /* 0x000ea4000c1e1b00 */
[----:B--2---:R-:W0:Y:S02]  /*32e0*/  F2I.S64.F64.TRUNC R4, R6 ;  /* 0x0000000600047311 */ /* 0x004e24000030d900 */
[----:B0-----:R-:W-:Y:S01]  /*32f0*/  PRMT R27, R4, 0x7610, R27 ;  /* 0x00007610041b7816 */ /* 0x001fe2000000001b */
[----:B------:R-:W-:Y:S06]  /*3300*/  BRA `(.L_x_17069) ;  /* 0x00000008006c7947 */ /* 0x000fec0003800000 */
.L_x_17077:
        /* <DEDUP_REMOVED lines=28> */
.L_x_17080:
        /* <DEDUP_REMOVED lines=15> */
.L_x_17079:
[----:B------:R-:W2:Y:S02]  /*35c0*/  LDG.E.U16 R4, desc[UR36][R6.64] ;  /* 0x0000002406047981 */ /* 0x000ea4000c1e1500 */
[----:B--2---:R-:W-:-:S06]  /*35d0*/  IMAD.U32 R4, R4, 0x10000, RZ ;  /* 0x0001000004047824 */ /* 0x004fcc00078e00ff */
[----:B------:R-:W0:Y:S02]  /*35e0*/  F2I.S64.TRUNC R4, R4 ;  /* 0x0000000400047311 */ /* 0x000e24000020d900 */
[----:B0-----:R-:W-:Y:S01]  /*35f0*/  PRMT R27, R4, 0x7610, R27 ;  /* 0x00007610041b7816 */ /* 0x001fe2000000001b */
[----:B------:R-:W-:Y:S06]  /*3600*/  BRA `(.L_x_17069) ;  /* 0x0000000400ac7947 */ /* 0x000fec0003800000 */
.L_x_17076:
        /* <DEDUP_REMOVED lines=10> */
.L_x_17083:
        /* <DEDUP_REMOVED lines=21> */
.L_x_17087:
[----:B------:R-:W-:Y:S05]  /*3800*/  BSYNC B1 ;  /* 0x0000000000017941 */ /* 0x000fea0003800000 */
.L_x_17086:
[----:B------:R-:W-:Y:S01]  /*3810*/  IMAD.SHL.U32 R3, R3, 0x100000, RZ ;  /* 0x0010000003037824 */ /* 0x000fe200078e00ff */
[----:B------:R-:W-:-:S04]  /*3820*/  LEA R5, R0, 0x3b800000, 0x17 ;  /* 0x3b80000000057811 */ /* 0x000fc800078eb8ff */
[----:B------:R-:W-:-:S07]  /*3830*/  LOP3.LUT R4, R5, R3, R6, 0xfe, !PT ;  /* 0x0000000305047212 */ /* 0x000fce00078efe06 */
.L_x_17085:
[----:B------:R-:W-:Y:S05]  /*3840*/  BSYNC B0 ;  /* 0x0000000000007941 */ /* 0x000fea0003800000 */
.L_x_17084:
[----:B------:R-:W0:Y:S02]  /*3850*/  F2I.S64.TRUNC R4, R4 ;  /* 0x0000000400047311 */ /* 0x000e24000020d900 */
[----:B0-----:R-:W-:Y:S01]  /*3860*/  PRMT R27, R4, 0x7610, R27 ;  /* 0x00007610041b7816 */ /* 0x001fe2000000001b */
[----:B------:R-:W-:Y:S06]  /*3870*/  BRA `(.L_x_17069) ;  /* 0x0000000400107947 */ /* 0x000fec0003800000 */
.L_x_17082:
        /* <DEDUP_REMOVED lines=21> */
.L_x_17091:
[----:B------:R-:W-:Y:S05]  /*39d0*/  BSYNC B1 ;  /* 0x0000000000017941 */ /* 0x000fea0003800000 */
.L_x_17090:
[----:B------:R-:W-:Y:S01]  /*39e0*/  IMAD.SHL.U32 R3, R3, 0x200000, RZ ;  /* 0x0020000003037824 */ /* 0x000fe200078e00ff */
[----:B------:R-:W-:-:S04]  /*39f0*/  LEA R5, R0, 0x37800000, 0x17 ;  /* 0x3780000000057811 */ /* 0x000fc800078eb8ff */
[----:B------:R-:W-:-:S07]  /*3a00*/  LOP3.LUT R4, R5, R3, R6, 0xfe, !PT ;  /* 0x0000000305047212 */ /* 0x000fce00078efe06 */
.L_x_17089:
[----:B------:R-:W-:Y:S05]  /*3a10*/  BSYNC B0 ;  /* 0x0000000000007941 */ /* 0x000fea0003800000 */
.L_x_17088:
[----:B------:R-:W0:Y:S02]  /*3a20*/  F2I.S64.TRUNC R4, R4 ;  /* 0x0000000400047311 */ /* 0x000e24000020d900 */
[----:B0-----:R-:W-:Y:S01]  /*3a30*/  PRMT R27, R4, 0x7610, R27 ;  /* 0x00007610041b7816 */ /* 0x001fe2000000001b */
[----:B------:R-:W-:Y:S06]  /*3a40*/  BRA `(.L_x_17069) ;  /* 0x00000000009c7947 */ /* 0x000fec0003800000 */
.L_x_17081:
        /* <DEDUP_REMOVED lines=14> */
.L_x_17095:
[----:B------:R-:W-:Y:S05]  /*3b30*/  BSYNC B0 ;  /* 0x0000000000007941 */ /* 0x000fea0003800000 */
.L_x_17094:
[----:B------:R-:W0:Y:S02]  /*3b40*/  F2I.S64.TRUNC R4, R4 ;  /* 0x0000000400047311 */ /* 0x000e24000020d900 */
[----:B0-----:R-:W-:Y:S01]  /*3b50*/  PRMT R27, R4, 0x7610, R27 ;  /* 0x00007610041b7816 */ /* 0x001fe2000000001b */
[----:B------:R-:W-:Y:S06]  /*3b60*/  BRA `(.L_x_17069) ;  /* 0x0000000000547947 */ /* 0x000fec0003800000 */
.L_x_17068:
        /* <DEDUP_REMOVED lines=16> */
.L_x_17096:
[----:B------:R-:W-:Y:S01]  /*3c70*/  PRMT R27, RZ, 0x7610, R27 ;  /* 0x00007610ff1b7816 */ /* 0x000fe2000000001b */
[----:B------:R-:W-:Y:S06]  /*3c80*/  BRA `(.L_x_17069) ;  /* 0x00000000000c7947 */ /* 0x000fec0003800000 */
.L_x_17093:
[----:B------:R1:W5:Y:S01]  /*3c90*/  LDG.E.U8 R27, desc[UR36][R6.64] ;  /* 0x00000024061b7981 */ /* 0x000362000c1e1100 */
[----:B------:R-:W-:Y:S05]  /*3ca0*/  BRA `(.L_x_17069) ;  /* 0x0000000000047947 */ /* 0x000fea0003800000 */
.L_x_17092:
[----:B------:R2:W5:Y:S02]  /*3cb0*/  LDG.E.U8 R27, desc[UR36][R6.64] ;  /* 0x00000024061b7981 */ /* 0x000564000c1e1100 */
.L_x_17069:
[----:B------:R-:W-:-:S07]  /*3cc0*/  VIADD R29, R29, 0x80 ;  /* 0x000000801d1d7836 */ /* 0x000fce0000000000 */
.L_x_17030:
[----:B------:R-:W-:Y:S05]  /*3cd0*/  BSYNC B6 ;  /* 0x0000000000067941 */ /* 0x000fea0003800000 */
.L_x_17029:
        /* <DEDUP_REMOVED lines=25> */
.L_x_17102:
[----:B------:R3:W5:Y:S01]  /*3e70*/  LDG.E.U8 R19, desc[UR36][R6.64] ;  /* 0x0000002406137981 */ /* 0x000762000c1e1100 */
[----:B------:R-:W-:Y:S05]  /*3e80*/  BRA `(.L_x_17104) ;  /* 0x0000000c00647947 */ /* 0x000fea0003800000 */
.L_x_17101:
        /* <DEDUP_REMOVED lines=8> */
.L_x_17106:
[----:B------:R0:W5:Y:S01]  /*3f10*/  LDG.E.U8 R19, desc[UR36][R6.64] ;  /* 0x0000002406137981 */ /* 0x000162000c1e1100 */
[----:B------:R-:W-:Y:S05]  /*3f20*/  BRA `(.L_x_17104) ;  /* 0x0000000c003c7947 */ /* 0x000fea0003800000 */
.L_x_17105:
[----:B------:R0:W5:Y:S01]  /*3f30*/  LDG.E.U16 R19, desc[UR36][R6.64] ;  /* 0x0000002406137981 */ /* 0x000162000c1e1500 */
[----:B------:R-:W-:Y:S05]  /*3f40*/  BRA `(.L_x_17104) ;  /* 0x0000000c00347947 */ /* 0x000fea0003800000 */
.L_x_17100:
        /* <DEDUP_REMOVED lines=10> */
.L_x_17108:
[----:B------:R-:W2:Y:S02]  /*3ff0*/  LDG.E.U16 R4, desc[UR36][R6.64] ;  /* 0x0000002406047981 */ /* 0x000ea4000c1e1500 */
[----:B--2---:R-:W-:-:S06]  /*4000*/  HADD2.F32 R4, -RZ, R4.H0_H0 ;  /* 0x20000004ff047230 */ /* 0x004fcc0000004100 */
[----:B------:R-:W0:Y:S02]  /*4010*/  F2I.S64.TRUNC R4, R4 ;  /* 0x0000000400047311 */ /* 0x000e24000020d900 */
[----:B0-----:R-:W-:Y:S01]  /*4020*/  PRMT R19, R4, 0x7610, R19 ;  /* 0x0000761004137816 */ /* 0x001fe20000000013 */
[----:B------:R-:W-:Y:S06]  /*4030*/  BRA `(.L_x_17104) ;  /* 0x0000000800f87947 */ /* 0x000fec0003800000 */
.L_x_17107:
        /* <DEDUP_REMOVED lines=10> */
.L_x_17110:
[----:B------:R-:W2:Y:S02]  /*40e0*/  LDG.E.U16 R6, desc[UR36][R6.64] ;  /* 0x0000002406067981 */ /* 0x000ea4000c1e1500 */
[----:B--2---:R-:W-:-:S06]  /*40f0*/  HADD2.F32 R4, -RZ, R6.H0_H0 ;  /* 0x20000006ff047230 */ /* 0x004fcc0000004100 */
[----:B------:R-:W0:Y:S02]  /*4100*/  F2I.S64.TRUNC R4, R4 ;  /* 0x0000000400047311 */ /* 0x000e24000020d900 */
[----:B0-----:R-:W-:Y:S01]  /*4110*/  PRMT R19, R4, 0x7610, R19 ;  /* 0x0000761004137816 */ /* 0x001fe20000000013 */
[----:B------:R-:W-:Y:S06]  /*4120*/  BRA `(.L_x_17104) ;  /* 0x0000000800bc7947 */ /* 0x000fec0003800000 */
.L_x_17109:
[----:B------:R-:W2:Y:S02]  /*4130*/  LDG.E.64 R4, desc[UR36][R6.64] ;  /* 0x0000002406047981 */ /* 0x000ea4000c1e1b00 */
[----:B--2---:R-:W0:Y:S02]  /*4140*/  F2I.S64.F64.TRUNC R4, R4 ;  /* 0x0000000400047311 */ /* 0x004e24000030d900 */
[----:B0-----:R-:W-:Y:S01]  /*4150*/  PRMT R19, R4, 0x7610, R19 ;  /* 0x0000761004137816 */ /* 0x001fe20000000013 */
[----:B------:R-:W-:Y:S06]  /*4160*/  BRA `(.L_x_17104) ;  /* 0x0000000800ac7947 */ /* 0x000fec0003800000 */
.L_x_17099:
        /* <DEDUP_REMOVED lines=12> */
.L_x_17113:
[----:B------:R-:W2:Y:S02]  /*4230*/  LDG.E.64 R6, desc[UR36][R6.64] ;  /* 0x0000002406067981 */ /* 0x000ea4000c1e1b00 */
[----:B--2---:R-:W0:Y:S02]  /*4240*/  F2I.S64.F64.TRUNC R4, R6 ;  /* 0x0000000600047311 */ /* 0x004e24000030d900 */
[----:B0-----:R-:W-:Y:S01]  /*4250*/  PRMT R19, R4, 0x7610, R19 ;  /* 0x0000761004137816 */ /* 0x001fe20000000013 */
[----:B------:R-:W-:Y:S06]  /*4260*/  BRA `(.L_x_17104) ;  /* 0x00000008006c7947 */ /* 0x000fec0003800000 */
.L_x_17112:
        /* <DEDUP_REMOVED lines=28> */
.L_x_17115:
        /* <DEDUP_REMOVED lines=15> */
.L_x_17114:
[----:B------:R-:W2:Y:S02]  /*4520*/  LDG.E.U16 R4, desc[UR36][R6.64] ;  /* 0x0000002406047981 */ /* 0x000ea4000c1e1500 */
[----:B--2---:R-:W-:-:S06]  /*4530*/  IMAD.U32 R4, R4, 0x10000, RZ ;  /* 0x0001000004047824 */ /* 0x004fcc00078e00ff */
[----:B------:R-:W0:Y:S02]  /*4540*/  F2I.S64.TRUNC R4, R4 ;  /* 0x0000000400047311 */ /* 0x000e24000020d900 */
[----:B0-----:R-:W-:Y:S01]  /*4550*/  PRMT R19, R4, 0x7610, R19 ;  /* 0x0000761004137816 */ /* 0x001fe20000000013 */
[----:B------:R-:W-:Y:S06]  /*4560*/  BRA `(.L_x_17104) ;  /* 0x0000000400ac7947 */ /* 0x000fec0003800000 */
.L_x_17111:
        /* <DEDUP_REMOVED lines=10> */
.L_x_17118:
        /* <DEDUP_REMOVED lines=21> */
.L_x_17122:
[----:B------:R-:W-:Y:S05]  /*4760*/  BSYNC B1 ;  /* 0x0000000000017941 */ /* 0x000fea0003800000 */
.L_x_17121:
[----:B------:R-:W-:Y:S01]  /*4770*/  IMAD.SHL.U32 R3, R3, 0x100000, RZ ;  /* 0x0010000003037824 */ /* 0x000fe200078e00ff */
[----:B------:R-:W-:-:S04]  /*4780*/  LEA R5, R0, 0x3b800000, 0x17 ;  /* 0x3b80000000057811 */ /* 0x000fc800078eb8ff */
[----:B------:R-:W-:-:S07]  /*4790*/  LOP3.LUT R4, R5, R3, R6, 0xfe, !PT ;  /* 0x0000000305047212 */ /* 0x000fce00078efe06 */
.L_x_17120:
[----:B------:R-:W-:Y:S05]  /*47a0*/  BSYNC B0 ;  /* 0x0000000000007941 */ /* 0x000fea0003800000 */
.L_x_17119:
[----:B------:R-:W0:Y:S02]  /*47b0*/  F2I.S64.TRUNC R4, R4 ;  /* 0x0000000400047311 */ /* 0x000e24000020d900 */
[----:B0-----:R-:W-:Y:S01]  /*47c0*/  PRMT R19, R4, 0x7610, R19 ;  /* 0x0000761004137816 */ /* 0x001fe20000000013 */
[----:B------:R-:W-:Y:S06]  /*47d0*/  BRA `(.L_x_17104) ;  /* 0x0000000400107947 */ /* 0x000fec0003800000 */
.L_x_17117:
        /* <DEDUP_REMOVED lines=21> */
.L_x_17126:
[----:B------:R-:W-:Y:S05]  /*4930*/  BSYNC B1 ;  /* 0x0000000000017941 */ /* 0x000fea0003800000 */
.L_x_17125:
[----:B------:R-:W-:Y:S01]  /*4940*/  IMAD.SHL.U32 R3, R3, 0x200000, RZ ;  /* 0x0020000003037824 */ /* 0x000fe200078e00ff */
[----:B------:R-:W-:-:S04]  /*4950*/  LEA R5, R0, 0x37800000, 0x17 ;  /* 0x3780000000057811 */ /* 0x000fc800078eb8ff */
[----:B------:R-:W-:-:S07]  /*4960*/  LOP3.LUT R4, R5, R3, R6, 0xfe, !PT ;  /* 0x0000000305047212 */ /* 0x000fce00078efe06 */
.L_x_17124:
[----:B------:R-:W-:Y:S05]  /*4970*/  BSYNC B0 ;  /* 0x0000000000007941 */ /* 0x000fea0003800000 */
.L_x_17123:
[----:B------:R-:W0:Y:S02]  /*4980*/  F2I.S64.TRUNC R4, R4 ;  /* 0x0000000400047311 */ /* 0x000e24000020d900 */
[----:B0-----:R-:W-:Y:S01]  /*4990*/  PRMT R19, R4, 0x7610, R19 ;  /* 0x0000761004137816 */ /* 0x001fe20000000013 */
[----:B------:R-:W-:Y:S06]  /*49a0*/  BRA `(.L_x_17104) ;  /* 0x00000000009c7947 */ /* 0x000fec0003800000 */
.L_x_17116:
        /* <DEDUP_REMOVED lines=14> */
.L_x_17130:
[----:B------:R-:W-:Y:S05]  /*4a90*/  BSYNC B0 ;  /* 0x0000000000007941 */ /* 0x000fea0003800000 */
.L_x_17129:
[----:B------:R-:W0:Y:S02]  /*4aa0*/  F2I.S64.TRUNC R4, R4 ;  /* 0x0000000400047311 */ /* 0x000e24000020d900 */
[----:B0-----:R-:W-:Y:S01]  /*4ab0*/  PRMT R19, R4, 0x7610, R19 ;  /* 0x0000761004137816 */ /* 0x001fe20000000013 */
[----:B------:R-:W-:Y:S06]  /*4ac0*/  BRA `(.L_x_17104) ;  /* 0x0000000000547947 */ /* 0x000fec0003800000 */
.L_x_17103:
        /* <DEDUP_REMOVED lines=16> */
.L_x_17131:
[----:B------:R-:W-:Y:S01]  /*4bd0*/  PRMT R19, RZ, 0x7610, R19 ;  /* 0x00007610ff137816 */ /* 0x000fe20000000013 */
[----:B------:R-:W-:Y:S06]  /*4be0*/  BRA `(.L_x_17104) ;  /* 0x00000000000c7947 */ /* 0x000fec0003800000 */
.L_x_17128:
[----:B------:R1:W5:Y:S01]  /*4bf0*/  LDG.E.U8 R19, desc[UR36][R6.64] ;  /* 0x0000002406137981 */ /* 0x000362000c1e1100 */
[----:B------:R-:W-:Y:S05]  /*4c00*/  BRA `(.L_x_17104) ;  /* 0x0000000000047947 */ /* 0x000fea0003800000 */
.L_x_17127:
[----:B------:R2:W5:Y:S02]  /*4c10*/  LDG.E.U8 R19, desc[UR36][R6.64] ;  /* 0x0000002406137981 */ /* 0x000564000c1e1100 */
.L_x_17104:
        /* <DEDUP_REMOVED lines=19> */
.L_x_17135:
[----:B------:R0:W5:Y:S01]  /*4d50*/  LDG.E.U8 R26, desc[UR36][R6.64] ;  /* 0x00000024061a7981 */ /* 0x000162000c1e1100 */
[----:B------:R-:W-:Y:S05]  /*4d60*/  BRA `(.L_x_17137) ;  /* 0x0000000c00647947 */ /* 0x000fea0003800000 */
.L_x_17134:
        /* <DEDUP_REMOVED lines=8> */
.L_x_17139:
[----:B------:R4:W5:Y:S01]  /*4df0*/  LDG.E.U8 R26, desc[UR36][R6.64] ;  /* 0x00000024061a7981 */ /* 0x000962000c1e1100 */
[----:B------:R-:W-:Y:S05]  /*4e00*/  BRA `(.L_x_17137) ;  /* 0x0000000c003c7947 */ /* 0x000fea0003800000 */
.L_x_17138:
[----:B------:R3:W5:Y:S01]  /*4e10*/  LDG.E.U16 R26, desc[UR36][R6.64] ;  /* 0x00000024061a7981 */ /* 0x000762000c1e1500 */
[----:B------:R-:W-:Y:S05]  /*4e20*/  BRA `(.L_x_17137) ;  /* 0x0000000c00347947 */ /* 0x000fea0003800000 */
.L_x_17133:
        /* <DEDUP_REMOVED lines=10> */
.L_x_17141:
[----:B------:R-:W2:Y:S02]  /*4ed0*/  LDG.E.U16 R4, desc[UR36][R6.64] ;  /* 0x0000002406047981 */ /* 0x000ea4000c1e1500 */
[----:B--2---:R-:W-:-:S06]  /*4ee0*/  HADD2.F32 R4, -RZ, R4.H0_H0 ;  /* 0x20000004ff047230 */ /* 0x004fcc0000004100 */
[----:B------:R-:W0:Y:S02]  /*4ef0*/  F2I.S64.TRUNC R4, R4 ;  /* 0x0000000400047311 */ /* 0x000e24000020d900 */
[----:B0-----:R-:W-:Y:S01]  /*4f00*/  PRMT R26, R4, 0x7610, R26 ;  /* 0x00007610041a7816 */ /* 0x001fe2000000001a */
[----:B------:R-:W-:Y:S06]  /*4f10*/  BRA `(.L_x_17137) ;  /* 0x0000000800f87947 */ /* 0x000fec0003800000 */
.L_x_17140:
        /* <DEDUP_REMOVED lines=10> */
.L_x_17143:
[----:B------:R-:W2:Y:S02]  /*4fc0*/  LDG.E.U16 R6, desc[UR36][R6.64] ;  /* 0x0000002406067981 */ /* 0x000ea4000c1e1500 */
[----:B--2---:R-:W-:-:S06]  /*4fd0*/  HADD2.F32 R4, -RZ, R6.H0_H0 ;  /* 0x20000006ff047230 */ /* 0x004fcc0000004100 */
[----:B------:R-:W0:Y:S02]  /*4fe0*/  F2I.S64.TRUNC R4, R4 ;  /* 0x0000000400047311 */ /* 0x000e24000020d900 */
[----:B0-----:R-:W-:Y:S01]  /*4ff0*/  PRMT R26, R4, 0x7610, R26 ;  /* 0x00007610041a7816 */ /* 0x001fe2000000001a */
[----:B------:R-:W-:Y:S06]  /*5000*/  BRA `(.L_x_17137) ;  /* 0x0000000800bc7947 */ /* 0x000fec0003800000 */
.L_x_17142:
[----:B------:R-:W2:Y:S02]  /*5010*/  LDG.E.64 R4, desc[UR36][R6.64] ;  /* 0x0000002406047981 */ /* 0x000ea4000c1e1b00 */
[----:B--2---:R-:W0:Y:S02]  /*5020*/  F2I.S64.F64.TRUNC R4, R4 ;  /* 0x0000000400047311 */ /* 0x004e24000030d900 */
[----:B0-----:R-:W-:Y:S01]  /*5030*/  PRMT R26, R4, 0x7610, R26 ;  /* 0x00007610041a7816 */ /* 0x001fe2000000001a */
[----:B------:R-:W-:Y:S06]  /*5040*/  BRA `(.L_x_17137) ;  /* 0x0000000800ac7947 */ /* 0x000fec0003800000 */
.L_x_17132:
        /* <DEDUP_REMOVED lines=12> */
.L_x_17146:
[----:B------:R-:W2:Y:S02]  /*5110*/  LDG.E.64 R6, desc[UR36][R6.64] ;  /* 0x0000002406067981 */ /* 0x000ea4000c1e1b00 */
[----:B--2---:R-:W0:Y:S02]  /*5120*/  F2I.S64.F64.TRUNC R4, R6 ;  /* 0x0000000600047311 */ /* 0x004e24000030d900 */
[----:B0-----:R-:W-:Y:S01]  /*5130*/  PRMT R26, R4, 0x7610, R26 ;  /* 0x00007610041a7816 */ /* 0x001fe2000000001a */
[----:B------:R-:W-:Y:S06]  /*5140*/  BRA `(.L_x_17137) ;  /* 0x00000008006c7947 */ /* 0x000fec0003800000 */
.L_x_17145:
        /* <DEDUP_REMOVED lines=28> */
.L_x_17148:
        /* <DEDUP_REMOVED lines=15> */
.L_x_17147:
[----:B------:R-:W2:Y:S02]  /*5400*/  LDG.E.U16 R4, desc[UR36][R6.64] ;  /* 0x0000002406047981 */ /* 0x000ea4000c1e1500 */
[----:B--2---:R-:W-:-:S06]  /*5410*/  IMAD.U32 R4, R4, 0x10000, RZ ;  /* 0x0001000004047824 */ /* 0x004fcc00078e00ff */
[----:B------:R-:W0:Y:S02]  /*5420*/  F2I.S64.TRUNC R4, R4 ;  /* 0x0000000400047311 */ /* 0x000e24000020d900 */
[----:B0-----:R-:W-:Y:S01]  /*5430*/  PRMT R26, R4, 0x7610, R26 ;  /* 0x00007610041a7816 */ /* 0x001fe2000000001a */
[----:B------:R-:W-:Y:S06]  /*5440*/  BRA `(.L_x_17137) ;  /* 0x0000000400ac7947 */ /* 0x000fec0003800000 */
.L_x_17144:
        /* <DEDUP_REMOVED lines=10> */
.L_x_17151:
        /* <DEDUP_REMOVED lines=21> */
.L_x_17155:
[----:B------:R-:W-:Y:S05]  /*5640*/  BSYNC B1 ;  /* 0x0000000000017941 */ /* 0x000fea0003800000 */
.L_x_17154:
[----:B------:R-:W-:Y:S01]  /*5650*/  IMAD.SHL.U32 R3, R3, 0x100000, RZ ;  /* 0x0010000003037824 */ /* 0x000fe200078e00ff */
[----:B------:R-:W-:-:S04]  /*5660*/  LEA R5, R0, 0x3b800000, 0x17 ;  /* 0x3b80000000057811 */ /* 0x000fc800078eb8ff */
[----:B------:R-:W-:-:S07]  /*5670*/  LOP3.LUT R4, R5, R3, R6, 0xfe, !PT ;  /* 0x0000000305047212 */ /* 0x000fce00078efe06 */
.L_x_17153:
[----:B------:R-:W-:Y:S05]  /*5680*/  BSYNC B0 ;  /* 0x0000000000007941 */ /* 0x000fea0003800000 */
.L_x_17152:
[----:B------:R-:W0:Y:S02]  /*5690*/  F2I.S64.TRUNC R4, R4 ;  /* 0x0000000400047311 */ /* 0x000e24000020d900 */
[----:B0-----:R-:W-:Y:S01]  /*56a0*/  PRMT R26, R4, 0x7610, R26 ;  /* 0x00007610041a7816 */ /* 0x001fe2000000001a */
[----:B------:R-:W-:Y:S06]  /*56b0*/  BRA `(.L_x_17137) ;  /* 0x0000000400107947 */ /* 0x000fec0003800000 */
.L_x_17150:
        /* <DEDUP_REMOVED lines=21> */
.L_x_17159:
[----:B------:R-:W-:Y:S05]  /*5810*/  BSYNC B1 ;  /* 0x0000000000017941 */ /* 0x000fea0003800000 */
.L_x_17158:
[----:B------:R-:W-:Y:S01]  /*5820*/  IMAD.SHL.U32 R3, R3, 0x200000, RZ ;  /* 0x0020000003037824 */ /* 0x000fe200078e00ff */
[----:B------:R-:W-:-:S04]  /*5830*/  LEA R5, R0, 0x37800000, 0x17 ;  /* 0x3780000000057811 */ /* 0x000fc800078eb8ff */
[----:B------:R-:W-:-:S07]  /*5840*/  LOP3.LUT R4, R5, R3, R6, 0xfe, !PT ;  /* 0x0000000305047212 */ /* 0x000fce00078efe06 */
.L_x_17157:
[----:B------:R-:W-:Y:S05]  /*5850*/  BSYNC B0 ;  /* 0x0000000000007941 */ /* 0x000fea0003800000 */
.L_x_17156:
[----:B------:R-:W0:Y:S02]  /*5860*/  F2I.S64.TRUNC R4, R4 ;  /* 0x0000000400047311 */ /* 0x000e24000020d900 */
[----:B0-----:R-:W-:Y:S01]  /*5870*/  PRMT R26, R4, 0x7610, R26 ;  /* 0x00007610041a7816 */ /* 0x001fe2000000001a */
[----:B------:R-:W-:Y:S06]  /*5880*/  BRA `(.L_x_17137) ;  /* 0x00000000009c7947 */ /* 0x000fec0003800000 */
.L_x_17149:
        /* <DEDUP_REMOVED lines=14> */
.L_x_17163:
[----:B------:R-:W-:Y:S05]  /*5970*/  BSYNC B0 ;  /* 0x0000000000007941 */ /* 0x000fea0003800000 */
.L_x_17162:
[----:B------:R-:W0:Y:S02]  /*5980*/  F2I.S64.TRUNC R4, R4 ;  /* 0x0000000400047311 */ /* 0x000e24000020d900 */
[----:B0-----:R-:W-:Y:S01]  /*5990*/  PRMT R26, R4, 0x7610, R26 ;  /* 0x00007610041a7816 */ /* 0x001fe2000000001a */
[----:B------:R-:W-:Y:S06]  /*59a0*/  BRA `(.L_x_17137) ;  /* 0x0000000000547947 */ /* 0x000fec0003800000 */
.L_x_17136:
        /* <DEDUP_REMOVED lines=16> */
.L_x_17164:
[----:B------:R-:W-:Y:S01]  /*5ab0*/  PRMT R26, RZ, 0x7610, R26 ;  /* 0x00007610ff1a7816 */ /* 0x000fe2000000001a */
[----:B------:R-:W-:Y:S06]  /*5ac0*/  BRA `(.L_x_17137) ;  /* 0x00000000000c7947 */ /* 0x000fec0003800000 */
.L_x_17161:
[----:B------:R1:W5:Y:S01]  /*5ad0*/  LDG.E.U8 R26, desc[UR36][R6.64] ;  /* 0x00000024061a7981 */ /* 0x000362000c1e1100 */
[----:B------:R-:W-:Y:S05]  /*5ae0*/  BRA `(.L_x_17137) ;  /* 0x0000000000047947 */ /* 0x000fea0003800000 */
.L_x_17160:
[----:B------:R2:W5:Y:S02]  /*5af0*/  LDG.E.U8 R26, desc[UR36][R6.64] ;  /* 0x00000024061a7981 */ /* 0x000564000c1e1100 */
.L_x_17137:
[----:B------:R-:W-:-:S07]  /*5b00*/  VIADD R29, R29, 0x80 ;  /* 0x000000801d1d7836 */ /* 0x000fce0000000000 */
.L_x_17098:
[----:B------:R-:W-:Y:S05]  /*5b10*/  BSYNC B6 ;  /* 0x0000000000067941 */ /* 0x000fea0003800000 */
.L_x_17097:
        /* <DEDUP_REMOVED lines=23> */
.L_x_17170:
[----:B------:R0:W5:Y:S01]  /*5c90*/  LDG.E.U8 R24, desc[UR36][R6.64] ;  /* 0x0000002406187981 */ /* 0x000162000c1e1100 */
[----:B------:R-:W-:Y:S05]  /*5ca0*/  BRA `(.L_x_17172) ;  /* 0x0000000c00647947 */ /* 0x000fea0003800000 */
.L_x_17169:
        /* <DEDUP_REMOVED lines=8> */
.L_x_17174:
[----:B------:R3:W5:Y:S01]  /*5d30*/  LDG.E.U8 R24, desc[UR36][R6.64] ;  /* 0x0000002406187981 */ /* 0x000762000c1e1100 */
[----:B------:R-:W-:Y:S05]  /*5d40*/  BRA `(.L_x_17172) ;  /* 0x0000000c003c7947 */ /* 0x000fea0003800000 */
.L_x_17173:
[----:B------:R2:W5:Y:S01]  /*5d50*/  LDG.E.U16 R24, desc[UR36][R6.64] ;  /* 0x0000002406187981 */ /* 0x000562000c1e1500 */
[----:B------:R-:W-:Y:S05]  /*5d60*/  BRA `(.L_x_17172) ;  /* 0x0000000c00347947 */ /* 0x000fea0003800000 */
.L_x_17168:
        /* <DEDUP_REMOVED lines=10> */
.L_x_17176:
[----:B------:R-:W2:Y:S02]  /*5e10*/  LDG.E.U16 R4, desc[UR36][R6.64] ;  /* 0x0000002406047981 */ /* 0x000ea4000c1e1500 */
[----:B--2---:R-:W-:-:S06]  /*5e20*/  HADD2.F32 R4, -RZ, R4.H0_H0 ;  /* 0x20000004ff047230 */ /* 0x004fcc0000004100 */
[----:B------:R-:W0:Y:S02]  /*5e30*/  F2I.S64.TRUNC R4, R4 ;  /* 0x0000000400047311 */ /* 0x000e24000020d900 */
[----:B0-----:R-:W-:Y:S01]  /*5e40*/  PRMT R24, R4, 0x7610, R24 ;  /* 0x0000761004187816 */ /* 0x001fe20000000018 */
[----:B------:R-:W-:Y:S06]  /*5e50*/  BRA `(.L_x_17172) ;  /* 0x0000000800f87947 */ /* 0x000fec0003800000 */
.L_x_17175:
        /* <DEDUP_REMOVED lines=10> */
.L_x_17178:
[----:B------:R-:W2:Y:S02]  /*5f00*/  LDG.E.U16 R6, desc[UR36][R6.64] ;  /* 0x0000002406067981 */ /* 0x000ea4000c1e1500 */
[----:B--2---:R-:W-:-:S06]  /*5f10*/  HADD2.F32 R4, -RZ, R6.H0_H0 ;  /* 0x20000006ff047230 */ /* 0x004fcc0000004100 */
[----:B------:R-:W0:Y:S02]  /*5f20*/  F2I.S64.TRUNC R4, R4 ;  /* 0x0000000400047311 */ /* 0x000e24000020d900 */
[----:B0-----:R-:W-:Y:S01]  /*5f30*/  PRMT R24, R4, 0x7610, R24 ;  /* 0x0000761004187816 */ /* 0x001fe20000000018 */
[----:B------:R-:W-:Y:S06]  /*5f40*/  BRA `(.L_x_17172) ;  /* 0x0000000800bc7947 */ /* 0x000fec0003800000 */
.L_x_17177:
[----:B------:R-:W2:Y:S02]  /*5f50*/  LDG.E.64 R4, desc[UR36][R6.64] ;  /* 0x0000002406047981 */ /* 0x000ea4000c1e1b00 */
[----:B--2---:R-:W0:Y:S02]  /*5f60*/  F2I.S64.F64.TRUNC R4, R4 ;  /* 0x0000000400047311 */ /* 0x004e24000030d900 */
[----:B0-----:R-:W-:Y:S01]  /*5f70*/  PRMT R24, R4, 0x7610, R24 ;  /* 0x0000761004187816 */ /* 0x001fe20000000018 */
[----:B------:R-:W-:Y:S06]  /*5f80*/  BRA `(.L_x_17172) ;  /* 0x0000000800ac7947 */ /* 0x000fec0003800000 */
.L_x_17167:
        /* <DEDUP_REMOVED lines=12> */
.L_x_17181:
[----:B------:R-:W2:Y:S02]  /*6050*/  LDG.E.64 R6, desc[UR36][R6.64] ;  /* 0x0000002406067981 */ /* 0x000ea4000c1e1b00 */
[----:B--2---:R-:W0:Y:S02]  /*6060*/  F2I.S64.F64.TRUNC R4, R6 ;  /* 0x0000000600047311 */ /* 0x004e24000030d900 */
[----:B0-----:R-:W-:Y:S01]  /*6070*/  PRMT R24, R4, 0x7610, R24 ;  /* 0x0000761004187816 */ /* 0x001fe20000000018 */
[----:B------:R-:W-:Y:S06]  /*6080*/  BRA `(.L_x_17172) ;  /* 0x00000008006c7947 */ /* 0x000fec0003800000 */
.L_x_17180:
        /* <DEDUP_REMOVED lines=28> */
.L_x_17183:
        /* <DEDUP_REMOVED lines=15> */
.L_x_17182:
[----:B------:R-:W2:Y:S02]  /*6340*/  LDG.E.U16 R4, desc[UR36][R6.64] ;  /* 0x0000002406047981 */ /* 0x000ea4000c1e1500 */
[----:B--2---:R-:W-:-:S06]  /*6350*/  IMAD.U32 R4, R4, 0x10000, RZ ;  /* 0x0001000004047824 */ /* 0x004fcc00078e00ff */
[----:B------:R-:W0:Y:S02]  /*6360*/  F2I.S64.TRUNC R4, R4 ;  /* 0x0000000400047311 */ /* 0x000e24000020d900 */
[----:B0-----:R-:W-:Y:S01]  /*6370*/  PRMT R24, R4, 0x7610, R24 ;  /* 0x0000761004187816 */ /* 0x001fe20000000018 */
[----:B------:R-:W-:Y:S06]  /*6380*/  BRA `(.L_x_17172) ;  /* 0x0000000400ac7947 */ /* 0x000fec0003800000 */
.L_x_17179:
        /* <DEDUP_REMOVED lines=10> */
.L_x_17186:
        /* <DEDUP_REMOVED lines=21> */
.L_x_17190:
[----:B------:R-:W-:Y:S05]  /*6580*/  BSYNC B1 ;  /* 0x0000000000017941 */ /* 0x000fea0003800000 */
.L_x_17189:
[----:B------:R-:W-:Y:S01]  /*6590*/  IMAD.SHL.U32 R3, R3, 0x100000, RZ ;  /* 0x0010000003037824 */ /* 0x000fe200078e00ff */
[----:B------:R-:W-:-:S04]  /*65a0*/  LEA R5, R0, 0x3b800000, 0x17 ;  /* 0x3b80000000057811 */ /* 0x000fc800078eb8ff */
[----:B------:R-:W-:-:S07]  /*65b0*/  LOP3.LUT R4, R5, R3, R6, 0xfe, !PT ;  /* 0x0000000305047212 */ /* 0x000fce00078efe06 */
.L_x_17188:
[----:B------:R-:W-:Y:S05]  /*65c0*/  BSYNC B0 ;  /* 0x0000000000007941 */ /* 0x000fea0003800000 */
.L_x_17187:
[----:B------:R-:W0:Y:S02]  /*65d0*/  F2I.S64.TRUNC R4, R4 ;  /* 0x0000000400047311 */ /* 0x000e24000020d900 */
[----:B0-----:R-:W-:Y:S01]  /*65e0*/  PRMT R24, R4, 0x7610, R24 ;  /* 0x0000761004187816 */ /* 0x001fe20000000018 */
[----:B------:R-:W-:Y:S06]  /*65f0*/  BRA `(.L_x_17172) ;  /* 0x0000000400107947 */ /* 0x000fec0003800000 */
.L_x_17185:
        /* <DEDUP_REMOVED lines=21> */
.L_x_17194:
[----:B------:R-:W-:Y:S05]  /*6750*/  BSYNC B1 ;  /* 0x0000000000017941 */ /* 0x000fea0003800000 */
.L_x_17193:
[----:B------:R-:W-:Y:S01]  /*6760*/  IMAD.SHL.U32 R3, R3, 0x200000, RZ ;  /* 0x0020000003037824 */ /* 0x000fe200078e00ff */
[----:B------:R-:W-:-:S04]  /*6770*/  LEA R5, R0, 0x37800000, 0x17 ;  /* 0x3780000000057811 */ /* 0x000fc800078eb8ff */
[----:B------:R-:W-:-:S07]  /*6780*/  LOP3.LUT R4, R5, R3, R6, 0xfe, !PT ;  /* 0x0000000305047212 */ /* 0x000fce00078efe06 */
.L_x_17192:
[----:B------:R-:W-:Y:S05]  /*6790*/  BSYNC B0 ;  /* 0x0000000000007941 */ /* 0x000fea0003800000 */
.L_x_17191:
[----:B------:R-:W0:Y:S02]  /*67a0*/  F2I.S64.TRUNC R4, R4 ;  /* 0x0000000400047311 */ /* 0x000e24000020d900 */
[----:B0-----:R-:W-:Y:S01]  /*67b0*/  PRMT R24, R4, 0x7610, R24 ;  /* 0x0000761004187816 */ /* 0x001fe20000000018 */
[----:B------:R-:W-:Y:S06]  /*67c0*/  BRA `(.L_x_17172) ;  /* 0x00000000009c7947 */ /* 0x000fec0003800000 */
.L_x_17184:
        /* <DEDUP_REMOVED lines=14> */
.L_x_17198:
[----:B------:R-:W-:Y:S05]  /*68b0*/  BSYNC B0 ;  /* 0x0000000000007941 */ /* 0x000fea0003800000 */
.L_x_17197:
[----:B------:R-:W0:Y:S02]  /*68c0*/  F2I.S64.TRUNC R4, R4 ;  /* 0x0000000400047311 */ /* 0x000e24000020d900 */
[----:B0-----:R-:W-:Y:S01]  /*68d0*/  PRMT R24, R4, 0x7610, R24 ;  /* 0x0000761004187816 */ /* 0x001fe20000000018 */
[----:B------:R-:W-:Y:S06]  /*68e0*/  BRA `(.L_x_17172) ;  /* 0x0000000000547947 */ /* 0x000fec0003800000 */
.L_x_17171:
        /* <DEDUP_REMOVED lines=16> */
.L_x_17199:
[----:B------:R-:W-:Y:S01]  /*69f0*/  PRMT R24, RZ, 0x7610, R24 ;  /* 0x00007610ff187816 */ /* 0x000fe20000000018 */
[----:B------:R-:W-:Y:S06]  /*6a00*/  BRA `(.L_x_17172) ;  /* 0x00000000000c7947 */ /* 0x000fec0003800000 */
.L_x_17196:
[----:B------:R0:W5:Y:S01]  /*6a10*/  LDG.E.U8 R24, desc[UR36][R6.64] ;  /* 0x0000002406187981 */ /* 0x000162000c1e1100 */
[----:B------:R-:W-:Y:S05]  /*6a20*/  BRA `(.L_x_17172) ;  /* 0x0000000000047947 */ /* 0x000fea0003800000 */
.L_x_17195:
[----:B------:R0:W5:Y:S02]  /*6a30*/  LDG.E.U8 R24, desc[UR36][R6.64] ;  /* 0x0000002406187981 */ /* 0x000164000c1e1100 */
.L_x_17172:
        /* <DEDUP_REMOVED lines=19> */
.L_x_17203:
[----:B------:R0:W5:Y:S01]  /*6b70*/  LDG.E.U8 R17, desc[UR36][R6.64] ;  /* 0x0000002406117981 */ /* 0x000162000c1e1100 */
[----:B------:R-:W-:Y:S05]  /*6b80*/  BRA `(.L_x_17166) ;  /* 0x0000000c00607947 */ /* 0x000fea0003800000 */
.L_x_17202:
        /* <DEDUP_REMOVED lines=8> */
.L_x_17206:
[----:B------:R0:W5:Y:S01]  /*6c10*/  LDG.E.U8 R17, desc[UR36][R6.64] ;  /* 0x0000002406117981 */ /* 0x000162000c1e1100 */
[----:B------:R-:W-:Y:S05]  /*6c20*/  BRA `(.L_x_17166) ;  /* 0x0000000c00387947 */ /* 0x000fea0003800000 */
.L_x_17205:
[----:B------:R0:W5:Y:S01]  /*6c30*/  LDG.E.U16 R17, desc[UR36][R6.64] ;  /* 0x0000002406117981 */ /* 0x000162000c1e1500 */
[----:B------:R-:W-:Y:S05]  /*6c40*/  BRA `(.L_x_17166) ;  /* 0x0000000c00307947 */ /* 0x000fea0003800000 */
.L_x_17201:
        /* <DEDUP_REMOVED lines=10> */
.L_x_17208:
[----:B------:R-:W2:Y:S02]  /*6cf0*/  LDG.E.U16 R4, desc[UR36][R6.64] ;  /* 0x0000002406047981 */ /* 0x000ea4000c1e1500 */
[----:B--2---:R-:W-:-:S06]  /*6d00*/  HADD2.F32 R4, -RZ, R4.H0_H0 ;  /* 0x20000004ff047230 */ /* 0x004fcc0000004100 */
[----:B------:R-:W0:Y:S02]  /*6d10*/  F2I.S64.TRUNC R4, R4 ;  /* 0x0000000400047311 */ /* 0x000e24000020d900 */
[----:B0-----:R-:W-:Y:S01]  /*6d20*/  PRMT R17, R4, 0x7610, R17 ;  /* 0x0000761004117816 */ /* 0x001fe20000000011 */
[----:B------:R-:W-:Y:S06]  /*6d30*/  BRA `(.L_x_17166) ;  /* 0x0000000800f47947 */ /* 0x000fec0003800000 */
.L_x_17207:
        /* <DEDUP_REMOVED lines=10> */
.L_x_17210:
[----:B------:R-:W2:Y:S02]  /*6de0*/  LDG.E.U16 R6, desc[UR36][R6.64] ;  /* 0x0000002406067981 */ /* 0x000ea4000c1e1500 */
[----:B--2---:R-:W-:-:S06]  /*6df0*/  HADD2.F32 R4, -RZ, R6.H0_H0 ;  /* 0x20000006ff047230 */ /* 0x004fcc0000004100 */
[----:B------:R-:W0:Y:S02]  /*6e00*/  F2I.S64.TRUNC R4, R4 ;  /* 0x0000000400047311 */ /* 0x000e24000020d900 */
[----:B0-----:R-:W-:Y:S01]  /*6e10*/  PRMT R17, R4, 0x7610, R17 ;  /* 0x0000761004117816 */ /* 0x001fe20000000011 */
[----:B------:R-:W-:Y:S06]  /*6e20*/  BRA `(.L_x_17166) ;  /* 0x0000000800b87947 */ /* 0x000fec0003800000 */
.L_x_17209:
[----:B------:R-:W2:Y:S02]  /*6e30*/  LDG.E.64 R4, desc[UR36][R6.64] ;  /* 0x0000002406047981 */ /* 0x000ea4000c1e1b00 */
[----:B--2---:R-:W0:Y:S02]  /*6e40*/  F2I.S64.F64.TRUNC R4, R4 ;  /* 0x0000000400047311 */ /* 0x004e24000030d900 */
[----:B0-----:R-:W-:Y:S01]  /*6e50*/  PRMT R17, R4, 0x7610, R17 ;  /* 0x0000761004117816 */ /* 0x001fe20000000011 */
[----:B------:R-:W-:Y:S06]  /*6e60*/  BRA `(.L_x_17166) ;  /* 0x0000000800a87947 */ /* 0x000fec0003800000 */
.L_x_17200:
        /* <DEDUP_REMOVED lines=12> */
.L_x_17213:
[----:B------:R-:W2:Y:S02]  /*6f30*/  LDG.E.64 R6, desc[UR36][R6.64] ;  /* 0x0000002406067981 */ /* 0x000ea4000c1e1b00 */
[----:B--2---:R-:W0:Y:S02]  /*6f40*/  F2I.S64.F64.TRUNC R4, R6 ;  /* 0x0000000600047311 */ /* 0x004e24000030d900 */
[----:B0-----:R-:W-:Y:S01]  /*6f50*/  PRMT R17, R4, 0x7610, R17 ;  /* 0x0000761004117816 */ /* 0x001fe20000000011 */
[----:B------:R-:W-:Y:S06]  /*6f60*/  BRA `(.L_x_17166) ;  /* 0x0000000800687947 */ /* 0x000fec0003800000 */
.L_x_17212:
        /* <DEDUP_REMOVED lines=28> */
.L_x_17215:
        /* <DEDUP_REMOVED lines=15> */
.L_x_17214:
[----:B------:R-:W2:Y:S02]  /*7220*/  LDG.E.U16 R4, desc[UR36][R6.64] ;  /* 0x0000002406047981 */ /* 0x000ea4000c1e1500 */
[----:B--2---:R-:W-:-:S06]  /*7230*/  IMAD.U32 R4, R4, 0x10000, RZ ;  /* 0x0001000004047824 */ /* 0x004fcc00078e00ff */
[----:B------:R-:W0:Y:S02]  /*7240*/  F2I.S64.TRUNC R4, R4 ;  /* 0x0000000400047311 */ /* 0x000e24000020d900 */
[----:B0-----:R-:W-:Y:S01]  /*7250*/  PRMT R17, R4, 0x7610, R17 ;  /* 0x0000761004117816 */ /* 0x001fe20000000011 */
[----:B------:R-:W-:Y:S06]  /*7260*/  BRA `(.L_x_17166) ;  /* 0x0000000400a87947 */ /* 0x000fec0003800000 */
.L_x_17211:
        /* <DEDUP_REMOVED lines=10> */
.L_x_17218:
        /* <DEDUP_REMOVED lines=21> */
.L_x_17222:
[----:B------:R-:W-:Y:S05]  /*7460*/  BSYNC B1 ;  /* 0x0000000000017941 */ /* 0x000fea0003800000 */
.L_x_17221:
[----:B------:R-:W-:Y:S01]  /*7470*/  IMAD.SHL.U32 R3, R3, 0x100000, RZ ;  /* 0x0010000003037824 */ /* 0x000fe200078e00ff */
[----:B------:R-:W-:-:S04]  /*7480*/  LEA R5, R0, 0x3b800000, 0x17 ;  /* 0x3b80000000057811 */ /* 0x000fc800078eb8ff */
[----:B------:R-:W-:-:S07]  /*7490*/  LOP3.LUT R4, R5, R3, R6, 0xfe, !PT ;  /* 0x0000000305047212 */ /* 0x000fce00078efe06 */
.L_x_17220:
[----:B------:R-:W-:Y:S05]  /*74a0*/  BSYNC B0 ;  /* 0x0000000000007941 */ /* 0x000fea0003800000 */
.L_x_17219:
[----:B------:R-:W0:Y:S02]  /*74b0*/  F2I.S64.TRUNC R4, R4 ;  /* 0x0000000400047311 */ /* 0x000e24000020d900 */
[----:B0-----:R-:W-:Y:S01]  /*74c0*/  PRMT R17, R4, 0x7610, R17 ;  /* 0x0000761004117816 */ /* 0x001fe20000000011 */
[----:B------:R-:W-:Y:S06]  /*74d0*/  BRA `(.L_x_17166) ;  /* 0x00000004000c7947 */ /* 0x000fec0003800000 */
.L_x_17217:
        /* <DEDUP_REMOVED lines=21> */
.L_x_17226:
[----:B------:R-:W-:Y:S05]  /*7630*/  BSYNC B1 ;  /* 0x0000000000017941 */ /* 0x000fea0003800000 */
.L_x_17225:
[----:B------:R-:W-:Y:S01]  /*7640*/  IMAD.SHL.U32 R3, R3, 0x200000, RZ ;  /* 0x0020000003037824 */ /* 0x000fe200078e00ff */
[----:B------:R-:W-:-:S04]  /*7650*/  LEA R5, R0, 0x37800000, 0x17 ;  /* 0x3780000000057811 */ /* 0x000fc800078eb8ff */
[----:B------:R-:W-:-:S07]  /*7660*/  LOP3.LUT R4, R5, R3, R6, 0xfe, !PT ;  /* 0x0000000305047212 */ /* 0x000fce00078efe06 */
.L_x_17224:
[----:B------:R-:W-:Y:S05]  /*7670*/  BSYNC B0 ;  /* 0x0000000000007941 */ /* 0x000fea0003800000 */
.L_x_17223:
[----:B------:R-:W0:Y:S02]  /*7680*/  F2I.S64.TRUNC R4, R4 ;  /* 0x0000000400047311 */ /* 0x000e24000020d900 */
[----:B0-----:R-:W-:Y:S01]  /*7690*/  PRMT R17, R4, 0x7610, R17 ;  /* 0x0000761004117816 */ /* 0x001fe20000000011 */
[----:B------:R-:W-:Y:S06]  /*76a0*/  BRA `(.L_x_17166) ;  /* 0x0000000000987947 */ /* 0x000fec0003800000 */
.L_x_17216:
        /* <DEDUP_REMOVED lines=14> */
.L_x_17230:
[----:B------:R-:W-:Y:S05]  /*7790*/  BSYNC B0 ;  /* 0x0000000000007941 */ /* 0x000fea0003800000 */
.L_x_17229:
[----:B------:R-:W0:Y:S02]  /*77a0*/  F2I.S64.TRUNC R4, R4 ;  /* 0x0000000400047311 */ /* 0x000e24000020d900 */
[----:B0-----:R-:W-:Y:S01]  /*77b0*/  PRMT R17, R4, 0x7610, R17 ;  /* 0x0000761004117816 */ /* 0x001fe20000000011 */
[----:B------:R-:W-:Y:S06]  /*77c0*/  BRA `(.L_x_17166) ;  /* 0x0000000000507947 */ /* 0x000fec0003800000 */
.L_x_17204:
        /* <DEDUP_REMOVED lines=16> */
.L_x_17231:
[----:B------:R-:W-:Y:S05]  /*78d0*/  BRA `(.L_x_17166) ;  /* 0x00000000000c7947 */ /* 0x000fea0003800000 */
.L_x_17228:
[----:B------:R0:W5:Y:S01]  /*78e0*/  LDG.E.U8 R17, desc[UR36][R6.64] ;  /* 0x0000002406117981 */ /* 0x000162000c1e1100 */
[----:B------:R-:W-:Y:S05]  /*78f0*/  BRA `(.L_x_17166) ;  /* 0x0000000000047947 */ /* 0x000fea0003800000 */
.L_x_17227:
[----:B------:R0:W5:Y:S02]  /*7900*/  LDG.E.U8 R17, desc[UR36][R6.64] ;  /* 0x0000002406117981 */ /* 0x000164000c1e1100 */
.L_x_17166:
[----:B------:R-:W-:Y:S05]  /*7910*/  BSYNC B6 ;  /* 0x0000000000067941 */ /* 0x000fea0003800000 */
.L_x_17165:
        /* <DEDUP_REMOVED lines=30> */
.L_x_17237:
[----:B------:R0:W-:Y:S01]  /*7b00*/  STG.E.U8 desc[UR36][R8.64], R5 ;  /* 0x0000000508007986 */ /* 0x0001e2000c101124 */
[----:B------:R-:W-:Y:S05]  /*7b10*/  BRA `(.L_x_17233) ;  /* 0x0000000c00987947 */ /* 0x000fea0003800000 */
.L_x_17236:
        /* <DEDUP_REMOVED lines=10> */
.L_x_17240:
[----:B------:R-:W-:-:S05]  /*7bc0*/  LOP3.LUT R5, R5, 0xff, RZ, 0xc0, !PT ;  /* 0x000000ff05057812 */ /* 0x000fca00078ec0ff */
[----:B------:R0:W-:Y:S01]  /*7bd0*/  STG.E desc[UR36][R8.64], R5 ;  /* 0x0000000508007986 */ /* 0x0001e2000c101924 */
[----:B------:R-:W-:Y:S05]  /*7be0*/  BRA `(.L_x_17233) ;  /* 0x0000000c00647947 */ /* 0x000fea0003800000 */
.L_x_17239:
[----:B------:R-:W-:-:S05]  /*7bf0*/  LOP3.LUT R3, R5, 0xff, RZ, 0xc0, !PT ;  /* 0x000000ff05037812 */ /* 0x000fca00078ec0ff */
[----:B------:R0:W-:Y:S01]  /*7c00*/  STG.E.U16 desc[UR36][R8.64], R3 ;  /* 0x0000000308007986 */ /* 0x0001e2000c101524 */
[----:B------:R-:W-:Y:S05]  /*7c10*/  BRA `(.L_x_17233) ;  /* 0x0000000c00587947 */ /* 0x000fea0003800000 */
.L_x_17235:
        /* <DEDUP_REMOVED lines=10> */
.L_x_17242:
[----:B------:R-:W-:-:S04]  /*7cc0*/  LOP3.LUT R5, R5, 0xff, RZ, 0xc0, !PT ;  /* 0x000000ff05057812 */ /* 0x000fc800078ec0ff */
[----:B------:R-:W0:Y:S02]  /*7cd0*/  I2F.U16 R0, R5 ;  /* 0x0000000500007306 */ /* 0x000e240000101000 */
[----:B0-----:R-:W-:-:S05]  /*7ce0*/  F2FP.F16.F32.PACK_AB R0, RZ, R0 ;  /* 0x00000000ff00723e */ /* 0x001fca00000000ff */
[----:B------:R1:W-:Y:S01]  /*7cf0*/  STG.E.U16 desc[UR36][R8.64], R0 ;  /* 0x0000000008007986 */ /* 0x0003e2000c101524 */
[----:B------:R-:W-:Y:S05]  /*7d00*/  BRA `(.L_x_17233) ;  /* 0x0000000c001c7947 */ /* 0x000fea0003800000 */
.L_x_17241:
        /* <DEDUP_REMOVED lines=11> */
.L_x_17244:
[----:B------:R-:W-:-:S06]  /*7dc0*/  LOP3.LUT R5, R5, 0xff, RZ, 0xc0, !PT ;  /* 0x000000ff05057812 */ /* 0x000fcc00078ec0ff */
[----:B------:R-:W0:Y:S02]  /*7dd0*/  I2F.U16 R5, R5 ;  /* 0x0000000500057306 */ /* 0x000e240000101000 */
[----:B0-----:R-:W-:-:S04]  /*7de0*/  F2FP.F16.F32.PACK_AB R3, RZ, R5 ;  /* 0x00000005ff03723e */ /* 0x001fc800000000ff */
[----:B------:R-:W-:-:S05]  /*7df0*/  PRMT R3, R3, 0x5410, RZ ;  /* 0x0000541003037816 */ /* 0x000fca00000000ff */
[----:B------:R0:W-:Y:S01]  /*7e00*/  STG.E desc[UR36][R8.64], R3 ;  /* 0x0000000308007986 */ /* 0x0001e2000c101924 */
[----:B------:R-:W-:Y:S05]  /*7e10*/  BRA `(.L_x_17233) ;  /* 0x0000000800d87947 */ /* 0x000fea0003800000 */
.L_x_17243:
[----:B------:R-:W-:-:S06]  /*7e20*/  LOP3.LUT R5, R5, 0xff, RZ, 0xc0, !PT ;  /* 0x000000ff05057812 */ /* 0x000fcc00078ec0ff */
[----:B------:R-:W0:Y:S02]  /*7e30*/  I2F.F64.U16 R4, R5 ;  /* 0x0000000500047312 */ /* 0x000e240000101800 */
[----:B0-----:R0:W-:Y:S01]  /*7e40*/  STG.E.64 desc[UR36][R8.64], R4 ;  /* 0x0000000408007986 */ /* 0x0011e2000c101b24 */
[----:B------:R-:W-:Y:S05]  /*7e50*/  BRA `(.L_x_17233) ;  /* 0x0000000800c87947 */ /* 0x000fea0003800000 */
.L_x_17234:
        /* <DEDUP_REMOVED lines=12> */
.L_x_17247:
[----:B------:R-:W-:Y:S02]  /*7f20*/  LOP3.LUT R5, R5, 0xff, RZ, 0xc0, !PT ;  /* 0x000000ff05057812 */ /* 0x000fe400078ec0ff */
[----:B--234-:R-:W-:-:S04]  /*7f30*/  CS2R R6, SRZ ;  /* 0x0000000000067805 */ /* 0x01cfc8000001ff00 */
[----:B------:R-:W0:Y:S02]  /*7f40*/  I2F.F64.U16 R4, R5 ;  /* 0x0000000500047312 */ /* 0x000e240000101800 */
[----:B0-----:R0:W-:Y:S01]  /*7f50*/  STG.E.128 desc[UR36][R8.64], R4 ;  /* 0x0000000408007986 */ /* 0x0011e2000c101d24 */
[----:B------:R-:W-:Y:S05]  /*7f60*/  BRA `(.L_x_17233) ;  /* 0x0000000800847947 */ /* 0x000fea0003800000 */
.L_x_17246:
        /* <DEDUP_REMOVED lines=22> */
.L_x_17251:
[----:B------:R-:W-:Y:S05]  /*80d0*/  BSYNC B0 ;  /* 0x0000000000007941 */ /* 0x000fea0003800000 */
.L_x_17250:
[----:B------:R-:W-:-:S05]  /*80e0*/  LOP3.LUT R5, R0, R5, RZ, 0xfc, !PT ;  /* 0x0000000500057212 */ /* 0x000fca00078efcff */
[----:B------:R0:W-:Y:S01]  /*80f0*/  STG.E.U8 desc[UR36][R8.64], R5 ;  /* 0x0000000508007986 */ /* 0x0001e2000c101124 */
[----:B------:R-:W-:Y:S05]  /*8100*/  BRA `(.L_x_17233) ;  /* 0x00000008001c7947 */ /* 0x000fea0003800000 */
.L_x_17249:
        /* <DEDUP_REMOVED lines=14> */
.L_x_17253:
[----:B------:R-:W-:Y:S01]  /*81f0*/  IMAD.MOV.U32 R0, RZ, RZ, 0x7f ;  /* 0x0000007fff007424 */ /* 0x000fe200078e00ff */
[----:B------:R-:W-:-:S04]  /*8200*/  ISETP.GT.U32.AND P0, PT, R3, 0x7f800000, PT ;  /* 0x7f8000000300780c */ /* 0x000fc80003f04070 */
[----:B------:R-:W-:-:S09]  /*8210*/  SEL R0, R0, 0x7c, P0 ;  /* 0x0000007c00007807 */ /* 0x000fd20000000000 */
.L_x_17254:
[----:B------:R-:W-:Y:S05]  /*8220*/  BSYNC B0 ;  /* 0x0000000000007941 */ /* 0x000fea0003800000 */
.L_x_17252:
[----:B------:R-:W-:-:S04]  /*8230*/  LOP3.LUT R3, R5, 0x80000000, RZ, 0xc0, !PT ;  /* 0x8000000005037812 */ /* 0x000fc800078ec0ff */
[----:B------:R-:W-:-:S04]  /*8240*/  SHF.R.U32.HI R3, RZ, 0x18, R3 ;  /* 0x00000018ff037819 */ /* 0x000fc80000011603 */
[----:B------:R-:W-:-:S05]  /*8250*/  LOP3.LUT R3, R0, R3, RZ, 0xfc, !PT ;  /* 0x0000000300037212 */ /* 0x000fca00078efcff */
[----:B------:R0:W-:Y:S01]  /*8260*/  STG.E.U8 desc[UR36][R8.64], R3 ;  /* 0x0000000308007986 */ /* 0x0001e2000c101124 */
[----:B------:R-:W-:Y:S05]  /*8270*/  BRA `(.L_x_17233) ;  /* 0x0000000400c07947 */ /* 0x000fea0003800000 */
.L_x_17248:
[----:B------:R-:W-:-:S04]  /*8280*/  LOP3.LUT R5, R5, 0xff, RZ, 0xc0, !PT ;  /* 0x000000ff05057812 */ /* 0x000fc800078ec0ff */
[----:B------:R-:W0:Y:S02]  /*8290*/  I2F.U16 R0, R5 ;  /* 0x0000000500007306 */ /* 0x000e240000101000 */
[----:B0-----:R-:W-:-:S05]  /*82a0*/  F2FP.BF16.F32.PACK_AB R0, RZ, R0 ;  /* 0x00000000ff00723e */ /* 0x001fca00000010ff */
[----:B------:R0:W-:Y:S01]  /*82b0*/  STG.E.U16 desc[UR36][R8.64], R0 ;  /* 0x0000000008007986 */ /* 0x0001e2000c101524 */
[----:B------:R-:W-:Y:S05]  /*82c0*/  BRA `(.L_x_17233) ;  /* 0x0000000400ac7947 */ /* 0x000fea0003800000 */
.L_x_17245:
        /* <DEDUP_REMOVED lines=11> */
.L_x_17257:
        /* <DEDUP_REMOVED lines=18> */
.L_x_17260:
[----:B------:R-:W-:-:S04]  /*84a0*/  LOP3.LUT R3, R5, 0x80000000, RZ, 0xc0, !PT ;  /* 0x8000000005037812 */ /* 0x000fc800078ec0ff */
[----:B------:R-:W-:-:S04]  /*84b0*/  SHF.R.U32.HI R3, RZ, 0x18, R3 ;  /* 0x00000018ff037819 */ /* 0x000fc80000011603 */
[----:B------:R-:W-:-:S04]  /*84c0*/  LOP3.LUT R0, R0, R3, RZ, 0xfc, !PT ;  /* 0x0000000300007212 */ /* 0x000fc800078efcff */
[----:B------:R-:W-:-:S07]  /*84d0*/  PRMT R4, R0, 0x7610, R4 ;  /* 0x0000761000047816 */ /* 0x000fce0000000004 */
.L_x_17259:
[----:B------:R-:W-:Y:S05]  /*84e0*/  BSYNC B0 ;  /* 0x0000000000007941 */ /* 0x000fea0003800000 */
.L_x_17258:
[----:B------:R0:W-:Y:S01]  /*84f0*/  STG.E.U8 desc[UR36][R8.64], R4 ;  /* 0x0000000408007986 */ /* 0x0001e2000c101124 */
[----:B------:R-:W-:Y:S05]  /*8500*/  BRA `(.L_x_17233) ;  /* 0x00000004001c7947 */ /* 0x000fea0003800000 */
.L_x_17256:
        /* <DEDUP_REMOVED lines=18> */
.L_x_17263:
[----:B------:R-:W-:-:S04]  /*8630*/  LOP3.LUT R3, R5, 0x80000000, RZ, 0xc0, !PT ;  /* 0x8000000005037812 */ /* 0x000fc800078ec0ff */
[----:B------:R-:W-:-:S04]  /*8640*/  SHF.R.U32.HI R3, RZ, 0x18, R3 ;  /* 0x00000018ff037819 */ /* 0x000fc80000011603 */
[----:B------:R-:W-:-:S04]  /*8650*/  LOP3.LUT R0, R0, R3, RZ, 0xfc, !PT ;  /* 0x0000000300007212 */ /* 0x000fc800078efcff */
[----:B------:R-:W-:-:S07]  /*8660*/  PRMT R4, R0, 0x7610, R4 ;  /* 0x0000761000047816 */ /* 0x000fce0000000004 */
.L_x_17262:
[----:B------:R-:W-:Y:S05]  /*8670*/  BSYNC B0 ;  /* 0x0000000000007941 */ /* 0x000fea0003800000 */
.L_x_17261:
[----:B------:R0:W-:Y:S01]  /*8680*/  STG.E.U8 desc[UR36][R8.64], R4 ;  /* 0x0000000408007986 */ /* 0x0001e2000c101124 */
[----:B------:R-:W-:Y:S05]  /*8690*/  BRA `(.L_x_17233) ;  /* 0x0000000000b87947 */ /* 0x000fea0003800000 */
.L_x_17255:
        /* <DEDUP_REMOVED lines=23> */
.L_x_17238:
        /* <DEDUP_REMOVED lines=16> */
.L_x_17266:
[----:B------:R-:W-:Y:S05]  /*8910*/  BRA `(.L_x_17233) ;  /* 0x0000000000187947 */ /* 0x000fea0003800000 */
.L_x_17265:
[----:B------:R-:W-:Y:S01]  /*8920*/  LOP3.LUT R4, R5, 0xff, RZ, 0xc0, !PT ;  /* 0x000000ff05047812 */ /* 0x000fe200078ec0ff */
[----:B------:R-:W-:-:S05]  /*8930*/  IMAD.MOV.U32 R5, RZ, RZ, RZ ;  /* 0x000000ffff057224 */ /* 0x000fca00078e00ff */
[----:B------:R0:W-:Y:S01]  /*8940*/  STG.E.64 desc[UR36][R8.64], R4 ;  /* 0x0000000408007986 */ /* 0x0001e2000c101b24 */
[----:B------:R-:W-:Y:S05]  /*8950*/  BRA `(.L_x_17233) ;  /* 0x0000000000087947 */ /* 0x000fea0003800000 */
.L_x_17264:
[----:B------:R-:W-:-:S05]  /*8960*/  LOP3.LUT R5, R5, 0xff, RZ, 0xc0, !PT ;  /* 0x000000ff05057812 */ /* 0x000fca00078ec0ff */
[----:B------:R0:W-:Y:S02]  /*8970*/  STG.E desc[UR36][R8.64], R5 ;  /* 0x0000000508007986 */ /* 0x0001e4000c101924 */
.L_x_17233:
[----:B------:R-:W-:Y:S05]  /*8980*/  BSYNC B6 ;  /* 0x0000000000067941 */ /* 0x000fea0003800000 */
.L_x_17232:
        /* <DEDUP_REMOVED lines=23> */
.L_x_17272:
[----:B------:R0:W-:Y:S01]  /*8b00*/  STG.E.U8 desc[UR36][R8.64], R22 ;  /* 0x0000001608007986 */ /* 0x0001e2000c101124 */
[----:B------:R-:W-:Y:S05]  /*8b10*/  BRA `(.L_x_17274) ;  /* 0x0000000c00987947 */ /* 0x000fea0003800000 */
.L_x_17271:
        /* <DEDUP_REMOVED lines=10> */
.L_x_17276:
[----:B------:R-:W-:-:S05]  /*8bc0*/  LOP3.LUT R3, R22, 0xff, RZ, 0xc0, !PT ;  /* 0x000000ff16037812 */ /* 0x000fca00078ec0ff */
[----:B------:R0:W-:Y:S01]  /*8bd0*/  STG.E desc[UR36][R8.64], R3 ;  /* 0x0000000308007986 */ /* 0x0001e2000c101924 */
[----:B------:R-:W-:Y:S05]  /*8be0*/  BRA `(.L_x_17274) ;  /* 0x0000000c00647947 */ /* 0x000fea0003800000 */
.L_x_17275:
[----:B------:R-:W-:-:S05]  /*8bf0*/  LOP3.LUT R3, R22, 0xff, RZ, 0xc0, !PT ;  /* 0x000000ff16037812 */ /* 0x000fca00078ec0ff */
[----:B------:R0:W-:Y:S01]  /*8c00*/  STG.E.U16 desc[UR36][R8.64], R3 ;  /* 0x0000000308007986 */ /* 0x0001e2000c101524 */
[----:B------:R-:W-:Y:S05]  /*8c10*/  BRA `(.L_x_17274) ;  /* 0x0000000c00587947 */ /* 0x000fea0003800000 */
.L_x_17270:
        /* <DEDUP_REMOVED lines=10> */
.L_x_17278:
[----:B------:R-:W-:-:S04]  /*8cc0*/  LOP3.LUT R22, R22, 0xff, RZ, 0xc0, !PT ;  /* 0x000000ff16167812 */ /* 0x000fc800078ec0ff */
[----:B------:R-:W0:Y:S02]  /*8cd0*/  I2F.U16 R0, R22 ;  /* 0x0000001600007306 */ /* 0x000e240000101000 */
[----:B0-----:R-:W-:-:S05]  /*8ce0*/  F2FP.F16.F32.PACK_AB R0, RZ, R0 ;  /* 0x00000000ff00723e */ /* 0x001fca00000000ff */
[----:B------:R0:W-:Y:S01]  /*8cf0*/  STG.E.U16 desc[UR36][R8.64], R0 ;  /* 0x0000000008007986 */ /* 0x0001e2000c101524 */
[----:B------:R-:W-:Y:S05]  /*8d00*/  BRA `(.L_x_17274) ;  /* 0x0000000c001c7947 */ /* 0x000fea0003800000 */
.L_x_17277:
        /* <DEDUP_REMOVED lines=11> */
.L_x_17280:
[----:B------:R-:W-:-:S06]  /*8dc0*/  LOP3.LUT R22, R22, 0xff, RZ, 0xc0, !PT ;  /* 0x000000ff16167812 */ /* 0x000fcc00078ec0ff */
[----:B------:R-:W0:Y:S02]  /*8dd0*/  I2F.U16 R22, R22 ;  /* 0x0000001600167306 */ /* 0x000e240000101000 */
[----:B0-----:R-:W-:-:S04]  /*8de0*/  F2FP.F16.F32.PACK_AB R3, RZ, R22 ;  /* 0x00000016ff03723e */ /* 0x001fc800000000ff */
[----:B------:R-:W-:-:S05]  /*8df0*/  PRMT R3, R3, 0x5410, RZ ;  /* 0x0000541003037816 */ /* 0x000fca00000000ff */
[----:B------:R0:W-:Y:S01]  /*8e00*/  STG.E desc[UR36][R8.64], R3 ;  /* 0x0000000308007986 */ /* 0x0001e2000c101924 */
[----:B------:R-:W-:Y:S05]  /*8e10*/  BRA `(.L_x_17274) ;  /* 0x0000000800d87947 */ /* 0x000fea0003800000 */
.L_x_17279:
[----:B------:R-:W-:-:S06]  /*8e20*/  LOP3.LUT R4, R22, 0xff, RZ, 0xc0, !PT ;  /* 0x000000ff16047812 */ /* 0x000fcc00078ec0ff */
[----:B------:R-:W0:Y:S02]  /*8e30*/  I2F.F64.U16 R4, R4 ;  /* 0x0000000400047312 */ /* 0x000e240000101800 */
[----:B0-----:R0:W-:Y:S01]  /*8e40*/  STG.E.64 desc[UR36][R8.64], R4 ;  /* 0x0000000408007986 */ /* 0x0011e2000c101b24 */
[----:B------:R-:W-:Y:S05]  /*8e50*/  BRA `(.L_x_17274) ;  /* 0x0000000800c87947 */ /* 0x000fea0003800000 */
.L_x_17269:
        /* <DEDUP_REMOVED lines=12> */
.L_x_17283:
[----:B------:R-:W-:Y:S02]  /*8f20*/  LOP3.LUT R4, R22, 0xff, RZ, 0xc0, !PT ;  /* 0x000000ff16047812 */ /* 0x000fe400078ec0ff */
[----:B--234-:R-:W-:-:S04]  /*8f30*/  CS2R R6, SRZ ;  /* 0x0000000000067805 */ /* 0x01cfc8000001ff00 */
[----:B------:R-:W0:Y:S02]  /*8f40*/  I2F.F64.U16 R4, R4 ;  /* 0x0000000400047312 */ /* 0x000e240000101800 */
[----:B0-----:R0:W-:Y:S01]  /*8f50*/  STG.E.128 desc[UR36][R8.64], R4 ;  /* 0x0000000408007986 */ /* 0x0011e2000c101d24 */
[----:B------:R-:W-:Y:S05]  /*8f60*/  BRA `(.L_x_17274) ;  /* 0x0000000800847947 */ /* 0x000fea0003800000 */
.L_x_17282:
        /* <DEDUP_REMOVED lines=22> */
.L_x_17287:
[----:B------:R-:W-:Y:S05]  /*90d0*/  BSYNC B0 ;  /* 0x0000000000007941 */ /* 0x000fea0003800000 */
.L_x_17286:
[----:B------:R-:W-:-:S05]  /*90e0*/  LOP3.LUT R5, R0, R5, RZ, 0xfc, !PT ;  /* 0x0000000500057212 */ /* 0x000fca00078efcff */
[----:B------:R0:W-:Y:S01]  /*90f0*/  STG.E.U8 desc[UR36][R8.64], R5 ;  /* 0x0000000508007986 */ /* 0x0001e2000c101124 */
[----:B------:R-:W-:Y:S05]  /*9100*/  BRA `(.L_x_17274) ;  /* 0x00000008001c7947 */ /* 0x000fea0003800000 */
.L_x_17285:
        /* <DEDUP_REMOVED lines=14> */
.L_x_17289:
[----:B------:R-:W-:Y:S01]  /*91f0*/  IMAD.MOV.U32 R0, RZ, RZ, 0x7f ;  /* 0x0000007fff007424 */ /* 0x000fe200078e00ff */
[----:B------:R-:W-:-:S04]  /*9200*/  ISETP.GT.U32.AND P0, PT, R3, 0x7f800000, PT ;  /* 0x7f8000000300780c */ /* 0x000fc80003f04070 */
[----:B------:R-:W-:-:S09]  /*9210*/  SEL R0, R0, 0x7c, P0 ;  /* 0x0000007c00007807 */ /* 0x000fd20000000000 */
.L_x_17290:
[----:B------:R-:W-:Y:S05]  /*9220*/  BSYNC B0 ;  /* 0x0000000000007941 */ /* 0x000fea0003800000 */
.L_x_17288:
[----:B------:R-:W-:-:S04]  /*9230*/  LOP3.LUT R3, R5, 0x80000000, RZ, 0xc0, !PT ;  /* 0x8000000005037812 */ /* 0x000fc800078ec0ff */
[----:B------:R-:W-:-:S04]  /*9240*/  SHF.R.U32.HI R3, RZ, 0x18, R3 ;  /* 0x00000018ff037819 */ /* 0x000fc80000011603 */
[----:B------:R-:W-:-:S05]  /*9250*/  LOP3.LUT R3, R0, R3, RZ, 0xfc, !PT ;  /* 0x0000000300037212 */ /* 0x000fca00078efcff */
[----:B------:R0:W-:Y:S01]  /*9260*/  STG.E.U8 desc[UR36][R8.64], R3 ;  /* 0x0000000308007986 */ /* 0x0001e2000c101124 */
[----:B------:R-:W-:Y:S05]  /*9270*/  BRA `(.L_x_17274) ;  /* 0x0000000400c07947 */ /* 0x000fea0003800000 */
.L_x_17284:
[----:B------:R-:W-:-:S04]  /*9280*/  LOP3.LUT R22, R22, 0xff, RZ, 0xc0, !PT ;  /* 0x000000ff16167812 */ /* 0x000fc800078ec0ff */
[----:B------:R-:W0:Y:S02]  /*9290*/  I2F.U16 R0, R22 ;  /* 0x0000001600007306 */ /* 0x000e240000101000 */
[----:B0-----:R-:W-:-:S05]  /*92a0*/  F2FP.BF16.F32.PACK_AB R0, RZ, R0 ;  /* 0x00000000ff00723e */ /* 0x001fca00000010ff */
[----:B------:R0:W-:Y:S01]  /*92b0*/  STG.E.U16 desc[UR36][R8.64], R0 ;  /* 0x0000000008007986 */ /* 0x0001e2000c101524 */
[----:B------:R-:W-:Y:S05]  /*92c0*/  BRA `(.L_x_17274) ;  /* 0x0000000400ac7947 */ /* 0x000fea0003800000 */
.L_x_17281:
        /* <DEDUP_REMOVED lines=11> */
.L_x_17293:
        /* <DEDUP_REMOVED lines=18> */
.L_x_17296:
[----:B------:R-:W-:-:S04]  /*94a0*/  LOP3.LUT R3, R5, 0x80000000, RZ, 0xc0, !PT ;  /* 0x8000000005037812 */ /* 0x000fc800078ec0ff */
[----:B------:R-:W-:-:S04]  /*94b0*/  SHF.R.U32.HI R3, RZ, 0x18, R3 ;  /* 0x00000018ff037819 */ /* 0x000fc80000011603 */
[----:B------:R-:W-:-:S04]  /*94c0*/  LOP3.LUT R0, R0, R3, RZ, 0xfc, !PT ;  /* 0x0000000300007212 */ /* 0x000fc800078efcff */
[----:B------:R-:W-:-:S07]  /*94d0*/  PRMT R4, R0, 0x7610, R4 ;  /* 0x0000761000047816 */ /* 0x000fce0000000004 */
.L_x_17295:
[----:B------:R-:W-:Y:S05]  /*94e0*/  BSYNC B0 ;  /* 0x0000000000007941 */ /* 0x000fea0003800000 */
.L_x_17294:
[----:B------:R0:W-:Y:S01]  /*94f0*/  STG.E.U8 desc[UR36][R8.64], R4 ;  /* 0x0000000408007986 */ /* 0x0001e2000c101124 */
[----:B------:R-:W-:Y:S05]  /*9500*/  BRA `(.L_x_17274) ;  /* 0x00000004001c7947 */ /* 0x000fea0003800000 */
.L_x_17292:
        /* <DEDUP_REMOVED lines=18> */
.L_x_17299:
[----:B------:R-:W-:-:S04]  /*9630*/  LOP3.LUT R3, R5, 0x80000000, RZ, 0xc0, !PT ;  /* 0x8000000005037812 */ /* 0x000fc800078ec0ff */
[----:B------:R-:W-:-:S04]  /*9640*/  SHF.R.U32.HI R3, RZ, 0x18, R3 ;  /* 0x00000018ff037819 */ /* 0x000fc80000011603 */
[----:B------:R-:W-:-:S04]  /*9650*/  LOP3.LUT R0, R0, R3, RZ, 0xfc, !PT ;  /* 0x0000000300007212 */ /* 0x000fc800078efcff */
[----:B------:R-:W-:-:S07]  /*9660*/  PRMT R4, R0, 0x7610, R4 ;  /* 0x0000761000047816 */ /* 0x000fce0000000004 */
.L_x_17298:
[----:B------:R-:W-:Y:S05]  /*9670*/  BSYNC B0 ;  /* 0x0000000000007941 */ /* 0x000fea0003800000 */
.L_x_17297:
[----:B------:R0:W-:Y:S01]  /*9680*/  STG.E.U8 desc[UR36][R8.64], R4 ;  /* 0x0000000408007986 */ /* 0x0001e2000c101124 */
[----:B------:R-:W-:Y:S05]  /*9690*/  BRA `(.L_x_17274) ;  /* 0x0000000000b87947 */ /* 0x000fea0003800000 */
.L_x_17291:
        /* <DEDUP_REMOVED lines=23> */
.L_x_17273:
        /* <DEDUP_REMOVED lines=16> */
.L_x_17302:
[----:B------:R-:W-:Y:S05]  /*9910*/  BRA `(.L_x_17274) ;  /* 0x0000000000187947 */ /* 0x000fea0003800000 */
.L_x_17301:
[----:B------:R-:W-:Y:S01]  /*9920*/  LOP3.LUT R4, R22, 0xff, RZ, 0xc0, !PT ;  /* 0x000000ff16047812 */ /* 0x000fe200078ec0ff */
[----:B------:R-:W-:-:S05]  /*9930*/  IMAD.MOV.U32 R5, RZ, RZ, RZ ;  /* 0x000000ffff057224 */ /* 0x000fca00078e00ff */
[----:B------:R0:W-:Y:S01]  /*9940*/  STG.E.64 desc[UR36][R8.64], R4 ;  /* 0x0000000408007986 */ /* 0x0001e2000c101b24 */
[----:B------:R-:W-:Y:S05]  /*9950*/  BRA `(.L_x_17274) ;  /* 0x0000000000087947 */ /* 0x000fea0003800000 */
.L_x_17300:
[----:B------:R-:W-:-:S05]  /*9960*/  LOP3.LUT R3, R22, 0xff, RZ, 0xc0, !PT ;  /* 0x000000ff16037812 */ /* 0x000fca00078ec0ff */
[----:B------:R0:W-:Y:S02]  /*9970*/  STG.E desc[UR36][R8.64], R3 ;  /* 0x0000000308007986 */ /* 0x0001e4000c101924 */
.L_x_17274:
        /* <DEDUP_REMOVED lines=23> */
.L_x_17306:
[----:B------:R0:W-:Y:S01]  /*9af0*/  STG.E.U8 desc[UR36][R8.64], R19 ;  /* 0x0000001308007986 */ /* 0x0001e2000c101124 */
[----:B------:R-:W-:Y:S05]  /*9b00*/  BRA `(.L_x_17308) ;  /* 0x0000000c00987947 */ /* 0x000fea0003800000 */
.L_x_17305:
        /* <DEDUP_REMOVED lines=10> */
.L_x_17310:
[----:B------:R-:W-:-:S05]  /*9bb0*/  LOP3.LUT R19, R19, 0xff, RZ, 0xc0, !PT ;  /* 0x000000ff13137812 */ /* 0x000fca00078ec0ff */
[----:B------:R0:W-:Y:S01]  /*9bc0*/  STG.E desc[UR36][R8.64], R19 ;  /* 0x0000001308007986 */ /* 0x0001e2000c101924 */
[----:B------:R-:W-:Y:S05]  /*9bd0*/  BRA `(.L_x_17308) ;  /* 0x0000000c00647947 */ /* 0x000fea0003800000 */
.L_x_17309:
[----:B------:R-:W-:-:S05]  /*9be0*/  LOP3.LUT R19, R19, 0xff, RZ, 0xc0, !PT ;  /* 0x000000ff13137812 */ /* 0x000fca00078ec0ff */
[----:B------:R0:W-:Y:S01]  /*9bf0*/  STG.E.U16 desc[UR36][R8.64], R19 ;  /* 0x0000001308007986 */ /* 0x0001e2000c101524 */
[----:B------:R-:W-:Y:S05]  /*9c00*/  BRA `(.L_x_17308) ;  /* 0x0000000c00587947 */ /* 0x000fea0003800000 */
.L_x_17304:
        /* <DEDUP_REMOVED lines=10> */
.L_x_17312:
[----:B------:R-:W-:-:S04]  /*9cb0*/  LOP3.LUT R19, R19, 0xff, RZ, 0xc0, !PT ;  /* 0x000000ff13137812 */ /* 0x000fc800078ec0ff */
[----:B------:R-:W0:Y:S02]  /*9cc0*/  I2F.U16 R0, R19 ;  /* 0x0000001300007306 */ /* 0x000e240000101000 */
[----:B0-----:R-:W-:-:S05]  /*9cd0*/  F2FP.F16.F32.PACK_AB R0, RZ, R0 ;  /* 0x00000000ff00723e */ /* 0x001fca00000000ff */
[----:B------:R0:W-:Y:S01]  /*9ce0*/  STG.E.U16 desc[UR36][R8.64], R0 ;  /* 0x0000000008007986 */ /* 0x0001e2000c101524 */
[----:B------:R-:W-:Y:S05]  /*9cf0*/  BRA `(.L_x_17308) ;  /* 0x0000000c001c7947 */ /* 0x000fea0003800000 */
.L_x_17311:
        /* <DEDUP_REMOVED lines=11> */
.L_x_17314:
[----:B------:R-:W-:-:S06]  /*9db0*/  LOP3.LUT R19, R19, 0xff, RZ, 0xc0, !PT ;  /* 0x000000ff13137812 */ /* 0x000fcc00078ec0ff */
[----:B------:R-:W0:Y:S02]  /*9dc0*/  I2F.U16 R19, R19 ;  /* 0x0000001300137306 */ /* 0x000e240000101000 */
[----:B0-----:R-:W-:-:S04]  /*9dd0*/  F2FP.F16.F32.PACK_AB R3, RZ, R19 ;  /* 0x00000013ff03723e */ /* 0x001fc800000000ff */
[----:B------:R-:W-:-:S05]  /*9de0*/  PRMT R3, R3, 0x5410, RZ ;  /* 0x0000541003037816 */ /* 0x000fca00000000ff */
[----:B------:R0:W-:Y:S01]  /*9df0*/  STG.E desc[UR36][R8.64], R3 ;  /* 0x0000000308007986 */ /* 0x0001e2000c101924 */
[----:B------:R-:W-:Y:S05]  /*9e00*/  BRA `(.L_x_17308) ;  /* 0x0000000800d87947 */ /* 0x000fea0003800000 */
.L_x_17313:
[----:B------:R-:W-:-:S06]  /*9e10*/  LOP3.LUT R4, R19, 0xff, RZ, 0xc0, !PT ;  /* 0x000000ff13047812 */ /* 0x000fcc00078ec0ff */
[----:B------:R-:W0:Y:S02]  /*9e20*/  I2F.F64.U16 R4, R4 ;  /* 0x0000000400047312 */ /* 0x000e240000101800 */
[----:B0-----:R0:W-:Y:S01]  /*9e30*/  STG.E.64 desc[UR36][R8.64], R4 ;  /* 0x0000000408007986 */ /* 0x0011e2000c101b24 */
[----:B------:R-:W-:Y:S05]  /*9e40*/  BRA `(.L_x_17308) ;  /* 0x0000000800c87947 */ /* 0x000fea0003800000 */
.L_x_17303:
        /* <DEDUP_REMOVED lines=12> */
.L_x_17317:
[----:B------:R-:W-:Y:S02]  /*9f10*/  LOP3.LUT R4, R19, 0xff, RZ, 0xc0, !PT ;  /* 0x000000ff13047812 */ /* 0x000fe400078ec0ff */
[----:B--234-:R-:W-:-:S04]  /*9f20*/  CS2R R6, SRZ ;  /* 0x0000000000067805 */ /* 0x01cfc8000001ff00 */
[----:B------:R-:W0:Y:S02]  /*9f30*/  I2F.F64.U16 R4, R4 ;  /* 0x0000000400047312 */ /* 0x000e240000101800 */
[----:B0-----:R0:W-:Y:S01]  /*9f40*/  STG.E.128 desc[UR36][R8.64], R4 ;  /* 0x0000000408007986 */ /* 0x0011e2000c101d24 */
[----:B------:R-:W-:Y:S05]  /*9f50*/  BRA `(.L_x_17308) ;  /* 0x0000000800847947 */ /* 0x000fea0003800000 */
.L_x_17316:
        /* <DEDUP_REMOVED lines=22> */
.L_x_17321:
[----:B------:R-:W-:Y:S05]  /*a0c0*/  BSYNC B0 ;  /* 0x0000000000007941 */ /* 0x000fea0003800000 */
.L_x_17320:
[----:B------:R-:W-:-:S05]  /*a0d0*/  LOP3.LUT R5, R0, R5, RZ, 0xfc, !PT ;  /* 0x0000000500057212 */ /* 0x000fca00078efcff */
[----:B------:R0:W-:Y:S01]  /*a0e0*/  STG.E.U8 desc[UR36][R8.64], R5 ;  /* 0x0000000508007986 */ /* 0x0001e2000c101124 */
[----:B------:R-:W-:Y:S05]  /*a0f0*/  BRA `(.L_x_17308) ;  /* 0x00000008001c7947 */ /* 0x000fea0003800000 */
.L_x_17319:
        /* <DEDUP_REMOVED lines=14> */
.L_x_17323:
[----:B------:R-:W-:Y:S01]  /*a1e0*/  IMAD.MOV.U32 R0, RZ, RZ, 0x7f ;  /* 0x0000007fff007424 */ /* 0x000fe200078e00ff */
[----:B------:R-:W-:-:S04]  /*a1f0*/  ISETP.GT.U32.AND P0, PT, R3, 0x7f800000, PT ;  /* 0x7f8000000300780c */ /* 0x000fc80003f04070 */
[----:B------:R-:W-:-:S09]  /*a200*/  SEL R0, R0, 0x7c, P0 ;  /* 0x0000007c00007807 */ /* 0x000fd20000000000 */
.L_x_17324:
[----:B------:R-:W-:Y:S05]  /*a210*/  BSYNC B0 ;  /* 0x0000000000007941 */ /* 0x000fea0003800000 */
.L_x_17322:
[----:B------:R-:W-:-:S04]  /*a220*/  LOP3.LUT R3, R19, 0x80000000, RZ, 0xc0, !PT ;  /* 0x8000000013037812 */ /* 0x000fc800078ec0ff */
[----:B------:R-:W-:-:S04]  /*a230*/  SHF.R.U32.HI R3, RZ, 0x18, R3 ;  /* 0x00000018ff037819 */ /* 0x000fc80000011603 */
[----:B------:R-:W-:-:S05]  /*a240*/  LOP3.LUT R3, R0, R3, RZ, 0xfc, !PT ;  /* 0x0000000300037212 */ /* 0x000fca00078efcff */
[----:B------:R0:W-:Y:S01]  /*a250*/  STG.E.U8 desc[UR36][R8.64], R3 ;  /* 0x0000000308007986 */ /* 0x0001e2000c101124 */
[----:B------:R-:W-:Y:S05]  /*a260*/  BRA `(.L_x_17308) ;  /* 0x0000000400c07947 */ /* 0x000fea0003800000 */
.L_x_17318:
[----:B------:R-:W-:-:S04]  /*a270*/  LOP3.LUT R19, R19, 0xff, RZ, 0xc0, !PT ;  /* 0x000000ff13137812 */ /* 0x000fc800078ec0ff */
[----:B------:R-:W0:Y:S02]  /*a280*/  I2F.U16 R0, R19 ;  /* 0x0000001300007306 */ /* 0x000e240000101000 */
[----:B0-----:R-:W-:-:S05]  /*a290*/  F2FP.BF16.F32.PACK_AB R0, RZ, R0 ;  /* 0x00000000ff00723e */ /* 0x001fca00000010ff */
[----:B------:R0:W-:Y:S01]  /*a2a0*/  STG.E.U16 desc[UR36][R8.64], R0 ;  /* 0x0000000008007986 */ /* 0x0001e2000c101524 */
[----:B------:R-:W-:Y:S05]  /*a2b0*/  BRA `(.L_x_17308) ;  /* 0x0000000400ac7947 */ /* 0x000fea0003800000 */
.L_x_17315:
        /* <DEDUP_REMOVED lines=11> */
.L_x_17327:
        /* <DEDUP_REMOVED lines=18> */
.L_x_17330:
[----:B------:R-:W-:-:S04]  /*a490*/  LOP3.LUT R3, R19, 0x80000000, RZ, 0xc0, !PT ;  /* 0x8000000013037812 */ /* 0x000fc800078ec0ff */
[----:B------:R-:W-:-:S04]  /*a4a0*/  SHF.R.U32.HI R3, RZ, 0x18, R3 ;  /* 0x00000018ff037819 */ /* 0x000fc80000011603 */
[----:B------:R-:W-:-:S04]  /*a4b0*/  LOP3.LUT R0, R0, R3, RZ, 0xfc, !PT ;  /* 0x0000000300007212 */ /* 0x000fc800078efcff */
[----:B------:R-:W-:-:S07]  /*a4c0*/  PRMT R4, R0, 0x7610, R4 ;  /* 0x0000761000047816 */ /* 0x000fce0000000004 */
.L_x_17329:
[----:B------:R-:W-:Y:S05]  /*a4d0*/  BSYNC B0 ;  /* 0x0000000000007941 */ /* 0x000fea0003800000 */
.L_x_17328:
[----:B------:R0:W-:Y:S01]  /*a4e0*/  STG.E.U8 desc[UR36][R8.64], R4 ;  /* 0x0000000408007986 */ /* 0x0001e2000c101124 */
[----:B------:R-:W-:Y:S05]  /*a4f0*/  BRA `(.L_x_17308) ;  /* 0x00000004001c7947 */ /* 0x000fea0003800000 */
.L_x_17326:
        /* <DEDUP_REMOVED lines=18> */
.L_x_17333:
[----:B------:R-:W-:-:S04]  /*a620*/  LOP3.LUT R3, R19, 0x80000000, RZ, 0xc0, !PT ;  /* 0x8000000013037812 */ /* 0x000fc800078ec0ff */
[----:B------:R-:W-:-:S04]  /*a630*/  SHF.R.U32.HI R3, RZ, 0x18, R3 ;  /* 0x00000018ff037819 */ /* 0x000fc80000011603 */
[----:B------:R-:W-:-:S04]  /*a640*/  LOP3.LUT R0, R0, R3, RZ, 0xfc, !PT ;  /* 0x0000000300007212 */ /* 0x000fc800078efcff */
[----:B------:R-:W-:-:S07]  /*a650*/  PRMT R4, R0, 0x7610, R4 ;  /* 0x0000761000047816 */ /* 0x000fce0000000004 */
.L_x_17332:
[----:B------:R-:W-:Y:S05]  /*a660*/  BSYNC B0 ;  /* 0x0000000000007941 */ /* 0x000fea0003800000 */
.L_x_17331:
[----:B------:R0:W-:Y:S01]  /*a670*/  STG.E.U8 desc[UR36][R8.64], R4 ;  /* 0x0000000408007986 */ /* 0x0001e2000c101124 */
[----:B------:R-:W-:Y:S05]  /*a680*/  BRA `(.L_x_17308) ;  /* 0x0000000000b87947 */ /* 0x000fea0003800000 */
.L_x_17325:
        /* <DEDUP_REMOVED lines=23> */
.L_x_17307:
        /* <DEDUP_REMOVED lines=16> */
.L_x_17336:
[----:B------:R-:W-:Y:S05]  /*a900*/  BRA `(.L_x_17308) ;  /* 0x0000000000187947 */ /* 0x000fea0003800000 */
.L_x_17335:
[----:B------:R-:W-:Y:S01]  /*a910*/  LOP3.LUT R4, R19, 0xff, RZ, 0xc0, !PT ;  /* 0x000000ff13047812 */ /* 0x000fe200078ec0ff */
[----:B------:R-:W-:-:S05]  /*a920*/  IMAD.MOV.U32 R5, RZ, RZ, RZ ;  /* 0x000000ffff057224 */ /* 0x000fca00078e00ff */
[----:B------:R0:W-:Y:S01]  /*a930*/  STG.E.64 desc[UR36][R8.64], R4 ;  /* 0x0000000408007986 */ /* 0x0001e2000c101b24 */
[----:B------:R-:W-:Y:S05]  /*a940*/  BRA `(.L_x_17308) ;  /* 0x0000000000087947 */ /* 0x000fea0003800000 */
.L_x_17334:
[----:B------:R-:W-:-:S05]  /*a950*/  LOP3.LUT R19, R19, 0xff, RZ, 0xc0, !PT ;  /* 0x000000ff13137812 */ /* 0x000fca00078ec0ff */
[----:B------:R0:W-:Y:S02]  /*a960*/  STG.E desc[UR36][R8.64], R19 ;  /* 0x0000001308007986 */ /* 0x0001e4000c101924 */
.L_x_17308:
[----:B------:R-:W-:-:S07]  /*a970*/  VIADD R23, R23, 0x80 ;  /* 0x0000008017177836 */ /* 0x000fce0000000000 */
.L_x_17268:
[----:B------:R-:W-:Y:S05]  /*a980*/  BSYNC B6 ;  /* 0x0000000000067941 */ /* 0x000fea0003800000 */
.L_x_17267:
        /* <DEDUP_REMOVED lines=21> */
.L_x_17340:
[----:B------:R-:W-:Y:S01]  /*aae0*/  STG.E.U8 desc[UR36][R2.64], R17 ;  /* 0x0000001102007986 */ /* 0x000fe2000c101124 */
[----:B------:R-:W-:Y:S05]  /*aaf0*/  EXIT ;  /* 0x000000000000794d */ /* 0x000fea0003800000 */
.L_x_17339:
        /* <DEDUP_REMOVED lines=10> */
.L_x_17343:
[----:B------:R-:W-:-:S05]  /*aba0*/  LOP3.LUT R17, R17, 0xff, RZ, 0xc0, !PT ;  /* 0x000000ff11117812 */ /* 0x000fca00078ec0ff */
[----:B------:R-:W-:Y:S01]  /*abb0*/  STG.E desc[UR36][R2.64], R17 ;  /* 0x0000001102007986 */ /* 0x000fe2000c101924 */
[----:B------:R-:W-:Y:S05]  /*abc0*/  EXIT ;  /* 0x000000000000794d */ /* 0x000fea0003800000 */
.L_x_17342:
[----:B------:R-:W-:-:S05]  /*abd0*/  LOP3.LUT R17, R17, 0xff, RZ, 0xc0, !PT ;  /* 0x000000ff11117812 */ /* 0x000fca00078ec0ff */
[----:B------:R-:W-:Y:S01]  /*abe0*/  STG.E.U16 desc[UR36][R2.64], R17 ;  /* 0x0000001102007986 */ /* 0x000fe2000c101524 */
[----:B------:R-:W-:Y:S05]  /*abf0*/  EXIT ;  /* 0x000000000000794d */ /* 0x000fea0003800000 */
.L_x_17338:
        /* <DEDUP_REMOVED lines=10> */
.L_x_17345:
[----:B------:R-:W-:-:S04]  /*aca0*/  LOP3.LUT R17, R17, 0xff, RZ, 0xc0, !PT ;  /* 0x000000ff11117812 */ /* 0x000fc800078ec0ff */
[----:B------:R-:W0:Y:S02]  /*acb0*/  I2F.U16 R0, R17 ;  /* 0x0000001100007306 */ /* 0x000e240000101000 */
[----:B0-----:R-:W-:-:S05]  /*acc0*/  F2FP.F16.F32.PACK_AB R0, RZ, R0 ;  /* 0x00000000ff00723e */ /* 0x001fca00000000ff */
[----:B------:R-:W-:Y:S01]  /*acd0*/  STG.E.U16 desc[UR36][R2.64], R0 ;  /* 0x0000000002007986 */ /* 0x000fe2000c101524 */
[----:B------:R-:W-:Y:S05]  /*ace0*/  EXIT ;  /* 0x000000000000794d */ /* 0x000fea0003800000 */
.L_x_17344:
        /* <DEDUP_REMOVED lines=11> */
.L_x_17347:
[----:B------:R-:W-:-:S06]  /*ada0*/  LOP3.LUT R17, R17, 0xff, RZ, 0xc0, !PT ;  /* 0x000000ff11117812 */ /* 0x000fcc00078ec0ff */
[----:B------:R-:W0:Y:S02]  /*adb0*/  I2F.U16 R17, R17 ;  /* 0x0000001100117306 */ /* 0x000e240000101000 */
[----:B0-----:R-:W-:-:S04]  /*adc0*/  F2FP.F16.F32.PACK_AB R5, RZ, R17 ;  /* 0x00000011ff05723e */ /* 0x001fc800000000ff */
[----:B------:R-:W-:-:S05]  /*add0*/  PRMT R5, R5, 0x5410, RZ ;  /* 0x0000541005057816 */ /* 0x000fca00000000ff */
[----:B------:R-:W-:Y:S01]  /*ade0*/  STG.E desc[UR36][R2.64], R5 ;  /* 0x0000000502007986 */ /* 0x000fe2000c101924 */
[----:B------:R-:W-:Y:S05]  /*adf0*/  EXIT ;  /* 0x000000000000794d */ /* 0x000fea0003800000 */
.L_x_17346:
[----:B------:R-:W-:-:S06]  /*ae00*/  LOP3.LUT R4, R17, 0xff, RZ, 0xc0, !PT ;  /* 0x000000ff11047812 */ /* 0x000fcc00078ec0ff */
[----:B------:R-:W0:Y:S02]  /*ae10*/  I2F.F64.U16 R4, R4 ;  /* 0x0000000400047312 */ /* 0x000e240000101800 */
[----:B0-----:R-:W-:Y:S01]  /*ae20*/  STG.E.64 desc[UR36][R2.64], R4 ;  /* 0x0000000402007986 */ /* 0x001fe2000c101b24 */
[----:B------:R-:W-:Y:S05]  /*ae30*/  EXIT ;  /* 0x000000000000794d */ /* 0x000fea0003800000 */
.L_x_17337:
        /* <DEDUP_REMOVED lines=12> */
.L_x_17350:
[----:B------:R-:W-:Y:S02]  /*af00*/  LOP3.LUT R4, R17, 0xff, RZ, 0xc0, !PT ;  /* 0x000000ff11047812 */ /* 0x000fe400078ec0ff */
[----:B--234-:R-:W-:-:S04]  /*af10*/  CS2R R6, SRZ ;  /* 0x0000000000067805 */ /* 0x01cfc8000001ff00 */
[----:B------:R-:W0:Y:S02]  /*af20*/  I2F.F64.U16 R4, R4 ;  /* 0x0000000400047312 */ /* 0x000e240000101800 */
[----:B0-----:R-:W-:Y:S01]  /*af30*/  STG.E.128 desc[UR36][R2.64], R4 ;  /* 0x0000000402007986 */ /* 0x001fe2000c101d24 */
[----:B------:R-:W-:Y:S05]  /*af40*/  EXIT ;  /* 0x000000000000794d */ /* 0x000fea0003800000 */
.L_x_17349:
        /* <DEDUP_REMOVED lines=22> */
.L_x_17354:
[----:B------:R-:W-:Y:S05]  /*b0b0*/  BSYNC B0 ;  /* 0x0000000000007941 */ /* 0x000fea0003800000 */
.L_x_17353:
[----:B------:R-:W-:-:S05]  /*b0c0*/  LOP3.LUT R5, R0, R5, RZ, 0xfc, !PT ;  /* 0x0000000500057212 */ /* 0x000fca00078efcff */
[----:B------:R-:W-:Y:S01]  /*b0d0*/  STG.E.U8 desc[UR36][R2.64], R5 ;  /* 0x0000000502007986 */ /* 0x000fe2000c101124 */
[----:B------:R-:W-:Y:S05]  /*b0e0*/  EXIT ;  /* 0x000000000000794d */ /* 0x000fea0003800000 */
.L_x_17352:
        /* <DEDUP_REMOVED lines=14> */
.L_x_17356:
[----:B------:R-:W-:Y:S01]  /*b1d0*/  IMAD.MOV.U32 R0, RZ, RZ, 0x7f ;  /* 0x0000007fff007424 */ /* 0x000fe200078e00ff */
[----:B------:R-:W-:-:S04]  /*b1e0*/  ISETP.GT.U32.AND P0, PT, R4, 0x7f800000, PT ;  /* 0x7f8000000400780c */ /* 0x000fc80003f04070 */
[----:B------:R-:W-:-:S09]  /*b1f0*/  SEL R0, R0, 0x7c, P0 ;  /* 0x0000007c00007807 */ /* 0x000fd20000000000 */
.L_x_17357:
[----:B------:R-:W-:Y:S05]  /*b200*/  BSYNC B0 ;  /* 0x0000000000007941 */ /* 0x000fea0003800000 */
.L_x_17355:
[----:B------:R-:W-:-:S04]  /*b210*/  LOP3.LUT R4, R17, 0x80000000, RZ, 0xc0, !PT ;  /* 0x8000000011047812 */ /* 0x000fc800078ec0ff */
[----:B------:R-:W-:-:S04]  /*b220*/  SHF.R.U32.HI R5, RZ, 0x18, R4 ;  /* 0x00000018ff057819 */ /* 0x000fc80000011604 */
[----:B------:R-:W-:-:S05]  /*b230*/  LOP3.LUT R5, R0, R5, RZ, 0xfc, !PT ;  /* 0x0000000500057212 */ /* 0x000fca00078efcff */
[----:B------:R-:W-:Y:S01]  /*b240*/  STG.E.U8 desc[UR36][R2.64], R5 ;  /* 0x0000000502007986 */ /* 0x000fe2000c101124 */
[----:B------:R-:W-:Y:S05]  /*b250*/  EXIT ;  /* 0x000000000000794d */ /* 0x000fea0003800000 */
.L_x_17351:
[----:B------:R-:W-:-:S04]  /*b260*/  LOP3.LUT R17, R17, 0xff, RZ, 0xc0, !PT ;  /* 0x000000ff11117812 */ /* 0x000fc800078ec0ff */
[----:B------:R-:W0:Y:S02]  /*b270*/  I2F.U16 R0, R17 ;  /* 0x0000001100007306 */ /* 0x000e240000101000 */
[----:B0-----:R-:W-:-:S05]  /*b280*/  F2FP.BF16.F32.PACK_AB R0, RZ, R0 ;  /* 0x00000000ff00723e */ /* 0x001fca00000010ff */
[----:B------:R-:W-:Y:S01]  /*b290*/  STG.E.U16 desc[UR36][R2.64], R0 ;  /* 0x0000000002007986 */ /* 0x000fe2000c101524 */
[----:B------:R-:W-:Y:S05]  /*b2a0*/  EXIT ;  /* 0x000000000000794d */ /* 0x000fea0003800000 */
.L_x_17348:
        /* <DEDUP_REMOVED lines=11> */
.L_x_17360:
        /* <DEDUP_REMOVED lines=18> */
.L_x_17363:
[----:B------:R-:W-:-:S04]  /*b480*/  LOP3.LUT R0, R17, 0x80000000, RZ, 0xc0, !PT ;  /* 0x8000000011007812 */ /* 0x000fc800078ec0ff */
[----:B------:R-:W-:-:S04]  /*b490*/  SHF.R.U32.HI R5, RZ, 0x18, R0 ;  /* 0x00000018ff057819 */ /* 0x000fc80000011600 */
[----:B------:R-:W-:-:S04]  /*b4a0*/  LOP3.LUT R4, R4, R5, RZ, 0xfc, !PT ;  /* 0x0000000504047212 */ /* 0x000fc800078efcff */
[----:B------:R-:W-:-:S07]  /*b4b0*/  PRMT R0, R4, 0x7610, R0 ;  /* 0x0000761004007816 */ /* 0x000fce0000000000 */
.L_x_17362:
[----:B------:R-:W-:Y:S05]  /*b4c0*/  BSYNC B0 ;  /* 0x0000000000007941 */ /* 0x000fea0003800000 */
.L_x_17361:
[----:B------:R-:W-:Y:S01]  /*b4d0*/  STG.E.U8 desc[UR36][R2.64], R0 ;  /* 0x0000000002007986 */ /* 0x000fe2000c101124 */
[----:B------:R-:W-:Y:S05]  /*b4e0*/  EXIT ;  /* 0x000000000000794d */ /* 0x000fea0003800000 */
.L_x_17359:
        /* <DEDUP_REMOVED lines=18> */
.L_x_17366:
[----:B------:R-:W-:-:S04]  /*b610*/  LOP3.LUT R0, R17, 0x80000000, RZ, 0xc0, !PT ;  /* 0x8000000011007812 */ /* 0x000fc800078ec0ff */
[----:B------:R-:W-:-:S04]  /*b620*/  SHF.R.U32.HI R5, RZ, 0x18, R0 ;  /* 0x00000018ff057819 */ /* 0x000fc80000011600 */
[----:B------:R-:W-:-:S04]  /*b630*/  LOP3.LUT R4, R4, R5, RZ, 0xfc, !PT ;  /* 0x0000000504047212 */ /* 0x000fc800078efcff */
[----:B------:R-:W-:-:S07]  /*b640*/  PRMT R0, R4, 0x7610, R0 ;  /* 0x0000761004007816 */ /* 0x000fce0000000000 */
.L_x_17365:
[----:B------:R-:W-:Y:S05]  /*b650*/  BSYNC B0 ;  /* 0x0000000000007941 */ /* 0x000fea0003800000 */
.L_x_17364:
[----:B------:R-:W-:Y:S01]  /*b660*/  STG.E.U8 desc[UR36][R2.64], R0 ;  /* 0x0000000002007986 */ /* 0x000fe2000c101124 */
[----:B------:R-:W-:Y:S05]  /*b670*/  EXIT ;  /* 0x000000000000794d */ /* 0x000fea0003800000 */
.L_x_17358:
        /* <DEDUP_REMOVED lines=23> */
.L_x_17341:
        /* <DEDUP_REMOVED lines=16> */
.L_x_17369:
[----:B------:R-:W-:Y:S05]  /*b8f0*/  EXIT ;  /* 0x000000000000794d */ /* 0x000fea0003800000 */
.L_x_17368:
[----:B------:R-:W-:Y:S01]  /*b900*/  LOP3.LUT R4, R17, 0xff, RZ, 0xc0, !PT ;  /* 0x000000ff11047812 */ /* 0x000fe200078ec0ff */
[----:B------:R-:W-:-:S05]  /*b910*/  IMAD.MOV.U32 R5, RZ, RZ, RZ ;  /* 0x000000ffff057224 */ /* 0x000fca00078e00ff */
[----:B------:R-:W-:Y:S01]  /*b920*/  STG.E.64 desc[UR36][R2.64], R4 ;  /* 0x0000000402007986 */ /* 0x000fe2000c101b24 */
[----:B------:R-:W-:Y:S05]  /*b930*/  EXIT ;  /* 0x000000000000794d */ /* 0x000fea0003800000 */
.L_x_17367:
[----:B------:R-:W-:-:S05]  /*b940*/  LOP3.LUT R17, R17, 0xff, RZ, 0xc0, !PT ;  /* 0x000000ff11117812 */ /* 0x000fca00078ec0ff */
[----:B------:R-:W-:Y:S01]  /*b950*/  STG.E desc[UR36][R2.64], R17 ;  /* 0x0000001102007986 */ /* 0x000fe2000c101924 */
[----:B------:R-:W-:Y:S05]  /*b960*/  EXIT ;  /* 0x000000000000794d */ /* 0x000fea0003800000 */
.L_x_17370:
        /* <DEDUP_REMOVED lines=9> */
.L_x_26282:


//--------------------- .text._ZN2at6native18elementwise_kernelILi128ELi4EZNS0_22gpu_kernel_impl_nocastINS0_13BinaryFunctorIhhhNS0_16BitwiseOrFunctorIhEEEEEEvRNS_18TensorIteratorBaseERKT_EUliE_EEviT1_ --------------------------
	.section	.text._ZN2at6native18elementwise_kernelILi128ELi4EZNS0_22gpu_kernel_impl_nocastINS0_13BinaryFunctorIhhhNS0_16BitwiseOrFunctorIhEEEEEEvRNS_18TensorIteratorBaseERKT_EUliE_EEviT1_,"ax",@progbits
	.align	128
        .global         _ZN2at6native18elementwise_kernelILi128ELi4EZNS0_22gpu_kernel_impl_nocastINS0_13BinaryFunctorIhhhNS0_16BitwiseOrFunctorIhEEEEEEvRNS_18TensorIteratorBaseERKT_EUliE_EEviT1_
        .type           _ZN2at6native18elementwise_kernelILi128ELi4EZNS0_22gpu_kernel_impl_nocastINS0_13BinaryFunctorIhhhNS0_16BitwiseOrFunctorIhEEEEEEvRNS_18TensorIteratorBaseERKT_EUliE_EEviT1_,@function
        .size           _ZN2at6native18elementwise_kernelILi128ELi4EZNS0_22gpu_kernel_impl_nocastINS0_13BinaryFunctorIhhhNS0_16BitwiseOrFunctorIhEEEEEEvRNS_18TensorIteratorBaseERKT_EUliE_EEviT1_,(.L_x_26283 - _ZN2at6native18elementwise_kernelILi128ELi4EZNS0_22gpu_kernel_impl_nocastINS0_13BinaryFunctorIhhhNS0_16BitwiseOrFunctorIhEEEEEEvRNS_18TensorIteratorBaseERKT_EUliE_EEviT1_)
        .other          _ZN2at6native18elementwise_kernelILi128ELi4EZNS0_22gpu_kernel_impl_nocastINS0_13BinaryFunctorIhhhNS0_16BitwiseOrFunctorIhEEEEEEvRNS_18TensorIteratorBaseERKT_EUliE_EEviT1_,@"STO_CUDA_ENTRY STV_DEFAULT"
_ZN2at6native18elementwise_kernelILi128ELi4EZNS0_22gpu_kernel_impl_nocastINS0_13BinaryFunctorIhhhNS0_16BitwiseOrFunctorIhEEEEEEvRNS_18TensorIteratorBaseERKT_EUliE_EEviT1_:
.text._ZN2at6native18elementwise_kernelILi128ELi4EZNS0_22gpu_kernel_impl_nocastINS0_13BinaryFunctorIhhhNS0_16BitwiseOrFunctorIhEEEEEEvRNS_18TensorIteratorBaseERKT_EUliE_EEviT1_:
        /* <DEDUP_REMOVED lines=363> */
.L_x_17373:
        /* <DEDUP_REMOVED lines=14> */
.L_x_17372:
[----:B------:R-:W-:Y:S05]  /*1790*/  BSYNC B0 ;  /* 0x0000000000007941 */ /* 0x000fea0003800000 */
.L_x_17371:
        /* <DEDUP_REMOVED lines=356> */
.L_x_17376:
        /* <DEDUP_REMOVED lines=369> */
.L_x_17377:
        /* <DEDUP_REMOVED lines=14> */
.L_x_17375:
[----:B------:R-:W-:Y:S05]  /*45d0*/  BSYNC B0 ;  /* 0x0000000000007941 */ /* 0x000fea0003800000 */
.L_x_17374:
        /* <DEDUP_REMOVED lines=355> */
.L_x_17378:
        /* <DEDUP_REMOVED lines=14> */
.L_x_17379:
        /* <DEDUP_REMOVED lines=9> */
.L_x_26283:


//--------------------- .text._ZN2at6native27unrolled_elementwise_kernelINS0_13BinaryFunctorIhhhNS0_16BitwiseOrFunctorIhEEEESt5arrayIPcLm3EELi4E23TrivialOffsetCalculatorILi2EjES9_ILi1EjENS0_6memory15LoadWithoutCastENSC_16StoreWithoutCastEEEviT_T0_T2_T3_T4_T5_ --------------------------
	.section	.text._ZN2at6native27unrolled_elementwise_kernelINS0_13BinaryFunctorIhhhNS0_16BitwiseOrFunctorIhEEEESt5arrayIPcLm3EELi4E23TrivialOffsetCalculatorILi2EjES9_ILi1EjENS0_6memory15LoadWithoutCastENSC_16StoreWithoutCastEEEviT_T0_T2_T3_T4_T5_,"ax",@progbits
	.align	128
        .global         _ZN2at6native27unrolled_elementwise_kernelINS0_13BinaryFunctorIhhhNS0_16BitwiseOrFunctorIhEEEESt5arrayIPcLm3EELi4E23TrivialOffsetCalculatorILi2EjES9_ILi1EjENS0_6memory15LoadWithoutCastENSC_16StoreWithoutCastEEEviT_T0_T2_T3_T4_T5_
        .type           _ZN2at6native27unrolled_elementwise_kernelINS0_13BinaryFunctorIhhhNS0_16BitwiseOrFunctorIhEEEESt5arrayIPcLm3EELi4E23TrivialOffsetCalculatorILi2EjES9_ILi1EjENS0_6memory15LoadWithoutCastENSC_16StoreWithoutCastEEEviT_T0_T2_T3_T4_T5_,@function
        .size           _ZN2at6native27unrolled_elementwise_kernelINS0_13BinaryFunctorIhhhNS0_16BitwiseOrFunctorIhEEEESt5arrayIPcLm3EELi4E23TrivialOffsetCalculatorILi2EjES9_ILi1EjENS0_6memory15LoadWithoutCastENSC_16StoreWithoutCastEEEviT_T0_T2_T3_T4_T5_,(.L_x_26284 - _ZN2at6native27unrolled_elementwise_kernelINS0_13BinaryFunctorIhhhNS0_16BitwiseOrFunctorIhEEEESt5arrayIPcLm3EELi4E23TrivialOffsetCalculatorILi2EjES9_ILi1EjENS0_6memory15LoadWithoutCastENSC_16StoreWithoutCastEEEviT_T0_T2_T3_T4_T5_)
        .other          _ZN2at6native27unrolled_elementwise_kernelINS0_13BinaryFunctorIhhhNS0_16BitwiseOrFunctorIhEEEESt5arrayIPcLm3EELi4E23TrivialOffsetCalculatorILi2EjES9_ILi1EjENS0_6memory15LoadWithoutCastENSC_16StoreWithoutCastEEEviT_T0_T2_T3_T4_T5_,@"STO_CUDA_ENTRY STV_DEFAULT"
_ZN2at6native27unrolled_elementwise_kernelINS0_13BinaryFunctorIhhhNS0_16BitwiseOrFunctorIhEEEESt5arrayIPcLm3EELi4E23TrivialOffsetCalculatorILi2EjES9_ILi1EjENS0_6memory15LoadWithoutCastENSC_16StoreWithoutCastEEEviT_T0_T2_T3_T4_T5_:
.text._ZN2at6native27unrolled_elementwise_kernelINS0_13BinaryFunctorIhhhNS0_16BitwiseOrFunctorIhEEEESt5arrayIPcLm3EELi4E23TrivialOffsetCalculatorILi2EjES9_ILi1EjENS0_6memory15LoadWithoutCastENSC_16StoreWithoutCastEEEviT_T0_T2_T3_T4_T5_:
        /* <DEDUP_REMOVED lines=83> */
.L_x_17381:
[----:B------:R-:W-:Y:S05]  /*0530*/  BSYNC B0 ;  /* 0x0000000000007941 */ /* 0x000fea0003800000 */
.L_x_17380:
        /* <DEDUP_REMOVED lines=9> */
.L_x_17382:
        /* <DEDUP_REMOVED lines=11> */
.L_x_26284:


//--------------------- .text._ZN2at6native29vectorized_elementwise_kernelILi2ENS0_13BinaryFunctorIhhhNS0_16BitwiseOrFunctorIhEEEESt5arrayIPcLm3EEEEviT0_T1_ --------------------------
	.section	.text._ZN2at6native29vectorized_elementwise_kernelILi2ENS0_13BinaryFunctorIhhhNS0_16BitwiseOrFunctorIhEEEESt5arrayIPcLm3EEEEviT0_T1_,"ax",@progbits
	.align	128
        .global         _ZN2at6native29vectorized_elementwise_kernelILi2ENS0_13BinaryFunctorIhhhNS0_16BitwiseOrFunctorIhEEEESt5arrayIPcLm3EEEEviT0_T1_
        .type           _ZN2at6native29vectorized_elementwise_kernelILi2ENS0_13BinaryFunctorIhhhNS0_16BitwiseOrFunctorIhEEEESt5arrayIPcLm3EEEEviT0_T1_,@function
        .size           _ZN2at6native29vectorized_elementwise_kernelILi2ENS0_13BinaryFunctorIhhhNS0_16BitwiseOrFunctorIhEEEESt5arrayIPcLm3EEEEviT0_T1_,(.L_x_26285 - _ZN2at6native29vectorized_elementwise_kernelILi2ENS0_13BinaryFunctorIhhhNS0_16BitwiseOrFunctorIhEEEESt5arrayIPcLm3EEEEviT0_T1_)
        .other          _ZN2at6native29vectorized_elementwise_kernelILi2ENS0_13BinaryFunctorIhhhNS0_16BitwiseOrFunctorIhEEEESt5arrayIPcLm3EEEEviT0_T1_,@"STO_CUDA_ENTRY STV_DEFAULT"
_ZN2at6native29vectorized_elementwise_kernelILi2ENS0_13BinaryFunctorIhhhNS0_16BitwiseOrFunctorIhEEEESt5arrayIPcLm3EEEEviT0_T1_:
.text._ZN2at6native29vectorized_elementwise_kernelILi2ENS0_13BinaryFunctorIhhhNS0_16BitwiseOrFunctorIhEEEESt5arrayIPcLm3EEEEviT0_T1_:
        /* <DEDUP_REMOVED lines=69> */
.L_x_17383:
        /* <DEDUP_REMOVED lines=138> */
.L_x_17386:
        /* <DEDUP_REMOVED lines=8> */
.L_x_17387:
        /* <DEDUP_REMOVED lines=8> */
.L_x_17388:
        /* <DEDUP_REMOVED lines=9> */
.L_x_17389:
[----:B------:R-:W-:Y:S05]  /*0e80*/  BSYNC B1 ;  /* 0x0000000000017941 */ /* 0x000fea0003800000 */
.L_x_17385:
[----:B------:R-:W-:-:S13]  /*0e90*/  ISETP.GE.AND P0, PT, R4, R3, PT ;  /* 0x000000030400720c */ /* 0x000fda0003f06270 */
[----:B------:R-:W3:Y:S01]  /*0ea0*/  @!P0 LDC.64 R8, c[0x0][0x218] ;  /* 0x00008600ff088b82 */ /* 0x000ee20000000a00 */
[C---:B012---:R-:W-:Y:S02]  /*0eb0*/  @!P0 VIADD R7, R4.reuse, UR4 ;  /* 0x0000000404078c36 */ /* 0x047fe40008000000 */
[----:B------:R-:W-:-:S03]  /*0ec0*/  @!P0 VIADD R4, R4, 0x80 ;  /* 0x0000008004048836 */ /* 0x000fc60000000000 */
[----:B---3--:R-:W-:-:S05]  /*0ed0*/  @!P0 IADD3 R6, P1, R7, R8, RZ ;  /* 0x0000000807068210 */ /* 0x008fca0007f3e0ff */
[----:B------:R-:W-:-:S05]  /*0ee0*/  @!P0 IMAD.X R7, RZ, RZ, R9, P1 ;  /* 0x000000ffff078224 */ /* 0x000fca00008e0609 */
[----:B------:R2:W-:Y:S03]  /*0ef0*/  @!P0 STG.E.U8 desc[UR12][R6.64], R0 ;  /* 0x0000000006008986 */ /* 0x0005e6000c10110c */
.L_x_17390:
[----:B------:R-:W-:Y:S05]  /*0f00*/  BSYNC B0 ;  /* 0x0000000000007941 */ /* 0x000fea0003800000 */
.L_x_17384:
        /* <DEDUP_REMOVED lines=9> */
.L_x_17391:
        /* <DEDUP_REMOVED lines=14> */
.L_x_26285:


//--------------------- .text._ZN2at6native29vectorized_elementwise_kernelILi4ENS0_13BinaryFunctorIhhhNS0_16BitwiseOrFunctorIhEEEESt5arrayIPcLm3EEEEviT0_T1_ --------------------------
	.section	.text._ZN2at6native29vectorized_elementwise_kernelILi4ENS0_13BinaryFunctorIhhhNS0_16BitwiseOrFunctorIhEEEESt5arrayIPcLm3EEEEviT0_T1_,"ax",@progbits
	.align	128
        .global         _ZN2at6native29vectorized_elementwise_kernelILi4ENS0_13BinaryFunctorIhhhNS0_16BitwiseOrFunctorIhEEEESt5arrayIPcLm3EEEEviT0_T1_
        .type           _ZN2at6native29vectorized_elementwise_kernelILi4ENS0_13BinaryFunctorIhhhNS0_16BitwiseOrFunctorIhEEEESt5arrayIPcLm3EEEEviT0_T1_,@function
        .size           _ZN2at6native29vectorized_elementwise_kernelILi4ENS0_13BinaryFunctorIhhhNS0_16BitwiseOrFunctorIhEEEESt5arrayIPcLm3EEEEviT0_T1_,(.L_x_26286 - _ZN2at6native29vectorized_elementwise_kernelILi4ENS0_13BinaryFunctorIhhhNS0_16BitwiseOrFunctorIhEEEESt5arrayIPcLm3EEEEviT0_T1_)
        .other          _ZN2at6native29vectorized_elementwise_kernelILi4ENS0_13BinaryFunctorIhhhNS0_16BitwiseOrFunctorIhEEEESt5arrayIPcLm3EEEEviT0_T1_,@"STO_CUDA_ENTRY STV_DEFAULT"
_ZN2at6native29vectorized_elementwise_kernelILi4ENS0_13BinaryFunctorIhhhNS0_16BitwiseOrFunctorIhEEEESt5arrayIPcLm3EEEEviT0_T1_:
.text._ZN2at6native29vectorized_elementwise_kernelILi4ENS0_13BinaryFunctorIhhhNS0_16BitwiseOrFunctorIhEEEESt5arrayIPcLm3EEEEviT0_T1_:
        /* <DEDUP_REMOVED lines=65> */
.L_x_17392:
        /* <DEDUP_REMOVED lines=138> */
.L_x_17395:
        /* <DEDUP_REMOVED lines=8> */
.L_x_17396:
        /* <DEDUP_REMOVED lines=8> */
.L_x_17397:
        /* <DEDUP_REMOVED lines=9> */
.L_x_17398:
[----:B------:R-:W-:Y:S05]  /*0e40*/  BSYNC B1 ;  /* 0x0000000000017941 */ /* 0x000fea0003800000 */
.L_x_17394:
[----:B------:R-:W-:-:S13]  /*0e50*/  ISETP.GE.AND P0, PT, R4, R3, PT ;  /* 0x000000030400720c */ /* 0x000fda0003f06270 */
[----:B------:R-:W3:Y:S01]  /*0e60*/  @!P0 LDC.64 R8, c[0x0][0x218] ;  /* 0x00008600ff088b82 */ /* 0x000ee20000000a00 */
[C---:B012---:R-:W-:Y:S02]  /*0e70*/  @!P0 VIADD R7, R4.reuse, UR4 ;  /* 0x0000000404078c36 */ /* 0x047fe40008000000 */
[----:B------:R-:W-:-:S03]  /*0e80*/  @!P0 VIADD R4, R4, 0x80 ;  /* 0x0000008004048836 */ /* 0x000fc60000000000 */
[----:B---3--:R-:W-:-:S05]  /*0e90*/  @!P0 IADD3 R6, P1, R7, R8, RZ ;  /* 0x0000000807068210 */ /* 0x008fca0007f3e0ff */
[----:B------:R-:W-:-:S05]  /*0ea0*/  @!P0 IMAD.X R7, RZ, RZ, R9, P1 ;  /* 0x000000ffff078224 */ /* 0x000fca00008e0609 */
[----:B------:R2:W-:Y:S03]  /*0eb0*/  @!P0 STG.E.U8 desc[UR12][R6.64], R0 ;  /* 0x0000000006008986 */ /* 0x0005e6000c10110c */
.L_x_17399:
[----:B------:R-:W-:Y:S05]  /*0ec0*/  BSYNC B0 ;  /* 0x0000000000007941 */ /* 0x000fea0003800000 */
.L_x_17393:
        /* <DEDUP_REMOVED lines=9> */
.L_x_17400:
        /* <DEDUP_REMOVED lines=10> */
.L_x_26286:


//--------------------- .text._ZN2at6native29vectorized_elementwise_kernelILi8ENS0_13BinaryFunctorIhhhNS0_16BitwiseOrFunctorIhEEEESt5arrayIPcLm3EEEEviT0_T1_ --------------------------
	.section	.text._ZN2at6native29vectorized_elementwise_kernelILi8ENS0_13BinaryFunctorIhhhNS0_16BitwiseOrFunctorIhEEEESt5arrayIPcLm3EEEEviT0_T1_,"ax",@progbits
	.align	128
        .global         _ZN2at6native29vectorized_elementwise_kernelILi8ENS0_13BinaryFunctorIhhhNS0_16BitwiseOrFunctorIhEEEESt5arrayIPcLm3EEEEviT0_T1_
        .type           _ZN2at6native29vectorized_elementwise_kernelILi8ENS0_13BinaryFunctorIhhhNS0_16BitwiseOrFunctorIhEEEESt5arrayIPcLm3EEEEviT0_T1_,@function
        .size           _ZN2at6native29vectorized_elementwise_kernelILi8ENS0_13BinaryFunctorIhhhNS0_16BitwiseOrFunctorIhEEEESt5arrayIPcLm3EEEEviT0_T1_,(.L_x_26287 - _ZN2at6native29vectorized_elementwise_kernelILi8ENS0_13BinaryFunctorIhhhNS0_16BitwiseOrFunctorIhEEEESt5arrayIPcLm3EEEEviT0_T1_)
        .other          _ZN2at6native29vectorized_elementwise_kernelILi8ENS0_13BinaryFunctorIhhhNS0_16BitwiseOrFunctorIhEEEESt5arrayIPcLm3EEEEviT0_T1_,@"STO_CUDA_ENTRY STV_DEFAULT"
_ZN2at6native29vectorized_elementwise_kernelILi8ENS0_13BinaryFunctorIhhhNS0_16BitwiseOrFunctorIhEEEESt5arrayIPcLm3EEEEviT0_T1_:
.text._ZN2at6native29vectorized_elementwise_kernelILi8ENS0_13BinaryFunctorIhhhNS0_16BitwiseOrFunctorIhEEEESt5arrayIPcLm3EEEEviT0_T1_:
        /* <DEDUP_REMOVED lines=60> */
.L_x_17401:
        /* <DEDUP_REMOVED lines=138> */
.L_x_17404:
        /* <DEDUP_REMOVED lines=8> */
.L_x_17405:
        /* <DEDUP_REMOVED lines=8> */
.L_x_17406:
        /* <DEDUP_REMOVED lines=9> */
.L_x_17407:
[----:B------:R-:W-:Y:S05]  /*0df0*/  BSYNC B1 ;  /* 0x0000000000017941 */ /* 0x000fea0003800000 */
.L_x_17403:
[----:B------:R-:W-:-:S13]  /*0e00*/  ISETP.GE.AND P0, PT, R4, R3, PT ;  /* 0x000000030400720c */ /* 0x000fda0003f06270 */
[----:B------:R-:W3:Y:S01]  /*0e10*/  @!P0 LDC.64 R8, c[0x0][0x218] ;  /* 0x00008600ff088b82 */ /* 0x000ee20000000a00 */
[C---:B012---:R-:W-:Y:S02]  /*0e20*/  @!P0 VIADD R7, R4.reuse, UR4 ;  /* 0x0000000404078c36 */ /* 0x047fe40008000000 */
[----:B------:R-:W-:-:S03]  /*0e30*/  @!P0 VIADD R4, R4, 0x80 ;  /* 0x0000008004048836 */ /* 0x000fc60000000000 */
[----:B---3--:R-:W-:-:S05]  /*0e40*/  @!P0 IADD3 R6, P1, R7, R8, RZ ;  /* 0x0000000807068210 */ /* 0x008fca0007f3e0ff */
[----:B------:R-:W-:-:S05]  /*0e50*/  @!P0 IMAD.X R7, RZ, RZ, R9, P1 ;  /* 0x000000ffff078224 */ /* 0x000fca00008e0609 */
[----:B------:R2:W-:Y:S03]  /*0e60*/  @!P0 STG.E.U8 desc[UR12][R6.64], R0 ;  /* 0x0000000006008986 */ /* 0x0005e6000c10110c */
.L_x_17408:
[----:B------:R-:W-:Y:S05]  /*0e70*/  BSYNC B0 ;  /* 0x0000000000007941 */ /* 0x000fea0003800000 */
.L_x_17402:
        /* <DEDUP_REMOVED lines=9> */
.L_x_17409:
        /* <DEDUP_REMOVED lines=15> */
.L_x_26287:


//--------------------- .text._ZN2at6native18elementwise_kernelILi128ELi4EZNS0_15gpu_kernel_implINS0_13AUnaryFunctorIbbbNS0_17BitwiseAndFunctorIbEEEEEEvRNS_18TensorIteratorBaseERKT_EUliE_EEviT1_ --------------------------
	.section	.text._ZN2at6native18elementwise_kernelILi128ELi4EZNS0_15gpu_kernel_implINS0_13AUnaryFunctorIbbbNS0_17BitwiseAndFunctorIbEEEEEEvRNS_18TensorIteratorBaseERKT_EUliE_EEviT1_,"ax",@progbits
	.align	128
        .global         _ZN2at6native18elementwise_kernelILi128ELi4EZNS0_15gpu_kernel_implINS0_13AUnaryFunctorIbbbNS0_17BitwiseAndFunctorIbEEEEEEvRNS_18TensorIteratorBaseERKT_EUliE_EEviT1_
        .type           _ZN2at6native18elementwise_kernelILi128ELi4EZNS0_15gpu_kernel_implINS0_13AUnaryFunctorIbbbNS0_17BitwiseAndFunctorIbEEEEEEvRNS_18TensorIteratorBaseERKT_EUliE_EEviT1_,@function
        .size           _ZN2at6native18elementwise_kernelILi128ELi4EZNS0_15gpu_kernel_implINS0_13AUnaryFunctorIbbbNS0_17BitwiseAndFunctorIbEEEEEEvRNS_18TensorIteratorBaseERKT_EUliE_EEviT1_,(.L_x_26288 - _ZN2at6native18elementwise_kernelILi128ELi4EZNS0_15gpu_kernel_implINS0_13AUnaryFunctorIbbbNS0_17BitwiseAndFunctorIbEEEEEEvRNS_18TensorIteratorBaseERKT_EUliE_EEviT1_)
        .other          _ZN2at6native18elementwise_kernelILi128ELi4EZNS0_15gpu_kernel_implINS0_13AUnaryFunctorIbbbNS0_17BitwiseAndFunctorIbEEEEEEvRNS_18TensorIteratorBaseERKT_EUliE_EEviT1_,@"STO_CUDA_ENTRY STV_DEFAULT"
_ZN2at6native18elementwise_kernelILi128ELi4EZNS0_15gpu_kernel_implINS0_13AUnaryFunctorIbbbNS0_17BitwiseAndFunctorIbEEEEEEvRNS_18TensorIteratorBaseERKT_EUliE_EEviT1_:
.text._ZN2at6native18elementwise_kernelILi128ELi4EZNS0_15gpu_kernel_implINS0_13AUnaryFunctorIbbbNS0_17BitwiseAndFunctorIbEEEEEEvRNS_18TensorIteratorBaseERKT_EUliE_EEviT1_:
        /* <DEDUP_REMOVED lines=314> */
.L_x_17412:
        /* <DEDUP_REMOVED lines=21> */
.L_x_17416:
[----:B------:R-:W2:Y:S02]  /*14f0*/  LDG.E.U8 R2, desc[UR36][R2.64] ;  /* 0x0000002402027981 */ /* 0x000ea4000c1e1100 */
[----:B--2---:R-:W-:Y:S01]  /*1500*/  ISETP.NE.AND P0, PT, R2, RZ, PT ;  /* 0x000000ff0200720c */ /* 0x004fe20003f05270 */
[----:B------:R-:W-:-:S12]  /*1510*/  BRA `(.L_x_17418) ;  /* 0x0000000c00747947 */ /* 0x000fd80003800000 */
.L_x_17415:
        /* <DEDUP_REMOVED lines=10> */
.L_x_17420:
[----:B------:R-:W2:Y:S02]  /*15c0*/  LDG.E R2, desc[UR36][R2.64] ;  /* 0x0000002402027981 */ /* 0x000ea4000c1e1900 */
[----:B--2---:R-:W-:Y:S01]  /*15d0*/  ISETP.NE.AND P0, PT, R2, RZ, PT ;  /* 0x000000ff0200720c */ /* 0x004fe20003f05270 */
[----:B------:R-:W-:-:S12]  /*15e0*/  BRA `(.L_x_17418) ;  /* 0x0000000c00407947 */ /* 0x000fd80003800000 */
.L_x_17419:
[----:B------:R-:W2:Y:S02]  /*15f0*/  LDG.E.U16 R2, desc[UR36][R2.64] ;  /* 0x0000002402027981 */ /* 0x000ea4000c1e1500 */
[----:B--2---:R-:W-:Y:S01]  /*1600*/  ISETP.NE.AND P0, PT, R2, RZ, PT ;  /* 0x000000ff0200720c */ /* 0x004fe20003f05270 */
[----:B------:R-:W-:-:S12]  /*1610*/  BRA `(.L_x_17418) ;  /* 0x0000000c00347947 */ /* 0x000fd80003800000 */
.L_x_17414:
        /* <DEDUP_REMOVED lines=9> */
.L_x_17422:
[----:B------:R-:W2:Y:S02]  /*16b0*/  LDG.E.U16 R0, desc[UR36][R2.64] ;  /* 0x0000002402007981 */ /* 0x000ea4000c1e1500 */
[----:B--2---:R-:W-:-:S05]  /*16c0*/  HADD2.F32 R0, -RZ, R0.H0_H0 ;  /* 0x20000000ff007230 */ /* 0x004fca0000004100 */
[----:B------:R-:W-:Y:S01]  /*16d0*/  FSETP.NEU.FTZ.AND P0, PT, R0, RZ, PT ;  /* 0x000000ff0000720b */ /* 0x000fe20003f1d000 */
[----:B------:R-:W-:-:S12]  /*16e0*/  BRA `(.L_x_17418) ;  /* 0x0000000c00007947 */ /* 0x000fd80003800000 */
.L_x_17421:
        /* <DEDUP_REMOVED lines=11> */
.L_x_17424:
        /* <DEDUP_REMOVED lines=10> */
.L_x_17423:
[----:B------:R-:W2:Y:S02]  /*1840*/  LDG.E.64 R2, desc[UR36][R2.64] ;  /* 0x0000002402027981 */ /* 0x000ea4000c1e1b00 */
[----:B--2---:R-:W-:Y:S01]  /*1850*/  DSETP.NEU.AND P0, PT, R2, RZ, PT ;  /* 0x000000ff0200722a */ /* 0x004fe20003f0d000 */
[----:B------:R-:W-:-:S13]  /*1860*/  BRA `(.L_x_17418) ;  /* 0x0000000800a07947 */ /* 0x000fda0003800000 */
.L_x_17413:
        /* <DEDUP_REMOVED lines=11> */
.L_x_17427:
[----:B------:R-:W2:Y:S02]  /*1920*/  LDG.E.128 R4, desc[UR36][R2.64] ;  /* 0x0000002402047981 */ /* 0x000ea4000c1e1d00 */
[----:B--2---:R-:W-:-:S06]  /*1930*/  DSETP.NEU.AND P0, PT, R6, RZ, PT ;  /* 0x000000ff0600722a */ /* 0x004fcc0003f0d000 */
[----:B------:R-:W-:Y:S01]  /*1940*/  DSETP.NEU.OR P0, PT, R4, RZ, P0 ;  /* 0x000000ff0400722a */ /* 0x000fe2000070d400 */
[----:B------:R-:W-:-:S13]  /*1950*/  BRA `(.L_x_17418) ;  /* 0x0000000800647947 */ /* 0x000fda0003800000 */
.L_x_17426:
        /* <DEDUP_REMOVED lines=27> */
.L_x_17429:
        /* <DEDUP_REMOVED lines=14> */
.L_x_17428:
[----:B------:R-:W2:Y:S02]  /*1bf0*/  LDG.E.U16 R0, desc[UR36][R2.64] ;  /* 0x0000002402007981 */ /* 0x000ea4000c1e1500 */
[----:B--2---:R-:W-:-:S05]  /*1c00*/  IMAD.U32 R0, R0, 0x10000, RZ ;  /* 0x0001000000007824 */ /* 0x004fca00078e00ff */
[----:B------:R-:W-:Y:S01]  /*1c10*/  FSETP.NEU.FTZ.AND P0, PT, R0, RZ, PT ;  /* 0x000000ff0000720b */ /* 0x000fe20003f1d000 */
[----:B------:R-:W-:-:S12]  /*1c20*/  BRA `(.L_x_17418) ;  /* 0x0000000400b07947 */ /* 0x000fd80003800000 */
.L_x_17425:
        /* <DEDUP_REMOVED lines=11> */
.L_x_17432:
        /* <DEDUP_REMOVED lines=21> */
.L_x_17436:
[----:B------:R-:W-:Y:S05]  /*1e30*/  BSYNC B1 ;  /* 0x0000000000017941 */ /* 0x000fea0003800000 */
.L_x_17435:
[----:B------:R-:W-:Y:S01]  /*1e40*/  LEA R3, R0, 0x3b800000, 0x17 ;  /* 0x3b80000000037811 */ /* 0x000fe200078eb8ff */
[----:B------:R-:W-:-:S05]  /*1e50*/  IMAD.SHL.U32 R0, R2, 0x100000, RZ ;  /* 0x0010000002007824 */ /* 0x000fca00078e00ff */
[----:B------:R-:W-:-:S07]  /*1e60*/  LOP3.LUT R0, R3, R0, R4, 0xfe, !PT ;  /* 0x0000000003007212 */ /* 0x000fce00078efe04 */
.L_x_17434:
[----:B------:R-:W-:Y:S05]  /*1e70*/  BSYNC B0 ;  /* 0x0000000000007941 */ /* 0x000fea0003800000 */
.L_x_17433:
[----:B------:R-:W-:Y:S01]  /*1e80*/  FSETP.NEU.FTZ.AND P0, PT, R0, RZ, PT ;  /* 0x000000ff0000720b */ /* 0x000fe20003f1d000 */
[----:B------:R-:W-:-:S12]  /*1e90*/  BRA `(.L_x_17418) ;  /* 0x0000000400147947 */ /* 0x000fd80003800000 */
.L_x_17431:
        /* <DEDUP_REMOVED lines=21> */
.L_x_17440:
[----:B------:R-:W-:Y:S05]  /*1ff0*/  BSYNC B1 ;  /* 0x0000000000017941 */ /* 0x000fea0003800000 */
.L_x_17439:
[----:B------:R-:W-:Y:S01]  /*2000*/  LEA R3, R0, 0x37800000, 0x17 ;  /* 0x3780000000037811 */ /* 0x000fe200078eb8ff */
[----:B------:R-:W-:-:S05]  /*2010*/  IMAD.SHL.U32 R0, R2, 0x200000, RZ ;  /* 0x0020000002007824 */ /* 0x000fca00078e00ff */
[----:B------:R-:W-:-:S07]  /*2020*/  LOP3.LUT R0, R3, R0, R4, 0xfe, !PT ;  /* 0x0000000003007212 */ /* 0x000fce00078efe04 */
.L_x_17438:
[----:B------:R-:W-:Y:S05]  /*2030*/  BSYNC B0 ;  /* 0x0000000000007941 */ /* 0x000fea0003800000 */
.L_x_17437:
[----:B------:R-:W-:Y:S01]  /*2040*/  FSETP.NEU.FTZ.AND P0, PT, R0, RZ, PT ;  /* 0x000000ff0000720b */ /* 0x000fe20003f1d000 */
[----:B------:R-:W-:-:S12]  /*2050*/  BRA `(.L_x_17418) ;  /* 0x0000000000a47947 */ /* 0x000fd80003800000 */
.L_x_17430:
        /* <DEDUP_REMOVED lines=14> */
.L_x_17444:
[----:B------:R-:W-:Y:S05]  /*2140*/  BSYNC B0 ;  /* 0x0000000000007941 */ /* 0x000fea0003800000 */
.L_x_17443:
[----:B------:R-:W-:Y:S01]  /*2150*/  FSETP.NEU.FTZ.AND P0, PT, R0, RZ, PT ;  /* 0x000000ff0000720b */ /* 0x000fe20003f1d000 */
[----:B------:R-:W-:-:S12]  /*2160*/  BRA `(.L_x_17418) ;  /* 0x0000000000607947 */ /* 0x000fd80003800000 */
.L_x_17417:
        /* <DEDUP_REMOVED lines=16> */
.L_x_17445:
[----:B------:R-:W-:Y:S01]  /*2270*/  PLOP3.LUT P0, PT, PT, PT, PT, 0x8, 0x0 ;  /* 0x000000000000781c */ /* 0x000fe20003f0e170 */
[----:B------:R-:W-:-:S12]  /*2280*/  BRA `(.L_x_17418) ;  /* 0x0000000000187947 */ /* 0x000fd80003800000 */
.L_x_17442:
[----:B------:R-:W2:Y:S02]  /*2290*/  LDG.E.64 R2, desc[UR36][R2.64] ;  /* 0x0000002402027981 */ /* 0x000ea4000c1e1b00 */
[----:B--2---:R-:W-:-:S04]  /*22a0*/  ISETP.NE.U32.AND P0, PT, R2, RZ, PT ;  /* 0x000000ff0200720c */ /* 0x004fc80003f05070 */
[----:B------:R-:W-:Y:S01]  /*22b0*/  ISETP.NE.AND.EX P0, PT, R3, RZ, PT, P0 ;  /* 0x000000ff0300720c */ /* 0x000fe20003f05300 */
[----:B------:R-:W-:-:S12]  /*22c0*/  BRA `(.L_x_17418) ;  /* 0x0000000000087947 */ /* 0x000fd80003800000 */
.L_x_17441:
[----:B------:R-:W2:Y:S02]  /*22d0*/  LDG.E R2, desc[UR36][R2.64] ;  /* 0x0000002402027981 */ /* 0x000ea4000c1e1900 */
[----:B--2---:R-:W-:-:S13]  /*22e0*/  ISETP.NE.AND P0, PT, R2, RZ, PT ;  /* 0x000000ff0200720c */ /* 0x004fda0003f05270 */
.L_x_17418:
[----:B------:R-:W0:Y:S01]  /*22f0*/  LDC.U8 R3, c[0x0][0x422] ;  /* 0x00010880ff037b82 */ /* 0x000e220000000000 */
[----:B------:R-:W-:Y:S02]  /*2300*/  ULDC.U8 UR4, c[0x0][0x421] ;  /* 0x0001084000047ab9 */ /* 0x000fe40000000000 */
[----:B------:R-:W-:-:S04]  /*2310*/  ISETP.NE.AND P0, PT, RZ, UR4, P0 ;  /* 0x00000004ff007c0c */ /* 0x000fc80008705270 */
        /* <DEDUP_REMOVED lines=14> */
.L_x_17449:
[----:B------:R3:W-:Y:S01]  /*2400*/  STG.E.U8 desc[UR36][R16.64], R2 ;  /* 0x0000000210007986 */ /* 0x0007e2000c101124 */
[----:B------:R-:W-:Y:S05]  /*2410*/  BRA `(.L_x_17451) ;  /* 0x0000000c00487947 */ /* 0x000fea0003800000 */
.L_x_17448:
        /* <DEDUP_REMOVED lines=9> */
.L_x_17453:
[----:B------:R1:W-:Y:S01]  /*24b0*/  STG.E desc[UR36][R16.64], R2 ;  /* 0x0000000210007986 */ /* 0x0003e2000c101924 */
[----:B------:R-:W-:Y:S05]  /*24c0*/  BRA `(.L_x_17451) ;  /* 0x0000000c001c7947 */ /* 0x000fea0003800000 */
.L_x_17452:
[----:B------:R2:W-:Y:S01]  /*24d0*/  STG.E.U16 desc[UR36][R16.64], R2 ;  /* 0x0000000210007986 */ /* 0x0005e2000c101524 */
[----:B------:R-:W-:Y:S05]  /*24e0*/  BRA `(.L_x_17451) ;  /* 0x0000000c00147947 */ /* 0x000fea0003800000 */
.L_x_17447:
        /* <DEDUP_REMOVED lines=9> */
.L_x_17455:
[----:B------:R-:W-:-:S04]  /*2580*/  I2FP.F32.U32 R0, R2 ;  /* 0x0000000200007245 */ /* 0x000fc80000201000 */
[----:B------:R-:W-:-:S05]  /*2590*/  F2FP.F16.F32.PACK_AB R0, RZ, R0 ;  /* 0x00000000ff00723e */ /* 0x000fca00000000ff */
[----:B------:R0:W-:Y:S01]  /*25a0*/  STG.E.U16 desc[UR36][R16.64], R0 ;  /* 0x0000000010007986 */ /* 0x0001e2000c101524 */
[----:B------:R-:W-:Y:S05]  /*25b0*/  BRA `(.L_x_17451) ;  /* 0x0000000800e07947 */ /* 0x000fea0003800000 */
.L_x_17454:
        /* <DEDUP_REMOVED lines=10> */
.L_x_17457:
[----:B------:R-:W-:-:S04]  /*2660*/  I2FP.F32.U32 R2, R2 ;  /* 0x0000000200027245 */ /* 0x000fc80000201000 */
[----:B------:R-:W-:-:S04]  /*2670*/  F2FP.F16.F32.PACK_AB R3, RZ, R2 ;  /* 0x00000002ff03723e */ /* 0x000fc800000000ff */
[----:B------:R-:W-:-:S05]  /*2680*/  PRMT R3, R3, 0x5410, RZ ;  /* 0x0000541003037816 */ /* 0x000fca00000000ff */
[----:B------:R0:W-:Y:S01]  /*2690*/  STG.E desc[UR36][R16.64], R3 ;  /* 0x0000000310007986 */ /* 0x0001e2000c101924 */
[----:B------:R-:W-:Y:S05]  /*26a0*/  BRA `(.L_x_17451) ;  /* 0x0000000800a47947 */ /* 0x000fea0003800000 */
.L_x_17456:
[----:B------:R-:W0:Y:S02]  /*26b0*/  I2F.F64.U32 R2, R2 ;  /* 0x0000000200027312 */ /* 0x000e240000201800 */
[----:B0-----:R0:W-:Y:S01]  /*26c0*/  STG.E.64 desc[UR36][R16.64], R2 ;  /* 0x0000000210007986 */ /* 0x0011e2000c101b24 */
[----:B------:R-:W-:Y:S05]  /*26d0*/  BRA `(.L_x_17451) ;  /* 0x0000000800987947 */ /* 0x000fea0003800000 */
.L_x_17446:
        /* <DEDUP_REMOVED lines=10> */
.L_x_17460:
[----:B------:R-:W0:Y:S01]  /*2780*/  I2F.F64.U32 R4, R2 ;  /* 0x0000000200047312 */ /* 0x000e220000201800 */
[----:B------:R-:W-:-:S05]  /*2790*/  CS2R R6, SRZ ;  /* 0x0000000000067805 */ /* 0x000fca000001ff00 */
[----:B0-----:R0:W-:Y:S01]  /*27a0*/  STG.E.128 desc[UR36][R16.64], R4 ;  /* 0x0000000410007986 */ /* 0x0011e2000c101d24 */
[----:B------:R-:W-:Y:S05]  /*27b0*/  BRA `(.L_x_17451) ;  /* 0x0000000800607947 */ /* 0x000fea0003800000 */
.L_x_17459:
        /* <DEDUP_REMOVED lines=21> */
.L_x_17464:
[----:B------:R-:W-:Y:S05]  /*2910*/  BSYNC B0 ;  /* 0x0000000000007941 */ /* 0x000fea0003800000 */
.L_x_17463:
[----:B------:R-:W-:-:S05]  /*2920*/  LOP3.LUT R3, R0, R3, RZ, 0xfc, !PT ;  /* 0x0000000300037212 */ /* 0x000fca00078efcff */
[----:B------:R0:W-:Y:S01]  /*2930*/  STG.E.U8 desc[UR36][R16.64], R3 ;  /* 0x0000000310007986 */ /* 0x0001e2000c101124 */
[----:B------:R-:W-:Y:S05]  /*2940*/  BRA `(.L_x_17451) ;  /* 0x0000000400fc7947 */ /* 0x000fea0003800000 */
.L_x_17462:
        /* <DEDUP_REMOVED lines=13> */
.L_x_17466:
[----:B------:R-:W-:Y:S01]  /*2a20*/  IMAD.MOV.U32 R0, RZ, RZ, 0x7f ;  /* 0x0000007fff007424 */ /* 0x000fe200078e00ff */
[----:B------:R-:W-:-:S04]  /*2a30*/  ISETP.GT.U32.AND P0, PT, R2, 0x7f800000, PT ;  /* 0x7f8000000200780c */ /* 0x000fc80003f04070 */
[----:B------:R-:W-:-:S09]  /*2a40*/  SEL R0, R0, 0x7c, P0 ;  /* 0x0000007c00007807 */ /* 0x000fd20000000000 */
.L_x_17467:
[----:B------:R-:W-:Y:S05]  /*2a50*/  BSYNC B0 ;  /* 0x0000000000007941 */ /* 0x000fea0003800000 */
.L_x_17465:
[----:B------:R-:W-:-:S04]  /*2a60*/  LOP3.LUT R2, R3, 0x80000000, RZ, 0xc0, !PT ;  /* 0x8000000003027812 */ /* 0x000fc800078ec0ff */
[----:B------:R-:W-:-:S04]  /*2a70*/  SHF.R.U32.HI R3, RZ, 0x18, R2 ;  /* 0x00000018ff037819 */ /* 0x000fc80000011602 */
[----:B------:R-:W-:-:S05]  /*2a80*/  LOP3.LUT R3, R0, R3, RZ, 0xfc, !PT ;  /* 0x0000000300037212 */ /* 0x000fca00078efcff */
[----:B------:R0:W-:Y:S01]  /*2a90*/  STG.E.U8 desc[UR36][R16.64], R3 ;  /* 0x0000000310007986 */ /* 0x0001e2000c101124 */
[----:B------:R-:W-:Y:S05]  /*2aa0*/  BRA `(.L_x_17451) ;  /* 0x0000000400a47947 */ /* 0x000fea0003800000 */
.L_x_17461:
[----:B------:R-:W-:-:S04]  /*2ab0*/  I2FP.F32.U32 R0, R2 ;  /* 0x0000000200007245 */ /* 0x000fc80000201000 */
[----:B------:R-:W-:-:S05]  /*2ac0*/  F2FP.BF16.F32.PACK_AB R0, RZ, R0 ;  /* 0x00000000ff00723e */ /* 0x000fca00000010ff */
[----:B------:R0:W-:Y:S01]  /*2ad0*/  STG.E.U16 desc[UR36][R16.64], R0 ;  /* 0x0000000010007986 */ /* 0x0001e2000c101524 */
[----:B------:R-:W-:Y:S05]  /*2ae0*/  BRA `(.L_x_17451) ;  /* 0x0000000400947947 */ /* 0x000fea0003800000 */
.L_x_17458:
        /* <DEDUP_REMOVED lines=10> */
.L_x_17470:
        /* <DEDUP_REMOVED lines=17> */
.L_x_17473:
[----:B------:R-:W-:-:S04]  /*2ca0*/  LOP3.LUT R2, R3, 0x80000000, RZ, 0xc0, !PT ;  /* 0x8000000003027812 */ /* 0x000fc800078ec0ff */
[----:B------:R-:W-:-:S04]  /*2cb0*/  SHF.R.U32.HI R3, RZ, 0x18, R2 ;  /* 0x00000018ff037819 */ /* 0x000fc80000011602 */
[----:B------:R-:W-:-:S04]  /*2cc0*/  LOP3.LUT R0, R0, R3, RZ, 0xfc, !PT ;  /* 0x0000000300007212 */ /* 0x000fc800078efcff */
[----:B------:R-:W-:-:S07]  /*2cd0*/  PRMT R8, R0, 0x7610, R8 ;  /* 0x0000761000087816 */ /* 0x000fce0000000008 */
.L_x_17472:
[----:B------:R-:W-:Y:S05]  /*2ce0*/  BSYNC B0 ;  /* 0x0000000000007941 */ /* 0x000fea0003800000 */
.L_x_17471:
[----:B------:R0:W-:Y:S01]  /*2cf0*/  STG.E.U8 desc[UR36][R16.64], R8 ;  /* 0x0000000810007986 */ /* 0x0001e2000c101124 */
[----:B------:R-:W-:Y:S05]  /*2d00*/  BRA `(.L_x_17451) ;  /* 0x00000004000c7947 */ /* 0x000fea0003800000 */
.L_x_17469:
        /* <DEDUP_REMOVED lines=17> */
.L_x_17476:
[----:B------:R-:W-:-:S04]  /*2e20*/  LOP3.LUT R2, R3, 0x80000000, RZ, 0xc0, !PT ;  /* 0x8000000003027812 */ /* 0x000fc800078ec0ff */
[----:B------:R-:W-:-:S04]  /*2e30*/  SHF.R.U32.HI R3, RZ, 0x18, R2 ;  /* 0x00000018ff037819 */ /* 0x000fc80000011602 */
[----:B------:R-:W-:-:S04]  /*2e40*/  LOP3.LUT R0, R0, R3, RZ, 0xfc, !PT ;  /* 0x0000000300007212 */ /* 0x000fc800078efcff */
[----:B------:R-:W-:-:S07]  /*2e50*/  PRMT R8, R0, 0x7610, R8 ;  /* 0x0000761000087816 */ /* 0x000fce0000000008 */
.L_x_17475:
[----:B------:R-:W-:Y:S05]  /*2e60*/  BSYNC B0 ;  /* 0x0000000000007941 */ /* 0x000fea0003800000 */
.L_x_17474:
[----:B------:R0:W-:Y:S01]  /*2e70*/  STG.E.U8 desc[UR36][R16.64], R8 ;  /* 0x0000000810007986 */ /* 0x0001e2000c101124 */
[----:B------:R-:W-:Y:S05]  /*2e80*/  BRA `(.L_x_17451) ;  /* 0x0000000000ac7947 */ /* 0x000fea0003800000 */
.L_x_17468:
        /* <DEDUP_REMOVED lines=22> */
.L_x_17450:
        /* <DEDUP_REMOVED lines=16> */
.L_x_17479:
[----:B------:R-:W-:Y:S05]  /*30f0*/  BRA `(.L_x_17451) ;  /* 0x0000000000107947 */ /* 0x000fea0003800000 */
.L_x_17478:
[----:B------:R-:W-:-:S05]  /*3100*/  IMAD.MOV.U32 R3, RZ, RZ, RZ ;  /* 0x000000ffff037224 */ /* 0x000fca00078e00ff */
[----:B------:R0:W-:Y:S01]  /*3110*/  STG.E.64 desc[UR36][R16.64], R2 ;  /* 0x0000000210007986 */ /* 0x0001e2000c101b24 */
[----:B------:R-:W-:Y:S05]  /*3120*/  BRA `(.L_x_17451) ;  /* 0x0000000000047947 */ /* 0x000fea0003800000 */
.L_x_17477:
[----:B------:R0:W-:Y:S02]  /*3130*/  STG.E desc[UR36][R16.64], R2 ;  /* 0x0000000210007986 */ /* 0x0001e4000c101924 */
.L_x_17451:
[----:B------:R-:W-:-:S04]  /*3140*/  IMAD R18, R23, 0x200, R18 ;  /* 0x0000020017127824 */ /* 0x000fc800078e0212 */
[----:B------:R-:W-:-:S07]  /*3150*/  VIADD R19, R18, 0x80 ;  /* 0x0000008012137836 */ /* 0x000fce0000000000 */
.L_x_17411:
[----:B------:R-:W-:Y:S05]  /*3160*/  BSYNC B6 ;  /* 0x0000000000067941 */ /* 0x000fea0003800000 */
.L_x_17410:
        /* <DEDUP_REMOVED lines=307> */
.L_x_17482:
        /* <DEDUP_REMOVED lines=21> */
.L_x_17486:
[----:B------:R-:W2:Y:S02]  /*45f0*/  LDG.E.U8 R2, desc[UR36][R2.64] ;  /* 0x0000002402027981 */ /* 0x000ea4000c1e1100 */
[----:B--2---:R-:W-:Y:S01]  /*4600*/  ISETP.NE.AND P0, PT, R2, RZ, PT ;  /* 0x000000ff0200720c */ /* 0x004fe20003f05270 */
[----:B------:R-:W-:-:S12]  /*4610*/  BRA `(.L_x_17488) ;  /* 0x0000000c00747947 */ /* 0x000fd80003800000 */
.L_x_17485:
        /* <DEDUP_REMOVED lines=10> */
.L_x_17490:
[----:B------:R-:W2:Y:S02]  /*46c0*/  LDG.E R2, desc[UR36][R2.64] ;  /* 0x0000002402027981 */ /* 0x000ea4000c1e1900 */
[----:B--2---:R-:W-:Y:S01]  /*46d0*/  ISETP.NE.AND P0, PT, R2, RZ, PT ;  /* 0x000000ff0200720c */ /* 0x004fe20003f05270 */
[----:B------:R-:W-:-:S12]  /*46e0*/  BRA `(.L_x_17488) ;  /* 0x0000000c00407947 */ /* 0x000fd80003800000 */
.L_x_17489:
[----:B------:R-:W2:Y:S02]  /*46f0*/  LDG.E.U16 R2, desc[UR36][R2.64] ;  /* 0x0000002402027981 */ /* 0x000ea4000c1e1500 */
[----:B--2---:R-:W-:Y:S01]  /*4700*/  ISETP.NE.AND P0, PT, R2, RZ, PT ;  /* 0x000000ff0200720c */ /* 0x004fe20003f05270 */
[----:B------:R-:W-:-:S12]  /*4710*/  BRA `(.L_x_17488) ;  /* 0x0000000c00347947 */ /* 0x000fd80003800000 */
.L_x_17484:
        /* <DEDUP_REMOVED lines=9> */
.L_x_17492:
[----:B------:R-:W2:Y:S02]  /*47b0*/  LDG.E.U16 R0, desc[UR36][R2.64] ;  /* 0x0000002402007981 */ /* 0x000ea4000c1e1500 */
[----:B--2---:R-:W-:-:S05]  /*47c0*/  HADD2.F32 R0, -RZ, R0.H0_H0 ;  /* 0x20000000ff007230 */ /* 0x004fca0000004100 */
[----:B------:R-:W-:Y:S01]  /*47d0*/  FSETP.NEU.FTZ.AND P0, PT, R0, RZ, PT ;  /* 0x000000ff0000720b */ /* 0x000fe20003f1d000 */
[----:B------:R-:W-:-:S12]  /*47e0*/  BRA `(.L_x_17488) ;  /* 0x0000000c00007947 */ /* 0x000fd80003800000 */
.L_x_17491:
        /* <DEDUP_REMOVED lines=11> */
.L_x_17494:
        /* <DEDUP_REMOVED lines=10> */
.L_x_17493:
[----:B------:R-:W2:Y:S02]  /*4940*/  LDG.E.64 R2, desc[UR36][R2.64] ;  /* 0x0000002402027981 */ /* 0x000ea4000c1e1b00 */
[----:B--2---:R-:W-:Y:S01]  /*4950*/  DSETP.NEU.AND P0, PT, R2, RZ, PT ;  /* 0x000000ff0200722a */ /* 0x004fe20003f0d000 */
[----:B------:R-:W-:-:S13]  /*4960*/  BRA `(.L_x_17488) ;  /* 0x0000000800a07947 */ /* 0x000fda0003800000 */
.L_x_17483:
        /* <DEDUP_REMOVED lines=11> */
.L_x_17497:
[----:B------:R-:W2:Y:S02]  /*4a20*/  LDG.E.128 R4, desc[UR36][R2.64] ;  /* 0x0000002402047981 */ /* 0x000ea4000c1e1d00 */
[----:B--2---:R-:W-:-:S06]  /*4a30*/  DSETP.NEU.AND P0, PT, R6, RZ, PT ;  /* 0x000000ff0600722a */ /* 0x004fcc0003f0d000 */
[----:B------:R-:W-:Y:S01]  /*4a40*/  DSETP.NEU.OR P0, PT, R4, RZ, P0 ;  /* 0x000000ff0400722a */ /* 0x000fe2000070d400 */
[----:B------:R-:W-:-:S13]  /*4a50*/  BRA `(.L_x_17488) ;  /* 0x0000000800647947 */ /* 0x000fda0003800000 */
.L_x_17496:
        /* <DEDUP_REMOVED lines=27> */
.L_x_17499:
        /* <DEDUP_REMOVED lines=14> */
.L_x_17498:
[----:B------:R-:W2:Y:S02]  /*4cf0*/  LDG.E.U16 R0, desc[UR36][R2.64] ;  /* 0x0000002402007981 */ /* 0x000ea4000c1e1500 */
[----:B--2---:R-:W-:-:S05]  /*4d00*/  IMAD.U32 R0, R0, 0x10000, RZ ;  /* 0x0001000000007824 */ /* 0x004fca00078e00ff */
[----:B------:R-:W-:Y:S01]  /*4d10*/  FSETP.NEU.FTZ.AND P0, PT, R0, RZ, PT ;  /* 0x000000ff0000720b */ /* 0x000fe20003f1d000 */
[----:B------:R-:W-:-:S12]  /*4d20*/  BRA `(.L_x_17488) ;  /* 0x0000000400b07947 */ /* 0x000fd80003800000 */
.L_x_17495:
        /* <DEDUP_REMOVED lines=11> */
.L_x_17502:
        /* <DEDUP_REMOVED lines=21> */
.L_x_17506:
[----:B------:R-:W-:Y:S05]  /*4f30*/  BSYNC B1 ;  /* 0x0000000000017941 */ /* 0x000fea0003800000 */
.L_x_17505:
[----:B------:R-:W-:Y:S01]  /*4f40*/  LEA R3, R0, 0x3b800000, 0x17 ;  /* 0x3b80000000037811 */ /* 0x000fe200078eb8ff */
[----:B------:R-:W-:-:S05]  /*4f50*/  IMAD.SHL.U32 R0, R2, 0x100000, RZ ;  /* 0x0010000002007824 */ /* 0x000fca00078e00ff */
[----:B------:R-:W-:-:S07]  /*4f60*/  LOP3.LUT R0, R3, R0, R4, 0xfe, !PT ;  /* 0x0000000003007212 */ /* 0x000fce00078efe04 */
.L_x_17504:
[----:B------:R-:W-:Y:S05]  /*4f70*/  BSYNC B0 ;  /* 0x0000000000007941 */ /* 0x000fea0003800000 */
.L_x_17503:
[----:B------:R-:W-:Y:S01]  /*4f80*/  FSETP.NEU.FTZ.AND P0, PT, R0, RZ, PT ;  /* 0x000000ff0000720b */ /* 0x000fe20003f1d000 */
[----:B------:R-:W-:-:S12]  /*4f90*/  BRA `(.L_x_17488) ;  /* 0x0000000400147947 */ /* 0x000fd80003800000 */
.L_x_17501:
        /* <DEDUP_REMOVED lines=21> */
.L_x_17510:
[----:B------:R-:W-:Y:S05]  /*50f0*/  BSYNC B1 ;  /* 0x0000000000017941 */ /* 0x000fea0003800000 */
.L_x_17509:
[----:B------:R-:W-:Y:S01]  /*5100*/  LEA R3, R0, 0x37800000, 0x17 ;  /* 0x3780000000037811 */ /* 0x000fe200078eb8ff */
[----:B------:R-:W-:-:S05]  /*5110*/  IMAD.SHL.U32 R0, R2, 0x200000, RZ ;  /* 0x0020000002007824 */ /* 0x000fca00078e00ff */
[----:B------:R-:W-:-:S07]  /*5120*/  LOP3.LUT R0, R3, R0, R4, 0xfe, !PT ;  /* 0x0000000003007212 */ /* 0x000fce00078efe04 */
.L_x_17508:
[----:B------:R-:W-:Y:S05]  /*5130*/  BSYNC B0 ;  /* 0x0000000000007941 */ /* 0x000fea0003800000 */
.L_x_17507:
[----:B------:R-:W-:Y:S01]  /*5140*/  FSETP.NEU.FTZ.AND P0, PT, R0, RZ, PT ;  /* 0x000000ff0000720b */ /* 0x000fe20003f1d000 */
[----:B------:R-:W-:-:S12]  /*5150*/  BRA `(.L_x_17488) ;  /* 0x0000000000a47947 */ /* 0x000fd80003800000 */
.L_x_17500:
        /* <DEDUP_REMOVED lines=14> */
.L_x_17514:
[----:B------:R-:W-:Y:S05]  /*5240*/  BSYNC B0 ;  /* 0x0000000000007941 */ /* 0x000fea0003800000 */
.L_x_17513:
[----:B------:R-:W-:Y:S01]  /*5250*/  FSETP.NEU.FTZ.AND P0, PT, R0, RZ, PT ;  /* 0x000000ff0000720b */ /* 0x000fe20003f1d000 */
[----:B------:R-:W-:-:S12]  /*5260*/  BRA `(.L_x_17488) ;  /* 0x0000000000607947 */ /* 0x000fd80003800000 */
.L_x_17487:
        /* <DEDUP_REMOVED lines=16> */
.L_x_17515:
[----:B------:R-:W-:Y:S01]  /*5370*/  PLOP3.LUT P0, PT, PT, PT, PT, 0x8, 0x0 ;  /* 0x000000000000781c */ /* 0x000fe20003f0e170 */
[----:B------:R-:W-:-:S12]  /*5380*/  BRA `(.L_x_17488) ;  /* 0x0000000000187947 */ /* 0x000fd80003800000 */
.L_x_17512:
[----:B------:R-:W2:Y:S02]  /*5390*/  LDG.E.64 R2, desc[UR36][R2.64] ;  /* 0x0000002402027981 */ /* 0x000ea4000c1e1b00 */
[----:B--2---:R-:W-:-:S04]  /*53a0*/  ISETP.NE.U32.AND P0, PT, R2, RZ, PT ;  /* 0x000000ff0200720c */ /* 0x004fc80003f05070 */
[----:B------:R-:W-:Y:S01]  /*53b0*/  ISETP.NE.AND.EX P0, PT, R3, RZ, PT, P0 ;  /* 0x000000ff0300720c */ /* 0x000fe20003f05300 */
[----:B------:R-:W-:-:S12]  /*53c0*/  BRA `(.L_x_17488) ;  /* 0x0000000000087947 */ /* 0x000fd80003800000 */
.L_x_17511:
[----:B------:R-:W2:Y:S02]  /*53d0*/  LDG.E R2, desc[UR36][R2.64] ;  /* 0x0000002402027981 */ /* 0x000ea4000c1e1900 */
[----:B--2---:R-:W-:-:S13]  /*53e0*/  ISETP.NE.AND P0, PT, R2, RZ, PT ;  /* 0x000000ff0200720c */ /* 0x004fda0003f05270 */
.L_x_17488:
        /* <DEDUP_REMOVED lines=17> */
.L_x_17519:
[----:B------:R0:W-:Y:S01]  /*5500*/  STG.E.U8 desc[UR36][R16.64], R2 ;  /* 0x0000000210007986 */ /* 0x0001e2000c101124 */
[----:B------:R-:W-:Y:S05]  /*5510*/  BRA `(.L_x_17521) ;  /* 0x0000000c00487947 */ /* 0x000fea0003800000 */
.L_x_17518:
        /* <DEDUP_REMOVED lines=9> */
.L_x_17523:
[----:B------:R0:W-:Y:S01]  /*55b0*/  STG.E desc[UR36][R16.64], R2 ;  /* 0x0000000210007986 */ /* 0x0001e2000c101924 */
[----:B------:R-:W-:Y:S05]  /*55c0*/  BRA `(.L_x_17521) ;  /* 0x0000000c001c7947 */ /* 0x000fea0003800000 */
.L_x_17522:
[----:B------:R0:W-:Y:S01]  /*55d0*/  STG.E.U16 desc[UR36][R16.64], R2 ;  /* 0x0000000210007986 */ /* 0x0001e2000c101524 */
[----:B------:R-:W-:Y:S05]  /*55e0*/  BRA `(.L_x_17521) ;  /* 0x0000000c00147947 */ /* 0x000fea0003800000 */
.L_x_17517:
        /* <DEDUP_REMOVED lines=9> */
.L_x_17525:
[----:B------:R-:W-:-:S04]  /*5680*/  I2FP.F32.U32 R0, R2 ;  /* 0x0000000200007245 */ /* 0x000fc80000201000 */
[----:B------:R-:W-:-:S05]  /*5690*/  F2FP.F16.F32.PACK_AB R0, RZ, R0 ;  /* 0x00000000ff00723e */ /* 0x000fca00000000ff */
[----:B------:R0:W-:Y:S01]  /*56a0*/  STG.E.U16 desc[UR36][R16.64], R0 ;  /* 0x0000000010007986 */ /* 0x0001e2000c101524 */
[----:B------:R-:W-:Y:S05]  /*56b0*/  BRA `(.L_x_17521) ;  /* 0x0000000800e07947 */ /* 0x000fea0003800000 */
.L_x_17524:
        /* <DEDUP_REMOVED lines=10> */
.L_x_17527:
[----:B------:R-:W-:-:S04]  /*5760*/  I2FP.F32.U32 R2, R2 ;  /* 0x0000000200027245 */ /* 0x000fc80000201000 */
[----:B------:R-:W-:-:S04]  /*5770*/  F2FP.F16.F32.PACK_AB R3, RZ, R2 ;  /* 0x00000002ff03723e */ /* 0x000fc800000000ff */
[----:B------:R-:W-:-:S05]  /*5780*/  PRMT R3, R3, 0x5410, RZ ;  /* 0x0000541003037816 */ /* 0x000fca00000000ff */
[----:B------:R0:W-:Y:S01]  /*5790*/  STG.E desc[UR36][R16.64], R3 ;  /* 0x0000000310007986 */ /* 0x0001e2000c101924 */
[----:B------:R-:W-:Y:S05]  /*57a0*/  BRA `(.L_x_17521) ;  /* 0x0000000800a47947 */ /* 0x000fea0003800000 */
.L_x_17526:
[----:B------:R-:W0:Y:S02]  /*57b0*/  I2F.F64.U32 R2, R2 ;  /* 0x0000000200027312 */ /* 0x000e240000201800 */
[----:B0-----:R0:W-:Y:S01]  /*57c0*/  STG.E.64 desc[UR36][R16.64], R2 ;  /* 0x0000000210007986 */ /* 0x0011e2000c101b24 */
[----:B------:R-:W-:Y:S05]  /*57d0*/  BRA `(.L_x_17521) ;  /* 0x0000000800987947 */ /* 0x000fea0003800000 */
.L_x_17516:
        /* <DEDUP_REMOVED lines=10> */
.L_x_17530:
[----:B------:R-:W0:Y:S01]  /*5880*/  I2F.F64.U32 R4, R2 ;  /* 0x0000000200047312 */ /* 0x000e220000201800 */
[----:B------:R-:W-:-:S05]  /*5890*/  CS2R R6, SRZ ;  /* 0x0000000000067805 */ /* 0x000fca000001ff00 */
[----:B0-----:R0:W-:Y:S01]  /*58a0*/  STG.E.128 desc[UR36][R16.64], R4 ;  /* 0x0000000410007986 */ /* 0x0011e2000c101d24 */
[----:B------:R-:W-:Y:S05]  /*58b0*/  BRA `(.L_x_17521) ;  /* 0x0000000800607947 */ /* 0x000fea0003800000 */
.L_x_17529:
        /* <DEDUP_REMOVED lines=21> */
.L_x_17534:
[----:B------:R-:W-:Y:S05]  /*5a10*/  BSYNC B0 ;  /* 0x0000000000007941 */ /* 0x000fea0003800000 */
.L_x_17533:
[----:B------:R-:W-:-:S05]  /*5a20*/  LOP3.LUT R3, R0, R3, RZ, 0xfc, !PT ;  /* 0x0000000300037212 */ /* 0x000fca00078efcff */
[----:B------:R0:W-:Y:S01]  /*5a30*/  STG.E.U8 desc[UR36][R16.64], R3 ;  /* 0x0000000310007986 */ /* 0x0001e2000c101124 */
[----:B------:R-:W-:Y:S05]  /*5a40*/  BRA `(.L_x_17521) ;  /* 0x0000000400fc7947 */ /* 0x000fea0003800000 */
.L_x_17532:
        /* <DEDUP_REMOVED lines=13> */
.L_x_17536:
[----:B------:R-:W-:Y:S01]  /*5b20*/  IMAD.MOV.U32 R0, RZ, RZ, 0x7f ;  /* 0x0000007fff007424 */ /* 0x000fe200078e00ff */
[----:B------:R-:W-:-:S04]  /*5b30*/  ISETP.GT.U32.AND P0, PT, R2, 0x7f800000, PT ;  /* 0x7f8000000200780c */ /* 0x000fc80003f04070 */
[----:B------:R-:W-:-:S09]  /*5b40*/  SEL R0, R0, 0x7c, P0 ;  /* 0x0000007c00007807 */ /* 0x000fd20000000000 */
.L_x_17537:
[----:B------:R-:W-:Y:S05]  /*5b50*/  BSYNC B0 ;  /* 0x0000000000007941 */ /* 0x000fea0003800000 */
.L_x_17535:
[----:B------:R-:W-:-:S04]  /*5b60*/  LOP3.LUT R2, R3, 0x80000000, RZ, 0xc0, !PT ;  /* 0x8000000003027812 */ /* 0x000fc800078ec0ff */
[----:B------:R-:W-:-:S04]  /*5b70*/  SHF.R.U32.HI R3, RZ, 0x18, R2 ;  /* 0x00000018ff037819 */ /* 0x000fc80000011602 */
[----:B------:R-:W-:-:S05]  /*5b80*/  LOP3.LUT R3, R0, R3, RZ, 0xfc, !PT ;  /* 0x0000000300037212 */ /* 0x000fca00078efcff */
[----:B------:R0:W-:Y:S01]  /*5b90*/  STG.E.U8 desc[UR36][R16.64], R3 ;  /* 0x0000000310007986 */ /* 0x0001e2000c101124 */
[----:B------:R-:W-:Y:S05]  /*5ba0*/  BRA `(.L_x_17521) ;  /* 0x0000000400a47947 */ /* 0x000fea0003800000 */
.L_x_17531:
[----:B------:R-:W-:-:S04]  /*5bb0*/  I2FP.F32.U32 R0, R2 ;  /* 0x0000000200007245 */ /* 0x000fc80000201000 */
[----:B------:R-:W-:-:S05]  /*5bc0*/  F2FP.BF16.F32.PACK_AB R0, RZ, R0 ;  /* 0x00000000ff00723e */ /* 0x000fca00000010ff */
[----:B------:R0:W-:Y:S01]  /*5bd0*/  STG.E.U16 desc[UR36][R16.64], R0 ;  /* 0x0000000010007986 */ /* 0x0001e2000c101524 */
[----:B------:R-:W-:Y:S05]  /*5be0*/  BRA `(.L_x_17521) ;  /* 0x0000000400947947 */ /* 0x000fea0003800000 */
.L_x_17528:
        /* <DEDUP_REMOVED lines=10> */
.L_x_17540:
        /* <DEDUP_REMOVED lines=17> */
.L_x_17543:
[----:B------:R-:W-:-:S04]  /*5da0*/  LOP3.LUT R2, R3, 0x80000000, RZ, 0xc0, !PT ;  /* 0x8000000003027812 */ /* 0x000fc800078ec0ff */
[----:B------:R-:W-:-:S04]  /*5db0*/  SHF.R.U32.HI R3, RZ, 0x18, R2 ;  /* 0x00000018ff037819 */ /* 0x000fc80000011602 */
[----:B------:R-:W-:-:S04]  /*5dc0*/  LOP3.LUT R0, R0, R3, RZ, 0xfc, !PT ;  /* 0x0000000300007212 */ /* 0x000fc800078efcff */
[----:B------:R-:W-:-:S07]  /*5dd0*/  PRMT R8, R0, 0x7610, R8 ;  /* 0x0000761000087816 */ /* 0x000fce0000000008 */
.L_x_17542:
[----:B------:R-:W-:Y:S05]  /*5de0*/  BSYNC B0 ;  /* 0x0000000000007941 */ /* 0x000fea0003800000 */
.L_x_17541:
[----:B------:R3:W-:Y:S01]  /*5df0*/  STG.E.U8 desc[UR36][R16.64], R8 ;  /* 0x0000000810007986 */ /* 0x0007e2000c101124 */
[----:B------:R-:W-:Y:S05]  /*5e00*/  BRA `(.L_x_17521) ;  /* 0x00000004000c7947 */ /* 0x000fea0003800000 */
.L_x_17539:
        /* <DEDUP_REMOVED lines=17> */
.L_x_17546:
[----:B------:R-:W-:-:S04]  /*5f20*/  LOP3.LUT R2, R3, 0x80000000, RZ, 0xc0, !PT ;  /* 0x8000000003027812 */ /* 0x000fc800078ec0ff */
[----:B------:R-:W-:-:S04]  /*5f30*/  SHF.R.U32.HI R3, RZ, 0x18, R2 ;  /* 0x00000018ff037819 */ /* 0x000fc80000011602 */
[----:B------:R-:W-:-:S04]  /*5f40*/  LOP3.LUT R0, R0, R3, RZ, 0xfc, !PT ;  /* 0x0000000300007212 */ /* 0x000fc800078efcff */
[----:B------:R-:W-:-:S07]  /*5f50*/  PRMT R8, R0, 0x7610, R8 ;  /* 0x0000761000087816 */ /* 0x000fce0000000008 */
.L_x_17545:
[----:B------:R-:W-:Y:S05]  /*5f60*/  BSYNC B0 ;  /* 0x0000000000007941 */ /* 0x000fea0003800000 */
.L_x_17544:
[----:B------:R0:W-:Y:S01]  /*5f70*/  STG.E.U8 desc[UR36][R16.64], R8 ;  /* 0x0000000810007986 */ /* 0x0001e2000c101124 */
[----:B------:R-:W-:Y:S05]  /*5f80*/  BRA `(.L_x_17521) ;  /* 0x0000000000ac7947 */ /* 0x000fea0003800000 */
.L_x_17538:
        /* <DEDUP_REMOVED lines=22> */
.L_x_17520:
        /* <DEDUP_REMOVED lines=16> */
.L_x_17549:
[----:B------:R-:W-:Y:S05]  /*61f0*/  BRA `(.L_x_17521) ;  /* 0x0000000000107947 */ /* 0x000fea0003800000 */
.L_x_17548:
[----:B------:R-:W-:-:S05]  /*6200*/  IMAD.MOV.U32 R3, RZ, RZ, RZ ;  /* 0x000000ffff037224 */ /* 0x000fca00078e00ff */
[----:B------:R2:W-:Y:S01]  /*6210*/  STG.E.64 desc[UR36][R16.64], R2 ;  /* 0x0000000210007986 */ /* 0x0005e2000c101b24 */
[----:B------:R-:W-:Y:S05]  /*6220*/  BRA `(.L_x_17521) ;  /* 0x0000000000047947 */ /* 0x000fea0003800000 */
.L_x_17547:
[----:B------:R0:W-:Y:S02]  /*6230*/  STG.E desc[UR36][R16.64], R2 ;  /* 0x0000000210007986 */ /* 0x0001e4000c101924 */
.L_x_17521:
[----:B------:R-:W-:-:S07]  /*6240*/  VIADD R19, R19, 0x80 ;  /* 0x0000008013137836 */ /* 0x000fce0000000000 */
.L_x_17481:
[----:B------:R-:W-:Y:S05]  /*6250*/  BSYNC B6 ;  /* 0x0000000000067941 */ /* 0x000fea0003800000 */
.L_x_17480:
        /* <DEDUP_REMOVED lines=307> */
.L_x_17552:
        /* <DEDUP_REMOVED lines=21> */
.L_x_17556:
[----:B------:R-:W2:Y:S02]  /*76e0*/  LDG.E.U8 R2, desc[UR36][R2.64] ;  /* 0x0000002402027981 */ /* 0x000ea4000c1e1100 */
[----:B--2---:R-:W-:Y:S01]  /*76f0*/  ISETP.NE.AND P0, PT, R2, RZ, PT ;  /* 0x000000ff0200720c */ /* 0x004fe20003f05270 */
[----:B------:R-:W-:-:S12]  /*7700*/  BRA `(.L_x_17558) ;  /* 0x0000000c00747947 */ /* 0x000fd80003800000 */
.L_x_17555:
        /* <DEDUP_REMOVED lines=10> */
.L_x_17560:
[----:B------:R-:W2:Y:S02]  /*77b0*/  LDG.E R2, desc[UR36][R2.64] ;  /* 0x0000002402027981 */ /* 0x000ea4000c1e1900 */
[----:B--2---:R-:W-:Y:S01]  /*77c0*/  ISETP.NE.AND P0, PT, R2, RZ, PT ;  /* 0x000000ff0200720c */ /* 0x004fe20003f05270 */
[----:B------:R-:W-:-:S12]  /*77d0*/  BRA `(.L_x_17558) ;  /* 0x0000000c00407947 */ /* 0x000fd80003800000 */
.L_x_17559:
[----:B------:R-:W2:Y:S02]  /*77e0*/  LDG.E.U16 R2, desc[UR36][R2.64] ;  /* 0x0000002402027981 */ /* 0x000ea4000c1e1500 */
[----:B--2---:R-:W-:Y:S01]  /*77f0*/  ISETP.NE.AND P0, PT, R2, RZ, PT ;  /* 0x000000ff0200720c */ /* 0x004fe20003f05270 */
[----:B------:R-:W-:-:S12]  /*7800*/  BRA `(.L_x_17558) ;  /* 0x0000000c00347947 */ /* 0x000fd80003800000 */
.L_x_17554:
        /* <DEDUP_REMOVED lines=9> */
.L_x_17562:
[----:B------:R-:W2:Y:S02]  /*78a0*/  LDG.E.U16 R0, desc[UR36][R2.64] ;  /* 0x0000002402007981 */ /* 0x000ea4000c1e1500 */
[----:B--2---:R-:W-:-:S05]  /*78b0*/  HADD2.F32 R0, -RZ, R0.H0_H0 ;  /* 0x20000000ff007230 */ /* 0x004fca0000004100 */
[----:B------:R-:W-:Y:S01]  /*78c0*/  FSETP.NEU.FTZ.AND P0, PT, R0, RZ, PT ;  /* 0x000000ff0000720b */ /* 0x000fe20003f1d000 */
[----:B------:R-:W-:-:S12]  /*78d0*/  BRA `(.L_x_17558) ;  /* 0x0000000c00007947 */ /* 0x000fd80003800000 */
.L_x_17561:
        /* <DEDUP_REMOVED lines=11> */
.L_x_17564:
        /* <DEDUP_REMOVED lines=10> */
.L_x_17563:
[----:B------:R-:W2:Y:S02]  /*7a30*/  LDG.E.64 R2, desc[UR36][R2.64] ;  /* 0x0000002402027981 */ /* 0x000ea4000c1e1b00 */
[----:B--2---:R-:W-:Y:S01]  /*7a40*/  DSETP.NEU.AND P0, PT, R2, RZ, PT ;  /* 0x000000ff0200722a */ /* 0x004fe20003f0d000 */
[----:B------:R-:W-:-:S13]  /*7a50*/  BRA `(.L_x_17558) ;  /* 0x0000000800a07947 */ /* 0x000fda0003800000 */
.L_x_17553:
        /* <DEDUP_REMOVED lines=11> */
.L_x_17567:
[----:B------:R-:W2:Y:S02]  /*7b10*/  LDG.E.128 R4, desc[UR36][R2.64] ;  /* 0x0000002402047981 */ /* 0x000ea4000c1e1d00 */
[----:B--2---:R-:W-:-:S06]  /*7b20*/  DSETP.NEU.AND P0, PT, R6, RZ, PT ;  /* 0x000000ff0600722a */ /* 0x004fcc0003f0d000 */
[----:B------:R-:W-:Y:S01]  /*7b30*/  DSETP.NEU.OR P0, PT, R4, RZ, P0 ;  /* 0x000000ff0400722a */ /* 0x000fe2000070d400 */
[----:B------:R-:W-:-:S13]  /*7b40*/  BRA `(.L_x_17558) ;  /* 0x0000000800647947 */ /* 0x000fda0003800000 */
.L_x_17566:
        /* <DEDUP_REMOVED lines=27> */
.L_x_17569:
        /* <DEDUP_REMOVED lines=14> */
.L_x_17568:
[----:B------:R-:W2:Y:S02]  /*7de0*/  LDG.E.U16 R0, desc[UR36][R2.64] ;  /* 0x0000002402007981 */ /* 0x000ea4000c1e1500 */
[----:B--2---:R-:W-:-:S05]  /*7df0*/  IMAD.U32 R0, R0, 0x10000, RZ ;  /* 0x0001000000007824 */ /* 0x004fca00078e00ff */
[----:B------:R-:W-:Y:S01]  /*7e00*/  FSETP.NEU.FTZ.AND P0, PT, R0, RZ, PT ;  /* 0x000000ff0000720b */ /* 0x000fe20003f1d000 */
[----:B------:R-:W-:-:S12]  /*7e10*/  BRA `(.L_x_17558) ;  /* 0x0000000400b07947 */ /* 0x000fd80003800000 */
.L_x_17565:
        /* <DEDUP_REMOVED lines=11> */
.L_x_17572:
        /* <DEDUP_REMOVED lines=21> */
.L_x_17576:
[----:B------:R-:W-:Y:S05]  /*8020*/  BSYNC B1 ;  /* 0x0000000000017941 */ /* 0x000fea0003800000 */
.L_x_17575:
[----:B------:R-:W-:Y:S01]  /*8030*/  LEA R3, R0, 0x3b800000, 0x17 ;  /* 0x3b80000000037811 */ /* 0x000fe200078eb8ff */
[----:B------:R-:W-:-:S05]  /*8040*/  IMAD.SHL.U32 R0, R2, 0x100000, RZ ;  /* 0x0010000002007824 */ /* 0x000fca00078e00ff */
[----:B------:R-:W-:-:S07]  /*8050*/  LOP3.LUT R0, R3, R0, R4, 0xfe, !PT ;  /* 0x0000000003007212 */ /* 0x000fce00078efe04 */
.L_x_17574:
[----:B------:R-:W-:Y:S05]  /*8060*/  BSYNC B0 ;  /* 0x0000000000007941 */ /* 0x000fea0003800000 */
.L_x_17573:
[----:B------:R-:W-:Y:S01]  /*8070*/  FSETP.NEU.FTZ.AND P0, PT, R0, RZ, PT ;  /* 0x000000ff0000720b */ /* 0x000fe20003f1d000 */
[----:B------:R-:W-:-:S12]  /*8080*/  BRA `(.L_x_17558) ;  /* 0x0000000400147947 */ /* 0x000fd80003800000 */
.L_x_17571:
        /* <DEDUP_REMOVED lines=21> */
.L_x_17580:
[----:B------:R-:W-:Y:S05]  /*81e0*/  BSYNC B1 ;  /* 0x0000000000017941 */ /* 0x000fea0003800000 */
.L_x_17579:
[----:B------:R-:W-:Y:S01]  /*81f0*/  LEA R3, R0, 0x37800000, 0x17 ;  /* 0x3780000000037811 */ /* 0x000fe200078eb8ff */
[----:B------:R-:W-:-:S05]  /*8200*/  IMAD.SHL.U32 R0, R2, 0x200000, RZ ;  /* 0x0020000002007824 */ /* 0x000fca00078e00ff */
[----:B------:R-:W-:-:S07]  /*8210*/  LOP3.LUT R0, R3, R0, R4, 0xfe, !PT ;  /* 0x0000000003007212 */ /* 0x000fce00078efe04 */
.L_x_17578:
[----:B------:R-:W-:Y:S05]  /*8220*/  BSYNC B0 ;  /* 0x0000000000007941 */ /* 0x000fea0003800000 */
.L_x_17577:
[----:B------:R-:W-:Y:S01]  /*8230*/  FSETP.NEU.FTZ.AND P0, PT, R0, RZ, PT ;  /* 0x000000ff0000720b */ /* 0x000fe20003f1d000 */
[----:B------:R-:W-:-:S12]  /*8240*/  BRA `(.L_x_17558) ;  /* 0x0000000000a47947 */ /* 0x000fd80003800000 */
.L_x_17570:
        /* <DEDUP_REMOVED lines=14> */
.L_x_17584:
[----:B------:R-:W-:Y:S05]  /*8330*/  BSYNC B0 ;  /* 0x0000000000007941 */ /* 0x000fea0003800000 */
.L_x_17583:
[----:B------:R-:W-:Y:S01]  /*8340*/  FSETP.NEU.FTZ.AND P0, PT, R0, RZ, PT ;  /* 0x000000ff0000720b */ /* 0x000fe20003f1d000 */
[----:B------:R-:W-:-:S12]  /*8350*/  BRA `(.L_x_17558) ;  /* 0x0000000000607947 */ /* 0x000fd80003800000 */
.L_x_17557:
        /* <DEDUP_REMOVED lines=16> */
.L_x_17585:
[----:B------:R-:W-:Y:S01]  /*8460*/  PLOP3.LUT P0, PT, PT, PT, PT, 0x8, 0x0 ;  /* 0x000000000000781c */ /* 0x000fe20003f0e170 */
[----:B------:R-:W-:-:S12]  /*8470*/  BRA `(.L_x_17558) ;  /* 0x0000000000187947 */ /* 0x000fd80003800000 */
.L_x_17582:
[----:B------:R-:W2:Y:S02]  /*8480*/  LDG.E.64 R2, desc[UR36][R2.64] ;  /* 0x0000002402027981 */ /* 0x000ea4000c1e1b00 */
[----:B--2---:R-:W-:-:S04]  /*8490*/  ISETP.NE.U32.AND P0, PT, R2, RZ, PT ;  /* 0x000000ff0200720c */ /* 0x004fc80003f05070 */
[----:B------:R-:W-:Y:S01]  /*84a0*/  ISETP.NE.AND.EX P0, PT, R3, RZ, PT, P0 ;  /* 0x000000ff0300720c */ /* 0x000fe20003f05300 */
[----:B------:R-:W-:-:S12]  /*84b0*/  BRA `(.L_x_17558) ;  /* 0x0000000000087947 */ /* 0x000fd80003800000 */
.L_x_17581:
[----:B------:R-:W2:Y:S02]  /*84c0*/  LDG.E R2, desc[UR36][R2.64] ;  /* 0x0000002402027981 */ /* 0x000ea4000c1e1900 */
[----:B--2---:R-:W-:-:S13]  /*84d0*/  ISETP.NE.AND P0, PT, R2, RZ, PT ;  /* 0x000000ff0200720c */ /* 0x004fda0003f05270 */
.L_x_17558:
        /* <DEDUP_REMOVED lines=17> */
.L_x_17589:
[----:B------:R3:W-:Y:S01]  /*85f0*/  STG.E.U8 desc[UR36][R16.64], R2 ;  /* 0x0000000210007986 */ /* 0x0007e2000c101124 */
[----:B------:R-:W-:Y:S05]  /*8600*/  BRA `(.L_x_17591) ;  /* 0x0000000c00487947 */ /* 0x000fea0003800000 */
.L_x_17588:
        /* <DEDUP_REMOVED lines=9> */
.L_x_17593:
[----:B------:R2:W-:Y:S01]  /*86a0*/  STG.E desc[UR36][R16.64], R2 ;  /* 0x0000000210007986 */ /* 0x0005e2000c101924 */
[----:B------:R-:W-:Y:S05]  /*86b0*/  BRA `(.L_x_17591) ;  /* 0x0000000c001c7947 */ /* 0x000fea0003800000 */
.L_x_17592:
[----:B------:R0:W-:Y:S01]  /*86c0*/  STG.E.U16 desc[UR36][R16.64], R2 ;  /* 0x0000000210007986 */ /* 0x0001e2000c101524 */
[----:B------:R-:W-:Y:S05]  /*86d0*/  BRA `(.L_x_17591) ;  /* 0x0000000c00147947 */ /* 0x000fea0003800000 */
.L_x_17587:
        /* <DEDUP_REMOVED lines=9> */
.L_x_17595:
[----:B------:R-:W-:-:S04]  /*8770*/  I2FP.F32.U32 R0, R2 ;  /* 0x0000000200007245 */ /* 0x000fc80000201000 */
[----:B------:R-:W-:-:S05]  /*8780*/  F2FP.F16.F32.PACK_AB R0, RZ, R0 ;  /* 0x00000000ff00723e */ /* 0x000fca00000000ff */
[----:B------:R0:W-:Y:S01]  /*8790*/  STG.E.U16 desc[UR36][R16.64], R0 ;  /* 0x0000000010007986 */ /* 0x0001e2000c101524 */
[----:B------:R-:W-:Y:S05]  /*87a0*/  BRA `(.L_x_17591) ;  /* 0x0000000800e07947 */ /* 0x000fea0003800000 */
.L_x_17594:
        /* <DEDUP_REMOVED lines=10> */
.L_x_17597:
[----:B------:R-:W-:-:S04]  /*8850*/  I2FP.F32.U32 R2, R2 ;  /* 0x0000000200027245 */ /* 0x000fc80000201000 */
[----:B------:R-:W-:-:S04]  /*8860*/  F2FP.F16.F32.PACK_AB R3, RZ, R2 ;  /* 0x00000002ff03723e */ /* 0x000fc800000000ff */
[----:B------:R-:W-:-:S05]  /*8870*/  PRMT R3, R3, 0x5410, RZ ;  /* 0x0000541003037816 */ /* 0x000fca00000000ff */
[----:B------:R0:W-:Y:S01]  /*8880*/  STG.E desc[UR36][R16.64], R3 ;  /* 0x0000000310007986 */ /* 0x0001e2000c101924 */
[----:B------:R-:W-:Y:S05]  /*8890*/  BRA `(.L_x_17591) ;  /* 0x0000000800a47947 */ /* 0x000fea0003800000 */
.L_x_17596:
[----:B------:R-:W0:Y:S02]  /*88a0*/  I2F.F64.U32 R2, R2 ;  /* 0x0000000200027312 */ /* 0x000e240000201800 */
[----:B0-----:R0:W-:Y:S01]  /*88b0*/  STG.E.64 desc[UR36][R16.64], R2 ;  /* 0x0000000210007986 */ /* 0x0011e2000c101b24 */
[----:B------:R-:W-:Y:S05]  /*88c0*/  BRA `(.L_x_17591) ;  /* 0x0000000800987947 */ /* 0x000fea0003800000 */
.L_x_17586:
        /* <DEDUP_REMOVED lines=10> */
.L_x_17600:
[----:B------:R-:W0:Y:S01]  /*8970*/  I2F.F64.U32 R4, R2 ;  /* 0x0000000200047312 */ /* 0x000e220000201800 */
[----:B------:R-:W-:-:S05]  /*8980*/  CS2R R6, SRZ ;  /* 0x0000000000067805 */ /* 0x000fca000001ff00 */
[----:B0-----:R0:W-:Y:S01]  /*8990*/  STG.E.128 desc[UR36][R16.64], R4 ;  /* 0x0000000410007986 */ /* 0x0011e2000c101d24 */
[----:B------:R-:W-:Y:S05]  /*89a0*/  BRA `(.L_x_17591) ;  /* 0x0000000800607947 */ /* 0x000fea0003800000 */
.L_x_17599:
        /* <DEDUP_REMOVED lines=21> */
.L_x_17604:
[----:B------:R-:W-:Y:S05]  /*8b00*/  BSYNC B0 ;  /* 0x0000000000007941 */ /* 0x000fea0003800000 */
.L_x_17603:
[----:B------:R-:W-:-:S05]  /*8b10*/  LOP3.LUT R3, R0, R3, RZ, 0xfc, !PT ;  /* 0x0000000300037212 */ /* 0x000fca00078efcff */
[----:B------:R0:W-:Y:S01]  /*8b20*/  STG.E.U8 desc[UR36][R16.64], R3 ;  /* 0x0000000310007986 */ /* 0x0001e2000c101124 */
[----:B------:R-:W-:Y:S05]  /*8b30*/  BRA `(.L_x_17591) ;  /* 0x0000000400fc7947 */ /* 0x000fea0003800000 */
.L_x_17602:
        /* <DEDUP_REMOVED lines=13> */
.L_x_17606:
[----:B------:R-:W-:Y:S01]  /*8c10*/  IMAD.MOV.U32 R0, RZ, RZ, 0x7f ;  /* 0x0000007fff007424 */ /* 0x000fe200078e00ff */
[----:B------:R-:W-:-:S04]  /*8c20*/  ISETP.GT.U32.AND P0, PT, R2, 0x7f800000, PT ;  /* 0x7f8000000200780c */ /* 0x000fc80003f04070 */
[----:B------:R-:W-:-:S09]  /*8c30*/  SEL R0, R0, 0x7c, P0 ;  /* 0x0000007c00007807 */ /* 0x000fd20000000000 */
.L_x_17607:
[----:B------:R-:W-:Y:S05]  /*8c40*/  BSYNC B0 ;  /* 0x0000000000007941 */ /* 0x000fea0003800000 */
.L_x_17605:
[----:B------:R-:W-:-:S04]  /*8c50*/  LOP3.LUT R2, R3, 0x80000000, RZ, 0xc0, !PT ;  /* 0x8000000003027812 */ /* 0x000fc800078ec0ff */
[----:B------:R-:W-:-:S04]  /*8c60*/  SHF.R.U32.HI R3, RZ, 0x18, R2 ;  /* 0x00000018ff037819 */ /* 0x000fc80000011602 */
[----:B------:R-:W-:-:S05]  /*8c70*/  LOP3.LUT R3, R0, R3, RZ, 0xfc, !PT ;  /* 0x0000000300037212 */ /* 0x000fca00078efcff */
[----:B------:R0:W-:Y:S01]  /*8c80*/  STG.E.U8 desc[UR36][R16.64], R3 ;  /* 0x0000000310007986 */ /* 0x0001e2000c101124 */
[----:B------:R-:W-:Y:S05]  /*8c90*/  BRA `(.L_x_17591) ;  /* 0x0000000400a47947 */ /* 0x000fea0003800000 */
.L_x_17601:
[----:B------:R-:W-:-:S04]  /*8ca0*/  I2FP.F32.U32 R0, R2 ;  /* 0x0000000200007245 */ /* 0x000fc80000201000 */
[----:B------:R-:W-:-:S05]  /*8cb0*/  F2FP.BF16.F32.PACK_AB R0, RZ, R0 ;  /* 0x00000000ff00723e */ /* 0x000fca00000010ff */
[----:B------:R0:W-:Y:S01]  /*8cc0*/  STG.E.U16 desc[UR36][R16.64], R0 ;  /* 0x0000000010007986 */ /* 0x0001e2000c101524 */
[----:B------:R-:W-:Y:S05]  /*8cd0*/  BRA `(.L_x_17591) ;  /* 0x0000000400947947 */ /* 0x000fea0003800000 */
.L_x_17598:
        /* <DEDUP_REMOVED lines=10> */
.L_x_17610:
        /* <DEDUP_REMOVED lines=17> */
.L_x_17613:
[----:B------:R-:W-:-:S04]  /*8e90*/  LOP3.LUT R2, R3, 0x80000000, RZ, 0xc0, !PT ;  /* 0x8000000003027812 */ /* 0x000fc800078ec0ff */
[----:B------:R-:W-:-:S04]  /*8ea0*/  SHF.R.U32.HI R3, RZ, 0x18, R2 ;  /* 0x00000018ff037819 */ /* 0x000fc80000011602 */
[----:B------:R-:W-:-:S04]  /*8eb0*/  LOP3.LUT R0, R0, R3, RZ, 0xfc, !PT ;  /* 0x0000000300007212 */ /* 0x000fc800078efcff */
[----:B------:R-:W-:-:S07]  /*8ec0*/  PRMT R8, R0, 0x7610, R8 ;  /* 0x0000761000087816 */ /* 0x000fce0000000008 */
.L_x_17612:
[----:B------:R-:W-:Y:S05]  /*8ed0*/  BSYNC B0 ;  /* 0x0000000000007941 */ /* 0x000fea0003800000 */
.L_x_17611:
[----:B------:R0:W-:Y:S01]  /*8ee0*/  STG.E.U8 desc[UR36][R16.64], R8 ;  /* 0x0000000810007986 */ /* 0x0001e2000c101124 */
[----:B------:R-:W-:Y:S05]  /*8ef0*/  BRA `(.L_x_17591) ;  /* 0x00000004000c7947 */ /* 0x000fea0003800000 */
.L_x_17609:
        /* <DEDUP_REMOVED lines=17> */
.L_x_17616:
[----:B------:R-:W-:-:S04]  /*9010*/  LOP3.LUT R2, R3, 0x80000000, RZ, 0xc0, !PT ;  /* 0x8000000003027812 */ /* 0x000fc800078ec0ff */
[----:B------:R-:W-:-:S04]  /*9020*/  SHF.R.U32.HI R3, RZ, 0x18, R2 ;  /* 0x00000018ff037819 */ /* 0x000fc80000011602 */
[----:B------:R-:W-:-:S04]  /*9030*/  LOP3.LUT R0, R0, R3, RZ, 0xfc, !PT ;  /* 0x0000000300007212 */ /* 0x000fc800078efcff */
[----:B------:R-:W-:-:S07]  /*9040*/  PRMT R8, R0, 0x7610, R8 ;  /* 0x0000761000087816 */ /* 0x000fce0000000008 */
.L_x_17615:
[----:B------:R-:W-:Y:S05]  /*9050*/  BSYNC B0 ;  /* 0x0000000000007941 */ /* 0x000fea0003800000 */
.L_x_17614:
[----:B------:R0:W-:Y:S01]  /*9060*/  STG.E.U8 desc[UR36][R16.64], R8 ;  /* 0x0000000810007986 */ /* 0x0001e2000c101124 */
[----:B------:R-:W-:Y:S05]  /*9070*/  BRA `(.L_x_17591) ;  /* 0x0000000000ac7947 */ /* 0x000fea0003800000 */
.L_x_17608:
        /* <DEDUP_REMOVED lines=22> */
.L_x_17590:
        /* <DEDUP_REMOVED lines=16> */
.L_x_17619:
[----:B------:R-:W-:Y:S05]  /*92e0*/  BRA `(.L_x_17591) ;  /* 0x0000000000107947 */ /* 0x000fea0003800000 */
.L_x_17618:
[----:B------:R-:W-:-:S05]  /*92f0*/  IMAD.MOV.U32 R3, RZ, RZ, RZ ;  /* 0x000000ffff037224 */ /* 0x000fca00078e00ff */
[----:B------:R0:W-:Y:S01]  /*9300*/  STG.E.64 desc[UR36][R16.64], R2 ;  /* 0x0000000210007986 */ /* 0x0001e2000c101b24 */
[----:B------:R-:W-:Y:S05]  /*9310*/  BRA `(.L_x_17591) ;  /* 0x0000000000047947 */ /* 0x000fea0003800000 */
.L_x_17617:
[----:B------:R0:W-:Y:S02]  /*9320*/  STG.E desc[UR36][R16.64], R2 ;  /* 0x0000000210007986 */ /* 0x0001e4000c101924 */
.L_x_17591:
[----:B------:R-:W-:-:S07]  /*9330*/  VIADD R19, R19, 0x80 ;  /* 0x0000008013137836 */ /* 0x000fce0000000000 */
.L_x_17551:
[----:B------:R-:W-:Y:S05]  /*9340*/  BSYNC B6 ;  /* 0x0000000000067941 */ /* 0x000fea0003800000 */
.L_x_17550:
        /* <DEDUP_REMOVED lines=306> */
.L_x_17620:
        /* <DEDUP_REMOVED lines=21> */
.L_x_17624:
[----:B------:R-:W2:Y:S02]  /*a7c0*/  LDG.E.U8 R2, desc[UR36][R2.64] ;  /* 0x0000002402027981 */ /* 0x000ea4000c1e1100 */
[----:B--2---:R-:W-:Y:S01]  /*a7d0*/  ISETP.NE.AND P0, PT, R2, RZ, PT ;  /* 0x000000ff0200720c */ /* 0x004fe20003f05270 */
[----:B------:R-:W-:-:S12]  /*a7e0*/  BRA `(.L_x_17626) ;  /* 0x0000000c00747947 */ /* 0x000fd80003800000 */
.L_x_17623:
        /* <DEDUP_REMOVED lines=10> */
.L_x_17628:
[----:B------:R-:W2:Y:S02]  /*a890*/  LDG.E R2, desc[UR36][R2.64] ;  /* 0x0000002402027981 */ /* 0x000ea4000c1e1900 */
[----:B--2---:R-:W-:Y:S01]  /*a8a0*/  ISETP.NE.AND P0, PT, R2, RZ, PT ;  /* 0x000000ff0200720c */ /* 0x004fe20003f05270 */
[----:B------:R-:W-:-:S12]  /*a8b0*/  BRA `(.L_x_17626) ;  /* 0x0000000c00407947 */ /* 0x000fd80003800000 */
.L_x_17627:
[----:B------:R-:W2:Y:S02]  /*a8c0*/  LDG.E.U16 R2, desc[UR36][R2.64] ;  /* 0x0000002402027981 */ /* 0x000ea4000c1e1500 */
[----:B--2---:R-:W-:Y:S01]  /*a8d0*/  ISETP.NE.AND P0, PT, R2, RZ, PT ;  /* 0x000000ff0200720c */ /* 0x004fe20003f05270 */
[----:B------:R-:W-:-:S12]  /*a8e0*/  BRA `(.L_x_17626) ;  /* 0x0000000c00347947 */ /* 0x000fd80003800000 */
.L_x_17622:
        /* <DEDUP_REMOVED lines=9> */
.L_x_17630:
[----:B------:R-:W2:Y:S02]  /*a980*/  LDG.E.U16 R0, desc[UR36][R2.64] ;  /* 0x0000002402007981 */ /* 0x000ea4000c1e1500 */
[----:B--2---:R-:W-:-:S05]  /*a990*/  HADD2.F32 R0, -RZ, R0.H0_H0 ;  /* 0x20000000ff007230 */ /* 0x004fca0000004100 */
[----:B------:R-:W-:Y:S01]  /*a9a0*/  FSETP.NEU.FTZ.AND P0, PT, R0, RZ, PT ;  /* 0x000000ff0000720b */ /* 0x000fe20003f1d000 */
[----:B------:R-:W-:-:S12]  /*a9b0*/  BRA `(.L_x_17626) ;  /* 0x0000000c00007947 */ /* 0x000fd80003800000 */
.L_x_17629:
        /* <DEDUP_REMOVED lines=11> */
.L_x_17632:
        /* <DEDUP_REMOVED lines=10> */
.L_x_17631:
[----:B------:R-:W2:Y:S02]  /*ab10*/  LDG.E.64 R2, desc[UR36][R2.64] ;  /* 0x0000002402027981 */ /* 0x000ea4000c1e1b00 */
[----:B--2---:R-:W-:Y:S01]  /*ab20*/  DSETP.NEU.AND P0, PT, R2, RZ, PT ;  /* 0x000000ff0200722a */ /* 0x004fe20003f0d000 */
[----:B------:R-:W-:-:S13]  /*ab30*/  BRA `(.L_x_17626) ;  /* 0x0000000800a07947 */ /* 0x000fda0003800000 */
.L_x_17621:
        /* <DEDUP_REMOVED lines=11> */
.L_x_17635:
[----:B------:R-:W2:Y:S02]  /*abf0*/  LDG.E.128 R4, desc[UR36][R2.64] ;  /* 0x0000002402047981 */ /* 0x000ea4000c1e1d00 */
[----:B--2---:R-:W-:-:S06]  /*ac00*/  DSETP.NEU.AND P0, PT, R6, RZ, PT ;  /* 0x000000ff0600722a */ /* 0x004fcc0003f0d000 */
[----:B------:R-:W-:Y:S01]  /*ac10*/  DSETP.NEU.OR P0, PT, R4, RZ, P0 ;  /* 0x000000ff0400722a */ /* 0x000fe2000070d400 */
[----:B------:R-:W-:-:S13]  /*ac20*/  BRA `(.L_x_17626) ;  /* 0x0000000800647947 */ /* 0x000fda0003800000 */
.L_x_17634:
        /* <DEDUP_REMOVED lines=27> */
.L_x_17637:
        /* <DEDUP_REMOVED lines=14> */
.L_x_17636:
[----:B------:R-:W2:Y:S02]  /*aec0*/  LDG.E.U16 R0, desc[UR36][R2.64] ;  /* 0x0000002402007981 */ /* 0x000ea4000c1e1500 */
[----:B--2---:R-:W-:-:S05]  /*aed0*/  IMAD.U32 R0, R0, 0x10000, RZ ;  /* 0x0001000000007824 */ /* 0x004fca00078e00ff */
[----:B------:R-:W-:Y:S01]  /*aee0*/  FSETP.NEU.FTZ.AND P0, PT, R0, RZ, PT ;  /* 0x000000ff0000720b */ /* 0x000fe20003f1d000 */
[----:B------:R-:W-:-:S12]  /*aef0*/  BRA `(.L_x_17626) ;  /* 0x0000000400b07947 */ /* 0x000fd80003800000 */
.L_x_17633:
        /* <DEDUP_REMOVED lines=11> */
.L_x_17640:
        /* <DEDUP_REMOVED lines=21> */
.L_x_17644:
[----:B------:R-:W-:Y:S05]  /*b100*/  BSYNC B1 ;  /* 0x0000000000017941 */ /* 0x000fea0003800000 */
.L_x_17643:
[----:B------:R-:W-:Y:S01]  /*b110*/  LEA R3, R0, 0x3b800000, 0x17 ;  /* 0x3b80000000037811 */ /* 0x000fe200078eb8ff */
[----:B------:R-:W-:-:S05]  /*b120*/  IMAD.SHL.U32 R0, R2, 0x100000, RZ ;  /* 0x0010000002007824 */ /* 0x000fca00078e00ff */
[----:B------:R-:W-:-:S07]  /*b130*/  LOP3.LUT R0, R3, R0, R4, 0xfe, !PT ;  /* 0x0000000003007212 */ /* 0x000fce00078efe04 */
.L_x_17642:
[----:B------:R-:W-:Y:S05]  /*b140*/  BSYNC B0 ;  /* 0x0000000000007941 */ /* 0x000fea0003800000 */
.L_x_17641:
[----:B------:R-:W-:Y:S01]  /*b150*/  FSETP.NEU.FTZ.AND P0, PT, R0, RZ, PT ;  /* 0x000000ff0000720b */ /* 0x000fe20003f1d000 */
[----:B------:R-:W-:-:S12]  /*b160*/  BRA `(.L_x_17626) ;  /* 0x0000000400147947 */ /* 0x000fd80003800000 */
.L_x_17639:
        /* <DEDUP_REMOVED lines=21> */
.L_x_17648:
[----:B------:R-:W-:Y:S05]  /*b2c0*/  BSYNC B1 ;  /* 0x0000000000017941 */ /* 0x000fea0003800000 */
.L_x_17647:
[----:B------:R-:W-:Y:S01]  /*b2d0*/  LEA R3, R0, 0x37800000, 0x17 ;  /* 0x3780000000037811 */ /* 0x000fe200078eb8ff */
[----:B------:R-:W-:-:S05]  /*b2e0*/  IMAD.SHL.U32 R0, R2, 0x200000, RZ ;  /* 0x0020000002007824 */ /* 0x000fca00078e00ff */
[----:B------:R-:W-:-:S07]  /*b2f0*/  LOP3.LUT R0, R3, R0, R4, 0xfe, !PT ;  /* 0x0000000003007212 */ /* 0x000fce00078efe04 */
.L_x_17646:
[----:B------:R-:W-:Y:S05]  /*b300*/  BSYNC B0 ;  /* 0x0000000000007941 */ /* 0x000fea0003800000 */
.L_x_17645:
[----:B------:R-:W-:Y:S01]  /*b310*/  FSETP.NEU.FTZ.AND P0, PT, R0, RZ, PT ;  /* 0x000000ff0000720b */ /* 0x000fe20003f1d000 */
[----:B------:R-:W-:-:S12]  /*b320*/  BRA `(.L_x_17626) ;  /* 0x0000000000a47947 */ /* 0x000fd80003800000 */
.L_x_17638:
        /* <DEDUP_REMOVED lines=14> */
.L_x_17652:
[----:B------:R-:W-:Y:S05]  /*b410*/  BSYNC B0 ;  /* 0x0000000000007941 */ /* 0x000fea0003800000 */
.L_x_17651:
[----:B------:R-:W-:Y:S01]  /*b420*/  FSETP.NEU.FTZ.AND P0, PT, R0, RZ, PT ;  /* 0x000000ff0000720b */ /* 0x000fe20003f1d000 */
[----:B------:R-:W-:-:S12]  /*b430*/  BRA `(.L_x_17626) ;  /* 0x0000000000607947 */ /* 0x000fd80003800000 */
.L_x_17625:
        /* <DEDUP_REMOVED lines=16> */
.L_x_17653:
[----:B------:R-:W-:Y:S01]  /*b540*/  PLOP3.LUT P0, PT, PT, PT, PT, 0x8, 0x0 ;  /* 0x000000000000781c */ /* 0x000fe20003f0e170 */
[----:B------:R-:W-:-:S12]  /*b550*/  BRA `(.L_x_17626) ;  /* 0x0000000000187947 */ /* 0x000fd80003800000 */
.L_x_17650:
[----:B------:R-:W2:Y:S02]  /*b560*/  LDG.E.64 R2, desc[UR36][R2.64] ;  /* 0x0000002402027981 */ /* 0x000ea4000c1e1b00 */
[----:B--2---:R-:W-:-:S04]  /*b570*/  ISETP.NE.U32.AND P0, PT, R2, RZ, PT ;  /* 0x000000ff0200720c */ /* 0x004fc80003f05070 */
[----:B------:R-:W-:Y:S01]  /*b580*/  ISETP.NE.AND.EX P0, PT, R3, RZ, PT, P0 ;  /* 0x000000ff0300720c */ /* 0x000fe20003f05300 */
[----:B------:R-:W-:-:S12]  /*b590*/  BRA `(.L_x_17626) ;  /* 0x0000000000087947 */ /* 0x000fd80003800000 */
.L_x_17649:
[----:B------:R-:W2:Y:S02]  /*b5a0*/  LDG.E R2, desc[UR36][R2.64] ;  /* 0x0000002402027981 */ /* 0x000ea4000c1e1900 */
[----:B--2---:R-:W-:-:S13]  /*b5b0*/  ISETP.NE.AND P0, PT, R2, RZ, PT ;  /* 0x000000ff0200720c */ /* 0x004fda0003f05270 */
.L_x_17626:
        /* <DEDUP_REMOVED lines=17> */
.L_x_17657:
[----:B------:R-:W-:Y:S01]  /*b6d0*/  STG.E.U8 desc[UR36][R16.64], R2 ;  /* 0x0000000210007986 */ /* 0x000fe2000c101124 */
[----:B------:R-:W-:Y:S05]  /*b6e0*/  EXIT ;  /* 0x000000000000794d */ /* 0x000fea0003800000 */
.L_x_17656:
        /* <DEDUP_REMOVED lines=9> */
.L_x_17660:
[----:B------:R-:W-:Y:S01]  /*b780*/  STG.E desc[UR36][R16.64], R2 ;  /* 0x0000000210007986 */ /* 0x000fe2000c101924 */
[----:B------:R-:W-:Y:S05]  /*b790*/  EXIT ;  /* 0x000000000000794d */ /* 0x000fea0003800000 */
.L_x_17659:
[----:B------:R-:W-:Y:S01]  /*b7a0*/  STG.E.U16 desc[UR36][R16.64], R2 ;  /* 0x0000000210007986 */ /* 0x000fe2000c101524 */
[----:B------:R-:W-:Y:S05]  /*b7b0*/  EXIT ;  /* 0x000000000000794d */ /* 0x000fea0003800000 */
.L_x_17655:
        /* <DEDUP_REMOVED lines=9> */
.L_x_17662:
[----:B------:R-:W-:-:S04]  /*b850*/  I2FP.F32.U32 R0, R2 ;  /* 0x0000000200007245 */ /* 0x000fc80000201000 */
[----:B------:R-:W-:-:S05]  /*b860*/  F2FP.F16.F32.PACK_AB R0, RZ, R0 ;  /* 0x00000000ff00723e */ /* 0x000fca00000000ff */
[----:B------:R-:W-:Y:S01]  /*b870*/  STG.E.U16 desc[UR36][R16.64], R0 ;  /* 0x0000000010007986 */ /* 0x000fe2000c101524 */
[----:B------:R-:W-:Y:S05]  /*b880*/  EXIT ;  /* 0x000000000000794d */ /* 0x000fea0003800000 */
.L_x_17661:
        /* <DEDUP_REMOVED lines=10> */
.L_x_17664:
[----:B------:R-:W-:-:S04]  /*b930*/  I2FP.F32.U32 R2, R2 ;  /* 0x0000000200027245 */ /* 0x000fc80000201000 */
[----:B------:R-:W-:-:S04]  /*b940*/  F2FP.F16.F32.PACK_AB R3, RZ, R2 ;  /* 0x00000002ff03723e */ /* 0x000fc800000000ff */
[----:B------:R-:W-:-:S05]  /*b950*/  PRMT R3, R3, 0x5410, RZ ;  /* 0x0000541003037816 */ /* 0x000fca00000000ff */
[----:B------:R-:W-:Y:S01]  /*b960*/  STG.E desc[UR36][R16.64], R3 ;  /* 0x0000000310007986 */ /* 0x000fe2000c101924 */
[----:B------:R-:W-:Y:S05]  /*b970*/  EXIT ;  /* 0x000000000000794d */ /* 0x000fea0003800000 */
.L_x_17663:
[----:B------:R-:W0:Y:S02]  /*b980*/  I2F.F64.U32 R2, R2 ;  /* 0x0000000200027312 */ /* 0x000e240000201800 */
[----:B0-----:R-:W-:Y:S01]  /*b990*/  STG.E.64 desc[UR36][R16.64], R2 ;  /* 0x0000000210007986 */ /* 0x001fe2000c101b24 */
[----:B------:R-:W-:Y:S05]  /*b9a0*/  EXIT ;  /* 0x000000000000794d */ /* 0x000fea0003800000 */
.L_x_17654:
        /* <DEDUP_REMOVED lines=10> */
.L_x_17667:
[----:B------:R-:W0:Y:S01]  /*ba50*/  I2F.F64.U32 R4, R2 ;  /* 0x0000000200047312 */ /* 0x000e220000201800 */
[----:B------:R-:W-:-:S05]  /*ba60*/  CS2R R6, SRZ ;  /* 0x0000000000067805 */ /* 0x000fca000001ff00 */
[----:B0-----:R-:W-:Y:S01]  /*ba70*/  STG.E.128 desc[UR36][R16.64], R4 ;  /* 0x0000000410007986 */ /* 0x001fe2000c101d24 */
[----:B------:R-:W-:Y:S05]  /*ba80*/  EXIT ;  /* 0x000000000000794d */ /* 0x000fea0003800000 */
.L_x_17666:
        /* <DEDUP_REMOVED lines=21> */
.L_x_17671:
[----:B------:R-:W-:Y:S05]  /*bbe0*/  BSYNC B0 ;  /* 0x0000000000007941 */ /* 0x000fea0003800000 */
.L_x_17670:
[----:B------:R-:W-:-:S05]  /*bbf0*/  LOP3.LUT R3, R0, R3, RZ, 0xfc, !PT ;  /* 0x0000000300037212 */ /* 0x000fca00078efcff */
[----:B------:R-:W-:Y:S01]  /*bc00*/  STG.E.U8 desc[UR36][R16.64], R3 ;  /* 0x0000000310007986 */ /* 0x000fe2000c101124 */
[----:B------:R-:W-:Y:S05]  /*bc10*/  EXIT ;  /* 0x000000000000794d */ /* 0x000fea0003800000 */
.L_x_17669:
        /* <DEDUP_REMOVED lines=13> */
.L_x_17673:
[----:B------:R-:W-:Y:S01]  /*bcf0*/  IMAD.MOV.U32 R0, RZ, RZ, 0x7f ;  /* 0x0000007fff007424 */ /* 0x000fe200078e00ff */
[----:B------:R-:W-:-:S04]  /*bd00*/  ISETP.GT.U32.AND P0, PT, R2, 0x7f800000, PT ;  /* 0x7f8000000200780c */ /* 0x000fc80003f04070 */
[----:B------:R-:W-:-:S09]  /*bd10*/  SEL R0, R0, 0x7c, P0 ;  /* 0x0000007c00007807 */ /* 0x000fd20000000000 */
.L_x_17674:
[----:B------:R-:W-:Y:S05]  /*bd20*/  BSYNC B0 ;  /* 0x0000000000007941 */ /* 0x000fea0003800000 */
.L_x_17672:
[----:B------:R-:W-:-:S04]  /*bd30*/  LOP3.LUT R2, R3, 0x80000000, RZ, 0xc0, !PT ;  /* 0x8000000003027812 */ /* 0x000fc800078ec0ff */
[----:B------:R-:W-:-:S04]  /*bd40*/  SHF.R.U32.HI R3, RZ, 0x18, R2 ;  /* 0x00000018ff037819 */ /* 0x000fc80000011602 */
[----:B------:R-:W-:-:S05]  /*bd50*/  LOP3.LUT R3, R0, R3, RZ, 0xfc, !PT ;  /* 0x0000000300037212 */ /* 0x000fca00078efcff */
[----:B------:R-:W-:Y:S01]  /*bd60*/  STG.E.U8 desc[UR36][R16.64], R3 ;  /* 0x0000000310007986 */ /* 0x000fe2000c101124 */
[----:B------:R-:W-:Y:S05]  /*bd70*/  EXIT ;  /* 0x000000000000794d */ /* 0x000fea0003800000 */
.L_x_17668:
[----:B------:R-:W-:-:S04]  /*bd80*/  I2FP.F32.U32 R0, R2 ;  /* 0x0000000200007245 */ /* 0x000fc80000201000 */
[----:B------:R-:W-:-:S05]  /*bd90*/  F2FP.BF16.F32.PACK_AB R0, RZ, R0 ;  /* 0x00000000ff00723e */ /* 0x000fca00000010ff */
[----:B------:R-:W-:Y:S01]  /*bda0*/  STG.E.U16 desc[UR36][R16.64], R0 ;  /* 0x0000000010007986 */ /* 0x000fe2000c101524 */
[----:B------:R-:W-:Y:S05]  /*bdb0*/  EXIT ;  /* 0x000000000000794d */ /* 0x000fea0003800000 */
.L_x_17665:
        /* <DEDUP_REMOVED lines=10> */
.L_x_17677:
        /* <DEDUP_REMOVED lines=17> */
.L_x_17680:
[----:B------:R-:W-:-:S04]  /*bf70*/  LOP3.LUT R2, R3, 0x80000000, RZ, 0xc0, !PT ;  /* 0x8000000003027812 */ /* 0x000fc800078ec0ff */
[----:B------:R-:W-:-:S04]  /*bf80*/  SHF.R.U32.HI R3, RZ, 0x18, R2 ;  /* 0x00000018ff037819 */ /* 0x000fc80000011602 */
[----:B------:R-:W-:-:S04]  /*bf90*/  LOP3.LUT R0, R0, R3, RZ, 0xfc, !PT ;  /* 0x0000000300007212 */ /* 0x000fc800078efcff */
[----:B------:R-:W-:-:S07]  /*bfa0*/  PRMT R8, R0, 0x7610, R8 ;  /* 0x0000761000087816 */ /* 0x000fce0000000008 */
.L_x_17679:
[----:B------:R-:W-:Y:S05]  /*bfb0*/  BSYNC B0 ;  /* 0x0000000000007941 */ /* 0x000fea0003800000 */
.L_x_17678:
[----:B------:R-:W-:Y:S01]  /*bfc0*/  STG.E.U8 desc[UR36][R16.64], R8 ;  /* 0x0000000810007986 */ /* 0x000fe2000c101124 */
[----:B------:R-:W-:Y:S05]  /*bfd0*/  EXIT ;  /* 0x000000000000794d */ /* 0x000fea0003800000 */
.L_x_17676:
        /* <DEDUP_REMOVED lines=17> */
.L_x_17683:
[----:B------:R-:W-:-:S04]  /*c0f0*/  LOP3.LUT R2, R3, 0x80000000, RZ, 0xc0, !PT ;  /* 0x8000000003027812 */ /* 0x000fc800078ec0ff */
[----:B------:R-:W-:-:S04]  /*c100*/  SHF.R.U32.HI R3, RZ, 0x18, R2 ;  /* 0x00000018ff037819 */ /* 0x000fc80000011602 */
[----:B------:R-:W-:-:S04]  /*c110*/  LOP3.LUT R0, R0, R3, RZ, 0xfc, !PT ;  /* 0x0000000300007212 */ /* 0x000fc800078efcff */
[----:B------:R-:W-:-:S07]  /*c120*/  PRMT R8, R0, 0x7610, R8 ;  /* 0x0000761000087816 */ /* 0x000fce0000000008 */
.L_x_17682:
[----:B------:R-:W-:Y:S05]  /*c130*/  BSYNC B0 ;  /* 0x0000000000007941 */ /* 0x000fea0003800000 */
.L_x_17681:
[----:B------:R-:W-:Y:S01]  /*c140*/  STG.E.U8 desc[UR36][R16.64], R8 ;  /* 0x0000000810007986 */ /* 0x000fe2000c101124 */
[----:B------:R-:W-:Y:S05]  /*c150*/  EXIT ;  /* 0x000000000000794d */ /* 0x000fea0003800000 */
.L_x_17675:
        /* <DEDUP_REMOVED lines=22> */
.L_x_17658:
        /* <DEDUP_REMOVED lines=16> */
.L_x_17686:
[----:B------:R-:W-:Y:S05]  /*c3c0*/  EXIT ;  /* 0x000000000000794d */ /* 0x000fea0003800000 */
.L_x_17685:
[----:B------:R-:W-:-:S05]  /*c3d0*/  IMAD.MOV.U32 R3, RZ, RZ, RZ ;  /* 0x000000ffff037224 */ /* 0x000fca00078e00ff */
[----:B------:R-:W-:Y:S01]  /*c3e0*/  STG.E.64 desc[UR36][R16.64], R2 ;  /* 0x0000000210007986 */ /* 0x000fe2000c101b24 */
[----:B------:R-:W-:Y:S05]  /*c3f0*/  EXIT ;  /* 0x000000000000794d */ /* 0x000fea0003800000 */
.L_x_17684:
[----:B------:R-:W-:Y:S01]  /*c400*/  STG.E desc[UR36][R16.64], R2 ;  /* 0x0000000210007986 */ /* 0x000fe2000c101924 */
[----:B------:R-:W-:Y:S05]  /*c410*/  EXIT ;  /* 0x000000000000794d */ /* 0x000fea0003800000 */
.L_x_17687:
        /* <DEDUP_REMOVED lines=14> */
.L_x_26288:


//--------------------- .text._ZN2at6native27unrolled_elementwise_kernelINS0_13AUnaryFunctorIbbbNS0_17BitwiseAndFunctorIbEEEESt5arrayIPcLm2EELi4E23TrivialOffsetCalculatorILi1EjESA_NS0_6memory12LoadWithCastILi1EEENSB_13StoreWithCastILi1EEEEEviT_T0_T2_T3_T4_T5_ --------------------------
	.section	.text._ZN2at6native27unrolled_elementwise_kernelINS0_13AUnaryFunctorIbbbNS0_17BitwiseAndFunctorIbEEEESt5arrayIPcLm2EELi4E23TrivialOffsetCalculatorILi1EjESA_NS0_6memory12LoadWithCastILi1EEENSB_13StoreWithCastILi1EEEEEviT_T0_T2_T3_T4_T5_,"ax",@progbits
	.align	128
        .global         _ZN2at6native27unrolled_elementwise_kernelINS0_13AUnaryFunctorIbbbNS0_17BitwiseAndFunctorIbEEEESt5arrayIPcLm2EELi4E23TrivialOffsetCalculatorILi1EjESA_NS0_6memory12LoadWithCastILi1EEENSB_13StoreWithCastILi1EEEEEviT_T0_T2_T3_T4_T5_
        .type           _ZN2at6native27unrolled_elementwise_kernelINS0_13AUnaryFunctorIbbbNS0_17BitwiseAndFunctorIbEEEESt5arrayIPcLm2EELi4E23TrivialOffsetCalculatorILi1EjESA_NS0_6memory12LoadWithCastILi1EEENSB_13StoreWithCastILi1EEEEEviT_T0_T2_T3_T4_T5_,@function
        .size           _ZN2at6native27unrolled_elementwise_kernelINS0_13AUnaryFunctorIbbbNS0_17BitwiseAndFunctorIbEEEESt5arrayIPcLm2EELi4E23TrivialOffsetCalculatorILi1EjESA_NS0_6memory12LoadWithCastILi1EEENSB_13StoreWithCastILi1EEEEEviT_T0_T2_T3_T4_T5_,(.L_x_26289 - _ZN2at6native27unrolled_elementwise_kernelINS0_13AUnaryFunctorIbbbNS0_17BitwiseAndFunctorIbEEEESt5arrayIPcLm2EELi4E23TrivialOffsetCalculatorILi1EjESA_NS0_6memory12LoadWithCastILi1EEENSB_13StoreWithCastILi1EEEEEviT_T0_T2_T3_T4_T5_)
        .other          _ZN2at6native27unrolled_elementwise_kernelINS0_13AUnaryFunctorIbbbNS0_17BitwiseAndFunctorIbEEEESt5arrayIPcLm2EELi4E23TrivialOffsetCalculatorILi1EjESA_NS0_6memory12LoadWithCastILi1EEENSB_13StoreWithCastILi1EEEEEviT_T0_T2_T3_T4_T5_,@"STO_CUDA_ENTRY STV_DEFAULT"
_ZN2at6native27unrolled_elementwise_kernelINS0_13AUnaryFunctorIbbbNS0_17BitwiseAndFunctorIbEEEESt5arrayIPcLm2EELi4E23TrivialOffsetCalculatorILi1EjESA_NS0_6memory12LoadWithCastILi1EEENSB_13StoreWithCastILi1EEEEEviT_T0_T2_T3_T4_T5_:
.text._ZN2at6native27unrolled_elementwise_kernelINS0_13AUnaryFunctorIbbbNS0_17BitwiseAndFunctorIbEEEESt5arrayIPcLm2EELi4E23TrivialOffsetCalculatorILi1EjESA_NS0_6memory12LoadWithCastILi1EEENSB_13StoreWithCastILi1EEEEEviT_T0_T2_T3_T4_T5_:
        /* <DEDUP_REMOVED lines=32> */
.L_x_17693:
[----:B------:R-:W2:Y:S02]  /*0200*/  LDG.E.U8 R4, desc[UR36][R4.64] ;  /* 0x0000002404047981 */ /* 0x000ea4000c1e1100 */
[----:B--2---:R-:W-:Y:S01]  /*0210*/  ISETP.NE.AND P0, PT, R4, RZ, PT ;  /* 0x000000ff0400720c */ /* 0x004fe20003f05270 */
[----:B------:R-:W-:-:S12]  /*0220*/  BRA `(.L_x_17695) ;  /* 0x0000000c00787947 */ /* 0x000fd80003800000 */
.L_x_17692:
        /* <DEDUP_REMOVED lines=10> */
.L_x_17697:
[----:B------:R-:W2:Y:S02]  /*02d0*/  LDG.E R4, desc[UR36][R4.64] ;  /* 0x0000002404047981 */ /* 0x000ea4000c1e1900 */
[----:B--2---:R-:W-:Y:S01]  /*02e0*/  ISETP.NE.AND P0, PT, R4, RZ, PT ;  /* 0x000000ff0400720c */ /* 0x004fe20003f05270 */
[----:B------:R-:W-:-:S12]  /*02f0*/  BRA `(.L_x_17695) ;  /* 0x0000000c00447947 */ /* 0x000fd80003800000 */
.L_x_17696:
[----:B------:R-:W2:Y:S02]  /*0300*/  LDG.E.U16 R4, desc[UR36][R4.64] ;  /* 0x0000002404047981 */ /* 0x000ea4000c1e1500 */
[----:B--2---:R-:W-:Y:S01]  /*0310*/  ISETP.NE.AND P0, PT, R4, RZ, PT ;  /* 0x000000ff0400720c */ /* 0x004fe20003f05270 */
[----:B------:R-:W-:-:S12]  /*0320*/  BRA `(.L_x_17695) ;  /* 0x0000000c00387947 */ /* 0x000fd80003800000 */
.L_x_17691:
        /* <DEDUP_REMOVED lines=9> */
.L_x_17699:
[----:B------:R-:W2:Y:S02]  /*03c0*/  LDG.E.U16 R0, desc[UR36][R4.64] ;  /* 0x0000002404007981 */ /* 0x000ea4000c1e1500 */
[----:B--2---:R-:W-:-:S05]  /*03d0*/  HADD2.F32 R0, -RZ, R0.H0_H0 ;  /* 0x20000000ff007230 */ /* 0x004fca0000004100 */
[----:B------:R-:W-:Y:S01]  /*03e0*/  FSETP.NEU.FTZ.AND P0, PT, R0, RZ, PT ;  /* 0x000000ff0000720b */ /* 0x000fe20003f1d000 */
[----:B------:R-:W-:-:S12]  /*03f0*/  BRA `(.L_x_17695) ;  /* 0x0000000c00047947 */ /* 0x000fd80003800000 */
.L_x_17698:
        /* <DEDUP_REMOVED lines=11> */
.L_x_17701:
        /* <DEDUP_REMOVED lines=10> */
.L_x_17700:
[----:B------:R-:W2:Y:S02]  /*0550*/  LDG.E.64 R4, desc[UR36][R4.64] ;  /* 0x0000002404047981 */ /* 0x000ea4000c1e1b00 */
[----:B--2---:R-:W-:Y:S01]  /*0560*/  DSETP.NEU.AND P0, PT, R4, RZ, PT ;  /* 0x000000ff0400722a */ /* 0x004fe20003f0d000 */
[----:B------:R-:W-:-:S13]  /*0570*/  BRA `(.L_x_17695) ;  /* 0x0000000800a47947 */ /* 0x000fda0003800000 */
.L_x_17690:
        /* <DEDUP_REMOVED lines=11> */
.L_x_17704:
[----:B------:R-:W2:Y:S02]  /*0630*/  LDG.E.128 R4, desc[UR36][R4.64] ;  /* 0x0000002404047981 */ /* 0x000ea4000c1e1d00 */
[----:B--2---:R-:W-:-:S06]  /*0640*/  DSETP.NEU.AND P0, PT, R6, RZ, PT ;  /* 0x000000ff0600722a */ /* 0x004fcc0003f0d000 */
[----:B------:R-:W-:Y:S01]  /*0650*/  DSETP.NEU.OR P0, PT, R4, RZ, P0 ;  /* 0x000000ff0400722a */ /* 0x000fe2000070d400 */
[----:B------:R-:W-:-:S13]  /*0660*/  BRA `(.L_x_17695) ;  /* 0x0000000800687947 */ /* 0x000fda0003800000 */
.L_x_17703:
        /* <DEDUP_REMOVED lines=27> */
.L_x_17706:
        /* <DEDUP_REMOVED lines=15> */
.L_x_17705:
[----:B------:R-:W2:Y:S02]  /*0910*/  LDG.E.U16 R0, desc[UR36][R4.64] ;  /* 0x0000002404007981 */ /* 0x000ea4000c1e1500 */
[----:B--2---:R-:W-:-:S05]  /*0920*/  IMAD.U32 R0, R0, 0x10000, RZ ;  /* 0x0001000000007824 */ /* 0x004fca00078e00ff */
[----:B------:R-:W-:Y:S01]  /*0930*/  FSETP.NEU.FTZ.AND P0, PT, R0, RZ, PT ;  /* 0x000000ff0000720b */ /* 0x000fe20003f1d000 */
[----:B------:R-:W-:-:S12]  /*0940*/  BRA `(.L_x_17695) ;  /* 0x0000000400b07947 */ /* 0x000fd80003800000 */
.L_x_17702:
        /* <DEDUP_REMOVED lines=11> */
.L_x_17709:
        /* <DEDUP_REMOVED lines=21> */
.L_x_17713:
[----:B------:R-:W-:Y:S05]  /*0b50*/  BSYNC B1 ;  /* 0x0000000000017941 */ /* 0x000fea0003800000 */
.L_x_17712:
[----:B------:R-:W-:Y:S01]  /*0b60*/  LEA R5, R0, 0x3b800000, 0x17 ;  /* 0x3b80000000057811 */ /* 0x000fe200078eb8ff */
[----:B------:R-:W-:-:S05]  /*0b70*/  IMAD.SHL.U32 R0, R3, 0x100000, RZ ;  /* 0x0010000003007824 */ /* 0x000fca00078e00ff */
[----:B------:R-:W-:-:S07]  /*0b80*/  LOP3.LUT R0, R5, R0, R6, 0xfe, !PT ;  /* 0x0000000005007212 */ /* 0x000fce00078efe06 */
.L_x_17711:
[----:B------:R-:W-:Y:S05]  /*0b90*/  BSYNC B0 ;  /* 0x0000000000007941 */ /* 0x000fea0003800000 */
.L_x_17710:
[----:B------:R-:W-:Y:S01]  /*0ba0*/  FSETP.NEU.FTZ.AND P0, PT, R0, RZ, PT ;  /* 0x000000ff0000720b */ /* 0x000fe20003f1d000 */
[----:B------:R-:W-:-:S12]  /*0bb0*/  BRA `(.L_x_17695) ;  /* 0x0000000400147947 */ /* 0x000fd80003800000 */
.L_x_17708:
        /* <DEDUP_REMOVED lines=21> */
.L_x_17717:
[----:B------:R-:W-:Y:S05]  /*0d10*/  BSYNC B1 ;  /* 0x0000000000017941 */ /* 0x000fea0003800000 */
.L_x_17716:
[----:B------:R-:W-:Y:S01]  /*0d20*/  LEA R5, R0, 0x37800000, 0x17 ;  /* 0x3780000000057811 */ /* 0x000fe200078eb8ff */
[----:B------:R-:W-:-:S05]  /*0d30*/  IMAD.SHL.U32 R0, R3, 0x200000, RZ ;  /* 0x0020000003007824 */ /* 0x000fca00078e00ff */
[----:B------:R-:W-:-:S07]  /*0d40*/  LOP3.LUT R0, R5, R0, R6, 0xfe, !PT ;  /* 0x0000000005007212 */ /* 0x000fce00078efe06 */
.L_x_17715:
[----:B------:R-:W-:Y:S05]  /*0d50*/  BSYNC B0 ;  /* 0x0000000000007941 */ /* 0x000fea0003800000 */
.L_x_17714:
[----:B------:R-:W-:Y:S01]  /*0d60*/  FSETP.NEU.FTZ.AND P0, PT, R0, RZ, PT ;  /* 0x000000ff0000720b */ /* 0x000fe20003f1d000 */
[----:B------:R-:W-:-:S12]  /*0d70*/  BRA `(.L_x_17695) ;  /* 0x0000000000a47947 */ /* 0x000fd80003800000 */
.L_x_17707:
        /* <DEDUP_REMOVED lines=14> */
.L_x_17721:
[----:B------:R-:W-:Y:S05]  /*0e60*/  BSYNC B0 ;  /* 0x0000000000007941 */ /* 0x000fea0003800000 */
.L_x_17720:
[----:B------:R-:W-:Y:S01]  /*0e70*/  FSETP.NEU.FTZ.AND P0, PT, R0, RZ, PT ;  /* 0x000000ff0000720b */ /* 0x000fe20003f1d000 */
[----:B------:R-:W-:-:S12]  /*0e80*/  BRA `(.L_x_17695) ;  /* 0x0000000000607947 */ /* 0x000fd80003800000 */
.L_x_17694:
        /* <DEDUP_REMOVED lines=16> */
.L_x_17722:
[----:B------:R-:W-:Y:S01]  /*0f90*/  PLOP3.LUT P0, PT, PT, PT, PT, 0x8, 0x0 ;  /* 0x000000000000781c */ /* 0x000fe20003f0e170 */
[----:B------:R-:W-:-:S12]  /*0fa0*/  BRA `(.L_x_17695) ;  /* 0x0000000000187947 */ /* 0x000fd80003800000 */
.L_x_17719:
[----:B------:R-:W2:Y:S02]  /*0fb0*/  LDG.E.64 R4, desc[UR36][R4.64] ;  /* 0x0000002404047981 */ /* 0x000ea4000c1e1b00 */
[----:B--2---:R-:W-:-:S04]  /*0fc0*/  ISETP.NE.U32.AND P0, PT, R4, RZ, PT ;  /* 0x000000ff0400720c */ /* 0x004fc80003f05070 */
[----:B------:R-:W-:Y:S01]  /*0fd0*/  ISETP.NE.AND.EX P0, PT, R5, RZ, PT, P0 ;  /* 0x000000ff0500720c */ /* 0x000fe20003f05300 */
[----:B------:R-:W-:-:S12]  /*0fe0*/  BRA `(.L_x_17695) ;  /* 0x0000000000087947 */ /* 0x000fd80003800000 */
.L_x_17718:
[----:B------:R-:W2:Y:S02]  /*0ff0*/  LDG.E R4, desc[UR36][R4.64] ;  /* 0x0000002404047981 */ /* 0x000ea4000c1e1900 */
[----:B--2---:R-:W-:-:S13]  /*1000*/  ISETP.NE.AND P0, PT, R4, RZ, PT ;  /* 0x000000ff0400720c */ /* 0x004fda0003f05270 */
.L_x_17695:
[----:B------:R-:W0:Y:S01]  /*1010*/  S2R R25, SR_TID.X ;  /* 0x0000000000197919 */ /* 0x000e220000002100 */
[----:B------:R-:W-:Y:S01]  /*1020*/  SEL R18, RZ, 0x1, !P0 ;  /* 0x00000001ff127807 */ /* 0x000fe20004000000 */
[----:B0-----:R-:W-:-:S07]  /*1030*/  VIADD R25, R25, 0x80 ;  /* 0x0000008019197836 */ /* 0x001fce0000000000 */
.L_x_17689:
[----:B------:R-:W-:Y:S05]  /*1040*/  BSYNC B6 ;  /* 0x0000000000067941 */ /* 0x000fea0003800000 */
.L_x_17688:
        /* <DEDUP_REMOVED lines=24> */
.L_x_17728:
[----:B------:R-:W2:Y:S02]  /*11d0*/  LDG.E.U8 R4, desc[UR36][R4.64] ;  /* 0x0000002404047981 */ /* 0x000ea4000c1e1100 */
[----:B--2---:R-:W-:Y:S01]  /*11e0*/  ISETP.NE.AND P0, PT, R4, RZ, PT ;  /* 0x000000ff0400720c */ /* 0x004fe20003f05270 */
[----:B------:R-:W-:-:S12]  /*11f0*/  BRA `(.L_x_17730) ;  /* 0x0000000c00747947 */ /* 0x000fd80003800000 */
.L_x_17727:
        /* <DEDUP_REMOVED lines=10> */
.L_x_17732:
[----:B------:R-:W2:Y:S02]  /*12a0*/  LDG.E R4, desc[UR36][R4.64] ;  /* 0x0000002404047981 */ /* 0x000ea4000c1e1900 */
[----:B--2---:R-:W-:Y:S01]  /*12b0*/  ISETP.NE.AND P0, PT, R4, RZ, PT ;  /* 0x000000ff0400720c */ /* 0x004fe20003f05270 */
[----:B------:R-:W-:-:S12]  /*12c0*/  BRA `(.L_x_17730) ;  /* 0x0000000c00407947 */ /* 0x000fd80003800000 */
.L_x_17731:
[----:B------:R-:W2:Y:S02]  /*12d0*/  LDG.E.U16 R4, desc[UR36][R4.64] ;  /* 0x0000002404047981 */ /* 0x000ea4000c1e1500 */
[----:B--2---:R-:W-:Y:S01]  /*12e0*/  ISETP.NE.AND P0, PT, R4, RZ, PT ;  /* 0x000000ff0400720c */ /* 0x004fe20003f05270 */
[----:B------:R-:W-:-:S12]  /*12f0*/  BRA `(.L_x_17730) ;  /* 0x0000000c00347947 */ /* 0x000fd80003800000 */
.L_x_17726:
        /* <DEDUP_REMOVED lines=9> */
.L_x_17734:
[----:B------:R-:W2:Y:S02]  /*1390*/  LDG.E.U16 R0, desc[UR36][R4.64] ;  /* 0x0000002404007981 */ /* 0x000ea4000c1e1500 */
[----:B--2---:R-:W-:-:S05]  /*13a0*/  HADD2.F32 R0, -RZ, R0.H0_H0 ;  /* 0x20000000ff007230 */ /* 0x004fca0000004100 */
[----:B------:R-:W-:Y:S01]  /*13b0*/  FSETP.NEU.FTZ.AND P0, PT, R0, RZ, PT ;  /* 0x000000ff0000720b */ /* 0x000fe20003f1d000 */
[----:B------:R-:W-:-:S12]  /*13c0*/  BRA `(.L_x_17730) ;  /* 0x0000000c00007947 */ /* 0x000fd80003800000 */
.L_x_17733:
        /* <DEDUP_REMOVED lines=11> */
.L_x_17736:
        /* <DEDUP_REMOVED lines=10> */
.L_x_17735:
[----:B------:R-:W2:Y:S02]  /*1520*/  LDG.E.64 R4, desc[UR36][R4.64] ;  /* 0x0000002404047981 */ /* 0x000ea4000c1e1b00 */
[----:B--2---:R-:W-:Y:S01]  /*1530*/  DSETP.NEU.AND P0, PT, R4, RZ, PT ;  /* 0x000000ff0400722a */ /* 0x004fe20003f0d000 */
[----:B------:R-:W-:-:S13]  /*1540*/  BRA `(.L_x_17730) ;  /* 0x0000000800a07947 */ /* 0x000fda0003800000 */
.L_x_17725:
        /* <DEDUP_REMOVED lines=11> */
.L_x_17739:
[----:B------:R-:W2:Y:S02]  /*1600*/  LDG.E.128 R4, desc[UR36][R4.64] ;  /* 0x0000002404047981 */ /* 0x000ea4000c1e1d00 */
[----:B--2---:R-:W-:-:S06]  /*1610*/  DSETP.NEU.AND P0, PT, R6, RZ, PT ;  /* 0x000000ff0600722a */ /* 0x004fcc0003f0d000 */
[----:B------:R-:W-:Y:S01]  /*1620*/  DSETP.NEU.OR P0, PT, R4, RZ, P0 ;  /* 0x000000ff0400722a */ /* 0x000fe2000070d400 */
[----:B------:R-:W-:-:S13]  /*1630*/  BRA `(.L_x_17730) ;  /* 0x0000000800647947 */ /* 0x000fda0003800000 */
.L_x_17738:
        /* <DEDUP_REMOVED lines=27> */
.L_x_17741:
        /* <DEDUP_REMOVED lines=14> */
.L_x_17740:
[----:B------:R-:W2:Y:S02]  /*18d0*/  LDG.E.U16 R0, desc[UR36][R4.64] ;  /* 0x0000002404007981 */ /* 0x000ea4000c1e1500 */
[----:B--2---:R-:W-:-:S05]  /*18e0*/  IMAD.U32 R0, R0, 0x10000, RZ ;  /* 0x0001000000007824 */ /* 0x004fca00078e00ff */
[----:B------:R-:W-:Y:S01]  /*18f0*/  FSETP.NEU.FTZ.AND P0, PT, R0, RZ, PT ;  /* 0x000000ff0000720b */ /* 0x000fe20003f1d000 */
[----:B------:R-:W-:-:S12]  /*1900*/  BRA `(.L_x_17730) ;  /* 0x0000000400b07947 */ /* 0x000fd80003800000 */
.L_x_17737:
        /* <DEDUP_REMOVED lines=11> */
.L_x_17744:
        /* <DEDUP_REMOVED lines=21> */
.L_x_17748:
[----:B------:R-:W-:Y:S05]  /*1b10*/  BSYNC B1 ;  /* 0x0000000000017941 */ /* 0x000fea0003800000 */
.L_x_17747:
[----:B------:R-:W-:Y:S01]  /*1b20*/  LEA R5, R0, 0x3b800000, 0x17 ;  /* 0x3b80000000057811 */ /* 0x000fe200078eb8ff */
[----:B------:R-:W-:-:S05]  /*1b30*/  IMAD.SHL.U32 R0, R3, 0x100000, RZ ;  /* 0x0010000003007824 */ /* 0x000fca00078e00ff */
[----:B------:R-:W-:-:S07]  /*1b40*/  LOP3.LUT R0, R5, R0, R6, 0xfe, !PT ;  /* 0x0000000005007212 */ /* 0x000fce00078efe06 */
.L_x_17746:
[----:B------:R-:W-:Y:S05]  /*1b50*/  BSYNC B0 ;  /* 0x0000000000007941 */ /* 0x000fea0003800000 */
.L_x_17745:
[----:B------:R-:W-:Y:S01]  /*1b60*/  FSETP.NEU.FTZ.AND P0, PT, R0, RZ, PT ;  /* 0x000000ff0000720b */ /* 0x000fe20003f1d000 */
[----:B------:R-:W-:-:S12]  /*1b70*/  BRA `(.L_x_17730) ;  /* 0x0000000400147947 */ /* 0x000fd80003800000 */
.L_x_17743:
        /* <DEDUP_REMOVED lines=21> */
.L_x_17752:
[----:B------:R-:W-:Y:S05]  /*1cd0*/  BSYNC B1 ;  /* 0x0000000000017941 */ /* 0x000fea0003800000 */
.L_x_17751:
[----:B------:R-:W-:Y:S01]  /*1ce0*/  LEA R5, R0, 0x37800000, 0x17 ;  /* 0x3780000000057811 */ /* 0x000fe200078eb8ff */
[----:B------:R-:W-:-:S05]  /*1cf0*/  IMAD.SHL.U32 R0, R3, 0x200000, RZ ;  /* 0x0020000003007824 */ /* 0x000fca00078e00ff */
[----:B------:R-:W-:-:S07]  /*1d00*/  LOP3.LUT R0, R5, R0, R6, 0xfe, !PT ;  /* 0x0000000005007212 */ /* 0x000fce00078efe06 */
.L_x_17750:
[----:B------:R-:W-:Y:S05]  /*1d10*/  BSYNC B0 ;  /* 0x0000000000007941 */ /* 0x000fea0003800000 */
.L_x_17749:
[----:B------:R-:W-:Y:S01]  /*1d20*/  FSETP.NEU.FTZ.AND P0, PT, R0, RZ, PT ;  /* 0x000000ff0000720b */ /* 0x000fe20003f1d000 */
[----:B------:R-:W-:-:S12]  /*1d30*/  BRA `(.L_x_17730) ;  /* 0x0000000000a47947 */ /* 0x000fd80003800000 */
.L_x_17742:
        /* <DEDUP_REMOVED lines=14> */
.L_x_17756:
[----:B------:R-:W-:Y:S05]  /*1e20*/  BSYNC B0 ;  /* 0x0000000000007941 */ /* 0x000fea0003800000 */
.L_x_17755:
[----:B------:R-:W-:Y:S01]  /*1e30*/  FSETP.NEU.FTZ.AND P0, PT, R0, RZ, PT ;  /* 0x000000ff0000720b */ /* 0x000fe20003f1d000 */
[----:B------:R-:W-:-:S12]  /*1e40*/  BRA `(.L_x_17730) ;  /* 0x0000000000607947 */ /* 0x000fd80003800000 */
.L_x_17729:
        /* <DEDUP_REMOVED lines=16> */
.L_x_17757:
[----:B------:R-:W-:Y:S01]  /*1f50*/  PLOP3.LUT P0, PT, PT, PT, PT, 0x8, 0x0 ;  /* 0x000000000000781c */ /* 0x000fe20003f0e170 */
[----:B------:R-:W-:-:S12]  /*1f60*/  BRA `(.L_x_17730) ;  /* 0x0000000000187947 */ /* 0x000fd80003800000 */
.L_x_17754:
[----:B------:R-:W2:Y:S02]  /*1f70*/  LDG.E.64 R4, desc[UR36][R4.64] ;  /* 0x0000002404047981 */ /* 0x000ea4000c1e1b00 */
[----:B--2---:R-:W-:-:S04]  /*1f80*/  ISETP.NE.U32.AND P0, PT, R4, RZ, PT ;  /* 0x000000ff0400720c */ /* 0x004fc80003f05070 */
[----:B------:R-:W-:Y:S01]  /*1f90*/  ISETP.NE.AND.EX P0, PT, R5, RZ, PT, P0 ;  /* 0x000000ff0500720c */ /* 0x000fe20003f05300 */
[----:B------:R-:W-:-:S12]  /*1fa0*/  BRA `(.L_x_17730) ;  /* 0x0000000000087947 */ /* 0x000fd80003800000 */
.L_x_17753:
[----:B------:R-:W2:Y:S02]  /*1fb0*/  LDG.E R4, desc[UR36][R4.64] ;  /* 0x0000002404047981 */ /* 0x000ea4000c1e1900 */
[----:B--2---:R-:W-:-:S13]  /*1fc0*/  ISETP.NE.AND P0, PT, R4, RZ, PT ;  /* 0x000000ff0400720c */ /* 0x004fda0003f05270 */
.L_x_17730:
[----:B------:R-:W-:Y:S01]  /*1fd0*/  SEL R16, RZ, 0x1, !P0 ;  /* 0x00000001ff107807 */ /* 0x000fe20004000000 */
[----:B------:R-:W-:-:S07]  /*1fe0*/  VIADD R25, R25, 0x80 ;  /* 0x0000008019197836 */ /* 0x000fce0000000000 */
.L_x_17724:
[----:B------:R-:W-:Y:S05]  /*1ff0*/  BSYNC B6 ;  /* 0x0000000000067941 */ /* 0x000fea0003800000 */
.L_x_17723:
        /* <DEDUP_REMOVED lines=26> */
.L_x_17763:
[----:B------:R-:W2:Y:S02]  /*21a0*/  LDG.E.U8 R4, desc[UR36][R4.64] ;  /* 0x0000002404047981 */ /* 0x000ea4000c1e1100 */
[----:B--2---:R-:W-:Y:S01]  /*21b0*/  ISETP.NE.AND P0, PT, R4, RZ, PT ;  /* 0x000000ff0400720c */ /* 0x004fe20003f05270 */
[----:B------:R-:W-:-:S12]  /*21c0*/  BRA `(.L_x_17765) ;  /* 0x0000000c00747947 */ /* 0x000fd80003800000 */
.L_x_17762:
        /* <DEDUP_REMOVED lines=10> */
.L_x_17767:
[----:B------:R-:W2:Y:S02]  /*2270*/  LDG.E R4, desc[UR36][R4.64] ;  /* 0x0000002404047981 */ /* 0x000ea4000c1e1900 */
[----:B--2---:R-:W-:Y:S01]  /*2280*/  ISETP.NE.AND P0, PT, R4, RZ, PT ;  /* 0x000000ff0400720c */ /* 0x004fe20003f05270 */
[----:B------:R-:W-:-:S12]  /*2290*/  BRA `(.L_x_17765) ;  /* 0x0000000c00407947 */ /* 0x000fd80003800000 */
.L_x_17766:
[----:B------:R-:W2:Y:S02]  /*22a0*/  LDG.E.U16 R4, desc[UR36][R4.64] ;  /* 0x0000002404047981 */ /* 0x000ea4000c1e1500 */
[----:B--2---:R-:W-:Y:S01]  /*22b0*/  ISETP.NE.AND P0, PT, R4, RZ, PT ;  /* 0x000000ff0400720c */ /* 0x004fe20003f05270 */
[----:B------:R-:W-:-:S12]  /*22c0*/  BRA `(.L_x_17765) ;  /* 0x0000000c00347947 */ /* 0x000fd80003800000 */
.L_x_17761:
        /* <DEDUP_REMOVED lines=9> */
.L_x_17769:
[----:B------:R-:W2:Y:S02]  /*2360*/  LDG.E.U16 R0, desc[UR36][R4.64] ;  /* 0x0000002404007981 */ /* 0x000ea4000c1e1500 */
[----:B--2---:R-:W-:-:S05]  /*2370*/  HADD2.F32 R0, -RZ, R0.H0_H0 ;  /* 0x20000000ff007230 */ /* 0x004fca0000004100 */
[----:B------:R-:W-:Y:S01]  /*2380*/  FSETP.NEU.FTZ.AND P0, PT, R0, RZ, PT ;  /* 0x000000ff0000720b */ /* 0x000fe20003f1d000 */
[----:B------:R-:W-:-:S12]  /*2390*/  BRA `(.L_x_17765) ;  /* 0x0000000c00007947 */ /* 0x000fd80003800000 */
.L_x_17768:
        /* <DEDUP_REMOVED lines=11> */
.L_x_17771:
        /* <DEDUP_REMOVED lines=10> */
.L_x_17770:
[----:B------:R-:W2:Y:S02]  /*24f0*/  LDG.E.64 R4, desc[UR36][R4.64] ;  /* 0x0000002404047981 */ /* 0x000ea4000c1e1b00 */
[----:B--2---:R-:W-:Y:S01]  /*2500*/  DSETP.NEU.AND P0, PT, R4, RZ, PT ;  /* 0x000000ff0400722a */ /* 0x004fe20003f0d000 */
[----:B------:R-:W-:-:S13]  /*2510*/  BRA `(.L_x_17765) ;  /* 0x0000000800a07947 */ /* 0x000fda0003800000 */
.L_x_17760:
        /* <DEDUP_REMOVED lines=11> */
.L_x_17774:
[----:B------:R-:W2:Y:S02]  /*25d0*/  LDG.E.128 R4, desc[UR36][R4.64] ;  /* 0x0000002404047981 */ /* 0x000ea4000c1e1d00 */
[----:B--2---:R-:W-:-:S06]  /*25e0*/  DSETP.NEU.AND P0, PT, R6, RZ, PT ;  /* 0x000000ff0600722a */ /* 0x004fcc0003f0d000 */
[----:B------:R-:W-:Y:S01]  /*25f0*/  DSETP.NEU.OR P0, PT, R4, RZ, P0 ;  /* 0x000000ff0400722a */ /* 0x000fe2000070d400 */
[----:B------:R-:W-:-:S13]  /*2600*/  BRA `(.L_x_17765) ;  /* 0x0000000800647947 */ /* 0x000fda0003800000 */
.L_x_17773:
        /* <DEDUP_REMOVED lines=27> */
.L_x_17776:
        /* <DEDUP_REMOVED lines=14> */
.L_x_17775:
[----:B------:R-:W2:Y:S02]  /*28a0*/  LDG.E.U16 R0, desc[UR36][R4.64] ;  /* 0x0000002404007981 */ /* 0x000ea4000c1e1500 */
[----:B--2---:R-:W-:-:S05]  /*28b0*/  IMAD.U32 R0, R0, 0x10000, RZ ;  /* 0x0001000000007824 */ /* 0x004fca00078e00ff */
[----:B------:R-:W-:Y:S01]  /*28c0*/  FSETP.NEU.FTZ.AND P0, PT, R0, RZ, PT ;  /* 0x000000ff0000720b */ /* 0x000fe20003f1d000 */
[----:B------:R-:W-:-:S12]  /*28d0*/  BRA `(.L_x_17765) ;  /* 0x0000000400b07947 */ /* 0x000fd80003800000 */
.L_x_17772:
        /* <DEDUP_REMOVED lines=11> */
.L_x_17779:
        /* <DEDUP_REMOVED lines=21> */
.L_x_17783:
[----:B------:R-:W-:Y:S05]  /*2ae0*/  BSYNC B1 ;  /* 0x0000000000017941 */ /* 0x000fea0003800000 */
.L_x_17782:
[----:B------:R-:W-:Y:S01]  /*2af0*/  LEA R5, R0, 0x3b800000, 0x17 ;  /* 0x3b80000000057811 */ /* 0x000fe200078eb8ff */
[----:B------:R-:W-:-:S05]  /*2b00*/  IMAD.SHL.U32 R0, R3, 0x100000, RZ ;  /* 0x0010000003007824 */ /* 0x000fca00078e00ff */
[----:B------:R-:W-:-:S07]  /*2b10*/  LOP3.LUT R0, R5, R0, R6, 0xfe, !PT ;  /* 0x0000000005007212 */ /* 0x000fce00078efe06 */
.L_x_17781:
[----:B------:R-:W-:Y:S05]  /*2b20*/  BSYNC B0 ;  /* 0x0000000000007941 */ /* 0x000fea0003800000 */
.L_x_17780:
[----:B------:R-:W-:Y:S01]  /*2b30*/  FSETP.NEU.FTZ.AND P0, PT, R0, RZ, PT ;  /* 0x000000ff0000720b */ /* 0x000fe20003f1d000 */
[----:B------:R-:W-:-:S12]  /*2b40*/  BRA `(.L_x_17765) ;  /* 0x0000000400147947 */ /* 0x000fd80003800000 */
.L_x_17778:
        /* <DEDUP_REMOVED lines=21> */
.L_x_17787:
[----:B------:R-:W-:Y:S05]  /*2ca0*/  BSYNC B1 ;  /* 0x0000000000017941 */ /* 0x000fea0003800000 */
.L_x_17786:
[----:B------:R-:W-:Y:S01]  /*2cb0*/  LEA R5, R0, 0x37800000, 0x17 ;  /* 0x3780000000057811 */ /* 0x000fe200078eb8ff */
[----:B------:R-:W-:-:S05]  /*2cc0*/  IMAD.SHL.U32 R0, R3, 0x200000, RZ ;  /* 0x0020000003007824 */ /* 0x000fca00078e00ff */
[----:B------:R-:W-:-:S07]  /*2cd0*/  LOP3.LUT R0, R5, R0, R6, 0xfe, !PT ;  /* 0x0000000005007212 */ /* 0x000fce00078efe06 */
.L_x_17785:
[----:B------:R-:W-:Y:S05]  /*2ce0*/  BSYNC B0 ;  /* 0x0000000000007941 */ /* 0x000fea0003800000 */
.L_x_17784:
[----:B------:R-:W-:Y:S01]  /*2cf0*/  FSETP.NEU.FTZ.AND P0, PT, R0, RZ, PT ;  /* 0x000000ff0000720b */ /* 0x000fe20003f1d000 */
[----:B------:R-:W-:-:S12]  /*2d00*/  BRA `(.L_x_17765) ;  /* 0x0000000000a47947 */ /* 0x000fd80003800000 */
.L_x_17777:
        /* <DEDUP_REMOVED lines=14> */
.L_x_17791:
[----:B------:R-:W-:Y:S05]  /*2df0*/  BSYNC B0 ;  /* 0x0000000000007941 */ /* 0x000fea0003800000 */
.L_x_17790:
[----:B------:R-:W-:Y:S01]  /*2e00*/  FSETP.NEU.FTZ.AND P0, PT, R0, RZ, PT ;  /* 0x000000ff0000720b */ /* 0x000fe20003f1d000 */
[----:B------:R-:W-:-:S12]  /*2e10*/  BRA `(.L_x_17765) ;  /* 0x0000000000607947 */ /* 0x000fd80003800000 */
.L_x_17764:
        /* <DEDUP_REMOVED lines=16> */
.L_x_17792:
[----:B------:R-:W-:Y:S01]  /*2f20*/  PLOP3.LUT P0, PT, PT, PT, PT, 0x8, 0x0 ;  /* 0x000000000000781c */ /* 0x000fe20003f0e170 */
[----:B------:R-:W-:-:S12]  /*2f30*/  BRA `(.L_x_17765) ;  /* 0x0000000000187947 */ /* 0x000fd80003800000 */
.L_x_17789:
[----:B------:R-:W2:Y:S02]  /*2f40*/  LDG.E.64 R4, desc[UR36][R4.64] ;  /* 0x0000002404047981 */ /* 0x000ea4000c1e1b00 */
[----:B--2---:R-:W-:-:S04]  /*2f50*/  ISETP.NE.U32.AND P0, PT, R4, RZ, PT ;  /* 0x000000ff0400720c */ /* 0x004fc80003f05070 */
[----:B------:R-:W-:Y:S01]  /*2f60*/  ISETP.NE.AND.EX P0, PT, R5, RZ, PT, P0 ;  /* 0x000000ff0500720c */ /* 0x000fe20003f05300 */
[----:B------:R-:W-:-:S12]  /*2f70*/  BRA `(.L_x_17765) ;  /* 0x0000000000087947 */ /* 0x000fd80003800000 */
.L_x_17788:
[----:B------:R-:W2:Y:S02]  /*2f80*/  LDG.E R4, desc[UR36][R4.64] ;  /* 0x0000002404047981 */ /* 0x000ea4000c1e1900 */
[----:B--2---:R-:W-:-:S13]  /*2f90*/  ISETP.NE.AND P0, PT, R4, RZ, PT ;  /* 0x000000ff0400720c */ /* 0x004fda0003f05270 */
.L_x_17765:
[----:B------:R-:W-:Y:S01]  /*2fa0*/  SEL R17, RZ, 0x1, !P0 ;  /* 0x00000001ff117807 */ /* 0x000fe20004000000 */
[----:B------:R-:W-:-:S07]  /*2fb0*/  VIADD R25, R25, 0x80 ;  /* 0x0000008019197836 */ /* 0x000fce0000000000 */
.L_x_17759:
[----:B------:R-:W-:Y:S05]  /*2fc0*/  BSYNC B6 ;  /* 0x0000000000067941 */ /* 0x000fea0003800000 */
.L_x_17758:
        /* <DEDUP_REMOVED lines=24> */
.L_x_17798:
[----:B------:R-:W2:Y:S02]  /*3150*/  LDG.E.U8 R4, desc[UR36][R4.64] ;  /* 0x0000002404047981 */ /* 0x000ea4000c1e1100 */
[----:B--2---:R-:W-:Y:S01]  /*3160*/  ISETP.NE.AND P0, PT, R4, RZ, PT ;  /* 0x000000ff0400720c */ /* 0x004fe20003f05270 */
[----:B------:R-:W-:-:S12]  /*3170*/  BRA `(.L_x_17800) ;  /* 0x0000000c00747947 */ /* 0x000fd80003800000 */
.L_x_17797:
        /* <DEDUP_REMOVED lines=10> */
.L_x_17802:
[----:B------:R-:W2:Y:S02]  /*3220*/  LDG.E R4, desc[UR36][R4.64] ;  /* 0x0000002404047981 */ /* 0x000ea4000c1e1900 */
[----:B--2---:R-:W-:Y:S01]  /*3230*/  ISETP.NE.AND P0, PT, R4, RZ, PT ;  /* 0x000000ff0400720c */ /* 0x004fe20003f05270 */
[----:B------:R-:W-:-:S12]  /*3240*/  BRA `(.L_x_17800) ;  /* 0x0000000c00407947 */ /* 0x000fd80003800000 */
.L_x_17801:
[----:B------:R-:W2:Y:S02]  /*3250*/  LDG.E.U16 R4, desc[UR36][R4.64] ;  /* 0x0000002404047981 */ /* 0x000ea4000c1e1500 */
[----:B--2---:R-:W-:Y:S01]  /*3260*/  ISETP.NE.AND P0, PT, R4, RZ, PT ;  /* 0x000000ff0400720c */ /* 0x004fe20003f05270 */
[----:B------:R-:W-:-:S12]  /*3270*/  BRA `(.L_x_17800) ;  /* 0x0000000c00347947 */ /* 0x000fd80003800000 */
.L_x_17796:
        /* <DEDUP_REMOVED lines=9> */
.L_x_17804:
[----:B------:R-:W2:Y:S02]  /*3310*/  LDG.E.U16 R0, desc[UR36][R4.64] ;  /* 0x0000002404007981 */ /* 0x000ea4000c1e1500 */
[----:B--2---:R-:W-:-:S05]  /*3320*/  HADD2.F32 R0, -RZ, R0.H0_H0 ;  /* 0x20000000ff007230 */ /* 0x004fca0000004100 */
[----:B------:R-:W-:Y:S01]  /*3330*/  FSETP.NEU.FTZ.AND P0, PT, R0, RZ, PT ;  /* 0x000000ff0000720b */ /* 0x000fe20003f1d000 */
[----:B------:R-:W-:-:S12]  /*3340*/  BRA `(.L_x_17800) ;  /* 0x0000000c00007947 */ /* 0x000fd80003800000 */
.L_x_17803:
        /* <DEDUP_REMOVED lines=11> */
.L_x_17806:
        /* <DEDUP_REMOVED lines=10> */
.L_x_17805:
[----:B------:R-:W2:Y:S02]  /*34a0*/  LDG.E.64 R4, desc[UR36][R4.64] ;  /* 0x0000002404047981 */ /* 0x000ea4000c1e1b00 */
[----:B--2---:R-:W-:Y:S01]  /*34b0*/  DSETP.NEU.AND P0, PT, R4, RZ, PT ;  /* 0x000000ff0400722a */ /* 0x004fe20003f0d000 */
[----:B------:R-:W-:-:S13]  /*34c0*/  BRA `(.L_x_17800) ;  /* 0x0000000800a07947 */ /* 0x000fda0003800000 */
.L_x_17795:
        /* <DEDUP_REMOVED lines=11> */
.L_x_17809:
[----:B------:R-:W2:Y:S02]  /*3580*/  LDG.E.128 R4, desc[UR36][R4.64] ;  /* 0x0000002404047981 */ /* 0x000ea4000c1e1d00 */
[----:B--2---:R-:W-:-:S06]  /*3590*/  DSETP.NEU.AND P0, PT, R6, RZ, PT ;  /* 0x000000ff0600722a */ /* 0x004fcc0003f0d000 */
[----:B------:R-:W-:Y:S01]  /*35a0*/  DSETP.NEU.OR P0, PT, R4, RZ, P0 ;  /* 0x000000ff0400722a */ /* 0x000fe2000070d400 */
[----:B------:R-:W-:-:S13]  /*35b0*/  BRA `(.L_x_17800) ;  /* 0x0000000800647947 */ /* 0x000fda0003800000 */
.L_x_17808:
        /* <DEDUP_REMOVED lines=27> */
.L_x_17811:
        /* <DEDUP_REMOVED lines=14> */
.L_x_17810:
[----:B------:R-:W2:Y:S02]  /*3850*/  LDG.E.U16 R0, desc[UR36][R4.64] ;  /* 0x0000002404007981 */ /* 0x000ea4000c1e1500 */
[----:B--2---:R-:W-:-:S05]  /*3860*/  IMAD.U32 R0, R0, 0x10000, RZ ;  /* 0x0001000000007824 */ /* 0x004fca00078e00ff */
[----:B------:R-:W-:Y:S01]  /*3870*/  FSETP.NEU.FTZ.AND P0, PT, R0, RZ, PT ;  /* 0x000000ff0000720b */ /* 0x000fe20003f1d000 */
[----:B------:R-:W-:-:S12]  /*3880*/  BRA `(.L_x_17800) ;  /* 0x0000000400b07947 */ /* 0x000fd80003800000 */
.L_x_17807:
        /* <DEDUP_REMOVED lines=11> */
.L_x_17814:
        /* <DEDUP_REMOVED lines=21> */
.L_x_17818:
[----:B------:R-:W-:Y:S05]  /*3a90*/  BSYNC B1 ;  /* 0x0000000000017941 */ /* 0x000fea0003800000 */
.L_x_17817:
[----:B------:R-:W-:Y:S01]  /*3aa0*/  LEA R5, R0, 0x3b800000, 0x17 ;  /* 0x3b80000000057811 */ /* 0x000fe200078eb8ff */
[----:B------:R-:W-:-:S05]  /*3ab0*/  IMAD.SHL.U32 R0, R3, 0x100000, RZ ;  /* 0x0010000003007824 */ /* 0x000fca00078e00ff */
[----:B------:R-:W-:-:S07]  /*3ac0*/  LOP3.LUT R0, R5, R0, R6, 0xfe, !PT ;  /* 0x0000000005007212 */ /* 0x000fce00078efe06 */
.L_x_17816:
[----:B------:R-:W-:Y:S05]  /*3ad0*/  BSYNC B0 ;  /* 0x0000000000007941 */ /* 0x000fea0003800000 */
.L_x_17815:
[----:B------:R-:W-:Y:S01]  /*3ae0*/  FSETP.NEU.FTZ.AND P0, PT, R0, RZ, PT ;  /* 0x000000ff0000720b */ /* 0x000fe20003f1d000 */
[----:B------:R-:W-:-:S12]  /*3af0*/  BRA `(.L_x_17800) ;  /* 0x0000000400147947 */ /* 0x000fd80003800000 */
.L_x_17813:
        /* <DEDUP_REMOVED lines=21> */
.L_x_17822:
[----:B------:R-:W-:Y:S05]  /*3c50*/  BSYNC B1 ;  /* 0x0000000000017941 */ /* 0x000fea0003800000 */
.L_x_17821:
[----:B------:R-:W-:Y:S01]  /*3c60*/  LEA R5, R0, 0x37800000, 0x17 ;  /* 0x3780000000057811 */ /* 0x000fe200078eb8ff */
[----:B------:R-:W-:-:S05]  /*3c70*/  IMAD.SHL.U32 R0, R3, 0x200000, RZ ;  /* 0x0020000003007824 */ /* 0x000fca00078e00ff */
[----:B------:R-:W-:-:S07]  /*3c80*/  LOP3.LUT R0, R5, R0, R6, 0xfe, !PT ;  /* 0x0000000005007212 */ /* 0x000fce00078efe06 */
.L_x_17820:
[----:B------:R-:W-:Y:S05]  /*3c90*/  BSYNC B0 ;  /* 0x0000000000007941 */ /* 0x000fea0003800000 */
.L_x_17819:
[----:B------:R-:W-:Y:S01]  /*3ca0*/  FSETP.NEU.FTZ.AND P0, PT, R0, RZ, PT ;  /* 0x000000ff0000720b */ /* 0x000fe20003f1d000 */
[----:B------:R-:W-:-:S12]  /*3cb0*/  BRA `(.L_x_17800) ;  /* 0x0000000000a47947 */ /* 0x000fd80003800000 */
.L_x_17812:
        /* <DEDUP_REMOVED lines=14> */
.L_x_17826:
[----:B------:R-:W-:Y:S05]  /*3da0*/  BSYNC B0 ;  /* 0x0000000000007941 */ /* 0x000fea0003800000 */
.L_x_17825:
[----:B------:R-:W-:Y:S01]  /*3db0*/  FSETP.NEU.FTZ.AND P0, PT, R0, RZ, PT ;  /* 0x000000ff0000720b */ /* 0x000fe20003f1d000 */
[----:B------:R-:W-:-:S12]  /*3dc0*/  BRA `(.L_x_17800) ;  /* 0x0000000000607947 */ /* 0x000fd80003800000 */
.L_x_17799:
        /* <DEDUP_REMOVED lines=16> */
.L_x_17827:
[----:B------:R-:W-:Y:S01]  /*3ed0*/  PLOP3.LUT P0, PT, PT, PT, PT, 0x8, 0x0 ;  /* 0x000000000000781c */ /* 0x000fe20003f0e170 */
[----:B------:R-:W-:-:S12]  /*3ee0*/  BRA `(.L_x_17800) ;  /* 0x0000000000187947 */ /* 0x000fd80003800000 */
.L_x_17824:
[----:B------:R-:W2:Y:S02]  /*3ef0*/  LDG.E.64 R4, desc[UR36][R4.64] ;  /* 0x0000002404047981 */ /* 0x000ea4000c1e1b00 */
[----:B--2---:R-:W-:-:S04]  /*3f00*/  ISETP.NE.U32.AND P0, PT, R4, RZ, PT ;  /* 0x000000ff0400720c */ /* 0x004fc80003f05070 */
[----:B------:R-:W-:Y:S01]  /*3f10*/  ISETP.NE.AND.EX P0, PT, R5, RZ, PT, P0 ;  /* 0x000000ff0500720c */ /* 0x000fe20003f05300 */
[----:B------:R-:W-:-:S12]  /*3f20*/  BRA `(.L_x_17800) ;  /* 0x0000000000087947 */ /* 0x000fd80003800000 */
.L_x_17823:
[----:B------:R-:W2:Y:S02]  /*3f30*/  LDG.E R4, desc[UR36][R4.64] ;  /* 0x0000002404047981 */ /* 0x000ea4000c1e1900 */
[----:B--2---:R-:W-:-:S13]  /*3f40*/  ISETP.NE.AND P0, PT, R4, RZ, PT ;  /* 0x000000ff0400720c */ /* 0x004fda0003f05270 */
.L_x_17800:
[----:B------:R-:W-:-:S07]  /*3f50*/  SEL R22, RZ, 0x1, !P0 ;  /* 0x00000001ff167807 */ /* 0x000fce0004000000 */
.L_x_17794:
[----:B------:R-:W-:Y:S05]  /*3f60*/  BSYNC B6 ;  /* 0x0000000000067941 */ /* 0x000fea0003800000 */
.L_x_17793:
[----:B------:R-:W1:Y:S01]  /*3f70*/  S2R R7, SR_TID.X ;  /* 0x0000000000077919 */ /* 0x000e620000002100 */
[----:B------:R-:W-:Y:S01]  /*3f80*/  PRMT R3, R16, 0x9910, RZ ;  /* 0x0000991010037816 */ /* 0x000fe200000000ff */
[----:B------:R-:W-:Y:S01]  /*3f90*/  BSSY B6, `(.L_x_17828) ;  /* 0x00000fd000067945 */ /* 0x000fe20003800000 */
[----:B------:R-:W2:Y:S01]  /*3fa0*/  LDC.U8 R16, c[0x0][0x234] ;  /* 0x00008d00ff107b82 */ /* 0x000ea20000000000 */
[----:B0-----:R-:W-:Y:S02]  /*3fb0*/  ISETP.NE.AND P0, PT, R19, RZ, PT ;  /* 0x000000ff1300720c */ /* 0x001fe40003f05270 */
[----:B------:R-:W-:Y:S02]  /*3fc0*/  PRMT R0, R18, 0x9910, RZ ;  /* 0x0000991012007816 */ /* 0x000fe400000000ff */
[----:B------:R-:W-:Y:S02]  /*3fd0*/  PRMT R4, R17, 0x9910, RZ ;  /* 0x0000991011047816 */ /* 0x000fe400000000ff */
[----:B------:R-:W-:-:S02]  /*3fe0*/  PRMT R5, R22, 0x9910, RZ ;  /* 0x0000991016057816 */ /* 0x000fc400000000ff */
[----:B------:R-:W-:Y:S02]  /*3ff0*/  ISETP.NE.AND P3, PT, R0, RZ, P0 ;  /* 0x000000ff0000720c */ /* 0x000fe40000765270 */
[----:B------:R-:W-:Y:S02]  /*4000*/  ISETP.NE.AND P2, PT, R3, RZ, P0 ;  /* 0x000000ff0300720c */ /* 0x000fe40000745270 */
[----:B------:R-:W-:Y:S02]  /*4010*/  ISETP.NE.AND P1, PT, R4, RZ, P0 ;  /* 0x000000ff0400720c */ /* 0x000fe40000725270 */
[----:B------:R-:W-:Y:S02]  /*4020*/  ISETP.NE.AND P0, PT, R5, RZ, P0 ;  /* 0x000000ff0500720c */ /* 0x000fe40000705270 */
        /* <DEDUP_REMOVED lines=28> */
.L_x_17833:
[----:B------:R0:W-:Y:S01]  /*41f0*/  STG.E.U8 desc[UR36][R8.64], R3 ;  /* 0x0000000308007986 */ /* 0x0001e2000c101124 */
[----:B------:R-:W-:Y:S05]  /*4200*/  BRA `(.L_x_17829) ;  /* 0x0000000c00547947 */ /* 0x000fea0003800000 */
.L_x_17832:
        /* <DEDUP_REMOVED lines=10> */
.L_x_17836:
[----:B------:R0:W-:Y:S01]  /*42b0*/  STG.E desc[UR36][R8.64], R3 ;  /* 0x0000000308007986 */ /* 0x0001e2000c101924 */
[----:B------:R-:W-:Y:S05]  /*42c0*/  BRA `(.L_x_17829) ;  /* 0x0000000c00247947 */ /* 0x000fea0003800000 */
.L_x_17835:
[----:B------:R0:W-:Y:S01]  /*42d0*/  STG.E.U16 desc[UR36][R8.64], R3 ;  /* 0x0000000308007986 */ /* 0x0001e2000c101524 */
[----:B------:R-:W-:Y:S05]  /*42e0*/  BRA `(.L_x_17829) ;  /* 0x0000000c001c7947 */ /* 0x000fea0003800000 */
.L_x_17831:
        /* <DEDUP_REMOVED lines=9> */
.L_x_17838:
[----:B------:R-:W0:Y:S02]  /*4380*/  I2F.S16 R0, R3 ;  /* 0x0000000300007306 */ /* 0x000e240000101400 */
[----:B0-----:R-:W-:-:S05]  /*4390*/  F2FP.F16.F32.PACK_AB R0, RZ, R0 ;  /* 0x00000000ff00723e */ /* 0x001fca00000000ff */
[----:B------:R0:W-:Y:S01]  /*43a0*/  STG.E.U16 desc[UR36][R8.64], R0 ;  /* 0x0000000008007986 */ /* 0x0001e2000c101524 */
[----:B------:R-:W-:Y:S05]  /*43b0*/  BRA `(.L_x_17829) ;  /* 0x0000000800e87947 */ /* 0x000fea0003800000 */
.L_x_17837:
        /* <DEDUP_REMOVED lines=10> */
.L_x_17840:
[----:B------:R-:W0:Y:S02]  /*4460*/  I2F.S16 R3, R3 ;  /* 0x0000000300037306 */ /* 0x000e240000101400 */
[----:B0-----:R-:W-:-:S04]  /*4470*/  F2FP.F16.F32.PACK_AB R3, RZ, R3 ;  /* 0x00000003ff03723e */ /* 0x001fc800000000ff */
[----:B------:R-:W-:-:S05]  /*4480*/  PRMT R3, R3, 0x5410, RZ ;  /* 0x0000541003037816 */ /* 0x000fca00000000ff */
[----:B------:R0:W-:Y:S01]  /*4490*/  STG.E desc[UR36][R8.64], R3 ;  /* 0x0000000308007986 */ /* 0x0001e2000c101924 */
[----:B------:R-:W-:Y:S05]  /*44a0*/  BRA `(.L_x_17829) ;  /* 0x0000000800ac7947 */ /* 0x000fea0003800000 */
.L_x_17839:
[----:B------:R-:W0:Y:S02]  /*44b0*/  I2F.F64.S16 R4, R3 ;  /* 0x0000000300047312 */ /* 0x000e240000101c00 */
[----:B0-----:R0:W-:Y:S01]  /*44c0*/  STG.E.64 desc[UR36][R8.64], R4 ;  /* 0x0000000408007986 */ /* 0x0011e2000c101b24 */
[----:B------:R-:W-:Y:S05]  /*44d0*/  BRA `(.L_x_17829) ;  /* 0x0000000800a07947 */ /* 0x000fea0003800000 */
.L_x_17830:
        /* <DEDUP_REMOVED lines=10> */
.L_x_17843:
[----:B------:R-:W0:Y:S01]  /*4580*/  I2F.F64.S16 R4, R3 ;  /* 0x0000000300047312 */ /* 0x000e220000101c00 */
[----:B------:R-:W-:-:S05]  /*4590*/  CS2R R6, SRZ ;  /* 0x0000000000067805 */ /* 0x000fca000001ff00 */
[----:B0-----:R0:W-:Y:S01]  /*45a0*/  STG.E.128 desc[UR36][R8.64], R4 ;  /* 0x0000000408007986 */ /* 0x0011e2000c101d24 */
[----:B------:R-:W-:Y:S05]  /*45b0*/  BRA `(.L_x_17829) ;  /* 0x0000000800687947 */ /* 0x000fea0003800000 */
.L_x_17842:
        /* <DEDUP_REMOVED lines=21> */
.L_x_17847:
[----:B------:R-:W-:Y:S05]  /*4710*/  BSYNC B0 ;  /* 0x0000000000007941 */ /* 0x000fea0003800000 */
.L_x_17846:
[----:B------:R-:W-:-:S05]  /*4720*/  LOP3.LUT R5, R0, R5, RZ, 0xfc, !PT ;  /* 0x0000000500057212 */ /* 0x000fca00078efcff */
[----:B------:R0:W-:Y:S01]  /*4730*/  STG.E.U8 desc[UR36][R8.64], R5 ;  /* 0x0000000508007986 */ /* 0x0001e2000c101124 */
[----:B------:R-:W-:Y:S05]  /*4740*/  BRA `(.L_x_17829) ;  /* 0x0000000800047947 */ /* 0x000fea0003800000 */
.L_x_17845:
        /* <DEDUP_REMOVED lines=13> */
.L_x_17849:
[----:B------:R-:W-:Y:S01]  /*4820*/  IMAD.MOV.U32 R0, RZ, RZ, 0x7f ;  /* 0x0000007fff007424 */ /* 0x000fe200078e00ff */
[----:B------:R-:W-:-:S04]  /*4830*/  ISETP.GT.U32.AND P0, PT, R4, 0x7f800000, PT ;  /* 0x7f8000000400780c */ /* 0x000fc80003f04070 */
[----:B------:R-:W-:-:S09]  /*4840*/  SEL R0, R0, 0x7c, P0 ;  /* 0x0000007c00007807 */ /* 0x000fd20000000000 */
.L_x_17850:
[----:B------:R-:W-:Y:S05]  /*4850*/  BSYNC B0 ;  /* 0x0000000000007941 */ /* 0x000fea0003800000 */
.L_x_17848:
[----:B------:R-:W-:-:S04]  /*4860*/  LOP3.LUT R3, R5, 0x80000000, RZ, 0xc0, !PT ;  /* 0x8000000005037812 */ /* 0x000fc800078ec0ff */
[----:B------:R-:W-:-:S04]  /*4870*/  SHF.R.U32.HI R3, RZ, 0x18, R3 ;  /* 0x00000018ff037819 */ /* 0x000fc80000011603 */
[----:B------:R-:W-:-:S05]  /*4880*/  LOP3.LUT R3, R0, R3, RZ, 0xfc, !PT ;  /* 0x0000000300037212 */ /* 0x000fca00078efcff */
[----:B------:R0:W-:Y:S01]  /*4890*/  STG.E.U8 desc[UR36][R8.64], R3 ;  /* 0x0000000308007986 */ /* 0x0001e2000c101124 */
[----:B------:R-:W-:Y:S05]  /*48a0*/  BRA `(.L_x_17829) ;  /* 0x0000000400ac7947 */ /* 0x000fea0003800000 */
.L_x_17844:
[----:B------:R-:W0:Y:S02]  /*48b0*/  I2F.S16 R0, R3 ;  /* 0x0000000300007306 */ /* 0x000e240000101400 */
[----:B0-----:R-:W-:-:S05]  /*48c0*/  F2FP.BF16.F32.PACK_AB R0, RZ, R0 ;  /* 0x00000000ff00723e */ /* 0x001fca00000010ff */
[----:B------:R0:W-:Y:S01]  /*48d0*/  STG.E.U16 desc[UR36][R8.64], R0 ;  /* 0x0000000008007986 */ /* 0x0001e2000c101524 */
[----:B------:R-:W-:Y:S05]  /*48e0*/  BRA `(.L_x_17829) ;  /* 0x00000004009c7947 */ /* 0x000fea0003800000 */
.L_x_17841:
        /* <DEDUP_REMOVED lines=10> */
.L_x_17853:
        /* <DEDUP_REMOVED lines=17> */
.L_x_17856:
[----:B------:R-:W-:-:S04]  /*4aa0*/  LOP3.LUT R3, R3, 0x80000000, RZ, 0xc0, !PT ;  /* 0x8000000003037812 */ /* 0x000fc800078ec0ff */
[----:B------:R-:W-:-:S04]  /*4ab0*/  SHF.R.U32.HI R3, RZ, 0x18, R3 ;  /* 0x00000018ff037819 */ /* 0x000fc80000011603 */
[----:B------:R-:W-:-:S04]  /*4ac0*/  LOP3.LUT R0, R0, R3, RZ, 0xfc, !PT ;  /* 0x0000000300007212 */ /* 0x000fc800078efcff */
[----:B------:R-:W-:-:S07]  /*4ad0*/  PRMT R4, R0, 0x7610, R4 ;  /* 0x0000761000047816 */ /* 0x000fce0000000004 */
.L_x_17855:
[----:B------:R-:W-:Y:S05]  /*4ae0*/  BSYNC B0 ;  /* 0x0000000000007941 */ /* 0x000fea0003800000 */
.L_x_17854:
[----:B------:R4:W-:Y:S01]  /*4af0*/  STG.E.U8 desc[UR36][R8.64], R4 ;  /* 0x0000000408007986 */ /* 0x0009e2000c101124 */
[----:B------:R-:W-:Y:S05]  /*4b00*/  BRA `(.L_x_17829) ;  /* 0x0000000400147947 */ /* 0x000fea0003800000 */
.L_x_17852:
        /* <DEDUP_REMOVED lines=17> */
.L_x_17859:
[----:B------:R-:W-:-:S04]  /*4c20*/  LOP3.LUT R3, R3, 0x80000000, RZ, 0xc0, !PT ;  /* 0x8000000003037812 */ /* 0x000fc800078ec0ff */
[----:B------:R-:W-:-:S04]  /*4c30*/  SHF.R.U32.HI R3, RZ, 0x18, R3 ;  /* 0x00000018ff037819 */ /* 0x000fc80000011603 */
[----:B------:R-:W-:-:S04]  /*4c40*/  LOP3.LUT R0, R0, R3, RZ, 0xfc, !PT ;  /* 0x0000000300007212 */ /* 0x000fc800078efcff */
[----:B------:R-:W-:-:S07]  /*4c50*/  PRMT R4, R0, 0x7610, R4 ;  /* 0x0000761000047816 */ /* 0x000fce0000000004 */
.L_x_17858:
[----:B------:R-:W-:Y:S05]  /*4c60*/  BSYNC B0 ;  /* 0x0000000000007941 */ /* 0x000fea0003800000 */
.L_x_17857:
[----:B------:R0:W-:Y:S01]  /*4c70*/  STG.E.U8 desc[UR36][R8.64], R4 ;  /* 0x0000000408007986 */ /* 0x0001e2000c101124 */
[----:B------:R-:W-:Y:S05]  /*4c80*/  BRA `(.L_x_17829) ;  /* 0x0000000000b47947 */ /* 0x000fea0003800000 */
.L_x_17851:
        /* <DEDUP_REMOVED lines=23> */
.L_x_17834:
        /* <DEDUP_REMOVED lines=16> */
.L_x_17862:
[----:B------:R-:W-:Y:S05]  /*4f00*/  BRA `(.L_x_17829) ;  /* 0x0000000000147947 */ /* 0x000fea0003800000 */
.L_x_17861:
[----:B------:R-:W-:Y:S02]  /*4f10*/  IMAD.MOV.U32 R4, RZ, RZ, R3 ;  /* 0x000000ffff047224 */ /* 0x000fe400078e0003 */
[----:B------:R-:W-:-:S05]  /*4f20*/  IMAD.MOV.U32 R5, RZ, RZ, RZ ;  /* 0x000000ffff057224 */ /* 0x000fca00078e00ff */
[----:B------:R1:W-:Y:S01]  /*4f30*/  STG.E.64 desc[UR36][R8.64], R4 ;  /* 0x0000000408007986 */ /* 0x0003e2000c101b24 */
[----:B------:R-:W-:Y:S05]  /*4f40*/  BRA `(.L_x_17829) ;  /* 0x0000000000047947 */ /* 0x000fea0003800000 */
.L_x_17860:
[----:B------:R0:W-:Y:S02]  /*4f50*/  STG.E desc[UR36][R8.64], R3 ;  /* 0x0000000308007986 */ /* 0x0001e4000c101924 */
.L_x_17829:
[----:B------:R-:W-:Y:S05]  /*4f60*/  BSYNC B6 ;  /* 0x0000000000067941 */ /* 0x000fea0003800000 */
.L_x_17828:
        /* <DEDUP_REMOVED lines=23> */
.L_x_17868:
[----:B------:R0:W-:Y:S01]  /*50e0*/  STG.E.U8 desc[UR36][R8.64], R26 ;  /* 0x0000001a08007986 */ /* 0x0001e2000c101124 */
[----:B------:R-:W-:Y:S05]  /*50f0*/  BRA `(.L_x_17870) ;  /* 0x0000000c00487947 */ /* 0x000fea0003800000 */
.L_x_17867:
        /* <DEDUP_REMOVED lines=9> */
.L_x_17872:
[----:B------:R0:W-:Y:S01]  /*5190*/  STG.E desc[UR36][R8.64], R26 ;  /* 0x0000001a08007986 */ /* 0x0001e2000c101924 */
[----:B------:R-:W-:Y:S05]  /*51a0*/  BRA `(.L_x_17870) ;  /* 0x0000000c001c7947 */ /* 0x000fea0003800000 */
.L_x_17871:
[----:B------:R0:W-:Y:S01]  /*51b0*/  STG.E.U16 desc[UR36][R8.64], R26 ;  /* 0x0000001a08007986 */ /* 0x0001e2000c101524 */
[----:B------:R-:W-:Y:S05]  /*51c0*/  BRA `(.L_x_17870) ;  /* 0x0000000c00147947 */ /* 0x000fea0003800000 */
.L_x_17866:
        /* <DEDUP_REMOVED lines=9> */
.L_x_17874:
[----:B------:R-:W0:Y:S02]  /*5260*/  I2F.S16 R0, R26 ;  /* 0x0000001a00007306 */ /* 0x000e240000101400 */
[----:B0-----:R-:W-:-:S05]  /*5270*/  F2FP.F16.F32.PACK_AB R0, RZ, R0 ;  /* 0x00000000ff00723e */ /* 0x001fca00000000ff */
[----:B------:R0:W-:Y:S01]  /*5280*/  STG.E.U16 desc[UR36][R8.64], R0 ;  /* 0x0000000008007986 */ /* 0x0001e2000c101524 */
[----:B------:R-:W-:Y:S05]  /*5290*/  BRA `(.L_x_17870) ;  /* 0x0000000800e07947 */ /* 0x000fea0003800000 */
.L_x_17873:
        /* <DEDUP_REMOVED lines=10> */
.L_x_17876:
[----:B------:R-:W0:Y:S02]  /*5340*/  I2F.S16 R26, R26 ;  /* 0x0000001a001a7306 */ /* 0x000e240000101400 */
[----:B0-----:R-:W-:-:S04]  /*5350*/  F2FP.F16.F32.PACK_AB R3, RZ, R26 ;  /* 0x0000001aff03723e */ /* 0x001fc800000000ff */
[----:B------:R-:W-:-:S05]  /*5360*/  PRMT R3, R3, 0x5410, RZ ;  /* 0x0000541003037816 */ /* 0x000fca00000000ff */
[----:B------:R0:W-:Y:S01]  /*5370*/  STG.E desc[UR36][R8.64], R3 ;  /* 0x0000000308007986 */ /* 0x0001e2000c101924 */
[----:B------:R-:W-:Y:S05]  /*5380*/  BRA `(.L_x_17870) ;  /* 0x0000000800a47947 */ /* 0x000fea0003800000 */
.L_x_17875:
[----:B------:R-:W0:Y:S02]  /*5390*/  I2F.F64.S16 R26, R26 ;  /* 0x0000001a001a7312 */ /* 0x000e240000101c00 */
[----:B0-----:R0:W-:Y:S01]  /*53a0*/  STG.E.64 desc[UR36][R8.64], R26 ;  /* 0x0000001a08007986 */ /* 0x0011e2000c101b24 */
[----:B------:R-:W-:Y:S05]  /*53b0*/  BRA `(.L_x_17870) ;  /* 0x0000000800987947 */ /* 0x000fea0003800000 */
.L_x_17865:
        /* <DEDUP_REMOVED lines=10> */
.L_x_17879:
[----:B------:R-:W0:Y:S01]  /*5460*/  I2F.F64.S16 R4, R26 ;  /* 0x0000001a00047312 */ /* 0x000e220000101c00 */
[----:B------:R-:W-:-:S05]  /*5470*/  CS2R R6, SRZ ;  /* 0x0000000000067805 */ /* 0x000fca000001ff00 */
[----:B0-----:R0:W-:Y:S01]  /*5480*/  STG.E.128 desc[UR36][R8.64], R4 ;  /* 0x0000000408007986 */ /* 0x0011e2000c101d24 */
[----:B------:R-:W-:Y:S05]  /*5490*/  BRA `(.L_x_17870) ;  /* 0x0000000800607947 */ /* 0x000fea0003800000 */
.L_x_17878:
        /* <DEDUP_REMOVED lines=21> */
.L_x_17883:
[----:B------:R-:W-:Y:S05]  /*55f0*/  BSYNC B0 ;  /* 0x0000000000007941 */ /* 0x000fea0003800000 */
.L_x_17882:
[----:B------:R-:W-:-:S05]  /*5600*/  LOP3.LUT R5, R0, R5, RZ, 0xfc, !PT ;  /* 0x0000000500057212 */ /* 0x000fca00078efcff */
[----:B------:R0:W-:Y:S01]  /*5610*/  STG.E.U8 desc[UR36][R8.64], R5 ;  /* 0x0000000508007986 */ /* 0x0001e2000c101124 */
[----:B------:R-:W-:Y:S05]  /*5620*/  BRA `(.L_x_17870) ;  /* 0x0000000400fc7947 */ /* 0x000fea0003800000 */
.L_x_17881:
        /* <DEDUP_REMOVED lines=13> */
.L_x_17885:
[----:B------:R-:W-:Y:S01]  /*5700*/  IMAD.MOV.U32 R0, RZ, RZ, 0x7f ;  /* 0x0000007fff007424 */ /* 0x000fe200078e00ff */
[----:B------:R-:W-:-:S04]  /*5710*/  ISETP.GT.U32.AND P0, PT, R3, 0x7f800000, PT ;  /* 0x7f8000000300780c */ /* 0x000fc80003f04070 */
[----:B------:R-:W-:-:S09]  /*5720*/  SEL R0, R0, 0x7c, P0 ;  /* 0x0000007c00007807 */ /* 0x000fd20000000000 */
.L_x_17886:
[----:B------:R-:W-:Y:S05]  /*5730*/  BSYNC B0 ;  /* 0x0000000000007941 */ /* 0x000fea0003800000 */
.L_x_17884:
[----:B------:R-:W-:-:S04]  /*5740*/  LOP3.LUT R3, R5, 0x80000000, RZ, 0xc0, !PT ;  /* 0x8000000005037812 */ /* 0x000fc800078ec0ff */
[----:B------:R-:W-:-:S04]  /*5750*/  SHF.R.U32.HI R3, RZ, 0x18, R3 ;  /* 0x00000018ff037819 */ /* 0x000fc80000011603 */
[----:B------:R-:W-:-:S05]  /*5760*/  LOP3.LUT R3, R0, R3, RZ, 0xfc, !PT ;  /* 0x0000000300037212 */ /* 0x000fca00078efcff */
[----:B------:R0:W-:Y:S01]  /*5770*/  STG.E.U8 desc[UR36][R8.64], R3 ;  /* 0x0000000308007986 */ /* 0x0001e2000c101124 */
[----:B------:R-:W-:Y:S05]  /*5780*/  BRA `(.L_x_17870) ;  /* 0x0000000400a47947 */ /* 0x000fea0003800000 */
.L_x_17880:
[----:B------:R-:W0:Y:S02]  /*5790*/  I2F.S16 R0, R26 ;  /* 0x0000001a00007306 */ /* 0x000e240000101400 */
[----:B0-----:R-:W-:-:S05]  /*57a0*/  F2FP.BF16.F32.PACK_AB R0, RZ, R0 ;  /* 0x00000000ff00723e */ /* 0x001fca00000010ff */
[----:B------:R0:W-:Y:S01]  /*57b0*/  STG.E.U16 desc[UR36][R8.64], R0 ;  /* 0x0000000008007986 */ /* 0x0001e2000c101524 */
[----:B------:R-:W-:Y:S05]  /*57c0*/  BRA `(.L_x_17870) ;  /* 0x0000000400947947 */ /* 0x000fea0003800000 */
.L_x_17877:
        /* <DEDUP_REMOVED lines=10> */
.L_x_17889:
        /* <DEDUP_REMOVED lines=17> */
.L_x_17892:
[----:B------:R-:W-:-:S04]  /*5980*/  LOP3.LUT R3, R5, 0x80000000, RZ, 0xc0, !PT ;  /* 0x8000000005037812 */ /* 0x000fc800078ec0ff */
[----:B------:R-:W-:-:S04]  /*5990*/  SHF.R.U32.HI R3, RZ, 0x18, R3 ;  /* 0x00000018ff037819 */ /* 0x000fc80000011603 */
[----:B------:R-:W-:-:S04]  /*59a0*/  LOP3.LUT R0, R0, R3, RZ, 0xfc, !PT ;  /* 0x0000000300007212 */ /* 0x000fc800078efcff */
[----:B------:R-:W-:-:S07]  /*59b0*/  PRMT R4, R0, 0x7610, R4 ;  /* 0x0000761000047816 */ /* 0x000fce0000000004 */
.L_x_17891:
[----:B------:R-:W-:Y:S05]  /*59c0*/  BSYNC B0 ;  /* 0x0000000000007941 */ /* 0x000fea0003800000 */
.L_x_17890:
[----:B------:R3:W-:Y:S01]  /*59d0*/  STG.E.U8 desc[UR36][R8.64], R4 ;  /* 0x0000000408007986 */ /* 0x0007e2000c101124 */
[----:B------:R-:W-:Y:S05]  /*59e0*/  BRA `(.L_x_17870) ;  /* 0x00000004000c7947 */ /* 0x000fea0003800000 */
.L_x_17888:
        /* <DEDUP_REMOVED lines=17> */
.L_x_17895:
[----:B------:R-:W-:-:S04]  /*5b00*/  LOP3.LUT R3, R5, 0x80000000, RZ, 0xc0, !PT ;  /* 0x8000000005037812 */ /* 0x000fc800078ec0ff */
[----:B------:R-:W-:-:S04]  /*5b10*/  SHF.R.U32.HI R3, RZ, 0x18, R3 ;  /* 0x00000018ff037819 */ /* 0x000fc80000011603 */
[----:B------:R-:W-:-:S04]  /*5b20*/  LOP3.LUT R0, R0, R3, RZ, 0xfc, !PT ;  /* 0x0000000300007212 */ /* 0x000fc800078efcff */
[----:B------:R-:W-:-:S07]  /*5b30*/  PRMT R4, R0, 0x7610, R4 ;  /* 0x0000761000047816 */ /* 0x000fce0000000004 */
.L_x_17894:
[----:B------:R-:W-:Y:S05]  /*5b40*/  BSYNC B0 ;  /* 0x0000000000007941 */ /* 0x000fea0003800000 */
.L_x_17893:
[----:B------:R0:W-:Y:S01]  /*5b50*/  STG.E.U8 desc[UR36][R8.64], R4 ;  /* 0x0000000408007986 */ /* 0x0001e2000c101124 */
[----:B------:R-:W-:Y:S05]  /*5b60*/  BRA `(.L_x_17870) ;  /* 0x0000000000ac7947 */ /* 0x000fea0003800000 */
.L_x_17887:
        /* <DEDUP_REMOVED lines=22> */
.L_x_17869:
        /* <DEDUP_REMOVED lines=16> */
.L_x_17898:
[----:B------:R-:W-:Y:S05]  /*5dd0*/  BRA `(.L_x_17870) ;  /* 0x0000000000107947 */ /* 0x000fea0003800000 */
.L_x_17897:
[----:B------:R-:W-:-:S05]  /*5de0*/  IMAD.MOV.U32 R27, RZ, RZ, RZ ;  /* 0x000000ffff1b7224 */ /* 0x000fca00078e00ff */
[----:B------:R1:W-:Y:S01]  /*5df0*/  STG.E.64 desc[UR36][R8.64], R26 ;  /* 0x0000001a08007986 */ /* 0x0003e2000c101b24 */
[----:B------:R-:W-:Y:S05]  /*5e00*/  BRA `(.L_x_17870) ;  /* 0x0000000000047947 */ /* 0x000fea0003800000 */
.L_x_17896:
[----:B------:R0:W-:Y:S02]  /*5e10*/  STG.E desc[UR36][R8.64], R26 ;  /* 0x0000001a08007986 */ /* 0x0001e4000c101924 */
.L_x_17870:
        /* <DEDUP_REMOVED lines=23> */
.L_x_17902:
[----:B------:R0:W-:Y:S01]  /*5f90*/  STG.E.U8 desc[UR36][R8.64], R18 ;  /* 0x0000001208007986 */ /* 0x0001e2000c101124 */
[----:B------:R-:W-:Y:S05]  /*5fa0*/  BRA `(.L_x_17904) ;  /* 0x0000000c00487947 */ /* 0x000fea0003800000 */
.L_x_17901:
        /* <DEDUP_REMOVED lines=9> */
.L_x_17906:
[----:B------:R0:W-:Y:S01]  /*6040*/  STG.E desc[UR36][R8.64], R18 ;  /* 0x0000001208007986 */ /* 0x0001e2000c101924 */
[----:B------:R-:W-:Y:S05]  /*6050*/  BRA `(.L_x_17904) ;  /* 0x0000000c001c7947 */ /* 0x000fea0003800000 */
.L_x_17905:
[----:B------:R0:W-:Y:S01]  /*6060*/  STG.E.U16 desc[UR36][R8.64], R18 ;  /* 0x0000001208007986 */ /* 0x0001e2000c101524 */
[----:B------:R-:W-:Y:S05]  /*6070*/  BRA `(.L_x_17904) ;  /* 0x0000000c00147947 */ /* 0x000fea0003800000 */
.L_x_17900:
        /* <DEDUP_REMOVED lines=9> */
.L_x_17908:
[----:B------:R-:W0:Y:S02]  /*6110*/  I2F.S16 R0, R18 ;  /* 0x0000001200007306 */ /* 0x000e240000101400 */
[----:B0-----:R-:W-:-:S05]  /*6120*/  F2FP.F16.F32.PACK_AB R0, RZ, R0 ;  /* 0x00000000ff00723e */ /* 0x001fca00000000ff */
[----:B------:R0:W-:Y:S01]  /*6130*/  STG.E.U16 desc[UR36][R8.64], R0 ;  /* 0x0000000008007986 */ /* 0x0001e2000c101524 */
[----:B------:R-:W-:Y:S05]  /*6140*/  BRA `(.L_x_17904) ;  /* 0x0000000800e07947 */ /* 0x000fea0003800000 */
.L_x_17907:
        /* <DEDUP_REMOVED lines=10> */
.L_x_17910:
[----:B------:R-:W0:Y:S02]  /*61f0*/  I2F.S16 R18, R18 ;  /* 0x0000001200127306 */ /* 0x000e240000101400 */
[----:B0-----:R-:W-:-:S04]  /*6200*/  F2FP.F16.F32.PACK_AB R3, RZ, R18 ;  /* 0x00000012ff03723e */ /* 0x001fc800000000ff */
[----:B------:R-:W-:-:S05]  /*6210*/  PRMT R3, R3, 0x5410, RZ ;  /* 0x0000541003037816 */ /* 0x000fca00000000ff */
[----:B------:R0:W-:Y:S01]  /*6220*/  STG.E desc[UR36][R8.64], R3 ;  /* 0x0000000308007986 */ /* 0x0001e2000c101924 */
[----:B------:R-:W-:Y:S05]  /*6230*/  BRA `(.L_x_17904) ;  /* 0x0000000800a47947 */ /* 0x000fea0003800000 */
.L_x_17909:
[----:B------:R-:W0:Y:S02]  /*6240*/  I2F.F64.S16 R18, R18 ;  /* 0x0000001200127312 */ /* 0x000e240000101c00 */
[----:B0-----:R0:W-:Y:S01]  /*6250*/  STG.E.64 desc[UR36][R8.64], R18 ;  /* 0x0000001208007986 */ /* 0x0011e2000c101b24 */
[----:B------:R-:W-:Y:S05]  /*6260*/  BRA `(.L_x_17904) ;  /* 0x0000000800987947 */ /* 0x000fea0003800000 */
.L_x_17899:
        /* <DEDUP_REMOVED lines=10> */
.L_x_17913:
[----:B------:R-:W0:Y:S01]  /*6310*/  I2F.F64.S16 R4, R18 ;  /* 0x0000001200047312 */ /* 0x000e220000101c00 */
[----:B------:R-:W-:-:S05]  /*6320*/  CS2R R6, SRZ ;  /* 0x0000000000067805 */ /* 0x000fca000001ff00 */
[----:B0-----:R0:W-:Y:S01]  /*6330*/  STG.E.128 desc[UR36][R8.64], R4 ;  /* 0x0000000408007986 */ /* 0x0011e2000c101d24 */
[----:B------:R-:W-:Y:S05]  /*6340*/  BRA `(.L_x_17904) ;  /* 0x0000000800607947 */ /* 0x000fea0003800000 */
.L_x_17912:
        /* <DEDUP_REMOVED lines=21> */
.L_x_17917:
[----:B------:R-:W-:Y:S05]  /*64a0*/  BSYNC B0 ;  /* 0x0000000000007941 */ /* 0x000fea0003800000 */
.L_x_17916:
[----:B------:R-:W-:-:S05]  /*64b0*/  LOP3.LUT R5, R0, R5, RZ, 0xfc, !PT ;  /* 0x0000000500057212 */ /* 0x000fca00078efcff */
[----:B------:R0:W-:Y:S01]  /*64c0*/  STG.E.U8 desc[UR36][R8.64], R5 ;  /* 0x0000000508007986 */ /* 0x0001e2000c101124 */
[----:B------:R-:W-:Y:S05]  /*64d0*/  BRA `(.L_x_17904) ;  /* 0x0000000400fc7947 */ /* 0x000fea0003800000 */
.L_x_17915:
        /* <DEDUP_REMOVED lines=13> */
.L_x_17919:
[----:B------:R-:W-:Y:S01]  /*65b0*/  IMAD.MOV.U32 R0, RZ, RZ, 0x7f ;  /* 0x0000007fff007424 */ /* 0x000fe200078e00ff */
[----:B------:R-:W-:-:S04]  /*65c0*/  ISETP.GT.U32.AND P0, PT, R3, 0x7f800000, PT ;  /* 0x7f8000000300780c */ /* 0x000fc80003f04070 */
[----:B------:R-:W-:-:S09]  /*65d0*/  SEL R0, R0, 0x7c, P0 ;  /* 0x0000007c00007807 */ /* 0x000fd20000000000 */
.L_x_17920:
[----:B------:R-:W-:Y:S05]  /*65e0*/  BSYNC B0 ;  /* 0x0000000000007941 */ /* 0x000fea0003800000 */
.L_x_17918:
[----:B------:R-:W-:-:S04]  /*65f0*/  LOP3.LUT R3, R5, 0x80000000, RZ, 0xc0, !PT ;  /* 0x8000000005037812 */ /* 0x000fc800078ec0ff */
[----:B------:R-:W-:-:S04]  /*6600*/  SHF.R.U32.HI R3, RZ, 0x18, R3 ;  /* 0x00000018ff037819 */ /* 0x000fc80000011603 */
[----:B------:R-:W-:-:S05]  /*6610*/  LOP3.LUT R3, R0, R3, RZ, 0xfc, !PT ;  /* 0x0000000300037212 */ /* 0x000fca00078efcff */
[----:B------:R0:W-:Y:S01]  /*6620*/  STG.E.U8 desc[UR36][R8.64], R3 ;  /* 0x0000000308007986 */ /* 0x0001e2000c101124 */
[----:B------:R-:W-:Y:S05]  /*6630*/  BRA `(.L_x_17904) ;  /* 0x0000000400a47947 */ /* 0x000fea0003800000 */
.L_x_17914:
[----:B------:R-:W0:Y:S02]  /*6640*/  I2F.S16 R0, R18 ;  /* 0x0000001200007306 */ /* 0x000e240000101400 */
[----:B0-----:R-:W-:-:S05]  /*6650*/  F2FP.BF16.F32.PACK_AB R0, RZ, R0 ;  /* 0x00000000ff00723e */ /* 0x001fca00000010ff */
[----:B------:R0:W-:Y:S01]  /*6660*/  STG.E.U16 desc[UR36][R8.64], R0 ;  /* 0x0000000008007986 */ /* 0x0001e2000c101524 */
[----:B------:R-:W-:Y:S05]  /*6670*/  BRA `(.L_x_17904) ;  /* 0x0000000400947947 */ /* 0x000fea0003800000 */
.L_x_17911:
        /* <DEDUP_REMOVED lines=10> */
.L_x_17923:
        /* <DEDUP_REMOVED lines=17> */
.L_x_17926:
[----:B------:R-:W-:-:S04]  /*6830*/  LOP3.LUT R3, R5, 0x80000000, RZ, 0xc0, !PT ;  /* 0x8000000005037812 */ /* 0x000fc800078ec0ff */
[----:B------:R-:W-:-:S04]  /*6840*/  SHF.R.U32.HI R3, RZ, 0x18, R3 ;  /* 0x00000018ff037819 */ /* 0x000fc80000011603 */
[----:B------:R-:W-:-:S04]  /*6850*/  LOP3.LUT R0, R0, R3, RZ, 0xfc, !PT ;  /* 0x0000000300007212 */ /* 0x000fc800078efcff */
[----:B------:R-:W-:-:S07]  /*6860*/  PRMT R4, R0, 0x7610, R4 ;  /* 0x0000761000047816 */ /* 0x000fce0000000004 */
.L_x_17925:
[----:B------:R-:W-:Y:S05]  /*6870*/  BSYNC B0 ;  /* 0x0000000000007941 */ /* 0x000fea0003800000 */
.L_x_17924:
[----:B------:R3:W-:Y:S01]  /*6880*/  STG.E.U8 desc[UR36][R8.64], R4 ;  /* 0x0000000408007986 */ /* 0x0007e2000c101124 */
[----:B------:R-:W-:Y:S05]  /*6890*/  BRA `(.L_x_17904) ;  /* 0x00000004000c7947 */ /* 0x000fea0003800000 */
.L_x_17922:
        /* <DEDUP_REMOVED lines=17> */
.L_x_17929:
[----:B------:R-:W-:-:S04]  /*69b0*/  LOP3.LUT R3, R5, 0x80000000, RZ, 0xc0, !PT ;  /* 0x8000000005037812 */ /* 0x000fc800078ec0ff */
[----:B------:R-:W-:-:S04]  /*69c0*/  SHF.R.U32.HI R3, RZ, 0x18, R3 ;  /* 0x00000018ff037819 */ /* 0x000fc80000011603 */
[----:B------:R-:W-:-:S04]  /*69d0*/  LOP3.LUT R0, R0, R3, RZ, 0xfc, !PT ;  /* 0x0000000300007212 */ /* 0x000fc800078efcff */
[----:B------:R-:W-:-:S07]  /*69e0*/  PRMT R4, R0, 0x7610, R4 ;  /* 0x0000761000047816 */ /* 0x000fce0000000004 */
.L_x_17928:
[----:B------:R-:W-:Y:S05]  /*69f0*/  BSYNC B0 ;  /* 0x0000000000007941 */ /* 0x000fea0003800000 */
.L_x_17927:
[----:B------:R0:W-:Y:S01]  /*6a00*/  STG.E.U8 desc[UR36][R8.64], R4 ;  /* 0x0000000408007986 */ /* 0x0001e2000c101124 */
[----:B------:R-:W-:Y:S05]  /*6a10*/  BRA `(.L_x_17904) ;  /* 0x0000000000ac7947 */ /* 0x000fea0003800000 */
.L_x_17921:
        /* <DEDUP_REMOVED lines=22> */
.L_x_17903:
        /* <DEDUP_REMOVED lines=16> */
.L_x_17932:
[----:B------:R-:W-:Y:S05]  /*6c80*/  BRA `(.L_x_17904) ;  /* 0x0000000000107947 */ /* 0x000fea0003800000 */
.L_x_17931:
[----:B------:R-:W-:-:S05]  /*6c90*/  IMAD.MOV.U32 R19, RZ, RZ, RZ ;  /* 0x000000ffff137224 */ /* 0x000fca00078e00ff */
[----:B------:R2:W-:Y:S01]  /*6ca0*/  STG.E.64 desc[UR36][R8.64], R18 ;  /* 0x0000001208007986 */ /* 0x0005e2000c101b24 */
[----:B------:R-:W-:Y:S05]  /*6cb0*/  BRA `(.L_x_17904) ;  /* 0x0000000000047947 */ /* 0x000fea0003800000 */
.L_x_17930:
[----:B------:R0:W-:Y:S02]  /*6cc0*/  STG.E desc[UR36][R8.64], R18 ;  /* 0x0000001208007986 */ /* 0x0001e4000c101924 */
.L_x_17904:
[----:B------:R-:W-:-:S07]  /*6cd0*/  VIADD R17, R17, 0x80 ;  /* 0x0000008011117836 */ /* 0x000fce0000000000 */
.L_x_17864:
[----:B------:R-:W-:Y:S05]  /*6ce0*/  BSYNC B6 ;  /* 0x0000000000067941 */ /* 0x000fea0003800000 */
.L_x_17863:
        /* <DEDUP_REMOVED lines=21> */
.L_x_17936:
[----:B------:R-:W-:Y:S01]  /*6e40*/  STG.E.U8 desc[UR36][R2.64], R22 ;  /* 0x0000001602007986 */ /* 0x000fe2000c101124 */
[----:B------:R-:W-:Y:S05]  /*6e50*/  EXIT ;  /* 0x000000000000794d */ /* 0x000fea0003800000 */
.L_x_17935:
        /* <DEDUP_REMOVED lines=9> */
.L_x_17939:
[----:B------:R-:W-:Y:S01]  /*6ef0*/  STG.E desc[UR36][R2.64], R22 ;  /* 0x0000001602007986 */ /* 0x000fe2000c101924 */
[----:B------:R-:W-:Y:S05]  /*6f00*/  EXIT ;  /* 0x000000000000794d */ /* 0x000fea0003800000 */
.L_x_17938:
[----:B------:R-:W-:Y:S01]  /*6f10*/  STG.E.U16 desc[UR36][R2.64], R22 ;  /* 0x0000001602007986 */ /* 0x000fe2000c101524 */
[----:B------:R-:W-:Y:S05]  /*6f20*/  EXIT ;  /* 0x000000000000794d */ /* 0x000fea0003800000 */
.L_x_17934:
        /* <DEDUP_REMOVED lines=9> */
.L_x_17941:
[----:B------:R-:W0:Y:S02]  /*6fc0*/  I2F.S16 R0, R22 ;  /* 0x0000001600007306 */ /* 0x000e240000101400 */
[----:B0-----:R-:W-:-:S05]  /*6fd0*/  F2FP.F16.F32.PACK_AB R0, RZ, R0 ;  /* 0x00000000ff00723e */ /* 0x001fca00000000ff */
[----:B------:R-:W-:Y:S01]  /*6fe0*/  STG.E.U16 desc[UR36][R2.64], R0 ;  /* 0x0000000002007986 */ /* 0x000fe2000c101524 */
[----:B------:R-:W-:Y:S05]  /*6ff0*/  EXIT ;  /* 0x000000000000794d */ /* 0x000fea0003800000 */
.L_x_17940:
        /* <DEDUP_REMOVED lines=10> */
.L_x_17943:
[----:B------:R-:W0:Y:S02]  /*70a0*/  I2F.S16 R22, R22 ;  /* 0x0000001600167306 */ /* 0x000e240000101400 */
[----:B0-----:R-:W-:-:S04]  /*70b0*/  F2FP.F16.F32.PACK_AB R5, RZ, R22 ;  /* 0x00000016ff05723e */ /* 0x001fc800000000ff */
[----:B------:R-:W-:-:S05]  /*70c0*/  PRMT R5, R5, 0x5410, RZ ;  /* 0x0000541005057816 */ /* 0x000fca00000000ff */
[----:B------:R-:W-:Y:S01]  /*70d0*/  STG.E desc[UR36][R2.64], R5 ;  /* 0x0000000502007986 */ /* 0x000fe2000c101924 */
[----:B------:R-:W-:Y:S05]  /*70e0*/  EXIT ;  /* 0x000000000000794d */ /* 0x000fea0003800000 */
.L_x_17942:
[----:B------:R-:W0:Y:S02]  /*70f0*/  I2F.F64.S16 R22, R22 ;  /* 0x0000001600167312 */ /* 0x000e240000101c00 */
[----:B0-----:R-:W-:Y:S01]  /*7100*/  STG.E.64 desc[UR36][R2.64], R22 ;  /* 0x0000001602007986 */ /* 0x001fe2000c101b24 */
[----:B------:R-:W-:Y:S05]  /*7110*/  EXIT ;  /* 0x000000000000794d */ /* 0x000fea0003800000 */
.L_x_17933:
        /* <DEDUP_REMOVED lines=10> */
.L_x_17946:
[----:B------:R-:W0:Y:S01]  /*71c0*/  I2F.F64.S16 R4, R22 ;  /* 0x0000001600047312 */ /* 0x000e220000101c00 */
[----:B------:R-:W-:-:S05]  /*71d0*/  CS2R R6, SRZ ;  /* 0x0000000000067805 */ /* 0x000fca000001ff00 */
[----:B0-----:R-:W-:Y:S01]  /*71e0*/  STG.E.128 desc[UR36][R2.64], R4 ;  /* 0x0000000402007986 */ /* 0x001fe2000c101d24 */
[----:B------:R-:W-:Y:S05]  /*71f0*/  EXIT ;  /* 0x000000000000794d */ /* 0x000fea0003800000 */
.L_x_17945:
        /* <DEDUP_REMOVED lines=21> */
.L_x_17950:
[----:B------:R-:W-:Y:S05]  /*7350*/  BSYNC B0 ;  /* 0x0000000000007941 */ /* 0x000fea0003800000 */
.L_x_17949:
[----:B------:R-:W-:-:S05]  /*7360*/  LOP3.LUT R5, R0, R5, RZ, 0xfc, !PT ;  /* 0x0000000500057212 */ /* 0x000fca00078efcff */
[----:B------:R-:W-:Y:S01]  /*7370*/  STG.E.U8 desc[UR36][R2.64], R5 ;  /* 0x0000000502007986 */ /* 0x000fe2000c101124 */
[----:B------:R-:W-:Y:S05]  /*7380*/  EXIT ;  /* 0x000000000000794d */ /* 0x000fea0003800000 */
.L_x_17948:
        /* <DEDUP_REMOVED lines=13> */
.L_x_17952:
[----:B------:R-:W-:Y:S01]  /*7460*/  IMAD.MOV.U32 R0, RZ, RZ, 0x7f ;  /* 0x0000007fff007424 */ /* 0x000fe200078e00ff */
[----:B------:R-:W-:-:S04]  /*7470*/  ISETP.GT.U32.AND P0, PT, R4, 0x7f800000, PT ;  /* 0x7f8000000400780c */ /* 0x000fc80003f04070 */
[----:B------:R-:W-:-:S09]  /*7480*/  SEL R0, R0, 0x7c, P0 ;  /* 0x0000007c00007807 */ /* 0x000fd20000000000 */
.L_x_17953:
[----:B------:R-:W-:Y:S05]  /*7490*/  BSYNC B0 ;  /* 0x0000000000007941 */ /* 0x000fea0003800000 */
.L_x_17951:
[----:B------:R-:W-:-:S04]  /*74a0*/  LOP3.LUT R4, R5, 0x80000000, RZ, 0xc0, !PT ;  /* 0x8000000005047812 */ /* 0x000fc800078ec0ff */
[----:B------:R-:W-:-:S04]  /*74b0*/  SHF.R.U32.HI R5, RZ, 0x18, R4 ;  /* 0x00000018ff057819 */ /* 0x000fc80000011604 */
[----:B------:R-:W-:-:S05]  /*74c0*/  LOP3.LUT R5, R0, R5, RZ, 0xfc, !PT ;  /* 0x0000000500057212 */ /* 0x000fca00078efcff */
[----:B------:R-:W-:Y:S01]  /*74d0*/  STG.E.U8 desc[UR36][R2.64], R5 ;  /* 0x0000000502007986 */ /* 0x000fe2000c101124 */
[----:B------:R-:W-:Y:S05]  /*74e0*/  EXIT ;  /* 0x000000000000794d */ /* 0x000fea0003800000 */
.L_x_17947:
[----:B------:R-:W0:Y:S02]  /*74f0*/  I2F.S16 R0, R22 ;  /* 0x0000001600007306 */ /* 0x000e240000101400 */
[----:B0-----:R-:W-:-:S05]  /*7500*/  F2FP.BF16.F32.PACK_AB R0, RZ, R0 ;  /* 0x00000000ff00723e */ /* 0x001fca00000010ff */
[----:B------:R-:W-:Y:S01]  /*7510*/  STG.E.U16 desc[UR36][R2.64], R0 ;  /* 0x0000000002007986 */ /* 0x000fe2000c101524 */
[----:B------:R-:W-:Y:S05]  /*7520*/  EXIT ;  /* 0x000000000000794d */ /* 0x000fea0003800000 */
.L_x_17944:
        /* <DEDUP_REMOVED lines=10> */
.L_x_17956:
        /* <DEDUP_REMOVED lines=17> */
.L_x_17959:
[----:B------:R-:W-:-:S04]  /*76e0*/  LOP3.LUT R0, R7, 0x80000000, RZ, 0xc0, !PT ;  /* 0x8000000007007812 */ /* 0x000fc800078ec0ff */
[----:B------:R-:W-:-:S04]  /*76f0*/  SHF.R.U32.HI R5, RZ, 0x18, R0 ;  /* 0x00000018ff057819 */ /* 0x000fc80000011600 */
[----:B------:R-:W-:-:S04]  /*7700*/  LOP3.LUT R4, R4, R5, RZ, 0xfc, !PT ;  /* 0x0000000504047212 */ /* 0x000fc800078efcff */
[----:B------:R-:W-:-:S07]  /*7710*/  PRMT R0, R4, 0x7610, R0 ;  /* 0x0000761004007816 */ /* 0x000fce0000000000 */
.L_x_17958:
[----:B------:R-:W-:Y:S05]  /*7720*/  BSYNC B0 ;  /* 0x0000000000007941 */ /* 0x000fea0003800000 */
.L_x_17957:
[----:B------:R-:W-:Y:S01]  /*7730*/  STG.E.U8 desc[UR36][R2.64], R0 ;  /* 0x0000000002007986 */ /* 0x000fe2000c101124 */
[----:B------:R-:W-:Y:S05]  /*7740*/  EXIT ;  /* 0x000000000000794d */ /* 0x000fea0003800000 */
.L_x_17955:
        /* <DEDUP_REMOVED lines=17> */
.L_x_17962:
[----:B------:R-:W-:-:S04]  /*7860*/  LOP3.LUT R0, R7, 0x80000000, RZ, 0xc0, !PT ;  /* 0x8000000007007812 */ /* 0x000fc800078ec0ff */
[----:B------:R-:W-:-:S04]  /*7870*/  SHF.R.U32.HI R5, RZ, 0x18, R0 ;  /* 0x00000018ff057819 */ /* 0x000fc80000011600 */
[----:B------:R-:W-:-:S04]  /*7880*/  LOP3.LUT R4, R4, R5, RZ, 0xfc, !PT ;  /* 0x0000000504047212 */ /* 0x000fc800078efcff */
[----:B------:R-:W-:-:S07]  /*7890*/  PRMT R0, R4, 0x7610, R0 ;  /* 0x0000761004007816 */ /* 0x000fce0000000000 */
.L_x_17961:
[----:B------:R-:W-:Y:S05]  /*78a0*/  BSYNC B0 ;  /* 0x0000000000007941 */ /* 0x000fea0003800000 */
.L_x_17960:
[----:B------:R-:W-:Y:S01]  /*78b0*/  STG.E.U8 desc[UR36][R2.64], R0 ;  /* 0x0000000002007986 */ /* 0x000fe2000c101124 */
[----:B------:R-:W-:Y:S05]  /*78c0*/  EXIT ;  /* 0x000000000000794d */ /* 0x000fea0003800000 */
.L_x_17954:
        /* <DEDUP_REMOVED lines=22> */
.L_x_17937:
        /* <DEDUP_REMOVED lines=16> */
.L_x_17965:
[----:B------:R-:W-:Y:S05]  /*7b30*/  EXIT ;  /* 0x000000000000794d */ /* 0x000fea0003800000 */
.L_x_17964:
[----:B------:R-:W-:-:S05]  /*7b40*/  IMAD.MOV.U32 R23, RZ, RZ, RZ ;  /* 0x000000ffff177224 */ /* 0x000fca00078e00ff */
[----:B------:R-:W-:Y:S01]  /*7b50*/  STG.E.64 desc[UR36][R2.64], R22 ;  /* 0x0000001602007986 */ /* 0x000fe2000c101b24 */
[----:B------:R-:W-:Y:S05]  /*7b60*/  EXIT ;  /* 0x000000000000794d */ /* 0x000fea0003800000 */
.L_x_17963:
[----:B------:R-:W-:Y:S01]  /*7b70*/  STG.E desc[UR36][R2.64], R22 ;  /* 0x0000001602007986 */ /* 0x000fe2000c101924 */
[----:B------:R-:W-:Y:S05]  /*7b80*/  EXIT ;  /* 0x000000000000794d */ /* 0x000fea0003800000 */
.L_x_17966:
        /* <DEDUP_REMOVED lines=15> */
.L_x_26289:


//--------------------- .text._ZN2at6native18elementwise_kernelILi128ELi4EZNS0_22gpu_kernel_impl_nocastINS0_13AUnaryFunctorIbbbNS0_17BitwiseAndFunctorIbEEEEEEvRNS_18TensorIteratorBaseERKT_EUliE_EEviT1_ --------------------------
	.section	.text._ZN2at6native18elementwise_kernelILi128ELi4EZNS0_22gpu_kernel_impl_nocastINS0_13AUnaryFunctorIbbbNS0_17BitwiseAndFunctorIbEEEEEEvRNS_18TensorIteratorBaseERKT_EUliE_EEviT1_,"ax",@progbits
	.align	128
        .global         _ZN2at6native18elementwise_kernelILi128ELi4EZNS0_22gpu_kernel_impl_nocastINS0_13AUnaryFunctorIbbbNS0_17BitwiseAndFunctorIbEEEEEEvRNS_18TensorIteratorBaseERKT_EUliE_EEviT1_
        .type           _ZN2at6native18elementwise_kernelILi128ELi4EZNS0_22gpu_kernel_impl_nocastINS0_13AUnaryFunctorIbbbNS0_17BitwiseAndFunctorIbEEEEEEvRNS_18TensorIteratorBaseERKT_EUliE_EEviT1_,@function
        .size           _ZN2at6native18elementwise_kernelILi128ELi4EZNS0_22gpu_kernel_impl_nocastINS0_13AUnaryFunctorIbbbNS0_17BitwiseAndFunctorIbEEEEEEvRNS_18TensorIteratorBaseERKT_EUliE_EEviT1_,(.L_x_26290 - _ZN2at6native18elementwise_kernelILi128ELi4EZNS0_22gpu_kernel_impl_nocastINS0_13AUnaryFunctorIbbbNS0_17BitwiseAndFunctorIbEEEEEEvRNS_18TensorIteratorBaseERKT_EUliE_EEviT1_)
        .other          _ZN2at6native18elementwise_kernelILi128ELi4EZNS0_22gpu_kernel_impl_nocastINS0_13AUnaryFunctorIbbbNS0_17BitwiseAndFunctorIbEEEEEEvRNS_18TensorIteratorBaseERKT_EUliE_EEviT1_,@"STO_CUDA_ENTRY STV_DEFAULT"
_ZN2at6native18elementwise_kernelILi128ELi4EZNS0_22gpu_kernel_impl_nocastINS0_13AUnaryFunctorIbbbNS0_17BitwiseAndFunctorIbEEEEEEvRNS_18TensorIteratorBaseERKT_EUliE_EEviT1_:
.text._ZN2at6native18elementwise_kernelILi128ELi4EZNS0_22gpu_kernel_impl_nocastINS0_13AUnaryFunctorIbbbNS0_17BitwiseAndFunctorIbEEEEEEvRNS_18TensorIteratorBaseERKT_EUliE_EEviT1_:
        /* <DEDUP_REMOVED lines=312> */
.L_x_17969:
[----:B------:R-:W-:Y:S02]  /*1380*/  ULDC.64 UR8, c[0x0][0x418] ;  /* 0x0001060000087ab9 */ /* 0x000fe40000000a00 */
[----:B------:R-:W-:-:S04]  /*1390*/  IADD3 R4, P0, R2, UR8, RZ ;  /* 0x0000000802047c10 */ /* 0x000fc8000ff1e0ff */
[----:B------:R-:W-:Y:S01]  /*13a0*/  IADD3.X R5, RZ, UR9, RZ, P0, !PT ;  /* 0x00000009ff057c10 */ /* 0x000fe200087fe4ff */
[----:B------:R-:W-:-:S04]  /*13b0*/  ULDC.64 UR8, c[0x0][0x410] ;  /* 0x0001040000087ab9 */ /* 0x000fc80000000a00 */
[----:B------:R-:W2:Y:S01]  /*13c0*/  LDG.E.U8 R4, desc[UR4][R4.64] ;  /* 0x0000000404047981 */ /* 0x000ea2000c1e1100 */
[----:B------:R-:W-:Y:S02]  /*13d0*/  ISETP.NE.AND P0, PT, RZ, UR7, PT ;  /* 0x00000007ff007c0c */ /* 0x000fe4000bf05270 */
[----:B------:R-:W-:Y:S02]  /*13e0*/  IADD3 R2, P1, R3, UR8, RZ ;  /* 0x0000000803027c10 */ /* 0x000fe4000ff3e0ff */
[----:B------:R-:W-:-:S03]  /*13f0*/  IADD3 R0, R0, 0x80, RZ ;  /* 0x0000008000007810 */ /* 0x000fc60007ffe0ff */
[----:B------:R-:W-:Y:S01]  /*1400*/  IMAD.X R3, RZ, RZ, UR9, P1 ;  /* 0x00000009ff037e24 */ /* 0x000fe200088e06ff */
[----:B--2---:R-:W-:-:S04]  /*1410*/  ISETP.NE.AND P0, PT, R4, RZ, P0 ;  /* 0x000000ff0400720c */ /* 0x004fc80000705270 */
[----:B------:R-:W-:-:S05]  /*1420*/  SEL R7, RZ, 0x1, !P0 ;  /* 0x00000001ff077807 */ /* 0x000fca0004000000 */
[----:B------:R0:W-:Y:S04]  /*1430*/  STG.E.U8 desc[UR4][R2.64], R7 ;  /* 0x0000000702007986 */ /* 0x0001e8000c101104 */
.L_x_17968:
[----:B------:R-:W-:Y:S05]  /*1440*/  BSYNC B0 ;  /* 0x0000000000007941 */ /* 0x000fea0003800000 */
.L_x_17967:
        /* <DEDUP_REMOVED lines=305> */
.L_x_17972:
        /* <DEDUP_REMOVED lines=316> */
.L_x_17973:
[----:B------:R-:W-:Y:S02]  /*3b20*/  ULDC.64 UR8, c[0x0][0x418] ;  /* 0x0001060000087ab9 */ /* 0x000fe40000000a00 */
[----:B------:R-:W-:-:S04]  /*3b30*/  IADD3 R4, P0, R2, UR8, RZ ;  /* 0x0000000802047c10 */ /* 0x000fc8000ff1e0ff */
[----:B------:R-:W-:Y:S01]  /*3b40*/  IADD3.X R5, RZ, UR9, RZ, P0, !PT ;  /* 0x00000009ff057c10 */ /* 0x000fe200087fe4ff */
[----:B------:R-:W-:-:S04]  /*3b50*/  ULDC.64 UR8, c[0x0][0x410] ;  /* 0x0001040000087ab9 */ /* 0x000fc80000000a00 */
[----:B------:R-:W2:Y:S01]  /*3b60*/  LDG.E.U8 R4, desc[UR4][R4.64] ;  /* 0x0000000404047981 */ /* 0x000ea2000c1e1100 */
[----:B------:R-:W-:Y:S02]  /*3b70*/  ISETP.NE.AND P0, PT, RZ, UR7, PT ;  /* 0x00000007ff007c0c */ /* 0x000fe4000bf05270 */
[----:B------:R-:W-:Y:S02]  /*3b80*/  IADD3 R2, P1, R3, UR8, RZ ;  /* 0x0000000803027c10 */ /* 0x000fe4000ff3e0ff */
[----:B------:R-:W-:Y:S02]  /*3b90*/  IADD3 R0, R0, 0x80, RZ ;  /* 0x0000008000007810 */ /* 0x000fe40007ffe0ff */
[----:B------:R-:W-:Y:S02]  /*3ba0*/  IADD3.X R3, RZ, UR9, RZ, P1, !PT ;  /* 0x00000009ff037c10 */ /* 0x000fe40008ffe4ff */
[----:B--2---:R-:W-:-:S04]  /*3bb0*/  ISETP.NE.AND P0, PT, R4, RZ, P0 ;  /* 0x000000ff0400720c */ /* 0x004fc80000705270 */
[----:B------:R-:W-:-:S05]  /*3bc0*/  SEL R7, RZ, 0x1, !P0 ;  /* 0x00000001ff077807 */ /* 0x000fca0004000000 */
[----:B------:R2:W-:Y:S04]  /*3bd0*/  STG.E.U8 desc[UR4][R2.64], R7 ;  /* 0x0000000702007986 */ /* 0x0005e8000c101104 */
.L_x_17971:
[----:B------:R-:W-:Y:S05]  /*3be0*/  BSYNC B0 ;  /* 0x0000000000007941 */ /* 0x000fea0003800000 */
.L_x_17970:
        /* <DEDUP_REMOVED lines=304> */
.L_x_17974:
[----:B------:R-:W-:Y:S02]  /*4ef0*/  ULDC.64 UR8, c[0x0][0x418] ;  /* 0x0001060000087ab9 */ /* 0x000fe40000000a00 */
[----:B------:R-:W-:-:S04]  /*4f00*/  IADD3 R4, P0, R2, UR8, RZ ;  /* 0x0000000802047c10 */ /* 0x000fc8000ff1e0ff */
[----:B------:R-:W-:Y:S01]  /*4f10*/  IADD3.X R5, RZ, UR9, RZ, P0, !PT ;  /* 0x00000009ff057c10 */ /* 0x000fe200087fe4ff */
[----:B------:R-:W-:-:S04]  /*4f20*/  ULDC.64 UR8, c[0x0][0x410] ;  /* 0x0001040000087ab9 */ /* 0x000fc80000000a00 */
[----:B------:R-:W2:Y:S01]  /*4f30*/  LDG.E.U8 R4, desc[UR4][R4.64] ;  /* 0x0000000404047981 */ /* 0x000ea2000c1e1100 */
[----:B------:R-:W-:Y:S02]  /*4f40*/  ISETP.NE.AND P0, PT, RZ, UR7, PT ;  /* 0x00000007ff007c0c */ /* 0x000fe4000bf05270 */
[----:B------:R-:W-:-:S04]  /*4f50*/  IADD3 R2, P1, R3, UR8, RZ ;  /* 0x0000000803027c10 */ /* 0x000fc8000ff3e0ff */
[----:B------:R-:W-:Y:S02]  /*4f60*/  IADD3.X R3, RZ, UR9, RZ, P1, !PT ;  /* 0x00000009ff037c10 */ /* 0x000fe40008ffe4ff */
[----:B--2---:R-:W-:-:S04]  /*4f70*/  ISETP.NE.AND P0, PT, R4, RZ, P0 ;  /* 0x000000ff0400720c */ /* 0x004fc80000705270 */
[----:B------:R-:W-:-:S05]  /*4f80*/  SEL R7, RZ, 0x1, !P0 ;  /* 0x00000001ff077807 */ /* 0x000fca0004000000 */
[----:B------:R-:W-:Y:S01]  /*4f90*/  STG.E.U8 desc[UR4][R2.64], R7 ;  /* 0x0000000702007986 */ /* 0x000fe2000c101104 */
[----:B------:R-:W-:Y:S05]  /*4fa0*/  EXIT ;  /* 0x000000000000794d */ /* 0x000fea0003800000 */
.L_x_17975:
        /* <DEDUP_REMOVED lines=13> */
.L_x_26290:


//--------------------- .text._ZN2at6native27unrolled_elementwise_kernelINS0_13AUnaryFunctorIbbbNS0_17BitwiseAndFunctorIbEEEESt5arrayIPcLm2EELi4E23TrivialOffsetCalculatorILi1EjESA_NS0_6memory15LoadWithoutCastENSB_16StoreWithoutCastEEEviT_T0_T2_T3_T4_T5_ --------------------------
	.section	.text._ZN2at6native27unrolled_elementwise_kernelINS0_13AUnaryFunctorIbbbNS0_17BitwiseAndFunctorIbEEEESt5arrayIPcLm2EELi4E23TrivialOffsetCalculatorILi1EjESA_NS0_6memory15LoadWithoutCastENSB_16StoreWithoutCastEEEviT_T0_T2_T3_T4_T5_,"ax",@progbits
	.align	128
        .global         _ZN2at6native27unrolled_elementwise_kernelINS0_13AUnaryFunctorIbbbNS0_17BitwiseAndFunctorIbEEEESt5arrayIPcLm2EELi4E23TrivialOffsetCalculatorILi1EjESA_NS0_6memory15LoadWithoutCastENSB_16StoreWithoutCastEEEviT_T0_T2_T3_T4_T5_
        .type           _ZN2at6native27unrolled_elementwise_kernelINS0_13AUnaryFunctorIbbbNS0_17BitwiseAndFunctorIbEEEESt5arrayIPcLm2EELi4E23TrivialOffsetCalculatorILi1EjESA_NS0_6memory15LoadWithoutCastENSB_16StoreWithoutCastEEEviT_T0_T2_T3_T4_T5_,@function
        .size           _ZN2at6native27unrolled_elementwise_kernelINS0_13AUnaryFunctorIbbbNS0_17BitwiseAndFunctorIbEEEESt5arrayIPcLm2EELi4E23TrivialOffsetCalculatorILi1EjESA_NS0_6memory15LoadWithoutCastENSB_16StoreWithoutCastEEEviT_T0_T2_T3_T4_T5_,(.L_x_26291 - _ZN2at6native27unrolled_elementwise_kernelINS0_13AUnaryFunctorIbbbNS0_17BitwiseAndFunctorIbEEEESt5arrayIPcLm2EELi4E23TrivialOffsetCalculatorILi1EjESA_NS0_6memory15LoadWithoutCastENSB_16StoreWithoutCastEEEviT_T0_T2_T3_T4_T5_)
        .other          _ZN2at6native27unrolled_elementwise_kernelINS0_13AUnaryFunctorIbbbNS0_17BitwiseAndFunctorIbEEEESt5arrayIPcLm2EELi4E23TrivialOffsetCalculatorILi1EjESA_NS0_6memory15LoadWithoutCastENSB_16StoreWithoutCastEEEviT_T0_T2_T3_T4_T5_,@"STO_CUDA_ENTRY STV_DEFAULT"
_ZN2at6native27unrolled_elementwise_kernelINS0_13AUnaryFunctorIbbbNS0_17BitwiseAndFunctorIbEEEESt5arrayIPcLm2EELi4E23TrivialOffsetCalculatorILi1EjESA_NS0_6memory15LoadWithoutCastENSB_16StoreWithoutCastEEEviT_T0_T2_T3_T4_T5_:
.text._ZN2at6native27unrolled_elementwise_kernelINS0_13AUnaryFunctorIbbbNS0_17BitwiseAndFunctorIbEEEESt5arrayIPcLm2EELi4E23TrivialOffsetCalculatorILi1EjESA_NS0_6memory15LoadWithoutCastENSB_16StoreWithoutCastEEEviT_T0_T2_T3_T4_T5_:
        /* <DEDUP_REMOVED lines=20> */
[----:B------:R-:W3:Y:S01]  /*0140*/  @!P4 LDC.64 R8, c[0x0][0x220] ;  /* 0x00008800ff08cb82 */ /* 0x000ee20000000a00 */
[----:B------:R-:W-:Y:S02]  /*0150*/  @!P4 IMAD R15, R0, 0x200, R17 ;  /* 0x00000200000fc824 */ /* 0x000fe400078e0211 */
[----:B------:R-:W-:Y:S01]  /*0160*/  @!P4 VIADD R17, R17, 0x80 ;  /* 0x000000801111c836 */ /* 0x000fe20000000000 */
[----:B-1----:R-:W-:-:S04]  /*0170*/  @!P3 IADD3 R12, P5, R13, R6, RZ ;  /* 0x000000060d0cb210 */ /* 0x002fc80007fbe0ff */
[----:B------:R-:W-:Y:S01]  /*0180*/  ISETP.GE.AND P0, PT, R17, R2, PT ;  /* 0x000000021100720c */ /* 0x000fe20003f06270 */
[----:B------:R-:W-:-:S05]  /*0190*/  @!P3 IMAD.X R13, RZ, RZ, R7, P5 ;  /* 0x000000ffff0db224 */ /* 0x000fca00028e0607 */
[----:B------:R-:W4:Y:S07]  /*01a0*/  @!P3 LDG.E.U8 R12, desc[UR4][R12.64] ;  /* 0x000000040c0cb981 */ /* 0x000f2e000c1e1100 */
[----:B------:R-:W1:Y:S01]  /*01b0*/  @!P0 LDC.64 R4, c[0x0][0x220] ;  /* 0x00008800ff048b82 */ /* 0x000e620000000a00 */
[----:B---3--:R-:W-:-:S05]  /*01c0*/  @!P4 IADD3 R14, P6, R15, R8, RZ ;  /* 0x000000080f0ec210 */ /* 0x008fca0007fde0ff */
[----:B------:R-:W-:-:S05]  /*01d0*/  @!P4 IMAD.X R15, RZ, RZ, R9, P6 ;  /* 0x000000ffff0fc224 */ /* 0x000fca00030e0609 */
[----:B------:R-:W3:Y:S01]  /*01e0*/  @!P4 LDG.E.U8 R14, desc[UR4][R14.64] ;  /* 0x000000040e0ec981 */ /* 0x000ee2000c1e1100 */
[----:B------:R-:W-:-:S05]  /*01f0*/  @!P0 IMAD R9, R0, 0x200, R17 ;  /* 0x0000020000098824 */ /* 0x000fca00078e0211 */
[----:B-1----:R-:W-:-:S05]  /*0200*/  @!P0 IADD3 R8, P1, R9, R4, RZ ;  /* 0x0000000409088210 */ /* 0x002fca0007f3e0ff */
[----:B------:R-:W-:Y:S02]  /*0210*/  @!P0 IMAD.X R9, RZ, RZ, R5, P1 ;  /* 0x000000ffff098224 */ /* 0x000fe400008e0605 */
[----:B------:R-:W1:Y:S04]  /*0220*/  @!P2 LDC.64 R4, c[0x0][0x218] ;  /* 0x00008600ff04ab82 */ /* 0x000e680000000a00 */
[----:B------:R5:W3:Y:S01]  /*0230*/  @!P0 LDG.E.U8 R9, desc[UR4][R8.64] ;  /* 0x0000000408098981 */ /* 0x000ae2000c1e1100 */
[--C-:B------:R-:W-:Y:S01]  /*0240*/  IMAD.MOV.U32 R7, RZ, RZ, R3.reuse ;  /* 0x000000ffff077224 */ /* 0x100fe200078e0003 */
[----:B------:R-:W-:Y:S01]  /*0250*/  ULDC.U8 UR6, c[0x0][0x215] ;  /* 0x0000854000067ab9 */ /* 0x000fe20000000000 */
[----:B0-----:R-:W-:Y:S01]  /*0260*/  @!P2 IMAD R11, R0, 0x200, R3 ;  /* 0x00000200000ba824 */ /* 0x001fe200078e0203 */
[----:B------:R-:W-:-:S02]  /*0270*/  PRMT R6, RZ, 0x7610, R6 ;  /* 0x00007610ff067816 */ /* 0x000fc40000000006 */
[----:B-----5:R-:W-:Y:S01]  /*0280*/  PRMT R8, RZ, 0x7610, R8 ;  /* 0x00007610ff087816 */ /* 0x020fe20000000008 */
[----:B------:R-:W-:Y:S01]  /*0290*/  @!P2 IMAD.MOV.U32 R7, RZ, RZ, R16 ;  /* 0x000000ffff07a224 */ /* 0x000fe200078e0010 */
[----:B------:R-:W-:Y:S01]  /*02a0*/  BSSY B0, `(.L_x_17976) ;  /* 0x0000026000007945 */ /* 0x000fe20003800000 */
[----:B--2---:R-:W-:Y:S02]  /*02b0*/  @!P2 ISETP.NE.AND P1, PT, R10, RZ, PT ;  /* 0x000000ff0a00a20c */ /* 0x004fe40003f25270 */
[----:B------:R-:W-:Y:S02]  /*02c0*/  PRMT R10, RZ, 0x7610, R10 ;  /* 0x00007610ff0a7816 */ /* 0x000fe4000000000a */
[----:B------:R-:W-:-:S04]  /*02d0*/  @!P2 SEL R10, RZ, 0x1, !P1 ;  /* 0x00000001ff0aa807 */ /* 0x000fc80004800000 */
[----:B------:R-:W-:Y:S02]  /*02e0*/  PRMT R10, R10, 0x9910, RZ ;  /* 0x000099100a0a7816 */ /* 0x000fe400000000ff */
[----:B------:R-:W-:-:S03]  /*02f0*/  ISETP.NE.AND P1, PT, RZ, UR6, PT ;  /* 0x00000006ff007c0c */ /* 0x000fc6000bf25270 */
[----:B------:R-:W-:Y:S01]  /*0300*/  IMAD.MOV.U32 R3, RZ, RZ, R10 ;  /* 0x000000ffff037224 */ /* 0x000fe200078e000a */
[----:B----4-:R-:W-:-:S04]  /*0310*/  @!P3 ISETP.NE.AND P5, PT, R12, RZ, PT ;  /* 0x000000ff0c00b20c */ /* 0x010fc80003fa5270 */
[----:B------:R-:W-:Y:S02]  /*0320*/  @!P3 SEL R6, RZ, 0x1, !P5 ;  /* 0x00000001ff06b807 */ /* 0x000fe40006800000 */
[----:B-1----:R-:W-:Y:S02]  /*0330*/  @!P2 IADD3 R4, P3, R11, R4, RZ ;  /* 0x000000040b04a210 */ /* 0x002fe40007f7e0ff */
[----:B---3--:R-:W-:-:S04]  /*0340*/  @!P4 ISETP.NE.AND P6, PT, R14, RZ, PT ;  /* 0x000000ff0e00c20c */ /* 0x008fc80003fc5270 */
[----:B------:R-:W-:Y:S02]  /*0350*/  @!P4 SEL R8, RZ, 0x1, !P6 ;  /* 0x00000001ff08c807 */ /* 0x000fe40007000000 */
[----:B------:R-:W-:Y:S01]  /*0360*/  ISETP.NE.AND P4, PT, R3, RZ, P1 ;  /* 0x000000ff0300720c */ /* 0x000fe20000f85270 */
[----:B------:R-:W-:-:S03]  /*0370*/  @!P2 IMAD.X R5, RZ, RZ, R5, P3 ;  /* 0x000000ffff05a224 */ /* 0x000fc600018e0605 */
[----:B------:R-:W-:-:S05]  /*0380*/  @!P2 SEL R3, RZ, 0x1, !P4 ;  /* 0x00000001ff03a807 */ /* 0x000fca0006000000 */
[----:B------:R0:W-:Y:S01]  /*0390*/  @!P2 STG.E.U8 desc[UR4][R4.64], R3 ;  /* 0x000000030400a986 */ /* 0x0001e2000c101104 */
[----:B------:R-:W-:Y:S02]  /*03a0*/  ISETP.GE.AND P3, PT, R7, R2, PT ;  /* 0x000000020700720c */ /* 0x000fe40003f66270 */
[----:B------:R-:W-:Y:S02]  /*03b0*/  PRMT R6, R6, 0x9910, RZ ;  /* 0x0000991006067816 */ /* 0x000fe400000000ff */
[----:B------:R-:W-:Y:S02]  /*03c0*/  PRMT R8, R8, 0x9910, RZ ;  /* 0x0000991008087816 */ /* 0x000fe400000000ff */
[----:B------:R-:W-:Y:S02]  /*03d0*/  ISETP.NE.AND P0, PT, R9, RZ, !P0 ;  /* 0x000000ff0900720c */ /* 0x000fe40004705270 */
[----:B------:R-:W-:Y:S02]  /*03e0*/  ISETP.NE.AND P4, PT, R6, RZ, P1 ;  /* 0x000000ff0600720c */ /* 0x000fe40000f85270 */
[----:B------:R-:W-:-:S02]  /*03f0*/  ISETP.NE.AND P1, PT, R8, RZ, P1 ;  /* 0x000000ff0800720c */ /* 0x000fc40000f25270 */
[----:B------:R-:W-:Y:S02]  /*0400*/  ISETP.NE.AND P0, PT, RZ, UR6, P0 ;  /* 0x00000006ff007c0c */ /* 0x000fe40008705270 */
        /* <DEDUP_REMOVED lines=15> */
.L_x_17977:
[----:B------:R-:W-:Y:S05]  /*0500*/  BSYNC B0 ;  /* 0x0000000000007941 */ /* 0x000fea0003800000 */
.L_x_17976:
[----:B------:R-:W-:-:S13]  /*0510*/  ISETP.GE.AND P1, PT, R7, R2, PT ;  /* 0x000000020700720c */ /* 0x000fda0003f26270 */
[----:B------:R-:W-:Y:S05]  /*0520*/  @P1 EXIT ;  /* 0x000000000000194d */ /* 0x000fea0003800000 */
[----:B------:R-:W-:Y:S01]  /*0530*/  IMAD R0, R0, 0x200, R7 ;  /* 0x0000020000007824 */ /* 0x000fe200078e0207 */
[----:B------:R-:W-:Y:S01]  /*0540*/  ULDC.64 UR6, c[0x0][0x218] ;  /* 0x0000860000067ab9 */ /* 0x000fe20000000a00 */
[----:B0-----:R-:W-:-:S03]  /*0550*/  SEL R5, RZ, 0x1, !P0 ;  /* 0x00000001ff057807 */ /* 0x001fc60004000000 */
[----:B------:R-:W-:-:S05]  /*0560*/  IADD3 R2, P1, R0, UR6, RZ ;  /* 0x0000000600027c10 */ /* 0x000fca000ff3e0ff */
[----:B------:R-:W-:-:S05]  /*0570*/  IMAD.X R3, RZ, RZ, UR7, P1 ;  /* 0x00000007ff037e24 */ /* 0x000fca00088e06ff */
[----:B------:R-:W-:Y:S01]  /*0580*/  STG.E.U8 desc[UR4][R2.64], R5 ;  /* 0x0000000502007986 */ /* 0x000fe2000c101104 */
[----:B------:R-:W-:Y:S05]  /*0590*/  EXIT ;  /* 0x000000000000794d */ /* 0x000fea0003800000 */
.L_x_17978:
        /* <DEDUP_REMOVED lines=14> */
.L_x_26291:


//--------------------- .text._ZN2at6native29vectorized_elementwise_kernelILi2ENS0_13AUnaryFunctorIbbbNS0_17BitwiseAndFunctorIbEEEESt5arrayIPcLm2EEEEviT0_T1_ --------------------------
	.section	.text._ZN2at6native29vectorized_elementwise_kernelILi2ENS0_13AUnaryFunctorIbbbNS0_17BitwiseAndFunctorIbEEEESt5arrayIPcLm2EEEEviT0_T1_,"ax",@progbits
	.align	128
        .global         _ZN2at6native29vectorized_elementwise_kernelILi2ENS0_13AUnaryFunctorIbbbNS0_17BitwiseAndFunctorIbEEEESt5arrayIPcLm2EEEEviT0_T1_
        .type           _ZN2at6native29vectorized_elementwise_kernelILi2ENS0_13AUnaryFunctorIbbbNS0_17BitwiseAndFunctorIbEEEESt5arrayIPcLm2EEEEviT0_T1_,@function
        .size           _ZN2at6native29vectorized_elementwise_kernelILi2ENS0_13AUnaryFunctorIbbbNS0_17BitwiseAndFunctorIbEEEESt5arrayIPcLm2EEEEviT0_T1_,(.L_x_26292 - _ZN2at6native29vectorized_elementwise_kernelILi2ENS0_13AUnaryFunctorIbbbNS0_17BitwiseAndFunctorIbEEEESt5arrayIPcLm2EEEEviT0_T1_)
        .other          _ZN2at6native29vectorized_elementwise_kernelILi2ENS0_13AUnaryFunctorIbbbNS0_17BitwiseAndFunctorIbEEEESt5arrayIPcLm2EEEEviT0_T1_,@"STO_CUDA_ENTRY STV_DEFAULT"
_ZN2at6native29vectorized_elementwise_kernelILi2ENS0_13AUnaryFunctorIbbbNS0_17BitwiseAndFunctorIbEEEESt5arrayIPcLm2EEEEviT0_T1_:
.text._ZN2at6native29vectorized_elementwise_kernelILi2ENS0_13AUnaryFunctorIbbbNS0_17BitwiseAndFunctorIbEEEESt5arrayIPcLm2EEEEviT0_T1_:
        /* <DEDUP_REMOVED lines=15> */
[----:B------:R-:W-:Y:S01]  /*00f0*/  ISETP.NE.AND P0, PT, RZ, UR10, PT ;  /* 0x0000000aff007c0c */ /* 0x000fe2000bf05270 */
        /* <DEDUP_REMOVED lines=13> */
[----:B------:R-:W-:Y:S02]  /*01d0*/  ISETP.NE.AND P1, PT, R0, RZ, P0 ;  /* 0x000000ff0000720c */ /* 0x000fe40000725270 */
[----:B---3--:R-:W-:Y:S02]  /*01e0*/  PRMT R0, R7, 0x7771, RZ ;  /* 0x0000777107007816 */ /* 0x008fe400000000ff */
[----:B----4-:R-:W-:-:S02]  /*01f0*/  PRMT R5, R8, 0x7770, RZ ;  /* 0x0000777008057816 */ /* 0x010fc400000000ff */
[----:B------:R-:W-:Y:S02]  /*0200*/  PRMT R4, R7, 0x7770, RZ ;  /* 0x0000777007047816 */ /* 0x000fe400000000ff */
[----:B------:R-:W-:Y:S02]  /*0210*/  ISETP.NE.AND P4, PT, R0, RZ, P0 ;  /* 0x000000ff0000720c */ /* 0x000fe40000785270 */
[----:B------:R-:W-:Y:S02]  /*0220*/  PRMT R0, R8, 0x7771, RZ ;  /* 0x0000777108007816 */ /* 0x000fe400000000ff */
[----:B------:R-:W-:Y:S02]  /*0230*/  ISETP.NE.AND P3, PT, R5, RZ, P0 ;  /* 0x000000ff0500720c */ /* 0x000fe40000765270 */
[----:B------:R-:W-:Y:S02]  /*0240*/  ISETP.NE.AND P5, PT, R4, RZ, P0 ;  /* 0x000000ff0400720c */ /* 0x000fe400007a5270 */
[----:B-----5:R-:W-:-:S02]  /*0250*/  PRMT R5, R9, 0x7770, RZ ;  /* 0x0000777009057816 */ /* 0x020fc400000000ff */
[----:B------:R-:W-:Y:S02]  /*0260*/  PRMT R4, R9, 0x7771, RZ ;  /* 0x0000777109047816 */ /* 0x000fe400000000ff */
[----:B------:R-:W-:Y:S02]  /*0270*/  ISETP.NE.AND P2, PT, R0, RZ, P0 ;  /* 0x000000ff0000720c */ /* 0x000fe40000745270 */
[----:B------:R-:W-:Y:S02]  /*0280*/  SEL R0, RZ, 0x1, !P1 ;  /* 0x00000001ff007807 */ /* 0x000fe40004800000 */
[----:B------:R-:W-:Y:S02]  /*0290*/  ISETP.NE.AND P6, PT, R6, RZ, P0 ;  /* 0x000000ff0600720c */ /* 0x000fe400007c5270 */
[----:B------:R-:W-:Y:S02]  /*02a0*/  ISETP.NE.AND P1, PT, R5, RZ, P0 ;  /* 0x000000ff0500720c */ /* 0x000fe40000725270 */
[----:B------:R-:W-:-:S02]  /*02b0*/  ISETP.NE.AND P0, PT, R4, RZ, P0 ;  /* 0x000000ff0400720c */ /* 0x000fc40000705270 */
[----:B------:R-:W-:Y:S02]  /*02c0*/  SEL R5, RZ, 0x1, !P6 ;  /* 0x00000001ff057807 */ /* 0x000fe40007000000 */
[----:B------:R-:W-:Y:S02]  /*02d0*/  SEL R4, RZ, 0x1, !P5 ;  /* 0x00000001ff047807 */ /* 0x000fe40006800000 */
[----:B------:R-:W-:Y:S02]  /*02e0*/  SEL R7, RZ, 0x1, !P4 ;  /* 0x00000001ff077807 */ /* 0x000fe40006000000 */
[----:B------:R-:W-:Y:S02]  /*02f0*/  SEL R6, RZ, 0x1, !P3 ;  /* 0x00000001ff067807 */ /* 0x000fe40005800000 */
[----:B------:R-:W-:Y:S02]  /*0300*/  SEL R9, RZ, 0x1, !P2 ;  /* 0x00000001ff097807 */ /* 0x000fe40005000000 */
[----:B------:R-:W-:-:S02]  /*0310*/  SEL R8, RZ, 0x1, !P1 ;  /* 0x00000001ff087807 */ /* 0x000fc40004800000 */
        /* <DEDUP_REMOVED lines=10> */
.L_x_17979:
        /* <DEDUP_REMOVED lines=20> */
[----:B------:R-:W-:Y:S01]  /*0500*/  @!P4 VIADD R21, R9, UR4 ;  /* 0x000000040915cc36 */ /* 0x000fe20008000000 */
[----:B------:R-:W-:Y:S02]  /*0510*/  ISETP.GE.AND P0, PT, R13, R0, PT ;  /* 0x000000000d00720c */ /* 0x000fe40003f06270 */
[----:B------:R-:W-:-:S11]  /*0520*/  PRMT R8, RZ, 0x7610, R8 ;  /* 0x00007610ff087816 */ /* 0x000fd60000000008 */
[C---:B------:R-:W-:Y:S01]  /*0530*/  @!P0 VIADD R15, R13.reuse, UR4 ;  /* 0x000000040d0f8c36 */ /* 0x040fe20008000000 */
[----:B------:R-:W1:Y:S01]  /*0540*/  @!P0 LDC.64 R10, c[0x0][0x220] ;  /* 0x00008800ff0a8b82 */ /* 0x000e620000000a00 */
[----:B------:R-:W-:-:S05]  /*0550*/  @!P0 VIADD R13, R13, 0x80 ;  /* 0x000000800d0d8836 */ /* 0x000fca0000000000 */
[----:B------:R-:W-:-:S13]  /*0560*/  ISETP.GE.AND P3, PT, R13, R0, PT ;  /* 0x000000000d00720c */ /* 0x000fda0003f66270 */
[C---:B------:R-:W-:Y:S02]  /*0570*/  @!P3 VIADD R19, R13.reuse, UR4 ;  /* 0x000000040d13bc36 */ /* 0x040fe40008000000 */
[----:B------:R-:W-:Y:S01]  /*0580*/  @!P3 VIADD R13, R13, 0x80 ;  /* 0x000000800d0db836 */ /* 0x000fe20000000000 */
[----:B-1----:R-:W-:-:S04]  /*0590*/  @!P0 IADD3 R14, P6, R15, R10, RZ ;  /* 0x0000000a0f0e8210 */ /* 0x002fc80007fde0ff */
[----:B------:R-:W-:Y:S01]  /*05a0*/  ISETP.GE.AND P5, PT, R13, R0, PT ;  /* 0x000000000d00720c */ /* 0x000fe20003fa6270 */
[----:B------:R-:W-:Y:S01]  /*05b0*/  @!P0 IMAD.X R15, RZ, RZ, R11, P6 ;  /* 0x000000ffff0f8224 */ /* 0x000fe200030e060b */
[----:B0-----:R-:W-:Y:S02]  /*05c0*/  @!P4 IADD3 R20, P6, R21, R6, RZ ;  /* 0x000000061514c210 */ /* 0x001fe40007fde0ff */
[----:B------:R-:W-:Y:S02]  /*05d0*/  PRMT R10, RZ, 0x7610, R10 ;  /* 0x00007610ff0a7816 */ /* 0x000fe4000000000a */
[----:B------:R-:W4:Y:S01]  /*05e0*/  @!P0 LDG.E.U8 R12, desc[UR8][R14.64] ;  /* 0x000000080e0c8981 */ /* 0x000f22000c1e1100 */
[----:B------:R-:W-:Y:S02]  /*05f0*/  @!P4 IMAD.X R21, RZ, RZ, R7, P6 ;  /* 0x000000ffff15c224 */ /* 0x000fe400030e0607 */
[----:B------:R-:W0:Y:S04]  /*0600*/  @!P3 LDC.64 R6, c[0x0][0x220] ;  /* 0x00008800ff06bb82 */ /* 0x000e280000000a00 */
[C---:B------:R-:W-:Y:S01]  /*0610*/  @!P5 VIADD R17, R13.reuse, UR4 ;  /* 0x000000040d11dc36 */ /* 0x040fe20008000000 */
[----:B------:R1:W5:Y:S01]  /*0620*/  @!P4 LDG.E.U8 R11, desc[UR8][R20.64] ;  /* 0x00000008140bc981 */ /* 0x000362000c1e1100 */
[----:B------:R-:W-:Y:S01]  /*0630*/  @!P5 VIADD R13, R13, 0x80 ;  /* 0x000000800d0dd836 */ /* 0x000fe20000000000 */
[----:B--2---:R-:W-:-:S02]  /*0640*/  @!P2 ISETP.NE.AND P6, PT, R2, RZ, PT ;  /* 0x000000ff0200a20c */ /* 0x004fc40003fc5270 */
[----:B------:R-:W2:Y:S02]  /*0650*/  @!P5 LDC.64 R2, c[0x0][0x220] ;  /* 0x00008800ff02db82 */ /* 0x000ea40000000a00 */
[----:B------:R-:W-:Y:S02]  /*0660*/  @!P2 SEL R8, RZ, 0x1, !P6 ;  /* 0x00000001ff08a807 */ /* 0x000fe40007000000 */
[----:B------:R-:W-:-:S13]  /*0670*/  ISETP.GE.AND P2, PT, R13, R0, PT ;  /* 0x000000000d00720c */ /* 0x000fda0003f46270 */
[C---:B------:R-:W-:Y:S01]  /*0680*/  @!P2 VIADD R23, R13.reuse, UR4 ;  /* 0x000000040d17ac36 */ /* 0x040fe20008000000 */
[----:B---3--:R-:W-:Y:S01]  /*0690*/  @!P1 ISETP.NE.AND P6, PT, R4, RZ, PT ;  /* 0x000000ff0400920c */ /* 0x008fe20003fc5270 */
[----:B------:R-:W-:Y:S01]  /*06a0*/  @!P2 VIADD R13, R13, 0x80 ;  /* 0x000000800d0da836 */ /* 0x000fe20000000000 */
[----:B------:R-:W1:Y:S02]  /*06b0*/  @!P2 LDC.64 R4, c[0x0][0x220] ;  /* 0x00008800ff04ab82 */ /* 0x000e640000000a00 */
[----:B------:R-:W-:Y:S02]  /*06c0*/  @!P1 SEL R10, RZ, 0x1, !P6 ;  /* 0x00000001ff0a9807 */ /* 0x000fe40007000000 */
[----:B------:R-:W-:Y:S02]  /*06d0*/  ISETP.GE.AND P1, PT, R13, R0, PT ;  /* 0x000000000d00720c */ /* 0x000fe40003f26270 */
[----:B0-----:R-:W-:-:S05]  /*06e0*/  @!P3 IADD3 R18, P6, R19, R6, RZ ;  /* 0x000000061312b210 */ /* 0x001fca0007fde0ff */
[----:B------:R-:W-:Y:S01]  /*06f0*/  @!P3 IMAD.X R19, RZ, RZ, R7, P6 ;  /* 0x000000ffff13b224 */ /* 0x000fe200030e0607 */
[----:B--2---:R-:W-:-:S04]  /*0700*/  @!P5 IADD3 R2, P6, R17, R2, RZ ;  /* 0x000000021102d210 */ /* 0x004fc80007fde0ff */
[----:B------:R-:W2:Y:S01]  /*0710*/  @!P3 LDG.E.U8 R14, desc[UR8][R18.64] ;  /* 0x00000008120eb981 */ /* 0x000ea2000c1e1100 */
[----:B------:R-:W0:Y:S01]  /*0720*/  @!P1 LDC.64 R6, c[0x0][0x220] ;  /* 0x00008800ff069b82 */ /* 0x000e220000000a00 */
[----:B------:R-:W-:-:S05]  /*0730*/  @!P5 IMAD.X R3, RZ, RZ, R3, P6 ;  /* 0x000000ffff03d224 */ /* 0x000fca00030e0603 */
[----:B------:R3:W2:Y:S01]  /*0740*/  @!P5 LDG.E.U8 R2, desc[UR8][R2.64] ;  /* 0x000000080202d981 */ /* 0x0006a2000c1e1100 */
[----:B-1----:R-:W-:-:S05]  /*0750*/  @!P2 IADD3 R20, P6, R23, R4, RZ ;  /* 0x000000041714a210 */ /* 0x002fca0007fde0ff */
[----:B------:R-:W-:Y:S02]  /*0760*/  @!P2 IMAD.X R21, RZ, RZ, R5, P6 ;  /* 0x000000ffff15a224 */ /* 0x000fe400030e0605 */
[----:B------:R-:W-:-:S03]  /*0770*/  @!P1 VIADD R5, R13, UR4 ;  /* 0x000000040d059c36 */ /* 0x000fc60008000000 */
[----:B------:R-:W2:Y:S02]  /*0780*/  @!P2 LDG.E.U8 R15, desc[UR8][R20.64] ;  /* 0x00000008140fa981 */ /* 0x000ea4000c1e1100 */
[----:B0-----:R-:W-:Y:S02]  /*0790*/  @!P1 IADD3 R6, P6, R5, R6, RZ ;  /* 0x0000000605069210 */ /* 0x001fe40007fde0ff */
[----:B------:R-:W0:Y:S03]  /*07a0*/  @!P4 LDC.64 R4, c[0x0][0x218] ;  /* 0x00008600ff04cb82 */ /* 0x000e260000000a00 */
[----:B------:R-:W-:-:S05]  /*07b0*/  @!P1 IMAD.X R7, RZ, RZ, R7, P6 ;  /* 0x000000ffff079224 */ /* 0x000fca00030e0607 */
[----:B------:R1:W2:Y:S01]  /*07c0*/  @!P1 LDG.E.U8 R6, desc[UR8][R6.64] ;  /* 0x0000000806069981 */ /* 0x0002a2000c1e1100 */
[----:B-----5:R-:W-:Y:S02]  /*07d0*/  @!P4 ISETP.NE.AND P6, PT, R11, RZ, PT ;  /* 0x000000ff0b00c20c */ /* 0x020fe40003fc5270 */
[----:B------:R-:W-:Y:S02]  /*07e0*/  PRMT R11, RZ, 0x7610, R11 ;  /* 0x00007610ff0b7816 */ /* 0x000fe4000000000b */
[----:B------:R-:W-:Y:S02]  /*07f0*/  @!P4 SEL R11, RZ, 0x1, !P6 ;  /* 0x00000001ff0bc807 */ /* 0x000fe40007000000 */
[----:B----4-:R-:W-:Y:S02]  /*0800*/  @!P0 ISETP.NE.AND P6, PT, R12, RZ, PT ;  /* 0x000000ff0c00820c */ /* 0x010fe40003fc5270 */
[----:B---3--:R-:W-:Y:S02]  /*0810*/  PRMT R3, RZ, 0x7610, R3 ;  /* 0x00007610ff037816 */ /* 0x008fe40000000003 */
[----:B------:R-:W-:-:S02]  /*0820*/  @!P0 SEL R3, RZ, 0x1, !P6 ;  /* 0x00000001ff038807 */ /* 0x000fc40007000000 */
[----:B------:R-:W-:Y:S02]  /*0830*/  PRMT R11, R11, 0x9910, RZ ;  /* 0x000099100b0b7816 */ /* 0x000fe400000000ff */
[----:B------:R-:W-:Y:S01]  /*0840*/  ISETP.NE.AND P0, PT, RZ, UR10, PT ;  /* 0x0000000aff007c0c */ /* 0x000fe2000bf05270 */
[----:B-1----:R-:W-:-:S03]  /*0850*/  @!P4 VIADD R7, R9, UR4 ;  /* 0x000000040907cc36 */ /* 0x002fc60008000000 */
[----:B------:R-:W-:-:S04]  /*0860*/  ISETP.NE.AND P6, PT, R11, RZ, P0 ;  /* 0x000000ff0b00720c */ /* 0x000fc800007c5270 */
[----:B------:R-:W-:Y:S02]  /*0870*/  @!P4 SEL R11, RZ, 0x1, !P6 ;  /* 0x00000001ff0bc807 */ /* 0x000fe40007000000 */
[----:B0-----:R-:W-:-:S05]  /*0880*/  @!P4 IADD3 R4, P6, R7, R4, RZ ;  /* 0x000000040704c210 */ /* 0x001fca0007fde0ff */
[----:B------:R-:W-:Y:S01]  /*0890*/  @!P4 IMAD.X R5, RZ, RZ, R5, P6 ;  /* 0x000000ffff05c224 */ /* 0x000fe200030e0605 */
[----:B------:R-:W-:Y:S02]  /*08a0*/  PRMT R7, RZ, 0x7610, R7 ;  /* 0x00007610ff077816 */ /* 0x000fe40000000007 */
[----:B------:R-:W-:Y:S02]  /*08b0*/  PRMT R8, R8, 0x9910, RZ ;  /* 0x0000991008087816 */ /* 0x000fe400000000ff */
[----:B------:R-:W-:Y:S01]  /*08c0*/  PRMT R10, R10, 0x9910, RZ ;  /* 0x000099100a0a7816 */ /* 0x000fe200000000ff */
[----:B------:R0:W-:Y:S01]  /*08d0*/  @!P4 STG.E.U8 desc[UR8][R4.64], R11 ;  /* 0x0000000b0400c986 */ /* 0x0001e2000c101108 */
[----:B------:R-:W-:Y:S01]  /*08e0*/  @!P4 IMAD.MOV.U32 R9, RZ, RZ, R16 ;  /* 0x000000ffff09c224 */ /* 0x000fe200078e0010 */
[----:B------:R-:W-:Y:S02]  /*08f0*/  ISETP.NE.AND P4, PT, R8, RZ, P0 ;  /* 0x000000ff0800720c */ /* 0x000fe40000785270 */
[----:B------:R-:W-:-:S02]  /*0900*/  PRMT R8, RZ, 0x7610, R8 ;  /* 0x00007610ff087816 */ /* 0x000fc40000000008 */
[----:B------:R-:W-:Y:S01]  /*0910*/  PRMT R3, R3, 0x9910, RZ ;  /* 0x0000991003037816 */ /* 0x000fe200000000ff */
[----:B------:R-:W-:Y:S04]  /*0920*/  BSSY B0, `(.L_x_17980) ;  /* 0x000004d000007945 */ /* 0x000fe80003800000 */
[----:B------:R-:W-:Y:S01]  /*0930*/  BSSY B1, `(.L_x_17981) ;  /* 0x0000044000017945 */ /* 0x000fe20003800000 */
[----:B0-----:R-:W-:Y:S02]  /*0940*/  SEL R5, RZ, 0x1, !P4 ;  /* 0x00000001ff057807 */ /* 0x001fe40006000000 */
[----:B--2---:R-:W-:-:S04]  /*0950*/  @!P3 ISETP.NE.AND P6, PT, R14, RZ, PT ;  /* 0x000000ff0e00b20c */ /* 0x004fc80003fc5270 */
[----:B------:R-:W-:Y:S02]  /*0960*/  @!P3 SEL R7, RZ, 0x1, !P6 ;  /* 0x00000001ff07b807 */ /* 0x000fe40007000000 */
[----:B------:R-:W-:Y:S02]  /*0970*/  @!P5 ISETP.NE.AND P3, PT, R2, RZ, PT ;  /* 0x000000ff0200d20c */ /* 0x000fe40003f65270 */
[----:B------:R-:W-:Y:S02]  /*0980*/  PRMT R2, RZ, 0x7610, R2 ;  /* 0x00007610ff027816 */ /* 0x000fe40000000002 */
[----:B------:R-:W-:Y:S02]  /*0990*/  @!P5 SEL R2, RZ, 0x1, !P3 ;  /* 0x00000001ff02d807 */ /* 0x000fe40005800000 */
[----:B------:R-:W-:Y:S02]  /*09a0*/  PRMT R7, R7, 0x9910, RZ ;  /* 0x0000991007077816 */ /* 0x000fe400000000ff */
[----:B------:R-:W-:-:S02]  /*09b0*/  ISETP.NE.AND P3, PT, R10, RZ, P0 ;  /* 0x000000ff0a00720c */ /* 0x000fc40000765270 */
[----:B------:R-:W-:Y:S02]  /*09c0*/  @!P2 ISETP.NE.AND P6, PT, R15, RZ, PT ;  /* 0x000000ff0f00a20c */ /* 0x000fe40003fc5270 */
[----:B------:R-:W-:Y:S01]  /*09d0*/  PRMT R4, R2, 0x9910, RZ ;  /* 0x0000991002047816 */ /* 0x000fe200000000ff */
[----:B------:R-:W-:Y:S01]  /*09e0*/  IMAD.MOV.U32 R2, RZ, RZ, R7 ;  /* 0x000000ffff027224 */ /* 0x000fe200078e0007 */
[----:B------:R-:W-:Y:S02]  /*09f0*/  @!P2 SEL R8, RZ, 0x1, !P6 ;  /* 0x00000001ff08a807 */ /* 0x000fe40007000000 */
[----:B------:R-:W-:Y:S02]  /*0a00*/  SEL R7, RZ, 0x1, !P3 ;  /* 0x00000001ff077807 */ /* 0x000fe40005800000 */
[----:B------:R-:W-:Y:S02]  /*0a10*/  ISETP.GE.AND P3, PT, R9, R0, PT ;  /* 0x000000000900720c */ /* 0x000fe40003f66270 */
[----:B------:R-:W-:-:S02]  /*0a20*/  PRMT R8, R8, 0x9910, RZ ;  /* 0x0000991008087816 */ /* 0x000fc400000000ff */
[----:B------:R-:W-:Y:S01]  /*0a30*/  ISETP.NE.AND P2, PT, R3, RZ, P0 ;  /* 0x000000ff0300720c */ /* 0x000fe20000745270 */
[----:B------:R-:W-:Y:S01]  /*0a40*/  IMAD.MOV.U32 R3, RZ, RZ, R4 ;  /* 0x000000ffff037224 */ /* 0x000fe200078e0004 */
[----:B------:R-:W-:Y:S01]  /*0a50*/  ISETP.NE.AND P5, PT, R2, RZ, P0 ;  /* 0x000000ff0200720c */ /* 0x000fe200007a5270 */
[----:B------:R-:W-:Y:S01]  /*0a60*/  IMAD.MOV.U32 R2, RZ, RZ, R8 ;  /* 0x000000ffff027224 */ /* 0x000fe200078e0008 */
[----:B------:R-:W-:Y:S02]  /*0a70*/  ISETP.NE.AND P1, PT, R6, RZ, !P1 ;  /* 0x000000ff0600720c */ /* 0x000fe40004f25270 */
[----:B------:R-:W-:Y:S02]  /*0a80*/  ISETP.NE.AND P4, PT, R3, RZ, P0 ;  /* 0x000000ff0300720c */ /* 0x000fe40000785270 */
[----:B------:R-:W-:Y:S02]  /*0a90*/  ISETP.NE.AND P0, PT, R2, RZ, P0 ;  /* 0x000000ff0200720c */ /* 0x000fe40000705270 */
[----:B------:R-:W-:-:S02]  /*0aa0*/  ISETP.NE.AND P1, PT, RZ, UR10, P1 ;  /* 0x0000000aff007c0c */ /* 0x000fc40008f25270 */
[----:B------:R-:W-:Y:S02]  /*0ab0*/  SEL R11, RZ, 0x1, !P2 ;  /* 0x00000001ff0b7807 */ /* 0x000fe40005000000 */
[----:B------:R-:W-:Y:S02]  /*0ac0*/  SEL R13, RZ, 0x1, !P5 ;  /* 0x00000001ff0d7807 */ /* 0x000fe40006800000 */
        /* <DEDUP_REMOVED lines=17> */
.L_x_17982:
        /* <DEDUP_REMOVED lines=8> */
.L_x_17983:
        /* <DEDUP_REMOVED lines=8> */
.L_x_17984:
        /* <DEDUP_REMOVED lines=9> */
.L_x_17985:
[----:B------:R-:W-:Y:S05]  /*0d70*/  BSYNC B1 ;  /* 0x0000000000017941 */ /* 0x000fea0003800000 */
.L_x_17981:
[----:B------:R-:W-:-:S13]  /*0d80*/  ISETP.GE.AND P0, PT, R9, R0, PT ;  /* 0x000000000900720c */ /* 0x000fda0003f06270 */
[----:B0-----:R-:W0:Y:S01]  /*0d90*/  @!P0 LDC.64 R4, c[0x0][0x218] ;  /* 0x00008600ff048b82 */ /* 0x001e220000000a00 */
[C---:B-12---:R-:W-:Y:S02]  /*0da0*/  @!P0 VIADD R3, R9.reuse, UR4 ;  /* 0x0000000409038c36 */ /* 0x046fe40008000000 */
[----:B------:R-:W-:-:S03]  /*0db0*/  @!P0 VIADD R9, R9, 0x80 ;  /* 0x0000008009098836 */ /* 0x000fc60000000000 */
[----:B0-----:R-:W-:-:S05]  /*0dc0*/  @!P0 IADD3 R2, P2, R3, R4, RZ ;  /* 0x0000000403028210 */ /* 0x001fca0007f5e0ff */
[----:B------:R-:W-:-:S05]  /*0dd0*/  @!P0 IMAD.X R3, RZ, RZ, R5, P2 ;  /* 0x000000ffff038224 */ /* 0x000fca00010e0605 */
[----:B------:R2:W-:Y:S03]  /*0de0*/  @!P0 STG.E.U8 desc[UR8][R2.64], R17 ;  /* 0x0000001102008986 */ /* 0x0005e6000c101108 */
.L_x_17986:
[----:B------:R-:W-:Y:S05]  /*0df0*/  BSYNC B0 ;  /* 0x0000000000007941 */ /* 0x000fea0003800000 */
.L_x_17980:
        /* <DEDUP_REMOVED lines=10> */
.L_x_17987:
        /* <DEDUP_REMOVED lines=14> */
.L_x_26292:


//--------------------- .text._ZN2at6native29vectorized_elementwise_kernelILi4ENS0_13AUnaryFunctorIbbbNS0_17BitwiseAndFunctorIbEEEESt5arrayIPcLm2EEEEviT0_T1_ --------------------------
	.section	.text._ZN2at6native29vectorized_elementwise_kernelILi4ENS0_13AUnaryFunctorIbbbNS0_17BitwiseAndFunctorIbEEEESt5arrayIPcLm2EEEEviT0_T1_,"ax",@progbits
	.align	128
        .global         _ZN2at6native29vectorized_elementwise_kernelILi4ENS0_13AUnaryFunctorIbbbNS0_17BitwiseAndFunctorIbEEEESt5arrayIPcLm2EEEEviT0_T1_
        .type           _ZN2at6native29vectorized_elementwise_kernelILi4ENS0_13AUnaryFunctorIbbbNS0_17BitwiseAndFunctorIbEEEESt5arrayIPcLm2EEEEviT0_T1_,@function
        .size           _ZN2at6native29vectorized_elementwise_kernelILi4ENS0_13AUnaryFunctorIbbbNS0_17BitwiseAndFunctorIbEEEESt5arrayIPcLm2EEEEviT0_T1_,(.L_x_26293 - _ZN2at6native29vectorized_elementwise_kernelILi4ENS0_13AUnaryFunctorIbbbNS0_17BitwiseAndFunctorIbEEEESt5arrayIPcLm2EEEEviT0_T1_)
        .other          _ZN2at6native29vectorized_elementwise_kernelILi4ENS0_13AUnaryFunctorIbbbNS0_17BitwiseAndFunctorIbEEEESt5arrayIPcLm2EEEEviT0_T1_,@"STO_CUDA_ENTRY STV_DEFAULT"
_ZN2at6native29vectorized_elementwise_kernelILi4ENS0_13AUnaryFunctorIbbbNS0_17BitwiseAndFunctorIbEEEESt5arrayIPcLm2EEEEviT0_T1_:
.text._ZN2at6native29vectorized_elementwise_kernelILi4ENS0_13AUnaryFunctorIbbbNS0_17BitwiseAndFunctorIbEEEESt5arrayIPcLm2EEEEviT0_T1_:
        /* <DEDUP_REMOVED lines=18> */
[----:B------:R-:W2:Y:S04]  /*0120*/  LDG.E R6, desc[UR8][R2.64] ;  /* 0x0000000802067981 */ /* 0x000ea8000c1e1900 */
[----:B------:R-:W3:Y:S01]  /*0130*/  LDG.E R7, desc[UR8][R2.64+0x200] ;  /* 0x0002000802077981 */ /* 0x000ee2000c1e1900 */
[----:B------:R-:W-:-:S04]  /*0140*/  UIADD3 UR5, UP0, UR4, UR6, URZ ;  /* 0x0000000604057290 */ /* 0x000fc8000ff1e03f */
[----:B------:R-:W-:Y:S01]  /*0150*/  UIADD3.X UR6, URZ, UR7, URZ, UP0, !UPT ;  /* 0x000000073f067290 */ /* 0x000fe200087fe43f */
[C---:B--2---:R-:W-:Y:S02]  /*0160*/  PRMT R0, R6.reuse, 0x7770, RZ ;  /* 0x0000777006007816 */ /* 0x044fe400000000ff */
[C---:B------:R-:W-:Y:S02]  /*0170*/  PRMT R4, R6.reuse, 0x7771, RZ ;  /* 0x0000777106047816 */ /* 0x040fe400000000ff */
[----:B------:R-:W-:Y:S02]  /*0180*/  PRMT R5, R6, 0x7772, RZ ;  /* 0x0000777206057816 */ /* 0x000fe400000000ff */
[----:B------:R-:W-:Y:S02]  /*0190*/  ISETP.NE.AND P2, PT, R0, RZ, P0 ;  /* 0x000000ff0000720c */ /* 0x000fe40000745270 */
[----:B------:R-:W-:Y:S02]  /*01a0*/  ISETP.NE.AND P3, PT, R4, RZ, P0 ;  /* 0x000000ff0400720c */ /* 0x000fe40000765270 */
[----:B------:R-:W-:-:S02]  /*01b0*/  PRMT R0, R6, 0x7773, RZ ;  /* 0x0000777306007816 */ /* 0x000fc400000000ff */
[----:B------:R-:W-:Y:S02]  /*01c0*/  ISETP.NE.AND P1, PT, R5, RZ, P0 ;  /* 0x000000ff0500720c */ /* 0x000fe40000725270 */
[----:B------:R-:W-:Y:S02]  /*01d0*/  SEL R4, RZ, 0x1, !P2 ;  /* 0x00000001ff047807 */ /* 0x000fe40005000000 */
[----:B------:R-:W-:Y:S02]  /*01e0*/  SEL R5, RZ, 0x1, !P3 ;  /* 0x00000001ff057807 */ /* 0x000fe40005800000 */
[C---:B---3--:R-:W-:Y:S02]  /*01f0*/  PRMT R2, R7.reuse, 0x7770, RZ ;  /* 0x0000777007027816 */ /* 0x048fe400000000ff */
[----:B------:R-:W-:Y:S02]  /*0200*/  ISETP.NE.AND P2, PT, R0, RZ, P0 ;  /* 0x000000ff0000720c */ /* 0x000fe40000745270 */
[----:B------:R-:W-:-:S02]  /*0210*/  PRMT R0, R7, 0x7771, RZ ;  /* 0x0000777107007816 */ /* 0x000fc400000000ff */
[----:B------:R-:W-:Y:S02]  /*0220*/  PRMT R5, R5, 0x7604, R4 ;  /* 0x0000760405057816 */ /* 0x000fe40000000004 */
[----:B------:R-:W-:Y:S02]  /*0230*/  ISETP.NE.AND P3, PT, R2, RZ, P0 ;  /* 0x000000ff0200720c */ /* 0x000fe40000765270 */
[----:B------:R-:W-:Y:S02]  /*0240*/  ISETP.NE.AND P4, PT, R0, RZ, P0 ;  /* 0x000000ff0000720c */ /* 0x000fe40000785270 */
[C---:B------:R-:W-:Y:S02]  /*0250*/  PRMT R4, R7.reuse, 0x7772, RZ ;  /* 0x0000777207047816 */ /* 0x040fe400000000ff */
[----:B------:R-:W-:Y:S02]  /*0260*/  PRMT R0, R7, 0x7773, RZ ;  /* 0x0000777307007816 */ /* 0x000fe400000000ff */
[----:B------:R-:W-:-:S02]  /*0270*/  SEL R2, RZ, 0x1, !P3 ;  /* 0x00000001ff027807 */ /* 0x000fc40005800000 */
[----:B------:R-:W-:Y:S02]  /*0280*/  SEL R3, RZ, 0x1, !P4 ;  /* 0x00000001ff037807 */ /* 0x000fe40006000000 */
[----:B------:R-:W-:Y:S02]  /*0290*/  ISETP.NE.AND P3, PT, R4, RZ, P0 ;  /* 0x000000ff0400720c */ /* 0x000fe40000765270 */
[----:B------:R-:W-:Y:S02]  /*02a0*/  ISETP.NE.AND P0, PT, R0, RZ, P0 ;  /* 0x000000ff0000720c */ /* 0x000fe40000705270 */
[----:B------:R-:W-:Y:S01]  /*02b0*/  PRMT R7, R3, 0x7604, R2 ;  /* 0x0000760403077816 */ /* 0x000fe20000000002 */
[----:B------:R-:W-:Y:S01]  /*02c0*/  IMAD.U32 R2, RZ, RZ, UR5 ;  /* 0x00000005ff027e24 */ /* 0x000fe2000f8e00ff */
[----:B------:R-:W-:Y:S01]  /*02d0*/  SEL R0, RZ, 0x1, !P1 ;  /* 0x00000001ff007807 */ /* 0x000fe20004800000 */
[----:B------:R-:W-:Y:S01]  /*02e0*/  IMAD.U32 R3, RZ, RZ, UR6 ;  /* 0x00000006ff037e24 */ /* 0x000fe2000f8e00ff */
[----:B------:R-:W-:-:S02]  /*02f0*/  SEL R4, RZ, 0x1, !P3 ;  /* 0x00000001ff047807 */ /* 0x000fc40005800000 */
[----:B------:R-:W-:Y:S01]  /*0300*/  PRMT R5, R0, 0x7054, R5 ;  /* 0x0000705400057816 */ /* 0x000fe20000000005 */
[----:B------:R-:W-:Y:S01]  /*0310*/  IMAD.WIDE R2, R9, 0x4, R2 ;  /* 0x0000000409027825 */ /* 0x000fe200078e0202 */
[----:B------:R-:W-:Y:S02]  /*0320*/  PRMT R7, R4, 0x7054, R7 ;  /* 0x0000705404077816 */ /* 0x000fe40000000007 */
[----:B------:R-:W-:Y:S02]  /*0330*/  SEL R0, RZ, 0x1, !P2 ;  /* 0x00000001ff007807 */ /* 0x000fe40005000000 */
[----:B------:R-:W-:Y:S02]  /*0340*/  SEL R4, RZ, 0x1, !P0 ;  /* 0x00000001ff047807 */ /* 0x000fe40004000000 */
[----:B------:R-:W-:Y:S02]  /*0350*/  PRMT R5, R0, 0x654, R5 ;  /* 0x0000065400057816 */ /* 0x000fe40000000005 */
[----:B------:R-:W-:-:S03]  /*0360*/  PRMT R7, R4, 0x654, R7 ;  /* 0x0000065404077816 */ /* 0x000fc60000000007 */
[----:B------:R-:W-:Y:S04]  /*0370*/  STG.E desc[UR8][R2.64], R5 ;  /* 0x0000000502007986 */ /* 0x000fe8000c101908 */
[----:B------:R-:W-:Y:S01]  /*0380*/  STG.E desc[UR8][R2.64+0x200], R7 ;  /* 0x0002000702007986 */ /* 0x000fe2000c101908 */
[----:B------:R-:W-:Y:S05]  /*0390*/  EXIT ;  /* 0x000000000000794d */ /* 0x000fea0003800000 */
.L_x_17988:
        /* <DEDUP_REMOVED lines=130> */
.L_x_17991:
        /* <DEDUP_REMOVED lines=8> */
.L_x_17992:
        /* <DEDUP_REMOVED lines=8> */
.L_x_17993:
        /* <DEDUP_REMOVED lines=9> */
.L_x_17994:
[----:B------:R-:W-:Y:S05]  /*0d50*/  BSYNC B1 ;  /* 0x0000000000017941 */ /* 0x000fea0003800000 */
.L_x_17990:
[----:B------:R-:W-:-:S13]  /*0d60*/  ISETP.GE.AND P0, PT, R9, R0, PT ;  /* 0x000000000900720c */ /* 0x000fda0003f06270 */
[----:B0-----:R-:W0:Y:S01]  /*0d70*/  @!P0 LDC.64 R4, c[0x0][0x218] ;  /* 0x00008600ff048b82 */ /* 0x001e220000000a00 */
[C---:B-12---:R-:W-:Y:S02]  /*0d80*/  @!P0 VIADD R3, R9.reuse, UR4 ;  /* 0x0000000409038c36 */ /* 0x046fe40008000000 */
[----:B------:R-:W-:-:S03]  /*0d90*/  @!P0 VIADD R9, R9, 0x80 ;  /* 0x0000008009098836 */ /* 0x000fc60000000000 */
[----:B0-----:R-:W-:-:S05]  /*0da0*/  @!P0 IADD3 R2, P2, R3, R4, RZ ;  /* 0x0000000403028210 */ /* 0x001fca0007f5e0ff */
[----:B------:R-:W-:-:S05]  /*0db0*/  @!P0 IMAD.X R3, RZ, RZ, R5, P2 ;  /* 0x000000ffff038224 */ /* 0x000fca00010e0605 */
[----:B------:R2:W-:Y:S03]  /*0dc0*/  @!P0 STG.E.U8 desc[UR8][R2.64], R17 ;  /* 0x0000001102008986 */ /* 0x0005e6000c101108 */
.L_x_17995:
[----:B------:R-:W-:Y:S05]  /*0dd0*/  BSYNC B0 ;  /* 0x0000000000007941 */ /* 0x000fea0003800000 */
.L_x_17989:
        /* <DEDUP_REMOVED lines=10> */
.L_x_17996:
        /* <DEDUP_REMOVED lines=16> */
.L_x_26293:


//--------------------- .text._ZN2at6native29vectorized_elementwise_kernelILi8ENS0_13AUnaryFunctorIbbbNS0_17BitwiseAndFunctorIbEEEESt5arrayIPcLm2EEEEviT0_T1_ --------------------------
	.section	.text._ZN2at6native29vectorized_elementwise_kernelILi8ENS0_13AUnaryFunctorIbbbNS0_17BitwiseAndFunctorIbEEEESt5arrayIPcLm2EEEEviT0_T1_,"ax",@progbits
	.align	128
        .global         _ZN2at6native29vectorized_elementwise_kernelILi8ENS0_13AUnaryFunctorIbbbNS0_17BitwiseAndFunctorIbEEEESt5arrayIPcLm2EEEEviT0_T1_
        .type           _ZN2at6native29vectorized_elementwise_kernelILi8ENS0_13AUnaryFunctorIbbbNS0_17BitwiseAndFunctorIbEEEESt5arrayIPcLm2EEEEviT0_T1_,@function
        .size           _ZN2at6native29vectorized_elementwise_kernelILi8ENS0_13AUnaryFunctorIbbbNS0_17BitwiseAndFunctorIbEEEESt5arrayIPcLm2EEEEviT0_T1_,(.L_x_26294 - _ZN2at6native29vectorized_elementwise_kernelILi8ENS0_13AUnaryFunctorIbbbNS0_17BitwiseAndFunctorIbEEEESt5arrayIPcLm2EEEEviT0_T1_)
        .other          _ZN2at6native29vectorized_elementwise_kernelILi8ENS0_13AUnaryFunctorIbbbNS0_17BitwiseAndFunctorIbEEEESt5arrayIPcLm2EEEEviT0_T1_,@"STO_CUDA_ENTRY STV_DEFAULT"
_ZN2at6native29vectorized_elementwise_kernelILi8ENS0_13AUnaryFunctorIbbbNS0_17BitwiseAndFunctorIbEEEESt5arrayIPcLm2EEEEviT0_T1_:
.text._ZN2at6native29vectorized_elementwise_kernelILi8ENS0_13AUnaryFunctorIbbbNS0_17BitwiseAndFunctorIbEEEESt5arrayIPcLm2EEEEviT0_T1_:
        /* <DEDUP_REMOVED lines=17> */
[----:B0-----:R-:W-:-:S06]  /*0110*/  IMAD.WIDE.U32 R2, R0, 0x8, R2 ;  /* 0x0000000800027825 */ /* 0x001fcc00078e0002 */
[----:B------:R-:W2:Y:S01]  /*0120*/  LDG.E.64 R2, desc[UR8][R2.64] ;  /* 0x0000000802027981 */ /* 0x000ea2000c1e1b00 */
[----:B------:R-:W-:-:S04]  /*0130*/  UIADD3 UR5, UP0, UR4, UR6, URZ ;  /* 0x0000000604057290 */ /* 0x000fc8000ff1e03f */
[----:B------:R-:W-:Y:S01]  /*0140*/  UIADD3.X UR6, URZ, UR7, URZ, UP0, !UPT ;  /* 0x000000073f067290 */ /* 0x000fe200087fe43f */
[----:B--2---:R-:W-:Y:S02]  /*0150*/  PRMT R5, R3, 0x7632, R5 ;  /* 0x0000763203057816 */ /* 0x004fe40000000005 */
[C---:B------:R-:W-:Y:S02]  /*0160*/  PRMT R4, R2.reuse, 0x7632, R4 ;  /* 0x0000763202047816 */ /* 0x040fe40000000004 */
[----:B------:R-:W-:Y:S02]  /*0170*/  LOP3.LUT P1, RZ, R5, 0xff, RZ, 0xc0, !PT ;  /* 0x000000ff05ff7812 */ /* 0x000fe4000782c0ff */
[----:B------:R-:W-:Y:S02]  /*0180*/  LOP3.LUT R5, R3, 0xffff, RZ, 0xc0, !PT ;  /* 0x0000ffff03057812 */ /* 0x000fe400078ec0ff */
[C---:B------:R-:W-:Y:S02]  /*0190*/  LOP3.LUT R6, R2.reuse, 0xffff, RZ, 0xc0, !PT ;  /* 0x0000ffff02067812 */ /* 0x040fe400078ec0ff */
[----:B------:R-:W-:-:S02]  /*01a0*/  LOP3.LUT P4, RZ, R2, 0xff, RZ, 0xc0, !PT ;  /* 0x000000ff02ff7812 */ /* 0x000fc4000788c0ff */
[----:B------:R-:W-:Y:S02]  /*01b0*/  PRMT R7, R2, 0x7732, RZ ;  /* 0x0000773202077816 */ /* 0x000fe400000000ff */
[----:B------:R-:W-:Y:S02]  /*01c0*/  SHF.R.U32.HI R2, RZ, 0x8, R5 ;  /* 0x00000008ff027819 */ /* 0x000fe40000011605 */
[C---:B------:R-:W-:Y:S02]  /*01d0*/  LOP3.LUT P3, RZ, R3.reuse, 0xff, RZ, 0xc0, !PT ;  /* 0x000000ff03ff7812 */ /* 0x040fe4000786c0ff */
[----:B------:R-:W-:Y:S01]  /*01e0*/  PRMT R5, R2, 0x9910, RZ ;  /* 0x0000991002057816 */ /* 0x000fe200000000ff */
[----:B------:R-:W-:Y:S01]  /*01f0*/  IMAD.MOV.U32 R2, RZ, RZ, R7 ;  /* 0x000000ffff027224 */ /* 0x000fe200078e0007 */
[----:B------:R-:W-:Y:S02]  /*0200*/  PRMT R3, R3, 0x7732, RZ ;  /* 0x0000773203037816 */ /* 0x000fe400000000ff */
[----:B------:R-:W-:-:S02]  /*0210*/  LOP3.LUT P2, RZ, R4, 0xff, RZ, 0xc0, !PT ;  /* 0x000000ff04ff7812 */ /* 0x000fc4000784c0ff */
[----:B------:R-:W-:Y:S02]  /*0220*/  SHF.R.U32.HI R4, RZ, 0x8, R6 ;  /* 0x00000008ff047819 */ /* 0x000fe40000011606 */
[----:B------:R-:W-:Y:S02]  /*0230*/  SHF.R.U32.HI R2, RZ, 0x8, R2 ;  /* 0x00000008ff027819 */ /* 0x000fe40000011602 */
[----:B------:R-:W-:Y:S02]  /*0240*/  SHF.R.U32.HI R3, RZ, 0x8, R3 ;  /* 0x00000008ff037819 */ /* 0x000fe40000011603 */
[----:B------:R-:W-:Y:S02]  /*0250*/  ISETP.NE.AND P4, PT, RZ, UR10, P4 ;  /* 0x0000000aff007c0c */ /* 0x000fe4000a785270 */
[----:B------:R-:W-:Y:S02]  /*0260*/  PRMT R4, R4, 0x9910, RZ ;  /* 0x0000991004047816 */ /* 0x000fe400000000ff */
[----:B------:R-:W-:-:S02]  /*0270*/  PRMT R2, R2, 0x9910, RZ ;  /* 0x0000991002027816 */ /* 0x000fc400000000ff */
[----:B------:R-:W-:Y:S02]  /*0280*/  PRMT R3, R3, 0x9910, RZ ;  /* 0x0000991003037816 */ /* 0x000fe400000000ff */
[----:B------:R-:W-:Y:S02]  /*0290*/  SEL R10, RZ, 0x1, !P4 ;  /* 0x00000001ff0a7807 */ /* 0x000fe40006000000 */
[----:B------:R-:W-:Y:S02]  /*02a0*/  ISETP.NE.AND P6, PT, R4, RZ, P0 ;  /* 0x000000ff0400720c */ /* 0x000fe400007c5270 */
[----:B------:R-:W-:Y:S02]  /*02b0*/  ISETP.NE.AND P5, PT, R5, RZ, P0 ;  /* 0x000000ff0500720c */ /* 0x000fe400007a5270 */
[----:B------:R-:W-:Y:S01]  /*02c0*/  ISETP.NE.AND P4, PT, R2, RZ, P0 ;  /* 0x000000ff0200720c */ /* 0x000fe20000785270 */
[----:B------:R-:W-:Y:S01]  /*02d0*/  IMAD.U32 R2, RZ, RZ, UR5 ;  /* 0x00000005ff027e24 */ /* 0x000fe2000f8e00ff */
[----:B------:R-:W-:Y:S01]  /*02e0*/  ISETP.NE.AND P0, PT, R3, RZ, P0 ;  /* 0x000000ff0300720c */ /* 0x000fe20000705270 */
[----:B------:R-:W-:Y:S01]  /*02f0*/  IMAD.U32 R3, RZ, RZ, UR6 ;  /* 0x00000006ff037e24 */ /* 0x000fe2000f8e00ff */
[----:B------:R-:W-:-:S02]  /*0300*/  SEL R11, RZ, 0xffffffff, !P6 ;  /* 0xffffffffff0b7807 */ /* 0x000fc40007000000 */
[----:B------:R-:W-:Y:S01]  /*0310*/  SEL R9, RZ, 0xffffffff, !P4 ;  /* 0xffffffffff097807 */ /* 0x000fe20006000000 */
[----:B------:R-:W-:Y:S01]  /*0320*/  IMAD.WIDE R2, R0, 0x8, R2 ;  /* 0x0000000800027825 */ /* 0x000fe200078e0202 */
[----:B------:R-:W-:Y:S02]  /*0330*/  SEL R7, RZ, 0xffffffff, !P5 ;  /* 0xffffffffff077807 */ /* 0x000fe40006800000 */
[----:B------:R-:W-:Y:S01]  /*0340*/  SEL R5, RZ, 0xffffffff, !P0 ;  /* 0xffffffffff057807 */ /* 0x000fe20004000000 */
[----:B------:R-:W-:Y:S01]  /*0350*/  IMAD.SHL.U32 R15, R11, 0x100, RZ ;  /* 0x000001000b0f7824 */ /* 0x000fe200078e00ff */
[----:B------:R-:W-:Y:S01]  /*0360*/  ISETP.NE.AND P3, PT, RZ, UR10, P3 ;  /* 0x0000000aff007c0c */ /* 0x000fe20009f65270 */
[----:B------:R-:W-:Y:S01]  /*0370*/  IMAD.SHL.U32 R13, R9, 0x100, RZ ;  /* 0x00000100090d7824 */ /* 0x000fe200078e00ff */
[----:B------:R-:W-:Y:S01]  /*0380*/  ISETP.NE.AND P2, PT, RZ, UR10, P2 ;  /* 0x0000000aff007c0c */ /* 0x000fe20009745270 */
[----:B------:R-:W-:Y:S01]  /*0390*/  IMAD.SHL.U32 R11, R7, 0x100, RZ ;  /* 0x00000100070b7824 */ /* 0x000fe200078e00ff */
[----:B------:R-:W-:Y:S01]  /*03a0*/  ISETP.NE.AND P1, PT, RZ, UR10, P1 ;  /* 0x0000000aff007c0c */ /* 0x000fe20008f25270 */
        /* <DEDUP_REMOVED lines=12> */
.L_x_17997:
        /* <DEDUP_REMOVED lines=130> */
.L_x_18000:
        /* <DEDUP_REMOVED lines=8> */
.L_x_18001:
        /* <DEDUP_REMOVED lines=8> */
.L_x_18002:
        /* <DEDUP_REMOVED lines=9> */
.L_x_18003:
[----:B------:R-:W-:Y:S05]  /*0e20*/  BSYNC B1 ;  /* 0x0000000000017941 */ /* 0x000fea0003800000 */
.L_x_17999:
[----:B------:R-:W-:-:S13]  /*0e30*/  ISETP.GE.AND P0, PT, R9, R0, PT ;  /* 0x000000000900720c */ /* 0x000fda0003f06270 */
[----:B0-----:R-:W0:Y:S01]  /*0e40*/  @!P0 LDC.64 R4, c[0x0][0x218] ;  /* 0x00008600ff048b82 */ /* 0x001e220000000a00 */
[C---:B-12---:R-:W-:Y:S02]  /*0e50*/  @!P0 VIADD R3, R9.reuse, UR4 ;  /* 0x0000000409038c36 */ /* 0x046fe40008000000 */
[----:B------:R-:W-:-:S03]  /*0e60*/  @!P0 VIADD R9, R9, 0x80 ;  /* 0x0000008009098836 */ /* 0x000fc60000000000 */
[----:B0-----:R-:W-:-:S05]  /*0e70*/  @!P0 IADD3 R2, P2, R3, R4, RZ ;  /* 0x0000000403028210 */ /* 0x001fca0007f5e0ff */
[----:B------:R-:W-:-:S05]  /*0e80*/  @!P0 IMAD.X R3, RZ, RZ, R5, P2 ;  /* 0x000000ffff038224 */ /* 0x000fca00010e0605 */
[----:B------:R2:W-:Y:S03]  /*0e90*/  @!P0 STG.E.U8 desc[UR8][R2.64], R17 ;  /* 0x0000001102008986 */ /* 0x0005e6000c101108 */
.L_x_18004:
[----:B------:R-:W-:Y:S05]  /*0ea0*/  BSYNC B0 ;  /* 0x0000000000007941 */ /* 0x000fea0003800000 */
.L_x_17998:
        /* <DEDUP_REMOVED lines=10> */
.L_x_18005:
        /* <DEDUP_REMOVED lines=11> */
.L_x_26294:


//--------------------- .text._ZN2at6native18elementwise_kernelILi128ELi4EZNS0_15gpu_kernel_implINS0_13BinaryFunctorIbbbNS0_17BitwiseAndFunctorIbEEEEEEvRNS_18TensorIteratorBaseERKT_EUliE_EEviT1_ --------------------------
	.section	.text._ZN2at6native18elementwise_kernelILi128ELi4EZNS0_15gpu_kernel_implINS0_13BinaryFunctorIbbbNS0_17BitwiseAndFunctorIbEEEEEEvRNS_18TensorIteratorBaseERKT_EUliE_EEviT1_,"ax",@progbits
	.align	128
        .global         _ZN2at6native18elementwise_kernelILi128ELi4EZNS0_15gpu_kernel_implINS0_13BinaryFunctorIbbbNS0_17BitwiseAndFunctorIbEEEEEEvRNS_18TensorIteratorBaseERKT_EUliE_EEviT1_
        .type           _ZN2at6native18elementwise_kernelILi128ELi4EZNS0_15gpu_kernel_implINS0_13BinaryFunctorIbbbNS0_17BitwiseAndFunctorIbEEEEEEvRNS_18TensorIteratorBaseERKT_EUliE_EEviT1_,@function
        .size           _ZN2at6native18elementwise_kernelILi128ELi4EZNS0_15gpu_kernel_implINS0_13BinaryFunctorIbbbNS0_17BitwiseAndFunctorIbEEEEEEvRNS_18TensorIteratorBaseERKT_EUliE_EEviT1_,(.L_x_26295 - _ZN2at6native18elementwise_kernelILi128ELi4EZNS0_15gpu_kernel_implINS0_13BinaryFunctorIbbbNS0_17BitwiseAndFunctorIbEEEEEEvRNS_18TensorIteratorBaseERKT_EUliE_EEviT1_)
        .other          _ZN2at6native18elementwise_kernelILi128ELi4EZNS0_15gpu_kernel_implINS0_13BinaryFunctorIbbbNS0_17BitwiseAndFunctorIbEEEEEEvRNS_18TensorIteratorBaseERKT_EUliE_EEviT1_,@"STO_CUDA_ENTRY STV_DEFAULT"
_ZN2at6native18elementwise_kernelILi128ELi4EZNS0_15gpu_kernel_implINS0_13BinaryFunctorIbbbNS0_17BitwiseAndFunctorIbEEEEEEvRNS_18TensorIteratorBaseERKT_EUliE_EEviT1_:
.text._ZN2at6native18elementwise_kernelILi128ELi4EZNS0_15gpu_kernel_implINS0_13BinaryFunctorIbbbNS0_17BitwiseAndFunctorIbEEEEEEvRNS_18TensorIteratorBaseERKT_EUliE_EEviT1_:
        /* <DEDUP_REMOVED lines=365> */
.L_x_18008:
        /* <DEDUP_REMOVED lines=22> */
.L_x_18012:
[----:B------:R-:W2:Y:S02]  /*1830*/  LDG.E.U8 R2, desc[UR36][R2.64] ;  /* 0x0000002402027981 */ /* 0x000ea4000c1e1100 */
[----:B--2---:R-:W-:-:S04]  /*1840*/  ISETP.NE.AND P0, PT, R2, RZ, PT ;  /* 0x000000ff0200720c */ /* 0x004fc80003f05270 */
[----:B------:R-:W-:Y:S01]  /*1850*/  P2R R19, PR, RZ, 0x1 ;  /* 0x00000001ff137803 */ /* 0x000fe20000000000 */
[----:B------:R-:W-:Y:S08]  /*1860*/  BRA `(.L_x_18014) ;  /* 0x0000000c00c47947 */ /* 0x000ff00003800000 */
.L_x_18011:
        /* <DEDUP_REMOVED lines=11> */
.L_x_18016:
[----:B------:R-:W2:Y:S02]  /*1920*/  LDG.E R2, desc[UR36][R2.64] ;  /* 0x0000002402027981 */ /* 0x000ea4000c1e1900 */
[----:B--2---:R-:W-:-:S04]  /*1930*/  ISETP.NE.AND P0, PT, R2, RZ, PT ;  /* 0x000000ff0200720c */ /* 0x004fc80003f05270 */
[----:B------:R-:W-:Y:S01]  /*1940*/  P2R R19, PR, RZ, 0x1 ;  /* 0x00000001ff137803 */ /* 0x000fe20000000000 */
[----:B------:R-:W-:Y:S08]  /*1950*/  BRA `(.L_x_18014) ;  /* 0x0000000c00887947 */ /* 0x000ff00003800000 */
.L_x_18015:
[----:B------:R-:W2:Y:S02]  /*1960*/  LDG.E.U16 R2, desc[UR36][R2.64] ;  /* 0x0000002402027981 */ /* 0x000ea4000c1e1500 */
[----:B--2---:R-:W-:-:S04]  /*1970*/  ISETP.NE.AND P0, PT, R2, RZ, PT ;  /* 0x000000ff0200720c */ /* 0x004fc80003f05270 */
[----:B------:R-:W-:Y:S01]  /*1980*/  P2R R19, PR, RZ, 0x1 ;  /* 0x00000001ff137803 */ /* 0x000fe20000000000 */
[----:B------:R-:W-:Y:S08]  /*1990*/  BRA `(.L_x_18014) ;  /* 0x0000000c00787947 */ /* 0x000ff00003800000 */
.L_x_18010:
        /* <DEDUP_REMOVED lines=10> */
.L_x_18018:
[----:B------:R-:W2:Y:S02]  /*1a40*/  LDG.E.U16 R0, desc[UR36][R2.64] ;  /* 0x0000002402007981 */ /* 0x000ea4000c1e1500 */
[----:B--2---:R-:W-:-:S05]  /*1a50*/  HADD2.F32 R0, -RZ, R0.H0_H0 ;  /* 0x20000000ff007230 */ /* 0x004fca0000004100 */
[----:B------:R-:W-:-:S04]  /*1a60*/  FSETP.NEU.FTZ.AND P0, PT, R0, RZ, PT ;  /* 0x000000ff0000720b */ /* 0x000fc80003f1d000 */
[----:B------:R-:W-:Y:S01]  /*1a70*/  P2R R19, PR, RZ, 0x1 ;  /* 0x00000001ff137803 */ /* 0x000fe20000000000 */
[----:B------:R-:W-:Y:S08]  /*1a80*/  BRA `(.L_x_18014) ;  /* 0x0000000c003c7947 */ /* 0x000ff00003800000 */
.L_x_18017:
        /* <DEDUP_REMOVED lines=12> */
.L_x_18020:
        /* <DEDUP_REMOVED lines=11> */
.L_x_18019:
[----:B------:R-:W2:Y:S02]  /*1c00*/  LDG.E.64 R2, desc[UR36][R2.64] ;  /* 0x0000002402027981 */ /* 0x000ea4000c1e1b00 */
[----:B--2---:R-:W-:-:S06]  /*1c10*/  DSETP.NEU.AND P0, PT, R2, RZ, PT ;  /* 0x000000ff0200722a */ /* 0x004fcc0003f0d000 */
[----:B------:R-:W-:Y:S01]  /*1c20*/  P2R R19, PR, RZ, 0x1 ;  /* 0x00000001ff137803 */ /* 0x000fe20000000000 */
[----:B------:R-:W-:Y:S07]  /*1c30*/  BRA `(.L_x_18014) ;  /* 0x0000000800d07947 */ /* 0x000fee0003800000 */
.L_x_18009:
        /* <DEDUP_REMOVED lines=12> */
.L_x_18023:
[----:B------:R-:W2:Y:S02]  /*1d00*/  LDG.E.128 R4, desc[UR36][R2.64] ;  /* 0x0000002402047981 */ /* 0x000ea4000c1e1d00 */
[----:B--2---:R-:W-:-:S06]  /*1d10*/  DSETP.NEU.AND P0, PT, R6, RZ, PT ;  /* 0x000000ff0600722a */ /* 0x004fcc0003f0d000 */
[----:B------:R-:W-:-:S06]  /*1d20*/  DSETP.NEU.OR P0, PT, R4, RZ, P0 ;  /* 0x000000ff0400722a */ /* 0x000fcc000070d400 */
[----:B------:R-:W-:Y:S01]  /*1d30*/  P2R R19, PR, RZ, 0x1 ;  /* 0x00000001ff137803 */ /* 0x000fe20000000000 */
[----:B------:R-:W-:Y:S07]  /*1d40*/  BRA `(.L_x_18014) ;  /* 0x00000008008c7947 */ /* 0x000fee0003800000 */
.L_x_18022:
        /* <DEDUP_REMOVED lines=28> */
.L_x_18025:
        /* <DEDUP_REMOVED lines=15> */
.L_x_18024:
[----:B------:R-:W2:Y:S02]  /*2000*/  LDG.E.U16 R0, desc[UR36][R2.64] ;  /* 0x0000002402007981 */ /* 0x000ea4000c1e1500 */
[----:B--2---:R-:W-:-:S05]  /*2010*/  IMAD.U32 R0, R0, 0x10000, RZ ;  /* 0x0001000000007824 */ /* 0x004fca00078e00ff */
[----:B------:R-:W-:-:S04]  /*2020*/  FSETP.NEU.FTZ.AND P0, PT, R0, RZ, PT ;  /* 0x000000ff0000720b */ /* 0x000fc80003f1d000 */
[----:B------:R-:W-:Y:S01]  /*2030*/  P2R R19, PR, RZ, 0x1 ;  /* 0x00000001ff137803 */ /* 0x000fe20000000000 */
[----:B------:R-:W-:Y:S08]  /*2040*/  BRA `(.L_x_18014) ;  /* 0x0000000400cc7947 */ /* 0x000ff00003800000 */
.L_x_18021:
        /* <DEDUP_REMOVED lines=12> */
.L_x_18028:
        /* <DEDUP_REMOVED lines=21> */
.L_x_18032:
[----:B------:R-:W-:Y:S05]  /*2260*/  BSYNC B1 ;  /* 0x0000000000017941 */ /* 0x000fea0003800000 */
.L_x_18031:
[----:B------:R-:W-:Y:S01]  /*2270*/  LEA R3, R0, 0x3b800000, 0x17 ;  /* 0x3b80000000037811 */ /* 0x000fe200078eb8ff */
[----:B------:R-:W-:-:S05]  /*2280*/  IMAD.SHL.U32 R0, R2, 0x100000, RZ ;  /* 0x0010000002007824 */ /* 0x000fca00078e00ff */
[----:B------:R-:W-:-:S07]  /*2290*/  LOP3.LUT R0, R3, R0, R4, 0xfe, !PT ;  /* 0x0000000003007212 */ /* 0x000fce00078efe04 */
.L_x_18030:
[----:B------:R-:W-:Y:S05]  /*22a0*/  BSYNC B0 ;  /* 0x0000000000007941 */ /* 0x000fea0003800000 */
.L_x_18029:
[----:B------:R-:W-:-:S04]  /*22b0*/  FSETP.NEU.FTZ.AND P0, PT, R0, RZ, PT ;  /* 0x000000ff0000720b */ /* 0x000fc80003f1d000 */
[----:B------:R-:W-:Y:S01]  /*22c0*/  P2R R19, PR, RZ, 0x1 ;  /* 0x00000001ff137803 */ /* 0x000fe20000000000 */
[----:B------:R-:W-:Y:S08]  /*22d0*/  BRA `(.L_x_18014) ;  /* 0x0000000400287947 */ /* 0x000ff00003800000 */
.L_x_18027:
        /* <DEDUP_REMOVED lines=21> */
.L_x_18036:
[----:B------:R-:W-:Y:S05]  /*2430*/  BSYNC B1 ;  /* 0x0000000000017941 */ /* 0x000fea0003800000 */
.L_x_18035:
[----:B------:R-:W-:Y:S01]  /*2440*/  LEA R3, R0, 0x37800000, 0x17 ;  /* 0x3780000000037811 */ /* 0x000fe200078eb8ff */
[----:B------:R-:W-:-:S05]  /*2450*/  IMAD.SHL.U32 R0, R2, 0x200000, RZ ;  /* 0x0020000002007824 */ /* 0x000fca00078e00ff */
[----:B------:R-:W-:-:S07]  /*2460*/  LOP3.LUT R0, R3, R0, R4, 0xfe, !PT ;  /* 0x0000000003007212 */ /* 0x000fce00078efe04 */
.L_x_18034:
[----:B------:R-:W-:Y:S05]  /*2470*/  BSYNC B0 ;  /* 0x0000000000007941 */ /* 0x000fea0003800000 */
.L_x_18033:
[----:B------:R-:W-:-:S04]  /*2480*/  FSETP.NEU.FTZ.AND P0, PT, R0, RZ, PT ;  /* 0x000000ff0000720b */ /* 0x000fc80003f1d000 */
[----:B------:R-:W-:Y:S01]  /*2490*/  P2R R19, PR, RZ, 0x1 ;  /* 0x00000001ff137803 */ /* 0x000fe20000000000 */
[----:B------:R-:W-:Y:S08]  /*24a0*/  BRA `(.L_x_18014) ;  /* 0x0000000000b47947 */ /* 0x000ff00003800000 */
.L_x_18026:
        /* <DEDUP_REMOVED lines=14> */
.L_x_18040:
[----:B------:R-:W-:Y:S05]  /*2590*/  BSYNC B0 ;  /* 0x0000000000007941 */ /* 0x000fea0003800000 */
.L_x_18039:
[----:B------:R-:W-:-:S04]  /*25a0*/  FSETP.NEU.FTZ.AND P0, PT, R0, RZ, PT ;  /* 0x000000ff0000720b */ /* 0x000fc80003f1d000 */
[----:B------:R-:W-:Y:S01]  /*25b0*/  P2R R19, PR, RZ, 0x1 ;  /* 0x00000001ff137803 */ /* 0x000fe20000000000 */
[----:B------:R-:W-:Y:S08]  /*25c0*/  BRA `(.L_x_18014) ;  /* 0x00000000006c7947 */ /* 0x000ff00003800000 */
.L_x_18013:
        /* <DEDUP_REMOVED lines=16> */
.L_x_18041:
[----:B------:R-:W-:-:S04]  /*26d0*/  PLOP3.LUT P0, PT, PT, PT, PT, 0x8, 0x0 ;  /* 0x000000000000781c */ /* 0x000fc80003f0e170 */
[----:B------:R-:W-:Y:S01]  /*26e0*/  P2R R19, PR, RZ, 0x1 ;  /* 0x00000001ff137803 */ /* 0x000fe20000000000 */
[----:B------:R-:W-:Y:S08]  /*26f0*/  BRA `(.L_x_18014) ;  /* 0x0000000000207947 */ /* 0x000ff00003800000 */
.L_x_18038:
[----:B------:R-:W2:Y:S02]  /*2700*/  LDG.E.64 R2, desc[UR36][R2.64] ;  /* 0x0000002402027981 */ /* 0x000ea4000c1e1b00 */
[----:B--2---:R-:W-:-:S04]  /*2710*/  ISETP.NE.U32.AND P0, PT, R2, RZ, PT ;  /* 0x000000ff0200720c */ /* 0x004fc80003f05070 */
[----:B------:R-:W-:-:S04]  /*2720*/  ISETP.NE.AND.EX P0, PT, R3, RZ, PT, P0 ;  /* 0x000000ff0300720c */ /* 0x000fc80003f05300 */
[----:B------:R-:W-:Y:S01]  /*2730*/  P2R R19, PR, RZ, 0x1 ;  /* 0x00000001ff137803 */ /* 0x000fe20000000000 */
[----:B------:R-:W-:Y:S08]  /*2740*/  BRA `(.L_x_18014) ;  /* 0x00000000000c7947 */ /* 0x000ff00003800000 */
.L_x_18037:
[----:B------:R-:W2:Y:S02]  /*2750*/  LDG.E R2, desc[UR36][R2.64] ;  /* 0x0000002402027981 */ /* 0x000ea4000c1e1900 */
[----:B--2---:R-:W-:-:S04]  /*2760*/  ISETP.NE.AND P0, PT, R2, RZ, PT ;  /* 0x000000ff0200720c */ /* 0x004fc80003f05270 */
[----:B------:R-:W-:-:S09]  /*2770*/  P2R R19, PR, RZ, 0x1 ;  /* 0x00000001ff137803 */ /* 0x000fd20000000000 */
.L_x_18014:
        /* <DEDUP_REMOVED lines=18> */
.L_x_18045:
[----:B------:R-:W2:Y:S02]  /*28a0*/  LDG.E.U8 R2, desc[UR36][R2.64] ;  /* 0x0000002402027981 */ /* 0x000ea4000c1e1100 */
[----:B--2---:R-:W-:Y:S01]  /*28b0*/  ISETP.NE.AND P0, PT, R2, RZ, PT ;  /* 0x000000ff0200720c */ /* 0x004fe20003f05270 */
[----:B------:R-:W-:-:S12]  /*28c0*/  BRA `(.L_x_18047) ;  /* 0x0000000c00747947 */ /* 0x000fd80003800000 */
.L_x_18044:
        /* <DEDUP_REMOVED lines=10> */
.L_x_18049:
[----:B------:R-:W2:Y:S02]  /*2970*/  LDG.E R2, desc[UR36][R2.64] ;  /* 0x0000002402027981 */ /* 0x000ea4000c1e1900 */
[----:B--2---:R-:W-:Y:S01]  /*2980*/  ISETP.NE.AND P0, PT, R2, RZ, PT ;  /* 0x000000ff0200720c */ /* 0x004fe20003f05270 */
[----:B------:R-:W-:-:S12]  /*2990*/  BRA `(.L_x_18047) ;  /* 0x0000000c00407947 */ /* 0x000fd80003800000 */
.L_x_18048:
[----:B------:R-:W2:Y:S02]  /*29a0*/  LDG.E.U16 R2, desc[UR36][R2.64] ;  /* 0x0000002402027981 */ /* 0x000ea4000c1e1500 */
[----:B--2---:R-:W-:Y:S01]  /*29b0*/  ISETP.NE.AND P0, PT, R2, RZ, PT ;  /* 0x000000ff0200720c */ /* 0x004fe20003f05270 */
[----:B------:R-:W-:-:S12]  /*29c0*/  BRA `(.L_x_18047) ;  /* 0x0000000c00347947 */ /* 0x000fd80003800000 */
.L_x_18043:
        /* <DEDUP_REMOVED lines=9> */
.L_x_18051:
[----:B------:R-:W2:Y:S02]  /*2a60*/  LDG.E.U16 R0, desc[UR36][R2.64] ;  /* 0x0000002402007981 */ /* 0x000ea4000c1e1500 */
[----:B--2---:R-:W-:-:S05]  /*2a70*/  HADD2.F32 R0, -RZ, R0.H0_H0 ;  /* 0x20000000ff007230 */ /* 0x004fca0000004100 */
[----:B------:R-:W-:Y:S01]  /*2a80*/  FSETP.NEU.FTZ.AND P0, PT, R0, RZ, PT ;  /* 0x000000ff0000720b */ /* 0x000fe20003f1d000 */
[----:B------:R-:W-:-:S12]  /*2a90*/  BRA `(.L_x_18047) ;  /* 0x0000000c00007947 */ /* 0x000fd80003800000 */
.L_x_18050:
        /* <DEDUP_REMOVED lines=11> */
.L_x_18053:
        /* <DEDUP_REMOVED lines=10> */
.L_x_18052:
[----:B------:R-:W2:Y:S02]  /*2bf0*/  LDG.E.64 R2, desc[UR36][R2.64] ;  /* 0x0000002402027981 */ /* 0x000ea4000c1e1b00 */
[----:B--2---:R-:W-:Y:S01]  /*2c00*/  DSETP.NEU.AND P0, PT, R2, RZ, PT ;  /* 0x000000ff0200722a */ /* 0x004fe20003f0d000 */
[----:B------:R-:W-:-:S13]  /*2c10*/  BRA `(.L_x_18047) ;  /* 0x0000000800a07947 */ /* 0x000fda0003800000 */
.L_x_18042:
        /* <DEDUP_REMOVED lines=11> */
.L_x_18056:
[----:B------:R-:W2:Y:S02]  /*2cd0*/  LDG.E.128 R4, desc[UR36][R2.64] ;  /* 0x0000002402047981 */ /* 0x000ea4000c1e1d00 */
[----:B--2---:R-:W-:-:S06]  /*2ce0*/  DSETP.NEU.AND P0, PT, R6, RZ, PT ;  /* 0x000000ff0600722a */ /* 0x004fcc0003f0d000 */
[----:B------:R-:W-:Y:S01]  /*2cf0*/  DSETP.NEU.OR P0, PT, R4, RZ, P0 ;  /* 0x000000ff0400722a */ /* 0x000fe2000070d400 */
[----:B------:R-:W-:-:S13]  /*2d00*/  BRA `(.L_x_18047) ;  /* 0x0000000800647947 */ /* 0x000fda0003800000 */
.L_x_18055:
        /* <DEDUP_REMOVED lines=27> */
.L_x_18058:
        /* <DEDUP_REMOVED lines=14> */
.L_x_18057:
[----:B------:R-:W2:Y:S02]  /*2fa0*/  LDG.E.U16 R0, desc[UR36][R2.64] ;  /* 0x0000002402007981 */ /* 0x000ea4000c1e1500 */
[----:B--2---:R-:W-:-:S05]  /*2fb0*/  IMAD.U32 R0, R0, 0x10000, RZ ;  /* 0x0001000000007824 */ /* 0x004fca00078e00ff */
[----:B------:R-:W-:Y:S01]  /*2fc0*/  FSETP.NEU.FTZ.AND P0, PT, R0, RZ, PT ;  /* 0x000000ff0000720b */ /* 0x000fe20003f1d000 */
[----:B------:R-:W-:-:S12]  /*2fd0*/  BRA `(.L_x_18047) ;  /* 0x0000000400b07947 */ /* 0x000fd80003800000 */
.L_x_18054:
        /* <DEDUP_REMOVED lines=11> */
.L_x_18061:
        /* <DEDUP_REMOVED lines=21> */
.L_x_18065:
[----:B------:R-:W-:Y:S05]  /*31e0*/  BSYNC B1 ;  /* 0x0000000000017941 */ /* 0x000fea0003800000 */
.L_x_18064:
[----:B------:R-:W-:Y:S01]  /*31f0*/  LEA R3, R0, 0x3b800000, 0x17 ;  /* 0x3b80000000037811 */ /* 0x000fe200078eb8ff */
[----:B------:R-:W-:-:S05]  /*3200*/  IMAD.SHL.U32 R0, R2, 0x100000, RZ ;  /* 0x0010000002007824 */ /* 0x000fca00078e00ff */
[----:B------:R-:W-:-:S07]  /*3210*/  LOP3.LUT R0, R3, R0, R4, 0xfe, !PT ;  /* 0x0000000003007212 */ /* 0x000fce00078efe04 */
.L_x_18063:
[----:B------:R-:W-:Y:S05]  /*3220*/  BSYNC B0 ;  /* 0x0000000000007941 */ /* 0x000fea0003800000 */
.L_x_18062:
[----:B------:R-:W-:Y:S01]  /*3230*/  FSETP.NEU.FTZ.AND P0, PT, R0, RZ, PT ;  /* 0x000000ff0000720b */ /* 0x000fe20003f1d000 */
[----:B------:R-:W-:-:S12]  /*3240*/  BRA `(.L_x_18047) ;  /* 0x0000000400147947 */ /* 0x000fd80003800000 */
.L_x_18060:
        /* <DEDUP_REMOVED lines=21> */
.L_x_18069:
[----:B------:R-:W-:Y:S05]  /*33a0*/  BSYNC B1 ;  /* 0x0000000000017941 */ /* 0x000fea0003800000 */
.L_x_18068:
[----:B------:R-:W-:Y:S01]  /*33b0*/  LEA R3, R0, 0x37800000, 0x17 ;  /* 0x3780000000037811 */ /* 0x000fe200078eb8ff */
[----:B------:R-:W-:-:S05]  /*33c0*/  IMAD.SHL.U32 R0, R2, 0x200000, RZ ;  /* 0x0020000002007824 */ /* 0x000fca00078e00ff */
[----:B------:R-:W-:-:S07]  /*33d0*/  LOP3.LUT R0, R3, R0, R4, 0xfe, !PT ;  /* 0x0000000003007212 */ /* 0x000fce00078efe04 */
.L_x_18067:
[----:B------:R-:W-:Y:S05]  /*33e0*/  BSYNC B0 ;  /* 0x0000000000007941 */ /* 0x000fea0003800000 */
.L_x_18066:
[----:B------:R-:W-:Y:S01]  /*33f0*/  FSETP.NEU.FTZ.AND P0, PT, R0, RZ, PT ;  /* 0x000000ff0000720b */ /* 0x000fe20003f1d000 */
[----:B------:R-:W-:-:S12]  /*3400*/  BRA `(.L_x_18047) ;  /* 0x0000000000a47947 */ /* 0x000fd80003800000 */
.L_x_18059:
        /* <DEDUP_REMOVED lines=14> */
.L_x_18073:
[----:B------:R-:W-:Y:S05]  /*34f0*/  BSYNC B0 ;  /* 0x0000000000007941 */ /* 0x000fea0003800000 */
.L_x_18072:
[----:B------:R-:W-:Y:S01]  /*3500*/  FSETP.NEU.FTZ.AND P0, PT, R0, RZ, PT ;  /* 0x000000ff0000720b */ /* 0x000fe20003f1d000 */
[----:B------:R-:W-:-:S12]  /*3510*/  BRA `(.L_x_18047) ;  /* 0x0000000000607947 */ /* 0x000fd80003800000 */
.L_x_18046:
        /* <DEDUP_REMOVED lines=16> */
.L_x_18074:
[----:B------:R-:W-:Y:S01]  /*3620*/  PLOP3.LUT P0, PT, PT, PT, PT, 0x8, 0x0 ;  /* 0x000000000000781c */ /* 0x000fe20003f0e170 */
[----:B------:R-:W-:-:S12]  /*3630*/  BRA `(.L_x_18047) ;  /* 0x0000000000187947 */ /* 0x000fd80003800000 */
.L_x_18071:
[----:B------:R-:W2:Y:S02]  /*3640*/  LDG.E.64 R2, desc[UR36][R2.64] ;  /* 0x0000002402027981 */ /* 0x000ea4000c1e1b00 */
[----:B--2---:R-:W-:-:S04]  /*3650*/  ISETP.NE.U32.AND P0, PT, R2, RZ, PT ;  /* 0x000000ff0200720c */ /* 0x004fc80003f05070 */
[----:B------:R-:W-:Y:S01]  /*3660*/  ISETP.NE.AND.EX P0, PT, R3, RZ, PT, P0 ;  /* 0x000000ff0300720c */ /* 0x000fe20003f05300 */
[----:B------:R-:W-:-:S12]  /*3670*/  BRA `(.L_x_18047) ;  /* 0x0000000000087947 */ /* 0x000fd80003800000 */
.L_x_18070:
[----:B------:R-:W2:Y:S02]  /*3680*/  LDG.E R2, desc[UR36][R2.64] ;  /* 0x0000002402027981 */ /* 0x000ea4000c1e1900 */
[----:B--2---:R-:W-:-:S13]  /*3690*/  ISETP.NE.AND P0, PT, R2, RZ, PT ;  /* 0x000000ff0200720c */ /* 0x004fda0003f05270 */
.L_x_18047:
        /* <DEDUP_REMOVED lines=17> */
.L_x_18078:
[----:B------:R1:W-:Y:S01]  /*37b0*/  STG.E.U8 desc[UR36][R16.64], R2 ;  /* 0x0000000210007986 */ /* 0x0003e2000c101124 */
[----:B------:R-:W-:Y:S05]  /*37c0*/  BRA `(.L_x_18080) ;  /* 0x0000000c00487947 */ /* 0x000fea0003800000 */
.L_x_18077:
        /* <DEDUP_REMOVED lines=9> */
.L_x_18082:
[----:B------:R3:W-:Y:S01]  /*3860*/  STG.E desc[UR36][R16.64], R2 ;  /* 0x0000000210007986 */ /* 0x0007e2000c101924 */
[----:B------:R-:W-:Y:S05]  /*3870*/  BRA `(.L_x_18080) ;  /* 0x0000000c001c7947 */ /* 0x000fea0003800000 */
.L_x_18081:
[----:B------:R2:W-:Y:S01]  /*3880*/  STG.E.U16 desc[UR36][R16.64], R2 ;  /* 0x0000000210007986 */ /* 0x0005e2000c101524 */
[----:B------:R-:W-:Y:S05]  /*3890*/  BRA `(.L_x_18080) ;  /* 0x0000000c00147947 */ /* 0x000fea0003800000 */
.L_x_18076:
        /* <DEDUP_REMOVED lines=9> */
.L_x_18084:
[----:B------:R-:W-:-:S04]  /*3930*/  I2FP.F32.U32 R0, R2 ;  /* 0x0000000200007245 */ /* 0x000fc80000201000 */
[----:B------:R-:W-:-:S05]  /*3940*/  F2FP.F16.F32.PACK_AB R0, RZ, R0 ;  /* 0x00000000ff00723e */ /* 0x000fca00000000ff */
[----:B------:R0:W-:Y:S01]  /*3950*/  STG.E.U16 desc[UR36][R16.64], R0 ;  /* 0x0000000010007986 */ /* 0x0001e2000c101524 */
[----:B------:R-:W-:Y:S05]  /*3960*/  BRA `(.L_x_18080) ;  /* 0x0000000800e07947 */ /* 0x000fea0003800000 */
.L_x_18083:
        /* <DEDUP_REMOVED lines=10> */
.L_x_18086:
[----:B------:R-:W-:-:S04]  /*3a10*/  I2FP.F32.U32 R2, R2 ;  /* 0x0000000200027245 */ /* 0x000fc80000201000 */
[----:B------:R-:W-:-:S04]  /*3a20*/  F2FP.F16.F32.PACK_AB R3, RZ, R2 ;  /* 0x00000002ff03723e */ /* 0x000fc800000000ff */
[----:B------:R-:W-:-:S05]  /*3a30*/  PRMT R3, R3, 0x5410, RZ ;  /* 0x0000541003037816 */ /* 0x000fca00000000ff */
[----:B------:R0:W-:Y:S01]  /*3a40*/  STG.E desc[UR36][R16.64], R3 ;  /* 0x0000000310007986 */ /* 0x0001e2000c101924 */
[----:B------:R-:W-:Y:S05]  /*3a50*/  BRA `(.L_x_18080) ;  /* 0x0000000800a47947 */ /* 0x000fea0003800000 */
.L_x_18085:
[----:B------:R-:W0:Y:S02]  /*3a60*/  I2F.F64.U32 R2, R2 ;  /* 0x0000000200027312 */ /* 0x000e240000201800 */
[----:B0-----:R0:W-:Y:S01]  /*3a70*/  STG.E.64 desc[UR36][R16.64], R2 ;  /* 0x0000000210007986 */ /* 0x0011e2000c101b24 */
[----:B------:R-:W-:Y:S05]  /*3a80*/  BRA `(.L_x_18080) ;  /* 0x0000000800987947 */ /* 0x000fea0003800000 */
.L_x_18075:
        /* <DEDUP_REMOVED lines=10> */
.L_x_18089:
[----:B------:R-:W0:Y:S01]  /*3b30*/  I2F.F64.U32 R4, R2 ;  /* 0x0000000200047312 */ /* 0x000e220000201800 */
[----:B------:R-:W-:-:S05]  /*3b40*/  CS2R R6, SRZ ;  /* 0x0000000000067805 */ /* 0x000fca000001ff00 */
[----:B0-----:R0:W-:Y:S01]  /*3b50*/  STG.E.128 desc[UR36][R16.64], R4 ;  /* 0x0000000410007986 */ /* 0x0011e2000c101d24 */
[----:B------:R-:W-:Y:S05]  /*3b60*/  BRA `(.L_x_18080) ;  /* 0x0000000800607947 */ /* 0x000fea0003800000 */
.L_x_18088:
        /* <DEDUP_REMOVED lines=21> */
.L_x_18093:
[----:B------:R-:W-:Y:S05]  /*3cc0*/  BSYNC B0 ;  /* 0x0000000000007941 */ /* 0x000fea0003800000 */
.L_x_18092:
[----:B------:R-:W-:-:S05]  /*3cd0*/  LOP3.LUT R3, R0, R3, RZ, 0xfc, !PT ;  /* 0x0000000300037212 */ /* 0x000fca00078efcff */
[----:B------:R0:W-:Y:S01]  /*3ce0*/  STG.E.U8 desc[UR36][R16.64], R3 ;  /* 0x0000000310007986 */ /* 0x0001e2000c101124 */
[----:B------:R-:W-:Y:S05]  /*3cf0*/  BRA `(.L_x_18080) ;  /* 0x0000000400fc7947 */ /* 0x000fea0003800000 */
.L_x_18091:
        /* <DEDUP_REMOVED lines=13> */
.L_x_18095:
[----:B------:R-:W-:Y:S01]  /*3dd0*/  IMAD.MOV.U32 R0, RZ, RZ, 0x7f ;  /* 0x0000007fff007424 */ /* 0x000fe200078e00ff */
[----:B------:R-:W-:-:S04]  /*3de0*/  ISETP.GT.U32.AND P0, PT, R2, 0x7f800000, PT ;  /* 0x7f8000000200780c */ /* 0x000fc80003f04070 */
[----:B------:R-:W-:-:S09]  /*3df0*/  SEL R0, R0, 0x7c, P0 ;  /* 0x0000007c00007807 */ /* 0x000fd20000000000 */
.L_x_18096:
[----:B------:R-:W-:Y:S05]  /*3e00*/  BSYNC B0 ;  /* 0x0000000000007941 */ /* 0x000fea0003800000 */
.L_x_18094:
[----:B------:R-:W-:-:S04]  /*3e10*/  LOP3.LUT R2, R3, 0x80000000, RZ, 0xc0, !PT ;  /* 0x8000000003027812 */ /* 0x000fc800078ec0ff */
[----:B------:R-:W-:-:S04]  /*3e20*/  SHF.R.U32.HI R3, RZ, 0x18, R2 ;  /* 0x00000018ff037819 */ /* 0x000fc80000011602 */
[----:B------:R-:W-:-:S05]  /*3e30*/  LOP3.LUT R3, R0, R3, RZ, 0xfc, !PT ;  /* 0x0000000300037212 */ /* 0x000fca00078efcff */
[----:B------:R0:W-:Y:S01]  /*3e40*/  STG.E.U8 desc[UR36][R16.64], R3 ;  /* 0x0000000310007986 */ /* 0x0001e2000c101124 */
[----:B------:R-:W-:Y:S05]  /*3e50*/  BRA `(.L_x_18080) ;  /* 0x0000000400a47947 */ /* 0x000fea0003800000 */
.L_x_18090:
[----:B------:R-:W-:-:S04]  /*3e60*/  I2FP.F32.U32 R0, R2 ;  /* 0x0000000200007245 */ /* 0x000fc80000201000 */
[----:B------:R-:W-:-:S05]  /*3e70*/  F2FP.BF16.F32.PACK_AB R0, RZ, R0 ;  /* 0x00000000ff00723e */ /* 0x000fca00000010ff */
[----:B------:R0:W-:Y:S01]  /*3e80*/  STG.E.U16 desc[UR36][R16.64], R0 ;  /* 0x0000000010007986 */ /* 0x0001e2000c101524 */
[----:B------:R-:W-:Y:S05]  /*3e90*/  BRA `(.L_x_18080) ;  /* 0x0000000400947947 */ /* 0x000fea0003800000 */
.L_x_18087:
        /* <DEDUP_REMOVED lines=10> */
.L_x_18099:
        /* <DEDUP_REMOVED lines=17> */
.L_x_18102:
[----:B------:R-:W-:-:S04]  /*4050*/  LOP3.LUT R2, R3, 0x80000000, RZ, 0xc0, !PT ;  /* 0x8000000003027812 */ /* 0x000fc800078ec0ff */
[----:B------:R-:W-:-:S04]  /*4060*/  SHF.R.U32.HI R3, RZ, 0x18, R2 ;  /* 0x00000018ff037819 */ /* 0x000fc80000011602 */
[----:B------:R-:W-:-:S04]  /*4070*/  LOP3.LUT R0, R0, R3, RZ, 0xfc, !PT ;  /* 0x0000000300007212 */ /* 0x000fc800078efcff */
[----:B------:R-:W-:-:S07]  /*4080*/  PRMT R8, R0, 0x7610, R8 ;  /* 0x0000761000087816 */ /* 0x000fce0000000008 */
.L_x_18101:
[----:B------:R-:W-:Y:S05]  /*4090*/  BSYNC B0 ;  /* 0x0000000000007941 */ /* 0x000fea0003800000 */
.L_x_18100:
[----:B------:R0:W-:Y:S01]  /*40a0*/  STG.E.U8 desc[UR36][R16.64], R8 ;  /* 0x0000000810007986 */ /* 0x0001e2000c101124 */
[----:B------:R-:W-:Y:S05]  /*40b0*/  BRA `(.L_x_18080) ;  /* 0x00000004000c7947 */ /* 0x000fea0003800000 */
.L_x_18098:
        /* <DEDUP_REMOVED lines=17> */
.L_x_18105:
[----:B------:R-:W-:-:S04]  /*41d0*/  LOP3.LUT R2, R3, 0x80000000, RZ, 0xc0, !PT ;  /* 0x8000000003027812 */ /* 0x000fc800078ec0ff */
[----:B------:R-:W-:-:S04]  /*41e0*/  SHF.R.U32.HI R3, RZ, 0x18, R2 ;  /* 0x00000018ff037819 */ /* 0x000fc80000011602 */
[----:B------:R-:W-:-:S04]  /*41f0*/  LOP3.LUT R0, R0, R3, RZ, 0xfc, !PT ;  /* 0x0000000300007212 */ /* 0x000fc800078efcff */
[----:B------:R-:W-:-:S07]  /*4200*/  PRMT R8, R0, 0x7610, R8 ;  /* 0x0000761000087816 */ /* 0x000fce0000000008 */
.L_x_18104:
[----:B------:R-:W-:Y:S05]  /*4210*/  BSYNC B0 ;  /* 0x0000000000007941 */ /* 0x000fea0003800000 */
.L_x_18103:
[----:B------:R0:W-:Y:S01]  /*4220*/  STG.E.U8 desc[UR36][R16.64], R8 ;  /* 0x0000000810007986 */ /* 0x0001e2000c101124 */
[----:B------:R-:W-:Y:S05]  /*4230*/  BRA `(.L_x_18080) ;  /* 0x0000000000ac7947 */ /* 0x000fea0003800000 */
.L_x_18097:
        /* <DEDUP_REMOVED lines=22> */
.L_x_18079:
        /* <DEDUP_REMOVED lines=16> */
.L_x_18108:
[----:B------:R-:W-:Y:S05]  /*44a0*/  BRA `(.L_x_18080) ;  /* 0x0000000000107947 */ /* 0x000fea0003800000 */
.L_x_18107:
[----:B------:R-:W-:-:S05]  /*44b0*/  IMAD.MOV.U32 R3, RZ, RZ, RZ ;  /* 0x000000ffff037224 */ /* 0x000fca00078e00ff */
[----:B------:R0:W-:Y:S01]  /*44c0*/  STG.E.64 desc[UR36][R16.64], R2 ;  /* 0x0000000210007986 */ /* 0x0001e2000c101b24 */
[----:B------:R-:W-:Y:S05]  /*44d0*/  BRA `(.L_x_18080) ;  /* 0x0000000000047947 */ /* 0x000fea0003800000 */
.L_x_18106:
[----:B------:R0:W-:Y:S02]  /*44e0*/  STG.E desc[UR36][R16.64], R2 ;  /* 0x0000000210007986 */ /* 0x0001e4000c101924 */
.L_x_18080:
[----:B------:R-:W-:-:S04]  /*44f0*/  IMAD R18, R18, 0x200, R23 ;  /* 0x0000020012127824 */ /* 0x000fc800078e0217 */
[----:B------:R-:W-:-:S07]  /*4500*/  VIADD R19, R18, 0x80 ;  /* 0x0000008012137836 */ /* 0x000fce0000000000 */
.L_x_18007:
[----:B------:R-:W-:Y:S05]  /*4510*/  BSYNC B6 ;  /* 0x0000000000067941 */ /* 0x000fea0003800000 */
.L_x_18006:
        /* <DEDUP_REMOVED lines=358> */
.L_x_18111:
        /* <DEDUP_REMOVED lines=22> */
.L_x_18115:
[----:B------:R-:W2:Y:S02]  /*5ce0*/  LDG.E.U8 R2, desc[UR36][R2.64] ;  /* 0x0000002402027981 */ /* 0x000ea4000c1e1100 */
[----:B--2---:R-:W-:-:S04]  /*5cf0*/  ISETP.NE.AND P0, PT, R2, RZ, PT ;  /* 0x000000ff0200720c */ /* 0x004fc80003f05270 */
[----:B------:R-:W-:Y:S01]  /*5d00*/  P2R R22, PR, RZ, 0x1 ;  /* 0x00000001ff167803 */ /* 0x000fe20000000000 */
[----:B------:R-:W-:Y:S08]  /*5d10*/  BRA `(.L_x_18117) ;  /* 0x0000000c00c47947 */ /* 0x000ff00003800000 */
.L_x_18114:
        /* <DEDUP_REMOVED lines=11> */
.L_x_18119:
[----:B------:R-:W2:Y:S02]  /*5dd0*/  LDG.E R2, desc[UR36][R2.64] ;  /* 0x0000002402027981 */ /* 0x000ea4000c1e1900 */
[----:B--2---:R-:W-:-:S04]  /*5de0*/  ISETP.NE.AND P0, PT, R2, RZ, PT ;  /* 0x000000ff0200720c */ /* 0x004fc80003f05270 */
[----:B------:R-:W-:Y:S01]  /*5df0*/  P2R R22, PR, RZ, 0x1 ;  /* 0x00000001ff167803 */ /* 0x000fe20000000000 */
[----:B------:R-:W-:Y:S08]  /*5e00*/  BRA `(.L_x_18117) ;  /* 0x0000000c00887947 */ /* 0x000ff00003800000 */
.L_x_18118:
[----:B------:R-:W2:Y:S02]  /*5e10*/  LDG.E.U16 R2, desc[UR36][R2.64] ;  /* 0x0000002402027981 */ /* 0x000ea4000c1e1500 */
[----:B--2---:R-:W-:-:S04]  /*5e20*/  ISETP.NE.AND P0, PT, R2, RZ, PT ;  /* 0x000000ff0200720c */ /* 0x004fc80003f05270 */
[----:B------:R-:W-:Y:S01]  /*5e30*/  P2R R22, PR, RZ, 0x1 ;  /* 0x00000001ff167803 */ /* 0x000fe20000000000 */
[----:B------:R-:W-:Y:S08]  /*5e40*/  BRA `(.L_x_18117) ;  /* 0x0000000c00787947 */ /* 0x000ff00003800000 */
.L_x_18113:
        /* <DEDUP_REMOVED lines=10> */
.L_x_18121:
[----:B------:R-:W2:Y:S02]  /*5ef0*/  LDG.E.U16 R0, desc[UR36][R2.64] ;  /* 0x0000002402007981 */ /* 0x000ea4000c1e1500 */
[----:B--2---:R-:W-:-:S05]  /*5f00*/  HADD2.F32 R0, -RZ, R0.H0_H0 ;  /* 0x20000000ff007230 */ /* 0x004fca0000004100 */
[----:B------:R-:W-:-:S04]  /*5f10*/  FSETP.NEU.FTZ.AND P0, PT, R0, RZ, PT ;  /* 0x000000ff0000720b */ /* 0x000fc80003f1d000 */
[----:B------:R-:W-:Y:S01]  /*5f20*/  P2R R22, PR, RZ, 0x1 ;  /* 0x00000001ff167803 */ /* 0x000fe20000000000 */
[----:B------:R-:W-:Y:S08]  /*5f30*/  BRA `(.L_x_18117) ;  /* 0x0000000c003c7947 */ /* 0x000ff00003800000 */
.L_x_18120:
        /* <DEDUP_REMOVED lines=12> */
.L_x_18123:
        /* <DEDUP_REMOVED lines=11> */
.L_x_18122:
[----:B------:R-:W2:Y:S02]  /*60b0*/  LDG.E.64 R2, desc[UR36][R2.64] ;  /* 0x0000002402027981 */ /* 0x000ea4000c1e1b00 */
[----:B--2---:R-:W-:-:S06]  /*60c0*/  DSETP.NEU.AND P0, PT, R2, RZ, PT ;  /* 0x000000ff0200722a */ /* 0x004fcc0003f0d000 */
[----:B------:R-:W-:Y:S01]  /*60d0*/  P2R R22, PR, RZ, 0x1 ;  /* 0x00000001ff167803 */ /* 0x000fe20000000000 */
[----:B------:R-:W-:Y:S07]  /*60e0*/  BRA `(.L_x_18117) ;  /* 0x0000000800d07947 */ /* 0x000fee0003800000 */
.L_x_18112:
        /* <DEDUP_REMOVED lines=12> */
.L_x_18126:
[----:B------:R-:W2:Y:S02]  /*61b0*/  LDG.E.128 R4, desc[UR36][R2.64] ;  /* 0x0000002402047981 */ /* 0x000ea4000c1e1d00 */
[----:B--2---:R-:W-:-:S06]  /*61c0*/  DSETP.NEU.AND P0, PT, R6, RZ, PT ;  /* 0x000000ff0600722a */ /* 0x004fcc0003f0d000 */
[----:B------:R-:W-:-:S06]  /*61d0*/  DSETP.NEU.OR P0, PT, R4, RZ, P0 ;  /* 0x000000ff0400722a */ /* 0x000fcc000070d400 */
[----:B------:R-:W-:Y:S01]  /*61e0*/  P2R R22, PR, RZ, 0x1 ;  /* 0x00000001ff167803 */ /* 0x000fe20000000000 */
[----:B------:R-:W-:Y:S07]  /*61f0*/  BRA `(.L_x_18117) ;  /* 0x00000008008c7947 */ /* 0x000fee0003800000 */
.L_x_18125:
        /* <DEDUP_REMOVED lines=28> */
.L_x_18128:
        /* <DEDUP_REMOVED lines=15> */
.L_x_18127:
[----:B------:R-:W2:Y:S02]  /*64b0*/  LDG.E.U16 R0, desc[UR36][R2.64] ;  /* 0x0000002402007981 */ /* 0x000ea4000c1e1500 */
[----:B--2---:R-:W-:-:S05]  /*64c0*/  IMAD.U32 R0, R0, 0x10000, RZ ;  /* 0x0001000000007824 */ /* 0x004fca00078e00ff */
[----:B------:R-:W-:-:S04]  /*64d0*/  FSETP.NEU.FTZ.AND P0, PT, R0, RZ, PT ;  /* 0x000000ff0000720b */ /* 0x000fc80003f1d000 */
[----:B------:R-:W-:Y:S01]  /*64e0*/  P2R R22, PR, RZ, 0x1 ;  /* 0x00000001ff167803 */ /* 0x000fe20000000000 */
[----:B------:R-:W-:Y:S08]  /*64f0*/  BRA `(.L_x_18117) ;  /* 0x0000000400cc7947 */ /* 0x000ff00003800000 */
.L_x_18124:
        /* <DEDUP_REMOVED lines=12> */
.L_x_18131:
        /* <DEDUP_REMOVED lines=21> */
.L_x_18135:
[----:B------:R-:W-:Y:S05]  /*6710*/  BSYNC B1 ;  /* 0x0000000000017941 */ /* 0x000fea0003800000 */
.L_x_18134:
[----:B------:R-:W-:Y:S01]  /*6720*/  LEA R3, R0, 0x3b800000, 0x17 ;  /* 0x3b80000000037811 */ /* 0x000fe200078eb8ff */
[----:B------:R-:W-:-:S05]  /*6730*/  IMAD.SHL.U32 R0, R2, 0x100000, RZ ;  /* 0x0010000002007824 */ /* 0x000fca00078e00ff */
[----:B------:R-:W-:-:S07]  /*6740*/  LOP3.LUT R0, R3, R0, R4, 0xfe, !PT ;  /* 0x0000000003007212 */ /* 0x000fce00078efe04 */
.L_x_18133:
[----:B------:R-:W-:Y:S05]  /*6750*/  BSYNC B0 ;  /* 0x0000000000007941 */ /* 0x000fea0003800000 */
.L_x_18132:
[----:B------:R-:W-:-:S04]  /*6760*/  FSETP.NEU.FTZ.AND P0, PT, R0, RZ, PT ;  /* 0x000000ff0000720b */ /* 0x000fc80003f1d000 */
[----:B------:R-:W-:Y:S01]  /*6770*/  P2R R22, PR, RZ, 0x1 ;  /* 0x00000001ff167803 */ /* 0x000fe20000000000 */
[----:B------:R-:W-:Y:S08]  /*6780*/  BRA `(.L_x_18117) ;  /* 0x0000000400287947 */ /* 0x000ff00003800000 */
.L_x_18130:
        /* <DEDUP_REMOVED lines=21> */
.L_x_18139:
[----:B------:R-:W-:Y:S05]  /*68e0*/  BSYNC B1 ;  /* 0x0000000000017941 */ /* 0x000fea0003800000 */
.L_x_18138:
[----:B------:R-:W-:Y:S01]  /*68f0*/  LEA R3, R0, 0x37800000, 0x17 ;  /* 0x3780000000037811 */ /* 0x000fe200078eb8ff */
[----:B------:R-:W-:-:S05]  /*6900*/  IMAD.SHL.U32 R0, R2, 0x200000, RZ ;  /* 0x0020000002007824 */ /* 0x000fca00078e00ff */
[----:B------:R-:W-:-:S07]  /*6910*/  LOP3.LUT R0, R3, R0, R4, 0xfe, !PT ;  /* 0x0000000003007212 */ /* 0x000fce00078efe04 */
.L_x_18137:
[----:B------:R-:W-:Y:S05]  /*6920*/  BSYNC B0 ;  /* 0x0000000000007941 */ /* 0x000fea0003800000 */
.L_x_18136:
[----:B------:R-:W-:-:S04]  /*6930*/  FSETP.NEU.FTZ.AND P0, PT, R0, RZ, PT ;  /* 0x000000ff0000720b */ /* 0x000fc80003f1d000 */
[----:B------:R-:W-:Y:S01]  /*6940*/  P2R R22, PR, RZ, 0x1 ;  /* 0x00000001ff167803 */ /* 0x000fe20000000000 */
[----:B------:R-:W-:Y:S08]  /*6950*/  BRA `(.L_x_18117) ;  /* 0x0000000000b47947 */ /* 0x000ff00003800000 */
.L_x_18129:
        /* <DEDUP_REMOVED lines=14> */
.L_x_18143:
[----:B------:R-:W-:Y:S05]  /*6a40*/  BSYNC B0 ;  /* 0x0000000000007941 */ /* 0x000fea0003800000 */
.L_x_18142:
[----:B------:R-:W-:-:S04]  /*6a50*/  FSETP.NEU.FTZ.AND P0, PT, R0, RZ, PT ;  /* 0x000000ff0000720b */ /* 0x000fc80003f1d000 */
[----:B------:R-:W-:Y:S01]  /*6a60*/  P2R R22, PR, RZ, 0x1 ;  /* 0x00000001ff167803 */ /* 0x000fe20000000000 */
[----:B------:R-:W-:Y:S08]  /*6a70*/  BRA `(.L_x_18117) ;  /* 0x00000000006c7947 */ /* 0x000ff00003800000 */
.L_x_18116:
        /* <DEDUP_REMOVED lines=16> */
.L_x_18144:
[----:B------:R-:W-:-:S04]  /*6b80*/  PLOP3.LUT P0, PT, PT, PT, PT, 0x8, 0x0 ;  /* 0x000000000000781c */ /* 0x000fc80003f0e170 */
[----:B------:R-:W-:Y:S01]  /*6b90*/  P2R R22, PR, RZ, 0x1 ;  /* 0x00000001ff167803 */ /* 0x000fe20000000000 */
[----:B------:R-:W-:Y:S08]  /*6ba0*/  BRA `(.L_x_18117) ;  /* 0x0000000000207947 */ /* 0x000ff00003800000 */
.L_x_18141:
[----:B------:R-:W2:Y:S02]  /*6bb0*/  LDG.E.64 R2, desc[UR36][R2.64] ;  /* 0x0000002402027981 */ /* 0x000ea4000c1e1b00 */
[----:B--2---:R-:W-:-:S04]  /*6bc0*/  ISETP.NE.U32.AND P0, PT, R2, RZ, PT ;  /* 0x000000ff0200720c */ /* 0x004fc80003f05070 */
[----:B------:R-:W-:-:S04]  /*6bd0*/  ISETP.NE.AND.EX P0, PT, R3, RZ, PT, P0 ;  /* 0x000000ff0300720c */ /* 0x000fc80003f05300 */
[----:B------:R-:W-:Y:S01]  /*6be0*/  P2R R22, PR, RZ, 0x1 ;  /* 0x00000001ff167803 */ /* 0x000fe20000000000 */
[----:B------:R-:W-:Y:S08]  /*6bf0*/  BRA `(.L_x_18117) ;  /* 0x00000000000c7947 */ /* 0x000ff00003800000 */
.L_x_18140:
[----:B------:R-:W2:Y:S02]  /*6c00*/  LDG.E R2, desc[UR36][R2.64] ;  /* 0x0000002402027981 */ /* 0x000ea4000c1e1900 */
[----:B--2---:R-:W-:-:S04]  /*6c10*/  ISETP.NE.AND P0, PT, R2, RZ, PT ;  /* 0x000000ff0200720c */ /* 0x004fc80003f05270 */
[----:B------:R-:W-:-:S09]  /*6c20*/  P2R R22, PR, RZ, 0x1 ;  /* 0x00000001ff167803 */ /* 0x000fd20000000000 */
.L_x_18117:
        /* <DEDUP_REMOVED lines=18> */
.L_x_18148:
[----:B------:R-:W2:Y:S02]  /*6d50*/  LDG.E.U8 R2, desc[UR36][R2.64] ;  /* 0x0000002402027981 */ /* 0x000ea4000c1e1100 */
[----:B--2---:R-:W-:Y:S01]  /*6d60*/  ISETP.NE.AND P0, PT, R2, RZ, PT ;  /* 0x000000ff0200720c */ /* 0x004fe20003f05270 */
[----:B------:R-:W-:-:S12]  /*6d70*/  BRA `(.L_x_18150) ;  /* 0x0000000c00747947 */ /* 0x000fd80003800000 */
.L_x_18147:
        /* <DEDUP_REMOVED lines=10> */
.L_x_18152:
[----:B------:R-:W2:Y:S02]  /*6e20*/  LDG.E R2, desc[UR36][R2.64] ;  /* 0x0000002402027981 */ /* 0x000ea4000c1e1900 */
[----:B--2---:R-:W-:Y:S01]  /*6e30*/  ISETP.NE.AND P0, PT, R2, RZ, PT ;  /* 0x000000ff0200720c */ /* 0x004fe20003f05270 */
[----:B------:R-:W-:-:S12]  /*6e40*/  BRA `(.L_x_18150) ;  /* 0x0000000c00407947 */ /* 0x000fd80003800000 */
.L_x_18151:
[----:B------:R-:W2:Y:S02]  /*6e50*/  LDG.E.U16 R2, desc[UR36][R2.64] ;  /* 0x0000002402027981 */ /* 0x000ea4000c1e1500 */
[----:B--2---:R-:W-:Y:S01]  /*6e60*/  ISETP.NE.AND P0, PT, R2, RZ, PT ;  /* 0x000000ff0200720c */ /* 0x004fe20003f05270 */
[----:B------:R-:W-:-:S12]  /*6e70*/  BRA `(.L_x_18150) ;  /* 0x0000000c00347947 */ /* 0x000fd80003800000 */
.L_x_18146:
        /* <DEDUP_REMOVED lines=9> */
.L_x_18154:
[----:B------:R-:W2:Y:S02]  /*6f10*/  LDG.E.U16 R0, desc[UR36][R2.64] ;  /* 0x0000002402007981 */ /* 0x000ea4000c1e1500 */
[----:B--2---:R-:W-:-:S05]  /*6f20*/  HADD2.F32 R0, -RZ, R0.H0_H0 ;  /* 0x20000000ff007230 */ /* 0x004fca0000004100 */
[----:B------:R-:W-:Y:S01]  /*6f30*/  FSETP.NEU.FTZ.AND P0, PT, R0, RZ, PT ;  /* 0x000000ff0000720b */ /* 0x000fe20003f1d000 */
[----:B------:R-:W-:-:S12]  /*6f40*/  BRA `(.L_x_18150) ;  /* 0x0000000c00007947 */ /* 0x000fd80003800000 */
.L_x_18153:
        /* <DEDUP_REMOVED lines=11> */
.L_x_18156:
        /* <DEDUP_REMOVED lines=10> */
.L_x_18155:
[----:B------:R-:W2:Y:S02]  /*70a0*/  LDG.E.64 R2, desc[UR36][R2.64] ;  /* 0x0000002402027981 */ /* 0x000ea4000c1e1b00 */
[----:B--2---:R-:W-:Y:S01]  /*70b0*/  DSETP.NEU.AND P0, PT, R2, RZ, PT ;  /* 0x000000ff0200722a */ /* 0x004fe20003f0d000 */
[----:B------:R-:W-:-:S13]  /*70c0*/  BRA `(.L_x_18150) ;  /* 0x0000000800a07947 */ /* 0x000fda0003800000 */
.L_x_18145:
        /* <DEDUP_REMOVED lines=11> */
.L_x_18159:
[----:B------:R-:W2:Y:S02]  /*7180*/  LDG.E.128 R4, desc[UR36][R2.64] ;  /* 0x0000002402047981 */ /* 0x000ea4000c1e1d00 */
[----:B--2---:R-:W-:-:S06]  /*7190*/  DSETP.NEU.AND P0, PT, R6, RZ, PT ;  /* 0x000000ff0600722a */ /* 0x004fcc0003f0d000 */
[----:B------:R-:W-:Y:S01]  /*71a0*/  DSETP.NEU.OR P0, PT, R4, RZ, P0 ;  /* 0x000000ff0400722a */ /* 0x000fe2000070d400 */
[----:B------:R-:W-:-:S13]  /*71b0*/  BRA `(.L_x_18150) ;  /* 0x0000000800647947 */ /* 0x000fda0003800000 */
.L_x_18158:
        /* <DEDUP_REMOVED lines=27> */
.L_x_18161:
        /* <DEDUP_REMOVED lines=14> */
.L_x_18160:
[----:B------:R-:W2:Y:S02]  /*7450*/  LDG.E.U16 R0, desc[UR36][R2.64] ;  /* 0x0000002402007981 */ /* 0x000ea4000c1e1500 */
[----:B--2---:R-:W-:-:S05]  /*7460*/  IMAD.U32 R0, R0, 0x10000, RZ ;  /* 0x0001000000007824 */ /* 0x004fca00078e00ff */
[----:B------:R-:W-:Y:S01]  /*7470*/  FSETP.NEU.FTZ.AND P0, PT, R0, RZ, PT ;  /* 0x000000ff0000720b */ /* 0x000fe20003f1d000 */
[----:B------:R-:W-:-:S12]  /*7480*/  BRA `(.L_x_18150) ;  /* 0x0000000400b07947 */ /* 0x000fd80003800000 */
.L_x_18157:
        /* <DEDUP_REMOVED lines=11> */
.L_x_18164:
        /* <DEDUP_REMOVED lines=21> */
.L_x_18168:
[----:B------:R-:W-:Y:S05]  /*7690*/  BSYNC B1 ;  /* 0x0000000000017941 */ /* 0x000fea0003800000 */
.L_x_18167:
[----:B------:R-:W-:Y:S01]  /*76a0*/  LEA R3, R0, 0x3b800000, 0x17 ;  /* 0x3b80000000037811 */ /* 0x000fe200078eb8ff */
[----:B------:R-:W-:-:S05]  /*76b0*/  IMAD.SHL.U32 R0, R2, 0x100000, RZ ;  /* 0x0010000002007824 */ /* 0x000fca00078e00ff */
[----:B------:R-:W-:-:S07]  /*76c0*/  LOP3.LUT R0, R3, R0, R4, 0xfe, !PT ;  /* 0x0000000003007212 */ /* 0x000fce00078efe04 */
.L_x_18166:
[----:B------:R-:W-:Y:S05]  /*76d0*/  BSYNC B0 ;  /* 0x0000000000007941 */ /* 0x000fea0003800000 */
.L_x_18165:
[----:B------:R-:W-:Y:S01]  /*76e0*/  FSETP.NEU.FTZ.AND P0, PT, R0, RZ, PT ;  /* 0x000000ff0000720b */ /* 0x000fe20003f1d000 */
[----:B------:R-:W-:-:S12]  /*76f0*/  BRA `(.L_x_18150) ;  /* 0x0000000400147947 */ /* 0x000fd80003800000 */
.L_x_18163:
        /* <DEDUP_REMOVED lines=21> */
.L_x_18172:
[----:B------:R-:W-:Y:S05]  /*7850*/  BSYNC B1 ;  /* 0x0000000000017941 */ /* 0x000fea0003800000 */
.L_x_18171:
[----:B------:R-:W-:Y:S01]  /*7860*/  LEA R3, R0, 0x37800000, 0x17 ;  /* 0x3780000000037811 */ /* 0x000fe200078eb8ff */
[----:B------:R-:W-:-:S05]  /*7870*/  IMAD.SHL.U32 R0, R2, 0x200000, RZ ;  /* 0x0020000002007824 */ /* 0x000fca00078e00ff */
[----:B------:R-:W-:-:S07]  /*7880*/  LOP3.LUT R0, R3, R0, R4, 0xfe, !PT ;  /* 0x0000000003007212 */ /* 0x000fce00078efe04 */
.L_x_18170:
[----:B------:R-:W-:Y:S05]  /*7890*/  BSYNC B0 ;  /* 0x0000000000007941 */ /* 0x000fea0003800000 */
.L_x_18169:
[----:B------:R-:W-:Y:S01]  /*78a0*/  FSETP.NEU.FTZ.AND P0, PT, R0, RZ, PT ;  /* 0x000000ff0000720b */ /* 0x000fe20003f1d000 */
[----:B------:R-:W-:-:S12]  /*78b0*/  BRA `(.L_x_18150) ;  /* 0x0000000000a47947 */ /* 0x000fd80003800000 */
.L_x_18162:
        /* <DEDUP_REMOVED lines=14> */
.L_x_18176:
[----:B------:R-:W-:Y:S05]  /*79a0*/  BSYNC B0 ;  /* 0x0000000000007941 */ /* 0x000fea0003800000 */
.L_x_18175:
[----:B------:R-:W-:Y:S01]  /*79b0*/  FSETP.NEU.FTZ.AND P0, PT, R0, RZ, PT ;  /* 0x000000ff0000720b */ /* 0x000fe20003f1d000 */
[----:B------:R-:W-:-:S12]  /*79c0*/  BRA `(.L_x_18150) ;  /* 0x0000000000607947 */ /* 0x000fd80003800000 */
.L_x_18149:
        /* <DEDUP_REMOVED lines=16> */
.L_x_18177:
[----:B------:R-:W-:Y:S01]  /*7ad0*/  PLOP3.LUT P0, PT, PT, PT, PT, 0x8, 0x0 ;  /* 0x000000000000781c */ /* 0x000fe20003f0e170 */
[----:B------:R-:W-:-:S12]  /*7ae0*/  BRA `(.L_x_18150) ;  /* 0x0000000000187947 */ /* 0x000fd80003800000 */
.L_x_18174:
[----:B------:R-:W2:Y:S02]  /*7af0*/  LDG.E.64 R2, desc[UR36][R2.64] ;  /* 0x0000002402027981 */ /* 0x000ea4000c1e1b00 */
[----:B--2---:R-:W-:-:S04]  /*7b00*/  ISETP.NE.U32.AND P0, PT, R2, RZ, PT ;  /* 0x000000ff0200720c */ /* 0x004fc80003f05070 */
[----:B------:R-:W-:Y:S01]  /*7b10*/  ISETP.NE.AND.EX P0, PT, R3, RZ, PT, P0 ;  /* 0x000000ff0300720c */ /* 0x000fe20003f05300 */
[----:B------:R-:W-:-:S12]  /*7b20*/  BRA `(.L_x_18150) ;  /* 0x0000000000087947 */ /* 0x000fd80003800000 */
.L_x_18173:
[----:B------:R-:W2:Y:S02]  /*7b30*/  LDG.E R2, desc[UR36][R2.64] ;  /* 0x0000002402027981 */ /* 0x000ea4000c1e1900 */
[----:B--2---:R-:W-:-:S13]  /*7b40*/  ISETP.NE.AND P0, PT, R2, RZ, PT ;  /* 0x000000ff0200720c */ /* 0x004fda0003f05270 */
.L_x_18150:
        /* <DEDUP_REMOVED lines=17> */
.L_x_18181:
[----:B------:R0:W-:Y:S01]  /*7c60*/  STG.E.U8 desc[UR36][R16.64], R2 ;  /* 0x0000000210007986 */ /* 0x0001e2000c101124 */
[----:B------:R-:W-:Y:S05]  /*7c70*/  BRA `(.L_x_18183) ;  /* 0x0000000c00487947 */ /* 0x000fea0003800000 */
.L_x_18180:
        /* <DEDUP_REMOVED lines=9> */
.L_x_18185:
[----:B------:R3:W-:Y:S01]  /*7d10*/  STG.E desc[UR36][R16.64], R2 ;  /* 0x0000000210007986 */ /* 0x0007e2000c101924 */
[----:B------:R-:W-:Y:S05]  /*7d20*/  BRA `(.L_x_18183) ;  /* 0x0000000c001c7947 */ /* 0x000fea0003800000 */
.L_x_18184:
[----:B------:R2:W-:Y:S01]  /*7d30*/  STG.E.U16 desc[UR36][R16.64], R2 ;  /* 0x0000000210007986 */ /* 0x0005e2000c101524 */
[----:B------:R-:W-:Y:S05]  /*7d40*/  BRA `(.L_x_18183) ;  /* 0x0000000c00147947 */ /* 0x000fea0003800000 */
.L_x_18179:
        /* <DEDUP_REMOVED lines=9> */
.L_x_18187:
[----:B------:R-:W-:-:S04]  /*7de0*/  I2FP.F32.U32 R0, R2 ;  /* 0x0000000200007245 */ /* 0x000fc80000201000 */
[----:B------:R-:W-:-:S05]  /*7df0*/  F2FP.F16.F32.PACK_AB R0, RZ, R0 ;  /* 0x00000000ff00723e */ /* 0x000fca00000000ff */
[----:B------:R0:W-:Y:S01]  /*7e00*/  STG.E.U16 desc[UR36][R16.64], R0 ;  /* 0x0000000010007986 */ /* 0x0001e2000c101524 */
[----:B------:R-:W-:Y:S05]  /*7e10*/  BRA `(.L_x_18183) ;  /* 0x0000000800e07947 */ /* 0x000fea0003800000 */
.L_x_18186:
        /* <DEDUP_REMOVED lines=10> */
.L_x_18189:
[----:B------:R-:W-:-:S04]  /*7ec0*/  I2FP.F32.U32 R2, R2 ;  /* 0x0000000200027245 */ /* 0x000fc80000201000 */
[----:B------:R-:W-:-:S04]  /*7ed0*/  F2FP.F16.F32.PACK_AB R3, RZ, R2 ;  /* 0x00000002ff03723e */ /* 0x000fc800000000ff */
[----:B------:R-:W-:-:S05]  /*7ee0*/  PRMT R3, R3, 0x5410, RZ ;  /* 0x0000541003037816 */ /* 0x000fca00000000ff */
[----:B------:R0:W-:Y:S01]  /*7ef0*/  STG.E desc[UR36][R16.64], R3 ;  /* 0x0000000310007986 */ /* 0x0001e2000c101924 */
[----:B------:R-:W-:Y:S05]  /*7f00*/  BRA `(.L_x_18183) ;  /* 0x0000000800a47947 */ /* 0x000fea0003800000 */
.L_x_18188:
[----:B------:R-:W0:Y:S02]  /*7f10*/  I2F.F64.U32 R2, R2 ;  /* 0x0000000200027312 */ /* 0x000e240000201800 */
[----:B0-----:R0:W-:Y:S01]  /*7f20*/  STG.E.64 desc[UR36][R16.64], R2 ;  /* 0x0000000210007986 */ /* 0x0011e2000c101b24 */
[----:B------:R-:W-:Y:S05]  /*7f30*/  BRA `(.L_x_18183) ;  /* 0x0000000800987947 */ /* 0x000fea0003800000 */
.L_x_18178:
        /* <DEDUP_REMOVED lines=10> */
.L_x_18192:
[----:B------:R-:W0:Y:S01]  /*7fe0*/  I2F.F64.U32 R4, R2 ;  /* 0x0000000200047312 */ /* 0x000e220000201800 */
[----:B------:R-:W-:-:S05]  /*7ff0*/  CS2R R6, SRZ ;  /* 0x0000000000067805 */ /* 0x000fca000001ff00 */
[----:B0-----:R0:W-:Y:S01]  /*8000*/  STG.E.128 desc[UR36][R16.64], R4 ;  /* 0x0000000410007986 */ /* 0x0011e2000c101d24 */
[----:B------:R-:W-:Y:S05]  /*8010*/  BRA `(.L_x_18183) ;  /* 0x0000000800607947 */ /* 0x000fea0003800000 */
.L_x_18191:
        /* <DEDUP_REMOVED lines=21> */
.L_x_18196:
[----:B------:R-:W-:Y:S05]  /*8170*/  BSYNC B0 ;  /* 0x0000000000007941 */ /* 0x000fea0003800000 */
.L_x_18195:
[----:B------:R-:W-:-:S05]  /*8180*/  LOP3.LUT R3, R0, R3, RZ, 0xfc, !PT ;  /* 0x0000000300037212 */ /* 0x000fca00078efcff */
[----:B------:R0:W-:Y:S01]  /*8190*/  STG.E.U8 desc[UR36][R16.64], R3 ;  /* 0x0000000310007986 */ /* 0x0001e2000c101124 */
[----:B------:R-:W-:Y:S05]  /*81a0*/  BRA `(.L_x_18183) ;  /* 0x0000000400fc7947 */ /* 0x000fea0003800000 */
.L_x_18194:
        /* <DEDUP_REMOVED lines=13> */
.L_x_18198:
[----:B------:R-:W-:Y:S01]  /*8280*/  IMAD.MOV.U32 R0, RZ, RZ, 0x7f ;  /* 0x0000007fff007424 */ /* 0x000fe200078e00ff */
[----:B------:R-:W-:-:S04]  /*8290*/  ISETP.GT.U32.AND P0, PT, R2, 0x7f800000, PT ;  /* 0x7f8000000200780c */ /* 0x000fc80003f04070 */
[----:B------:R-:W-:-:S09]  /*82a0*/  SEL R0, R0, 0x7c, P0 ;  /* 0x0000007c00007807 */ /* 0x000fd20000000000 */
.L_x_18199:
[----:B------:R-:W-:Y:S05]  /*82b0*/  BSYNC B0 ;  /* 0x0000000000007941 */ /* 0x000fea0003800000 */
.L_x_18197:
[----:B------:R-:W-:-:S04]  /*82c0*/  LOP3.LUT R2, R3, 0x80000000, RZ, 0xc0, !PT ;  /* 0x8000000003027812 */ /* 0x000fc800078ec0ff */
[----:B------:R-:W-:-:S04]  /*82d0*/  SHF.R.U32.HI R3, RZ, 0x18, R2 ;  /* 0x00000018ff037819 */ /* 0x000fc80000011602 */
[----:B------:R-:W-:-:S05]  /*82e0*/  LOP3.LUT R3, R0, R3, RZ, 0xfc, !PT ;  /* 0x0000000300037212 */ /* 0x000fca00078efcff */
[----:B------:R0:W-:Y:S01]  /*82f0*/  STG.E.U8 desc[UR36][R16.64], R3 ;  /* 0x0000000310007986 */ /* 0x0001e2000c101124 */
[----:B------:R-:W-:Y:S05]  /*8300*/  BRA `(.L_x_18183) ;  /* 0x0000000400a47947 */ /* 0x000fea0003800000 */
.L_x_18193:
[----:B------:R-:W-:-:S04]  /*8310*/  I2FP.F32.U32 R0, R2 ;  /* 0x0000000200007245 */ /* 0x000fc80000201000 */
[----:B------:R-:W-:-:S05]  /*8320*/  F2FP.BF16.F32.PACK_AB R0, RZ, R0 ;  /* 0x00000000ff00723e */ /* 0x000fca00000010ff */
[----:B------:R0:W-:Y:S01]  /*8330*/  STG.E.U16 desc[UR36][R16.64], R0 ;  /* 0x0000000010007986 */ /* 0x0001e2000c101524 */
[----:B------:R-:W-:Y:S05]  /*8340*/  BRA `(.L_x_18183) ;  /* 0x0000000400947947 */ /* 0x000fea0003800000 */
.L_x_18190:
        /* <DEDUP_REMOVED lines=10> */
.L_x_18202:
        /* <DEDUP_REMOVED lines=17> */
.L_x_18205:
[----:B------:R-:W-:-:S04]  /*8500*/  LOP3.LUT R2, R3, 0x80000000, RZ, 0xc0, !PT ;  /* 0x8000000003027812 */ /* 0x000fc800078ec0ff */
[----:B------:R-:W-:-:S04]  /*8510*/  SHF.R.U32.HI R3, RZ, 0x18, R2 ;  /* 0x00000018ff037819 */ /* 0x000fc80000011602 */
[----:B------:R-:W-:-:S04]  /*8520*/  LOP3.LUT R0, R0, R3, RZ, 0xfc, !PT ;  /* 0x0000000300007212 */ /* 0x000fc800078efcff */
[----:B------:R-:W-:-:S07]  /*8530*/  PRMT R8, R0, 0x7610, R8 ;  /* 0x0000761000087816 */ /* 0x000fce0000000008 */
.L_x_18204:
[----:B------:R-:W-:Y:S05]  /*8540*/  BSYNC B0 ;  /* 0x0000000000007941 */ /* 0x000fea0003800000 */
.L_x_18203:
[----:B------:R0:W-:Y:S01]  /*8550*/  STG.E.U8 desc[UR36][R16.64], R8 ;  /* 0x0000000810007986 */ /* 0x0001e2000c101124 */
[----:B------:R-:W-:Y:S05]  /*8560*/  BRA `(.L_x_18183) ;  /* 0x00000004000c7947 */ /* 0x000fea0003800000 */
.L_x_18201:
        /* <DEDUP_REMOVED lines=17> */
.L_x_18208:
[----:B------:R-:W-:-:S04]  /*8680*/  LOP3.LUT R2, R3, 0x80000000, RZ, 0xc0, !PT ;  /* 0x8000000003027812 */ /* 0x000fc800078ec0ff */
[----:B------:R-:W-:-:S04]  /*8690*/  SHF.R.U32.HI R3, RZ, 0x18, R2 ;  /* 0x00000018ff037819 */ /* 0x000fc80000011602 */
[----:B------:R-:W-:-:S04]  /*86a0*/  LOP3.LUT R0, R0, R3, RZ, 0xfc, !PT ;  /* 0x0000000300007212 */ /* 0x000fc800078efcff */
[----:B------:R-:W-:-:S07]  /*86b0*/  PRMT R8, R0, 0x7610, R8 ;  /* 0x0000761000087816 */ /* 0x000fce0000000008 */
.L_x_18207:
[----:B------:R-:W-:Y:S05]  /*86c0*/  BSYNC B0 ;  /* 0x0000000000007941 */ /* 0x000fea0003800000 */
.L_x_18206:
[----:B------:R0:W-:Y:S01]  /*86d0*/  STG.E.U8 desc[UR36][R16.64], R8 ;  /* 0x0000000810007986 */ /* 0x0001e2000c101124 */
[----:B------:R-:W-:Y:S05]  /*86e0*/  BRA `(.L_x_18183) ;  /* 0x0000000000ac7947 */ /* 0x000fea0003800000 */
.L_x_18200:
        /* <DEDUP_REMOVED lines=22> */
.L_x_18182:
        /* <DEDUP_REMOVED lines=16> */
.L_x_18211:
[----:B------:R-:W-:Y:S05]  /*8950*/  BRA `(.L_x_18183) ;  /* 0x0000000000107947 */ /* 0x000fea0003800000 */
.L_x_18210:
[----:B------:R-:W-:-:S05]  /*8960*/  IMAD.MOV.U32 R3, RZ, RZ, RZ ;  /* 0x000000ffff037224 */ /* 0x000fca00078e00ff */
[----:B------:R0:W-:Y:S01]  /*8970*/  STG.E.64 desc[UR36][R16.64], R2 ;  /* 0x0000000210007986 */ /* 0x0001e2000c101b24 */
[----:B------:R-:W-:Y:S05]  /*8980*/  BRA `(.L_x_18183) ;  /* 0x0000000000047947 */ /* 0x000fea0003800000 */
.L_x_18209:
[----:B------:R0:W-:Y:S02]  /*8990*/  STG.E desc[UR36][R16.64], R2 ;  /* 0x0000000210007986 */ /* 0x0001e4000c101924 */
.L_x_18183:
[----:B------:R-:W-:-:S07]  /*89a0*/  VIADD R19, R19, 0x80 ;  /* 0x0000008013137836 */ /* 0x000fce0000000000 */
.L_x_18110:
[----:B------:R-:W-:Y:S05]  /*89b0*/  BSYNC B6 ;  /* 0x0000000000067941 */ /* 0x000fea0003800000 */
.L_x_18109:
        /* <DEDUP_REMOVED lines=358> */
.L_x_18214:
        /* <DEDUP_REMOVED lines=22> */
.L_x_18218:
[----:B------:R-:W2:Y:S02]  /*a180*/  LDG.E.U8 R2, desc[UR36][R2.64] ;  /* 0x0000002402027981 */ /* 0x000ea4000c1e1100 */
[----:B--2---:R-:W-:-:S04]  /*a190*/  ISETP.NE.AND P0, PT, R2, RZ, PT ;  /* 0x000000ff0200720c */ /* 0x004fc80003f05270 */
[----:B------:R-:W-:Y:S01]  /*a1a0*/  P2R R22, PR, RZ, 0x1 ;  /* 0x00000001ff167803 */ /* 0x000fe20000000000 */
[----:B------:R-:W-:Y:S08]  /*a1b0*/  BRA `(.L_x_18220) ;  /* 0x0000000c00c47947 */ /* 0x000ff00003800000 */
.L_x_18217:
        /* <DEDUP_REMOVED lines=11> */
.L_x_18222:
[----:B------:R-:W2:Y:S02]  /*a270*/  LDG.E R2, desc[UR36][R2.64] ;  /* 0x0000002402027981 */ /* 0x000ea4000c1e1900 */
[----:B--2---:R-:W-:-:S04]  /*a280*/  ISETP.NE.AND P0, PT, R2, RZ, PT ;  /* 0x000000ff0200720c */ /* 0x004fc80003f05270 */
[----:B------:R-:W-:Y:S01]  /*a290*/  P2R R22, PR, RZ, 0x1 ;  /* 0x00000001ff167803 */ /* 0x000fe20000000000 */
[----:B------:R-:W-:Y:S08]  /*a2a0*/  BRA `(.L_x_18220) ;  /* 0x0000000c00887947 */ /* 0x000ff00003800000 */
.L_x_18221:
[----:B------:R-:W2:Y:S02]  /*a2b0*/  LDG.E.U16 R2, desc[UR36][R2.64] ;  /* 0x0000002402027981 */ /* 0x000ea4000c1e1500 */
[----:B--2---:R-:W-:-:S04]  /*a2c0*/  ISETP.NE.AND P0, PT, R2, RZ, PT ;  /* 0x000000ff0200720c */ /* 0x004fc80003f05270 */
[----:B------:R-:W-:Y:S01]  /*a2d0*/  P2R R22, PR, RZ, 0x1 ;  /* 0x00000001ff167803 */ /* 0x000fe20000000000 */
[----:B------:R-:W-:Y:S08]  /*a2e0*/  BRA `(.L_x_18220) ;  /* 0x0000000c00787947 */ /* 0x000ff00003800000 */
.L_x_18216:
        /* <DEDUP_REMOVED lines=10> */
.L_x_18224:
[----:B------:R-:W2:Y:S02]  /*a390*/  LDG.E.U16 R0, desc[UR36][R2.64] ;  /* 0x0000002402007981 */ /* 0x000ea4000c1e1500 */
[----:B--2---:R-:W-:-:S05]  /*a3a0*/  HADD2.F32 R0, -RZ, R0.H0_H0 ;  /* 0x20000000ff007230 */ /* 0x004fca0000004100 */
[----:B------:R-:W-:-:S04]  /*a3b0*/  FSETP.NEU.FTZ.AND P0, PT, R0, RZ, PT ;  /* 0x000000ff0000720b */ /* 0x000fc80003f1d000 */
[----:B------:R-:W-:Y:S01]  /*a3c0*/  P2R R22, PR, RZ, 0x1 ;  /* 0x00000001ff167803 */ /* 0x000fe20000000000 */
[----:B------:R-:W-:Y:S08]  /*a3d0*/  BRA `(.L_x_18220) ;  /* 0x0000000c003c7947 */ /* 0x000ff00003800000 */
.L_x_18223:
        /* <DEDUP_REMOVED lines=12> */
.L_x_18226:
        /* <DEDUP_REMOVED lines=11> */
.L_x_18225:
[----:B------:R-:W2:Y:S02]  /*a550*/  LDG.E.64 R2, desc[UR36][R2.64] ;  /* 0x0000002402027981 */ /* 0x000ea4000c1e1b00 */
[----:B--2---:R-:W-:-:S06]  /*a560*/  DSETP.NEU.AND P0, PT, R2, RZ, PT ;  /* 0x000000ff0200722a */ /* 0x004fcc0003f0d000 */
[----:B------:R-:W-:Y:S01]  /*a570*/  P2R R22, PR, RZ, 0x1 ;  /* 0x00000001ff167803 */ /* 0x000fe20000000000 */
[----:B------:R-:W-:Y:S07]  /*a580*/  BRA `(.L_x_18220) ;  /* 0x0000000800d07947 */ /* 0x000fee0003800000 */
.L_x_18215:
        /* <DEDUP_REMOVED lines=12> */
.L_x_18229:
[----:B------:R-:W2:Y:S02]  /*a650*/  LDG.E.128 R4, desc[UR36][R2.64] ;  /* 0x0000002402047981 */ /* 0x000ea4000c1e1d00 */
[----:B--2---:R-:W-:-:S06]  /*a660*/  DSETP.NEU.AND P0, PT, R6, RZ, PT ;  /* 0x000000ff0600722a */ /* 0x004fcc0003f0d000 */
[----:B------:R-:W-:-:S06]  /*a670*/  DSETP.NEU.OR P0, PT, R4, RZ, P0 ;  /* 0x000000ff0400722a */ /* 0x000fcc000070d400 */
[----:B------:R-:W-:Y:S01]  /*a680*/  P2R R22, PR, RZ, 0x1 ;  /* 0x00000001ff167803 */ /* 0x000fe20000000000 */
[----:B------:R-:W-:Y:S07]  /*a690*/  BRA `(.L_x_18220) ;  /* 0x00000008008c7947 */ /* 0x000fee0003800000 */
.L_x_18228:
        /* <DEDUP_REMOVED lines=28> */
.L_x_18231:
        /* <DEDUP_REMOVED lines=15> */
.L_x_18230:
[----:B------:R-:W2:Y:S02]  /*a950*/  LDG.E.U16 R0, desc[UR36][R2.64] ;  /* 0x0000002402007981 */ /* 0x000ea4000c1e1500 */
[----:B--2---:R-:W-:-:S05]  /*a960*/  IMAD.U32 R0, R0, 0x10000, RZ ;  /* 0x0001000000007824 */ /* 0x004fca00078e00ff */
[----:B------:R-:W-:-:S04]  /*a970*/  FSETP.NEU.FTZ.AND P0, PT, R0, RZ, PT ;  /* 0x000000ff0000720b */ /* 0x000fc80003f1d000 */
[----:B------:R-:W-:Y:S01]  /*a980*/  P2R R22, PR, RZ, 0x1 ;  /* 0x00000001ff167803 */ /* 0x000fe20000000000 */
[----:B------:R-:W-:Y:S08]  /*a990*/  BRA `(.L_x_18220) ;  /* 0x0000000400cc7947 */ /* 0x000ff00003800000 */
.L_x_18227:
        /* <DEDUP_REMOVED lines=12> */
.L_x_18234:
        /* <DEDUP_REMOVED lines=21> */
.L_x_18238:
[----:B------:R-:W-:Y:S05]  /*abb0*/  BSYNC B1 ;  /* 0x0000000000017941 */ /* 0x000fea0003800000 */
.L_x_18237:
[----:B------:R-:W-:Y:S01]  /*abc0*/  LEA R3, R0, 0x3b800000, 0x17 ;  /* 0x3b80000000037811 */ /* 0x000fe200078eb8ff */
[----:B------:R-:W-:-:S05]  /*abd0*/  IMAD.SHL.U32 R0, R2, 0x100000, RZ ;  /* 0x0010000002007824 */ /* 0x000fca00078e00ff */
[----:B------:R-:W-:-:S07]  /*abe0*/  LOP3.LUT R0, R3, R0, R4, 0xfe, !PT ;  /* 0x0000000003007212 */ /* 0x000fce00078efe04 */
.L_x_18236:
[----:B------:R-:W-:Y:S05]  /*abf0*/  BSYNC B0 ;  /* 0x0000000000007941 */ /* 0x000fea0003800000 */
.L_x_18235:
[----:B------:R-:W-:-:S04]  /*ac00*/  FSETP.NEU.FTZ.AND P0, PT, R0, RZ, PT ;  /* 0x000000ff0000720b */ /* 0x000fc80003f1d000 */
[----:B------:R-:W-:Y:S01]  /*ac10*/  P2R R22, PR, RZ, 0x1 ;  /* 0x00000001ff167803 */ /* 0x000fe20000000000 */
[----:B------:R-:W-:Y:S08]  /*ac20*/  BRA `(.L_x_18220) ;  /* 0x0000000400287947 */ /* 0x000ff00003800000 */
.L_x_18233:
        /* <DEDUP_REMOVED lines=21> */
.L_x_18242:
[----:B------:R-:W-:Y:S05]  /*ad80*/  BSYNC B1 ;  /* 0x0000000000017941 */ /* 0x000fea0003800000 */
.L_x_18241:
[----:B------:R-:W-:Y:S01]  /*ad90*/  LEA R3, R0, 0x37800000, 0x17 ;  /* 0x3780000000037811 */ /* 0x000fe200078eb8ff */
[----:B------:R-:W-:-:S05]  /*ada0*/  IMAD.SHL.U32 R0, R2, 0x200000, RZ ;  /* 0x0020000002007824 */ /* 0x000fca00078e00ff */
[----:B------:R-:W-:-:S07]  /*adb0*/  LOP3.LUT R0, R3, R0, R4, 0xfe, !PT ;  /* 0x0000000003007212 */ /* 0x000fce00078efe04 */
.L_x_18240:
[----:B------:R-:W-:Y:S05]  /*adc0*/  BSYNC B0 ;  /* 0x0000000000007941 */ /* 0x000fea0003800000 */
.L_x_18239:
[----:B------:R-:W-:-:S04]  /*add0*/  FSETP.NEU.FTZ.AND P0, PT, R0, RZ, PT ;  /* 0x000000ff0000720b */ /* 0x000fc80003f1d000 */
[----:B------:R-:W-:Y:S01]  /*ade0*/  P2R R22, PR, RZ, 0x1 ;  /* 0x00000001ff167803 */ /* 0x000fe20000000000 */
[----:B------:R-:W-:Y:S08]  /*adf0*/  BRA `(.L_x_18220) ;  /* 0x0000000000b47947 */ /* 0x000ff00003800000 */
.L_x_18232:
        /* <DEDUP_REMOVED lines=14> */
.L_x_18246:
[----:B------:R-:W-:Y:S05]  /*aee0*/  BSYNC B0 ;  /* 0x0000000000007941 */ /* 0x000fea0003800000 */
.L_x_18245:
[----:B------:R-:W-:-:S04]  /*aef0*/  FSETP.NEU.FTZ.AND P0, PT, R0, RZ, PT ;  /* 0x000000ff0000720b */ /* 0x000fc80003f1d000 */
[----:B------:R-:W-:Y:S01]  /*af00*/  P2R R22, PR, RZ, 0x1 ;  /* 0x00000001ff167803 */ /* 0x000fe20000000000 */
[----:B------:R-:W-:Y:S08]  /*af10*/  BRA `(.L_x_18220) ;  /* 0x00000000006c7947 */ /* 0x000ff00003800000 */
.L_x_18219:
        /* <DEDUP_REMOVED lines=16> */
.L_x_18247:
[----:B------:R-:W-:-:S04]  /*b020*/  PLOP3.LUT P0, PT, PT, PT, PT, 0x8, 0x0 ;  /* 0x000000000000781c */ /* 0x000fc80003f0e170 */
[----:B------:R-:W-:Y:S01]  /*b030*/  P2R R22, PR, RZ, 0x1 ;  /* 0x00000001ff167803 */ /* 0x000fe20000000000 */
[----:B------:R-:W-:Y:S08]  /*b040*/  BRA `(.L_x_18220) ;  /* 0x0000000000207947 */ /* 0x000ff00003800000 */
.L_x_18244:
[----:B------:R-:W2:Y:S02]  /*b050*/  LDG.E.64 R2, desc[UR36][R2.64] ;  /* 0x0000002402027981 */ /* 0x000ea4000c1e1b00 */
[----:B--2---:R-:W-:-:S04]  /*b060*/  ISETP.NE.U32.AND P0, PT, R2, RZ, PT ;  /* 0x000000ff0200720c */ /* 0x004fc80003f05070 */
[----:B------:R-:W-:-:S04]  /*b070*/  ISETP.NE.AND.EX P0, PT, R3, RZ, PT, P0 ;  /* 0x000000ff0300720c */ /* 0x000fc80003f05300 */
[----:B------:R-:W-:Y:S01]  /*b080*/  P2R R22, PR, RZ, 0x1 ;  /* 0x00000001ff167803 */ /* 0x000fe20000000000 */
[----:B------:R-:W-:Y:S08]  /*b090*/  BRA `(.L_x_18220) ;  /* 0x00000000000c7947 */ /* 0x000ff00003800000 */
.L_x_18243:
[----:B------:R-:W2:Y:S02]  /*b0a0*/  LDG.E R2, desc[UR36][R2.64] ;  /* 0x0000002402027981 */ /* 0x000ea4000c1e1900 */
[----:B--2---:R-:W-:-:S04]  /*b0b0*/  ISETP.NE.AND P0, PT, R2, RZ, PT ;  /* 0x000000ff0200720c */ /* 0x004fc80003f05270 */
[----:B------:R-:W-:-:S09]  /*b0c0*/  P2R R22, PR, RZ, 0x1 ;  /* 0x00000001ff167803 */ /* 0x000fd20000000000 */
.L_x_18220:
        /* <DEDUP_REMOVED lines=18> */
.L_x_18251:
[----:B------:R-:W2:Y:S02]  /*b1f0*/  LDG.E.U8 R2, desc[UR36][R2.64] ;  /* 0x0000002402027981 */ /* 0x000ea4000c1e1100 */
[----:B--2---:R-:W-:Y:S01]  /*b200*/  ISETP.NE.AND P0, PT, R2, RZ, PT ;  /* 0x000000ff0200720c */ /* 0x004fe20003f05270 */
[----:B------:R-:W-:-:S12]  /*b210*/  BRA `(.L_x_18253) ;  /* 0x0000000c00747947 */ /* 0x000fd80003800000 */
.L_x_18250:
        /* <DEDUP_REMOVED lines=10> */
.L_x_18255:
[----:B------:R-:W2:Y:S02]  /*b2c0*/  LDG.E R2, desc[UR36][R2.64] ;  /* 0x0000002402027981 */ /* 0x000ea4000c1e1900 */
[----:B--2---:R-:W-:Y:S01]  /*b2d0*/  ISETP.NE.AND P0, PT, R2, RZ, PT ;  /* 0x000000ff0200720c */ /* 0x004fe20003f05270 */
[----:B------:R-:W-:-:S12]  /*b2e0*/  BRA `(.L_x_18253) ;  /* 0x0000000c00407947 */ /* 0x000fd80003800000 */
.L_x_18254:
[----:B------:R-:W2:Y:S02]  /*b2f0*/  LDG.E.U16 R2, desc[UR36][R2.64] ;  /* 0x0000002402027981 */ /* 0x000ea4000c1e1500 */
[----:B--2---:R-:W-:Y:S01]  /*b300*/  ISETP.NE.AND P0, PT, R2, RZ, PT ;  /* 0x000000ff0200720c */ /* 0x004fe20003f05270 */
[----:B------:R-:W-:-:S12]  /*b310*/  BRA `(.L_x_18253) ;  /* 0x0000000c00347947 */ /* 0x000fd80003800000 */
.L_x_18249:
        /* <DEDUP_REMOVED lines=9> */
.L_x_18257:
[----:B------:R-:W2:Y:S02]  /*b3b0*/  LDG.E.U16 R0, desc[UR36][R2.64] ;  /* 0x0000002402007981 */ /* 0x000ea4000c1e1500 */
[----:B--2---:R-:W-:-:S05]  /*b3c0*/  HADD2.F32 R0, -RZ, R0.H0_H0 ;  /* 0x20000000ff007230 */ /* 0x004fca0000004100 */
[----:B------:R-:W-:Y:S01]  /*b3d0*/  FSETP.NEU.FTZ.AND P0, PT, R0, RZ, PT ;  /* 0x000000ff0000720b */ /* 0x000fe20003f1d000 */
[----:B------:R-:W-:-:S12]  /*b3e0*/  BRA `(.L_x_18253) ;  /* 0x0000000c00007947 */ /* 0x000fd80003800000 */
.L_x_18256:
        /* <DEDUP_REMOVED lines=11> */
.L_x_18259:
        /* <DEDUP_REMOVED lines=10> */
.L_x_18258:
[----:B------:R-:W2:Y:S02]  /*b540*/  LDG.E.64 R2, desc[UR36][R2.64] ;  /* 0x0000002402027981 */ /* 0x000ea4000c1e1b00 */
[----:B--2---:R-:W-:Y:S01]  /*b550*/  DSETP.NEU.AND P0, PT, R2, RZ, PT ;  /* 0x000000ff0200722a */ /* 0x004fe20003f0d000 */
[----:B------:R-:W-:-:S13]  /*b560*/  BRA `(.L_x_18253) ;  /* 0x0000000800a07947 */ /* 0x000fda0003800000 */
.L_x_18248:
        /* <DEDUP_REMOVED lines=11> */
.L_x_18262:
[----:B------:R-:W2:Y:S02]  /*b620*/  LDG.E.128 R4, desc[UR36][R2.64] ;  /* 0x0000002402047981 */ /* 0x000ea4000c1e1d00 */
[----:B--2---:R-:W-:-:S06]  /*b630*/  DSETP.NEU.AND P0, PT, R6, RZ, PT ;  /* 0x000000ff0600722a */ /* 0x004fcc0003f0d000 */
[----:B------:R-:W-:Y:S01]  /*b640*/  DSETP.NEU.OR P0, PT, R4, RZ, P0 ;  /* 0x000000ff0400722a */ /* 0x000fe2000070d400 */
[----:B------:R-:W-:-:S13]  /*b650*/  BRA `(.L_x_18253) ;  /* 0x0000000800647947 */ /* 0x000fda0003800000 */
.L_x_18261:
        /* <DEDUP_REMOVED lines=27> */
.L_x_18264:
        /* <DEDUP_REMOVED lines=14> */
.L_x_18263:
[----:B------:R-:W2:Y:S02]  /*b8f0*/  LDG.E.U16 R0, desc[UR36][R2.64] ;  /* 0x0000002402007981 */ /* 0x000ea4000c1e1500 */
[----:B--2---:R-:W-:-:S05]  /*b900*/  IMAD.U32 R0, R0, 0x10000, RZ ;  /* 0x0001000000007824 */ /* 0x004fca00078e00ff */
[----:B------:R-:W-:Y:S01]  /*b910*/  FSETP.NEU.FTZ.AND P0, PT, R0, RZ, PT ;  /* 0x000000ff0000720b */ /* 0x000fe20003f1d000 */
[----:B------:R-:W-:-:S12]  /*b920*/  BRA `(.L_x_18253) ;  /* 0x0000000400b07947 */ /* 0x000fd80003800000 */
.L_x_18260:
        /* <DEDUP_REMOVED lines=11> */
.L_x_18267:
        /* <DEDUP_REMOVED lines=21> */
.L_x_18271:
[----:B------:R-:W-:Y:S05]  /*bb30*/  BSYNC B1 ;  /* 0x0000000000017941 */ /* 0x000fea0003800000 */
.L_x_18270:
[----:B------:R-:W-:Y:S01]  /*bb40*/  LEA R3, R0, 0x3b800000, 0x17 ;  /* 0x3b80000000037811 */ /* 0x000fe200078eb8ff */
[----:B------:R-:W-:-:S05]  /*bb50*/  IMAD.SHL.U32 R0, R2, 0x100000, RZ ;  /* 0x0010000002007824 */ /* 0x000fca00078e00ff */
[----:B------:R-:W-:-:S07]  /*bb60*/  LOP3.LUT R0, R3, R0, R4, 0xfe, !PT ;  /* 0x0000000003007212 */ /* 0x000fce00078efe04 */
.L_x_18269:
[----:B------:R-:W-:Y:S05]  /*bb70*/  BSYNC B0 ;  /* 0x0000000000007941 */ /* 0x000fea0003800000 */
.L_x_18268:
[----:B------:R-:W-:Y:S01]  /*bb80*/  FSETP.NEU.FTZ.AND P0, PT, R0, RZ, PT ;  /* 0x000000ff0000720b */ /* 0x000fe20003f1d000 */
[----:B------:R-:W-:-:S12]  /*bb90*/  BRA `(.L_x_18253) ;  /* 0x0000000400147947 */ /* 0x000fd80003800000 */
.L_x_18266:
        /* <DEDUP_REMOVED lines=21> */
.L_x_18275:
[----:B------:R-:W-:Y:S05]  /*bcf0*/  BSYNC B1 ;  /* 0x0000000000017941 */ /* 0x000fea0003800000 */
.L_x_18274:
[----:B------:R-:W-:Y:S01]  /*bd00*/  LEA R3, R0, 0x37800000, 0x17 ;  /* 0x3780000000037811 */ /* 0x000fe200078eb8ff */
[----:B------:R-:W-:-:S05]  /*bd10*/  IMAD.SHL.U32 R0, R2, 0x200000, RZ ;  /* 0x0020000002007824 */ /* 0x000fca00078e00ff */
[----:B------:R-:W-:-:S07]  /*bd20*/  LOP3.LUT R0, R3, R0, R4, 0xfe, !PT ;  /* 0x0000000003007212 */ /* 0x000fce00078efe04 */
.L_x_18273:
[----:B------:R-:W-:Y:S05]  /*bd30*/  BSYNC B0 ;  /* 0x0000000000007941 */ /* 0x000fea0003800000 */
.L_x_18272:
[----:B------:R-:W-:Y:S01]  /*bd40*/  FSETP.NEU.FTZ.AND P0, PT, R0, RZ, PT ;  /* 0x000000ff0000720b */ /* 0x000fe20003f1d000 */
[----:B------:R-:W-:-:S12]  /*bd50*/  BRA `(.L_x_18253) ;  /* 0x0000000000a47947 */ /* 0x000fd80003800000 */
.L_x_18265:
        /* <DEDUP_REMOVED lines=14> */
.L_x_18279:
[----:B------:R-:W-:Y:S05]  /*be40*/  BSYNC B0 ;  /* 0x0000000000007941 */ /* 0x000fea0003800000 */
.L_x_18278:
[----:B------:R-:W-:Y:S01]  /*be50*/  FSETP.NEU.FTZ.AND P0, PT, R0, RZ, PT ;  /* 0x000000ff0000720b */ /* 0x000fe20003f1d000 */
[----:B------:R-:W-:-:S12]  /*be60*/  BRA `(.L_x_18253) ;  /* 0x0000000000607947 */ /* 0x000fd80003800000 */
.L_x_18252:
        /* <DEDUP_REMOVED lines=16> */
.L_x_18280:
[----:B------:R-:W-:Y:S01]  /*bf70*/  PLOP3.LUT P0, PT, PT, PT, PT, 0x8, 0x0 ;  /* 0x000000000000781c */ /* 0x000fe20003f0e170 */
[----:B------:R-:W-:-:S12]  /*bf80*/  BRA `(.L_x_18253) ;  /* 0x0000000000187947 */ /* 0x000fd80003800000 */
.L_x_18277:
[----:B------:R-:W2:Y:S02]  /*bf90*/  LDG.E.64 R2, desc[UR36][R2.64] ;  /* 0x0000002402027981 */ /* 0x000ea4000c1e1b00 */
[----:B--2---:R-:W-:-:S04]  /*bfa0*/  ISETP.NE.U32.AND P0, PT, R2, RZ, PT ;  /* 0x000000ff0200720c */ /* 0x004fc80003f05070 */
[----:B------:R-:W-:Y:S01]  /*bfb0*/  ISETP.NE.AND.EX P0, PT, R3, RZ, PT, P0 ;  /* 0x000000ff0300720c */ /* 0x000fe20003f05300 */
[----:B------:R-:W-:-:S12]  /*bfc0*/  BRA `(.L_x_18253) ;  /* 0x0000000000087947 */ /* 0x000fd80003800000 */
.L_x_18276:
[----:B------:R-:W2:Y:S02]  /*bfd0*/  LDG.E R2, desc[UR36][R2.64] ;  /* 0x0000002402027981 */ /* 0x000ea4000c1e1900 */
[----:B--2---:R-:W-:-:S13]  /*bfe0*/  ISETP.NE.AND P0, PT, R2, RZ, PT ;  /* 0x000000ff0200720c */ /* 0x004fda0003f05270 */
.L_x_18253:
        /* <DEDUP_REMOVED lines=17> */
.L_x_18284:
[----:B------:R0:W-:Y:S01]  /*c100*/  STG.E.U8 desc[UR36][R16.64], R2 ;  /* 0x0000000210007986 */ /* 0x0001e2000c101124 */
[----:B------:R-:W-:Y:S05]  /*c110*/  BRA `(.L_x_18286) ;  /* 0x0000000c00487947 */ /* 0x000fea0003800000 */
.L_x_18283:
        /* <DEDUP_REMOVED lines=9> */
.L_x_18288:
[----:B------:R0:W-:Y:S01]  /*c1b0*/  STG.E desc[UR36][R16.64], R2 ;  /* 0x0000000210007986 */ /* 0x0001e2000c101924 */
[----:B------:R-:W-:Y:S05]  /*c1c0*/  BRA `(.L_x_18286) ;  /* 0x0000000c001c7947 */ /* 0x000fea0003800000 */
.L_x_18287:
[----:B------:R0:W-:Y:S01]  /*c1d0*/  STG.E.U16 desc[UR36][R16.64], R2 ;  /* 0x0000000210007986 */ /* 0x0001e2000c101524 */
[----:B------:R-:W-:Y:S05]  /*c1e0*/  BRA `(.L_x_18286) ;  /* 0x0000000c00147947 */ /* 0x000fea0003800000 */
.L_x_18282:
        /* <DEDUP_REMOVED lines=9> */
.L_x_18290:
[----:B------:R-:W-:-:S04]  /*c280*/  I2FP.F32.U32 R0, R2 ;  /* 0x0000000200007245 */ /* 0x000fc80000201000 */
[----:B------:R-:W-:-:S05]  /*c290*/  F2FP.F16.F32.PACK_AB R0, RZ, R0 ;  /* 0x00000000ff00723e */ /* 0x000fca00000000ff */
[----:B------:R0:W-:Y:S01]  /*c2a0*/  STG.E.U16 desc[UR36][R16.64], R0 ;  /* 0x0000000010007986 */ /* 0x0001e2000c101524 */
[----:B------:R-:W-:Y:S05]  /*c2b0*/  BRA `(.L_x_18286) ;  /* 0x0000000800e07947 */ /* 0x000fea0003800000 */
.L_x_18289:
        /* <DEDUP_REMOVED lines=10> */
.L_x_18292:
[----:B------:R-:W-:-:S04]  /*c360*/  I2FP.F32.U32 R2, R2 ;  /* 0x0000000200027245 */ /* 0x000fc80000201000 */
[----:B------:R-:W-:-:S04]  /*c370*/  F2FP.F16.F32.PACK_AB R3, RZ, R2 ;  /* 0x00000002ff03723e */ /* 0x000fc800000000ff */
[----:B------:R-:W-:-:S05]  /*c380*/  PRMT R3, R3, 0x5410, RZ ;  /* 0x0000541003037816 */ /* 0x000fca00000000ff */
[----:B------:R0:W-:Y:S01]  /*c390*/  STG.E desc[UR36][R16.64], R3 ;  /* 0x0000000310007986 */ /* 0x0001e2000c101924 */
[----:B------:R-:W-:Y:S05]  /*c3a0*/  BRA `(.L_x_18286) ;  /* 0x0000000800a47947 */ /* 0x000fea0003800000 */
.L_x_18291:
[----:B------:R-:W0:Y:S02]  /*c3b0*/  I2F.F64.U32 R2, R2 ;  /* 0x0000000200027312 */ /* 0x000e240000201800 */
[----:B0-----:R0:W-:Y:S01]  /*c3c0*/  STG.E.64 desc[UR36][R16.64], R2 ;  /* 0x0000000210007986 */ /* 0x0011e2000c101b24 */
[----:B------:R-:W-:Y:S05]  /*c3d0*/  BRA `(.L_x_18286) ;  /* 0x0000000800987947 */ /* 0x000fea0003800000 */
.L_x_18281:
        /* <DEDUP_REMOVED lines=10> */
.L_x_18295:
[----:B------:R-:W0:Y:S01]  /*c480*/  I2F.F64.U32 R4, R2 ;  /* 0x0000000200047312 */ /* 0x000e220000201800 */
[----:B------:R-:W-:-:S05]  /*c490*/  CS2R R6, SRZ ;  /* 0x0000000000067805 */ /* 0x000fca000001ff00 */
[----:B0-----:R0:W-:Y:S01]  /*c4a0*/  STG.E.128 desc[UR36][R16.64], R4 ;  /* 0x0000000410007986 */ /* 0x0011e2000c101d24 */
[----:B------:R-:W-:Y:S05]  /*c4b0*/  BRA `(.L_x_18286) ;  /* 0x0000000800607947 */ /* 0x000fea0003800000 */
.L_x_18294:
        /* <DEDUP_REMOVED lines=21> */
.L_x_18299:
[----:B------:R-:W-:Y:S05]  /*c610*/  BSYNC B0 ;  /* 0x0000000000007941 */ /* 0x000fea0003800000 */
.L_x_18298:
[----:B------:R-:W-:-:S05]  /*c620*/  LOP3.LUT R3, R0, R3, RZ, 0xfc, !PT ;  /* 0x0000000300037212 */ /* 0x000fca00078efcff */
[----:B------:R0:W-:Y:S01]  /*c630*/  STG.E.U8 desc[UR36][R16.64], R3 ;  /* 0x0000000310007986 */ /* 0x0001e2000c101124 */
[----:B------:R-:W-:Y:S05]  /*c640*/  BRA `(.L_x_18286) ;  /* 0x0000000400fc7947 */ /* 0x000fea0003800000 */
.L_x_18297:
        /* <DEDUP_REMOVED lines=13> */
.L_x_18301:
[----:B------:R-:W-:Y:S01]  /*c720*/  IMAD.MOV.U32 R0, RZ, RZ, 0x7f ;  /* 0x0000007fff007424 */ /* 0x000fe200078e00ff */
[----:B------:R-:W-:-:S04]  /*c730*/  ISETP.GT.U32.AND P0, PT, R2, 0x7f800000, PT ;  /* 0x7f8000000200780c */ /* 0x000fc80003f04070 */
[----:B------:R-:W-:-:S09]  /*c740*/  SEL R0, R0, 0x7c, P0 ;  /* 0x0000007c00007807 */ /* 0x000fd20000000000 */
.L_x_18302:
[----:B------:R-:W-:Y:S05]  /*c750*/  BSYNC B0 ;  /* 0x0000000000007941 */ /* 0x000fea0003800000 */
.L_x_18300:
[----:B------:R-:W-:-:S04]  /*c760*/  LOP3.LUT R2, R3, 0x80000000, RZ, 0xc0, !PT ;  /* 0x8000000003027812 */ /* 0x000fc800078ec0ff */
[----:B------:R-:W-:-:S04]  /*c770*/  SHF.R.U32.HI R3, RZ, 0x18, R2 ;  /* 0x00000018ff037819 */ /* 0x000fc80000011602 */
[----:B------:R-:W-:-:S05]  /*c780*/  LOP3.LUT R3, R0, R3, RZ, 0xfc, !PT ;  /* 0x0000000300037212 */ /* 0x000fca00078efcff */
[----:B------:R0:W-:Y:S01]  /*c790*/  STG.E.U8 desc[UR36][R16.64], R3 ;  /* 0x0000000310007986 */ /* 0x0001e2000c101124 */
[----:B------:R-:W-:Y:S05]  /*c7a0*/  BRA `(.L_x_18286) ;  /* 0x0000000400a47947 */ /* 0x000fea0003800000 */
.L_x_18296:
[----:B------:R-:W-:-:S04]  /*c7b0*/  I2FP.F32.U32 R0, R2 ;  /* 0x0000000200007245 */ /* 0x000fc80000201000 */
[----:B------:R-:W-:-:S05]  /*c7c0*/  F2FP.BF16.F32.PACK_AB R0, RZ, R0 ;  /* 0x00000000ff00723e */ /* 0x000fca00000010ff */
[----:B------:R0:W-:Y:S01]  /*c7d0*/  STG.E.U16 desc[UR36][R16.64], R0 ;  /* 0x0000000010007986 */ /* 0x0001e2000c101524 */
[----:B------:R-:W-:Y:S05]  /*c7e0*/  BRA `(.L_x_18286) ;  /* 0x0000000400947947 */ /* 0x000fea0003800000 */
.L_x_18293:
        /* <DEDUP_REMOVED lines=10> */
.L_x_18305:
        /* <DEDUP_REMOVED lines=17> */
.L_x_18308:
[----:B------:R-:W-:-:S04]  /*c9a0*/  LOP3.LUT R2, R3, 0x80000000, RZ, 0xc0, !PT ;  /* 0x8000000003027812 */ /* 0x000fc800078ec0ff */
[----:B------:R-:W-:-:S04]  /*c9b0*/  SHF.R.U32.HI R3, RZ, 0x18, R2 ;  /* 0x00000018ff037819 */ /* 0x000fc80000011602 */
[----:B------:R-:W-:-:S04]  /*c9c0*/  LOP3.LUT R0, R0, R3, RZ, 0xfc, !PT ;  /* 0x0000000300007212 */ /* 0x000fc800078efcff */
[----:B------:R-:W-:-:S07]  /*c9d0*/  PRMT R8, R0, 0x7610, R8 ;  /* 0x0000761000087816 */ /* 0x000fce0000000008 */
.L_x_18307:
[----:B------:R-:W-:Y:S05]  /*c9e0*/  BSYNC B0 ;  /* 0x0000000000007941 */ /* 0x000fea0003800000 */
.L_x_18306:
[----:B------:R3:W-:Y:S01]  /*c9f0*/  STG.E.U8 desc[UR36][R16.64], R8 ;  /* 0x0000000810007986 */ /* 0x0007e2000c101124 */
[----:B------:R-:W-:Y:S05]  /*ca00*/  BRA `(.L_x_18286) ;  /* 0x00000004000c7947 */ /* 0x000fea0003800000 */
.L_x_18304:
        /* <DEDUP_REMOVED lines=17> */
.L_x_18311:
[----:B------:R-:W-:-:S04]  /*cb20*/  LOP3.LUT R2, R3, 0x80000000, RZ, 0xc0, !PT ;  /* 0x8000000003027812 */ /* 0x000fc800078ec0ff */
[----:B------:R-:W-:-:S04]  /*cb30*/  SHF.R.U32.HI R3, RZ, 0x18, R2 ;  /* 0x00000018ff037819 */ /* 0x000fc80000011602 */
[----:B------:R-:W-:-:S04]  /*cb40*/  LOP3.LUT R0, R0, R3, RZ, 0xfc, !PT ;  /* 0x0000000300007212 */ /* 0x000fc800078efcff */
[----:B------:R-:W-:-:S07]  /*cb50*/  PRMT R8, R0, 0x7610, R8 ;  /* 0x0000761000087816 */ /* 0x000fce0000000008 */
.L_x_18310:
[----:B------:R-:W-:Y:S05]  /*cb60*/  BSYNC B0 ;  /* 0x0000000000007941 */ /* 0x000fea0003800000 */
.L_x_18309:
[----:B------:R0:W-:Y:S01]  /*cb70*/  STG.E.U8 desc[UR36][R16.64], R8 ;  /* 0x0000000810007986 */ /* 0x0001e2000c101124 */
[----:B------:R-:W-:Y:S05]  /*cb80*/  BRA `(.L_x_18286) ;  /* 0x0000000000ac7947 */ /* 0x000fea0003800000 */
.L_x_18303:
        /* <DEDUP_REMOVED lines=22> */
.L_x_18285:
        /* <DEDUP_REMOVED lines=16> */
.L_x_18314:
[----:B------:R-:W-:Y:S05]  /*cdf0*/  BRA `(.L_x_18286) ;  /* 0x0000000000107947 */ /* 0x000fea0003800000 */
.L_x_18313:
[----:B------:R-:W-:-:S05]  /*ce00*/  IMAD.MOV.U32 R3, RZ, RZ, RZ ;  /* 0x000000ffff037224 */ /* 0x000fca00078e00ff */
[----:B------:R1:W-:Y:S01]  /*ce10*/  STG.E.64 desc[UR36][R16.64], R2 ;  /* 0x0000000210007986 */ /* 0x0003e2000c101b24 */
[----:B------:R-:W-:Y:S05]  /*ce20*/  BRA `(.L_x_18286) ;  /* 0x0000000000047947 */ /* 0x000fea0003800000 */
.L_x_18312:
[----:B------:R0:W-:Y:S02]  /*ce30*/  STG.E desc[UR36][R16.64], R2 ;  /* 0x0000000210007986 */ /* 0x0001e4000c101924 */
.L_x_18286:
[----:B------:R-:W-:-:S07]  /*ce40*/  VIADD R19, R19, 0x80 ;  /* 0x0000008013137836 */ /* 0x000fce0000000000 */
.L_x_18213:
[----:B------:R-:W-:Y:S05]  /*ce50*/  BSYNC B6 ;  /* 0x0000000000067941 */ /* 0x000fea0003800000 */
.L_x_18212:
        /* <DEDUP_REMOVED lines=357> */
.L_x_18315:
        /* <DEDUP_REMOVED lines=22> */
.L_x_18319:
[----:B------:R-:W2:Y:S02]  /*e610*/  LDG.E.U8 R2, desc[UR36][R2.64] ;  /* 0x0000002402027981 */ /* 0x000ea4000c1e1100 */
[----:B--2---:R-:W-:-:S04]  /*e620*/  ISETP.NE.AND P0, PT, R2, RZ, PT ;  /* 0x000000ff0200720c */ /* 0x004fc80003f05270 */
[----:B------:R-:W-:Y:S01]  /*e630*/  P2R R19, PR, RZ, 0x1 ;  /* 0x00000001ff137803 */ /* 0x000fe20000000000 */
[----:B------:R-:W-:Y:S08]  /*e640*/  BRA `(.L_x_18321) ;  /* 0x0000000c00c47947 */ /* 0x000ff00003800000 */
.L_x_18318:
        /* <DEDUP_REMOVED lines=11> */
.L_x_18323:
[----:B------:R-:W2:Y:S02]  /*e700*/  LDG.E R2, desc[UR36][R2.64] ;  /* 0x0000002402027981 */ /* 0x000ea4000c1e1900 */
[----:B--2---:R-:W-:-:S04]  /*e710*/  ISETP.NE.AND P0, PT, R2, RZ, PT ;  /* 0x000000ff0200720c */ /* 0x004fc80003f05270 */
[----:B------:R-:W-:Y:S01]  /*e720*/  P2R R19, PR, RZ, 0x1 ;  /* 0x00000001ff137803 */ /* 0x000fe20000000000 */
[----:B------:R-:W-:Y:S08]  /*e730*/  BRA `(.L_x_18321) ;  /* 0x0000000c00887947 */ /* 0x000ff00003800000 */
.L_x_18322:
[----:B------:R-:W2:Y:S02]  /*e740*/  LDG.E.U16 R2, desc[UR36][R2.64] ;  /* 0x0000002402027981 */ /* 0x000ea4000c1e1500 */
[----:B--2---:R-:W-:-:S04]  /*e750*/  ISETP.NE.AND P0, PT, R2, RZ, PT ;  /* 0x000000ff0200720c */ /* 0x004fc80003f05270 */
[----:B------:R-:W-:Y:S01]  /*e760*/  P2R R19, PR, RZ, 0x1 ;  /* 0x00000001ff137803 */ /* 0x000fe20000000000 */
[----:B------:R-:W-:Y:S08]  /*e770*/  BRA `(.L_x_18321) ;  /* 0x0000000c00787947 */ /* 0x000ff00003800000 */
.L_x_18317:
        /* <DEDUP_REMOVED lines=10> */
.L_x_18325:
[----:B------:R-:W2:Y:S02]  /*e820*/  LDG.E.U16 R0, desc[UR36][R2.64] ;  /* 0x0000002402007981 */ /* 0x000ea4000c1e1500 */
[----:B--2---:R-:W-:-:S05]  /*e830*/  HADD2.F32 R0, -RZ, R0.H0_H0 ;  /* 0x20000000ff007230 */ /* 0x004fca0000004100 */
[----:B------:R-:W-:-:S04]  /*e840*/  FSETP.NEU.FTZ.AND P0, PT, R0, RZ, PT ;  /* 0x000000ff0000720b */ /* 0x000fc80003f1d000 */
[----:B------:R-:W-:Y:S01]  /*e850*/  P2R R19, PR, RZ, 0x1 ;  /* 0x00000001ff137803 */ /* 0x000fe20000000000 */
[----:B------:R-:W-:Y:S08]  /*e860*/  BRA `(.L_x_18321) ;  /* 0x0000000c003c7947 */ /* 0x000ff00003800000 */
.L_x_18324:
        /* <DEDUP_REMOVED lines=12> */
.L_x_18327:
        /* <DEDUP_REMOVED lines=11> */
.L_x_18326:
[----:B------:R-:W2:Y:S02]  /*e9e0*/  LDG.E.64 R2, desc[UR36][R2.64] ;  /* 0x0000002402027981 */ /* 0x000ea4000c1e1b00 */
[----:B--2---:R-:W-:-:S06]  /*e9f0*/  DSETP.NEU.AND P0, PT, R2, RZ, PT ;  /* 0x000000ff0200722a */ /* 0x004fcc0003f0d000 */
[----:B------:R-:W-:Y:S01]  /*ea00*/  P2R R19, PR, RZ, 0x1 ;  /* 0x00000001ff137803 */ /* 0x000fe20000000000 */
[----:B------:R-:W-:Y:S07]  /*ea10*/  BRA `(.L_x_18321) ;  /* 0x0000000800d07947 */ /* 0x000fee0003800000 */
.L_x_18316:
        /* <DEDUP_REMOVED lines=12> */
.L_x_18330:
[----:B------:R-:W2:Y:S02]  /*eae0*/  LDG.E.128 R4, desc[UR36][R2.64] ;  /* 0x0000002402047981 */ /* 0x000ea4000c1e1d00 */
[----:B--2---:R-:W-:-:S06]  /*eaf0*/  DSETP.NEU.AND P0, PT, R6, RZ, PT ;  /* 0x000000ff0600722a */ /* 0x004fcc0003f0d000 */
[----:B------:R-:W-:-:S06]  /*eb00*/  DSETP.NEU.OR P0, PT, R4, RZ, P0 ;  /* 0x000000ff0400722a */ /* 0x000fcc000070d400 */
[----:B------:R-:W-:Y:S01]  /*eb10*/  P2R R19, PR, RZ, 0x1 ;  /* 0x00000001ff137803 */ /* 0x000fe20000000000 */
[----:B------:R-:W-:Y:S07]  /*eb20*/  BRA `(.L_x_18321) ;  /* 0x00000008008c7947 */ /* 0x000fee0003800000 */
.L_x_18329:
        /* <DEDUP_REMOVED lines=28> */
.L_x_18332:
        /* <DEDUP_REMOVED lines=15> */
.L_x_18331:
[----:B------:R-:W2:Y:S02]  /*ede0*/  LDG.E.U16 R0, desc[UR36][R2.64] ;  /* 0x0000002402007981 */ /* 0x000ea4000c1e1500 */
[----:B--2---:R-:W-:-:S05]  /*edf0*/  IMAD.U32 R0, R0, 0x10000, RZ ;  /* 0x0001000000007824 */ /* 0x004fca00078e00ff */
[----:B------:R-:W-:-:S04]  /*ee00*/  FSETP.NEU.FTZ.AND P0, PT, R0, RZ, PT ;  /* 0x000000ff0000720b */ /* 0x000fc80003f1d000 */
[----:B------:R-:W-:Y:S01]  /*ee10*/  P2R R19, PR, RZ, 0x1 ;  /* 0x00000001ff137803 */ /* 0x000fe20000000000 */
[----:B------:R-:W-:Y:S08]  /*ee20*/  BRA `(.L_x_18321) ;  /* 0x0000000400cc7947 */ /* 0x000ff00003800000 */
.L_x_18328:
        /* <DEDUP_REMOVED lines=12> */
.L_x_18335:
        /* <DEDUP_REMOVED lines=21> */
.L_x_18339:
[----:B------:R-:W-:Y:S05]  /*f040*/  BSYNC B1 ;  /* 0x0000000000017941 */ /* 0x000fea0003800000 */
.L_x_18338:
[----:B------:R-:W-:Y:S01]  /*f050*/  LEA R3, R0, 0x3b800000, 0x17 ;  /* 0x3b80000000037811 */ /* 0x000fe200078eb8ff */
[----:B------:R-:W-:-:S05]  /*f060*/  IMAD.SHL.U32 R0, R2, 0x100000, RZ ;  /* 0x0010000002007824 */ /* 0x000fca00078e00ff */
[----:B------:R-:W-:-:S07]  /*f070*/  LOP3.LUT R0, R3, R0, R4, 0xfe, !PT ;  /* 0x0000000003007212 */ /* 0x000fce00078efe04 */
.L_x_18337:
[----:B------:R-:W-:Y:S05]  /*f080*/  BSYNC B0 ;  /* 0x0000000000007941 */ /* 0x000fea0003800000 */
.L_x_18336:
[----:B------:R-:W-:-:S04]  /*f090*/  FSETP.NEU.FTZ.AND P0, PT, R0, RZ, PT ;  /* 0x000000ff0000720b */ /* 0x000fc80003f1d000 */
[----:B------:R-:W-:Y:S01]  /*f0a0*/  P2R R19, PR, RZ, 0x1 ;  /* 0x00000001ff137803 */ /* 0x000fe20000000000 */
[----:B------:R-:W-:Y:S08]  /*f0b0*/  BRA `(.L_x_18321) ;  /* 0x0000000400287947 */ /* 0x000ff00003800000 */
.L_x_18334:
        /* <DEDUP_REMOVED lines=21> */
.L_x_18343:
[----:B------:R-:W-:Y:S05]  /*f210*/  BSYNC B1 ;  /* 0x0000000000017941 */ /* 0x000fea0003800000 */
.L_x_18342:
[----:B------:R-:W-:Y:S01]  /*f220*/  LEA R3, R0, 0x37800000, 0x17 ;  /* 0x3780000000037811 */ /* 0x000fe200078eb8ff */
[----:B------:R-:W-:-:S05]  /*f230*/  IMAD.SHL.U32 R0, R2, 0x200000, RZ ;  /* 0x0020000002007824 */ /* 0x000fca00078e00ff */
[----:B------:R-:W-:-:S07]  /*f240*/  LOP3.LUT R0, R3, R0, R4, 0xfe, !PT ;  /* 0x0000000003007212 */ /* 0x000fce00078efe04 */
.L_x_18341:
[----:B------:R-:W-:Y:S05]  /*f250*/  BSYNC B0 ;  /* 0x0000000000007941 */ /* 0x000fea0003800000 */
.L_x_18340:
[----:B------:R-:W-:-:S04]  /*f260*/  FSETP.NEU.FTZ.AND P0, PT, R0, RZ, PT ;  /* 0x000000ff0000720b */ /* 0x000fc80003f1d000 */
[----:B------:R-:W-:Y:S01]  /*f270*/  P2R R19, PR, RZ, 0x1 ;  /* 0x00000001ff137803 */ /* 0x000fe20000000000 */
[----:B------:R-:W-:Y:S08]  /*f280*/  BRA `(.L_x_18321) ;  /* 0x0000000000b47947 */ /* 0x000ff00003800000 */
.L_x_18333:
        /* <DEDUP_REMOVED lines=14> */
.L_x_18347:
[----:B------:R-:W-:Y:S05]  /*f370*/  BSYNC B0 ;  /* 0x0000000000007941 */ /* 0x000fea0003800000 */
.L_x_18346:
[----:B------:R-:W-:-:S04]  /*f380*/  FSETP.NEU.FTZ.AND P0, PT, R0, RZ, PT ;  /* 0x000000ff0000720b */ /* 0x000fc80003f1d000 */
[----:B------:R-:W-:Y:S01]  /*f390*/  P2R R19, PR, RZ, 0x1 ;  /* 0x00000001ff137803 */ /* 0x000fe20000000000 */
[----:B------:R-:W-:Y:S08]  /*f3a0*/  BRA `(.L_x_18321) ;  /* 0x00000000006c7947 */ /* 0x000ff00003800000 */
.L_x_18320:
        /* <DEDUP_REMOVED lines=16> */
.L_x_18348:
[----:B------:R-:W-:-:S04]  /*f4b0*/  PLOP3.LUT P0, PT, PT, PT, PT, 0x8, 0x0 ;  /* 0x000000000000781c */ /* 0x000fc80003f0e170 */
[----:B------:R-:W-:Y:S01]  /*f4c0*/  P2R R19, PR, RZ, 0x1 ;  /* 0x00000001ff137803 */ /* 0x000fe20000000000 */
[----:B------:R-:W-:Y:S08]  /*f4d0*/  BRA `(.L_x_18321) ;  /* 0x0000000000207947 */ /* 0x000ff00003800000 */
.L_x_18345:
[----:B------:R-:W2:Y:S02]  /*f4e0*/  LDG.E.64 R2, desc[UR36][R2.64] ;  /* 0x0000002402027981 */ /* 0x000ea4000c1e1b00 */
[----:B--2---:R-:W-:-:S04]  /*f4f0*/  ISETP.NE.U32.AND P0, PT, R2, RZ, PT ;  /* 0x000000ff0200720c */ /* 0x004fc80003f05070 */
[----:B------:R-:W-:-:S04]  /*f500*/  ISETP.NE.AND.EX P0, PT, R3, RZ, PT, P0 ;  /* 0x000000ff0300720c */ /* 0x000fc80003f05300 */
[----:B------:R-:W-:Y:S01]  /*f510*/  P2R R19, PR, RZ, 0x1 ;  /* 0x00000001ff137803 */ /* 0x000fe20000000000 */
[----:B------:R-:W-:Y:S08]  /*f520*/  BRA `(.L_x_18321) ;  /* 0x00000000000c7947 */ /* 0x000ff00003800000 */
.L_x_18344:
[----:B------:R-:W2:Y:S02]  /*f530*/  LDG.E R2, desc[UR36][R2.64] ;  /* 0x0000002402027981 */ /* 0x000ea4000c1e1900 */
[----:B--2---:R-:W-:-:S04]  /*f540*/  ISETP.NE.AND P0, PT, R2, RZ, PT ;  /* 0x000000ff0200720c */ /* 0x004fc80003f05270 */
[----:B------:R-:W-:-:S09]  /*f550*/  P2R R19, PR, RZ, 0x1 ;  /* 0x00000001ff137803 */ /* 0x000fd20000000000 */
.L_x_18321:
        /* <DEDUP_REMOVED lines=18> */
.L_x_18352:
[----:B------:R-:W2:Y:S02]  /*f680*/  LDG.E.U8 R2, desc[UR36][R2.64] ;  /* 0x0000002402027981 */ /* 0x000ea4000c1e1100 */
[----:B--2---:R-:W-:Y:S01]  /*f690*/  ISETP.NE.AND P0, PT, R2, RZ, PT ;  /* 0x000000ff0200720c */ /* 0x004fe20003f05270 */
[----:B------:R-:W-:-:S12]  /*f6a0*/  BRA `(.L_x_18354) ;  /* 0x0000000c00747947 */ /* 0x000fd80003800000 */
.L_x_18351:
        /* <DEDUP_REMOVED lines=10> */
.L_x_18356:
[----:B------:R-:W2:Y:S02]  /*f750*/  LDG.E R2, desc[UR36][R2.64] ;  /* 0x0000002402027981 */ /* 0x000ea4000c1e1900 */
[----:B--2---:R-:W-:Y:S01]  /*f760*/  ISETP.NE.AND P0, PT, R2, RZ, PT ;  /* 0x000000ff0200720c */ /* 0x004fe20003f05270 */
[----:B------:R-:W-:-:S12]  /*f770*/  BRA `(.L_x_18354) ;  /* 0x0000000c00407947 */ /* 0x000fd80003800000 */
.L_x_18355:
[----:B------:R-:W2:Y:S02]  /*f780*/  LDG.E.U16 R2, desc[UR36][R2.64] ;  /* 0x0000002402027981 */ /* 0x000ea4000c1e1500 */
[----:B--2---:R-:W-:Y:S01]  /*f790*/  ISETP.NE.AND P0, PT, R2, RZ, PT ;  /* 0x000000ff0200720c */ /* 0x004fe20003f05270 */
[----:B------:R-:W-:-:S12]  /*f7a0*/  BRA `(.L_x_18354) ;  /* 0x0000000c00347947 */ /* 0x000fd80003800000 */
.L_x_18350:
        /* <DEDUP_REMOVED lines=9> */
.L_x_18358:
[----:B------:R-:W2:Y:S02]  /*f840*/  LDG.E.U16 R0, desc[UR36][R2.64] ;  /* 0x0000002402007981 */ /* 0x000ea4000c1e1500 */
[----:B--2---:R-:W-:-:S05]  /*f850*/  HADD2.F32 R0, -RZ, R0.H0_H0 ;  /* 0x20000000ff007230 */ /* 0x004fca0000004100 */
[----:B------:R-:W-:Y:S01]  /*f860*/  FSETP.NEU.FTZ.AND P0, PT, R0, RZ, PT ;  /* 0x000000ff0000720b */ /* 0x000fe20003f1d000 */
[----:B------:R-:W-:-:S12]  /*f870*/  BRA `(.L_x_18354) ;  /* 0x0000000c00007947 */ /* 0x000fd80003800000 */
.L_x_18357:
        /* <DEDUP_REMOVED lines=11> */
.L_x_18360:
        /* <DEDUP_REMOVED lines=10> */
.L_x_18359:
[----:B------:R-:W2:Y:S02]  /*f9d0*/  LDG.E.64 R2, desc[UR36][R2.64] ;  /* 0x0000002402027981 */ /* 0x000ea4000c1e1b00 */
[----:B--2---:R-:W-:Y:S01]  /*f9e0*/  DSETP.NEU.AND P0, PT, R2, RZ, PT ;  /* 0x000000ff0200722a */ /* 0x004fe20003f0d000 */
[----:B------:R-:W-:-:S13]  /*f9f0*/  BRA `(.L_x_18354) ;  /* 0x0000000800a07947 */ /* 0x000fda0003800000 */
.L_x_18349:
        /* <DEDUP_REMOVED lines=11> */
.L_x_18363:
[----:B------:R-:W2:Y:S02]  /*fab0*/  LDG.E.128 R4, desc[UR36][R2.64] ;  /* 0x0000002402047981 */ /* 0x000ea4000c1e1d00 */
[----:B--2---:R-:W-:-:S06]  /*fac0*/  DSETP.NEU.AND P0, PT, R6, RZ, PT ;  /* 0x000000ff0600722a */ /* 0x004fcc0003f0d000 */
[----:B------:R-:W-:Y:S01]  /*fad0*/  DSETP.NEU.OR P0, PT, R4, RZ, P0 ;  /* 0x000000ff0400722a */ /* 0x000fe2000070d400 */
[----:B------:R-:W-:-:S13]  /*fae0*/  BRA `(.L_x_18354) ;  /* 0x0000000800647947 */ /* 0x000fda0003800000 */
.L_x_18362:
        /* <DEDUP_REMOVED lines=27> */
.L_x_18365:
        /* <DEDUP_REMOVED lines=14> */
.L_x_18364:
[----:B------:R-:W2:Y:S02]  /*fd80*/  LDG.E.U16 R0, desc[UR36][R2.64] ;  /* 0x0000002402007981 */ /* 0x000ea4000c1e1500 */
[----:B--2---:R-:W-:-:S05]  /*fd90*/  IMAD.U32 R0, R0, 0x10000, RZ ;  /* 0x0001000000007824 */ /* 0x004fca00078e00ff */
[----:B------:R-:W-:Y:S01]  /*fda0*/  FSETP.NEU.FTZ.AND P0, PT, R0, RZ, PT ;  /* 0x000000ff0000720b */ /* 0x000fe20003f1d000 */
[----:B------:R-:W-:-:S12]  /*fdb0*/  BRA `(.L_x_18354) ;  /* 0x0000000400b07947 */ /* 0x000fd80003800000 */
.L_x_18361:
        /* <DEDUP_REMOVED lines=11> */
.L_x_18368:
        /* <DEDUP_REMOVED lines=21> */
.L_x_18372:
[----:B------:R-:W-:Y:S05]  /*ffc0*/  BSYNC B1 ;  /* 0x0000000000017941 */ /* 0x000fea0003800000 */
.L_x_18371:
[----:B------:R-:W-:Y:S01]  /*ffd0*/  LEA R3, R0, 0x3b800000, 0x17 ;  /* 0x3b80000000037811 */ /* 0x000fe200078eb8ff */
[----:B------:R-:W-:-:S05]  /*ffe0*/  IMAD.SHL.U32 R0, R2, 0x100000, RZ ;  /* 0x0010000002007824 */ /* 0x000fca00078e00ff */
[----:B------:R-:W-:-:S07]  /*fff0*/  LOP3.LUT R0, R3, R0, R4, 0xfe, !PT ;  /* 0x0000000003007212 */ /* 0x000fce00078efe04 */
.L_x_18370:
[----:B------:R-:W-:Y:S05]  /*10000*/  BSYNC B0 ;  /* 0x0000000000007941 */ /* 0x000fea0003800000 */
.L_x_18369:
[----:B------:R-:W-:Y:S01]  /*10010*/  FSETP.NEU.FTZ.AND P0, PT, R0, RZ, PT ;  /* 0x000000ff0000720b */ /* 0x000fe20003f1d000 */
[----:B------:R-:W-:-:S12]  /*10020*/  BRA `(.L_x_18354) ;  /* 0x0000000400147947 */ /* 0x000fd80003800000 */
.L_x_18367:
        /* <DEDUP_REMOVED lines=21> */
.L_x_18376:
[----:B------:R-:W-:Y:S05]  /*10180*/  BSYNC B1 ;  /* 0x0000000000017941 */ /* 0x000fea0003800000 */
.L_x_18375:
[----:B------:R-:W-:Y:S01]  /*10190*/  LEA R3, R0, 0x37800000, 0x17 ;  /* 0x3780000000037811 */ /* 0x000fe200078eb8ff */
[----:B------:R-:W-:-:S05]  /*101a0*/  IMAD.SHL.U32 R0, R2, 0x200000, RZ ;  /* 0x0020000002007824 */ /* 0x000fca00078e00ff */
[----:B------:R-:W-:-:S07]  /*101b0*/  LOP3.LUT R0, R3, R0, R4, 0xfe, !PT ;  /* 0x0000000003007212 */ /* 0x000fce00078efe04 */
.L_x_18374:
[----:B------:R-:W-:Y:S05]  /*101c0*/  BSYNC B0 ;  /* 0x0000000000007941 */ /* 0x000fea0003800000 */
.L_x_18373:
[----:B------:R-:W-:Y:S01]  /*101d0*/  FSETP.NEU.FTZ.AND P0, PT, R0, RZ, PT ;  /* 0x000000ff0000720b */ /* 0x000fe20003f1d000 */
[----:B------:R-:W-:-:S12]  /*101e0*/  BRA `(.L_x_18354) ;  /* 0x0000000000a47947 */ /* 0x000fd80003800000 */
.L_x_18366:
        /* <DEDUP_REMOVED lines=14> */
.L_x_18380:
[----:B------:R-:W-:Y:S05]  /*102d0*/  BSYNC B0 ;  /* 0x0000000000007941 */ /* 0x000fea0003800000 */
.L_x_18379:
[----:B------:R-:W-:Y:S01]  /*102e0*/  FSETP.NEU.FTZ.AND P0, PT, R0, RZ, PT ;  /* 0x000000ff0000720b */ /* 0x000fe20003f1d000 */
[----:B------:R-:W-:-:S12]  /*102f0*/  BRA `(.L_x_18354) ;  /* 0x0000000000607947 */ /* 0x000fd80003800000 */
.L_x_18353:
        /* <DEDUP_REMOVED lines=16> */
.L_x_18381:
[----:B------:R-:W-:Y:S01]  /*10400*/  PLOP3.LUT P0, PT, PT, PT, PT, 0x8, 0x0 ;  /* 0x000000000000781c */ /* 0x000fe20003f0e170 */
[----:B------:R-:W-:-:S12]  /*10410*/  BRA `(.L_x_18354) ;  /* 0x0000000000187947 */ /* 0x000fd80003800000 */
.L_x_18378:
[----:B------:R-:W2:Y:S02]  /*10420*/  LDG.E.64 R2, desc[UR36][R2.64] ;  /* 0x0000002402027981 */ /* 0x000ea4000c1e1b00 */
[----:B--2---:R-:W-:-:S04]  /*10430*/  ISETP.NE.U32.AND P0, PT, R2, RZ, PT ;  /* 0x000000ff0200720c */ /* 0x004fc80003f05070 */
[----:B------:R-:W-:Y:S01]  /*10440*/  ISETP.NE.AND.EX P0, PT, R3, RZ, PT, P0 ;  /* 0x000000ff0300720c */ /* 0x000fe20003f05300 */
[----:B------:R-:W-:-:S12]  /*10450*/  BRA `(.L_x_18354) ;  /* 0x0000000000087947 */ /* 0x000fd80003800000 */
.L_x_18377:
[----:B------:R-:W2:Y:S02]  /*10460*/  LDG.E R2, desc[UR36][R2.64] ;  /* 0x0000002402027981 */ /* 0x000ea4000c1e1900 */
[----:B--2---:R-:W-:-:S13]  /*10470*/  ISETP.NE.AND P0, PT, R2, RZ, PT ;  /* 0x000000ff0200720c */ /* 0x004fda0003f05270 */
.L_x_18354:
        /* <DEDUP_REMOVED lines=17> */
.L_x_18385:
[----:B------:R-:W-:Y:S01]  /*10590*/  STG.E.U8 desc[UR36][R16.64], R2 ;  /* 0x0000000210007986 */ /* 0x000fe2000c101124 */
[----:B------:R-:W-:Y:S05]  /*105a0*/  EXIT ;  /* 0x000000000000794d */ /* 0x000fea0003800000 */
.L_x_18384:
        /* <DEDUP_REMOVED lines=9> */
.L_x_18388:
[----:B------:R-:W-:Y:S01]  /*10640*/  STG.E desc[UR36][R16.64], R2 ;  /* 0x0000000210007986 */ /* 0x000fe2000c101924 */
[----:B------:R-:W-:Y:S05]  /*10650*/  EXIT ;  /* 0x000000000000794d */ /* 0x000fea0003800000 */
.L_x_18387:
[----:B------:R-:W-:Y:S01]  /*10660*/  STG.E.U16 desc[UR36][R16.64], R2 ;  /* 0x0000000210007986 */ /* 0x000fe2000c101524 */
[----:B------:R-:W-:Y:S05]  /*10670*/  EXIT ;  /* 0x000000000000794d */ /* 0x000fea0003800000 */
.L_x_18383:
        /* <DEDUP_REMOVED lines=9> */
.L_x_18390:
[----:B------:R-:W-:-:S04]  /*10710*/  I2FP.F32.U32 R0, R2 ;  /* 0x0000000200007245 */ /* 0x000fc80000201000 */
[----:B------:R-:W-:-:S05]  /*10720*/  F2FP.F16.F32.PACK_AB R0, RZ, R0 ;  /* 0x00000000ff00723e */ /* 0x000fca00000000ff */
[----:B------:R-:W-:Y:S01]  /*10730*/  STG.E.U16 desc[UR36][R16.64], R0 ;  /* 0x0000000010007986 */ /* 0x000fe2000c101524 */
[----:B------:R-:W-:Y:S05]  /*10740*/  EXIT ;  /* 0x000000000000794d */ /* 0x000fea0003800000 */
.L_x_18389:
        /* <DEDUP_REMOVED lines=10> */
.L_x_18392:
[----:B------:R-:W-:-:S04]  /*107f0*/  I2FP.F32.U32 R2, R2 ;  /* 0x0000000200027245 */ /* 0x000fc80000201000 */
[----:B------:R-:W-:-:S04]  /*10800*/  F2FP.F16.F32.PACK_AB R3, RZ, R2 ;  /* 0x00000002ff03723e */ /* 0x000fc800000000ff */
[----:B------:R-:W-:-:S05]  /*10810*/  PRMT R3, R3, 0x5410, RZ ;  /* 0x0000541003037816 */ /* 0x000fca00000000ff */
[----:B------:R-:W-:Y:S01]  /*10820*/  STG.E desc[UR36][R16.64], R3 ;  /* 0x0000000310007986 */ /* 0x000fe2000c101924 */
[----:B------:R-:W-:Y:S05]  /*10830*/  EXIT ;  /* 0x000000000000794d */ /* 0x000fea0003800000 */
.L_x_18391:
[----:B------:R-:W0:Y:S02]  /*10840*/  I2F.F64.U32 R2, R2 ;  /* 0x0000000200027312 */ /* 0x000e240000201800 */
[----:B0-----:R-:W-:Y:S01]  /*10850*/  STG.E.64 desc[UR36][R16.64], R2 ;  /* 0x0000000210007986 */ /* 0x001fe2000c101b24 */
[----:B------:R-:W-:Y:S05]  /*10860*/  EXIT ;  /* 0x000000000000794d */ /* 0x000fea0003800000 */
.L_x_18382:
        /* <DEDUP_REMOVED lines=10> */
.L_x_18395:
[----:B------:R-:W0:Y:S01]  /*10910*/  I2F.F64.U32 R4, R2 ;  /* 0x0000000200047312 */ /* 0x000e220000201800 */
[----:B------:R-:W-:-:S05]  /*10920*/  CS2R R6, SRZ ;  /* 0x0000000000067805 */ /* 0x000fca000001ff00 */
[----:B0-----:R-:W-:Y:S01]  /*10930*/  STG.E.128 desc[UR36][R16.64], R4 ;  /* 0x0000000410007986 */ /* 0x001fe2000c101d24 */
[----:B------:R-:W-:Y:S05]  /*10940*/  EXIT ;  /* 0x000000000000794d */ /* 0x000fea0003800000 */
.L_x_18394:
        /* <DEDUP_REMOVED lines=21> */
.L_x_18399:
[----:B------:R-:W-:Y:S05]  /*10aa0*/  BSYNC B0 ;  /* 0x0000000000007941 */ /* 0x000fea0003800000 */
.L_x_18398:
[----:B------:R-:W-:-:S05]  /*10ab0*/  LOP3.LUT R3, R0, R3, RZ, 0xfc, !PT ;  /* 0x0000000300037212 */ /* 0x000fca00078efcff */
[----:B------:R-:W-:Y:S01]  /*10ac0*/  STG.E.U8 desc[UR36][R16.64], R3 ;  /* 0x0000000310007986 */ /* 0x000fe2000c101124 */
[----:B------:R-:W-:Y:S05]  /*10ad0*/  EXIT ;  /* 0x000000000000794d */ /* 0x000fea0003800000 */
.L_x_18397:
        /* <DEDUP_REMOVED lines=13> */
.L_x_18401:
[----:B------:R-:W-:Y:S01]  /*10bb0*/  IMAD.MOV.U32 R0, RZ, RZ, 0x7f ;  /* 0x0000007fff007424 */ /* 0x000fe200078e00ff */
[----:B------:R-:W-:-:S04]  /*10bc0*/  ISETP.GT.U32.AND P0, PT, R2, 0x7f800000, PT ;  /* 0x7f8000000200780c */ /* 0x000fc80003f04070 */
[----:B------:R-:W-:-:S09]  /*10bd0*/  SEL R0, R0, 0x7c, P0 ;  /* 0x0000007c00007807 */ /* 0x000fd20000000000 */
.L_x_18402:
[----:B------:R-:W-:Y:S05]  /*10be0*/  BSYNC B0 ;  /* 0x0000000000007941 */ /* 0x000fea0003800000 */
.L_x_18400:
[----:B------:R-:W-:-:S04]  /*10bf0*/  LOP3.LUT R2, R3, 0x80000000, RZ, 0xc0, !PT ;  /* 0x8000000003027812 */ /* 0x000fc800078ec0ff */
[----:B------:R-:W-:-:S04]  /*10c00*/  SHF.R.U32.HI R3, RZ, 0x18, R2 ;  /* 0x00000018ff037819 */ /* 0x000fc80000011602 */
[----:B------:R-:W-:-:S05]  /*10c10*/  LOP3.LUT R3, R0, R3, RZ, 0xfc, !PT ;  /* 0x0000000300037212 */ /* 0x000fca00078efcff */
[----:B------:R-:W-:Y:S01]  /*10c20*/  STG.E.U8 desc[UR36][R16.64], R3 ;  /* 0x0000000310007986 */ /* 0x000fe2000c101124 */
[----:B------:R-:W-:Y:S05]  /*10c30*/  EXIT ;  /* 0x000000000000794d */ /* 0x000fea0003800000 */
.L_x_18396:
[----:B------:R-:W-:-:S04]  /*10c40*/  I2FP.F32.U32 R0, R2 ;  /* 0x0000000200007245 */ /* 0x000fc80000201000 */
[----:B------:R-:W-:-:S05]  /*10c50*/  F2FP.BF16.F32.PACK_AB R0, RZ, R0 ;  /* 0x00000000ff00723e */ /* 0x000fca00000010ff */
[----:B------:R-:W-:Y:S01]  /*10c60*/  STG.E.U16 desc[UR36][R16.64], R0 ;  /* 0x0000000010007986 */ /* 0x000fe2000c101524 */
[----:B------:R-:W-:Y:S05]  /*10c70*/  EXIT ;  /* 0x000000000000794d */ /* 0x000fea0003800000 */
.L_x_18393:
        /* <DEDUP_REMOVED lines=10> */
.L_x_18405:
        /* <DEDUP_REMOVED lines=17> */
.L_x_18408:
[----:B------:R-:W-:-:S04]  /*10e30*/  LOP3.LUT R2, R3, 0x80000000, RZ, 0xc0, !PT ;  /* 0x8000000003027812 */ /* 0x000fc800078ec0ff */
[----:B------:R-:W-:-:S04]  /*10e40*/  SHF.R.U32.HI R3, RZ, 0x18, R2 ;  /* 0x00000018ff037819 */ /* 0x000fc80000011602 */
[----:B------:R-:W-:-:S04]  /*10e50*/  LOP3.LUT R0, R0, R3, RZ, 0xfc, !PT ;  /* 0x0000000300007212 */ /* 0x000fc800078efcff */
[----:B------:R-:W-:-:S07]  /*10e60*/  PRMT R8, R0, 0x7610, R8 ;  /* 0x0000761000087816 */ /* 0x000fce0000000008 */
.L_x_18407:
[----:B------:R-:W-:Y:S05]  /*10e70*/  BSYNC B0 ;  /* 0x0000000000007941 */ /* 0x000fea0003800000 */
.L_x_18406:
[----:B------:R-:W-:Y:S01]  /*10e80*/  STG.E.U8 desc[UR36][R16.64], R8 ;  /* 0x0000000810007986 */ /* 0x000fe2000c101124 */
[----:B------:R-:W-:Y:S05]  /*10e90*/  EXIT ;  /* 0x000000000000794d */ /* 0x000fea0003800000 */
.L_x_18404:
        /* <DEDUP_REMOVED lines=17> */
.L_x_18411:
[----:B------:R-:W-:-:S04]  /*10fb0*/  LOP3.LUT R2, R3, 0x80000000, RZ, 0xc0, !PT ;  /* 0x8000000003027812 */ /* 0x000fc800078ec0ff */
[----:B------:R-:W-:-:S04]  /*10fc0*/  SHF.R.U32.HI R3, RZ, 0x18, R2 ;  /* 0x00000018ff037819 */ /* 0x000fc80000011602 */
[----:B------:R-:W-:-:S04]  /*10fd0*/  LOP3.LUT R0, R0, R3, RZ, 0xfc, !PT ;  /* 0x0000000300007212 */ /* 0x000fc800078efcff */
[----:B------:R-:W-:-:S07]  /*10fe0*/  PRMT R8, R0, 0x7610, R8 ;  /* 0x0000761000087816 */ /* 0x000fce0000000008 */
.L_x_18410:
[----:B------:R-:W-:Y:S05]  /*10ff0*/  BSYNC B0 ;  /* 0x0000000000007941 */ /* 0x000fea0003800000 */
.L_x_18409:
[----:B------:R-:W-:Y:S01]  /*11000*/  STG.E.U8 desc[UR36][R16.64], R8 ;  /* 0x0000000810007986 */ /* 0x000fe2000c101124 */
[----:B------:R-:W-:Y:S05]  /*11010*/  EXIT ;  /* 0x000000000000794d */ /* 0x000fea0003800000 */
.L_x_18403:
        /* <DEDUP_REMOVED lines=22> */
.L_x_18386:
        /* <DEDUP_REMOVED lines=16> */
.L_x_18414:
[----:B------:R-:W-:Y:S05]  /*11280*/  EXIT ;  /* 0x000000000000794d */ /* 0x000fea0003800000 */
.L_x_18413:
[----:B------:R-:W-:-:S05]  /*11290*/  IMAD.MOV.U32 R3, RZ, RZ, RZ ;  /* 0x000000ffff037224 */ /* 0x000fca00078e00ff */
[----:B------:R-:W-:Y:S01]  /*112a0*/  STG.E.64 desc[UR36][R16.64], R2 ;  /* 0x0000000210007986 */ /* 0x000fe2000c101b24 */
[----:B------:R-:W-:Y:S05]  /*112b0*/  EXIT ;  /* 0x000000000000794d */ /* 0x000fea0003800000 */
.L_x_18412:
[----:B------:R-:W-:Y:S01]  /*112c0*/  STG.E desc[UR36][R16.64], R2 ;  /* 0x0000000210007986 */ /* 0x000fe2000c101924 */
[----:B------:R-:W-:Y:S05]  /*112d0*/  EXIT ;  /* 0x000000000000794d */ /* 0x000fea0003800000 */
.L_x_18415:
        /* <DEDUP_REMOVED lines=10> */
.L_x_26295:


//--------------------- .text._ZN2at6native27unrolled_elementwise_kernelINS0_13BinaryFunctorIbbbNS0_17BitwiseAndFunctorIbEEEESt5arrayIPcLm3EELi4E23TrivialOffsetCalculatorILi2EjES9_ILi1EjENS0_6memory12LoadWithCastILi2EEENSC_13StoreWithCastILi1EEEEEviT_T0_T2_T3_T4_T5_ --------------------------
	.section	.text._ZN2at6native27unrolled_elementwise_kernelINS0_13BinaryFunctorIbbbNS0_17BitwiseAndFunctorIbEEEESt5arrayIPcLm3EELi4E23TrivialOffsetCalculatorILi2EjES9_ILi1EjENS0_6memory12LoadWithCastILi2EEENSC_13StoreWithCastILi1EEEEEviT_T0_T2_T3_T4_T5_,"ax",@progbits
	.align	128
        .global         _ZN2at6native27unrolled_elementwise_kernelINS0_13BinaryFunctorIbbbNS0_17BitwiseAndFunctorIbEEEESt5arrayIPcLm3EELi4E23TrivialOffsetCalculatorILi2EjES9_ILi1EjENS0_6memory12LoadWithCastILi2EEENSC_13StoreWithCastILi1EEEEEviT_T0_T2_T3_T4_T5_
        .type           _ZN2at6native27unrolled_elementwise_kernelINS0_13BinaryFunctorIbbbNS0_17BitwiseAndFunctorIbEEEESt5arrayIPcLm3EELi4E23TrivialOffsetCalculatorILi2EjES9_ILi1EjENS0_6memory12LoadWithCastILi2EEENSC_13StoreWithCastILi1EEEEEviT_T0_T2_T3_T4_T5_,@function
        .size           _ZN2at6native27unrolled_elementwise_kernelINS0_13BinaryFunctorIbbbNS0_17BitwiseAndFunctorIbEEEESt5arrayIPcLm3EELi4E23TrivialOffsetCalculatorILi2EjES9_ILi1EjENS0_6memory12LoadWithCastILi2EEENSC_13StoreWithCastILi1EEEEEviT_T0_T2_T3_T4_T5_,(.L_x_26296 - _ZN2at6native27unrolled_elementwise_kernelINS0_13BinaryFunctorIbbbNS0_17BitwiseAndFunctorIbEEEESt5arrayIPcLm3EELi4E23TrivialOffsetCalculatorILi2EjES9_ILi1EjENS0_6memory12LoadWithCastILi2EEENSC_13StoreWithCastILi1EEEEEviT_T0_T2_T3_T4_T5_)
        .other          _ZN2at6native27unrolled_elementwise_kernelINS0_13BinaryFunctorIbbbNS0_17BitwiseAndFunctorIbEEEESt5arrayIPcLm3EELi4E23TrivialOffsetCalculatorILi2EjES9_ILi1EjENS0_6memory12LoadWithCastILi2EEENSC_13StoreWithCastILi1EEEEEviT_T0_T2_T3_T4_T5_,@"STO_CUDA_ENTRY STV_DEFAULT"
_ZN2at6native27unrolled_elementwise_kernelINS0_13BinaryFunctorIbbbNS0_17BitwiseAndFunctorIbEEEESt5arrayIPcLm3EELi4E23TrivialOffsetCalculatorILi2EjES9_ILi1EjENS0_6memory12LoadWithCastILi2EEENSC_13StoreWithCastILi1EEEEEviT_T0_T2_T3_T4_T5_:
.text._ZN2at6native27unrolled_elementwise_kernelINS0_13BinaryFunctorIbbbNS0_17BitwiseAndFunctorIbEEEESt5arrayIPcLm3EELi4E23TrivialOffsetCalculatorILi2EjES9_ILi1EjENS0_6memory12LoadWithCastILi2EEENSC_13StoreWithCastILi1EEEEEviT_T0_T2_T3_T4_T5_:
        /* <DEDUP_REMOVED lines=35> */
.L_x_18421:
[----:B------:R-:W2:Y:S02]  /*0230*/  LDG.E.U8 R4, desc[UR36][R4.64] ;  /* 0x0000002404047981 */ /* 0x000ea4000c1e1100 */
[----:B--2---:R-:W-:-:S04]  /*0240*/  ISETP.NE.AND P0, PT, R4, RZ, PT ;  /* 0x000000ff0400720c */ /* 0x004fc80003f05270 */
[----:B------:R-:W-:Y:S01]  /*0250*/  P2R R18, PR, RZ, 0x1 ;  /* 0x00000001ff127803 */ /* 0x000fe20000000000 */
[----:B------:R-:W-:Y:S08]  /*0260*/  BRA `(.L_x_18423) ;  /* 0x0000000c00c47947 */ /* 0x000ff00003800000 */
.L_x_18420:
        /* <DEDUP_REMOVED lines=11> */
.L_x_18425:
[----:B------:R-:W2:Y:S02]  /*0320*/  LDG.E R4, desc[UR36][R4.64] ;  /* 0x0000002404047981 */ /* 0x000ea4000c1e1900 */
[----:B--2---:R-:W-:-:S04]  /*0330*/  ISETP.NE.AND P0, PT, R4, RZ, PT ;  /* 0x000000ff0400720c */ /* 0x004fc80003f05270 */
[----:B------:R-:W-:Y:S01]  /*0340*/  P2R R18, PR, RZ, 0x1 ;  /* 0x00000001ff127803 */ /* 0x000fe20000000000 */
[----:B------:R-:W-:Y:S08]  /*0350*/  BRA `(.L_x_18423) ;  /* 0x0000000c00887947 */ /* 0x000ff00003800000 */
.L_x_18424:
[----:B------:R-:W2:Y:S02]  /*0360*/  LDG.E.U16 R4, desc[UR36][R4.64] ;  /* 0x0000002404047981 */ /* 0x000ea4000c1e1500 */
[----:B--2---:R-:W-:-:S04]  /*0370*/  ISETP.NE.AND P0, PT, R4, RZ, PT ;  /* 0x000000ff0400720c */ /* 0x004fc80003f05270 */
[----:B------:R-:W-:Y:S01]  /*0380*/  P2R R18, PR, RZ, 0x1 ;  /* 0x00000001ff127803 */ /* 0x000fe20000000000 */
[----:B------:R-:W-:Y:S08]  /*0390*/  BRA `(.L_x_18423) ;  /* 0x0000000c00787947 */ /* 0x000ff00003800000 */
.L_x_18419:
        /* <DEDUP_REMOVED lines=10> */
.L_x_18427:
[----:B------:R-:W2:Y:S02]  /*0440*/  LDG.E.U16 R0, desc[UR36][R4.64] ;  /* 0x0000002404007981 */ /* 0x000ea4000c1e1500 */
[----:B--2---:R-:W-:-:S05]  /*0450*/  HADD2.F32 R0, -RZ, R0.H0_H0 ;  /* 0x20000000ff007230 */ /* 0x004fca0000004100 */
[----:B------:R-:W-:-:S04]  /*0460*/  FSETP.NEU.FTZ.AND P0, PT, R0, RZ, PT ;  /* 0x000000ff0000720b */ /* 0x000fc80003f1d000 */
[----:B------:R-:W-:Y:S01]  /*0470*/  P2R R18, PR, RZ, 0x1 ;  /* 0x00000001ff127803 */ /* 0x000fe20000000000 */
[----:B------:R-:W-:Y:S08]  /*0480*/  BRA `(.L_x_18423) ;  /* 0x0000000c003c7947 */ /* 0x000ff00003800000 */
.L_x_18426:
        /* <DEDUP_REMOVED lines=12> */
.L_x_18429:
        /* <DEDUP_REMOVED lines=11> */
.L_x_18428:
[----:B------:R-:W2:Y:S02]  /*0600*/  LDG.E.64 R4, desc[UR36][R4.64] ;  /* 0x0000002404047981 */ /* 0x000ea4000c1e1b00 */
[----:B--2---:R-:W-:-:S06]  /*0610*/  DSETP.NEU.AND P0, PT, R4, RZ, PT ;  /* 0x000000ff0400722a */ /* 0x004fcc0003f0d000 */
[----:B------:R-:W-:Y:S01]  /*0620*/  P2R R18, PR, RZ, 0x1 ;  /* 0x00000001ff127803 */ /* 0x000fe20000000000 */
[----:B------:R-:W-:Y:S07]  /*0630*/  BRA `(.L_x_18423) ;  /* 0x0000000800d07947 */ /* 0x000fee0003800000 */
.L_x_18418:
        /* <DEDUP_REMOVED lines=12> */
.L_x_18432:
[----:B------:R-:W2:Y:S02]  /*0700*/  LDG.E.128 R4, desc[UR36][R4.64] ;  /* 0x0000002404047981 */ /* 0x000ea4000c1e1d00 */
[----:B--2---:R-:W-:-:S06]  /*0710*/  DSETP.NEU.AND P0, PT, R6, RZ, PT ;  /* 0x000000ff0600722a */ /* 0x004fcc0003f0d000 */
[----:B------:R-:W-:-:S06]  /*0720*/  DSETP.NEU.OR P0, PT, R4, RZ, P0 ;  /* 0x000000ff0400722a */ /* 0x000fcc000070d400 */
[----:B------:R-:W-:Y:S01]  /*0730*/  P2R R18, PR, RZ, 0x1 ;  /* 0x00000001ff127803 */ /* 0x000fe20000000000 */
[----:B------:R-:W-:Y:S07]  /*0740*/  BRA `(.L_x_18423) ;  /* 0x00000008008c7947 */ /* 0x000fee0003800000 */
.L_x_18431:
        /* <DEDUP_REMOVED lines=28> */
.L_x_18434:
        /* <DEDUP_REMOVED lines=15> */
.L_x_18433:
[----:B------:R-:W2:Y:S02]  /*0a00*/  LDG.E.U16 R0, desc[UR36][R4.64] ;  /* 0x0000002404007981 */ /* 0x000ea4000c1e1500 */
[----:B--2---:R-:W-:-:S05]  /*0a10*/  IMAD.U32 R0, R0, 0x10000, RZ ;  /* 0x0001000000007824 */ /* 0x004fca00078e00ff */
[----:B------:R-:W-:-:S04]  /*0a20*/  FSETP.NEU.FTZ.AND P0, PT, R0, RZ, PT ;  /* 0x000000ff0000720b */ /* 0x000fc80003f1d000 */
[----:B------:R-:W-:Y:S01]  /*0a30*/  P2R R18, PR, RZ, 0x1 ;  /* 0x00000001ff127803 */ /* 0x000fe20000000000 */
[----:B------:R-:W-:Y:S08]  /*0a40*/  BRA `(.L_x_18423) ;  /* 0x0000000400cc7947 */ /* 0x000ff00003800000 */
.L_x_18430:
        /* <DEDUP_REMOVED lines=12> */
.L_x_18437:
        /* <DEDUP_REMOVED lines=21> */
.L_x_18441:
[----:B------:R-:W-:Y:S05]  /*0c60*/  BSYNC B1 ;  /* 0x0000000000017941 */ /* 0x000fea0003800000 */
.L_x_18440:
[----:B------:R-:W-:Y:S01]  /*0c70*/  LEA R5, R0, 0x3b800000, 0x17 ;  /* 0x3b80000000057811 */ /* 0x000fe200078eb8ff */
[----:B------:R-:W-:-:S05]  /*0c80*/  IMAD.SHL.U32 R0, R3, 0x100000, RZ ;  /* 0x0010000003007824 */ /* 0x000fca00078e00ff */
[----:B------:R-:W-:-:S07]  /*0c90*/  LOP3.LUT R0, R5, R0, R6, 0xfe, !PT ;  /* 0x0000000005007212 */ /* 0x000fce00078efe06 */
.L_x_18439:
[----:B------:R-:W-:Y:S05]  /*0ca0*/  BSYNC B0 ;  /* 0x0000000000007941 */ /* 0x000fea0003800000 */
.L_x_18438:
[----:B------:R-:W-:-:S04]  /*0cb0*/  FSETP.NEU.FTZ.AND P0, PT, R0, RZ, PT ;  /* 0x000000ff0000720b */ /* 0x000fc80003f1d000 */
[----:B------:R-:W-:Y:S01]  /*0cc0*/  P2R R18, PR, RZ, 0x1 ;  /* 0x00000001ff127803 */ /* 0x000fe20000000000 */
[----:B------:R-:W-:Y:S08]  /*0cd0*/  BRA `(.L_x_18423) ;  /* 0x0000000400287947 */ /* 0x000ff00003800000 */
.L_x_18436:
        /* <DEDUP_REMOVED lines=21> */
.L_x_18445:
[----:B------:R-:W-:Y:S05]  /*0e30*/  BSYNC B1 ;  /* 0x0000000000017941 */ /* 0x000fea0003800000 */
.L_x_18444:
[----:B------:R-:W-:Y:S01]  /*0e40*/  LEA R5, R0, 0x37800000, 0x17 ;  /* 0x3780000000057811 */ /* 0x000fe200078eb8ff */
[----:B------:R-:W-:-:S05]  /*0e50*/  IMAD.SHL.U32 R0, R3, 0x200000, RZ ;  /* 0x0020000003007824 */ /* 0x000fca00078e00ff */
[----:B------:R-:W-:-:S07]  /*0e60*/  LOP3.LUT R0, R5, R0, R6, 0xfe, !PT ;  /* 0x0000000005007212 */ /* 0x000fce00078efe06 */
.L_x_18443:
[----:B------:R-:W-:Y:S05]  /*0e70*/  BSYNC B0 ;  /* 0x0000000000007941 */ /* 0x000fea0003800000 */
.L_x_18442:
[----:B------:R-:W-:-:S04]  /*0e80*/  FSETP.NEU.FTZ.AND P0, PT, R0, RZ, PT ;  /* 0x000000ff0000720b */ /* 0x000fc80003f1d000 */
[----:B------:R-:W-:Y:S01]  /*0e90*/  P2R R18, PR, RZ, 0x1 ;  /* 0x00000001ff127803 */ /* 0x000fe20000000000 */
[----:B------:R-:W-:Y:S08]  /*0ea0*/  BRA `(.L_x_18423) ;  /* 0x0000000000b47947 */ /* 0x000ff00003800000 */
.L_x_18435:
        /* <DEDUP_REMOVED lines=14> */
.L_x_18449:
[----:B------:R-:W-:Y:S05]  /*0f90*/  BSYNC B0 ;  /* 0x0000000000007941 */ /* 0x000fea0003800000 */
.L_x_18448:
[----:B------:R-:W-:-:S04]  /*0fa0*/  FSETP.NEU.FTZ.AND P0, PT, R0, RZ, PT ;  /* 0x000000ff0000720b */ /* 0x000fc80003f1d000 */
[----:B------:R-:W-:Y:S01]  /*0fb0*/  P2R R18, PR, RZ, 0x1 ;  /* 0x00000001ff127803 */ /* 0x000fe20000000000 */
[----:B------:R-:W-:Y:S08]  /*0fc0*/  BRA `(.L_x_18423) ;  /* 0x00000000006c7947 */ /* 0x000ff00003800000 */
.L_x_18422:
        /* <DEDUP_REMOVED lines=16> */
.L_x_18450:
[----:B------:R-:W-:-:S04]  /*10d0*/  PLOP3.LUT P0, PT, PT, PT, PT, 0x8, 0x0 ;  /* 0x000000000000781c */ /* 0x000fc80003f0e170 */
[----:B------:R-:W-:Y:S01]  /*10e0*/  P2R R18, PR, RZ, 0x1 ;  /* 0x00000001ff127803 */ /* 0x000fe20000000000 */
[----:B------:R-:W-:Y:S08]  /*10f0*/  BRA `(.L_x_18423) ;  /* 0x0000000000207947 */ /* 0x000ff00003800000 */
.L_x_18447:
[----:B------:R-:W2:Y:S02]  /*1100*/  LDG.E.64 R4, desc[UR36][R4.64] ;  /* 0x0000002404047981 */ /* 0x000ea4000c1e1b00 */
[----:B--2---:R-:W-:-:S04]  /*1110*/  ISETP.NE.U32.AND P0, PT, R4, RZ, PT ;  /* 0x000000ff0400720c */ /* 0x004fc80003f05070 */
[----:B------:R-:W-:-:S04]  /*1120*/  ISETP.NE.AND.EX P0, PT, R5, RZ, PT, P0 ;  /* 0x000000ff0500720c */ /* 0x000fc80003f05300 */
[----:B------:R-:W-:Y:S01]  /*1130*/  P2R R18, PR, RZ, 0x1 ;  /* 0x00000001ff127803 */ /* 0x000fe20000000000 */
[----:B------:R-:W-:Y:S08]  /*1140*/  BRA `(.L_x_18423) ;  /* 0x00000000000c7947 */ /* 0x000ff00003800000 */
.L_x_18446:
[----:B------:R-:W2:Y:S02]  /*1150*/  LDG.E R4, desc[UR36][R4.64] ;  /* 0x0000002404047981 */ /* 0x000ea4000c1e1900 */
[----:B--2---:R-:W-:-:S04]  /*1160*/  ISETP.NE.AND P0, PT, R4, RZ, PT ;  /* 0x000000ff0400720c */ /* 0x004fc80003f05270 */
[----:B------:R-:W-:-:S09]  /*1170*/  P2R R18, PR, RZ, 0x1 ;  /* 0x00000001ff127803 */ /* 0x000fd20000000000 */
.L_x_18423:
        /* <DEDUP_REMOVED lines=19> */
.L_x_18454:
[----:B------:R-:W2:Y:S02]  /*12b0*/  LDG.E.U8 R4, desc[UR36][R4.64] ;  /* 0x0000002404047981 */ /* 0x000ea4000c1e1100 */
[----:B--2---:R-:W-:Y:S01]  /*12c0*/  ISETP.NE.AND P0, PT, R4, RZ, PT ;  /* 0x000000ff0400720c */ /* 0x004fe20003f05270 */
[----:B------:R-:W-:-:S12]  /*12d0*/  BRA `(.L_x_18456) ;  /* 0x0000000c00747947 */ /* 0x000fd80003800000 */
.L_x_18453:
        /* <DEDUP_REMOVED lines=10> */
.L_x_18458:
[----:B------:R-:W2:Y:S02]  /*1380*/  LDG.E R4, desc[UR36][R4.64] ;  /* 0x0000002404047981 */ /* 0x000ea4000c1e1900 */
[----:B--2---:R-:W-:Y:S01]  /*1390*/  ISETP.NE.AND P0, PT, R4, RZ, PT ;  /* 0x000000ff0400720c */ /* 0x004fe20003f05270 */
[----:B------:R-:W-:-:S12]  /*13a0*/  BRA `(.L_x_18456) ;  /* 0x0000000c00407947 */ /* 0x000fd80003800000 */
.L_x_18457:
[----:B------:R-:W2:Y:S02]  /*13b0*/  LDG.E.U16 R4, desc[UR36][R4.64] ;  /* 0x0000002404047981 */ /* 0x000ea4000c1e1500 */
[----:B--2---:R-:W-:Y:S01]  /*13c0*/  ISETP.NE.AND P0, PT, R4, RZ, PT ;  /* 0x000000ff0400720c */ /* 0x004fe20003f05270 */
[----:B------:R-:W-:-:S12]  /*13d0*/  BRA `(.L_x_18456) ;  /* 0x0000000c00347947 */ /* 0x000fd80003800000 */
.L_x_18452:
        /* <DEDUP_REMOVED lines=9> */
.L_x_18460:
[----:B------:R-:W2:Y:S02]  /*1470*/  LDG.E.U16 R0, desc[UR36][R4.64] ;  /* 0x0000002404007981 */ /* 0x000ea4000c1e1500 */
[----:B--2---:R-:W-:-:S05]  /*1480*/  HADD2.F32 R0, -RZ, R0.H0_H0 ;  /* 0x20000000ff007230 */ /* 0x004fca0000004100 */
[----:B------:R-:W-:Y:S01]  /*1490*/  FSETP.NEU.FTZ.AND P0, PT, R0, RZ, PT ;  /* 0x000000ff0000720b */ /* 0x000fe20003f1d000 */
[----:B------:R-:W-:-:S12]  /*14a0*/  BRA `(.L_x_18456) ;  /* 0x0000000c00007947 */ /* 0x000fd80003800000 */
.L_x_18459:
        /* <DEDUP_REMOVED lines=11> */
.L_x_18462:
        /* <DEDUP_REMOVED lines=10> */
.L_x_18461:
[----:B------:R-:W2:Y:S02]  /*1600*/  LDG.E.64 R4, desc[UR36][R4.64] ;  /* 0x0000002404047981 */ /* 0x000ea4000c1e1b00 */
[----:B--2---:R-:W-:Y:S01]  /*1610*/  DSETP.NEU.AND P0, PT, R4, RZ, PT ;  /* 0x000000ff0400722a */ /* 0x004fe20003f0d000 */
[----:B------:R-:W-:-:S13]  /*1620*/  BRA `(.L_x_18456) ;  /* 0x0000000800a07947 */ /* 0x000fda0003800000 */
.L_x_18451:
        /* <DEDUP_REMOVED lines=11> */
.L_x_18465:
[----:B------:R-:W2:Y:S02]  /*16e0*/  LDG.E.128 R4, desc[UR36][R4.64] ;  /* 0x0000002404047981 */ /* 0x000ea4000c1e1d00 */
[----:B--2---:R-:W-:-:S06]  /*16f0*/  DSETP.NEU.AND P0, PT, R6, RZ, PT ;  /* 0x000000ff0600722a */ /* 0x004fcc0003f0d000 */
[----:B------:R-:W-:Y:S01]  /*1700*/  DSETP.NEU.OR P0, PT, R4, RZ, P0 ;  /* 0x000000ff0400722a */ /* 0x000fe2000070d400 */
[----:B------:R-:W-:-:S13]  /*1710*/  BRA `(.L_x_18456) ;  /* 0x0000000800647947 */ /* 0x000fda0003800000 */
.L_x_18464:
        /* <DEDUP_REMOVED lines=27> */
.L_x_18467:
        /* <DEDUP_REMOVED lines=14> */
.L_x_18466:
[----:B------:R-:W2:Y:S02]  /*19b0*/  LDG.E.U16 R0, desc[UR36][R4.64] ;  /* 0x0000002404007981 */ /* 0x000ea4000c1e1500 */
[----:B--2---:R-:W-:-:S05]  /*19c0*/  IMAD.U32 R0, R0, 0x10000, RZ ;  /* 0x0001000000007824 */ /* 0x004fca00078e00ff */
[----:B------:R-:W-:Y:S01]  /*19d0*/  FSETP.NEU.FTZ.AND P0, PT, R0, RZ, PT ;  /* 0x000000ff0000720b */ /* 0x000fe20003f1d000 */
[----:B------:R-:W-:-:S12]  /*19e0*/  BRA `(.L_x_18456) ;  /* 0x0000000400b07947 */ /* 0x000fd80003800000 */
.L_x_18463:
        /* <DEDUP_REMOVED lines=11> */
.L_x_18470:
        /* <DEDUP_REMOVED lines=21> */
.L_x_18474:
[----:B------:R-:W-:Y:S05]  /*1bf0*/  BSYNC B1 ;  /* 0x0000000000017941 */ /* 0x000fea0003800000 */
.L_x_18473:
[----:B------:R-:W-:Y:S01]  /*1c00*/  LEA R5, R0, 0x3b800000, 0x17 ;  /* 0x3b80000000057811 */ /* 0x000fe200078eb8ff */
[----:B------:R-:W-:-:S05]  /*1c10*/  IMAD.SHL.U32 R0, R3, 0x100000, RZ ;  /* 0x0010000003007824 */ /* 0x000fca00078e00ff */
[----:B------:R-:W-:-:S07]  /*1c20*/  LOP3.LUT R0, R5, R0, R6, 0xfe, !PT ;  /* 0x0000000005007212 */ /* 0x000fce00078efe06 */
.L_x_18472:
[----:B------:R-:W-:Y:S05]  /*1c30*/  BSYNC B0 ;  /* 0x0000000000007941 */ /* 0x000fea0003800000 */
.L_x_18471:
[----:B------:R-:W-:Y:S01]  /*1c40*/  FSETP.NEU.FTZ.AND P0, PT, R0, RZ, PT ;  /* 0x000000ff0000720b */ /* 0x000fe20003f1d000 */
[----:B------:R-:W-:-:S12]  /*1c50*/  BRA `(.L_x_18456) ;  /* 0x0000000400147947 */ /* 0x000fd80003800000 */
.L_x_18469:
        /* <DEDUP_REMOVED lines=21> */
.L_x_18478:
[----:B------:R-:W-:Y:S05]  /*1db0*/  BSYNC B1 ;  /* 0x0000000000017941 */ /* 0x000fea0003800000 */
.L_x_18477:
[----:B------:R-:W-:Y:S01]  /*1dc0*/  LEA R5, R0, 0x37800000, 0x17 ;  /* 0x3780000000057811 */ /* 0x000fe200078eb8ff */
[----:B------:R-:W-:-:S05]  /*1dd0*/  IMAD.SHL.U32 R0, R3, 0x200000, RZ ;  /* 0x0020000003007824 */ /* 0x000fca00078e00ff */
[----:B------:R-:W-:-:S07]  /*1de0*/  LOP3.LUT R0, R5, R0, R6, 0xfe, !PT ;  /* 0x0000000005007212 */ /* 0x000fce00078efe06 */
.L_x_18476:
[----:B------:R-:W-:Y:S05]  /*1df0*/  BSYNC B0 ;  /* 0x0000000000007941 */ /* 0x000fea0003800000 */
.L_x_18475:
[----:B------:R-:W-:Y:S01]  /*1e00*/  FSETP.NEU.FTZ.AND P0, PT, R0, RZ, PT ;  /* 0x000000ff0000720b */ /* 0x000fe20003f1d000 */
[----:B------:R-:W-:-:S12]  /*1e10*/  BRA `(.L_x_18456) ;  /* 0x0000000000a47947 */ /* 0x000fd80003800000 */
.L_x_18468:
        /* <DEDUP_REMOVED lines=14> */
.L_x_18482:
[----:B------:R-:W-:Y:S05]  /*1f00*/  BSYNC B0 ;  /* 0x0000000000007941 */ /* 0x000fea0003800000 */
.L_x_18481:
[----:B------:R-:W-:Y:S01]  /*1f10*/  FSETP.NEU.FTZ.AND P0, PT, R0, RZ, PT ;  /* 0x000000ff0000720b */ /* 0x000fe20003f1d000 */
[----:B------:R-:W-:-:S12]  /*1f20*/  BRA `(.L_x_18456) ;  /* 0x0000000000607947 */ /* 0x000fd80003800000 */
.L_x_18455:
        /* <DEDUP_REMOVED lines=16> */
.L_x_18483:
[----:B------:R-:W-:Y:S01]  /*2030*/  PLOP3.LUT P0, PT, PT, PT, PT, 0x8, 0x0 ;  /* 0x000000000000781c */ /* 0x000fe20003f0e170 */
[----:B------:R-:W-:-:S12]  /*2040*/  BRA `(.L_x_18456) ;  /* 0x0000000000187947 */ /* 0x000fd80003800000 */
.L_x_18480:
[----:B------:R-:W2:Y:S02]  /*2050*/  LDG.E.64 R4, desc[UR36][R4.64] ;  /* 0x0000002404047981 */ /* 0x000ea4000c1e1b00 */
[----:B--2---:R-:W-:-:S04]  /*2060*/  ISETP.NE.U32.AND P0, PT, R4, RZ, PT ;  /* 0x000000ff0400720c */ /* 0x004fc80003f05070 */
[----:B------:R-:W-:Y:S01]  /*2070*/  ISETP.NE.AND.EX P0, PT, R5, RZ, PT, P0 ;  /* 0x000000ff0500720c */ /* 0x000fe20003f05300 */
[----:B------:R-:W-:-:S12]  /*2080*/  BRA `(.L_x_18456) ;  /* 0x0000000000087947 */ /* 0x000fd80003800000 */
.L_x_18479:
[----:B------:R-:W2:Y:S02]  /*2090*/  LDG.E R4, desc[UR36][R4.64] ;  /* 0x0000002404047981 */ /* 0x000ea4000c1e1900 */
[----:B--2---:R-:W-:-:S13]  /*20a0*/  ISETP.NE.AND P0, PT, R4, RZ, PT ;  /* 0x000000ff0400720c */ /* 0x004fda0003f05270 */
.L_x_18456:
[----:B------:R-:W-:Y:S01]  /*20b0*/  ISETP.NE.AND P1, PT, R18, RZ, PT ;  /* 0x000000ff1200720c */ /* 0x000fe20003f25270 */
[----:B------:R-:W-:Y:S01]  /*20c0*/  VIADD R25, R25, 0x80 ;  /* 0x0000008019197836 */ /* 0x000fe20000000000 */
[----:B------:R-:W-:Y:S02]  /*20d0*/  SEL R18, RZ, 0x1, !P0 ;  /* 0x00000001ff127807 */ /* 0x000fe40004000000 */
[----:B------:R-:W-:-:S09]  /*20e0*/  SEL R17, RZ, 0x1, !P1 ;  /* 0x00000001ff117807 */ /* 0x000fd20004800000 */
.L_x_18417:
[----:B------:R-:W-:Y:S05]  /*20f0*/  BSYNC B6 ;  /* 0x0000000000067941 */ /* 0x000fea0003800000 */
.L_x_18416:
        /* <DEDUP_REMOVED lines=25> */
.L_x_18489:
[----:B------:R-:W2:Y:S02]  /*2290*/  LDG.E.U8 R4, desc[UR36][R4.64] ;  /* 0x0000002404047981 */ /* 0x000ea4000c1e1100 */
[----:B--2---:R-:W-:-:S04]  /*22a0*/  ISETP.NE.AND P0, PT, R4, RZ, PT ;  /* 0x000000ff0400720c */ /* 0x004fc80003f05270 */
[----:B------:R-:W-:Y:S01]  /*22b0*/  P2R R19, PR, RZ, 0x1 ;  /* 0x00000001ff137803 */ /* 0x000fe20000000000 */
[----:B------:R-:W-:Y:S08]  /*22c0*/  BRA `(.L_x_18491) ;  /* 0x0000000c00c87947 */ /* 0x000ff00003800000 */
.L_x_18488:
        /* <DEDUP_REMOVED lines=11> */
.L_x_18493:
[----:B------:R-:W2:Y:S02]  /*2380*/  LDG.E R4, desc[UR36][R4.64] ;  /* 0x0000002404047981 */ /* 0x000ea4000c1e1900 */
[----:B--2---:R-:W-:-:S04]  /*2390*/  ISETP.NE.AND P0, PT, R4, RZ, PT ;  /* 0x000000ff0400720c */ /* 0x004fc80003f05270 */
[----:B------:R-:W-:Y:S01]  /*23a0*/  P2R R19, PR, RZ, 0x1 ;  /* 0x00000001ff137803 */ /* 0x000fe20000000000 */
[----:B------:R-:W-:Y:S08]  /*23b0*/  BRA `(.L_x_18491) ;  /* 0x0000000c008c7947 */ /* 0x000ff00003800000 */
.L_x_18492:
[----:B------:R-:W2:Y:S02]  /*23c0*/  LDG.E.U16 R4, desc[UR36][R4.64] ;  /* 0x0000002404047981 */ /* 0x000ea4000c1e1500 */
[----:B--2---:R-:W-:-:S04]  /*23d0*/  ISETP.NE.AND P0, PT, R4, RZ, PT ;  /* 0x000000ff0400720c */ /* 0x004fc80003f05270 */
[----:B------:R-:W-:Y:S01]  /*23e0*/  P2R R19, PR, RZ, 0x1 ;  /* 0x00000001ff137803 */ /* 0x000fe20000000000 */
[----:B------:R-:W-:Y:S08]  /*23f0*/  BRA `(.L_x_18491) ;  /* 0x0000000c007c7947 */ /* 0x000ff00003800000 */
.L_x_18487:
        /* <DEDUP_REMOVED lines=10> */
.L_x_18495:
[----:B------:R-:W2:Y:S02]  /*24a0*/  LDG.E.U16 R0, desc[UR36][R4.64] ;  /* 0x0000002404007981 */ /* 0x000ea4000c1e1500 */
[----:B--2---:R-:W-:-:S05]  /*24b0*/  HADD2.F32 R0, -RZ, R0.H0_H0 ;  /* 0x20000000ff007230 */ /* 0x004fca0000004100 */
[----:B------:R-:W-:-:S04]  /*24c0*/  FSETP.NEU.FTZ.AND P0, PT, R0, RZ, PT ;  /* 0x000000ff0000720b */ /* 0x000fc80003f1d000 */
[----:B------:R-:W-:Y:S01]  /*24d0*/  P2R R19, PR, RZ, 0x1 ;  /* 0x00000001ff137803 */ /* 0x000fe20000000000 */
[----:B------:R-:W-:Y:S08]  /*24e0*/  BRA `(.L_x_18491) ;  /* 0x0000000c00407947 */ /* 0x000ff00003800000 */
.L_x_18494:
        /* <DEDUP_REMOVED lines=12> */
.L_x_18497:
        /* <DEDUP_REMOVED lines=11> */
.L_x_18496:
[----:B------:R-:W2:Y:S02]  /*2660*/  LDG.E.64 R4, desc[UR36][R4.64] ;  /* 0x0000002404047981 */ /* 0x000ea4000c1e1b00 */
[----:B--2---:R-:W-:-:S06]  /*2670*/  DSETP.NEU.AND P0, PT, R4, RZ, PT ;  /* 0x000000ff0400722a */ /* 0x004fcc0003f0d000 */
[----:B------:R-:W-:Y:S01]  /*2680*/  P2R R19, PR, RZ, 0x1 ;  /* 0x00000001ff137803 */ /* 0x000fe20000000000 */
[----:B------:R-:W-:Y:S07]  /*2690*/  BRA `(.L_x_18491) ;  /* 0x0000000800d47947 */ /* 0x000fee0003800000 */
.L_x_18486:
        /* <DEDUP_REMOVED lines=12> */
.L_x_18500:
[----:B------:R-:W2:Y:S02]  /*2760*/  LDG.E.128 R4, desc[UR36][R4.64] ;  /* 0x0000002404047981 */ /* 0x000ea4000c1e1d00 */
[----:B--2---:R-:W-:-:S06]  /*2770*/  DSETP.NEU.AND P0, PT, R6, RZ, PT ;  /* 0x000000ff0600722a */ /* 0x004fcc0003f0d000 */
[----:B------:R-:W-:-:S06]  /*2780*/  DSETP.NEU.OR P0, PT, R4, RZ, P0 ;  /* 0x000000ff0400722a */ /* 0x000fcc000070d400 */
[----:B------:R-:W-:Y:S01]  /*2790*/  P2R R19, PR, RZ, 0x1 ;  /* 0x00000001ff137803 */ /* 0x000fe20000000000 */
[----:B------:R-:W-:Y:S07]  /*27a0*/  BRA `(.L_x_18491) ;  /* 0x0000000800907947 */ /* 0x000fee0003800000 */
.L_x_18499:
        /* <DEDUP_REMOVED lines=28> */
.L_x_18502:
        /* <DEDUP_REMOVED lines=16> */
.L_x_18501:
[----:B------:R-:W2:Y:S02]  /*2a70*/  LDG.E.U16 R0, desc[UR36][R4.64] ;  /* 0x0000002404007981 */ /* 0x000ea4000c1e1500 */
[----:B--2---:R-:W-:-:S05]  /*2a80*/  IMAD.U32 R0, R0, 0x10000, RZ ;  /* 0x0001000000007824 */ /* 0x004fca00078e00ff */
[----:B------:R-:W-:-:S04]  /*2a90*/  FSETP.NEU.FTZ.AND P0, PT, R0, RZ, PT ;  /* 0x000000ff0000720b */ /* 0x000fc80003f1d000 */
[----:B------:R-:W-:Y:S01]  /*2aa0*/  P2R R19, PR, RZ, 0x1 ;  /* 0x00000001ff137803 */ /* 0x000fe20000000000 */
[----:B------:R-:W-:Y:S08]  /*2ab0*/  BRA `(.L_x_18491) ;  /* 0x0000000400cc7947 */ /* 0x000ff00003800000 */
.L_x_18498:
        /* <DEDUP_REMOVED lines=12> */
.L_x_18505:
        /* <DEDUP_REMOVED lines=21> */
.L_x_18509:
[----:B------:R-:W-:Y:S05]  /*2cd0*/  BSYNC B1 ;  /* 0x0000000000017941 */ /* 0x000fea0003800000 */
.L_x_18508:
[----:B------:R-:W-:Y:S01]  /*2ce0*/  LEA R5, R0, 0x3b800000, 0x17 ;  /* 0x3b80000000057811 */ /* 0x000fe200078eb8ff */
[----:B------:R-:W-:-:S05]  /*2cf0*/  IMAD.SHL.U32 R0, R3, 0x100000, RZ ;  /* 0x0010000003007824 */ /* 0x000fca00078e00ff */
[----:B------:R-:W-:-:S07]  /*2d00*/  LOP3.LUT R0, R5, R0, R6, 0xfe, !PT ;  /* 0x0000000005007212 */ /* 0x000fce00078efe06 */
.L_x_18507:
[----:B------:R-:W-:Y:S05]  /*2d10*/  BSYNC B0 ;  /* 0x0000000000007941 */ /* 0x000fea0003800000 */
.L_x_18506:
[----:B------:R-:W-:-:S04]  /*2d20*/  FSETP.NEU.FTZ.AND P0, PT, R0, RZ, PT ;  /* 0x000000ff0000720b */ /* 0x000fc80003f1d000 */
[----:B------:R-:W-:Y:S01]  /*2d30*/  P2R R19, PR, RZ, 0x1 ;  /* 0x00000001ff137803 */ /* 0x000fe20000000000 */
[----:B------:R-:W-:Y:S08]  /*2d40*/  BRA `(.L_x_18491) ;  /* 0x0000000400287947 */ /* 0x000ff00003800000 */
.L_x_18504:
        /* <DEDUP_REMOVED lines=21> */
.L_x_18513:
[----:B------:R-:W-:Y:S05]  /*2ea0*/  BSYNC B1 ;  /* 0x0000000000017941 */ /* 0x000fea0003800000 */
.L_x_18512:
[----:B------:R-:W-:Y:S01]  /*2eb0*/  LEA R5, R0, 0x37800000, 0x17 ;  /* 0x3780000000057811 */ /* 0x000fe200078eb8ff */
[----:B------:R-:W-:-:S05]  /*2ec0*/  IMAD.SHL.U32 R0, R3, 0x200000, RZ ;  /* 0x0020000003007824 */ /* 0x000fca00078e00ff */
[----:B------:R-:W-:-:S07]  /*2ed0*/  LOP3.LUT R0, R5, R0, R6, 0xfe, !PT ;  /* 0x0000000005007212 */ /* 0x000fce00078efe06 */
.L_x_18511:
[----:B------:R-:W-:Y:S05]  /*2ee0*/  BSYNC B0 ;  /* 0x0000000000007941 */ /* 0x000fea0003800000 */
.L_x_18510:
[----:B------:R-:W-:-:S04]  /*2ef0*/  FSETP.NEU.FTZ.AND P0, PT, R0, RZ, PT ;  /* 0x000000ff0000720b */ /* 0x000fc80003f1d000 */
[----:B------:R-:W-:Y:S01]  /*2f00*/  P2R R19, PR, RZ, 0x1 ;  /* 0x00000001ff137803 */ /* 0x000fe20000000000 */
[----:B------:R-:W-:Y:S08]  /*2f10*/  BRA `(.L_x_18491) ;  /* 0x0000000000b47947 */ /* 0x000ff00003800000 */
.L_x_18503:
        /* <DEDUP_REMOVED lines=14> */
.L_x_18517:
[----:B------:R-:W-:Y:S05]  /*3000*/  BSYNC B0 ;  /* 0x0000000000007941 */ /* 0x000fea0003800000 */
.L_x_18516:
[----:B------:R-:W-:-:S04]  /*3010*/  FSETP.NEU.FTZ.AND P0, PT, R0, RZ, PT ;  /* 0x000000ff0000720b */ /* 0x000fc80003f1d000 */
[----:B------:R-:W-:Y:S01]  /*3020*/  P2R R19, PR, RZ, 0x1 ;  /* 0x00000001ff137803 */ /* 0x000fe20000000000 */
[----:B------:R-:W-:Y:S08]  /*3030*/  BRA `(.L_x_18491) ;  /* 0x00000000006c7947 */ /* 0x000ff00003800000 */
.L_x_18490:
        /* <DEDUP_REMOVED lines=16> */
.L_x_18518:
[----:B------:R-:W-:-:S04]  /*3140*/  PLOP3.LUT P0, PT, PT, PT, PT, 0x8, 0x0 ;  /* 0x000000000000781c */ /* 0x000fc80003f0e170 */
[----:B------:R-:W-:Y:S01]  /*3150*/  P2R R19, PR, RZ, 0x1 ;  /* 0x00000001ff137803 */ /* 0x000fe20000000000 */
[----:B------:R-:W-:Y:S08]  /*3160*/  BRA `(.L_x_18491) ;  /* 0x0000000000207947 */ /* 0x000ff00003800000 */
.L_x_18515:
[----:B------:R-:W2:Y:S02]  /*3170*/  LDG.E.64 R4, desc[UR36][R4.64] ;  /* 0x0000002404047981 */ /* 0x000ea4000c1e1b00 */
[----:B--2---:R-:W-:-:S04]  /*3180*/  ISETP.NE.U32.AND P0, PT, R4, RZ, PT ;  /* 0x000000ff0400720c */ /* 0x004fc80003f05070 */
[----:B------:R-:W-:-:S04]  /*3190*/  ISETP.NE.AND.EX P0, PT, R5, RZ, PT, P0 ;  /* 0x000000ff0500720c */ /* 0x000fc80003f05300 */
[----:B------:R-:W-:Y:S01]  /*31a0*/  P2R R19, PR, RZ, 0x1 ;  /* 0x00000001ff137803 */ /* 0x000fe20000000000 */
[----:B------:R-:W-:Y:S08]  /*31b0*/  BRA `(.L_x_18491) ;  /* 0x00000000000c7947 */ /* 0x000ff00003800000 */
.L_x_18514:
[----:B------:R-:W2:Y:S02]  /*31c0*/  LDG.E R4, desc[UR36][R4.64] ;  /* 0x0000002404047981 */ /* 0x000ea4000c1e1900 */
[----:B--2---:R-:W-:-:S04]  /*31d0*/  ISETP.NE.AND P0, PT, R4, RZ, PT ;  /* 0x000000ff0400720c */ /* 0x004fc80003f05270 */
[----:B------:R-:W-:-:S09]  /*31e0*/  P2R R19, PR, RZ, 0x1 ;  /* 0x00000001ff137803 */ /* 0x000fd20000000000 */
.L_x_18491:
        /* <DEDUP_REMOVED lines=19> */
.L_x_18522:
[----:B------:R-:W2:Y:S02]  /*3320*/  LDG.E.U8 R4, desc[UR36][R4.64] ;  /* 0x0000002404047981 */ /* 0x000ea4000c1e1100 */
[----:B--2---:R-:W-:Y:S01]  /*3330*/  ISETP.NE.AND P0, PT, R4, RZ, PT ;  /* 0x000000ff0400720c */ /* 0x004fe20003f05270 */
[----:B------:R-:W-:-:S12]  /*3340*/  BRA `(.L_x_18524) ;  /* 0x0000000c00747947 */ /* 0x000fd80003800000 */
.L_x_18521:
        /* <DEDUP_REMOVED lines=10> */
.L_x_18526:
[----:B------:R-:W2:Y:S02]  /*33f0*/  LDG.E R4, desc[UR36][R4.64] ;  /* 0x0000002404047981 */ /* 0x000ea4000c1e1900 */
[----:B--2---:R-:W-:Y:S01]  /*3400*/  ISETP.NE.AND P0, PT, R4, RZ, PT ;  /* 0x000000ff0400720c */ /* 0x004fe20003f05270 */
[----:B------:R-:W-:-:S12]  /*3410*/  BRA `(.L_x_18524) ;  /* 0x0000000c00407947 */ /* 0x000fd80003800000 */
.L_x_18525:
[----:B------:R-:W2:Y:S02]  /*3420*/  LDG.E.U16 R4, desc[UR36][R4.64] ;  /* 0x0000002404047981 */ /* 0x000ea4000c1e1500 */
[----:B--2---:R-:W-:Y:S01]  /*3430*/  ISETP.NE.AND P0, PT, R4, RZ, PT ;  /* 0x000000ff0400720c */ /* 0x004fe20003f05270 */
[----:B------:R-:W-:-:S12]  /*3440*/  BRA `(.L_x_18524) ;  /* 0x0000000c00347947 */ /* 0x000fd80003800000 */
.L_x_18520:
        /* <DEDUP_REMOVED lines=9> */
.L_x_18528:
[----:B------:R-:W2:Y:S02]  /*34e0*/  LDG.E.U16 R0, desc[UR36][R4.64] ;  /* 0x0000002404007981 */ /* 0x000ea4000c1e1500 */
[----:B--2---:R-:W-:-:S05]  /*34f0*/  HADD2.F32 R0, -RZ, R0.H0_H0 ;  /* 0x20000000ff007230 */ /* 0x004fca0000004100 */
[----:B------:R-:W-:Y:S01]  /*3500*/  FSETP.NEU.FTZ.AND P0, PT, R0, RZ, PT ;  /* 0x000000ff0000720b */ /* 0x000fe20003f1d000 */
[----:B------:R-:W-:-:S12]  /*3510*/  BRA `(.L_x_18524) ;  /* 0x0000000c00007947 */ /* 0x000fd80003800000 */
.L_x_18527:
        /* <DEDUP_REMOVED lines=11> */
.L_x_18530:
        /* <DEDUP_REMOVED lines=10> */
.L_x_18529:
[----:B------:R-:W2:Y:S02]  /*3670*/  LDG.E.64 R4, desc[UR36][R4.64] ;  /* 0x0000002404047981 */ /* 0x000ea4000c1e1b00 */
[----:B--2---:R-:W-:Y:S01]  /*3680*/  DSETP.NEU.AND P0, PT, R4, RZ, PT ;  /* 0x000000ff0400722a */ /* 0x004fe20003f0d000 */
[----:B------:R-:W-:-:S13]  /*3690*/  BRA `(.L_x_18524) ;  /* 0x0000000800a07947 */ /* 0x000fda0003800000 */
.L_x_18519:
        /* <DEDUP_REMOVED lines=11> */
.L_x_18533:
[----:B------:R-:W2:Y:S02]  /*3750*/  LDG.E.128 R4, desc[UR36][R4.64] ;  /* 0x0000002404047981 */ /* 0x000ea4000c1e1d00 */
[----:B--2---:R-:W-:-:S06]  /*3760*/  DSETP.NEU.AND P0, PT, R6, RZ, PT ;  /* 0x000000ff0600722a */ /* 0x004fcc0003f0d000 */
[----:B------:R-:W-:Y:S01]  /*3770*/  DSETP.NEU.OR P0, PT, R4, RZ, P0 ;  /* 0x000000ff0400722a */ /* 0x000fe2000070d400 */
[----:B------:R-:W-:-:S13]  /*3780*/  BRA `(.L_x_18524) ;  /* 0x0000000800647947 */ /* 0x000fda0003800000 */
.L_x_18532:
        /* <DEDUP_REMOVED lines=27> */
.L_x_18535:
        /* <DEDUP_REMOVED lines=14> */
.L_x_18534:
[----:B------:R-:W2:Y:S02]  /*3a20*/  LDG.E.U16 R0, desc[UR36][R4.64] ;  /* 0x0000002404007981 */ /* 0x000ea4000c1e1500 */
[----:B--2---:R-:W-:-:S05]  /*3a30*/  IMAD.U32 R0, R0, 0x10000, RZ ;  /* 0x0001000000007824 */ /* 0x004fca00078e00ff */
[----:B------:R-:W-:Y:S01]  /*3a40*/  FSETP.NEU.FTZ.AND P0, PT, R0, RZ, PT ;  /* 0x000000ff0000720b */ /* 0x000fe20003f1d000 */
[----:B------:R-:W-:-:S12]  /*3a50*/  BRA `(.L_x_18524) ;  /* 0x0000000400b07947 */ /* 0x000fd80003800000 */
.L_x_18531:
        /* <DEDUP_REMOVED lines=11> */
.L_x_18538:
        /* <DEDUP_REMOVED lines=21> */
.L_x_18542:
[----:B------:R-:W-:Y:S05]  /*3c60*/  BSYNC B1 ;  /* 0x0000000000017941 */ /* 0x000fea0003800000 */
.L_x_18541:
[----:B------:R-:W-:Y:S01]  /*3c70*/  LEA R5, R0, 0x3b800000, 0x17 ;  /* 0x3b80000000057811 */ /* 0x000fe200078eb8ff */
[----:B------:R-:W-:-:S05]  /*3c80*/  IMAD.SHL.U32 R0, R3, 0x100000, RZ ;  /* 0x0010000003007824 */ /* 0x000fca00078e00ff */
[----:B------:R-:W-:-:S07]  /*3c90*/  LOP3.LUT R0, R5, R0, R6, 0xfe, !PT ;  /* 0x0000000005007212 */ /* 0x000fce00078efe06 */
.L_x_18540:
[----:B------:R-:W-:Y:S05]  /*3ca0*/  BSYNC B0 ;  /* 0x0000000000007941 */ /* 0x000fea0003800000 */
.L_x_18539:
[----:B------:R-:W-:Y:S01]  /*3cb0*/  FSETP.NEU.FTZ.AND P0, PT, R0, RZ, PT ;  /* 0x000000ff0000720b */ /* 0x000fe20003f1d000 */
[----:B------:R-:W-:-:S12]  /*3cc0*/  BRA `(.L_x_18524) ;  /* 0x0000000400147947 */ /* 0x000fd80003800000 */
.L_x_18537:
        /* <DEDUP_REMOVED lines=21> */
.L_x_18546:
[----:B------:R-:W-:Y:S05]  /*3e20*/  BSYNC B1 ;  /* 0x0000000000017941 */ /* 0x000fea0003800000 */
.L_x_18545:
[----:B------:R-:W-:Y:S01]  /*3e30*/  LEA R5, R0, 0x37800000, 0x17 ;  /* 0x3780000000057811 */ /* 0x000fe200078eb8ff */
[----:B------:R-:W-:-:S05]  /*3e40*/  IMAD.SHL.U32 R0, R3, 0x200000, RZ ;  /* 0x0020000003007824 */ /* 0x000fca00078e00ff */
[----:B------:R-:W-:-:S07]  /*3e50*/  LOP3.LUT R0, R5, R0, R6, 0xfe, !PT ;  /* 0x0000000005007212 */ /* 0x000fce00078efe06 */
.L_x_18544:
[----:B------:R-:W-:Y:S05]  /*3e60*/  BSYNC B0 ;  /* 0x0000000000007941 */ /* 0x000fea0003800000 */
.L_x_18543:
[----:B------:R-:W-:Y:S01]  /*3e70*/  FSETP.NEU.FTZ.AND P0, PT, R0, RZ, PT ;  /* 0x000000ff0000720b */ /* 0x000fe20003f1d000 */
[----:B------:R-:W-:-:S12]  /*3e80*/  BRA `(.L_x_18524) ;  /* 0x0000000000a47947 */ /* 0x000fd80003800000 */
.L_x_18536:
        /* <DEDUP_REMOVED lines=14> */
.L_x_18550:
[----:B------:R-:W-:Y:S05]  /*3f70*/  BSYNC B0 ;  /* 0x0000000000007941 */ /* 0x000fea0003800000 */
.L_x_18549:
[----:B------:R-:W-:Y:S01]  /*3f80*/  FSETP.NEU.FTZ.AND P0, PT, R0, RZ, PT ;  /* 0x000000ff0000720b */ /* 0x000fe20003f1d000 */
[----:B------:R-:W-:-:S12]  /*3f90*/  BRA `(.L_x_18524) ;  /* 0x0000000000607947 */ /* 0x000fd80003800000 */
.L_x_18523:
        /* <DEDUP_REMOVED lines=16> */
.L_x_18551:
[----:B------:R-:W-:Y:S01]  /*40a0*/  PLOP3.LUT P0, PT, PT, PT, PT, 0x8, 0x0 ;  /* 0x000000000000781c */ /* 0x000fe20003f0e170 */
[----:B------:R-:W-:-:S12]  /*40b0*/  BRA `(.L_x_18524) ;  /* 0x0000000000187947 */ /* 0x000fd80003800000 */
.L_x_18548:
[----:B------:R-:W2:Y:S02]  /*40c0*/  LDG.E.64 R4, desc[UR36][R4.64] ;  /* 0x0000002404047981 */ /* 0x000ea4000c1e1b00 */
[----:B--2---:R-:W-:-:S04]  /*40d0*/  ISETP.NE.U32.AND P0, PT, R4, RZ, PT ;  /* 0x000000ff0400720c */ /* 0x004fc80003f05070 */
[----:B------:R-:W-:Y:S01]  /*40e0*/  ISETP.NE.AND.EX P0, PT, R5, RZ, PT, P0 ;  /* 0x000000ff0500720c */ /* 0x000fe20003f05300 */
[----:B------:R-:W-:-:S12]  /*40f0*/  BRA `(.L_x_18524) ;  /* 0x0000000000087947 */ /* 0x000fd80003800000 */
.L_x_18547:
[----:B------:R-:W2:Y:S02]  /*4100*/  LDG.E R4, desc[UR36][R4.64] ;  /* 0x0000002404047981 */ /* 0x000ea4000c1e1900 */
[----:B--2---:R-:W-:-:S13]  /*4110*/  ISETP.NE.AND P0, PT, R4, RZ, PT ;  /* 0x000000ff0400720c */ /* 0x004fda0003f05270 */
.L_x_18524:
[----:B------:R-:W-:Y:S01]  /*4120*/  ISETP.NE.AND P1, PT, R19, RZ, PT ;  /* 0x000000ff1300720c */ /* 0x000fe20003f25270 */
[----:B------:R-:W-:Y:S01]  /*4130*/  VIADD R25, R25, 0x80 ;  /* 0x0000008019197836 */ /* 0x000fe20000000000 */
[----:B------:R-:W-:Y:S02]  /*4140*/  SEL R19, RZ, 0x1, !P0 ;  /* 0x00000001ff137807 */ /* 0x000fe40004000000 */
[----:B------:R-:W-:-:S09]  /*4150*/  SEL R16, RZ, 0x1, !P1 ;  /* 0x00000001ff107807 */ /* 0x000fd20004800000 */
.L_x_18485:
[----:B------:R-:W-:Y:S05]  /*4160*/  BSYNC B6 ;  /* 0x0000000000067941 */ /* 0x000fea0003800000 */
.L_x_18484:
        /* <DEDUP_REMOVED lines=27> */
.L_x_18557:
[----:B------:R-:W2:Y:S02]  /*4320*/  LDG.E.U8 R4, desc[UR36][R4.64] ;  /* 0x0000002404047981 */ /* 0x000ea4000c1e1100 */
[----:B--2---:R-:W-:-:S04]  /*4330*/  ISETP.NE.AND P0, PT, R4, RZ, PT ;  /* 0x000000ff0400720c */ /* 0x004fc80003f05270 */
[----:B------:R-:W-:Y:S01]  /*4340*/  P2R R26, PR, RZ, 0x1 ;  /* 0x00000001ff1a7803 */ /* 0x000fe20000000000 */
[----:B------:R-:W-:Y:S08]  /*4350*/  BRA `(.L_x_18559) ;  /* 0x0000000c00c47947 */ /* 0x000ff00003800000 */
.L_x_18556:
        /* <DEDUP_REMOVED lines=11> */
.L_x_18561:
[----:B------:R-:W2:Y:S02]  /*4410*/  LDG.E R4, desc[UR36][R4.64] ;  /* 0x0000002404047981 */ /* 0x000ea4000c1e1900 */
[----:B--2---:R-:W-:-:S04]  /*4420*/  ISETP.NE.AND P0, PT, R4, RZ, PT ;  /* 0x000000ff0400720c */ /* 0x004fc80003f05270 */
[----:B------:R-:W-:Y:S01]  /*4430*/  P2R R26, PR, RZ, 0x1 ;  /* 0x00000001ff1a7803 */ /* 0x000fe20000000000 */
[----:B------:R-:W-:Y:S08]  /*4440*/  BRA `(.L_x_18559) ;  /* 0x0000000c00887947 */ /* 0x000ff00003800000 */
.L_x_18560:
[----:B------:R-:W2:Y:S02]  /*4450*/  LDG.E.U16 R4, desc[UR36][R4.64] ;  /* 0x0000002404047981 */ /* 0x000ea4000c1e1500 */
[----:B--2---:R-:W-:-:S04]  /*4460*/  ISETP.NE.AND P0, PT, R4, RZ, PT ;  /* 0x000000ff0400720c */ /* 0x004fc80003f05270 */
[----:B------:R-:W-:Y:S01]  /*4470*/  P2R R26, PR, RZ, 0x1 ;  /* 0x00000001ff1a7803 */ /* 0x000fe20000000000 */
[----:B------:R-:W-:Y:S08]  /*4480*/  BRA `(.L_x_18559) ;  /* 0x0000000c00787947 */ /* 0x000ff00003800000 */
.L_x_18555:
        /* <DEDUP_REMOVED lines=10> */
.L_x_18563:
[----:B------:R-:W2:Y:S02]  /*4530*/  LDG.E.U16 R0, desc[UR36][R4.64] ;  /* 0x0000002404007981 */ /* 0x000ea4000c1e1500 */
[----:B--2---:R-:W-:-:S05]  /*4540*/  HADD2.F32 R0, -RZ, R0.H0_H0 ;  /* 0x20000000ff007230 */ /* 0x004fca0000004100 */
[----:B------:R-:W-:-:S04]  /*4550*/  FSETP.NEU.FTZ.AND P0, PT, R0, RZ, PT ;  /* 0x000000ff0000720b */ /* 0x000fc80003f1d000 */
[----:B------:R-:W-:Y:S01]  /*4560*/  P2R R26, PR, RZ, 0x1 ;  /* 0x00000001ff1a7803 */ /* 0x000fe20000000000 */
[----:B------:R-:W-:Y:S08]  /*4570*/  BRA `(.L_x_18559) ;  /* 0x0000000c003c7947 */ /* 0x000ff00003800000 */
.L_x_18562:
        /* <DEDUP_REMOVED lines=12> */
.L_x_18565:
        /* <DEDUP_REMOVED lines=11> */
.L_x_18564:
[----:B------:R-:W2:Y:S02]  /*46f0*/  LDG.E.64 R4, desc[UR36][R4.64] ;  /* 0x0000002404047981 */ /* 0x000ea4000c1e1b00 */
[----:B--2---:R-:W-:-:S06]  /*4700*/  DSETP.NEU.AND P0, PT, R4, RZ, PT ;  /* 0x000000ff0400722a */ /* 0x004fcc0003f0d000 */
[----:B------:R-:W-:Y:S01]  /*4710*/  P2R R26, PR, RZ, 0x1 ;  /* 0x00000001ff1a7803 */ /* 0x000fe20000000000 */
[----:B------:R-:W-:Y:S07]  /*4720*/  BRA `(.L_x_18559) ;  /* 0x0000000800d07947 */ /* 0x000fee0003800000 */
.L_x_18554:
        /* <DEDUP_REMOVED lines=12> */
.L_x_18568:
[----:B------:R-:W2:Y:S02]  /*47f0*/  LDG.E.128 R4, desc[UR36][R4.64] ;  /* 0x0000002404047981 */ /* 0x000ea4000c1e1d00 */
[----:B--2---:R-:W-:-:S06]  /*4800*/  DSETP.NEU.AND P0, PT, R6, RZ, PT ;  /* 0x000000ff0600722a */ /* 0x004fcc0003f0d000 */
[----:B------:R-:W-:-:S06]  /*4810*/  DSETP.NEU.OR P0, PT, R4, RZ, P0 ;  /* 0x000000ff0400722a */ /* 0x000fcc000070d400 */
[----:B------:R-:W-:Y:S01]  /*4820*/  P2R R26, PR, RZ, 0x1 ;  /* 0x00000001ff1a7803 */ /* 0x000fe20000000000 */
[----:B------:R-:W-:Y:S07]  /*4830*/  BRA `(.L_x_18559) ;  /* 0x00000008008c7947 */ /* 0x000fee0003800000 */
.L_x_18567:
        /* <DEDUP_REMOVED lines=28> */
.L_x_18570:
        /* <DEDUP_REMOVED lines=15> */
.L_x_18569:
[----:B------:R-:W2:Y:S02]  /*4af0*/  LDG.E.U16 R0, desc[UR36][R4.64] ;  /* 0x0000002404007981 */ /* 0x000ea4000c1e1500 */
[----:B--2---:R-:W-:-:S05]  /*4b00*/  IMAD.U32 R0, R0, 0x10000, RZ ;  /* 0x0001000000007824 */ /* 0x004fca00078e00ff */
[----:B------:R-:W-:-:S04]  /*4b10*/  FSETP.NEU.FTZ.AND P0, PT, R0, RZ, PT ;  /* 0x000000ff0000720b */ /* 0x000fc80003f1d000 */
[----:B------:R-:W-:Y:S01]  /*4b20*/  P2R R26, PR, RZ, 0x1 ;  /* 0x00000001ff1a7803 */ /* 0x000fe20000000000 */
[----:B------:R-:W-:Y:S08]  /*4b30*/  BRA `(.L_x_18559) ;  /* 0x0000000400cc7947 */ /* 0x000ff00003800000 */
.L_x_18566:
        /* <DEDUP_REMOVED lines=12> */
.L_x_18573:
        /* <DEDUP_REMOVED lines=21> */
.L_x_18577:
[----:B------:R-:W-:Y:S05]  /*4d50*/  BSYNC B1 ;  /* 0x0000000000017941 */ /* 0x000fea0003800000 */
.L_x_18576:
[----:B------:R-:W-:Y:S01]  /*4d60*/  LEA R5, R0, 0x3b800000, 0x17 ;  /* 0x3b80000000057811 */ /* 0x000fe200078eb8ff */
[----:B------:R-:W-:-:S05]  /*4d70*/  IMAD.SHL.U32 R0, R3, 0x100000, RZ ;  /* 0x0010000003007824 */ /* 0x000fca00078e00ff */
[----:B------:R-:W-:-:S07]  /*4d80*/  LOP3.LUT R0, R5, R0, R6, 0xfe, !PT ;  /* 0x0000000005007212 */ /* 0x000fce00078efe06 */
.L_x_18575:
[----:B------:R-:W-:Y:S05]  /*4d90*/  BSYNC B0 ;  /* 0x0000000000007941 */ /* 0x000fea0003800000 */
.L_x_18574:
[----:B------:R-:W-:-:S04]  /*4da0*/  FSETP.NEU.FTZ.AND P0, PT, R0, RZ, PT ;  /* 0x000000ff0000720b */ /* 0x000fc80003f1d000 */
[----:B------:R-:W-:Y:S01]  /*4db0*/  P2R R26, PR, RZ, 0x1 ;  /* 0x00000001ff1a7803 */ /* 0x000fe20000000000 */
[----:B------:R-:W-:Y:S08]  /*4dc0*/  BRA `(.L_x_18559) ;  /* 0x0000000400287947 */ /* 0x000ff00003800000 */
.L_x_18572:
        /* <DEDUP_REMOVED lines=21> */
.L_x_18581:
[----:B------:R-:W-:Y:S05]  /*4f20*/  BSYNC B1 ;  /* 0x0000000000017941 */ /* 0x000fea0003800000 */
.L_x_18580:
[----:B------:R-:W-:Y:S01]  /*4f30*/  LEA R5, R0, 0x37800000, 0x17 ;  /* 0x3780000000057811 */ /* 0x000fe200078eb8ff */
[----:B------:R-:W-:-:S05]  /*4f40*/  IMAD.SHL.U32 R0, R3, 0x200000, RZ ;  /* 0x0020000003007824 */ /* 0x000fca00078e00ff */
[----:B------:R-:W-:-:S07]  /*4f50*/  LOP3.LUT R0, R5, R0, R6, 0xfe, !PT ;  /* 0x0000000005007212 */ /* 0x000fce00078efe06 */
.L_x_18579:
[----:B------:R-:W-:Y:S05]  /*4f60*/  BSYNC B0 ;  /* 0x0000000000007941 */ /* 0x000fea0003800000 */
.L_x_18578:
[----:B------:R-:W-:-:S04]  /*4f70*/  FSETP.NEU.FTZ.AND P0, PT, R0, RZ, PT ;  /* 0x000000ff0000720b */ /* 0x000fc80003f1d000 */
[----:B------:R-:W-:Y:S01]  /*4f80*/  P2R R26, PR, RZ, 0x1 ;  /* 0x00000001ff1a7803 */ /* 0x000fe20000000000 */
[----:B------:R-:W-:Y:S08]  /*4f90*/  BRA `(.L_x_18559) ;  /* 0x0000000000b47947 */ /* 0x000ff00003800000 */
.L_x_18571:
        /* <DEDUP_REMOVED lines=14> */
.L_x_18585:
[----:B------:R-:W-:Y:S05]  /*5080*/  BSYNC B0 ;  /* 0x0000000000007941 */ /* 0x000fea0003800000 */
.L_x_18584:
[----:B------:R-:W-:-:S04]  /*5090*/  FSETP.NEU.FTZ.AND P0, PT, R0, RZ, PT ;  /* 0x000000ff0000720b */ /* 0x000fc80003f1d000 */
[----:B------:R-:W-:Y:S01]  /*50a0*/  P2R R26, PR, RZ, 0x1 ;  /* 0x00000001ff1a7803 */ /* 0x000fe20000000000 */
[----:B------:R-:W-:Y:S08]  /*50b0*/  BRA `(.L_x_18559) ;  /* 0x00000000006c7947 */ /* 0x000ff00003800000 */
.L_x_18558:
        /* <DEDUP_REMOVED lines=16> */
.L_x_18586:
[----:B------:R-:W-:-:S04]  /*51c0*/  PLOP3.LUT P0, PT, PT, PT, PT, 0x8, 0x0 ;  /* 0x000000000000781c */ /* 0x000fc80003f0e170 */
[----:B------:R-:W-:Y:S01]  /*51d0*/  P2R R26, PR, RZ, 0x1 ;  /* 0x00000001ff1a7803 */ /* 0x000fe20000000000 */
[----:B------:R-:W-:Y:S08]  /*51e0*/  BRA `(.L_x_18559) ;  /* 0x0000000000207947 */ /* 0x000ff00003800000 */
.L_x_18583:
[----:B------:R-:W2:Y:S02]  /*51f0*/  LDG.E.64 R4, desc[UR36][R4.64] ;  /* 0x0000002404047981 */ /* 0x000ea4000c1e1b00 */
[----:B--2---:R-:W-:-:S04]  /*5200*/  ISETP.NE.U32.AND P0, PT, R4, RZ, PT ;  /* 0x000000ff0400720c */ /* 0x004fc80003f05070 */
[----:B------:R-:W-:-:S04]  /*5210*/  ISETP.NE.AND.EX P0, PT, R5, RZ, PT, P0 ;  /* 0x000000ff0500720c */ /* 0x000fc80003f05300 */
[----:B------:R-:W-:Y:S01]  /*5220*/  P2R R26, PR, RZ, 0x1 ;  /* 0x00000001ff1a7803 */ /* 0x000fe20000000000 */
[----:B------:R-:W-:Y:S08]  /*5230*/  BRA `(.L_x_18559) ;  /* 0x00000000000c7947 */ /* 0x000ff00003800000 */
.L_x_18582:
[----:B------:R-:W2:Y:S02]  /*5240*/  LDG.E R4, desc[UR36][R4.64] ;  /* 0x0000002404047981 */ /* 0x000ea4000c1e1900 */
[----:B--2---:R-:W-:-:S04]  /*5250*/  ISETP.NE.AND P0, PT, R4, RZ, PT ;  /* 0x000000ff0400720c */ /* 0x004fc80003f05270 */
[----:B------:R-:W-:-:S09]  /*5260*/  P2R R26, PR, RZ, 0x1 ;  /* 0x00000001ff1a7803 */ /* 0x000fd20000000000 */
.L_x_18559:
        /* <DEDUP_REMOVED lines=20> */
.L_x_18590:
[----:B------:R-:W2:Y:S02]  /*53b0*/  LDG.E.U8 R4, desc[UR36][R4.64] ;  /* 0x0000002404047981 */ /* 0x000ea4000c1e1100 */
[----:B--2---:R-:W-:Y:S01]  /*53c0*/  ISETP.NE.AND P0, PT, R4, RZ, PT ;  /* 0x000000ff0400720c */ /* 0x004fe20003f05270 */
[----:B------:R-:W-:-:S12]  /*53d0*/  BRA `(.L_x_18592) ;  /* 0x0000000c00747947 */ /* 0x000fd80003800000 */
.L_x_18589:
        /* <DEDUP_REMOVED lines=10> */
.L_x_18594:
[----:B------:R-:W2:Y:S02]  /*5480*/  LDG.E R4, desc[UR36][R4.64] ;  /* 0x0000002404047981 */ /* 0x000ea4000c1e1900 */
[----:B--2---:R-:W-:Y:S01]  /*5490*/  ISETP.NE.AND P0, PT, R4, RZ, PT ;  /* 0x000000ff0400720c */ /* 0x004fe20003f05270 */
[----:B------:R-:W-:-:S12]  /*54a0*/  BRA `(.L_x_18592) ;  /* 0x0000000c00407947 */ /* 0x000fd80003800000 */
.L_x_18593:
[----:B------:R-:W2:Y:S02]  /*54b0*/  LDG.E.U16 R4, desc[UR36][R4.64] ;  /* 0x0000002404047981 */ /* 0x000ea4000c1e1500 */
[----:B--2---:R-:W-:Y:S01]  /*54c0*/  ISETP.NE.AND P0, PT, R4, RZ, PT ;  /* 0x000000ff0400720c */ /* 0x004fe20003f05270 */
[----:B------:R-:W-:-:S12]  /*54d0*/  BRA `(.L_x_18592) ;  /* 0x0000000c00347947 */ /* 0x000fd80003800000 */
.L_x_18588:
        /* <DEDUP_REMOVED lines=9> */
.L_x_18596:
[----:B------:R-:W2:Y:S02]  /*5570*/  LDG.E.U16 R0, desc[UR36][R4.64] ;  /* 0x0000002404007981 */ /* 0x000ea4000c1e1500 */
[----:B--2---:R-:W-:-:S05]  /*5580*/  HADD2.F32 R0, -RZ, R0.H0_H0 ;  /* 0x20000000ff007230 */ /* 0x004fca0000004100 */
[----:B------:R-:W-:Y:S01]  /*5590*/  FSETP.NEU.FTZ.AND P0, PT, R0, RZ, PT ;  /* 0x000000ff0000720b */ /* 0x000fe20003f1d000 */
[----:B------:R-:W-:-:S12]  /*55a0*/  BRA `(.L_x_18592) ;  /* 0x0000000c00007947 */ /* 0x000fd80003800000 */
.L_x_18595:
        /* <DEDUP_REMOVED lines=11> */
.L_x_18598:
        /* <DEDUP_REMOVED lines=10> */
.L_x_18597:
[----:B------:R-:W2:Y:S02]  /*5700*/  LDG.E.64 R4, desc[UR36][R4.64] ;  /* 0x0000002404047981 */ /* 0x000ea4000c1e1b00 */
[----:B--2---:R-:W-:Y:S01]  /*5710*/  DSETP.NEU.AND P0, PT, R4, RZ, PT ;  /* 0x000000ff0400722a */ /* 0x004fe20003f0d000 */
[----:B------:R-:W-:-:S13]  /*5720*/  BRA `(.L_x_18592) ;  /* 0x0000000800a07947 */ /* 0x000fda0003800000 */
.L_x_18587:
        /* <DEDUP_REMOVED lines=11> */
.L_x_18601:
[----:B------:R-:W2:Y:S02]  /*57e0*/  LDG.E.128 R4, desc[UR36][R4.64] ;  /* 0x0000002404047981 */ /* 0x000ea4000c1e1d00 */
[----:B--2---:R-:W-:-:S06]  /*57f0*/  DSETP.NEU.AND P0, PT, R6, RZ, PT ;  /* 0x000000ff0600722a */ /* 0x004fcc0003f0d000 */
[----:B------:R-:W-:Y:S01]  /*5800*/  DSETP.NEU.OR P0, PT, R4, RZ, P0 ;  /* 0x000000ff0400722a */ /* 0x000fe2000070d400 */
[----:B------:R-:W-:-:S13]  /*5810*/  BRA `(.L_x_18592) ;  /* 0x0000000800647947 */ /* 0x000fda0003800000 */
.L_x_18600:
        /* <DEDUP_REMOVED lines=27> */
.L_x_18603:
        /* <DEDUP_REMOVED lines=14> */
.L_x_18602:
[----:B------:R-:W2:Y:S02]  /*5ab0*/  LDG.E.U16 R0, desc[UR36][R4.64] ;  /* 0x0000002404007981 */ /* 0x000ea4000c1e1500 */
[----:B--2---:R-:W-:-:S05]  /*5ac0*/  IMAD.U32 R0, R0, 0x10000, RZ ;  /* 0x0001000000007824 */ /* 0x004fca00078e00ff */
[----:B------:R-:W-:Y:S01]  /*5ad0*/  FSETP.NEU.FTZ.AND P0, PT, R0, RZ, PT ;  /* 0x000000ff0000720b */ /* 0x000fe20003f1d000 */
[----:B------:R-:W-:-:S12]  /*5ae0*/  BRA `(.L_x_18592) ;  /* 0x0000000400b07947 */ /* 0x000fd80003800000 */
.L_x_18599:
        /* <DEDUP_REMOVED lines=11> */
.L_x_18606:
        /* <DEDUP_REMOVED lines=21> */
.L_x_18610:
[----:B------:R-:W-:Y:S05]  /*5cf0*/  BSYNC B1 ;  /* 0x0000000000017941 */ /* 0x000fea0003800000 */
.L_x_18609:
[----:B------:R-:W-:Y:S01]  /*5d00*/  LEA R5, R0, 0x3b800000, 0x17 ;  /* 0x3b80000000057811 */ /* 0x000fe200078eb8ff */
[----:B------:R-:W-:-:S05]  /*5d10*/  IMAD.SHL.U32 R0, R3, 0x100000, RZ ;  /* 0x0010000003007824 */ /* 0x000fca00078e00ff */
[----:B------:R-:W-:-:S07]  /*5d20*/  LOP3.LUT R0, R5, R0, R6, 0xfe, !PT ;  /* 0x0000000005007212 */ /* 0x000fce00078efe06 */
.L_x_18608:
[----:B------:R-:W-:Y:S05]  /*5d30*/  BSYNC B0 ;  /* 0x0000000000007941 */ /* 0x000fea0003800000 */
.L_x_18607:
[----:B------:R-:W-:Y:S01]  /*5d40*/  FSETP.NEU.FTZ.AND P0, PT, R0, RZ, PT ;  /* 0x000000ff0000720b */ /* 0x000fe20003f1d000 */
[----:B------:R-:W-:-:S12]  /*5d50*/  BRA `(.L_x_18592) ;  /* 0x0000000400147947 */ /* 0x000fd80003800000 */
.L_x_18605:
        /* <DEDUP_REMOVED lines=21> */
.L_x_18614:
[----:B------:R-:W-:Y:S05]  /*5eb0*/  BSYNC B1 ;  /* 0x0000000000017941 */ /* 0x000fea0003800000 */
.L_x_18613:
[----:B------:R-:W-:Y:S01]  /*5ec0*/  LEA R5, R0, 0x37800000, 0x17 ;  /* 0x3780000000057811 */ /* 0x000fe200078eb8ff */
[----:B------:R-:W-:-:S05]  /*5ed0*/  IMAD.SHL.U32 R0, R3, 0x200000, RZ ;  /* 0x0020000003007824 */ /* 0x000fca00078e00ff */
[----:B------:R-:W-:-:S07]  /*5ee0*/  LOP3.LUT R0, R5, R0, R6, 0xfe, !PT ;  /* 0x0000000005007212 */ /* 0x000fce00078efe06 */
.L_x_18612:
[----:B------:R-:W-:Y:S05]  /*5ef0*/  BSYNC B0 ;  /* 0x0000000000007941 */ /* 0x000fea0003800000 */
.L_x_18611:
[----:B------:R-:W-:Y:S01]  /*5f00*/  FSETP.NEU.FTZ.AND P0, PT, R0, RZ, PT ;  /* 0x000000ff0000720b */ /* 0x000fe20003f1d000 */
[----:B------:R-:W-:-:S12]  /*5f10*/  BRA `(.L_x_18592) ;  /* 0x0000000000a47947 */ /* 0x000fd80003800000 */
.L_x_18604:
        /* <DEDUP_REMOVED lines=14> */
.L_x_18618:
[----:B------:R-:W-:Y:S05]  /*6000*/  BSYNC B0 ;  /* 0x0000000000007941 */ /* 0x000fea0003800000 */
.L_x_18617:
[----:B------:R-:W-:Y:S01]  /*6010*/  FSETP.NEU.FTZ.AND P0, PT, R0, RZ, PT ;  /* 0x000000ff0000720b */ /* 0x000fe20003f1d000 */
[----:B------:R-:W-:-:S12]  /*6020*/  BRA `(.L_x_18592) ;  /* 0x0000000000607947 */ /* 0x000fd80003800000 */
.L_x_18591:
        /* <DEDUP_REMOVED lines=16> */
.L_x_18619:
[----:B------:R-:W-:Y:S01]  /*6130*/  PLOP3.LUT P0, PT, PT, PT, PT, 0x8, 0x0 ;  /* 0x000000000000781c */ /* 0x000fe20003f0e170 */
[----:B------:R-:W-:-:S12]  /*6140*/  BRA `(.L_x_18592) ;  /* 0x0000000000187947 */ /* 0x000fd80003800000 */
.L_x_18616:
[----:B------:R-:W2:Y:S02]  /*6150*/  LDG.E.64 R4, desc[UR36][R4.64] ;  /* 0x0000002404047981 */ /* 0x000ea4000c1e1b00 */
[----:B--2---:R-:W-:-:S04]  /*6160*/  ISETP.NE.U32.AND P0, PT, R4, RZ, PT ;  /* 0x000000ff0400720c */ /* 0x004fc80003f05070 */
[----:B------:R-:W-:Y:S01]  /*6170*/  ISETP.NE.AND.EX P0, PT, R5, RZ, PT, P0 ;  /* 0x000000ff0500720c */ /* 0x000fe20003f05300 */
[----:B------:R-:W-:-:S12]  /*6180*/  BRA `(.L_x_18592) ;  /* 0x0000000000087947 */ /* 0x000fd80003800000 */
.L_x_18615:
[----:B------:R-:W2:Y:S02]  /*6190*/  LDG.E R4, desc[UR36][R4.64] ;  /* 0x0000002404047981 */ /* 0x000ea4000c1e1900 */
[----:B--2---:R-:W-:-:S13]  /*61a0*/  ISETP.NE.AND P0, PT, R4, RZ, PT ;  /* 0x000000ff0400720c */ /* 0x004fda0003f05270 */
.L_x_18592:
[----:B------:R-:W-:Y:S01]  /*61b0*/  ISETP.NE.AND P1, PT, R26, RZ, PT ;  /* 0x000000ff1a00720c */ /* 0x000fe20003f25270 */
[----:B------:R-:W-:Y:S01]  /*61c0*/  VIADD R25, R25, 0x80 ;  /* 0x0000008019197836 */ /* 0x000fe20000000000 */
[----:B------:R-:W-:Y:S02]  /*61d0*/  SEL R24, RZ, 0x1, !P0 ;  /* 0x00000001ff187807 */ /* 0x000fe40004000000 */
[----:B------:R-:W-:-:S09]  /*61e0*/  SEL R26, RZ, 0x1, !P1 ;  /* 0x00000001ff1a7807 */ /* 0x000fd20004800000 */
.L_x_18553:
[----:B------:R-:W-:Y:S05]  /*61f0*/  BSYNC B6 ;  /* 0x0000000000067941 */ /* 0x000fea0003800000 */
.L_x_18552:
        /* <DEDUP_REMOVED lines=25> */
.L_x_18625:
[----:B------:R-:W2:Y:S02]  /*6390*/  LDG.E.U8 R4, desc[UR36][R4.64] ;  /* 0x0000002404047981 */ /* 0x000ea4000c1e1100 */
[----:B--2---:R-:W-:-:S04]  /*63a0*/  ISETP.NE.AND P0, PT, R4, RZ, PT ;  /* 0x000000ff0400720c */ /* 0x004fc80003f05270 */
[----:B------:R-:W-:Y:S01]  /*63b0*/  P2R R23, PR, RZ, 0x1 ;  /* 0x00000001ff177803 */ /* 0x000fe20000000000 */
[----:B------:R-:W-:Y:S08]  /*63c0*/  BRA `(.L_x_18627) ;  /* 0x0000000c00c47947 */ /* 0x000ff00003800000 */
.L_x_18624:
        /* <DEDUP_REMOVED lines=11> */
.L_x_18629:
[----:B------:R-:W2:Y:S02]  /*6480*/  LDG.E R4, desc[UR36][R4.64] ;  /* 0x0000002404047981 */ /* 0x000ea4000c1e1900 */
[----:B--2---:R-:W-:-:S04]  /*6490*/  ISETP.NE.AND P0, PT, R4, RZ, PT ;  /* 0x000000ff0400720c */ /* 0x004fc80003f05270 */
[----:B------:R-:W-:Y:S01]  /*64a0*/  P2R R23, PR, RZ, 0x1 ;  /* 0x00000001ff177803 */ /* 0x000fe20000000000 */
[----:B------:R-:W-:Y:S08]  /*64b0*/  BRA `(.L_x_18627) ;  /* 0x0000000c00887947 */ /* 0x000ff00003800000 */
.L_x_18628:
[----:B------:R-:W2:Y:S02]  /*64c0*/  LDG.E.U16 R4, desc[UR36][R4.64] ;  /* 0x0000002404047981 */ /* 0x000ea4000c1e1500 */
[----:B--2---:R-:W-:-:S04]  /*64d0*/  ISETP.NE.AND P0, PT, R4, RZ, PT ;  /* 0x000000ff0400720c */ /* 0x004fc80003f05270 */
[----:B------:R-:W-:Y:S01]  /*64e0*/  P2R R23, PR, RZ, 0x1 ;  /* 0x00000001ff177803 */ /* 0x000fe20000000000 */
[----:B------:R-:W-:Y:S08]  /*64f0*/  BRA `(.L_x_18627) ;  /* 0x0000000c00787947 */ /* 0x000ff00003800000 */
.L_x_18623:
        /* <DEDUP_REMOVED lines=10> */
.L_x_18631:
[----:B------:R-:W2:Y:S02]  /*65a0*/  LDG.E.U16 R0, desc[UR36][R4.64] ;  /* 0x0000002404007981 */ /* 0x000ea4000c1e1500 */
[----:B--2---:R-:W-:-:S05]  /*65b0*/  HADD2.F32 R0, -RZ, R0.H0_H0 ;  /* 0x20000000ff007230 */ /* 0x004fca0000004100 */
[----:B------:R-:W-:-:S04]  /*65c0*/  FSETP.NEU.FTZ.AND P0, PT, R0, RZ, PT ;  /* 0x000000ff0000720b */ /* 0x000fc80003f1d000 */
[----:B------:R-:W-:Y:S01]  /*65d0*/  P2R R23, PR, RZ, 0x1 ;  /* 0x00000001ff177803 */ /* 0x000fe20000000000 */
[----:B------:R-:W-:Y:S08]  /*65e0*/  BRA `(.L_x_18627) ;  /* 0x0000000c003c7947 */ /* 0x000ff00003800000 */
.L_x_18630:
        /* <DEDUP_REMOVED lines=12> */
.L_x_18633:
        /* <DEDUP_REMOVED lines=11> */
.L_x_18632:
[----:B------:R-:W2:Y:S02]  /*6760*/  LDG.E.64 R4, desc[UR36][R4.64] ;  /* 0x0000002404047981 */ /* 0x000ea4000c1e1b00 */
[----:B--2---:R-:W-:-:S06]  /*6770*/  DSETP.NEU.AND P0, PT, R4, RZ, PT ;  /* 0x000000ff0400722a */ /* 0x004fcc0003f0d000 */
[----:B------:R-:W-:Y:S01]  /*6780*/  P2R R23, PR, RZ, 0x1 ;  /* 0x00000001ff177803 */ /* 0x000fe20000000000 */
[----:B------:R-:W-:Y:S07]  /*6790*/  BRA `(.L_x_18627) ;  /* 0x0000000800d07947 */ /* 0x000fee0003800000 */
.L_x_18622:
        /* <DEDUP_REMOVED lines=12> */
.L_x_18636:
[----:B------:R-:W2:Y:S02]  /*6860*/  LDG.E.128 R4, desc[UR36][R4.64] ;  /* 0x0000002404047981 */ /* 0x000ea4000c1e1d00 */
[----:B--2---:R-:W-:-:S06]  /*6870*/  DSETP.NEU.AND P0, PT, R6, RZ, PT ;  /* 0x000000ff0600722a */ /* 0x004fcc0003f0d000 */
[----:B------:R-:W-:-:S06]  /*6880*/  DSETP.NEU.OR P0, PT, R4, RZ, P0 ;  /* 0x000000ff0400722a */ /* 0x000fcc000070d400 */
[----:B------:R-:W-:Y:S01]  /*6890*/  P2R R23, PR, RZ, 0x1 ;  /* 0x00000001ff177803 */ /* 0x000fe20000000000 */
[----:B------:R-:W-:Y:S07]  /*68a0*/  BRA `(.L_x_18627) ;  /* 0x00000008008c7947 */ /* 0x000fee0003800000 */
.L_x_18635:
        /* <DEDUP_REMOVED lines=28> */
.L_x_18638:
        /* <DEDUP_REMOVED lines=15> */
.L_x_18637:
[----:B------:R-:W2:Y:S02]  /*6b60*/  LDG.E.U16 R0, desc[UR36][R4.64] ;  /* 0x0000002404007981 */ /* 0x000ea4000c1e1500 */
[----:B--2---:R-:W-:-:S05]  /*6b70*/  IMAD.U32 R0, R0, 0x10000, RZ ;  /* 0x0001000000007824 */ /* 0x004fca00078e00ff */
[----:B------:R-:W-:-:S04]  /*6b80*/  FSETP.NEU.FTZ.AND P0, PT, R0, RZ, PT ;  /* 0x000000ff0000720b */ /* 0x000fc80003f1d000 */
[----:B------:R-:W-:Y:S01]  /*6b90*/  P2R R23, PR, RZ, 0x1 ;  /* 0x00000001ff177803 */ /* 0x000fe20000000000 */
[----:B------:R-:W-:Y:S08]  /*6ba0*/  BRA `(.L_x_18627) ;  /* 0x0000000400cc7947 */ /* 0x000ff00003800000 */
.L_x_18634:
        /* <DEDUP_REMOVED lines=12> */
.L_x_18641:
        /* <DEDUP_REMOVED lines=21> */
.L_x_18645:
[----:B------:R-:W-:Y:S05]  /*6dc0*/  BSYNC B1 ;  /* 0x0000000000017941 */ /* 0x000fea0003800000 */
.L_x_18644:
[----:B------:R-:W-:Y:S01]  /*6dd0*/  LEA R5, R0, 0x3b800000, 0x17 ;  /* 0x3b80000000057811 */ /* 0x000fe200078eb8ff */
[----:B------:R-:W-:-:S05]  /*6de0*/  IMAD.SHL.U32 R0, R3, 0x100000, RZ ;  /* 0x0010000003007824 */ /* 0x000fca00078e00ff */
[----:B------:R-:W-:-:S07]  /*6df0*/  LOP3.LUT R0, R5, R0, R6, 0xfe, !PT ;  /* 0x0000000005007212 */ /* 0x000fce00078efe06 */
.L_x_18643:
[----:B------:R-:W-:Y:S05]  /*6e00*/  BSYNC B0 ;  /* 0x0000000000007941 */ /* 0x000fea0003800000 */
.L_x_18642:
[----:B------:R-:W-:-:S04]  /*6e10*/  FSETP.NEU.FTZ.AND P0, PT, R0, RZ, PT ;  /* 0x000000ff0000720b */ /* 0x000fc80003f1d000 */
[----:B------:R-:W-:Y:S01]  /*6e20*/  P2R R23, PR, RZ, 0x1 ;  /* 0x00000001ff177803 */ /* 0x000fe20000000000 */
[----:B------:R-:W-:Y:S08]  /*6e30*/  BRA `(.L_x_18627) ;  /* 0x0000000400287947 */ /* 0x000ff00003800000 */
.L_x_18640:
        /* <DEDUP_REMOVED lines=21> */
.L_x_18649:
[----:B------:R-:W-:Y:S05]  /*6f90*/  BSYNC B1 ;  /* 0x0000000000017941 */ /* 0x000fea0003800000 */
.L_x_18648:
[----:B------:R-:W-:Y:S01]  /*6fa0*/  LEA R5, R0, 0x37800000, 0x17 ;  /* 0x3780000000057811 */ /* 0x000fe200078eb8ff */
[----:B------:R-:W-:-:S05]  /*6fb0*/  IMAD.SHL.U32 R0, R3, 0x200000, RZ ;  /* 0x0020000003007824 */ /* 0x000fca00078e00ff */
[----:B------:R-:W-:-:S07]  /*6fc0*/  LOP3.LUT R0, R5, R0, R6, 0xfe, !PT ;  /* 0x0000000005007212 */ /* 0x000fce00078efe06 */
.L_x_18647:
[----:B------:R-:W-:Y:S05]  /*6fd0*/  BSYNC B0 ;  /* 0x0000000000007941 */ /* 0x000fea0003800000 */
.L_x_18646:
[----:B------:R-:W-:-:S04]  /*6fe0*/  FSETP.NEU.FTZ.AND P0, PT, R0, RZ, PT ;  /* 0x000000ff0000720b */ /* 0x000fc80003f1d000 */
[----:B------:R-:W-:Y:S01]  /*6ff0*/  P2R R23, PR, RZ, 0x1 ;  /* 0x00000001ff177803 */ /* 0x000fe20000000000 */
[----:B------:R-:W-:Y:S08]  /*7000*/  BRA `(.L_x_18627) ;  /* 0x0000000000b47947 */ /* 0x000ff00003800000 */
.L_x_18639:
        /* <DEDUP_REMOVED lines=14> */
.L_x_18653:
[----:B------:R-:W-:Y:S05]  /*70f0*/  BSYNC B0 ;  /* 0x0000000000007941 */ /* 0x000fea0003800000 */
.L_x_18652:
[----:B------:R-:W-:-:S04]  /*7100*/  FSETP.NEU.FTZ.AND P0, PT, R0, RZ, PT ;  /* 0x000000ff0000720b */ /* 0x000fc80003f1d000 */
[----:B------:R-:W-:Y:S01]  /*7110*/  P2R R23, PR, RZ, 0x1 ;  /* 0x00000001ff177803 */ /* 0x000fe20000000000 */
[----:B------:R-:W-:Y:S08]  /*7120*/  BRA `(.L_x_18627) ;  /* 0x00000000006c7947 */ /* 0x000ff00003800000 */
.L_x_18626:
        /* <DEDUP_REMOVED lines=16> */
.L_x_18654:
[----:B------:R-:W-:-:S04]  /*7230*/  PLOP3.LUT P0, PT, PT, PT, PT, 0x8, 0x0 ;  /* 0x000000000000781c */ /* 0x000fc80003f0e170 */
[----:B------:R-:W-:Y:S01]  /*7240*/  P2R R23, PR, RZ, 0x1 ;  /* 0x00000001ff177803 */ /* 0x000fe20000000000 */
[----:B------:R-:W-:Y:S08]  /*7250*/  BRA `(.L_x_18627) ;  /* 0x0000000000207947 */ /* 0x000ff00003800000 */
.L_x_18651:
[----:B------:R-:W2:Y:S02]  /*7260*/  LDG.E.64 R4, desc[UR36][R4.64] ;  /* 0x0000002404047981 */ /* 0x000ea4000c1e1b00 */
[----:B--2---:R-:W-:-:S04]  /*7270*/  ISETP.NE.U32.AND P0, PT, R4, RZ, PT ;  /* 0x000000ff0400720c */ /* 0x004fc80003f05070 */
[----:B------:R-:W-:-:S04]  /*7280*/  ISETP.NE.AND.EX P0, PT, R5, RZ, PT, P0 ;  /* 0x000000ff0500720c */ /* 0x000fc80003f05300 */
[----:B------:R-:W-:Y:S01]  /*7290*/  P2R R23, PR, RZ, 0x1 ;  /* 0x00000001ff177803 */ /* 0x000fe20000000000 */
[----:B------:R-:W-:Y:S08]  /*72a0*/  BRA `(.L_x_18627) ;  /* 0x00000000000c7947 */ /* 0x000ff00003800000 */
.L_x_18650:
[----:B------:R-:W2:Y:S02]  /*72b0*/  LDG.E R4, desc[UR36][R4.64] ;  /* 0x0000002404047981 */ /* 0x000ea4000c1e1900 */
[----:B--2---:R-:W-:-:S04]  /*72c0*/  ISETP.NE.AND P0, PT, R4, RZ, PT ;  /* 0x000000ff0400720c */ /* 0x004fc80003f05270 */
[----:B------:R-:W-:-:S09]  /*72d0*/  P2R R23, PR, RZ, 0x1 ;  /* 0x00000001ff177803 */ /* 0x000fd20000000000 */
.L_x_18627:
        /* <DEDUP_REMOVED lines=20> */
.L_x_18658:
[----:B------:R-:W2:Y:S02]  /*7420*/  LDG.E.U8 R4, desc[UR36][R4.64] ;  /* 0x0000002404047981 */ /* 0x000ea4000c1e1100 */
[----:B--2---:R-:W-:Y:S01]  /*7430*/  ISETP.NE.AND P0, PT, R4, RZ, PT ;  /* 0x000000ff0400720c */ /* 0x004fe20003f05270 */
[----:B------:R-:W-:-:S12]  /*7440*/  BRA `(.L_x_18660) ;  /* 0x0000000c00747947 */ /* 0x000fd80003800000 */
.L_x_18657:
        /* <DEDUP_REMOVED lines=10> */
.L_x_18662:
[----:B------:R-:W2:Y:S02]  /*74f0*/  LDG.E R4, desc[UR36][R4.64] ;  /* 0x0000002404047981 */ /* 0x000ea4000c1e1900 */
[----:B--2---:R-:W-:Y:S01]  /*7500*/  ISETP.NE.AND P0, PT, R4, RZ, PT ;  /* 0x000000ff0400720c */ /* 0x004fe20003f05270 */
[----:B------:R-:W-:-:S12]  /*7510*/  BRA `(.L_x_18660) ;  /* 0x0000000c00407947 */ /* 0x000fd80003800000 */
.L_x_18661:
[----:B------:R-:W2:Y:S02]  /*7520*/  LDG.E.U16 R4, desc[UR36][R4.64] ;  /* 0x0000002404047981 */ /* 0x000ea4000c1e1500 */
[----:B--2---:R-:W-:Y:S01]  /*7530*/  ISETP.NE.AND P0, PT, R4, RZ, PT ;  /* 0x000000ff0400720c */ /* 0x004fe20003f05270 */
[----:B------:R-:W-:-:S12]  /*7540*/  BRA `(.L_x_18660) ;  /* 0x0000000c00347947 */ /* 0x000fd80003800000 */
.L_x_18656:
        /* <DEDUP_REMOVED lines=9> */
.L_x_18664:
[----:B------:R-:W2:Y:S02]  /*75e0*/  LDG.E.U16 R0, desc[UR36][R4.64] ;  /* 0x0000002404007981 */ /* 0x000ea4000c1e1500 */
[----:B--2---:R-:W-:-:S05]  /*75f0*/  HADD2.F32 R0, -RZ, R0.H0_H0 ;  /* 0x20000000ff007230 */ /* 0x004fca0000004100 */
[----:B------:R-:W-:Y:S01]  /*7600*/  FSETP.NEU.FTZ.AND P0, PT, R0, RZ, PT ;  /* 0x000000ff0000720b */ /* 0x000fe20003f1d000 */
[----:B------:R-:W-:-:S12]  /*7610*/  BRA `(.L_x_18660) ;  /* 0x0000000c00007947 */ /* 0x000fd80003800000 */
.L_x_18663:
        /* <DEDUP_REMOVED lines=11> */
.L_x_18666:
        /* <DEDUP_REMOVED lines=10> */
.L_x_18665:
[----:B------:R-:W2:Y:S02]  /*7770*/  LDG.E.64 R4, desc[UR36][R4.64] ;  /* 0x0000002404047981 */ /* 0x000ea4000c1e1b00 */
[----:B--2---:R-:W-:Y:S01]  /*7780*/  DSETP.NEU.AND P0, PT, R4, RZ, PT ;  /* 0x000000ff0400722a */ /* 0x004fe20003f0d000 */
[----:B------:R-:W-:-:S13]  /*7790*/  BRA `(.L_x_18660) ;  /* 0x0000000800a07947 */ /* 0x000fda0003800000 */
.L_x_18655:
        /* <DEDUP_REMOVED lines=11> */
.L_x_18669:
[----:B------:R-:W2:Y:S02]  /*7850*/  LDG.E.128 R4, desc[UR36][R4.64] ;  /* 0x0000002404047981 */ /* 0x000ea4000c1e1d00 */
[----:B--2---:R-:W-:-:S06]  /*7860*/  DSETP.NEU.AND P0, PT, R6, RZ, PT ;  /* 0x000000ff0600722a */ /* 0x004fcc0003f0d000 */
[----:B------:R-:W-:Y:S01]  /*7870*/  DSETP.NEU.OR P0, PT, R4, RZ, P0 ;  /* 0x000000ff0400722a */ /* 0x000fe2000070d400 */
[----:B------:R-:W-:-:S13]  /*7880*/  BRA `(.L_x_18660) ;  /* 0x0000000800647947 */ /* 0x000fda0003800000 */
.L_x_18668:
        /* <DEDUP_REMOVED lines=27> */
.L_x_18671:
        /* <DEDUP_REMOVED lines=14> */
.L_x_18670:
[----:B------:R-:W2:Y:S02]  /*7b20*/  LDG.E.U16 R0, desc[UR36][R4.64] ;  /* 0x0000002404007981 */ /* 0x000ea4000c1e1500 */
[----:B--2---:R-:W-:-:S05]  /*7b30*/  IMAD.U32 R0, R0, 0x10000, RZ ;  /* 0x0001000000007824 */ /* 0x004fca00078e00ff */
[----:B------:R-:W-:Y:S01]  /*7b40*/  FSETP.NEU.FTZ.AND P0, PT, R0, RZ, PT ;  /* 0x000000ff0000720b */ /* 0x000fe20003f1d000 */
[----:B------:R-:W-:-:S12]  /*7b50*/  BRA `(.L_x_18660) ;  /* 0x0000000400b07947 */ /* 0x000fd80003800000 */
.L_x_18667:
        /* <DEDUP_REMOVED lines=11> */
.L_x_18674:
        /* <DEDUP_REMOVED lines=21> */
.L_x_18678:
[----:B------:R-:W-:Y:S05]  /*7d60*/  BSYNC B1 ;  /* 0x0000000000017941 */ /* 0x000fea0003800000 */
.L_x_18677:
[----:B------:R-:W-:Y:S01]  /*7d70*/  LEA R5, R0, 0x3b800000, 0x17 ;  /* 0x3b80000000057811 */ /* 0x000fe200078eb8ff */
[----:B------:R-:W-:-:S05]  /*7d80*/  IMAD.SHL.U32 R0, R3, 0x100000, RZ ;  /* 0x0010000003007824 */ /* 0x000fca00078e00ff */
[----:B------:R-:W-:-:S07]  /*7d90*/  LOP3.LUT R0, R5, R0, R6, 0xfe, !PT ;  /* 0x0000000005007212 */ /* 0x000fce00078efe06 */
.L_x_18676:
[----:B------:R-:W-:Y:S05]  /*7da0*/  BSYNC B0 ;  /* 0x0000000000007941 */ /* 0x000fea0003800000 */
.L_x_18675:
[----:B------:R-:W-:Y:S01]  /*7db0*/  FSETP.NEU.FTZ.AND P0, PT, R0, RZ, PT ;  /* 0x000000ff0000720b */ /* 0x000fe20003f1d000 */
[----:B------:R-:W-:-:S12]  /*7dc0*/  BRA `(.L_x_18660) ;  /* 0x0000000400147947 */ /* 0x000fd80003800000 */
.L_x_18673:
        /* <DEDUP_REMOVED lines=21> */
.L_x_18682:
[----:B------:R-:W-:Y:S05]  /*7f20*/  BSYNC B1 ;  /* 0x0000000000017941 */ /* 0x000fea0003800000 */
.L_x_18681:
[----:B------:R-:W-:Y:S01]  /*7f30*/  LEA R5, R0, 0x37800000, 0x17 ;  /* 0x3780000000057811 */ /* 0x000fe200078eb8ff */
[----:B------:R-:W-:-:S05]  /*7f40*/  IMAD.SHL.U32 R0, R3, 0x200000, RZ ;  /* 0x0020000003007824 */ /* 0x000fca00078e00ff */
[----:B------:R-:W-:-:S07]  /*7f50*/  LOP3.LUT R0, R5, R0, R6, 0xfe, !PT ;  /* 0x0000000005007212 */ /* 0x000fce00078efe06 */
.L_x_18680:
[----:B------:R-:W-:Y:S05]  /*7f60*/  BSYNC B0 ;  /* 0x0000000000007941 */ /* 0x000fea0003800000 */
.L_x_18679:
[----:B------:R-:W-:Y:S01]  /*7f70*/  FSETP.NEU.FTZ.AND P0, PT, R0, RZ, PT ;  /* 0x000000ff0000720b */ /* 0x000fe20003f1d000 */
[----:B------:R-:W-:-:S12]  /*7f80*/  BRA `(.L_x_18660) ;  /* 0x0000000000a47947 */ /* 0x000fd80003800000 */
.L_x_18672:
        /* <DEDUP_REMOVED lines=14> */
.L_x_18686:
[----:B------:R-:W-:Y:S05]  /*8070*/  BSYNC B0 ;  /* 0x0000000000007941 */ /* 0x000fea0003800000 */
.L_x_18685:
[----:B------:R-:W-:Y:S01]  /*8080*/  FSETP.NEU.FTZ.AND P0, PT, R0, RZ, PT ;  /* 0x000000ff0000720b */ /* 0x000fe20003f1d000 */
[----:B------:R-:W-:-:S12]  /*8090*/  BRA `(.L_x_18660) ;  /* 0x0000000000607947 */ /* 0x000fd80003800000 */
.L_x_18659:
        /* <DEDUP_REMOVED lines=16> */
.L_x_18687:
[----:B------:R-:W-:Y:S01]  /*81a0*/  PLOP3.LUT P0, PT, PT, PT, PT, 0x8, 0x0 ;  /* 0x000000000000781c */ /* 0x000fe20003f0e170 */
[----:B------:R-:W-:-:S12]  /*81b0*/  BRA `(.L_x_18660) ;  /* 0x0000000000187947 */ /* 0x000fd80003800000 */
.L_x_18684:
[----:B------:R-:W2:Y:S02]  /*81c0*/  LDG.E.64 R4, desc[UR36][R4.64] ;  /* 0x0000002404047981 */ /* 0x000ea4000c1e1b00 */
[----:B--2---:R-:W-:-:S04]  /*81d0*/  ISETP.NE.U32.AND P0, PT, R4, RZ, PT ;  /* 0x000000ff0400720c */ /* 0x004fc80003f05070 */
[----:B------:R-:W-:Y:S01]  /*81e0*/  ISETP.NE.AND.EX P0, PT, R5, RZ, PT, P0 ;  /* 0x000000ff0500720c */ /* 0x000fe20003f05300 */
[----:B------:R-:W-:-:S12]  /*81f0*/  BRA `(.L_x_18660) ;  /* 0x0000000000087947 */ /* 0x000fd80003800000 */
.L_x_18683:
[----:B------:R-:W2:Y:S02]  /*8200*/  LDG.E R4, desc[UR36][R4.64] ;  /* 0x0000002404047981 */ /* 0x000ea4000c1e1900 */
[----:B--2---:R-:W-:-:S13]  /*8210*/  ISETP.NE.AND P0, PT, R4, RZ, PT ;  /* 0x000000ff0400720c */ /* 0x004fda0003f05270 */
.L_x_18660:
[----:B------:R-:W-:Y:S02]  /*8220*/  ISETP.NE.AND P1, PT, R23, RZ, PT ;  /* 0x000000ff1700720c */ /* 0x000fe40003f25270 */
[----:B------:R-:W-:Y:S02]  /*8230*/  SEL R0, RZ, 0x1, !P0 ;  /* 0x00000001ff007807 */ /* 0x000fe40004000000 */
[----:B------:R-:W-:-:S09]  /*8240*/  SEL R27, RZ, 0x1, !P1 ;  /* 0x00000001ff1b7807 */ /* 0x000fd20004800000 */
.L_x_18621:
[----:B------:R-:W-:Y:S05]  /*8250*/  BSYNC B6 ;  /* 0x0000000000067941 */ /* 0x000fea0003800000 */
.L_x_18620:
[----:B------:R-:W0:Y:S01]  /*8260*/  S2R R3, SR_TID.X ;  /* 0x0000000000037919 */ /* 0x000e220000002100 */
[----:B------:R-:W-:Y:S01]  /*8270*/  PRMT R4, R19, 0x9910, RZ ;  /* 0x0000991013047816 */ /* 0x000fe200000000ff */
[----:B------:R-:W-:Y:S01]  /*8280*/  BSSY B6, `(.L_x_18688) ;  /* 0x0000104000067945 */ /* 0x000fe20003800000 */
[----:B------:R-:W-:Y:S02]  /*8290*/  PRMT R18, R18, 0x9910, RZ ;  /* 0x0000991012127816 */ /* 0x000fe400000000ff */
[----:B------:R-:W-:Y:S02]  /*82a0*/  ISETP.NE.AND P3, PT, R4, RZ, PT ;  /* 0x000000ff0400720c */ /* 0x000fe40003f65270 */
[----:B------:R-:W-:Y:S02]  /*82b0*/  PRMT R4, R16, 0x9910, RZ ;  /* 0x0000991010047816 */ /* 0x000fe400000000ff */
[----:B------:R-:W1:Y:S01]  /*82c0*/  LDC.U8 R16, c[0x0][0x240] ;  /* 0x00009000ff107b82 */ /* 0x000e620000000000 */
[----:B------:R-:W-:Y:S01]  /*82d0*/  PRMT R6, R0, 0x9910, RZ ;  /* 0x0000991000067816 */ /* 0x000fe200000000ff */
[----:B------:R-:W-:Y:S01]  /*82e0*/  IMAD.MOV.U32 R0, RZ, RZ, R18 ;  /* 0x000000ffff007224 */ /* 0x000fe200078e0012 */
[----:B------:R-:W-:-:S02]  /*82f0*/  PRMT R5, R24, 0x9910, RZ ;  /* 0x0000991018057816 */ /* 0x000fc400000000ff */
[----:B------:R-:W-:Y:S02]  /*8300*/  ISETP.NE.AND P0, PT, R6, RZ, PT ;  /* 0x000000ff0600720c */ /* 0x000fe40003f05270 */
[----:B------:R-:W-:Y:S02]  /*8310*/  ISETP.NE.AND P2, PT, R0, RZ, PT ;  /* 0x000000ff0000720c */ /* 0x000fe40003f45270 */
[----:B------:R-:W-:Y:S02]  /*8320*/  ISETP.NE.AND P1, PT, R5, RZ, PT ;  /* 0x000000ff0500720c */ /* 0x000fe40003f25270 */
[----:B------:R-:W-:Y:S02]  /*8330*/  PRMT R0, R17, 0x9910, RZ ;  /* 0x0000991011007816 */ /* 0x000fe400000000ff */
[----:B------:R-:W-:Y:S02]  /*8340*/  PRMT R5, R26, 0x9910, RZ ;  /* 0x000099101a057816 */ /* 0x000fe400000000ff */
[----:B------:R-:W-:-:S02]  /*8350*/  PRMT R6, R27, 0x9910, RZ ;  /* 0x000099101b067816 */ /* 0x000fc400000000ff */
[----:B------:R-:W-:Y:S02]  /*8360*/  ISETP.NE.AND P2, PT, R0, RZ, P2 ;  /* 0x000000ff0000720c */ /* 0x000fe40001745270 */
[----:B------:R-:W-:Y:S02]  /*8370*/  ISETP.NE.AND P3, PT, R4, RZ, P3 ;  /* 0x000000ff0400720c */ /* 0x000fe40001f65270 */
[----:B------:R-:W-:Y:S02]  /*8380*/  ISETP.NE.AND P1, PT, R5, RZ, P1 ;  /* 0x000000ff0500720c */ /* 0x000fe40000f25270 */
[----:B0-----:R-:W-:Y:S01]  /*8390*/  ISETP.GE.AND P4, PT, R3, R22, PT ;  /* 0x000000160300720c */ /* 0x001fe20003f86270 */
[----:B------:R-:W-:Y:S01]  /*83a0*/  IMAD.MOV.U32 R17, RZ, RZ, R3 ;  /* 0x000000ffff117224 */ /* 0x000fe200078e0003 */
[----:B------:R-:W-:Y:S02]  /*83b0*/  ISETP.NE.AND P0, PT, R6, RZ, P0 ;  /* 0x000000ff0600720c */ /* 0x000fe40000705270 */
[----:B------:R-:W-:-:S02]  /*83c0*/  SEL R11, RZ, 0x1, !P2 ;  /* 0x00000001ff0b7807 */ /* 0x000fc40005000000 */
[----:B------:R-:W-:Y:S02]  /*83d0*/  SEL R26, RZ, 0x1, !P3 ;  /* 0x00000001ff1a7807 */ /* 0x000fe40005800000 */
[----:B------:R-:W-:Y:S02]  /*83e0*/  SEL R18, RZ, 0x1, !P1 ;  /* 0x00000001ff127807 */ /* 0x000fe40004800000 */
[----:B------:R-:W-:-:S03]  /*83f0*/  SEL R24, RZ, 0x1, !P0 ;  /* 0x00000001ff187807 */ /* 0x000fc60004000000 */
        /* <DEDUP_REMOVED lines=22> */
.L_x_18693:
[----:B------:R0:W-:Y:S01]  /*8560*/  STG.E.U8 desc[UR36][R8.64], R11 ;  /* 0x0000000b08007986 */ /* 0x0001e2000c101124 */
[----:B------:R-:W-:Y:S05]  /*8570*/  BRA `(.L_x_18689) ;  /* 0x0000000c00507947 */ /* 0x000fea0003800000 */
.L_x_18692:
        /* <DEDUP_REMOVED lines=10> */
.L_x_18696:
[----:B------:R0:W-:Y:S01]  /*8620*/  STG.E desc[UR36][R8.64], R11 ;  /* 0x0000000b08007986 */ /* 0x0001e2000c101924 */
[----:B------:R-:W-:Y:S05]  /*8630*/  BRA `(.L_x_18689) ;  /* 0x0000000c00207947 */ /* 0x000fea0003800000 */
.L_x_18695:
[----:B------:R0:W-:Y:S01]  /*8640*/  STG.E.U16 desc[UR36][R8.64], R11 ;  /* 0x0000000b08007986 */ /* 0x0001e2000c101524 */
[----:B------:R-:W-:Y:S05]  /*8650*/  BRA `(.L_x_18689) ;  /* 0x0000000c00187947 */ /* 0x000fea0003800000 */
.L_x_18691:
        /* <DEDUP_REMOVED lines=9> */
.L_x_18698:
[----:B------:R-:W0:Y:S02]  /*86f0*/  I2F.S16 R0, R11 ;  /* 0x0000000b00007306 */ /* 0x000e240000101400 */
[----:B0-----:R-:W-:-:S05]  /*8700*/  F2FP.F16.F32.PACK_AB R0, RZ, R0 ;  /* 0x00000000ff00723e */ /* 0x001fca00000000ff */
[----:B------:R0:W-:Y:S01]  /*8710*/  STG.E.U16 desc[UR36][R8.64], R0 ;  /* 0x0000000008007986 */ /* 0x0001e2000c101524 */
[----:B------:R-:W-:Y:S05]  /*8720*/  BRA `(.L_x_18689) ;  /* 0x0000000800e47947 */ /* 0x000fea0003800000 */
.L_x_18697:
        /* <DEDUP_REMOVED lines=10> */
.L_x_18700:
[----:B------:R-:W0:Y:S02]  /*87d0*/  I2F.S16 R11, R11 ;  /* 0x0000000b000b7306 */ /* 0x000e240000101400 */
[----:B0-----:R-:W-:-:S04]  /*87e0*/  F2FP.F16.F32.PACK_AB R3, RZ, R11 ;  /* 0x0000000bff03723e */ /* 0x001fc800000000ff */
[----:B------:R-:W-:-:S05]  /*87f0*/  PRMT R3, R3, 0x5410, RZ ;  /* 0x0000541003037816 */ /* 0x000fca00000000ff */
[----:B------:R0:W-:Y:S01]  /*8800*/  STG.E desc[UR36][R8.64], R3 ;  /* 0x0000000308007986 */ /* 0x0001e2000c101924 */
[----:B------:R-:W-:Y:S05]  /*8810*/  BRA `(.L_x_18689) ;  /* 0x0000000800a87947 */ /* 0x000fea0003800000 */
.L_x_18699:
[----:B------:R-:W0:Y:S02]  /*8820*/  I2F.F64.S16 R4, R11 ;  /* 0x0000000b00047312 */ /* 0x000e240000101c00 */
[----:B0-----:R0:W-:Y:S01]  /*8830*/  STG.E.64 desc[UR36][R8.64], R4 ;  /* 0x0000000408007986 */ /* 0x0011e2000c101b24 */
[----:B------:R-:W-:Y:S05]  /*8840*/  BRA `(.L_x_18689) ;  /* 0x00000008009c7947 */ /* 0x000fea0003800000 */
.L_x_18690:
        /* <DEDUP_REMOVED lines=10> */
.L_x_18703:
[----:B------:R-:W0:Y:S01]  /*88f0*/  I2F.F64.S16 R4, R11 ;  /* 0x0000000b00047312 */ /* 0x000e220000101c00 */
[----:B------:R-:W-:-:S05]  /*8900*/  CS2R R6, SRZ ;  /* 0x0000000000067805 */ /* 0x000fca000001ff00 */
[----:B0-----:R0:W-:Y:S01]  /*8910*/  STG.E.128 desc[UR36][R8.64], R4 ;  /* 0x0000000408007986 */ /* 0x0011e2000c101d24 */
[----:B------:R-:W-:Y:S05]  /*8920*/  BRA `(.L_x_18689) ;  /* 0x0000000800647947 */ /* 0x000fea0003800000 */
.L_x_18702:
        /* <DEDUP_REMOVED lines=21> */
.L_x_18707:
[----:B------:R-:W-:Y:S05]  /*8a80*/  BSYNC B0 ;  /* 0x0000000000007941 */ /* 0x000fea0003800000 */
.L_x_18706:
[----:B------:R-:W-:-:S05]  /*8a90*/  LOP3.LUT R5, R0, R5, RZ, 0xfc, !PT ;  /* 0x0000000500057212 */ /* 0x000fca00078efcff */
[----:B------:R0:W-:Y:S01]  /*8aa0*/  STG.E.U8 desc[UR36][R8.64], R5 ;  /* 0x0000000508007986 */ /* 0x0001e2000c101124 */
[----:B------:R-:W-:Y:S05]  /*8ab0*/  BRA `(.L_x_18689) ;  /* 0x0000000800007947 */ /* 0x000fea0003800000 */
.L_x_18705:
        /* <DEDUP_REMOVED lines=13> */
.L_x_18709:
[----:B------:R-:W-:Y:S01]  /*8b90*/  IMAD.MOV.U32 R0, RZ, RZ, 0x7f ;  /* 0x0000007fff007424 */ /* 0x000fe200078e00ff */
[----:B------:R-:W-:-:S04]  /*8ba0*/  ISETP.GT.U32.AND P0, PT, R3, 0x7f800000, PT ;  /* 0x7f8000000300780c */ /* 0x000fc80003f04070 */
[----:B------:R-:W-:-:S09]  /*8bb0*/  SEL R0, R0, 0x7c, P0 ;  /* 0x0000007c00007807 */ /* 0x000fd20000000000 */
.L_x_18710:
[----:B------:R-:W-:Y:S05]  /*8bc0*/  BSYNC B0 ;  /* 0x0000000000007941 */ /* 0x000fea0003800000 */
.L_x_18708:
[----:B------:R-:W-:-:S04]  /*8bd0*/  LOP3.LUT R3, R11, 0x80000000, RZ, 0xc0, !PT ;  /* 0x800000000b037812 */ /* 0x000fc800078ec0ff */
[----:B------:R-:W-:-:S04]  /*8be0*/  SHF.R.U32.HI R3, RZ, 0x18, R3 ;  /* 0x00000018ff037819 */ /* 0x000fc80000011603 */
[----:B------:R-:W-:-:S05]  /*8bf0*/  LOP3.LUT R3, R0, R3, RZ, 0xfc, !PT ;  /* 0x0000000300037212 */ /* 0x000fca00078efcff */
[----:B------:R0:W-:Y:S01]  /*8c00*/  STG.E.U8 desc[UR36][R8.64], R3 ;  /* 0x0000000308007986 */ /* 0x0001e2000c101124 */
[----:B------:R-:W-:Y:S05]  /*8c10*/  BRA `(.L_x_18689) ;  /* 0x0000000400a87947 */ /* 0x000fea0003800000 */
.L_x_18704:
[----:B------:R-:W0:Y:S02]  /*8c20*/  I2F.S16 R0, R11 ;  /* 0x0000000b00007306 */ /* 0x000e240000101400 */
[----:B0-----:R-:W-:-:S05]  /*8c30*/  F2FP.BF16.F32.PACK_AB R0, RZ, R0 ;  /* 0x00000000ff00723e */ /* 0x001fca00000010ff */
[----:B------:R0:W-:Y:S01]  /*8c40*/  STG.E.U16 desc[UR36][R8.64], R0 ;  /* 0x0000000008007986 */ /* 0x0001e2000c101524 */
[----:B------:R-:W-:Y:S05]  /*8c50*/  BRA `(.L_x_18689) ;  /* 0x0000000400987947 */ /* 0x000fea0003800000 */
.L_x_18701:
        /* <DEDUP_REMOVED lines=10> */
.L_x_18713:
        /* <DEDUP_REMOVED lines=17> */
.L_x_18716:
[----:B------:R-:W-:-:S04]  /*8e10*/  LOP3.LUT R3, R11, 0x80000000, RZ, 0xc0, !PT ;  /* 0x800000000b037812 */ /* 0x000fc800078ec0ff */
[----:B------:R-:W-:-:S04]  /*8e20*/  SHF.R.U32.HI R3, RZ, 0x18, R3 ;  /* 0x00000018ff037819 */ /* 0x000fc80000011603 */
[----:B------:R-:W-:-:S04]  /*8e30*/  LOP3.LUT R0, R0, R3, RZ, 0xfc, !PT ;  /* 0x0000000300007212 */ /* 0x000fc800078efcff */
[----:B------:R-:W-:-:S07]  /*8e40*/  PRMT R4, R0, 0x7610, R4 ;  /* 0x0000761000047816 */ /* 0x000fce0000000004 */
.L_x_18715:
[----:B------:R-:W-:Y:S05]  /*8e50*/  BSYNC B0 ;  /* 0x0000000000007941 */ /* 0x000fea0003800000 */
.L_x_18714:
[----:B------:R4:W-:Y:S01]  /*8e60*/  STG.E.U8 desc[UR36][R8.64], R4 ;  /* 0x0000000408007986 */ /* 0x0009e2000c101124 */
[----:B------:R-:W-:Y:S05]  /*8e70*/  BRA `(.L_x_18689) ;  /* 0x0000000400107947 */ /* 0x000fea0003800000 */
.L_x_18712:
        /* <DEDUP_REMOVED lines=17> */
.L_x_18719:
[----:B------:R-:W-:-:S04]  /*8f90*/  LOP3.LUT R3, R11, 0x80000000, RZ, 0xc0, !PT ;  /* 0x800000000b037812 */ /* 0x000fc800078ec0ff */
[----:B------:R-:W-:-:S04]  /*8fa0*/  SHF.R.U32.HI R3, RZ, 0x18, R3 ;  /* 0x00000018ff037819 */ /* 0x000fc80000011603 */
[----:B------:R-:W-:-:S04]  /*8fb0*/  LOP3.LUT R0, R0, R3, RZ, 0xfc, !PT ;  /* 0x0000000300007212 */ /* 0x000fc800078efcff */
[----:B------:R-:W-:-:S07]  /*8fc0*/  PRMT R4, R0, 0x7610, R4 ;  /* 0x0000761000047816 */ /* 0x000fce0000000004 */
.L_x_18718:
[----:B------:R-:W-:Y:S05]  /*8fd0*/  BSYNC B0 ;  /* 0x0000000000007941 */ /* 0x000fea0003800000 */
.L_x_18717:
[----:B------:R0:W-:Y:S01]  /*8fe0*/  STG.E.U8 desc[UR36][R8.64], R4 ;  /* 0x0000000408007986 */ /* 0x0001e2000c101124 */
[----:B------:R-:W-:Y:S05]  /*8ff0*/  BRA `(.L_x_18689) ;  /* 0x0000000000b07947 */ /* 0x000fea0003800000 */
.L_x_18711:
        /* <DEDUP_REMOVED lines=22> */
.L_x_18694:
        /* <DEDUP_REMOVED lines=16> */
.L_x_18722:
[----:B------:R-:W-:Y:S05]  /*9260*/  BRA `(.L_x_18689) ;  /* 0x0000000000147947 */ /* 0x000fea0003800000 */
.L_x_18721:
[----:B------:R-:W-:Y:S02]  /*9270*/  IMAD.MOV.U32 R4, RZ, RZ, R11 ;  /* 0x000000ffff047224 */ /* 0x000fe400078e000b */
[----:B------:R-:W-:-:S05]  /*9280*/  IMAD.MOV.U32 R5, RZ, RZ, RZ ;  /* 0x000000ffff057224 */ /* 0x000fca00078e00ff */
[----:B------:R2:W-:Y:S01]  /*9290*/  STG.E.64 desc[UR36][R8.64], R4 ;  /* 0x0000000408007986 */ /* 0x0005e2000c101b24 */
[----:B------:R-:W-:Y:S05]  /*92a0*/  BRA `(.L_x_18689) ;  /* 0x0000000000047947 */ /* 0x000fea0003800000 */
.L_x_18720:
[----:B------:R0:W-:Y:S02]  /*92b0*/  STG.E desc[UR36][R8.64], R11 ;  /* 0x0000000b08007986 */ /* 0x0001e4000c101924 */
.L_x_18689:
[----:B------:R-:W-:Y:S05]  /*92c0*/  BSYNC B6 ;  /* 0x0000000000067941 */ /* 0x000fea0003800000 */
.L_x_18688:
        /* <DEDUP_REMOVED lines=23> */
.L_x_18728:
[----:B------:R0:W-:Y:S01]  /*9440*/  STG.E.U8 desc[UR36][R8.64], R26 ;  /* 0x0000001a08007986 */ /* 0x0001e2000c101124 */
[----:B------:R-:W-:Y:S05]  /*9450*/  BRA `(.L_x_18730) ;  /* 0x0000000c00487947 */ /* 0x000fea0003800000 */
.L_x_18727:
        /* <DEDUP_REMOVED lines=9> */
.L_x_18732:
[----:B------:R0:W-:Y:S01]  /*94f0*/  STG.E desc[UR36][R8.64], R26 ;  /* 0x0000001a08007986 */ /* 0x0001e2000c101924 */
[----:B------:R-:W-:Y:S05]  /*9500*/  BRA `(.L_x_18730) ;  /* 0x0000000c001c7947 */ /* 0x000fea0003800000 */
.L_x_18731:
[----:B------:R0:W-:Y:S01]  /*9510*/  STG.E.U16 desc[UR36][R8.64], R26 ;  /* 0x0000001a08007986 */ /* 0x0001e2000c101524 */
[----:B------:R-:W-:Y:S05]  /*9520*/  BRA `(.L_x_18730) ;  /* 0x0000000c00147947 */ /* 0x000fea0003800000 */
.L_x_18726:
        /* <DEDUP_REMOVED lines=9> */
.L_x_18734:
[----:B------:R-:W0:Y:S02]  /*95c0*/  I2F.S16 R0, R26 ;  /* 0x0000001a00007306 */ /* 0x000e240000101400 */
[----:B0-----:R-:W-:-:S05]  /*95d0*/  F2FP.F16.F32.PACK_AB R0, RZ, R0 ;  /* 0x00000000ff00723e */ /* 0x001fca00000000ff */
[----:B------:R0:W-:Y:S01]  /*95e0*/  STG.E.U16 desc[UR36][R8.64], R0 ;  /* 0x0000000008007986 */ /* 0x0001e2000c101524 */
[----:B------:R-:W-:Y:S05]  /*95f0*/  BRA `(.L_x_18730) ;  /* 0x0000000800e07947 */ /* 0x000fea0003800000 */
.L_x_18733:
        /* <DEDUP_REMOVED lines=10> */
.L_x_18736:
[----:B------:R-:W0:Y:S02]  /*96a0*/  I2F.S16 R26, R26 ;  /* 0x0000001a001a7306 */ /* 0x000e240000101400 */
[----:B0-----:R-:W-:-:S04]  /*96b0*/  F2FP.F16.F32.PACK_AB R3, RZ, R26 ;  /* 0x0000001aff03723e */ /* 0x001fc800000000ff */
[----:B------:R-:W-:-:S05]  /*96c0*/  PRMT R3, R3, 0x5410, RZ ;  /* 0x0000541003037816 */ /* 0x000fca00000000ff */
[----:B------:R0:W-:Y:S01]  /*96d0*/  STG.E desc[UR36][R8.64], R3 ;  /* 0x0000000308007986 */ /* 0x0001e2000c101924 */
[----:B------:R-:W-:Y:S05]  /*96e0*/  BRA `(.L_x_18730) ;  /* 0x0000000800a47947 */ /* 0x000fea0003800000 */
.L_x_18735:
[----:B------:R-:W0:Y:S02]  /*96f0*/  I2F.F64.S16 R26, R26 ;  /* 0x0000001a001a7312 */ /* 0x000e240000101c00 */
[----:B0-----:R0:W-:Y:S01]  /*9700*/  STG.E.64 desc[UR36][R8.64], R26 ;  /* 0x0000001a08007986 */ /* 0x0011e2000c101b24 */
[----:B------:R-:W-:Y:S05]  /*9710*/  BRA `(.L_x_18730) ;  /* 0x0000000800987947 */ /* 0x000fea0003800000 */
.L_x_18725:
        /* <DEDUP_REMOVED lines=10> */
.L_x_18739:
[----:B------:R-:W0:Y:S01]  /*97c0*/  I2F.F64.S16 R4, R26 ;  /* 0x0000001a00047312 */ /* 0x000e220000101c00 */
[----:B------:R-:W-:-:S05]  /*97d0*/  CS2R R6, SRZ ;  /* 0x0000000000067805 */ /* 0x000fca000001ff00 */
[----:B0-----:R0:W-:Y:S01]  /*97e0*/  STG.E.128 desc[UR36][R8.64], R4 ;  /* 0x0000000408007986 */ /* 0x0011e2000c101d24 */
[----:B------:R-:W-:Y:S05]  /*97f0*/  BRA `(.L_x_18730) ;  /* 0x0000000800607947 */ /* 0x000fea0003800000 */
.L_x_18738:
        /* <DEDUP_REMOVED lines=21> */
.L_x_18743:
[----:B------:R-:W-:Y:S05]  /*9950*/  BSYNC B0 ;  /* 0x0000000000007941 */ /* 0x000fea0003800000 */
.L_x_18742:
[----:B------:R-:W-:-:S05]  /*9960*/  LOP3.LUT R5, R0, R5, RZ, 0xfc, !PT ;  /* 0x0000000500057212 */ /* 0x000fca00078efcff */
[----:B------:R0:W-:Y:S01]  /*9970*/  STG.E.U8 desc[UR36][R8.64], R5 ;  /* 0x0000000508007986 */ /* 0x0001e2000c101124 */
[----:B------:R-:W-:Y:S05]  /*9980*/  BRA `(.L_x_18730) ;  /* 0x0000000400fc7947 */ /* 0x000fea0003800000 */
.L_x_18741:
        /* <DEDUP_REMOVED lines=13> */
.L_x_18745:
[----:B------:R-:W-:Y:S01]  /*9a60*/  IMAD.MOV.U32 R0, RZ, RZ, 0x7f ;  /* 0x0000007fff007424 */ /* 0x000fe200078e00ff */
[----:B------:R-:W-:-:S04]  /*9a70*/  ISETP.GT.U32.AND P0, PT, R3, 0x7f800000, PT ;  /* 0x7f8000000300780c */ /* 0x000fc80003f04070 */
[----:B------:R-:W-:-:S09]  /*9a80*/  SEL R0, R0, 0x7c, P0 ;  /* 0x0000007c00007807 */ /* 0x000fd20000000000 */
.L_x_18746:
[----:B------:R-:W-:Y:S05]  /*9a90*/  BSYNC B0 ;  /* 0x0000000000007941 */ /* 0x000fea0003800000 */
.L_x_18744:
[----:B------:R-:W-:-:S04]  /*9aa0*/  LOP3.LUT R3, R5, 0x80000000, RZ, 0xc0, !PT ;  /* 0x8000000005037812 */ /* 0x000fc800078ec0ff */
[----:B------:R-:W-:-:S04]  /*9ab0*/  SHF.R.U32.HI R3, RZ, 0x18, R3 ;  /* 0x00000018ff037819 */ /* 0x000fc80000011603 */
[----:B------:R-:W-:-:S05]  /*9ac0*/  LOP3.LUT R3, R0, R3, RZ, 0xfc, !PT ;  /* 0x0000000300037212 */ /* 0x000fca00078efcff */
[----:B------:R0:W-:Y:S01]  /*9ad0*/  STG.E.U8 desc[UR36][R8.64], R3 ;  /* 0x0000000308007986 */ /* 0x0001e2000c101124 */
[----:B------:R-:W-:Y:S05]  /*9ae0*/  BRA `(.L_x_18730) ;  /* 0x0000000400a47947 */ /* 0x000fea0003800000 */
.L_x_18740:
[----:B------:R-:W0:Y:S02]  /*9af0*/  I2F.S16 R0, R26 ;  /* 0x0000001a00007306 */ /* 0x000e240000101400 */
[----:B0-----:R-:W-:-:S05]  /*9b00*/  F2FP.BF16.F32.PACK_AB R0, RZ, R0 ;  /* 0x00000000ff00723e */ /* 0x001fca00000010ff */
[----:B------:R0:W-:Y:S01]  /*9b10*/  STG.E.U16 desc[UR36][R8.64], R0 ;  /* 0x0000000008007986 */ /* 0x0001e2000c101524 */
[----:B------:R-:W-:Y:S05]  /*9b20*/  BRA `(.L_x_18730) ;  /* 0x0000000400947947 */ /* 0x000fea0003800000 */
.L_x_18737:
        /* <DEDUP_REMOVED lines=10> */
.L_x_18749:
        /* <DEDUP_REMOVED lines=17> */
.L_x_18752:
[----:B------:R-:W-:-:S04]  /*9ce0*/  LOP3.LUT R3, R5, 0x80000000, RZ, 0xc0, !PT ;  /* 0x8000000005037812 */ /* 0x000fc800078ec0ff */
[----:B------:R-:W-:-:S04]  /*9cf0*/  SHF.R.U32.HI R3, RZ, 0x18, R3 ;  /* 0x00000018ff037819 */ /* 0x000fc80000011603 */
[----:B------:R-:W-:-:S04]  /*9d00*/  LOP3.LUT R0, R0, R3, RZ, 0xfc, !PT ;  /* 0x0000000300007212 */ /* 0x000fc800078efcff */
[----:B------:R-:W-:-:S07]  /*9d10*/  PRMT R4, R0, 0x7610, R4 ;  /* 0x0000761000047816 */ /* 0x000fce0000000004 */
.L_x_18751:
[----:B------:R-:W-:Y:S05]  /*9d20*/  BSYNC B0 ;  /* 0x0000000000007941 */ /* 0x000fea0003800000 */
.L_x_18750:
[----:B------:R3:W-:Y:S01]  /*9d30*/  STG.E.U8 desc[UR36][R8.64], R4 ;  /* 0x0000000408007986 */ /* 0x0007e2000c101124 */
[----:B------:R-:W-:Y:S05]  /*9d40*/  BRA `(.L_x_18730) ;  /* 0x00000004000c7947 */ /* 0x000fea0003800000 */
.L_x_18748:
        /* <DEDUP_REMOVED lines=17> */
.L_x_18755:
[----:B------:R-:W-:-:S04]  /*9e60*/  LOP3.LUT R3, R5, 0x80000000, RZ, 0xc0, !PT ;  /* 0x8000000005037812 */ /* 0x000fc800078ec0ff */
[----:B------:R-:W-:-:S04]  /*9e70*/  SHF.R.U32.HI R3, RZ, 0x18, R3 ;  /* 0x00000018ff037819 */ /* 0x000fc80000011603 */
[----:B------:R-:W-:-:S04]  /*9e80*/  LOP3.LUT R0, R0, R3, RZ, 0xfc, !PT ;  /* 0x0000000300007212 */ /* 0x000fc800078efcff */
[----:B------:R-:W-:-:S07]  /*9e90*/  PRMT R4, R0, 0x7610, R4 ;  /* 0x0000761000047816 */ /* 0x000fce0000000004 */
.L_x_18754:
[----:B------:R-:W-:Y:S05]  /*9ea0*/  BSYNC B0 ;  /* 0x0000000000007941 */ /* 0x000fea0003800000 */
.L_x_18753:
[----:B------:R0:W-:Y:S01]  /*9eb0*/  STG.E.U8 desc[UR36][R8.64], R4 ;  /* 0x0000000408007986 */ /* 0x0001e2000c101124 */
[----:B------:R-:W-:Y:S05]  /*9ec0*/  BRA `(.L_x_18730) ;  /* 0x0000000000ac7947 */ /* 0x000fea0003800000 */
.L_x_18747:
        /* <DEDUP_REMOVED lines=22> */
.L_x_18729:
        /* <DEDUP_REMOVED lines=16> */
.L_x_18758:
[----:B------:R-:W-:Y:S05]  /*a130*/  BRA `(.L_x_18730) ;  /* 0x0000000000107947 */ /* 0x000fea0003800000 */
.L_x_18757:
[----:B------:R-:W-:-:S05]  /*a140*/  IMAD.MOV.U32 R27, RZ, RZ, RZ ;  /* 0x000000ffff1b7224 */ /* 0x000fca00078e00ff */
[----:B------:R1:W-:Y:S01]  /*a150*/  STG.E.64 desc[UR36][R8.64], R26 ;  /* 0x0000001a08007986 */ /* 0x0003e2000c101b24 */
[----:B------:R-:W-:Y:S05]  /*a160*/  BRA `(.L_x_18730) ;  /* 0x0000000000047947 */ /* 0x000fea0003800000 */
.L_x_18756:
[----:B------:R0:W-:Y:S02]  /*a170*/  STG.E desc[UR36][R8.64], R26 ;  /* 0x0000001a08007986 */ /* 0x0001e4000c101924 */
.L_x_18730:
        /* <DEDUP_REMOVED lines=23> */
.L_x_18762:
[----:B------:R0:W-:Y:S01]  /*a2f0*/  STG.E.U8 desc[UR36][R8.64], R18 ;  /* 0x0000001208007986 */ /* 0x0001e2000c101124 */
[----:B------:R-:W-:Y:S05]  /*a300*/  BRA `(.L_x_18764) ;  /* 0x0000000c00487947 */ /* 0x000fea0003800000 */
.L_x_18761:
        /* <DEDUP_REMOVED lines=9> */
.L_x_18766:
[----:B------:R0:W-:Y:S01]  /*a3a0*/  STG.E desc[UR36][R8.64], R18 ;  /* 0x0000001208007986 */ /* 0x0001e2000c101924 */
[----:B------:R-:W-:Y:S05]  /*a3b0*/  BRA `(.L_x_18764) ;  /* 0x0000000c001c7947 */ /* 0x000fea0003800000 */
.L_x_18765:
[----:B------:R0:W-:Y:S01]  /*a3c0*/  STG.E.U16 desc[UR36][R8.64], R18 ;  /* 0x0000001208007986 */ /* 0x0001e2000c101524 */
[----:B------:R-:W-:Y:S05]  /*a3d0*/  BRA `(.L_x_18764) ;  /* 0x0000000c00147947 */ /* 0x000fea0003800000 */
.L_x_18760:
        /* <DEDUP_REMOVED lines=9> */
.L_x_18768:
[----:B------:R-:W0:Y:S02]  /*a470*/  I2F.S16 R0, R18 ;  /* 0x0000001200007306 */ /* 0x000e240000101400 */
[----:B0-----:R-:W-:-:S05]  /*a480*/  F2FP.F16.F32.PACK_AB R0, RZ, R0 ;  /* 0x00000000ff00723e */ /* 0x001fca00000000ff */
[----:B------:R0:W-:Y:S01]  /*a490*/  STG.E.U16 desc[UR36][R8.64], R0 ;  /* 0x0000000008007986 */ /* 0x0001e2000c101524 */
[----:B------:R-:W-:Y:S05]  /*a4a0*/  BRA `(.L_x_18764) ;  /* 0x0000000800e07947 */ /* 0x000fea0003800000 */
.L_x_18767:
        /* <DEDUP_REMOVED lines=10> */
.L_x_18770:
[----:B------:R-:W0:Y:S02]  /*a550*/  I2F.S16 R18, R18 ;  /* 0x0000001200127306 */ /* 0x000e240000101400 */
[----:B0-----:R-:W-:-:S04]  /*a560*/  F2FP.F16.F32.PACK_AB R3, RZ, R18 ;  /* 0x00000012ff03723e */ /* 0x001fc800000000ff */
[----:B------:R-:W-:-:S05]  /*a570*/  PRMT R3, R3, 0x5410, RZ ;  /* 0x0000541003037816 */ /* 0x000fca00000000ff */
[----:B------:R3:W-:Y:S01]  /*a580*/  STG.E desc[UR36][R8.64], R3 ;  /* 0x0000000308007986 */ /* 0x0007e2000c101924 */
[----:B------:R-:W-:Y:S05]  /*a590*/  BRA `(.L_x_18764) ;  /* 0x0000000800a47947 */ /* 0x000fea0003800000 */
.L_x_18769:
[----:B------:R-:W0:Y:S02]  /*a5a0*/  I2F.F64.S16 R18, R18 ;  /* 0x0000001200127312 */ /* 0x000e240000101c00 */
[----:B0-----:R4:W-:Y:S01]  /*a5b0*/  STG.E.64 desc[UR36][R8.64], R18 ;  /* 0x0000001208007986 */ /* 0x0019e2000c101b24 */
[----:B------:R-:W-:Y:S05]  /*a5c0*/  BRA `(.L_x_18764) ;  /* 0x0000000800987947 */ /* 0x000fea0003800000 */
.L_x_18759:
        /* <DEDUP_REMOVED lines=10> */
.L_x_18773:
[----:B------:R-:W0:Y:S01]  /*a670*/  I2F.F64.S16 R4, R18 ;  /* 0x0000001200047312 */ /* 0x000e220000101c00 */
[----:B------:R-:W-:-:S05]  /*a680*/  CS2R R6, SRZ ;  /* 0x0000000000067805 */ /* 0x000fca000001ff00 */
[----:B0-----:R0:W-:Y:S01]  /*a690*/  STG.E.128 desc[UR36][R8.64], R4 ;  /* 0x0000000408007986 */ /* 0x0011e2000c101d24 */
[----:B------:R-:W-:Y:S05]  /*a6a0*/  BRA `(.L_x_18764) ;  /* 0x0000000800607947 */ /* 0x000fea0003800000 */
.L_x_18772:
        /* <DEDUP_REMOVED lines=21> */
.L_x_18777:
[----:B------:R-:W-:Y:S05]  /*a800*/  BSYNC B0 ;  /* 0x0000000000007941 */ /* 0x000fea0003800000 */
.L_x_18776:
[----:B------:R-:W-:-:S05]  /*a810*/  LOP3.LUT R5, R0, R5, RZ, 0xfc, !PT ;  /* 0x0000000500057212 */ /* 0x000fca00078efcff */
[----:B------:R0:W-:Y:S01]  /*a820*/  STG.E.U8 desc[UR36][R8.64], R5 ;  /* 0x0000000508007986 */ /* 0x0001e2000c101124 */
[----:B------:R-:W-:Y:S05]  /*a830*/  BRA `(.L_x_18764) ;  /* 0x0000000400fc7947 */ /* 0x000fea0003800000 */
.L_x_18775:
        /* <DEDUP_REMOVED lines=13> */
.L_x_18779:
[----:B------:R-:W-:Y:S01]  /*a910*/  IMAD.MOV.U32 R0, RZ, RZ, 0x7f ;  /* 0x0000007fff007424 */ /* 0x000fe200078e00ff */
[----:B------:R-:W-:-:S04]  /*a920*/  ISETP.GT.U32.AND P0, PT, R3, 0x7f800000, PT ;  /* 0x7f8000000300780c */ /* 0x000fc80003f04070 */
[----:B------:R-:W-:-:S09]  /*a930*/  SEL R0, R0, 0x7c, P0 ;  /* 0x0000007c00007807 */ /* 0x000fd20000000000 */
.L_x_18780:
[----:B------:R-:W-:Y:S05]  /*a940*/  BSYNC B0 ;  /* 0x0000000000007941 */ /* 0x000fea0003800000 */
.L_x_18778:
[----:B------:R-:W-:-:S04]  /*a950*/  LOP3.LUT R3, R5, 0x80000000, RZ, 0xc0, !PT ;  /* 0x8000000005037812 */ /* 0x000fc800078ec0ff */
[----:B------:R-:W-:-:S04]  /*a960*/  SHF.R.U32.HI R3, RZ, 0x18, R3 ;  /* 0x00000018ff037819 */ /* 0x000fc80000011603 */
[----:B------:R-:W-:-:S05]  /*a970*/  LOP3.LUT R3, R0, R3, RZ, 0xfc, !PT ;  /* 0x0000000300037212 */ /* 0x000fca00078efcff */
[----:B------:R0:W-:Y:S01]  /*a980*/  STG.E.U8 desc[UR36][R8.64], R3 ;  /* 0x0000000308007986 */ /* 0x0001e2000c101124 */
[----:B------:R-:W-:Y:S05]  /*a990*/  BRA `(.L_x_18764) ;  /* 0x0000000400a47947 */ /* 0x000fea0003800000 */
.L_x_18774:
[----:B------:R-:W0:Y:S02]  /*a9a0*/  I2F.S16 R0, R18 ;  /* 0x0000001200007306 */ /* 0x000e240000101400 */
[----:B0-----:R-:W-:-:S05]  /*a9b0*/  F2FP.BF16.F32.PACK_AB R0, RZ, R0 ;  /* 0x00000000ff00723e */ /* 0x001fca00000010ff */
[----:B------:R0:W-:Y:S01]  /*a9c0*/  STG.E.U16 desc[UR36][R8.64], R0 ;  /* 0x0000000008007986 */ /* 0x0001e2000c101524 */
[----:B------:R-:W-:Y:S05]  /*a9d0*/  BRA `(.L_x_18764) ;  /* 0x0000000400947947 */ /* 0x000fea0003800000 */
.L_x_18771:
        /* <DEDUP_REMOVED lines=10> */
.L_x_18783:
        /* <DEDUP_REMOVED lines=17> */
.L_x_18786:
[----:B------:R-:W-:-:S04]  /*ab90*/  LOP3.LUT R3, R5, 0x80000000, RZ, 0xc0, !PT ;  /* 0x8000000005037812 */ /* 0x000fc800078ec0ff */
[----:B------:R-:W-:-:S04]  /*aba0*/  SHF.R.U32.HI R3, RZ, 0x18, R3 ;  /* 0x00000018ff037819 */ /* 0x000fc80000011603 */
[----:B------:R-:W-:-:S04]  /*abb0*/  LOP3.LUT R0, R0, R3, RZ, 0xfc, !PT ;  /* 0x0000000300007212 */ /* 0x000fc800078efcff */
[----:B------:R-:W-:-:S07]  /*abc0*/  PRMT R4, R0, 0x7610, R4 ;  /* 0x0000761000047816 */ /* 0x000fce0000000004 */
.L_x_18785:
[----:B------:R-:W-:Y:S05]  /*abd0*/  BSYNC B0 ;  /* 0x0000000000007941 */ /* 0x000fea0003800000 */
.L_x_18784:
[----:B------:R0:W-:Y:S01]  /*abe0*/  STG.E.U8 desc[UR36][R8.64], R4 ;  /* 0x0000000408007986 */ /* 0x0001e2000c101124 */
[----:B------:R-:W-:Y:S05]  /*abf0*/  BRA `(.L_x_18764) ;  /* 0x00000004000c7947 */ /* 0x000fea0003800000 */
.L_x_18782:
        /* <DEDUP_REMOVED lines=17> */
.L_x_18789:
[----:B------:R-:W-:-:S04]  /*ad10*/  LOP3.LUT R3, R5, 0x80000000, RZ, 0xc0, !PT ;  /* 0x8000000005037812 */ /* 0x000fc800078ec0ff */
[----:B------:R-:W-:-:S04]  /*ad20*/  SHF.R.U32.HI R3, RZ, 0x18, R3 ;  /* 0x00000018ff037819 */ /* 0x000fc80000011603 */
[----:B------:R-:W-:-:S04]  /*ad30*/  LOP3.LUT R0, R0, R3, RZ, 0xfc, !PT ;  /* 0x0000000300007212 */ /* 0x000fc800078efcff */
[----:B------:R-:W-:-:S07]  /*ad40*/  PRMT R4, R0, 0x7610, R4 ;  /* 0x0000761000047816 */ /* 0x000fce0000000004 */
.L_x_18788:
[----:B------:R-:W-:Y:S05]  /*ad50*/  BSYNC B0 ;  /* 0x0000000000007941 */ /* 0x000fea0003800000 */
.L_x_18787:
[----:B------:R0:W-:Y:S01]  /*ad60*/  STG.E.U8 desc[UR36][R8.64], R4 ;  /* 0x0000000408007986 */ /* 0x0001e2000c101124 */
[----:B------:R-:W-:Y:S05]  /*ad70*/  BRA `(.L_x_18764) ;  /* 0x0000000000ac7947 */ /* 0x000fea0003800000 */
.L_x_18781:
        /* <DEDUP_REMOVED lines=22> */
.L_x_18763:
        /* <DEDUP_REMOVED lines=16> */
.L_x_18792:
[----:B------:R-:W-:Y:S05]  /*afe0*/  BRA `(.L_x_18764) ;  /* 0x0000000000107947 */ /* 0x000fea0003800000 */
.L_x_18791:
[----:B------:R-:W-:-:S05]  /*aff0*/  IMAD.MOV.U32 R19, RZ, RZ, RZ ;  /* 0x000000ffff137224 */ /* 0x000fca00078e00ff */
[----:B------:R0:W-:Y:S01]  /*b000*/  STG.E.64 desc[UR36][R8.64], R18 ;  /* 0x0000001208007986 */ /* 0x0001e2000c101b24 */
[----:B------:R-:W-:Y:S05]  /*b010*/  BRA `(.L_x_18764) ;  /* 0x0000000000047947 */ /* 0x000fea0003800000 */
.L_x_18790:
[----:B------:R0:W-:Y:S02]  /*b020*/  STG.E desc[UR36][R8.64], R18 ;  /* 0x0000001208007986 */ /* 0x0001e4000c101924 */
.L_x_18764:
[----:B------:R-:W-:-:S07]  /*b030*/  VIADD R17, R17, 0x80 ;  /* 0x0000008011117836 */ /* 0x000fce0000000000 */
.L_x_18724:
[----:B------:R-:W-:Y:S05]  /*b040*/  BSYNC B6 ;  /* 0x0000000000067941 */ /* 0x000fea0003800000 */
.L_x_18723:
[----:B------:R-:W-:-:S13]  /*b050*/  ISETP.GE.AND P0, PT, R17, R22, PT ;  /* 0x000000161100720c */ /* 0x000fda0003f06270 */
[----:B------:R-:W-:Y:S05]  /*b060*/  @P0 EXIT ;  /* 0x000000000000094d */ /* 0x000fea0003800000 */
[----:B0-234-:R-:W0:Y:S01]  /*b070*/  LDC.64 R4, c[0x0][0x218] ;  /* 0x00008600ff047b82 */ /* 0x01de220000000a00 */
[----:B-1----:R-:W-:Y:S01]  /*b080*/  PRMT R0, R16, 0x9910, RZ ;  /* 0x0000991010007816 */ /* 0x002fe200000000ff */
        /* <DEDUP_REMOVED lines=17> */
.L_x_18796:
[----:B------:R-:W-:Y:S01]  /*b1a0*/  STG.E.U8 desc[UR36][R2.64], R24 ;  /* 0x0000001802007986 */ /* 0x000fe2000c101124 */
[----:B------:R-:W-:Y:S05]  /*b1b0*/  EXIT ;  /* 0x000000000000794d */ /* 0x000fea0003800000 */
.L_x_18795:
        /* <DEDUP_REMOVED lines=9> */
.L_x_18799:
[----:B------:R-:W-:Y:S01]  /*b250*/  STG.E desc[UR36][R2.64], R24 ;  /* 0x0000001802007986 */ /* 0x000fe2000c101924 */
[----:B------:R-:W-:Y:S05]  /*b260*/  EXIT ;  /* 0x000000000000794d */ /* 0x000fea0003800000 */
.L_x_18798:
[----:B------:R-:W-:Y:S01]  /*b270*/  STG.E.U16 desc[UR36][R2.64], R24 ;  /* 0x0000001802007986 */ /* 0x000fe2000c101524 */
[----:B------:R-:W-:Y:S05]  /*b280*/  EXIT ;  /* 0x000000000000794d */ /* 0x000fea0003800000 */
.L_x_18794:
        /* <DEDUP_REMOVED lines=9> */
.L_x_18801:
[----:B------:R-:W0:Y:S02]  /*b320*/  I2F.S16 R0, R24 ;  /* 0x0000001800007306 */ /* 0x000e240000101400 */
[----:B0-----:R-:W-:-:S05]  /*b330*/  F2FP.F16.F32.PACK_AB R0, RZ, R0 ;  /* 0x00000000ff00723e */ /* 0x001fca00000000ff */
[----:B------:R-:W-:Y:S01]  /*b340*/  STG.E.U16 desc[UR36][R2.64], R0 ;  /* 0x0000000002007986 */ /* 0x000fe2000c101524 */
[----:B------:R-:W-:Y:S05]  /*b350*/  EXIT ;  /* 0x000000000000794d */ /* 0x000fea0003800000 */
.L_x_18800:
        /* <DEDUP_REMOVED lines=10> */
.L_x_18803:
[----:B------:R-:W0:Y:S02]  /*b400*/  I2F.S16 R24, R24 ;  /* 0x0000001800187306 */ /* 0x000e240000101400 */
[----:B0-----:R-:W-:-:S04]  /*b410*/  F2FP.F16.F32.PACK_AB R5, RZ, R24 ;  /* 0x00000018ff05723e */ /* 0x001fc800000000ff */
[----:B------:R-:W-:-:S05]  /*b420*/  PRMT R5, R5, 0x5410, RZ ;  /* 0x0000541005057816 */ /* 0x000fca00000000ff */
[----:B------:R-:W-:Y:S01]  /*b430*/  STG.E desc[UR36][R2.64], R5 ;  /* 0x0000000502007986 */ /* 0x000fe2000c101924 */
[----:B------:R-:W-:Y:S05]  /*b440*/  EXIT ;  /* 0x000000000000794d */ /* 0x000fea0003800000 */
.L_x_18802:
[----:B------:R-:W0:Y:S02]  /*b450*/  I2F.F64.S16 R24, R24 ;  /* 0x0000001800187312 */ /* 0x000e240000101c00 */
[----:B0-----:R-:W-:Y:S01]  /*b460*/  STG.E.64 desc[UR36][R2.64], R24 ;  /* 0x0000001802007986 */ /* 0x001fe2000c101b24 */
[----:B------:R-:W-:Y:S05]  /*b470*/  EXIT ;  /* 0x000000000000794d */ /* 0x000fea0003800000 */
.L_x_18793:
        /* <DEDUP_REMOVED lines=10> */
.L_x_18806:
[----:B------:R-:W0:Y:S01]  /*b520*/  I2F.F64.S16 R24, R24 ;  /* 0x0000001800187312 */ /* 0x000e220000101c00 */
[----:B------:R-:W-:-:S05]  /*b530*/  CS2R R26, SRZ ;  /* 0x00000000001a7805 */ /* 0x000fca000001ff00 */
[----:B0-----:R-:W-:Y:S01]  /*b540*/  STG.E.128 desc[UR36][R2.64], R24 ;  /* 0x0000001802007986 */ /* 0x001fe2000c101d24 */
[----:B------:R-:W-:Y:S05]  /*b550*/  EXIT ;  /* 0x000000000000794d */ /* 0x000fea0003800000 */
.L_x_18805:
        /* <DEDUP_REMOVED lines=21> */
.L_x_18810:
[----:B------:R-:W-:Y:S05]  /*b6b0*/  BSYNC B0 ;  /* 0x0000000000007941 */ /* 0x000fea0003800000 */
.L_x_18809:
[----:B------:R-:W-:-:S05]  /*b6c0*/  LOP3.LUT R5, R0, R5, RZ, 0xfc, !PT ;  /* 0x0000000500057212 */ /* 0x000fca00078efcff */
[----:B------:R-:W-:Y:S01]  /*b6d0*/  STG.E.U8 desc[UR36][R2.64], R5 ;  /* 0x0000000502007986 */ /* 0x000fe2000c101124 */
[----:B------:R-:W-:Y:S05]  /*b6e0*/  EXIT ;  /* 0x000000000000794d */ /* 0x000fea0003800000 */
.L_x_18808:
        /* <DEDUP_REMOVED lines=13> */
.L_x_18812:
[----:B------:R-:W-:Y:S01]  /*b7c0*/  IMAD.MOV.U32 R0, RZ, RZ, 0x7f ;  /* 0x0000007fff007424 */ /* 0x000fe200078e00ff */
[----:B------:R-:W-:-:S04]  /*b7d0*/  ISETP.GT.U32.AND P0, PT, R4, 0x7f800000, PT ;  /* 0x7f8000000400780c */ /* 0x000fc80003f04070 */
[----:B------:R-:W-:-:S09]  /*b7e0*/  SEL R0, R0, 0x7c, P0 ;  /* 0x0000007c00007807 */ /* 0x000fd20000000000 */
.L_x_18813:
[----:B------:R-:W-:Y:S05]  /*b7f0*/  BSYNC B0 ;  /* 0x0000000000007941 */ /* 0x000fea0003800000 */
.L_x_18811:
[----:B------:R-:W-:-:S04]  /*b800*/  LOP3.LUT R4, R5, 0x80000000, RZ, 0xc0, !PT ;  /* 0x8000000005047812 */ /* 0x000fc800078ec0ff */
[----:B------:R-:W-:-:S04]  /*b810*/  SHF.R.U32.HI R5, RZ, 0x18, R4 ;  /* 0x00000018ff057819 */ /* 0x000fc80000011604 */
[----:B------:R-:W-:-:S05]  /*b820*/  LOP3.LUT R5, R0, R5, RZ, 0xfc, !PT ;  /* 0x0000000500057212 */ /* 0x000fca00078efcff */
[----:B------:R-:W-:Y:S01]  /*b830*/  STG.E.U8 desc[UR36][R2.64], R5 ;  /* 0x0000000502007986 */ /* 0x000fe2000c101124 */
[----:B------:R-:W-:Y:S05]  /*b840*/  EXIT ;  /* 0x000000000000794d */ /* 0x000fea0003800000 */
.L_x_18807:
[----:B------:R-:W0:Y:S02]  /*b850*/  I2F.S16 R0, R24 ;  /* 0x0000001800007306 */ /* 0x000e240000101400 */
[----:B0-----:R-:W-:-:S05]  /*b860*/  F2FP.BF16.F32.PACK_AB R0, RZ, R0 ;  /* 0x00000000ff00723e */ /* 0x001fca00000010ff */
[----:B------:R-:W-:Y:S01]  /*b870*/  STG.E.U16 desc[UR36][R2.64], R0 ;  /* 0x0000000002007986 */ /* 0x000fe2000c101524 */
[----:B------:R-:W-:Y:S05]  /*b880*/  EXIT ;  /* 0x000000000000794d */ /* 0x000fea0003800000 */
.L_x_18804:
        /* <DEDUP_REMOVED lines=10> */
.L_x_18816:
        /* <DEDUP_REMOVED lines=17> */
.L_x_18819:
[----:B------:R-:W-:-:S04]  /*ba40*/  LOP3.LUT R0, R7, 0x80000000, RZ, 0xc0, !PT ;  /* 0x8000000007007812 */ /* 0x000fc800078ec0ff */
[----:B------:R-:W-:-:S04]  /*ba50*/  SHF.R.U32.HI R5, RZ, 0x18, R0 ;  /* 0x00000018ff057819 */ /* 0x000fc80000011600 */
[----:B------:R-:W-:-:S04]  /*ba60*/  LOP3.LUT R4, R4, R5, RZ, 0xfc, !PT ;  /* 0x0000000504047212 */ /* 0x000fc800078efcff */
[----:B------:R-:W-:-:S07]  /*ba70*/  PRMT R0, R4, 0x7610, R0 ;  /* 0x0000761004007816 */ /* 0x000fce0000000000 */
.L_x_18818:
[----:B------:R-:W-:Y:S05]  /*ba80*/  BSYNC B0 ;  /* 0x0000000000007941 */ /* 0x000fea0003800000 */
.L_x_18817:
[----:B------:R-:W-:Y:S01]  /*ba90*/  STG.E.U8 desc[UR36][R2.64], R0 ;  /* 0x0000000002007986 */ /* 0x000fe2000c101124 */
[----:B------:R-:W-:Y:S05]  /*baa0*/  EXIT ;  /* 0x000000000000794d */ /* 0x000fea0003800000 */
.L_x_18815:
        /* <DEDUP_REMOVED lines=17> */
.L_x_18822:
[----:B------:R-:W-:-:S04]  /*bbc0*/  LOP3.LUT R0, R7, 0x80000000, RZ, 0xc0, !PT ;  /* 0x8000000007007812 */ /* 0x000fc800078ec0ff */
[----:B------:R-:W-:-:S04]  /*bbd0*/  SHF.R.U32.HI R5, RZ, 0x18, R0 ;  /* 0x00000018ff057819 */ /* 0x000fc80000011600 */
[----:B------:R-:W-:-:S04]  /*bbe0*/  LOP3.LUT R4, R4, R5, RZ, 0xfc, !PT ;  /* 0x0000000504047212 */ /* 0x000fc800078efcff */
[----:B------:R-:W-:-:S07]  /*bbf0*/  PRMT R0, R4, 0x7610, R0 ;  /* 0x0000761004007816 */ /* 0x000fce0000000000 */
.L_x_18821:
[----:B------:R-:W-:Y:S05]  /*bc00*/  BSYNC B0 ;  /* 0x0000000000007941 */ /* 0x000fea0003800000 */
.L_x_18820:
[----:B------:R-:W-:Y:S01]  /*bc10*/  STG.E.U8 desc[UR36][R2.64], R0 ;  /* 0x0000000002007986 */ /* 0x000fe2000c101124 */
[----:B------:R-:W-:Y:S05]  /*bc20*/  EXIT ;  /* 0x000000000000794d */ /* 0x000fea0003800000 */
.L_x_18814:
        /* <DEDUP_REMOVED lines=22> */
.L_x_18797:
        /* <DEDUP_REMOVED lines=16> */
.L_x_18825:
[----:B------:R-:W-:Y:S05]  /*be90*/  EXIT ;  /* 0x000000000000794d */ /* 0x000fea0003800000 */
.L_x_18824:
[----:B------:R-:W-:-:S05]  /*bea0*/  IMAD.MOV.U32 R25, RZ, RZ, RZ ;  /* 0x000000ffff197224 */ /* 0x000fca00078e00ff */
[----:B------:R-:W-:Y:S01]  /*beb0*/  STG.E.64 desc[UR36][R2.64], R24 ;  /* 0x0000001802007986 */ /* 0x000fe2000c101b24 */
[----:B------:R-:W-:Y:S05]  /*bec0*/  EXIT ;  /* 0x000000000000794d */ /* 0x000fea0003800000 */
.L_x_18823:
[----:B------:R-:W-:Y:S01]  /*bed0*/  STG.E desc[UR36][R2.64], R24 ;  /* 0x0000001802007986 */ /* 0x000fe2000c101924 */
[----:B------:R-:W-:Y:S05]  /*bee0*/  EXIT ;  /* 0x000000000000794d */ /* 0x000fea0003800000 */
.L_x_18826:
        /* <DEDUP_REMOVED lines=9> */
.L_x_26296:


//--------------------- .text._ZN2at6native18elementwise_kernelILi128ELi4EZNS0_22gpu_kernel_impl_nocastINS0_13BinaryFunctorIbbbNS0_17BitwiseAndFunctorIbEEEEEEvRNS_18TensorIteratorBaseERKT_EUliE_EEviT1_ --------------------------
	.section	.text._ZN2at6native18elementwise_kernelILi128ELi4EZNS0_22gpu_kernel_impl_nocastINS0_13BinaryFunctorIbbbNS0_17BitwiseAndFunctorIbEEEEEEvRNS_18TensorIteratorBaseERKT_EUliE_EEviT1_,"ax",@progbits
	.align	128
        .global         _ZN2at6native18elementwise_kernelILi128ELi4EZNS0_22gpu_kernel_impl_nocastINS0_13BinaryFunctorIbbbNS0_17BitwiseAndFunctorIbEEEEEEvRNS_18TensorIteratorBaseERKT_EUliE_EEviT1_
        .type           _ZN2at6native18elementwise_kernelILi128ELi4EZNS0_22gpu_kernel_impl_nocastINS0_13BinaryFunctorIbbbNS0_17BitwiseAndFunctorIbEEEEEEvRNS_18TensorIteratorBaseERKT_EUliE_EEviT1_,@function
        .size           _ZN2at6native18elementwise_kernelILi128ELi4EZNS0_22gpu_kernel_impl_nocastINS0_13BinaryFunctorIbbbNS0_17BitwiseAndFunctorIbEEEEEEvRNS_18TensorIteratorBaseERKT_EUliE_EEviT1_,(.L_x_26297 - _ZN2at6native18elementwise_kernelILi128ELi4EZNS0_22gpu_kernel_impl_nocastINS0_13BinaryFunctorIbbbNS0_17BitwiseAndFunctorIbEEEEEEvRNS_18TensorIteratorBaseERKT_EUliE_EEviT1_)
        .other          _ZN2at6native18elementwise_kernelILi128ELi4EZNS0_22gpu_kernel_impl_nocastINS0_13BinaryFunctorIbbbNS0_17BitwiseAndFunctorIbEEEEEEvRNS_18TensorIteratorBaseERKT_EUliE_EEviT1_,@"STO_CUDA_ENTRY STV_DEFAULT"
_ZN2at6native18elementwise_kernelILi128ELi4EZNS0_22gpu_kernel_impl_nocastINS0_13BinaryFunctorIbbbNS0_17BitwiseAndFunctorIbEEEEEEvRNS_18TensorIteratorBaseERKT_EUliE_EEviT1_:
.text._ZN2at6native18elementwise_kernelILi128ELi4EZNS0_22gpu_kernel_impl_nocastINS0_13BinaryFunctorIbbbNS0_17BitwiseAndFunctorIbEEEEEEvRNS_18TensorIteratorBaseERKT_EUliE_EEviT1_:
        /* <DEDUP_REMOVED lines=363> */
.L_x_18829:
        /* <DEDUP_REMOVED lines=13> */
[----:B---3--:R-:W-:-:S04]  /*1780*/  ISETP.NE.AND P0, PT, R6, RZ, P0 ;  /* 0x000000ff0600720c */ /* 0x008fc80000705270 */
[----:B------:R-:W-:-:S05]  /*1790*/  SEL R11, RZ, 0x1, !P0 ;  /* 0x00000001ff0b7807 */ /* 0x000fca0004000000 */
[----:B------:R0:W-:Y:S04]  /*17a0*/  STG.E.U8 desc[UR4][R4.64], R11 ;  /* 0x0000000b04007986 */ /* 0x0001e8000c101104 */
.L_x_18828:
[----:B------:R-:W-:Y:S05]  /*17b0*/  BSYNC B0 ;  /* 0x0000000000007941 */ /* 0x000fea0003800000 */
.L_x_18827:
        /* <DEDUP_REMOVED lines=356> */
.L_x_18832:
        /* <DEDUP_REMOVED lines=371> */
.L_x_18833:
        /* <DEDUP_REMOVED lines=16> */
.L_x_18831:
[----:B------:R-:W-:Y:S05]  /*4630*/  BSYNC B0 ;  /* 0x0000000000007941 */ /* 0x000fea0003800000 */
.L_x_18830:
        /* <DEDUP_REMOVED lines=355> */
.L_x_18834:
        /* <DEDUP_REMOVED lines=12> */
[----:B---3--:R-:W-:-:S04]  /*5d30*/  ISETP.NE.AND P0, PT, R2, RZ, P0 ;  /* 0x000000ff0200720c */ /* 0x008fc80000705270 */
[----:B------:R-:W-:-:S05]  /*5d40*/  SEL R9, RZ, 0x1, !P0 ;  /* 0x00000001ff097807 */ /* 0x000fca0004000000 */
[----:B------:R-:W-:Y:S01]  /*5d50*/  STG.E.U8 desc[UR4][R4.64], R9 ;  /* 0x0000000904007986 */ /* 0x000fe2000c101104 */
[----:B------:R-:W-:Y:S05]  /*5d60*/  EXIT ;  /* 0x000000000000794d */ /* 0x000fea0003800000 */
.L_x_18835:
        /* <DEDUP_REMOVED lines=9> */
.L_x_26297:


//--------------------- .text._ZN2at6native27unrolled_elementwise_kernelINS0_13BinaryFunctorIbbbNS0_17BitwiseAndFunctorIbEEEESt5arrayIPcLm3EELi4E23TrivialOffsetCalculatorILi2EjES9_ILi1EjENS0_6memory15LoadWithoutCastENSC_16StoreWithoutCastEEEviT_T0_T2_T3_T4_T5_ --------------------------
	.section	.text._ZN2at6native27unrolled_elementwise_kernelINS0_13BinaryFunctorIbbbNS0_17BitwiseAndFunctorIbEEEESt5arrayIPcLm3EELi4E23TrivialOffsetCalculatorILi2EjES9_ILi1EjENS0_6memory15LoadWithoutCastENSC_16StoreWithoutCastEEEviT_T0_T2_T3_T4_T5_,"ax",@progbits
	.align	128
        .global         _ZN2at6native27unrolled_elementwise_kernelINS0_13BinaryFunctorIbbbNS0_17BitwiseAndFunctorIbEEEESt5arrayIPcLm3EELi4E23TrivialOffsetCalculatorILi2EjES9_ILi1EjENS0_6memory15LoadWithoutCastENSC_16StoreWithoutCastEEEviT_T0_T2_T3_T4_T5_
        .type           _ZN2at6native27unrolled_elementwise_kernelINS0_13BinaryFunctorIbbbNS0_17BitwiseAndFunctorIbEEEESt5arrayIPcLm3EELi4E23TrivialOffsetCalculatorILi2EjES9_ILi1EjENS0_6memory15LoadWithoutCastENSC_16StoreWithoutCastEEEviT_T0_T2_T3_T4_T5_,@function
        .size           _ZN2at6native27unrolled_elementwise_kernelINS0_13BinaryFunctorIbbbNS0_17BitwiseAndFunctorIbEEEESt5arrayIPcLm3EELi4E23TrivialOffsetCalculatorILi2EjES9_ILi1EjENS0_6memory15LoadWithoutCastENSC_16StoreWithoutCastEEEviT_T0_T2_T3_T4_T5_,(.L_x_26298 - _ZN2at6native27unrolled_elementwise_kernelINS0_13BinaryFunctorIbbbNS0_17BitwiseAndFunctorIbEEEESt5arrayIPcLm3EELi4E23TrivialOffsetCalculatorILi2EjES9_ILi1EjENS0_6memory15LoadWithoutCastENSC_16StoreWithoutCastEEEviT_T0_T2_T3_T4_T5_)
        .other          _ZN2at6native27unrolled_elementwise_kernelINS0_13BinaryFunctorIbbbNS0_17BitwiseAndFunctorIbEEEESt5arrayIPcLm3EELi4E23TrivialOffsetCalculatorILi2EjES9_ILi1EjENS0_6memory15LoadWithoutCastENSC_16StoreWithoutCastEEEviT_T0_T2_T3_T4_T5_,@"STO_CUDA_ENTRY STV_DEFAULT"
_ZN2at6native27unrolled_elementwise_kernelINS0_13BinaryFunctorIbbbNS0_17BitwiseAndFunctorIbEEEESt5arrayIPcLm3EELi4E23TrivialOffsetCalculatorILi2EjES9_ILi1EjENS0_6memory15LoadWithoutCastENSC_16StoreWithoutCastEEEviT_T0_T2_T3_T4_T5_:
.text._ZN2at6native27unrolled_elementwise_kernelINS0_13BinaryFunctorIbbbNS0_17BitwiseAndFunctorIbEEEESt5arrayIPcLm3EELi4E23TrivialOffsetCalculatorILi2EjES9_ILi1EjENS0_6memory15LoadWithoutCastENSC_16StoreWithoutCastEEEviT_T0_T2_T3_T4_T5_:
        /* <DEDUP_REMOVED lines=21> */
[----:B------:R1:W3:Y:S05]  /*0150*/  @!P4 LDG.E.U8 R10, desc[UR4][R20.64] ;  /* 0x00000004140ac981 */ /* 0x0002ea000c1e1100 */
[----:B------:R-:W4:Y:S08]  /*0160*/  @!P3 LDC.64 R8, c[0x0][0x228] ;  /* 0x00008a00ff08bb82 */ /* 0x000f300000000a00 */
[----:B------:R-:W1:Y:S01]  /*0170*/  @!P3 LDC.64 R6, c[0x0][0x220] ;  /* 0x00008800ff06bb82 */ /* 0x000e620000000a00 */
[----:B------:R-:W-:-:S02]  /*0180*/  @!P4 IMAD.X R19, RZ, RZ, R15, P0 ;  /* 0x000000ffff13c224 */ /* 0x000fc400000e060f */
[----:B------:R-:W-:Y:S01]  /*0190*/  @!P3 IMAD R23, R0, 0x200, R11 ;  /* 0x000002000017b824 */ /* 0x000fe200078e020b */
[----:B--2---:R-:W-:Y:S02]  /*01a0*/  @!P2 IADD3 R14, P0, R17, R12, RZ ;  /* 0x0000000c110ea210 */ /* 0x004fe40007f1e0ff */
[----:B------:R-:W2:Y:S03]  /*01b0*/  @!P4 LDG.E.U8 R12, desc[UR4][R18.64] ;  /* 0x00000004120cc981 */ /* 0x000ea6000c1e1100 */
[----:B------:R-:W-:Y:S01]  /*01c0*/  @!P2 IMAD.X R15, RZ, RZ, R13, P0 ;  /* 0x000000ffff0fa224 */ /* 0x000fe200000e060d */
[----:B----4-:R-:W-:Y:S02]  /*01d0*/  @!P3 IADD3 R16, P1, R23, R8, RZ ;  /* 0x000000081710b210 */ /* 0x010fe40007f3e0ff */
[----:B0-----:R-:W-:Y:S02]  /*01e0*/  @!P2 IADD3 R8, P0, R17, R4, RZ ;  /* 0x000000041108a210 */ /* 0x001fe40007f1e0ff */
[----:B------:R0:W4:Y:S01]  /*01f0*/  @!P2 LDG.E.U8 R4, desc[UR4][R14.64] ;  /* 0x000000040e04a981 */ /* 0x000122000c1e1100 */
[----:B------:R-:W-:Y:S01]  /*0200*/  @!P3 IMAD.X R17, RZ, RZ, R9, P1 ;  /* 0x000000ffff11b224 */ /* 0x000fe200008e0609 */
[----:B-1----:R-:W-:-:S04]  /*0210*/  @!P3 IADD3 R22, P1, R23, R6, RZ ;  /* 0x000000061716b210 */ /* 0x002fc80007f3e0ff */
[----:B------:R-:W4:Y:S01]  /*0220*/  @!P3 LDG.E.U8 R13, desc[UR4][R16.64] ;  /* 0x00000004100db981 */ /* 0x000f22000c1e1100 */
[----:B------:R-:W-:Y:S02]  /*0230*/  @!P2 IMAD.X R9, RZ, RZ, R5, P0 ;  /* 0x000000ffff09a224 */ /* 0x000fe400000e0605 */
[----:B------:R-:W-:-:S03]  /*0240*/  @!P3 IMAD.X R23, RZ, RZ, R7, P1 ;  /* 0x000000ffff17b224 */ /* 0x000fc600008e0607 */
[----:B------:R1:W4:Y:S04]  /*0250*/  @!P2 LDG.E.U8 R8, desc[UR4][R8.64] ;  /* 0x000000040808a981 */ /* 0x000328000c1e1100 */
[----:B------:R-:W4:Y:S01]  /*0260*/  @!P3 LDG.E.U8 R18, desc[UR4][R22.64] ;  /* 0x000000041612b981 */ /* 0x000f22000c1e1100 */
[----:B------:R-:W-:-:S05]  /*0270*/  @!P3 VIADD R11, R11, 0x80 ;  /* 0x000000800b0bb836 */ /* 0x000fca0000000000 */
[----:B------:R-:W-:-:S13]  /*0280*/  ISETP.GE.AND P0, PT, R11, R2, PT ;  /* 0x000000020b00720c */ /* 0x000fda0003f06270 */
[----:B------:R-:W0:Y:S08]  /*0290*/  @!P0 LDC.64 R20, c[0x0][0x220] ;  /* 0x00008800ff148b82 */ /* 0x000e300000000a00 */
[----:B------:R-:W1:Y:S01]  /*02a0*/  @!P0 LDC.64 R6, c[0x0][0x228] ;  /* 0x00008a00ff068b82 */ /* 0x000e620000000a00 */
[----:B------:R-:W-:-:S05]  /*02b0*/  @!P0 IMAD R5, R0, 0x200, R11 ;  /* 0x0000020000058824 */ /* 0x000fca00078e020b */
[----:B0-----:R-:W-:-:S05]  /*02c0*/  @!P0 IADD3 R14, P1, R5, R20, RZ ;  /* 0x00000014050e8210 */ /* 0x001fca0007f3e0ff */
[----:B------:R-:W-:Y:S01]  /*02d0*/  @!P0 IMAD.X R15, RZ, RZ, R21, P1 ;  /* 0x000000ffff0f8224 */ /* 0x000fe200008e0615 */
[----:B-1----:R-:W-:Y:S02]  /*02e0*/  @!P0 IADD3 R6, P1, R5, R6, RZ ;  /* 0x0000000605068210 */ /* 0x002fe40007f3e0ff */
[----:B------:R-:W-:Y:S02]  /*02f0*/  PRMT R9, RZ, 0x7610, R9 ;  /* 0x00007610ff097816 */ /* 0x000fe40000000009 */
[----:B------:R-:W5:Y:S01]  /*0300*/  @!P0 LDG.E.U8 R5, desc[UR4][R14.64] ;  /* 0x000000040e058981 */ /* 0x000f62000c1e1100 */
[----:B------:R-:W-:-:S05]  /*0310*/  @!P0 IMAD.X R7, RZ, RZ, R7, P1 ;  /* 0x000000ffff078224 */ /* 0x000fca00008e0607 */
[----:B------:R0:W5:Y:S02]  /*0320*/  @!P0 LDG.E.U8 R11, desc[UR4][R6.64] ;  /* 0x00000004060b8981 */ /* 0x000164000c1e1100 */
[----:B0-----:R-:W0:Y:S01]  /*0330*/  @!P4 LDC.64 R6, c[0x0][0x218] ;  /* 0x00008600ff06cb82 */ /* 0x001e220000000a00 */
[----:B------:R-:W-:Y:S01]  /*0340*/  BSSY B0, `(.L_x_18836) ;  /* 0x0000039000007945 */ /* 0x000fe20003800000 */
[----:B---3--:R-:W-:-:S04]  /*0350*/  @!P4 ISETP.NE.AND P1, PT, R10, RZ, PT ;  /* 0x000000ff0a00c20c */ /* 0x008fc80003f25270 */
[----:B------:R-:W-:Y:S02]  /*0360*/  @!P4 SEL R9, RZ, 0x1, !P1 ;  /* 0x00000001ff09c807 */ /* 0x000fe40004800000 */
[----:B------:R-:W-:Y:S02]  /*0370*/  PRMT R10, RZ, 0x7610, R10 ;  /* 0x00007610ff0a7816 */ /* 0x000fe4000000000a */
[----:B------:R-:W-:Y:S02]  /*0380*/  PRMT R14, R9, 0x9910, RZ ;  /* 0x00009910090e7816 */ /* 0x000fe400000000ff */
[----:B--2---:R-:W-:-:S04]  /*0390*/  @!P4 ISETP.NE.AND P1, PT, R12, RZ, PT ;  /* 0x000000ff0c00c20c */ /* 0x004fc80003f25270 */
[----:B------:R-:W-:Y:S01]  /*03a0*/  @!P4 SEL R10, RZ, 0x1, !P1 ;  /* 0x00000001ff0ac807 */ /* 0x000fe20004800000 */
[----:B------:R-:W-:-:S03]  /*03b0*/  VIADD R12, R3, 0x80 ;  /* 0x00000080030c7836 */ /* 0x000fc60000000000 */
[----:B------:R-:W-:Y:S01]  /*03c0*/  PRMT R10, R10, 0x9910, RZ ;  /* 0x000099100a0a7816 */ /* 0x000fe200000000ff */
[--C-:B------:R-:W-:Y:S02]  /*03d0*/  IMAD.MOV.U32 R9, RZ, RZ, R3.reuse ;  /* 0x000000ffff097224 */ /* 0x100fe400078e0003 */
[----:B------:R-:W-:Y:S02]  /*03e0*/  @!P4 IMAD.MOV.U32 R9, RZ, RZ, R12 ;  /* 0x000000ffff09c224 */ /* 0x000fe400078e000c */
[--C-:B------:R-:W-:Y:S01]  /*03f0*/  IMAD.MOV.U32 R12, RZ, RZ, R10.reuse ;  /* 0x000000ffff0c7224 */ /* 0x100fe200078e000a */
[----:B----4-:R-:W-:Y:S02]  /*0400*/  @!P2 ISETP.NE.AND P6, PT, R4, RZ, PT ;  /* 0x000000ff0400a20c */ /* 0x010fe40003fc5270 */
[----:B------:R-:W-:Y:S02]  /*0410*/  PRMT R10, RZ, 0x7610, R10 ;  /* 0x00007610ff0a7816 */ /* 0x000fe4000000000a */
[----:B------:R-:W-:Y:S01]  /*0420*/  @!P3 ISETP.NE.AND P5, PT, R13, RZ, PT ;  /* 0x000000ff0d00b20c */ /* 0x000fe20003fa5270 */
[----:B------:R-:W-:Y:S01]  /*0430*/  @!P4 IMAD R3, R0, 0x200, R3 ;  /* 0x000002000003c824 */ /* 0x000fe200078e0203 */
[----:B------:R-:W-:-:S02]  /*0440*/  PRMT R4, RZ, 0x7610, R4 ;  /* 0x00007610ff047816 */ /* 0x000fc40000000004 */
[----:B------:R-:W-:Y:S02]  /*0450*/  @!P3 SEL R10, RZ, 0x1, !P5 ;  /* 0x00000001ff0ab807 */ /* 0x000fe40006800000 */
[----:B------:R-:W-:Y:S02]  /*0460*/  @!P2 SEL R4, RZ, 0x1, !P6 ;  /* 0x00000001ff04a807 */ /* 0x000fe40007000000 */
[----:B------:R-:W-:Y:S02]  /*0470*/  ISETP.NE.AND P1, PT, R14, RZ, PT ;  /* 0x000000ff0e00720c */ /* 0x000fe40003f25270 */
[----:B------:R-:W-:Y:S02]  /*0480*/  @!P3 ISETP.NE.AND P5, PT, R18, RZ, PT ;  /* 0x000000ff1200b20c */ /* 0x000fe40003fa5270 */
[----:B------:R-:W-:Y:S02]  /*0490*/  @!P2 ISETP.NE.AND P6, PT, R8, RZ, PT ;  /* 0x000000ff0800a20c */ /* 0x000fe40003fc5270 */
[----:B------:R-:W-:-:S02]  /*04a0*/  PRMT R8, RZ, 0x7610, R8 ;  /* 0x00007610ff087816 */ /* 0x000fc40000000008 */
[----:B------:R-:W-:Y:S02]  /*04b0*/  @!P3 SEL R8, RZ, 0x1, !P5 ;  /* 0x00000001ff08b807 */ /* 0x000fe40006800000 */
[----:B0-----:R-:W-:Y:S02]  /*04c0*/  @!P4 IADD3 R6, P5, R3, R6, RZ ;  /* 0x000000060306c210 */ /* 0x001fe40007fbe0ff */
[----:B------:R-:W-:-:S03]  /*04d0*/  ISETP.NE.AND P1, PT, R12, RZ, P1 ;  /* 0x000000ff0c00720c */ /* 0x000fc60000f25270 */
[----:B------:R-:W-:Y:S01]  /*04e0*/  @!P4 IMAD.X R7, RZ, RZ, R7, P5 ;  /* 0x000000ffff07c224 */ /* 0x000fe200028e0607 */
[----:B------:R-:W-:Y:S02]  /*04f0*/  @!P4 SEL R3, RZ, 0x1, !P1 ;  /* 0x00000001ff03c807 */ /* 0x000fe40004800000 */
[----:B------:R-:W-:-:S03]  /*0500*/  PRMT R12, R4, 0x9910, RZ ;  /* 0x00009910040c7816 */ /* 0x000fc600000000ff */
[----:B------:R0:W-:Y:S01]  /*0510*/  @!P4 STG.E.U8 desc[UR4][R6.64], R3 ;  /* 0x000000030600c986 */ /* 0x0001e2000c101104 */
[----:B------:R-:W-:Y:S01]  /*0520*/  PRMT R13, R10, 0x9910, RZ ;  /* 0x000099100a0d7816 */ /* 0x000fe200000000ff */
[----:B------:R-:W-:Y:S01]  /*0530*/  IMAD.MOV.U32 R10, RZ, RZ, R12 ;  /* 0x000000ffff0a7224 */ /* 0x000fe200078e000c */
[----:B------:R-:W-:Y:S02]  /*0540*/  ISETP.GE.AND P5, PT, R9, R2, PT ;  /* 0x000000020900720c */ /* 0x000fe40003fa6270 */
[----:B------:R-:W-:Y:S01]  /*0550*/  PRMT R4, RZ, 0x7610, R4 ;  /* 0x00007610ff047816 */ /* 0x000fe20000000004 */
[----:B------:R-:W-:Y:S01]  /*0560*/  IMAD.MOV.U32 R12, RZ, RZ, R13 ;  /* 0x000000ffff0c7224 */ /* 0x000fe200078e000d */
[----:B------:R-:W-:Y:S02]  /*0570*/  @!P2 SEL R4, RZ, 0x1, !P6 ;  /* 0x00000001ff04a807 */ /* 0x000fe40007000000 */
[----:B------:R-:W-:Y:S02]  /*0580*/  ISETP.NE.AND P2, PT, R10, RZ, PT ;  /* 0x000000ff0a00720c */ /* 0x000fe40003f45270 */
[----:B------:R-:W-:-:S02]  /*0590*/  ISETP.NE.AND P3, PT, R12, RZ, PT ;  /* 0x000000ff0c00720c */ /* 0x000fc40003f65270 */
[----:B------:R-:W-:Y:S02]  /*05a0*/  PRMT R4, R4, 0x9910, RZ ;  /* 0x0000991004047816 */ /* 0x000fe400000000ff */
[----:B------:R-:W-:Y:S02]  /*05b0*/  PRMT R8, R8, 0x9910, RZ ;  /* 0x0000991008087816 */ /* 0x000fe400000000ff */
[----:B------:R-:W-:Y:S02]  /*05c0*/  ISETP.NE.AND P2, PT, R4, RZ, P2 ;  /* 0x000000ff0400720c */ /* 0x000fe40001745270 */
[----:B------:R-:W-:Y:S02]  /*05d0*/  ISETP.NE.AND P3, PT, R8, RZ, P3 ;  /* 0x000000ff0800720c */ /* 0x000fe40001f65270 */
        /* <DEDUP_REMOVED lines=15> */
.L_x_18837:
[----:B------:R-:W-:Y:S05]  /*06d0*/  BSYNC B0 ;  /* 0x0000000000007941 */ /* 0x000fea0003800000 */
.L_x_18836:
[----:B------:R-:W-:Y:S02]  /*06e0*/  ISETP.GE.AND P2, PT, R9, R2, PT ;  /* 0x000000020900720c */ /* 0x000fe40003f46270 */
[----:B-----5:R-:W-:-:S11]  /*06f0*/  ISETP.NE.AND P1, PT, R5, RZ, !P0 ;  /* 0x000000ff0500720c */ /* 0x020fd60004725270 */
[----:B------:R-:W-:Y:S05]  /*0700*/  @P2 EXIT ;  /* 0x000000000000294d */ /* 0x000fea0003800000 */
[----:B------:R-:W-:Y:S01]  /*0710*/  IMAD R0, R0, 0x200, R9 ;  /* 0x0000020000007824 */ /* 0x000fe200078e0209 */
[----:B------:R-:W-:Y:S01]  /*0720*/  ISETP.NE.AND P0, PT, R11, RZ, !P0 ;  /* 0x000000ff0b00720c */ /* 0x000fe20004705270 */
[----:B------:R-:W-:-:S03]  /*0730*/  ULDC.64 UR6, c[0x0][0x218] ;  /* 0x0000860000067ab9 */ /* 0x000fc60000000a00 */
[----:B------:R-:W-:Y:S02]  /*0740*/  IADD3 R2, P2, R0, UR6, RZ ;  /* 0x0000000600027c10 */ /* 0x000fe4000ff5e0ff */
[----:B------:R-:W-:-:S03]  /*0750*/  PLOP3.LUT P0, PT, P1, P0, PT, 0x80, 0x0 ;  /* 0x000000000000781c */ /* 0x000fc60000f01070 */
[----:B------:R-:W-:Y:S01]  /*0760*/  IMAD.X R3, RZ, RZ, UR7, P2 ;  /* 0x00000007ff037e24 */ /* 0x000fe200090e06ff */
[----:B------:R-:W-:-:S05]  /*0770*/  SEL R5, RZ, 0x1, !P0 ;  /* 0x00000001ff057807 */ /* 0x000fca0004000000 */
[----:B------:R-:W-:Y:S01]  /*0780*/  STG.E.U8 desc[UR4][R2.64], R5 ;  /* 0x0000000502007986 */ /* 0x000fe2000c101104 */
[----:B------:R-:W-:Y:S05]  /*0790*/  EXIT ;  /* 0x000000000000794d */ /* 0x000fea0003800000 */
.L_x_18838:
        /* <DEDUP_REMOVED lines=14> */
.L_x_26298:


//--------------------- .text._ZN2at6native29vectorized_elementwise_kernelILi2ENS0_13BinaryFunctorIbbbNS0_17BitwiseAndFunctorIbEEEESt5arrayIPcLm3EEEEviT0_T1_ --------------------------
	.section	.text._ZN2at6native29vectorized_elementwise_kernelILi2ENS0_13BinaryFunctorIbbbNS0_17BitwiseAndFunctorIbEEEESt5arrayIPcLm3EEEEviT0_T1_,"ax",@progbits
	.align	128
        .global         _ZN2at6native29vectorized_elementwise_kernelILi2ENS0_13BinaryFunctorIbbbNS0_17BitwiseAndFunctorIbEEEESt5arrayIPcLm3EEEEviT0_T1_
        .type           _ZN2at6native29vectorized_elementwise_kernelILi2ENS0_13BinaryFunctorIbbbNS0_17BitwiseAndFunctorIbEEEESt5arrayIPcLm3EEEEviT0_T1_,@function
        .size           _ZN2at6native29vectorized_elementwise_kernelILi2ENS0_13BinaryFunctorIbbbNS0_17BitwiseAndFunctorIbEEEESt5arrayIPcLm3EEEEviT0_T1_,(.L_x_26299 - _ZN2at6native29vectorized_elementwise_kernelILi2ENS0_13BinaryFunctorIbbbNS0_17BitwiseAndFunctorIbEEEESt5arrayIPcLm3EEEEviT0_T1_)
        .other          _ZN2at6native29vectorized_elementwise_kernelILi2ENS0_13BinaryFunctorIbbbNS0_17BitwiseAndFunctorIbEEEESt5arrayIPcLm3EEEEviT0_T1_,@"STO_CUDA_ENTRY STV_DEFAULT"
_ZN2at6native29vectorized_elementwise_kernelILi2ENS0_13BinaryFunctorIbbbNS0_17BitwiseAndFunctorIbEEEESt5arrayIPcLm3EEEEviT0_T1_:
.text._ZN2at6native29vectorized_elementwise_kernelILi2ENS0_13BinaryFunctorIbbbNS0_17BitwiseAndFunctorIbEEEESt5arrayIPcLm3EEEEviT0_T1_:
        /* <DEDUP_REMOVED lines=44> */
[----:B------:R-:W-:Y:S02]  /*02c0*/  ISETP.NE.AND P5, PT, R0, RZ, P5 ;  /* 0x000000ff0000720c */ /* 0x000fe40002fa5270 */
[----:B------:R-:W-:Y:S02]  /*02d0*/  ISETP.NE.AND P2, PT, R4, RZ, PT ;  /* 0x000000ff0400720c */ /* 0x000fe40003f45270 */
[----:B------:R-:W-:-:S02]  /*02e0*/  ISETP.NE.AND P0, PT, R8, RZ, PT ;  /* 0x000000ff0800720c */ /* 0x000fc40003f05270 */
[----:B------:R-:W-:Y:S02]  /*02f0*/  PRMT R0, R9, 0x7771, RZ ;  /* 0x0000777109007816 */ /* 0x000fe400000000ff */
[----:B------:R-:W-:Y:S02]  /*0300*/  PRMT R4, R10, 0x7771, RZ ;  /* 0x000077710a047816 */ /* 0x000fe400000000ff */
[----:B------:R-:W-:Y:S02]  /*0310*/  ISETP.NE.AND P1, PT, R5, RZ, P1 ;  /* 0x000000ff0500720c */ /* 0x000fe40000f25270 */
[----:B------:R-:W-:Y:S02]  /*0320*/  PRMT R5, R14, 0x7770, RZ ;  /* 0x000077700e057816 */ /* 0x000fe400000000ff */
[----:B------:R-:W-:Y:S02]  /*0330*/  ISETP.NE.AND P0, PT, R0, RZ, P0 ;  /* 0x000000ff0000720c */ /* 0x000fe40000705270 */
[----:B------:R-:W-:-:S02]  /*0340*/  ISETP.NE.AND P2, PT, R4, RZ, P2 ;  /* 0x000000ff0400720c */ /* 0x000fc40001745270 */
        /* <DEDUP_REMOVED lines=32> */
.L_x_18839:
[----:B------:R-:W0:Y:S02]  /*0550*/  S2R R6, SR_TID.X ;  /* 0x0000000000067919 */ /* 0x000e240000002100 */
[----:B0-----:R-:W-:Y:S01]  /*0560*/  ISETP.GE.AND P6, PT, R6, R3, PT ;  /* 0x000000030600720c */ /* 0x001fe20003fc6270 */
[----:B------:R-:W-:-:S12]  /*0570*/  IMAD.MOV.U32 R0, RZ, RZ, R6 ;  /* 0x000000ffff007224 */ /* 0x000fd800078e0006 */
[C---:B------:R-:W-:Y:S01]  /*0580*/  @!P6 VIADD R5, R0.reuse, UR4 ;  /* 0x000000040005ec36 */ /* 0x040fe20008000000 */
[----:B------:R-:W0:Y:S01]  /*0590*/  @!P6 LDC.64 R28, c[0x0][0x220] ;  /* 0x00008800ff1ceb82 */ /* 0x000e220000000a00 */
[----:B------:R-:W-:-:S05]  /*05a0*/  @!P6 VIADD R0, R0, 0x80 ;  /* 0x000000800000e836 */ /* 0x000fca0000000000 */
[C---:B------:R-:W-:Y:S02]  /*05b0*/  ISETP.GE.AND P4, PT, R0.reuse, R3, PT ;  /* 0x000000030000720c */ /* 0x040fe40003f86270 */
[----:B------:R-:W1:Y:S11]  /*05c0*/  @!P6 LDC.64 R22, c[0x0][0x228] ;  /* 0x00008a00ff16eb82 */ /* 0x000e760000000a00 */
[----:B------:R-:W2:Y:S01]  /*05d0*/  @!P4 LDC.64 R8, c[0x0][0x220] ;  /* 0x00008800ff08cb82 */ /* 0x000ea20000000a00 */
[----:B------:R-:W-:-:S02]  /*05e0*/  @!P4 VIADD R11, R0, UR4 ;  /* 0x00000004000bcc36 */ /* 0x000fc40008000000 */
[----:B------:R-:W-:-:S05]  /*05f0*/  @!P4 VIADD R0, R0, 0x80 ;  /* 0x000000800000c836 */ /* 0x000fca0000000000 */
[----:B------:R-:W-:Y:S01]  /*0600*/  ISETP.GE.AND P0, PT, R0, R3, PT ;  /* 0x000000030000720c */ /* 0x000fe20003f06270 */
[----:B------:R-:W3:-:S12]  /*0610*/  @!P4 LDC.64 R12, c[0x0][0x228] ;  /* 0x00008a00ff0ccb82 */ /* 0x000ed80000000a00 */
[----:B------:R-:W4:Y:S01]  /*0620*/  @!P0 LDC.64 R14, c[0x0][0x220] ;  /* 0x00008800ff0e8b82 */ /* 0x000f220000000a00 */
[----:B--2---:R-:W-:-:S05]  /*0630*/  @!P4 IADD3 R8, P1, R11, R8, RZ ;  /* 0x000000080b08c210 */ /* 0x004fca0007f3e0ff */
[----:B------:R-:W-:Y:S02]  /*0640*/  @!P4 IMAD.X R9, RZ, RZ, R9, P1 ;  /* 0x000000ffff09c224 */ /* 0x000fe400008e0609 */
[----:B------:R-:W2:Y:S03]  /*0650*/  @!P0 LDC.64 R16, c[0x0][0x228] ;  /* 0x00008a00ff108b82 */ /* 0x000ea60000000a00 */
[----:B------:R5:W5:Y:S01]  /*0660*/  @!P4 LDG.E.U8 R7, desc[UR10][R8.64] ;  /* 0x0000000a0807c981 */ /* 0x000b62000c1e1100 */
[----:B---3--:R-:W-:-:S05]  /*0670*/  @!P4 IADD3 R10, P1, R11, R12, RZ ;  /* 0x0000000c0b0ac210 */ /* 0x008fca0007f3e0ff */
[----:B------:R-:W-:Y:S02]  /*0680*/  @!P4 IMAD.X R11, RZ, RZ, R13, P1 ;  /* 0x000000ffff0bc224 */ /* 0x000fe400008e060d */
[----:B------:R-:W-:-:S03]  /*0690*/  @!P0 VIADD R13, R0, UR4 ;  /* 0x00000004000d8c36 */ /* 0x000fc60008000000 */
[----:B------:R-:W3:Y:S02]  /*06a0*/  @!P4 LDG.E.U8 R2, desc[UR10][R10.64] ;  /* 0x0000000a0a02c981 */ /* 0x000ee4000c1e1100 */
[----:B----4-:R-:W-:-:S05]  /*06b0*/  @!P0 IADD3 R14, P1, R13, R14, RZ ;  /* 0x0000000e0d0e8210 */ /* 0x010fca0007f3e0ff */
[----:B------:R-:W-:-:S05]  /*06c0*/  @!P0 IMAD.X R15, RZ, RZ, R15, P1 ;  /* 0x000000ffff0f8224 */ /* 0x000fca00008e060f */
[----:B------:R4:W3:Y:S01]  /*06d0*/  @!P0 LDG.E.U8 R4, desc[UR10][R14.64] ;  /* 0x0000000a0e048981 */ /* 0x0008e2000c1e1100 */
[----:B--2---:R-:W-:-:S05]  /*06e0*/  @!P0 IADD3 R12, P1, R13, R16, RZ ;  /* 0x000000100d0c8210 */ /* 0x004fca0007f3e0ff */
[----:B------:R-:W-:-:S05]  /*06f0*/  @!P0 IMAD.X R13, RZ, RZ, R17, P1 ;  /* 0x000000ffff0d8224 */ /* 0x000fca00008e0611 */
[----:B------:R2:W3:Y:S01]  /*0700*/  @!P0 LDG.E.U8 R12, desc[UR10][R12.64] ;  /* 0x0000000a0c0c8981 */ /* 0x0004e2000c1e1100 */
[----:B------:R-:W-:Y:S01]  /*0710*/  @!P0 VIADD R0, R0, 0x80 ;  /* 0x0000008000008836 */ /* 0x000fe20000000000 */
[C---:B0-----:R-:W-:Y:S02]  /*0720*/  @!P6 IADD3 R28, P5, R5.reuse, R28, RZ ;  /* 0x0000001c051ce210 */ /* 0x041fe40007fbe0ff */
[----:B-1----:R-:W-:Y:S02]  /*0730*/  @!P6 IADD3 R22, P3, R5, R22, RZ ;  /* 0x000000160516e210 */ /* 0x002fe40007f7e0ff */
[----:B------:R-:W-:Y:S01]  /*0740*/  ISETP.GE.AND P2, PT, R0, R3, PT ;  /* 0x000000030000720c */ /* 0x000fe20003f46270 */
[----:B------:R-:W-:Y:S01]  /*0750*/  @!P6 IMAD.X R29, RZ, RZ, R29, P5 ;  /* 0x000000ffff1de224 */ /* 0x000fe200028e061d */
[----:B-----5:R-:W-:Y:S01]  /*0760*/  PRMT R8, RZ, 0x7610, R8 ;  /* 0x00007610ff087816 */ /* 0x020fe20000000008 */
[----:B------:R-:W-:-:S03]  /*0770*/  @!P6 IMAD.X R23, RZ, RZ, R23, P3 ;  /* 0x000000ffff17e224 */ /* 0x000fc600018e0617 */
[----:B------:R-:W5:Y:S07]  /*0780*/  @!P6 LDG.E.U8 R20, desc[UR10][R28.64] ;  /* 0x0000000a1c14e981 */ /* 0x000f6e000c1e1100 */
[C---:B------:R-:W-:Y:S01]  /*0790*/  @!P2 VIADD R9, R0.reuse, UR4 ;  /* 0x000000040009ac36 */ /* 0x040fe20008000000 */
[----:B------:R-:W0:Y:S01]  /*07a0*/  @!P2 LDC.64 R18, c[0x0][0x220] ;  /* 0x00008800ff12ab82 */ /* 0x000e220000000a00 */
[----:B------:R-:W-:-:S05]  /*07b0*/  @!P2 VIADD R0, R0, 0x80 ;  /* 0x000000800000a836 */ /* 0x000fca0000000000 */
[C---:B------:R-:W-:Y:S02]  /*07c0*/  ISETP.GE.AND P1, PT, R0.reuse, R3, PT ;  /* 0x000000030000720c */ /* 0x040fe40003f26270 */
[----:B------:R-:W1:Y:S11]  /*07d0*/  @!P2 LDC.64 R16, c[0x0][0x228] ;  /* 0x00008a00ff10ab82 */ /* 0x000e760000000a00 */
[C---:B------:R-:W-:Y:S01]  /*07e0*/  @!P1 VIADD R25, R0.reuse, UR4 ;  /* 0x0000000400199c36 */ /* 0x040fe20008000000 */
[----:B----4-:R-:W4:Y:S01]  /*07f0*/  @!P1 LDC.64 R14, c[0x0][0x220] ;  /* 0x00008800ff0e9b82 */ /* 0x010f220000000a00 */
[----:B------:R-:W-:-:S05]  /*0800*/  @!P1 VIADD R0, R0, 0x80 ;  /* 0x0000008000009836 */ /* 0x000fca0000000000 */
[C---:B------:R-:W-:Y:S02]  /*0810*/  ISETP.GE.AND P3, PT, R0.reuse, R3, PT ;  /* 0x000000030000720c */ /* 0x040fe40003f66270 */
[----:B------:R-:W4:Y:S11]  /*0820*/  @!P1 LDC.64 R10, c[0x0][0x228] ;  /* 0x00008a00ff0a9b82 */ /* 0x000f360000000a00 */
[C---:B--2---:R-:W-:Y:S01]  /*0830*/  @!P3 VIADD R13, R0.reuse, UR4 ;  /* 0x00000004000dbc36 */ /* 0x044fe20008000000 */
[----:B------:R-:W2:Y:S01]  /*0840*/  @!P3 LDC.64 R26, c[0x0][0x228] ;  /* 0x00008a00ff1abb82 */ /* 0x000ea20000000a00 */
[----:B------:R-:W-:Y:S01]  /*0850*/  @!P3 VIADD R0, R0, 0x80 ;  /* 0x000000800000b836 */ /* 0x000fe20000000000 */
[----:B------:R-:W-:-:S04]  /*0860*/  @!P4 ISETP.NE.AND P5, PT, R7, RZ, PT ;  /* 0x000000ff0700c20c */ /* 0x000fc80003fa5270 */
[----:B------:R-:W-:Y:S02]  /*0870*/  @!P4 SEL R8, RZ, 0x1, !P5 ;  /* 0x00000001ff08c807 */ /* 0x000fe40006800000 */
[----:B0-----:R-:W-:-:S05]  /*0880*/  @!P2 IADD3 R18, P5, R9, R18, RZ ;  /* 0x000000120912a210 */ /* 0x001fca0007fbe0ff */
[----:B------:R-:W-:Y:S01]  /*0890*/  @!P2 IMAD.X R19, RZ, RZ, R19, P5 ;  /* 0x000000ffff13a224 */ /* 0x000fe200028e0613 */
[----:B-1----:R-:W-:Y:S02]  /*08a0*/  @!P2 IADD3 R16, P5, R9, R16, RZ ;  /* 0x000000100910a210 */ /* 0x002fe40007fbe0ff */
[----:B------:R-:W-:Y:S02]  /*08b0*/  PRMT R7, RZ, 0x7610, R7 ;  /* 0x00007610ff077816 */ /* 0x000fe40000000007 */
[----:B------:R4:W5:Y:S01]  /*08c0*/  @!P2 LDG.E.U8 R5, desc[UR10][R18.64] ;  /* 0x0000000a1205a981 */ /* 0x000962000c1e1100 */
[----:B------:R-:W-:Y:S01]  /*08d0*/  @!P2 IMAD.X R17, RZ, RZ, R17, P5 ;  /* 0x000000ffff11a224 */ /* 0x000fe200028e0611 */
[----:B---3--:R-:W-:Y:S02]  /*08e0*/  @!P4 ISETP.NE.AND P5, PT, R2, RZ, PT ;  /* 0x000000ff0200c20c */ /* 0x008fe40003fa5270 */
[----:B------:R-:W-:Y:S02]  /*08f0*/  PRMT R9, RZ, 0x7610, R9 ;  /* 0x00007610ff097816 */ /* 0x000fe40000000009 */
[----:B------:R-:W-:Y:S01]  /*0900*/  @!P4 SEL R9, RZ, 0x1, !P5 ;  /* 0x00000001ff09c807 */ /* 0x000fe20006800000 */
[----:B------:R0:W3:Y:S01]  /*0910*/  @!P2 LDG.E.U8 R2, desc[UR10][R16.64] ;  /* 0x0000000a1002a981 */ /* 0x0000e2000c1e1100 */
[----:B------:R-:W-:-:S02]  /*0920*/  ISETP.GE.AND P5, PT, R0, R3, PT ;  /* 0x000000030000720c */ /* 0x000fc40003fa6270 */
[----:B------:R-:W-:Y:S02]  /*0930*/  @!P0 ISETP.NE.AND P4, PT, R4, RZ, PT ;  /* 0x000000ff0400820c */ /* 0x000fe40003f85270 */
[----:B------:R1:W3:Y:S02]  /*0940*/  @!P6 LDG.E.U8 R4, desc[UR10][R22.64] ;  /* 0x0000000a1604e981 */ /* 0x0002e4000c1e1100 */
[----:B------:R-:W-:Y:S02]  /*0950*/  @!P0 SEL R7, RZ, 0x1, !P4 ;  /* 0x00000001ff078807 */ /* 0x000fe40006000000 */
[----:B----4-:R-:W-:-:S05]  /*0960*/  @!P1 IADD3 R18, P4, R25, R14, RZ ;  /* 0x0000000e19129210 */ /* 0x010fca0007f9e0ff */
[----:B------:R-:W-:Y:S01]  /*0970*/  @!P1 IMAD.X R19, RZ, RZ, R15, P4 ;  /* 0x000000ffff139224 */ /* 0x000fe200020e060f */
[----:B------:R-:W-:Y:S01]  /*0980*/  @!P1 IADD3 R24, P4, R25, R10, RZ ;  /* 0x0000000a19189210 */ /* 0x000fe20007f9e0ff */
[----:B0-----:R-:W0:Y:S01]  /*0990*/  @!P5 LDC.64 R16, c[0x0][0x228] ;  /* 0x00008a00ff10db82 */ /* 0x001e220000000a00 */
[----:B-1----:R-:W-:Y:S01]  /*09a0*/  @!P5 VIADD R23, R0, UR4 ;  /* 0x000000040017dc36 */ /* 0x002fe20008000000 */
[----:B------:R-:W-:Y:S01]  /*09b0*/  PRMT R22, RZ, 0x7610, R22 ;  /* 0x00007610ff167816 */ /* 0x000fe20000000016 */
[----:B------:R1:W4:Y:S01]  /*09c0*/  @!P1 LDG.E.U8 R21, desc[UR10][R18.64] ;  /* 0x0000000a12159981 */ /* 0x000322000c1e1100 */
[----:B------:R-:W-:Y:S01]  /*09d0*/  @!P1 IMAD.X R25, RZ, RZ, R11, P4 ;  /* 0x000000ffff199224 */ /* 0x000fe200020e060b */
[----:B--2---:R-:W-:-:S03]  /*09e0*/  @!P3 IADD3 R26, P4, R13, R26, RZ ;  /* 0x0000001a0d1ab210 */ /* 0x004fc60007f9e0ff */
[----:B------:R-:W2:Y:S01]  /*09f0*/  @!P3 LDC.64 R10, c[0x0][0x220] ;  /* 0x00008800ff0abb82 */ /* 0x000ea20000000a00 */
[----:B------:R-:W-:Y:S01]  /*0a00*/  @!P5 VIADD R0, R0, 0x80 ;  /* 0x000000800000d836 */ /* 0x000fe20000000000 */
[----:B------:R-:W4:Y:S01]  /*0a10*/  @!P1 LDG.E.U8 R24, desc[UR10][R24.64] ;  /* 0x0000000a18189981 */ /* 0x000f22000c1e1100 */
[----:B------:R-:W-:Y:S01]  /*0a20*/  @!P3 IMAD.X R27, RZ, RZ, R27, P4 ;  /* 0x000000ffff1bb224 */ /* 0x000fe200020e061b */
[----:B------:R-:W-:-:S04]  /*0a30*/  @!P0 ISETP.NE.AND P4, PT, R12, RZ, PT ;  /* 0x000000ff0c00820c */ /* 0x000fc80003f85270 */
[----:B------:R-:W-:Y:S01]  /*0a40*/  @!P0 SEL R22, RZ, 0x1, !P4 ;  /* 0x00000001ff168807 */ /* 0x000fe20006000000 */
[----:B------:R-:W2:Y:S01]  /*0a50*/  @!P5 LDC.64 R14, c[0x0][0x220] ;  /* 0x00008800ff0edb82 */ /* 0x000ea20000000a00 */
[----:B------:R-:W-:Y:S01]  /*0a60*/  ISETP.GE.AND P0, PT, R0, R3, PT ;  /* 0x000000030000720c */ /* 0x000fe20003f06270 */
[----:B------:R-:W4:Y:S01]  /*0a70*/  @!P3 LDG.E.U8 R26, desc[UR10][R26.64] ;  /* 0x0000000a1a1ab981 */ /* 0x000f22000c1e1100 */
[----:B0-----:R-:W-:-:S05]  /*0a80*/  @!P5 IADD3 R16, P4, R23, R16, RZ ;  /* 0x000000101710d210 */ /* 0x001fca0007f9e0ff */
[----:B------:R-:W-:-:S06]  /*0a90*/  @!P5 IMAD.X R17, RZ, RZ, R17, P4 ;  /* 0x000000ffff11d224 */ /* 0x000fcc00020e0611 */
[----:B-1----:R-:W0:Y:S01]  /*0aa0*/  @!P0 LDC.64 R18, c[0x0][0x228] ;  /* 0x00008a00ff128b82 */ /* 0x002e220000000a00 */
[----:B--2---:R-:W-:Y:S01]  /*0ab0*/  @!P3 IADD3 R10, P4, R13, R10, RZ ;  /* 0x0000000a0d0ab210 */ /* 0x004fe20007f9e0ff */
[----:B------:R1:W2:Y:S06]  /*0ac0*/  @!P5 LDG.E.U8 R16, desc[UR10][R16.64] ;  /* 0x0000000a1010d981 */ /* 0x0002ac000c1e1100 */
[----:B------:R-:W1:Y:S01]  /*0ad0*/  @!P0 LDC.64 R12, c[0x0][0x220] ;  /* 0x00008800ff0c8b82 */ /* 0x000e620000000a00 */
[----:B------:R-:W-:Y:S01]  /*0ae0*/  @!P3 IMAD.X R11, RZ, RZ, R11, P4 ;  /* 0x000000ffff0bb224 */ /* 0x000fe200020e060b */
[----:B------:R-:W-:Y:S01]  /*0af0*/  @!P5 IADD3 R14, P4, R23, R14, RZ ;  /* 0x0000000e170ed210 */ /* 0x000fe20007f9e0ff */
[----:B------:R-:W-:-:S03]  /*0b00*/  @!P0 VIADD R23, R0, UR4 ;  /* 0x0000000400178c36 */ /* 0x000fc60008000000 */
[----:B------:R0:W2:Y:S01]  /*0b10*/  @!P3 LDG.E.U8 R10, desc[UR10][R10.64] ;  /* 0x0000000a0a0ab981 */ /* 0x0000a2000c1e1100 */
[----:B------:R-:W-:-:S05]  /*0b20*/  @!P5 IMAD.X R15, RZ, RZ, R15, P4 ;  /* 0x000000ffff0fd224 */ /* 0x000fca00020e060f */
[----:B------:R-:W2:Y:S01]  /*0b30*/  @!P5 LDG.E.U8 R14, desc[UR10][R14.64] ;  /* 0x0000000a0e0ed981 */ /* 0x000ea2000c1e1100 */
[----:B-1----:R-:W-:-:S05]  /*0b40*/  @!P0 IADD3 R12, P4, R23, R12, RZ ;  /* 0x0000000c170c8210 */ /* 0x002fca0007f9e0ff */
[----:B------:R-:W-:Y:S01]  /*0b50*/  @!P0 IMAD.X R13, RZ, RZ, R13, P4 ;  /* 0x000000ffff0d8224 */ /* 0x000fe200020e060d */
[----:B0-----:R-:W-:-:S04]  /*0b60*/  @!P0 IADD3 R18, P4, R23, R18, RZ ;  /* 0x0000001217128210 */ /* 0x001fc80007f9e0ff */
[----:B------:R0:W2:Y:S01]  /*0b70*/  @!P0 LDG.E.U8 R12, desc[UR10][R12.64] ;  /* 0x0000000a0c0c8981 */ /* 0x0000a2000c1e1100 */
[----:B------:R-:W-:-:S05]  /*0b80*/  @!P0 IMAD.X R19, RZ, RZ, R19, P4 ;  /* 0x000000ffff138224 */ /* 0x000fca00020e0613 */
[----:B------:R-:W2:Y:S01]  /*0b90*/  @!P0 LDG.E.U8 R18, desc[UR10][R18.64] ;  /* 0x0000000a12128981 */ /* 0x000ea2000c1e1100 */
[----:B------:R-:W-:Y:S02]  /*0ba0*/  PRMT R17, RZ, 0x7610, R17 ;  /* 0x00007610ff117816 */ /* 0x000fe40000000011 */
[----:B------:R-:W-:Y:S02]  /*0bb0*/  PRMT R0, R9, 0x9910, RZ ;  /* 0x0000991009007816 */ /* 0x000fe400000000ff */
[----:B------:R-:W-:Y:S02]  /*0bc0*/  PRMT R9, RZ, 0x7610, R9 ;  /* 0x00007610ff097816 */ /* 0x000fe40000000009 */
[----:B------:R-:W-:Y:S02]  /*0bd0*/  PRMT R11, R8, 0x9910, RZ ;  /* 0x00009910080b7816 */ /* 0x000fe400000000ff */
[----:B------:R-:W-:Y:S01]  /*0be0*/  PRMT R22, R22, 0x9910, RZ ;  /* 0x0000991016167816 */ /* 0x000fe200000000ff */
[----:B------:R-:W-:Y:S04]  /*0bf0*/  BSSY B0, `(.L_x_18840) ;  /* 0x000007f000007945 */ /* 0x000fe80003800000 */
[----:B------:R-:W-:Y:S01]  /*0c00*/  BSSY B1, `(.L_x_18841) ;  /* 0x0000076000017945 */ /* 0x000fe20003800000 */
[----:B-----5:R-:W-:-:S04]  /*0c10*/  @!P2 ISETP.NE.AND P4, PT, R5, RZ, PT ;  /* 0x000000ff0500a20c */ /* 0x020fc80003f85270 */
[----:B------:R-:W-:Y:S02]  /*0c20*/  @!P2 SEL R17, RZ, 0x1, !P4 ;  /* 0x00000001ff11a807 */ /* 0x000fe40006000000 */
[----:B---3--:R-:W-:Y:S02]  /*0c30*/  @!P2 ISETP.NE.AND P4, PT, R2, RZ, PT ;  /* 0x000000ff0200a20c */ /* 0x008fe40003f85270 */
[----:B------:R-:W-:Y:S02]  /*0c40*/  PRMT R2, RZ, 0x7610, R2 ;  /* 0x00007610ff027816 */ /* 0x000fe40000000002 */
[----:B------:R-:W-:Y:S02]  /*0c50*/  @!P2 SEL R2, RZ, 0x1, !P4 ;  /* 0x00000001ff02a807 */ /* 0x000fe40006000000 */
[----:B------:R-:W-:Y:S02]  /*0c60*/  @!P6 ISETP.NE.AND P2, PT, R4, RZ, PT ;  /* 0x000000ff0400e20c */ /* 0x000fe40003f45270 */
[----:B------:R-:W1:Y:S02]  /*0c70*/  @!P6 LDC.64 R4, c[0x0][0x218] ;  /* 0x00008600ff04eb82 */ /* 0x000e640000000a00 */
[----:B------:R-:W-:-:S02]  /*0c80*/  @!P6 SEL R9, RZ, 0x1, !P2 ;  /* 0x00000001ff09e807 */ /* 0x000fc40005000000 */
[----:B------:R-:W-:Y:S02]  /*0c90*/  @!P6 ISETP.NE.AND P4, PT, R20, RZ, PT ;  /* 0x000000ff1400e20c */ /* 0x000fe40003f85270 */
[----:B------:R-:W-:Y:S01]  /*0ca0*/  PRMT R8, R9, 0x9910, RZ ;  /* 0x0000991009087816 */ /* 0x000fe200000000ff */
[----:B------:R-:W-:Y:S01]  /*0cb0*/  IMAD.MOV.U32 R9, RZ, RZ, R11 ;  /* 0x000000ffff097224 */ /* 0x000fe200078e000b */
[----:B------:R-:W-:Y:S02]  /*0cc0*/  ISETP.NE.AND P2, PT, R0, RZ, PT ;  /* 0x000000ff0000720c */ /* 0x000fe40003f45270 */
[----:B------:R-:W-:Y:S02]  /*0cd0*/  PRMT R0, RZ, 0x7610, R0 ;  /* 0x00007610ff007816 */ /* 0x000fe40000000000 */
[----:B------:R-:W-:Y:S02]  /*0ce0*/  @!P6 SEL R0, RZ, 0x1, !P4 ;  /* 0x00000001ff00e807 */ /* 0x000fe40006000000 */
[----:B------:R-:W-:-:S02]  /*0cf0*/  ISETP.NE.AND P2, PT, R9, RZ, P2 ;  /* 0x000000ff0900720c */ /* 0x000fc40001745270 */
[----:B------:R-:W-:Y:S01]  /*0d00*/  PRMT R11, R0, 0x9910, RZ ;  /* 0x00009910000b7816 */ /* 0x000fe200000000ff */
[----:B------:R-:W-:Y:S01]  /*0d10*/  @!P6 VIADD R9, R6, UR4 ;  /* 0x000000040609ec36 */ /* 0x000fe20008000000 */
[----:B------:R-:W-:Y:S02]  /*0d20*/  SEL R0, RZ, 0x1, !P2 ;  /* 0x00000001ff007807 */ /* 0x000fe40005000000 */
[----:B----4-:R-:W-:Y:S02]  /*0d30*/  @!P1 ISETP.NE.AND P2, PT, R21, RZ, PT ;  /* 0x000000ff1500920c */ /* 0x010fe40003f45270 */
[----:B------:R-:W-:Y:S02]  /*0d40*/  ISETP.NE.AND P4, PT, R8, RZ, PT ;  /* 0x000000ff0800720c */ /* 0x000fe40003f85270 */
[----:B------:R-:W-:Y:S02]  /*0d50*/  PRMT R8, RZ, 0x7610, R8 ;  /* 0x00007610ff087816 */ /* 0x000fe40000000008 */
[----:B------:R-:W-:-:S02]  /*0d60*/  @!P1 SEL R8, RZ, 0x1, !P2 ;  /* 0x00000001ff089807 */ /* 0x000fc40005000000 */
[----:B------:R-:W-:Y:S02]  /*0d70*/  ISETP.NE.AND P4, PT, R11, RZ, P4 ;  /* 0x000000ff0b00720c */ /* 0x000fe40002785270 */
[----:B-1----:R-:W-:Y:S02]  /*0d80*/  @!P6 IADD3 R4, P2, R9, R4, RZ ;  /* 0x000000040904e210 */ /* 0x002fe40007f5e0ff */
[----:B0-----:R-:W-:Y:S02]  /*0d90*/  @!P6 SEL R13, RZ, 0x1, !P4 ;  /* 0x00000001ff0de807 */ /* 0x001fe40006000000 */
[----:B------:R-:W-:Y:S01]  /*0da0*/  @!P1 ISETP.NE.AND P4, PT, R24, RZ, PT ;  /* 0x000000ff1800920c */ /* 0x000fe20003f85270 */
[----:B------:R-:W-:Y:S01]  /*0db0*/  @!P6 IMAD.X R5, RZ, RZ, R5, P2 ;  /* 0x000000ffff05e224 */ /* 0x000fe200010e0605 */
[----:B------:R-:W-:Y:S02]  /*0dc0*/  @!P3 ISETP.NE.AND P2, PT, R26, RZ, PT ;  /* 0x000000ff1a00b20c */ /* 0x000fe40003f45270 */
[----:B------:R-:W-:-:S02]  /*0dd0*/  PRMT R15, R2, 0x9910, RZ ;  /* 0x00009910020f7816 */ /* 0x000fc400000000ff */
[----:B------:R-:W-:Y:S02]  /*0de0*/  PRMT R9, RZ, 0x7610, R9 ;  /* 0x00007610ff097816 */ /* 0x000fe40000000009 */
[----:B------:R-:W-:Y:S02]  /*0df0*/  PRMT R11, RZ, 0x7610, R11 ;  /* 0x00007610ff0b7816 */ /* 0x000fe4000000000b */
[----:B------:R-:W-:Y:S01]  /*0e00*/  @!P1 SEL R9, RZ, 0x1, !P4 ;  /* 0x00000001ff099807 */ /* 0x000fe20006000000 */
[----:B------:R-:W-:Y:S01]  /*0e10*/  IMAD.MOV.U32 R2, RZ, RZ, R22 ;  /* 0x000000ffff027224 */ /* 0x000fe200078e0016 */
[----:B------:R-:W-:Y:S02]  /*0e20*/  @!P3 SEL R11, RZ, 0x1, !P2 ;  /* 0x00000001ff0bb807 */ /* 0x000fe40005000000 */
[----:B--2---:R-:W-:Y:S02]  /*0e30*/  @!P5 ISETP.NE.AND P4, PT, R16, RZ, PT ;  /* 0x000000ff1000d20c */ /* 0x004fe40003f85270 */
[----:B------:R-:W-:-:S02]  /*0e40*/  ISETP.NE.AND P2, PT, R15, RZ, PT ;  /* 0x000000ff0f00720c */ /* 0x000fc40003f45270 */
[----:B------:R-:W-:Y:S02]  /*0e50*/  PRMT R15, R7, 0x9910, RZ ;  /* 0x00009910070f7816 */ /* 0x000fe400000000ff */
[----:B------:R-:W-:Y:S02]  /*0e60*/  PRMT R7, RZ, 0x7610, R7 ;  /* 0x00007610ff077816 */ /* 0x000fe40000000007 */
[----:B------:R-:W-:Y:S02]  /*0e70*/  @!P5 SEL R7, RZ, 0x1, !P4 ;  /* 0x00000001ff07d807 */ /* 0x000fe40006000000 */
[----:B------:R-:W-:Y:S01]  /*0e80*/  PRMT R11, R11, 0x9910, RZ ;  /* 0x000099100b0b7816 */ /* 0x000fe200000000ff */
[----:B------:R0:W-:Y:S01]  /*0e90*/  @!P6 STG.E.U8 desc[UR10][R4.64], R13 ;  /* 0x0000000d0400e986 */ /* 0x0001e2000c10110a */
[----:B------:R-:W-:Y:S01]  /*0ea0*/  ISETP.NE.AND P1, PT, R2, RZ, PT ;  /* 0x000000ff0200720c */ /* 0x000fe20003f25270 */
[----:B------:R-:W-:Y:S01]  /*0eb0*/  VIADD R2, R6, 0x80 ;  /* 0x0000008006027836 */ /* 0x000fe20000000000 */
[----:B------:R-:W-:-:S02]  /*0ec0*/  @!P3 ISETP.NE.AND P4, PT, R10, RZ, PT ;  /* 0x000000ff0a00b20c */ /* 0x000fc40003f85270 */
[----:B------:R-:W-:Y:S01]  /*0ed0*/  ISETP.NE.AND P1, PT, R15, RZ, P1 ;  /* 0x000000ff0f00720c */ /* 0x000fe20000f25270 */
[--C-:B------:R-:W-:Y:S01]  /*0ee0*/  @!P6 IMAD.MOV.U32 R6, RZ, RZ, R2.reuse ;  /* 0x000000ffff06e224 */ /* 0x100fe200078e0002 */
[----:B------:R-:W-:Y:S02]  /*0ef0*/  PRMT R2, RZ, 0x7610, R2 ;  /* 0x00007610ff027816 */ /* 0x000fe40000000002 */
[----:B0-----:R-:W-:Y:S02]  /*0f00*/  PRMT R5, R9, 0x9910, RZ ;  /* 0x0000991009057816 */ /* 0x001fe400000000ff */
[----:B------:R-:W-:Y:S01]  /*0f10*/  PRMT R9, R7, 0x9910, RZ ;  /* 0x0000991007097816 */ /* 0x000fe200000000ff */
[----:B------:R-:W-:Y:S01]  /*0f20*/  IMAD.MOV.U32 R7, RZ, RZ, R11 ;  /* 0x000000ffff077224 */ /* 0x000fe200078e000b */
[----:B------:R-:W-:Y:S02]  /*0f30*/  @!P3 SEL R2, RZ, 0x1, !P4 ;  /* 0x00000001ff02b807 */ /* 0x000fe40006000000 */
[----:B------:R-:W-:-:S02]  /*0f40*/  @!P5 ISETP.NE.AND P6, PT, R14, RZ, PT ;  /* 0x000000ff0e00d20c */ /* 0x000fc40003fc5270 */
[----:B------:R-:W-:Y:S02]  /*0f50*/  ISETP.NE.AND P4, PT, R7, RZ, PT ;  /* 0x000000ff0700720c */ /* 0x000fe40003f85270 */
[----:B------:R-:W-:Y:S02]  /*0f60*/  SEL R7, RZ, 0x1, !P1 ;  /* 0x00000001ff077807 */ /* 0x000fe40004800000 */
[----:B------:R-:W-:Y:S02]  /*0f70*/  ISETP.NE.AND P1, PT, R12, RZ, !P0 ;  /* 0x000000ff0c00720c */ /* 0x000fe40004725270 */
[----:B------:R-:W-:Y:S02]  /*0f80*/  PRMT R4, RZ, 0x7610, R4 ;  /* 0x00007610ff047816 */ /* 0x000fe40000000004 */
[----:B------:R-:W-:Y:S02]  /*0f90*/  ISETP.NE.AND P0, PT, R18, RZ, !P0 ;  /* 0x000000ff1200720c */ /* 0x000fe40004705270 */
[----:B------:R-:W-:-:S02]  /*0fa0*/  @!P5 SEL R4, RZ, 0x1, !P6 ;  /* 0x00000001ff04d807 */ /* 0x000fc40007000000 */
[----:B------:R-:W-:Y:S02]  /*0fb0*/  ISETP.NE.AND P3, PT, R5, RZ, PT ;  /* 0x000000ff0500720c */ /* 0x000fe40003f65270 */
[----:B------:R-:W-:Y:S02]  /*0fc0*/  PLOP3.LUT P0, PT, P1, P0, PT, 0x80, 0x0 ;  /* 0x000000000000781c */ /* 0x000fe40000f01070 */
[----:B------:R-:W-:Y:S02]  /*0fd0*/  ISETP.NE.AND P5, PT, R9, RZ, PT ;  /* 0x000000ff0900720c */ /* 0x000fe40003fa5270 */
[----:B------:R-:W-:Y:S02]  /*0fe0*/  PRMT R5, R2, 0x9910, RZ ;  /* 0x0000991002057816 */ /* 0x000fe400000000ff */
[----:B------:R-:W-:Y:S02]  /*0ff0*/  ISETP.GE.AND P1, PT, R6, R3, PT ;  /* 0x000000030600720c */ /* 0x000fe40003f26270 */
[----:B------:R-:W-:-:S02]  /*1000*/  PRMT R8, R8, 0x9910, RZ ;  /* 0x0000991008087816 */ /* 0x000fc400000000ff */
[----:B------:R-:W-:Y:S01]  /*1010*/  PRMT R9, R4, 0x9910, RZ ;  /* 0x0000991004097816 */ /* 0x000fe200000000ff */
[----:B------:R-:W-:Y:S01]  /*1020*/  IMAD.MOV.U32 R4, RZ, RZ, R5 ;  /* 0x000000ffff047224 */ /* 0x000fe200078e0005 */
[----:B------:R-:W-:Y:S01]  /*1030*/  PRMT R16, R17, 0x9910, RZ ;  /* 0x0000991011107816 */ /* 0x000fe200000000ff */
[----:B------:R-:W-:Y:S02]  /*1040*/  IMAD.MOV.U32 R2, RZ, RZ, R8 ;  /* 0x000000ffff027224 */ /* 0x000fe400078e0008 */
[----:B------:R-:W-:Y:S01]  /*1050*/  IMAD.MOV.U32 R5, RZ, RZ, R9 ;  /* 0x000000ffff057224 */ /* 0x000fe200078e0009 */
[----:B------:R-:W-:Y:S02]  /*1060*/  ISETP.NE.AND P2, PT, R16, RZ, P2 ;  /* 0x000000ff1000720c */ /* 0x000fe40001745270 */
[----:B------:R-:W-:Y:S02]  /*1070*/  ISETP.NE.AND P3, PT, R2, RZ, P3 ;  /* 0x000000ff0200720c */ /* 0x000fe40001f65270 */
[----:B------:R-:W-:-:S02]  /*1080*/  ISETP.NE.AND P4, PT, R4, RZ, P4 ;  /* 0x000000ff0400720c */ /* 0x000fc40002785270 */
[----:B------:R-:W-:Y:S02]  /*1090*/  ISETP.NE.AND P5, PT, R5, RZ, P5 ;  /* 0x000000ff0500720c */ /* 0x000fe40002fa5270 */
        /* <DEDUP_REMOVED lines=19> */
.L_x_18842:
        /* <DEDUP_REMOVED lines=8> */
.L_x_18843:
        /* <DEDUP_REMOVED lines=8> */
.L_x_18844:
        /* <DEDUP_REMOVED lines=9> */
.L_x_18845:
[----:B------:R-:W-:Y:S05]  /*1360*/  BSYNC B1 ;  /* 0x0000000000017941 */ /* 0x000fea0003800000 */
.L_x_18841:
[----:B------:R-:W-:-:S13]  /*1370*/  ISETP.GE.AND P1, PT, R6, R3, PT ;  /* 0x000000030600720c */ /* 0x000fda0003f26270 */
[----:B-1----:R-:W1:Y:S01]  /*1380*/  @!P1 LDC.64 R8, c[0x0][0x218] ;  /* 0x00008600ff089b82 */ /* 0x002e620000000a00 */
[C---:B0-2---:R-:W-:Y:S02]  /*1390*/  @!P1 VIADD R5, R6.reuse, UR4 ;  /* 0x0000000406059c36 */ /* 0x045fe40008000000 */
[----:B------:R-:W-:-:S03]  /*13a0*/  @!P1 VIADD R6, R6, 0x80 ;  /* 0x0000008006069836 */ /* 0x000fc60000000000 */
[----:B-1----:R-:W-:-:S05]  /*13b0*/  @!P1 IADD3 R4, P2, R5, R8, RZ ;  /* 0x0000000805049210 */ /* 0x002fca0007f5e0ff */
[----:B------:R-:W-:-:S05]  /*13c0*/  @!P1 IMAD.X R5, RZ, RZ, R9, P2 ;  /* 0x000000ffff059224 */ /* 0x000fca00010e0609 */
[----:B------:R2:W-:Y:S03]  /*13d0*/  @!P1 STG.E.U8 desc[UR10][R4.64], R15 ;  /* 0x0000000f04009986 */ /* 0x0005e6000c10110a */
.L_x_18846:
[----:B------:R-:W-:Y:S05]  /*13e0*/  BSYNC B0 ;  /* 0x0000000000007941 */ /* 0x000fea0003800000 */
.L_x_18840:
[----:B------:R-:W-:Y:S05]  /*13f0*/  WARPSYNC.ALL ;  /* 0x0000000000007948 */ /* 0x000fea0003800000 */
[----:B------:R-:W-:-:S13]  /*1400*/  ISETP.GE.AND P1, PT, R6, R3, PT ;  /* 0x000000030600720c */ /* 0x000fda0003f26270 */
[----:B------:R-:W-:Y:S05]  /*1410*/  @P1 EXIT ;  /* 0x000000000000194d */ /* 0x000fea0003800000 */
[----:B------:R-:W-:Y:S01]  /*1420*/  VIADD R2, R6, UR4 ;  /* 0x0000000406027c36 */ /* 0x000fe20008000000 */
[----:B------:R-:W-:Y:S01]  /*1430*/  ULDC.64 UR6, c[0x0][0x218] ;  /* 0x0000860000067ab9 */ /* 0x000fe20000000a00 */
[----:B012---:R-:W-:-:S03]  /*1440*/  SEL R5, RZ, 0x1, !P0 ;  /* 0x00000001ff057807 */ /* 0x007fc60004000000 */
[----:B------:R-:W-:-:S05]  /*1450*/  IADD3 R2, P1, R2, UR6, RZ ;  /* 0x0000000602027c10 */ /* 0x000fca000ff3e0ff */
[----:B------:R-:W-:-:S05]  /*1460*/  IMAD.X R3, RZ, RZ, UR7, P1 ;  /* 0x00000007ff037e24 */ /* 0x000fca00088e06ff */
[----:B------:R-:W-:Y:S01]  /*1470*/  STG.E.U8 desc[UR10][R2.64], R5 ;  /* 0x0000000502007986 */ /* 0x000fe2000c10110a */
[----:B------:R-:W-:Y:S05]  /*1480*/  EXIT ;  /* 0x000000000000794d */ /* 0x000fea0003800000 */
.L_x_18847:
        /* <DEDUP_REMOVED lines=15> */
.L_x_26299:


//--------------------- .text._ZN2at6native29vectorized_elementwise_kernelILi4ENS0_13BinaryFunctorIbbbNS0_17BitwiseAndFunctorIbEEEESt5arrayIPcLm3EEEEviT0_T1_ --------------------------
	.section	.text._ZN2at6native29vectorized_elementwise_kernelILi4ENS0_13BinaryFunctorIbbbNS0_17BitwiseAndFunctorIbEEEESt5arrayIPcLm3EEEEviT0_T1_,"ax",@progbits
	.align	128
        .global         _ZN2at6native29vectorized_elementwise_kernelILi4ENS0_13BinaryFunctorIbbbNS0_17BitwiseAndFunctorIbEEEESt5arrayIPcLm3EEEEviT0_T1_
        .type           _ZN2at6native29vectorized_elementwise_kernelILi4ENS0_13BinaryFunctorIbbbNS0_17BitwiseAndFunctorIbEEEESt5arrayIPcLm3EEEEviT0_T1_,@function
        .size           _ZN2at6native29vectorized_elementwise_kernelILi4ENS0_13BinaryFunctorIbbbNS0_17BitwiseAndFunctorIbEEEESt5arrayIPcLm3EEEEviT0_T1_,(.L_x_26300 - _ZN2at6native29vectorized_elementwise_kernelILi4ENS0_13BinaryFunctorIbbbNS0_17BitwiseAndFunctorIbEEEESt5arrayIPcLm3EEEEviT0_T1_)
        .other          _ZN2at6native29vectorized_elementwise_kernelILi4ENS0_13BinaryFunctorIbbbNS0_17BitwiseAndFunctorIbEEEESt5arrayIPcLm3EEEEviT0_T1_,@"STO_CUDA_ENTRY STV_DEFAULT"
_ZN2at6native29vectorized_elementwise_kernelILi4ENS0_13BinaryFunctorIbbbNS0_17BitwiseAndFunctorIbEEEESt5arrayIPcLm3EEEEviT0_T1_:
.text._ZN2at6native29vectorized_elementwise_kernelILi4ENS0_13BinaryFunctorIbbbNS0_17BitwiseAndFunctorIbEEEESt5arrayIPcLm3EEEEviT0_T1_:
        /* <DEDUP_REMOVED lines=38> */
[----:B------:R-:W-:Y:S02]  /*0260*/  ISETP.NE.AND P4, PT, R6, RZ, P0 ;  /* 0x000000ff0600720c */ /* 0x000fe40000785270 */
[----:B------:R-:W-:Y:S02]  /*0270*/  ISETP.NE.AND P1, PT, R7, RZ, P1 ;  /* 0x000000ff0700720c */ /* 0x000fe40000f25270 */
[----:B------:R-:W-:-:S02]  /*0280*/  PRMT R8, R11, 0x7773, RZ ;  /* 0x000077730b087816 */ /* 0x000fc400000000ff */
[----:B------:R-:W-:Y:S02]  /*0290*/  ISETP.NE.AND P0, PT, R4, RZ, P2 ;  /* 0x000000ff0400720c */ /* 0x000fe40001705270 */
[----:B-1----:R-:W-:Y:S02]  /*02a0*/  SEL R3, RZ, 0x1, !P4 ;  /* 0x00000001ff037807 */ /* 0x002fe40006000000 */
[----:B------:R-:W-:Y:S02]  /*02b0*/  SEL R4, RZ, 0x1, !P1 ;  /* 0x00000001ff047807 */ /* 0x000fe40004800000 */
[----:B------:R-:W-:Y:S02]  /*02c0*/  ISETP.NE.AND P3, PT, R8, RZ, PT ;  /* 0x000000ff0800720c */ /* 0x000fe40003f65270 */
[----:B------:R-:W-:Y:S02]  /*02d0*/  PRMT R2, R9, 0x7773, RZ ;  /* 0x0000777309027816 */ /* 0x000fe400000000ff */
[----:B------:R-:W-:-:S02]  /*02e0*/  PRMT R7, R4, 0x7604, R3 ;  /* 0x0000760404077816 */ /* 0x000fc40000000003 */
[----:B------:R-:W-:Y:S02]  /*02f0*/  ISETP.NE.AND P1, PT, R2, RZ, P3 ;  /* 0x000000ff0200720c */ /* 0x000fe40001f25270 */
        /* <DEDUP_REMOVED lines=8> */
[----:B------:R-:W-:Y:S02]  /*0380*/  ISETP.NE.AND P4, PT, R3, RZ, P4 ;  /* 0x000000ff0300720c */ /* 0x000fe40002785270 */
[----:B------:R-:W-:Y:S02]  /*0390*/  ISETP.NE.AND P5, PT, R4, RZ, P5 ;  /* 0x000000ff0400720c */ /* 0x000fe40002fa5270 */
[----:B------:R-:W-:-:S02]  /*03a0*/  PRMT R2, R12, 0x7773, RZ ;  /* 0x000077730c027816 */ /* 0x000fc400000000ff */
[----:B------:R-:W-:Y:S02]  /*03b0*/  PRMT R5, R10, 0x7772, RZ ;  /* 0x000077720a057816 */ /* 0x000fe400000000ff */
[----:B------:R-:W-:Y:S02]  /*03c0*/  SEL R3, RZ, 0x1, !P4 ;  /* 0x00000001ff037807 */ /* 0x000fe40006000000 */
[----:B------:R-:W-:Y:S02]  /*03d0*/  SEL R4, RZ, 0x1, !P5 ;  /* 0x00000001ff047807 */ /* 0x000fe40006800000 */
[----:B------:R-:W-:Y:S02]  /*03e0*/  ISETP.NE.AND P2, PT, R2, RZ, PT ;  /* 0x000000ff0200720c */ /* 0x000fe40003f45270 */
[----:B------:R-:W-:Y:S02]  /*03f0*/  ISETP.NE.AND P3, PT, R5, RZ, P3 ;  /* 0x000000ff0500720c */ /* 0x000fe40001f65270 */
[----:B------:R-:W-:-:S02]  /*0400*/  PRMT R2, R10, 0x7773, RZ ;  /* 0x000077730a027816 */ /* 0x000fc400000000ff */
[----:B------:R-:W-:Y:S01]  /*0410*/  PRMT R6, R4, 0x7604, R3 ;  /* 0x0000760404067816 */ /* 0x000fe20000000003 */
[----:B------:R-:W-:Y:S01]  /*0420*/  IMAD.U32 R3, RZ, RZ, UR6 ;  /* 0x00000006ff037e24 */ /* 0x000fe2000f8e00ff */
[----:B------:R-:W-:Y:S02]  /*0430*/  SEL R4, RZ, 0x1, !P0 ;  /* 0x00000001ff047807 */ /* 0x000fe40004000000 */
[----:B------:R-:W-:Y:S02]  /*0440*/  SEL R5, RZ, 0x1, !P3 ;  /* 0x00000001ff057807 */ /* 0x000fe40005800000 */
[----:B------:R-:W-:Y:S01]  /*0450*/  ISETP.NE.AND P2, PT, R2, RZ, P2 ;  /* 0x000000ff0200720c */ /* 0x000fe20001745270 */
        /* <DEDUP_REMOVED lines=11> */
.L_x_18848:
        /* <DEDUP_REMOVED lines=200> */
.L_x_18851:
        /* <DEDUP_REMOVED lines=8> */
.L_x_18852:
        /* <DEDUP_REMOVED lines=8> */
.L_x_18853:
        /* <DEDUP_REMOVED lines=9> */
.L_x_18854:
[----:B------:R-:W-:Y:S05]  /*1320*/  BSYNC B1 ;  /* 0x0000000000017941 */ /* 0x000fea0003800000 */
.L_x_18850:
[----:B------:R-:W-:-:S13]  /*1330*/  ISETP.GE.AND P1, PT, R6, R3, PT ;  /* 0x000000030600720c */ /* 0x000fda0003f26270 */
[----:B-1----:R-:W1:Y:S01]  /*1340*/  @!P1 LDC.64 R8, c[0x0][0x218] ;  /* 0x00008600ff089b82 */ /* 0x002e620000000a00 */
[C---:B0-2---:R-:W-:Y:S02]  /*1350*/  @!P1 VIADD R5, R6.reuse, UR4 ;  /* 0x0000000406059c36 */ /* 0x045fe40008000000 */
[----:B------:R-:W-:-:S03]  /*1360*/  @!P1 VIADD R6, R6, 0x80 ;  /* 0x0000008006069836 */ /* 0x000fc60000000000 */
[----:B-1----:R-:W-:-:S05]  /*1370*/  @!P1 IADD3 R4, P2, R5, R8, RZ ;  /* 0x0000000805049210 */ /* 0x002fca0007f5e0ff */
[----:B------:R-:W-:-:S05]  /*1380*/  @!P1 IMAD.X R5, RZ, RZ, R9, P2 ;  /* 0x000000ffff059224 */ /* 0x000fca00010e0609 */
[----:B------:R2:W-:Y:S03]  /*1390*/  @!P1 STG.E.U8 desc[UR10][R4.64], R15 ;  /* 0x0000000f04009986 */ /* 0x0005e6000c10110a */
.L_x_18855:
[----:B------:R-:W-:Y:S05]  /*13a0*/  BSYNC B0 ;  /* 0x0000000000007941 */ /* 0x000fea0003800000 */
.L_x_18849:
        /* <DEDUP_REMOVED lines=10> */
.L_x_18856:
        /* <DEDUP_REMOVED lines=11> */
.L_x_26300:


//--------------------- .text._ZN2at6native29vectorized_elementwise_kernelILi8ENS0_13BinaryFunctorIbbbNS0_17BitwiseAndFunctorIbEEEESt5arrayIPcLm3EEEEviT0_T1_ --------------------------
	.section	.text._ZN2at6native29vectorized_elementwise_kernelILi8ENS0_13BinaryFunctorIbbbNS0_17BitwiseAndFunctorIbEEEESt5arrayIPcLm3EEEEviT0_T1_,"ax",@progbits
	.align	128
        .global         _ZN2at6native29vectorized_elementwise_kernelILi8ENS0_13BinaryFunctorIbbbNS0_17BitwiseAndFunctorIbEEEESt5arrayIPcLm3EEEEviT0_T1_
        .type           _ZN2at6native29vectorized_elementwise_kernelILi8ENS0_13BinaryFunctorIbbbNS0_17BitwiseAndFunctorIbEEEESt5arrayIPcLm3EEEEviT0_T1_,@function
        .size           _ZN2at6native29vectorized_elementwise_kernelILi8ENS0_13BinaryFunctorIbbbNS0_17BitwiseAndFunctorIbEEEESt5arrayIPcLm3EEEEviT0_T1_,(.L_x_26301 - _ZN2at6native29vectorized_elementwise_kernelILi8ENS0_13BinaryFunctorIbbbNS0_17BitwiseAndFunctorIbEEEESt5arrayIPcLm3EEEEviT0_T1_)
        .other          _ZN2at6native29vectorized_elementwise_kernelILi8ENS0_13BinaryFunctorIbbbNS0_17BitwiseAndFunctorIbEEEESt5arrayIPcLm3EEEEviT0_T1_,@"STO_CUDA_ENTRY STV_DEFAULT"
_ZN2at6native29vectorized_elementwise_kernelILi8ENS0_13BinaryFunctorIbbbNS0_17BitwiseAndFunctorIbEEEESt5arrayIPcLm3EEEEviT0_T1_:
.text._ZN2at6native29vectorized_elementwise_kernelILi8ENS0_13BinaryFunctorIbbbNS0_17BitwiseAndFunctorIbEEEESt5arrayIPcLm3EEEEviT0_T1_:
        /* <DEDUP_REMOVED lines=99> */
.L_x_18857:
        /* <DEDUP_REMOVED lines=200> */
.L_x_18860:
        /* <DEDUP_REMOVED lines=8> */
.L_x_18861:
        /* <DEDUP_REMOVED lines=8> */
.L_x_18862:
        /* <DEDUP_REMOVED lines=9> */
.L_x_18863:
[----:B------:R-:W-:Y:S05]  /*1440*/  BSYNC B1 ;  /* 0x0000000000017941 */ /* 0x000fea0003800000 */
.L_x_18859:
[----:B------:R-:W-:-:S13]  /*1450*/  ISETP.GE.AND P1, PT, R6, R3, PT ;  /* 0x000000030600720c */ /* 0x000fda0003f26270 */
[----:B-1----:R-:W1:Y:S01]  /*1460*/  @!P1 LDC.64 R8, c[0x0][0x218] ;  /* 0x00008600ff089b82 */ /* 0x002e620000000a00 */
[C---:B0-2---:R-:W-:Y:S02]  /*1470*/  @!P1 VIADD R5, R6.reuse, UR4 ;  /* 0x0000000406059c36 */ /* 0x045fe40008000000 */
[----:B------:R-:W-:-:S03]  /*1480*/  @!P1 VIADD R6, R6, 0x80 ;  /* 0x0000008006069836 */ /* 0x000fc60000000000 */
[----:B-1----:R-:W-:-:S05]  /*1490*/  @!P1 IADD3 R4, P2, R5, R8, RZ ;  /* 0x0000000805049210 */ /* 0x002fca0007f5e0ff */
[----:B------:R-:W-:-:S05]  /*14a0*/  @!P1 IMAD.X R5, RZ, RZ, R9, P2 ;  /* 0x000000ffff059224 */ /* 0x000fca00010e0609 */
[----:B------:R2:W-:Y:S03]  /*14b0*/  @!P1 STG.E.U8 desc[UR10][R4.64], R15 ;  /* 0x0000000f04009986 */ /* 0x0005e6000c10110a */
.L_x_18864:
[----:B------:R-:W-:Y:S05]  /*14c0*/  BSYNC B0 ;  /* 0x0000000000007941 */ /* 0x000fea0003800000 */
.L_x_18858:
        /* <DEDUP_REMOVED lines=10> */
.L_x_18865:
        /* <DEDUP_REMOVED lines=9> */
.L_x_26301:


//--------------------- .text._ZN2at6native18elementwise_kernelILi128ELi4EZNS0_15gpu_kernel_implINS0_13AUnaryFunctorIsssNS0_17BitwiseAndFunctorIsEEEEEEvRNS_18TensorIteratorBaseERKT_EUliE_EEviT1_ --------------------------
	.section	.text._ZN2at6native18elementwise_kernelILi128ELi4EZNS0_15gpu_kernel_implINS0_13AUnaryFunctorIsssNS0_17BitwiseAndFunctorIsEEEEEEvRNS_18TensorIteratorBaseERKT_EUliE_EEviT1_,"ax",@progbits
	.align	128
        .global         _ZN2at6native18elementwise_kernelILi128ELi4EZNS0_15gpu_kernel_implINS0_13AUnaryFunctorIsssNS0_17BitwiseAndFunctorIsEEEEEEvRNS_18TensorIteratorBaseERKT_EUliE_EEviT1_
        .type           _ZN2at6native18elementwise_kernelILi128ELi4EZNS0_15gpu_kernel_implINS0_13AUnaryFunctorIsssNS0_17BitwiseAndFunctorIsEEEEEEvRNS_18TensorIteratorBaseERKT_EUliE_EEviT1_,@function
        .size           _ZN2at6native18elementwise_kernelILi128ELi4EZNS0_15gpu_kernel_implINS0_13AUnaryFunctorIsssNS0_17BitwiseAndFunctorIsEEEEEEvRNS_18TensorIteratorBaseERKT_EUliE_EEviT1_,(.L_x_26302 - _ZN2at6native18elementwise_kernelILi128ELi4EZNS0_15gpu_kernel_implINS0_13AUnaryFunctorIsssNS0_17BitwiseAndFunctorIsEEEEEEvRNS_18TensorIteratorBaseERKT_EUliE_EEviT1_)
        .other          _ZN2at6native18elementwise_kernelILi128ELi4EZNS0_15gpu_kernel_implINS0_13AUnaryFunctorIsssNS0_17BitwiseAndFunctorIsEEEEEEvRNS_18TensorIteratorBaseERKT_EUliE_EEviT1_,@"STO_CUDA_ENTRY STV_DEFAULT"
_ZN2at6native18elementwise_kernelILi128ELi4EZNS0_15gpu_kernel_implINS0_13AUnaryFunctorIsssNS0_17BitwiseAndFunctorIsEEEEEEvRNS_18TensorIteratorBaseERKT_EUliE_EEviT1_:
.text._ZN2at6native18elementwise_kernelILi128ELi4EZNS0_15gpu_kernel_implINS0_13AUnaryFunctorIsssNS0_17BitwiseAndFunctorIsEEEEEEvRNS_18TensorIteratorBaseERKT_EUliE_EEviT1_:
        /* <DEDUP_REMOVED lines=314> */
.L_x_18868:
        /* <DEDUP_REMOVED lines=20> */
.L_x_18872:
[----:B------:R0:W5:Y:S01]  /*14e0*/  LDG.E.U8 R0, desc[UR36][R2.64] ;  /* 0x0000002402007981 */ /* 0x000162000c1e1100 */
[----:B------:R-:W-:Y:S05]  /*14f0*/  BRA `(.L_x_18874) ;  /* 0x0000000c00547947 */ /* 0x000fea0003800000 */
.L_x_18871:
        /* <DEDUP_REMOVED lines=8> */
.L_x_18876:
[----:B------:R0:W5:Y:S01]  /*1580*/  LDG.E.U16 R0, desc[UR36][R2.64] ;  /* 0x0000002402007981 */ /* 0x000162000c1e1500 */
[----:B------:R-:W-:Y:S05]  /*1590*/  BRA `(.L_x_18874) ;  /* 0x0000000c002c7947 */ /* 0x000fea0003800000 */
.L_x_18875:
[----:B------:R0:W5:Y:S01]  /*15a0*/  LDG.E.U16 R0, desc[UR36][R2.64] ;  /* 0x0000002402007981 */ /* 0x000162000c1e1500 */
[----:B------:R-:W-:Y:S05]  /*15b0*/  BRA `(.L_x_18874) ;  /* 0x0000000c00247947 */ /* 0x000fea0003800000 */
.L_x_18870:
        /* <DEDUP_REMOVED lines=9> */
.L_x_18878:
[----:B------:R-:W2:Y:S02]  /*1650*/  LDG.E.U16 R4, desc[UR36][R2.64] ;  /* 0x0000002402047981 */ /* 0x000ea4000c1e1500 */
[----:B--2---:R-:W-:-:S06]  /*1660*/  HADD2.F32 R4, -RZ, R4.H0_H0 ;  /* 0x20000004ff047230 */ /* 0x004fcc0000004100 */
[----:B------:R-:W0:Y:S02]  /*1670*/  F2I.FTZ.TRUNC.NTZ R4, R4 ;  /* 0x0000000400047305 */ /* 0x000e24000021f100 */
[----:B0-----:R-:W-:Y:S01]  /*1680*/  PRMT R0, R4, 0x7610, R0 ;  /* 0x0000761004007816 */ /* 0x001fe20000000000 */
[----:B------:R-:W-:Y:S06]  /*1690*/  BRA `(.L_x_18874) ;  /* 0x0000000800ec7947 */ /* 0x000fec0003800000 */
.L_x_18877:
        /* <DEDUP_REMOVED lines=9> */
.L_x_18880:
[----:B------:R-:W2:Y:S02]  /*1730*/  LDG.E.U16 R2, desc[UR36][R2.64] ;  /* 0x0000002402027981 */ /* 0x000ea4000c1e1500 */
[----:B--2---:R-:W-:-:S06]  /*1740*/  HADD2.F32 R4, -RZ, R2.H0_H0 ;  /* 0x20000002ff047230 */ /* 0x004fcc0000004100 */
[----:B------:R-:W0:Y:S02]  /*1750*/  F2I.FTZ.TRUNC.NTZ R4, R4 ;  /* 0x0000000400047305 */ /* 0x000e24000021f100 */
[----:B0-----:R-:W-:Y:S01]  /*1760*/  PRMT R0, R4, 0x7610, R0 ;  /* 0x0000761004007816 */ /* 0x001fe20000000000 */
[----:B------:R-:W-:Y:S06]  /*1770*/  BRA `(.L_x_18874) ;  /* 0x0000000800b47947 */ /* 0x000fec0003800000 */
.L_x_18879:
[----:B------:R-:W2:Y:S02]  /*1780*/  LDG.E.64 R2, desc[UR36][R2.64] ;  /* 0x0000002402027981 */ /* 0x000ea4000c1e1b00 */
[----:B--2---:R0:W1:Y:S01]  /*1790*/  F2I.F64.TRUNC R0, R2 ;  /* 0x0000000200007311 */ /* 0x004062000030d100 */
[----:B------:R-:W-:Y:S05]  /*17a0*/  BRA `(.L_x_18874) ;  /* 0x0000000800a87947 */ /* 0x000fea0003800000 */
.L_x_18869:
        /* <DEDUP_REMOVED lines=12> */
.L_x_18883:
[----:B------:R-:W2:Y:S02]  /*1870*/  LDG.E.64 R2, desc[UR36][R2.64] ;  /* 0x0000002402027981 */ /* 0x000ea4000c1e1b00 */
[----:B--2---:R3:W4:Y:S01]  /*1880*/  F2I.F64.TRUNC R0, R2 ;  /* 0x0000000200007311 */ /* 0x004722000030d100 */
[----:B------:R-:W-:Y:S05]  /*1890*/  BRA `(.L_x_18874) ;  /* 0x00000008006c7947 */ /* 0x000fea0003800000 */
.L_x_18882:
        /* <DEDUP_REMOVED lines=28> */
.L_x_18885:
        /* <DEDUP_REMOVED lines=15> */
.L_x_18884:
[----:B------:R-:W2:Y:S02]  /*1b50*/  LDG.E.U16 R4, desc[UR36][R2.64] ;  /* 0x0000002402047981 */ /* 0x000ea4000c1e1500 */
[----:B--2---:R-:W-:-:S06]  /*1b60*/  IMAD.U32 R4, R4, 0x10000, RZ ;  /* 0x0001000004047824 */ /* 0x004fcc00078e00ff */
[----:B------:R-:W0:Y:S02]  /*1b70*/  F2I.FTZ.TRUNC.NTZ R4, R4 ;  /* 0x0000000400047305 */ /* 0x000e24000021f100 */
[----:B0-----:R-:W-:Y:S01]  /*1b80*/  PRMT R0, R4, 0x7610, R0 ;  /* 0x0000761004007816 */ /* 0x001fe20000000000 */
[----:B------:R-:W-:Y:S06]  /*1b90*/  BRA `(.L_x_18874) ;  /* 0x0000000400ac7947 */ /* 0x000fec0003800000 */
.L_x_18881:
        /* <DEDUP_REMOVED lines=10> */
.L_x_18888:
        /* <DEDUP_REMOVED lines=21> */
.L_x_18892:
[----:B------:R-:W-:Y:S05]  /*1d90*/  BSYNC B1 ;  /* 0x0000000000017941 */ /* 0x000fea0003800000 */
.L_x_18891:
[----:B------:R-:W-:Y:S01]  /*1da0*/  IMAD.SHL.U32 R2, R2, 0x100000, RZ ;  /* 0x0010000002027824 */ /* 0x000fe200078e00ff */
[----:B------:R-:W-:-:S04]  /*1db0*/  LEA R3, R0, 0x3b800000, 0x17 ;  /* 0x3b80000000037811 */ /* 0x000fc800078eb8ff */
[----:B------:R-:W-:-:S07]  /*1dc0*/  LOP3.LUT R4, R3, R2, R4, 0xfe, !PT ;  /* 0x0000000203047212 */ /* 0x000fce00078efe04 */
.L_x_18890:
[----:B------:R-:W-:Y:S05]  /*1dd0*/  BSYNC B0 ;  /* 0x0000000000007941 */ /* 0x000fea0003800000 */
.L_x_18889:
[----:B------:R-:W0:Y:S02]  /*1de0*/  F2I.FTZ.TRUNC.NTZ R4, R4 ;  /* 0x0000000400047305 */ /* 0x000e24000021f100 */
[----:B0-----:R-:W-:Y:S01]  /*1df0*/  PRMT R0, R4, 0x7610, R0 ;  /* 0x0000761004007816 */ /* 0x001fe20000000000 */
[----:B------:R-:W-:Y:S06]  /*1e00*/  BRA `(.L_x_18874) ;  /* 0x0000000400107947 */ /* 0x000fec0003800000 */
.L_x_18887:
        /* <DEDUP_REMOVED lines=21> */
.L_x_18896:
[----:B------:R-:W-:Y:S05]  /*1f60*/  BSYNC B1 ;  /* 0x0000000000017941 */ /* 0x000fea0003800000 */
.L_x_18895:
[----:B------:R-:W-:Y:S01]  /*1f70*/  IMAD.SHL.U32 R2, R2, 0x200000, RZ ;  /* 0x0020000002027824 */ /* 0x000fe200078e00ff */
[----:B------:R-:W-:-:S04]  /*1f80*/  LEA R3, R0, 0x37800000, 0x17 ;  /* 0x3780000000037811 */ /* 0x000fc800078eb8ff */
[----:B------:R-:W-:-:S07]  /*1f90*/  LOP3.LUT R4, R3, R2, R4, 0xfe, !PT ;  /* 0x0000000203047212 */ /* 0x000fce00078efe04 */
.L_x_18894:
[----:B------:R-:W-:Y:S05]  /*1fa0*/  BSYNC B0 ;  /* 0x0000000000007941 */ /* 0x000fea0003800000 */
.L_x_18893:
[----:B------:R-:W0:Y:S02]  /*1fb0*/  F2I.FTZ.TRUNC.NTZ R4, R4 ;  /* 0x0000000400047305 */ /* 0x000e24000021f100 */
[----:B0-----:R-:W-:Y:S01]  /*1fc0*/  PRMT R0, R4, 0x7610, R0 ;  /* 0x0000761004007816 */ /* 0x001fe20000000000 */
[----:B------:R-:W-:Y:S06]  /*1fd0*/  BRA `(.L_x_18874) ;  /* 0x00000000009c7947 */ /* 0x000fec0003800000 */
.L_x_18886:
        /* <DEDUP_REMOVED lines=14> */
.L_x_18900:
[----:B------:R-:W-:Y:S05]  /*20c0*/  BSYNC B0 ;  /* 0x0000000000007941 */ /* 0x000fea0003800000 */
.L_x_18899:
[----:B------:R-:W0:Y:S02]  /*20d0*/  F2I.FTZ.TRUNC.NTZ R4, R4 ;  /* 0x0000000400047305 */ /* 0x000e24000021f100 */
[----:B0-----:R-:W-:Y:S01]  /*20e0*/  PRMT R0, R4, 0x7610, R0 ;  /* 0x0000761004007816 */ /* 0x001fe20000000000 */
[----:B------:R-:W-:Y:S06]  /*20f0*/  BRA `(.L_x_18874) ;  /* 0x0000000000547947 */ /* 0x000fec0003800000 */
.L_x_18873:
        /* <DEDUP_REMOVED lines=16> */
.L_x_18901:
[----:B------:R-:W-:Y:S01]  /*2200*/  PRMT R0, RZ, 0x7610, R0 ;  /* 0x00007610ff007816 */ /* 0x000fe20000000000 */
[----:B------:R-:W-:Y:S06]  /*2210*/  BRA `(.L_x_18874) ;  /* 0x00000000000c7947 */ /* 0x000fec0003800000 */
.L_x_18898:
[----:B------:R2:W5:Y:S01]  /*2220*/  LDG.E.U16 R0, desc[UR36][R2.64] ;  /* 0x0000002402007981 */ /* 0x000562000c1e1500 */
[----:B------:R-:W-:Y:S05]  /*2230*/  BRA `(.L_x_18874) ;  /* 0x0000000000047947 */ /* 0x000fea0003800000 */
.L_x_18897:
[----:B------:R1:W5:Y:S02]  /*2240*/  LDG.E.U16 R0, desc[UR36][R2.64] ;  /* 0x0000002402007981 */ /* 0x000364000c1e1500 */
.L_x_18874:
        /* <DEDUP_REMOVED lines=16> */
.L_x_18905:
[----:B------:R3:W-:Y:S01]  /*2350*/  STG.E.U8 desc[UR36][R16.64], R5 ;  /* 0x0000000510007986 */ /* 0x0007e2000c101124 */
[----:B------:R-:W-:Y:S05]  /*2360*/  BRA `(.L_x_18907) ;  /* 0x0000000c00647947 */ /* 0x000fea0003800000 */
.L_x_18904:
        /* <DEDUP_REMOVED lines=10> */
.L_x_18909:
[----:B------:R-:W-:-:S05]  /*2410*/  PRMT R3, R5, 0x9910, RZ ;  /* 0x0000991005037816 */ /* 0x000fca00000000ff */
[----:B------:R1:W-:Y:S01]  /*2420*/  STG.E desc[UR36][R16.64], R3 ;  /* 0x0000000310007986 */ /* 0x0003e2000c101924 */
[----:B------:R-:W-:Y:S05]  /*2430*/  BRA `(.L_x_18907) ;  /* 0x0000000c00307947 */ /* 0x000fea0003800000 */
.L_x_18908:
[----:B------:R2:W-:Y:S01]  /*2440*/  STG.E.U16 desc[UR36][R16.64], R5 ;  /* 0x0000000510007986 */ /* 0x0005e2000c101524 */
[----:B------:R-:W-:Y:S05]  /*2450*/  BRA `(.L_x_18907) ;  /* 0x0000000c00287947 */ /* 0x000fea0003800000 */
.L_x_18903:
        /* <DEDUP_REMOVED lines=9> */
.L_x_18911:
[----:B------:R-:W0:Y:S02]  /*24f0*/  I2F.S16 R0, R5 ;  /* 0x0000000500007306 */ /* 0x000e240000101400 */
[----:B0-----:R-:W-:-:S05]  /*2500*/  F2FP.F16.F32.PACK_AB R0, RZ, R0 ;  /* 0x00000000ff00723e */ /* 0x001fca00000000ff */
[----:B------:R0:W-:Y:S01]  /*2510*/  STG.E.U16 desc[UR36][R16.64], R0 ;  /* 0x0000000010007986 */ /* 0x0001e2000c101524 */
[----:B------:R-:W-:Y:S05]  /*2520*/  BRA `(.L_x_18907) ;  /* 0x0000000800f47947 */ /* 0x000fea0003800000 */
.L_x_18910:
        /* <DEDUP_REMOVED lines=10> */
.L_x_18913:
[----:B------:R-:W0:Y:S02]  /*25d0*/  I2F.S16 R5, R5 ;  /* 0x0000000500057306 */ /* 0x000e240000101400 */
[----:B0-----:R-:W-:-:S04]  /*25e0*/  F2FP.F16.F32.PACK_AB R3, RZ, R5 ;  /* 0x00000005ff03723e */ /* 0x001fc800000000ff */
[----:B------:R-:W-:-:S05]  /*25f0*/  PRMT R3, R3, 0x5410, RZ ;  /* 0x0000541003037816 */ /* 0x000fca00000000ff */
[----:B------:R0:W-:Y:S01]  /*2600*/  STG.E desc[UR36][R16.64], R3 ;  /* 0x0000000310007986 */ /* 0x0001e2000c101924 */
[----:B------:R-:W-:Y:S05]  /*2610*/  BRA `(.L_x_18907) ;  /* 0x0000000800b87947 */ /* 0x000fea0003800000 */
.L_x_18912:
[----:B------:R-:W0:Y:S02]  /*2620*/  I2F.F64.S16 R2, R5 ;  /* 0x0000000500027312 */ /* 0x000e240000101c00 */
[----:B0-----:R0:W-:Y:S01]  /*2630*/  STG.E.64 desc[UR36][R16.64], R2 ;  /* 0x0000000210007986 */ /* 0x0011e2000c101b24 */
[----:B------:R-:W-:Y:S05]  /*2640*/  BRA `(.L_x_18907) ;  /* 0x0000000800ac7947 */ /* 0x000fea0003800000 */
.L_x_18902:
        /* <DEDUP_REMOVED lines=13> */
.L_x_18916:
[----:B------:R-:W0:Y:S01]  /*2720*/  I2F.F64.S16 R4, R5 ;  /* 0x0000000500047312 */ /* 0x000e220000101c00 */
[----:B------:R-:W-:-:S05]  /*2730*/  CS2R R6, SRZ ;  /* 0x0000000000067805 */ /* 0x000fca000001ff00 */
[----:B0-----:R0:W-:Y:S01]  /*2740*/  STG.E.128 desc[UR36][R16.64], R4 ;  /* 0x0000000410007986 */ /* 0x0011e2000c101d24 */
[----:B------:R-:W-:Y:S05]  /*2750*/  BRA `(.L_x_18907) ;  /* 0x0000000800687947 */ /* 0x000fea0003800000 */
.L_x_18915:
        /* <DEDUP_REMOVED lines=21> */
.L_x_18920:
[----:B------:R-:W-:Y:S05]  /*28b0*/  BSYNC B0 ;  /* 0x0000000000007941 */ /* 0x000fea0003800000 */
.L_x_18919:
[----:B------:R-:W-:-:S05]  /*28c0*/  LOP3.LUT R3, R0, R3, RZ, 0xfc, !PT ;  /* 0x0000000300037212 */ /* 0x000fca00078efcff */
[----:B------:R0:W-:Y:S01]  /*28d0*/  STG.E.U8 desc[UR36][R16.64], R3 ;  /* 0x0000000310007986 */ /* 0x0001e2000c101124 */
[----:B------:R-:W-:Y:S05]  /*28e0*/  BRA `(.L_x_18907) ;  /* 0x0000000800047947 */ /* 0x000fea0003800000 */
.L_x_18918:
        /* <DEDUP_REMOVED lines=13> */
.L_x_18922:
[----:B------:R-:W-:Y:S01]  /*29c0*/  IMAD.MOV.U32 R0, RZ, RZ, 0x7f ;  /* 0x0000007fff007424 */ /* 0x000fe200078e00ff */
[----:B------:R-:W-:-:S04]  /*29d0*/  ISETP.GT.U32.AND P0, PT, R2, 0x7f800000, PT ;  /* 0x7f8000000200780c */ /* 0x000fc80003f04070 */
[----:B------:R-:W-:-:S09]  /*29e0*/  SEL R0, R0, 0x7c, P0 ;  /* 0x0000007c00007807 */ /* 0x000fd20000000000 */
.L_x_18923:
[----:B------:R-:W-:Y:S05]  /*29f0*/  BSYNC B0 ;  /* 0x0000000000007941 */ /* 0x000fea0003800000 */
.L_x_18921:
[----:B------:R-:W-:-:S04]  /*2a00*/  LOP3.LUT R2, R5, 0x80000000, RZ, 0xc0, !PT ;  /* 0x8000000005027812 */ /* 0x000fc800078ec0ff */
[----:B------:R-:W-:-:S04]  /*2a10*/  SHF.R.U32.HI R3, RZ, 0x18, R2 ;  /* 0x00000018ff037819 */ /* 0x000fc80000011602 */
[----:B------:R-:W-:-:S05]  /*2a20*/  LOP3.LUT R3, R0, R3, RZ, 0xfc, !PT ;  /* 0x0000000300037212 */ /* 0x000fca00078efcff */
[----:B------:R0:W-:Y:S01]  /*2a30*/  STG.E.U8 desc[UR36][R16.64], R3 ;  /* 0x0000000310007986 */ /* 0x0001e2000c101124 */
[----:B------:R-:W-:Y:S05]  /*2a40*/  BRA `(.L_x_18907) ;  /* 0x0000000400ac7947 */ /* 0x000fea0003800000 */
.L_x_18917:
[----:B------:R-:W0:Y:S02]  /*2a50*/  I2F.S16 R0, R5 ;  /* 0x0000000500007306 */ /* 0x000e240000101400 */
[----:B0-----:R-:W-:-:S05]  /*2a60*/  F2FP.BF16.F32.PACK_AB R0, RZ, R0 ;  /* 0x00000000ff00723e */ /* 0x001fca00000010ff */
[----:B------:R0:W-:Y:S01]  /*2a70*/  STG.E.U16 desc[UR36][R16.64], R0 ;  /* 0x0000000010007986 */ /* 0x0001e2000c101524 */
[----:B------:R-:W-:Y:S05]  /*2a80*/  BRA `(.L_x_18907) ;  /* 0x00000004009c7947 */ /* 0x000fea0003800000 */
.L_x_18914:
        /* <DEDUP_REMOVED lines=10> */
.L_x_18926:
        /* <DEDUP_REMOVED lines=17> */
.L_x_18929:
[----:B------:R-:W-:-:S04]  /*2c40*/  LOP3.LUT R2, R5, 0x80000000, RZ, 0xc0, !PT ;  /* 0x8000000005027812 */ /* 0x000fc800078ec0ff */
[----:B------:R-:W-:-:S04]  /*2c50*/  SHF.R.U32.HI R3, RZ, 0x18, R2 ;  /* 0x00000018ff037819 */ /* 0x000fc80000011602 */
[----:B------:R-:W-:-:S04]  /*2c60*/  LOP3.LUT R0, R0, R3, RZ, 0xfc, !PT ;  /* 0x0000000300007212 */ /* 0x000fc800078efcff */
[----:B------:R-:W-:-:S07]  /*2c70*/  PRMT R8, R0, 0x7610, R8 ;  /* 0x0000761000087816 */ /* 0x000fce0000000008 */
.L_x_18928:
[----:B------:R-:W-:Y:S05]  /*2c80*/  BSYNC B0 ;  /* 0x0000000000007941 */ /* 0x000fea0003800000 */
.L_x_18927:
[----:B------:R0:W-:Y:S01]  /*2c90*/  STG.E.U8 desc[UR36][R16.64], R8 ;  /* 0x0000000810007986 */ /* 0x0001e2000c101124 */
[----:B------:R-:W-:Y:S05]  /*2ca0*/  BRA `(.L_x_18907) ;  /* 0x0000000400147947 */ /* 0x000fea0003800000 */
.L_x_18925:
        /* <DEDUP_REMOVED lines=17> */
.L_x_18932:
[----:B------:R-:W-:-:S04]  /*2dc0*/  LOP3.LUT R2, R5, 0x80000000, RZ, 0xc0, !PT ;  /* 0x8000000005027812 */ /* 0x000fc800078ec0ff */
[----:B------:R-:W-:-:S04]  /*2dd0*/  SHF.R.U32.HI R3, RZ, 0x18, R2 ;  /* 0x00000018ff037819 */ /* 0x000fc80000011602 */
[----:B------:R-:W-:-:S04]  /*2de0*/  LOP3.LUT R0, R0, R3, RZ, 0xfc, !PT ;  /* 0x0000000300007212 */ /* 0x000fc800078efcff */
[----:B------:R-:W-:-:S07]  /*2df0*/  PRMT R8, R0, 0x7610, R8 ;  /* 0x0000761000087816 */ /* 0x000fce0000000008 */
.L_x_18931:
[----:B------:R-:W-:Y:S05]  /*2e00*/  BSYNC B0 ;  /* 0x0000000000007941 */ /* 0x000fea0003800000 */
.L_x_18930:
[----:B------:R0:W-:Y:S01]  /*2e10*/  STG.E.U8 desc[UR36][R16.64], R8 ;  /* 0x0000000810007986 */ /* 0x0001e2000c101124 */
[----:B------:R-:W-:Y:S05]  /*2e20*/  BRA `(.L_x_18907) ;  /* 0x0000000000b47947 */ /* 0x000fea0003800000 */
.L_x_18924:
        /* <DEDUP_REMOVED lines=22> */
.L_x_18906:
        /* <DEDUP_REMOVED lines=16> */
.L_x_18935:
[----:B------:R-:W-:Y:S05]  /*3090*/  BRA `(.L_x_18907) ;  /* 0x0000000000187947 */ /* 0x000fea0003800000 */
.L_x_18934:
[----:B------:R-:W-:-:S04]  /*30a0*/  PRMT R2, R5, 0x9910, RZ ;  /* 0x0000991005027816 */ /* 0x000fc800000000ff */
[----:B------:R-:W-:-:S05]  /*30b0*/  SHF.R.S32.HI R3, RZ, 0x1f, R2 ;  /* 0x0000001fff037819 */ /* 0x000fca0000011402 */
[----:B------:R0:W-:Y:S01]  /*30c0*/  STG.E.64 desc[UR36][R16.64], R2 ;  /* 0x0000000210007986 */ /* 0x0001e2000c101b24 */
[----:B------:R-:W-:Y:S05]  /*30d0*/  BRA `(.L_x_18907) ;  /* 0x0000000000087947 */ /* 0x000fea0003800000 */
.L_x_18933:
[----:B------:R-:W-:-:S05]  /*30e0*/  PRMT R3, R5, 0x9910, RZ ;  /* 0x0000991005037816 */ /* 0x000fca00000000ff */
[----:B------:R0:W-:Y:S02]  /*30f0*/  STG.E desc[UR36][R16.64], R3 ;  /* 0x0000000310007986 */ /* 0x0001e4000c101924 */
.L_x_18907:
[----:B------:R-:W-:-:S04]  /*3100*/  IMAD R18, R23, 0x200, R18 ;  /* 0x0000020017127824 */ /* 0x000fc800078e0212 */
[----:B------:R-:W-:-:S07]  /*3110*/  VIADD R19, R18, 0x80 ;  /* 0x0000008012137836 */ /* 0x000fce0000000000 */
.L_x_18867:
[----:B------:R-:W-:Y:S05]  /*3120*/  BSYNC B6 ;  /* 0x0000000000067941 */ /* 0x000fea0003800000 */
.L_x_18866:
        /* <DEDUP_REMOVED lines=307> */
.L_x_18938:
        /* <DEDUP_REMOVED lines=20> */
.L_x_18942:
[----:B------:R0:W5:Y:S01]  /*45a0*/  LDG.E.U8 R0, desc[UR36][R2.64] ;  /* 0x0000002402007981 */ /* 0x000162000c1e1100 */
[----:B------:R-:W-:Y:S05]  /*45b0*/  BRA `(.L_x_18944) ;  /* 0x0000000c00547947 */ /* 0x000fea0003800000 */
.L_x_18941:
        /* <DEDUP_REMOVED lines=8> */
.L_x_18946:
[----:B------:R0:W5:Y:S01]  /*4640*/  LDG.E.U16 R0, desc[UR36][R2.64] ;  /* 0x0000002402007981 */ /* 0x000162000c1e1500 */
[----:B------:R-:W-:Y:S05]  /*4650*/  BRA `(.L_x_18944) ;  /* 0x0000000c002c7947 */ /* 0x000fea0003800000 */
.L_x_18945:
[----:B------:R0:W5:Y:S01]  /*4660*/  LDG.E.U16 R0, desc[UR36][R2.64] ;  /* 0x0000002402007981 */ /* 0x000162000c1e1500 */
[----:B------:R-:W-:Y:S05]  /*4670*/  BRA `(.L_x_18944) ;  /* 0x0000000c00247947 */ /* 0x000fea0003800000 */
.L_x_18940:
        /* <DEDUP_REMOVED lines=9> */
.L_x_18948:
[----:B------:R-:W2:Y:S02]  /*4710*/  LDG.E.U16 R4, desc[UR36][R2.64] ;  /* 0x0000002402047981 */ /* 0x000ea4000c1e1500 */
[----:B--2---:R-:W-:-:S06]  /*4720*/  HADD2.F32 R4, -RZ, R4.H0_H0 ;  /* 0x20000004ff047230 */ /* 0x004fcc0000004100 */
[----:B------:R-:W0:Y:S02]  /*4730*/  F2I.FTZ.TRUNC.NTZ R4, R4 ;  /* 0x0000000400047305 */ /* 0x000e24000021f100 */
[----:B0-----:R-:W-:Y:S01]  /*4740*/  PRMT R0, R4, 0x7610, R0 ;  /* 0x0000761004007816 */ /* 0x001fe20000000000 */
[----:B------:R-:W-:Y:S06]  /*4750*/  BRA `(.L_x_18944) ;  /* 0x0000000800ec7947 */ /* 0x000fec0003800000 */
.L_x_18947:
        /* <DEDUP_REMOVED lines=9> */
.L_x_18950:
[----:B------:R-:W2:Y:S02]  /*47f0*/  LDG.E.U16 R2, desc[UR36][R2.64] ;  /* 0x0000002402027981 */ /* 0x000ea4000c1e1500 */
[----:B--2---:R-:W-:-:S06]  /*4800*/  HADD2.F32 R4, -RZ, R2.H0_H0 ;  /* 0x20000002ff047230 */ /* 0x004fcc0000004100 */
[----:B------:R-:W0:Y:S02]  /*4810*/  F2I.FTZ.TRUNC.NTZ R4, R4 ;  /* 0x0000000400047305 */ /* 0x000e24000021f100 */
[----:B0-----:R-:W-:Y:S01]  /*4820*/  PRMT R0, R4, 0x7610, R0 ;  /* 0x0000761004007816 */ /* 0x001fe20000000000 */
[----:B------:R-:W-:Y:S06]  /*4830*/  BRA `(.L_x_18944) ;  /* 0x0000000800b47947 */ /* 0x000fec0003800000 */
.L_x_18949:
[----:B------:R-:W2:Y:S02]  /*4840*/  LDG.E.64 R2, desc[UR36][R2.64] ;  /* 0x0000002402027981 */ /* 0x000ea4000c1e1b00 */
[----:B--2---:R0:W1:Y:S01]  /*4850*/  F2I.F64.TRUNC R0, R2 ;  /* 0x0000000200007311 */ /* 0x004062000030d100 */
[----:B------:R-:W-:Y:S05]  /*4860*/  BRA `(.L_x_18944) ;  /* 0x0000000800a87947 */ /* 0x000fea0003800000 */
.L_x_18939:
        /* <DEDUP_REMOVED lines=12> */
.L_x_18953:
[----:B------:R-:W2:Y:S02]  /*4930*/  LDG.E.64 R2, desc[UR36][R2.64] ;  /* 0x0000002402027981 */ /* 0x000ea4000c1e1b00 */
[----:B--2---:R3:W4:Y:S01]  /*4940*/  F2I.F64.TRUNC R0, R2 ;  /* 0x0000000200007311 */ /* 0x004722000030d100 */
[----:B------:R-:W-:Y:S05]  /*4950*/  BRA `(.L_x_18944) ;  /* 0x00000008006c7947 */ /* 0x000fea0003800000 */
.L_x_18952:
        /* <DEDUP_REMOVED lines=28> */
.L_x_18955:
        /* <DEDUP_REMOVED lines=15> */
.L_x_18954:
[----:B------:R-:W2:Y:S02]  /*4c10*/  LDG.E.U16 R4, desc[UR36][R2.64] ;  /* 0x0000002402047981 */ /* 0x000ea4000c1e1500 */
[----:B--2---:R-:W-:-:S06]  /*4c20*/  IMAD.U32 R4, R4, 0x10000, RZ ;  /* 0x0001000004047824 */ /* 0x004fcc00078e00ff */
[----:B------:R-:W0:Y:S02]  /*4c30*/  F2I.FTZ.TRUNC.NTZ R4, R4 ;  /* 0x0000000400047305 */ /* 0x000e24000021f100 */
[----:B0-----:R-:W-:Y:S01]  /*4c40*/  PRMT R0, R4, 0x7610, R0 ;  /* 0x0000761004007816 */ /* 0x001fe20000000000 */
[----:B------:R-:W-:Y:S06]  /*4c50*/  BRA `(.L_x_18944) ;  /* 0x0000000400ac7947 */ /* 0x000fec0003800000 */
.L_x_18951:
        /* <DEDUP_REMOVED lines=10> */
.L_x_18958:
        /* <DEDUP_REMOVED lines=21> */
.L_x_18962:
[----:B------:R-:W-:Y:S05]  /*4e50*/  BSYNC B1 ;  /* 0x0000000000017941 */ /* 0x000fea0003800000 */
.L_x_18961:
[----:B------:R-:W-:Y:S01]  /*4e60*/  IMAD.SHL.U32 R2, R2, 0x100000, RZ ;  /* 0x0010000002027824 */ /* 0x000fe200078e00ff */
[----:B------:R-:W-:-:S04]  /*4e70*/  LEA R3, R0, 0x3b800000, 0x17 ;  /* 0x3b80000000037811 */ /* 0x000fc800078eb8ff */
[----:B------:R-:W-:-:S07]  /*4e80*/  LOP3.LUT R4, R3, R2, R4, 0xfe, !PT ;  /* 0x0000000203047212 */ /* 0x000fce00078efe04 */
.L_x_18960:
[----:B------:R-:W-:Y:S05]  /*4e90*/  BSYNC B0 ;  /* 0x0000000000007941 */ /* 0x000fea0003800000 */
.L_x_18959:
[----:B------:R-:W0:Y:S02]  /*4ea0*/  F2I.FTZ.TRUNC.NTZ R4, R4 ;  /* 0x0000000400047305 */ /* 0x000e24000021f100 */
[----:B0-----:R-:W-:Y:S01]  /*4eb0*/  PRMT R0, R4, 0x7610, R0 ;  /* 0x0000761004007816 */ /* 0x001fe20000000000 */
[----:B------:R-:W-:Y:S06]  /*4ec0*/  BRA `(.L_x_18944) ;  /* 0x0000000400107947 */ /* 0x000fec0003800000 */
.L_x_18957:
        /* <DEDUP_REMOVED lines=21> */
.L_x_18966:
[----:B------:R-:W-:Y:S05]  /*5020*/  BSYNC B1 ;  /* 0x0000000000017941 */ /* 0x000fea0003800000 */
.L_x_18965:
[----:B------:R-:W-:Y:S01]  /*5030*/  IMAD.SHL.U32 R2, R2, 0x200000, RZ ;  /* 0x0020000002027824 */ /* 0x000fe200078e00ff */
[----:B------:R-:W-:-:S04]  /*5040*/  LEA R3, R0, 0x37800000, 0x17 ;  /* 0x3780000000037811 */ /* 0x000fc800078eb8ff */
[----:B------:R-:W-:-:S07]  /*5050*/  LOP3.LUT R4, R3, R2, R4, 0xfe, !PT ;  /* 0x0000000203047212 */ /* 0x000fce00078efe04 */
.L_x_18964:
[----:B------:R-:W-:Y:S05]  /*5060*/  BSYNC B0 ;  /* 0x0000000000007941 */ /* 0x000fea0003800000 */
.L_x_18963:
[----:B------:R-:W0:Y:S02]  /*5070*/  F2I.FTZ.TRUNC.NTZ R4, R4 ;  /* 0x0000000400047305 */ /* 0x000e24000021f100 */
[----:B0-----:R-:W-:Y:S01]  /*5080*/  PRMT R0, R4, 0x7610, R0 ;  /* 0x0000761004007816 */ /* 0x001fe20000000000 */
[----:B------:R-:W-:Y:S06]  /*5090*/  BRA `(.L_x_18944) ;  /* 0x00000000009c7947 */ /* 0x000fec0003800000 */
.L_x_18956:
        /* <DEDUP_REMOVED lines=14> */
.L_x_18970:
[----:B------:R-:W-:Y:S05]  /*5180*/  BSYNC B0 ;  /* 0x0000000000007941 */ /* 0x000fea0003800000 */
.L_x_18969:
[----:B------:R-:W0:Y:S02]  /*5190*/  F2I.FTZ.TRUNC.NTZ R4, R4 ;  /* 0x0000000400047305 */ /* 0x000e24000021f100 */
[----:B0-----:R-:W-:Y:S01]  /*51a0*/  PRMT R0, R4, 0x7610, R0 ;  /* 0x0000761004007816 */ /* 0x001fe20000000000 */
[----:B------:R-:W-:Y:S06]  /*51b0*/  BRA `(.L_x_18944) ;  /* 0x0000000000547947 */ /* 0x000fec0003800000 */
.L_x_18943:
        /* <DEDUP_REMOVED lines=16> */
.L_x_18971:
[----:B------:R-:W-:Y:S01]  /*52c0*/  PRMT R0, RZ, 0x7610, R0 ;  /* 0x00007610ff007816 */ /* 0x000fe20000000000 */
[----:B------:R-:W-:Y:S06]  /*52d0*/  BRA `(.L_x_18944) ;  /* 0x00000000000c7947 */ /* 0x000fec0003800000 */
.L_x_18968:
[----:B------:R2:W5:Y:S01]  /*52e0*/  LDG.E.U16 R0, desc[UR36][R2.64] ;  /* 0x0000002402007981 */ /* 0x000562000c1e1500 */
[----:B------:R-:W-:Y:S05]  /*52f0*/  BRA `(.L_x_18944) ;  /* 0x0000000000047947 */ /* 0x000fea0003800000 */
.L_x_18967:
[----:B------:R1:W5:Y:S02]  /*5300*/  LDG.E.U16 R0, desc[UR36][R2.64] ;  /* 0x0000002402007981 */ /* 0x000364000c1e1500 */
.L_x_18944:
        /* <DEDUP_REMOVED lines=16> */
.L_x_18975:
[----:B------:R0:W-:Y:S01]  /*5410*/  STG.E.U8 desc[UR36][R16.64], R5 ;  /* 0x0000000510007986 */ /* 0x0001e2000c101124 */
[----:B------:R-:W-:Y:S05]  /*5420*/  BRA `(.L_x_18977) ;  /* 0x0000000c00647947 */ /* 0x000fea0003800000 */
.L_x_18974:
        /* <DEDUP_REMOVED lines=10> */
.L_x_18979:
[----:B------:R-:W-:-:S05]  /*54d0*/  PRMT R3, R5, 0x9910, RZ ;  /* 0x0000991005037816 */ /* 0x000fca00000000ff */
[----:B------:R0:W-:Y:S01]  /*54e0*/  STG.E desc[UR36][R16.64], R3 ;  /* 0x0000000310007986 */ /* 0x0001e2000c101924 */
[----:B------:R-:W-:Y:S05]  /*54f0*/  BRA `(.L_x_18977) ;  /* 0x0000000c00307947 */ /* 0x000fea0003800000 */
.L_x_18978:
[----:B------:R0:W-:Y:S01]  /*5500*/  STG.E.U16 desc[UR36][R16.64], R5 ;  /* 0x0000000510007986 */ /* 0x0001e2000c101524 */
[----:B------:R-:W-:Y:S05]  /*5510*/  BRA `(.L_x_18977) ;  /* 0x0000000c00287947 */ /* 0x000fea0003800000 */
.L_x_18973:
        /* <DEDUP_REMOVED lines=9> */
.L_x_18981:
[----:B------:R-:W0:Y:S02]  /*55b0*/  I2F.S16 R0, R5 ;  /* 0x0000000500007306 */ /* 0x000e240000101400 */
[----:B0-----:R-:W-:-:S05]  /*55c0*/  F2FP.F16.F32.PACK_AB R0, RZ, R0 ;  /* 0x00000000ff00723e */ /* 0x001fca00000000ff */
[----:B------:R0:W-:Y:S01]  /*55d0*/  STG.E.U16 desc[UR36][R16.64], R0 ;  /* 0x0000000010007986 */ /* 0x0001e2000c101524 */
[----:B------:R-:W-:Y:S05]  /*55e0*/  BRA `(.L_x_18977) ;  /* 0x0000000800f47947 */ /* 0x000fea0003800000 */
.L_x_18980:
        /* <DEDUP_REMOVED lines=10> */
.L_x_18983:
[----:B------:R-:W0:Y:S02]  /*5690*/  I2F.S16 R5, R5 ;  /* 0x0000000500057306 */ /* 0x000e240000101400 */
[----:B0-----:R-:W-:-:S04]  /*56a0*/  F2FP.F16.F32.PACK_AB R3, RZ, R5 ;  /* 0x00000005ff03723e */ /* 0x001fc800000000ff */
[----:B------:R-:W-:-:S05]  /*56b0*/  PRMT R3, R3, 0x5410, RZ ;  /* 0x0000541003037816 */ /* 0x000fca00000000ff */
[----:B------:R0:W-:Y:S01]  /*56c0*/  STG.E desc[UR36][R16.64], R3 ;  /* 0x0000000310007986 */ /* 0x0001e2000c101924 */
[----:B------:R-:W-:Y:S05]  /*56d0*/  BRA `(.L_x_18977) ;  /* 0x0000000800b87947 */ /* 0x000fea0003800000 */
.L_x_18982:
[----:B------:R-:W0:Y:S02]  /*56e0*/  I2F.F64.S16 R2, R5 ;  /* 0x0000000500027312 */ /* 0x000e240000101c00 */
[----:B0-----:R0:W-:Y:S01]  /*56f0*/  STG.E.64 desc[UR36][R16.64], R2 ;  /* 0x0000000210007986 */ /* 0x0011e2000c101b24 */
[----:B------:R-:W-:Y:S05]  /*5700*/  BRA `(.L_x_18977) ;  /* 0x0000000800ac7947 */ /* 0x000fea0003800000 */
.L_x_18972:
        /* <DEDUP_REMOVED lines=13> */
.L_x_18986:
[----:B------:R-:W0:Y:S01]  /*57e0*/  I2F.F64.S16 R4, R5 ;  /* 0x0000000500047312 */ /* 0x000e220000101c00 */
[----:B------:R-:W-:-:S05]  /*57f0*/  CS2R R6, SRZ ;  /* 0x0000000000067805 */ /* 0x000fca000001ff00 */
[----:B0-----:R0:W-:Y:S01]  /*5800*/  STG.E.128 desc[UR36][R16.64], R4 ;  /* 0x0000000410007986 */ /* 0x0011e2000c101d24 */
[----:B------:R-:W-:Y:S05]  /*5810*/  BRA `(.L_x_18977) ;  /* 0x0000000800687947 */ /* 0x000fea0003800000 */
.L_x_18985:
        /* <DEDUP_REMOVED lines=21> */
.L_x_18990:
[----:B------:R-:W-:Y:S05]  /*5970*/  BSYNC B0 ;  /* 0x0000000000007941 */ /* 0x000fea0003800000 */
.L_x_18989:
[----:B------:R-:W-:-:S05]  /*5980*/  LOP3.LUT R3, R0, R3, RZ, 0xfc, !PT ;  /* 0x0000000300037212 */ /* 0x000fca00078efcff */
[----:B------:R0:W-:Y:S01]  /*5990*/  STG.E.U8 desc[UR36][R16.64], R3 ;  /* 0x0000000310007986 */ /* 0x0001e2000c101124 */
[----:B------:R-:W-:Y:S05]  /*59a0*/  BRA `(.L_x_18977) ;  /* 0x0000000800047947 */ /* 0x000fea0003800000 */
.L_x_18988:
        /* <DEDUP_REMOVED lines=13> */
.L_x_18992:
[----:B------:R-:W-:Y:S01]  /*5a80*/  IMAD.MOV.U32 R0, RZ, RZ, 0x7f ;  /* 0x0000007fff007424 */ /* 0x000fe200078e00ff */
[----:B------:R-:W-:-:S04]  /*5a90*/  ISETP.GT.U32.AND P0, PT, R2, 0x7f800000, PT ;  /* 0x7f8000000200780c */ /* 0x000fc80003f04070 */
[----:B------:R-:W-:-:S09]  /*5aa0*/  SEL R0, R0, 0x7c, P0 ;  /* 0x0000007c00007807 */ /* 0x000fd20000000000 */
.L_x_18993:
[----:B------:R-:W-:Y:S05]  /*5ab0*/  BSYNC B0 ;  /* 0x0000000000007941 */ /* 0x000fea0003800000 */
.L_x_18991:
[----:B------:R-:W-:-:S04]  /*5ac0*/  LOP3.LUT R2, R5, 0x80000000, RZ, 0xc0, !PT ;  /* 0x8000000005027812 */ /* 0x000fc800078ec0ff */
[----:B------:R-:W-:-:S04]  /*5ad0*/  SHF.R.U32.HI R3, RZ, 0x18, R2 ;  /* 0x00000018ff037819 */ /* 0x000fc80000011602 */
[----:B------:R-:W-:-:S05]  /*5ae0*/  LOP3.LUT R3, R0, R3, RZ, 0xfc, !PT ;  /* 0x0000000300037212 */ /* 0x000fca00078efcff */
[----:B------:R0:W-:Y:S01]  /*5af0*/  STG.E.U8 desc[UR36][R16.64], R3 ;  /* 0x0000000310007986 */ /* 0x0001e2000c101124 */
[----:B------:R-:W-:Y:S05]  /*5b00*/  BRA `(.L_x_18977) ;  /* 0x0000000400ac7947 */ /* 0x000fea0003800000 */
.L_x_18987:
[----:B------:R-:W0:Y:S02]  /*5b10*/  I2F.S16 R0, R5 ;  /* 0x0000000500007306 */ /* 0x000e240000101400 */
[----:B0-----:R-:W-:-:S05]  /*5b20*/  F2FP.BF16.F32.PACK_AB R0, RZ, R0 ;  /* 0x00000000ff00723e */ /* 0x001fca00000010ff */
[----:B------:R0:W-:Y:S01]  /*5b30*/  STG.E.U16 desc[UR36][R16.64], R0 ;  /* 0x0000000010007986 */ /* 0x0001e2000c101524 */
[----:B------:R-:W-:Y:S05]  /*5b40*/  BRA `(.L_x_18977) ;  /* 0x00000004009c7947 */ /* 0x000fea0003800000 */
.L_x_18984:
        /* <DEDUP_REMOVED lines=10> */
.L_x_18996:
        /* <DEDUP_REMOVED lines=17> */
.L_x_18999:
[----:B------:R-:W-:-:S04]  /*5d00*/  LOP3.LUT R2, R5, 0x80000000, RZ, 0xc0, !PT ;  /* 0x8000000005027812 */ /* 0x000fc800078ec0ff */
[----:B------:R-:W-:-:S04]  /*5d10*/  SHF.R.U32.HI R3, RZ, 0x18, R2 ;  /* 0x00000018ff037819 */ /* 0x000fc80000011602 */
[----:B------:R-:W-:-:S04]  /*5d20*/  LOP3.LUT R0, R0, R3, RZ, 0xfc, !PT ;  /* 0x0000000300007212 */ /* 0x000fc800078efcff */
[----:B------:R-:W-:-:S07]  /*5d30*/  PRMT R8, R0, 0x7610, R8 ;  /* 0x0000761000087816 */ /* 0x000fce0000000008 */
.L_x_18998:
[----:B------:R-:W-:Y:S05]  /*5d40*/  BSYNC B0 ;  /* 0x0000000000007941 */ /* 0x000fea0003800000 */
.L_x_18997:
[----:B------:R3:W-:Y:S01]  /*5d50*/  STG.E.U8 desc[UR36][R16.64], R8 ;  /* 0x0000000810007986 */ /* 0x0007e2000c101124 */
[----:B------:R-:W-:Y:S05]  /*5d60*/  BRA `(.L_x_18977) ;  /* 0x0000000400147947 */ /* 0x000fea0003800000 */
.L_x_18995:
        /* <DEDUP_REMOVED lines=17> */
.L_x_19002:
[----:B------:R-:W-:-:S04]  /*5e80*/  LOP3.LUT R2, R5, 0x80000000, RZ, 0xc0, !PT ;  /* 0x8000000005027812 */ /* 0x000fc800078ec0ff */
[----:B------:R-:W-:-:S04]  /*5e90*/  SHF.R.U32.HI R3, RZ, 0x18, R2 ;  /* 0x00000018ff037819 */ /* 0x000fc80000011602 */
[----:B------:R-:W-:-:S04]  /*5ea0*/  LOP3.LUT R0, R0, R3, RZ, 0xfc, !PT ;  /* 0x0000000300007212 */ /* 0x000fc800078efcff */
[----:B------:R-:W-:-:S07]  /*5eb0*/  PRMT R8, R0, 0x7610, R8 ;  /* 0x0000761000087816 */ /* 0x000fce0000000008 */
.L_x_19001:
[----:B------:R-:W-:Y:S05]  /*5ec0*/  BSYNC B0 ;  /* 0x0000000000007941 */ /* 0x000fea0003800000 */
.L_x_19000:
[----:B------:R0:W-:Y:S01]  /*5ed0*/  STG.E.U8 desc[UR36][R16.64], R8 ;  /* 0x0000000810007986 */ /* 0x0001e2000c101124 */
[----:B------:R-:W-:Y:S05]  /*5ee0*/  BRA `(.L_x_18977) ;  /* 0x0000000000b47947 */ /* 0x000fea0003800000 */
.L_x_18994:
        /* <DEDUP_REMOVED lines=22> */
.L_x_18976:
        /* <DEDUP_REMOVED lines=16> */
.L_x_19005:
[----:B------:R-:W-:Y:S05]  /*6150*/  BRA `(.L_x_18977) ;  /* 0x0000000000187947 */ /* 0x000fea0003800000 */
.L_x_19004:
[----:B------:R-:W-:-:S04]  /*6160*/  PRMT R2, R5, 0x9910, RZ ;  /* 0x0000991005027816 */ /* 0x000fc800000000ff */
[----:B------:R-:W-:-:S05]  /*6170*/  SHF.R.S32.HI R3, RZ, 0x1f, R2 ;  /* 0x0000001fff037819 */ /* 0x000fca0000011402 */
[----:B------:R2:W-:Y:S01]  /*6180*/  STG.E.64 desc[UR36][R16.64], R2 ;  /* 0x0000000210007986 */ /* 0x0005e2000c101b24 */
[----:B------:R-:W-:Y:S05]  /*6190*/  BRA `(.L_x_18977) ;  /* 0x0000000000087947 */ /* 0x000fea0003800000 */
.L_x_19003:
[----:B------:R-:W-:-:S05]  /*61a0*/  PRMT R3, R5, 0x9910, RZ ;  /* 0x0000991005037816 */ /* 0x000fca00000000ff */
[----:B------:R0:W-:Y:S02]  /*61b0*/  STG.E desc[UR36][R16.64], R3 ;  /* 0x0000000310007986 */ /* 0x0001e4000c101924 */
.L_x_18977:
[----:B------:R-:W-:-:S07]  /*61c0*/  VIADD R19, R19, 0x80 ;  /* 0x0000008013137836 */ /* 0x000fce0000000000 */
.L_x_18937:
[----:B------:R-:W-:Y:S05]  /*61d0*/  BSYNC B6 ;  /* 0x0000000000067941 */ /* 0x000fea0003800000 */
.L_x_18936:
        /* <DEDUP_REMOVED lines=307> */
.L_x_19008:
        /* <DEDUP_REMOVED lines=20> */
.L_x_19012:
[----:B------:R0:W5:Y:S01]  /*7650*/  LDG.E.U8 R0, desc[UR36][R2.64] ;  /* 0x0000002402007981 */ /* 0x000162000c1e1100 */
[----:B------:R-:W-:Y:S05]  /*7660*/  BRA `(.L_x_19014) ;  /* 0x0000000c00547947 */ /* 0x000fea0003800000 */
.L_x_19011:
        /* <DEDUP_REMOVED lines=8> */
.L_x_19016:
[----:B------:R0:W5:Y:S01]  /*76f0*/  LDG.E.U16 R0, desc[UR36][R2.64] ;  /* 0x0000002402007981 */ /* 0x000162000c1e1500 */
[----:B------:R-:W-:Y:S05]  /*7700*/  BRA `(.L_x_19014) ;  /* 0x0000000c002c7947 */ /* 0x000fea0003800000 */
.L_x_19015:
[----:B------:R0:W5:Y:S01]  /*7710*/  LDG.E.U16 R0, desc[UR36][R2.64] ;  /* 0x0000002402007981 */ /* 0x000162000c1e1500 */
[----:B------:R-:W-:Y:S05]  /*7720*/  BRA `(.L_x_19014) ;  /* 0x0000000c00247947 */ /* 0x000fea0003800000 */
.L_x_19010:
        /* <DEDUP_REMOVED lines=9> */
.L_x_19018:
[----:B------:R-:W2:Y:S02]  /*77c0*/  LDG.E.U16 R4, desc[UR36][R2.64] ;  /* 0x0000002402047981 */ /* 0x000ea4000c1e1500 */
[----:B--2---:R-:W-:-:S06]  /*77d0*/  HADD2.F32 R4, -RZ, R4.H0_H0 ;  /* 0x20000004ff047230 */ /* 0x004fcc0000004100 */
[----:B------:R-:W0:Y:S02]  /*77e0*/  F2I.FTZ.TRUNC.NTZ R4, R4 ;  /* 0x0000000400047305 */ /* 0x000e24000021f100 */
[----:B0-----:R-:W-:Y:S01]  /*77f0*/  PRMT R0, R4, 0x7610, R0 ;  /* 0x0000761004007816 */ /* 0x001fe20000000000 */
[----:B------:R-:W-:Y:S06]  /*7800*/  BRA `(.L_x_19014) ;  /* 0x0000000800ec7947 */ /* 0x000fec0003800000 */
.L_x_19017:
        /* <DEDUP_REMOVED lines=9> */
.L_x_19020:
[----:B------:R-:W2:Y:S02]  /*78a0*/  LDG.E.U16 R2, desc[UR36][R2.64] ;  /* 0x0000002402027981 */ /* 0x000ea4000c1e1500 */
[----:B--2---:R-:W-:-:S06]  /*78b0*/  HADD2.F32 R4, -RZ, R2.H0_H0 ;  /* 0x20000002ff047230 */ /* 0x004fcc0000004100 */
[----:B------:R-:W0:Y:S02]  /*78c0*/  F2I.FTZ.TRUNC.NTZ R4, R4 ;  /* 0x0000000400047305 */ /* 0x000e24000021f100 */
[----:B0-----:R-:W-:Y:S01]  /*78d0*/  PRMT R0, R4, 0x7610, R0 ;  /* 0x0000761004007816 */ /* 0x001fe20000000000 */
[----:B------:R-:W-:Y:S06]  /*78e0*/  BRA `(.L_x_19014) ;  /* 0x0000000800b47947 */ /* 0x000fec0003800000 */
.L_x_19019:
[----:B------:R-:W2:Y:S02]  /*78f0*/  LDG.E.64 R2, desc[UR36][R2.64] ;  /* 0x0000002402027981 */ /* 0x000ea4000c1e1b00 */
[----:B--2---:R0:W1:Y:S01]  /*7900*/  F2I.F64.TRUNC R0, R2 ;  /* 0x0000000200007311 */ /* 0x004062000030d100 */
[----:B------:R-:W-:Y:S05]  /*7910*/  BRA `(.L_x_19014) ;  /* 0x0000000800a87947 */ /* 0x000fea0003800000 */
.L_x_19009:
        /* <DEDUP_REMOVED lines=12> */
.L_x_19023:
[----:B------:R-:W2:Y:S02]  /*79e0*/  LDG.E.64 R2, desc[UR36][R2.64] ;  /* 0x0000002402027981 */ /* 0x000ea4000c1e1b00 */
[----:B--2---:R3:W4:Y:S01]  /*79f0*/  F2I.F64.TRUNC R0, R2 ;  /* 0x0000000200007311 */ /* 0x004722000030d100 */
[----:B------:R-:W-:Y:S05]  /*7a00*/  BRA `(.L_x_19014) ;  /* 0x00000008006c7947 */ /* 0x000fea0003800000 */
.L_x_19022:
        /* <DEDUP_REMOVED lines=28> */
.L_x_19025:
        /* <DEDUP_REMOVED lines=15> */
.L_x_19024:
[----:B------:R-:W2:Y:S02]  /*7cc0*/  LDG.E.U16 R4, desc[UR36][R2.64] ;  /* 0x0000002402047981 */ /* 0x000ea4000c1e1500 */
[----:B--2---:R-:W-:-:S06]  /*7cd0*/  IMAD.U32 R4, R4, 0x10000, RZ ;  /* 0x0001000004047824 */ /* 0x004fcc00078e00ff */
[----:B------:R-:W0:Y:S02]  /*7ce0*/  F2I.FTZ.TRUNC.NTZ R4, R4 ;  /* 0x0000000400047305 */ /* 0x000e24000021f100 */
[----:B0-----:R-:W-:Y:S01]  /*7cf0*/  PRMT R0, R4, 0x7610, R0 ;  /* 0x0000761004007816 */ /* 0x001fe20000000000 */
[----:B------:R-:W-:Y:S06]  /*7d00*/  BRA `(.L_x_19014) ;  /* 0x0000000400ac7947 */ /* 0x000fec0003800000 */
.L_x_19021:
        /* <DEDUP_REMOVED lines=10> */
.L_x_19028:
        /* <DEDUP_REMOVED lines=21> */
.L_x_19032:
[----:B------:R-:W-:Y:S05]  /*7f00*/  BSYNC B1 ;  /* 0x0000000000017941 */ /* 0x000fea0003800000 */
.L_x_19031:
[----:B------:R-:W-:Y:S01]  /*7f10*/  IMAD.SHL.U32 R2, R2, 0x100000, RZ ;  /* 0x0010000002027824 */ /* 0x000fe200078e00ff */
[----:B------:R-:W-:-:S04]  /*7f20*/  LEA R3, R0, 0x3b800000, 0x17 ;  /* 0x3b80000000037811 */ /* 0x000fc800078eb8ff */
[----:B------:R-:W-:-:S07]  /*7f30*/  LOP3.LUT R4, R3, R2, R4, 0xfe, !PT ;  /* 0x0000000203047212 */ /* 0x000fce00078efe04 */
.L_x_19030:
[----:B------:R-:W-:Y:S05]  /*7f40*/  BSYNC B0 ;  /* 0x0000000000007941 */ /* 0x000fea0003800000 */
.L_x_19029:
[----:B------:R-:W0:Y:S02]  /*7f50*/  F2I.FTZ.TRUNC.NTZ R4, R4 ;  /* 0x0000000400047305 */ /* 0x000e24000021f100 */
[----:B0-----:R-:W-:Y:S01]  /*7f60*/  PRMT R0, R4, 0x7610, R0 ;  /* 0x0000761004007816 */ /* 0x001fe20000000000 */
[----:B------:R-:W-:Y:S06]  /*7f70*/  BRA `(.L_x_19014) ;  /* 0x0000000400107947 */ /* 0x000fec0003800000 */
.L_x_19027:
        /* <DEDUP_REMOVED lines=21> */
.L_x_19036:
[----:B------:R-:W-:Y:S05]  /*80d0*/  BSYNC B1 ;  /* 0x0000000000017941 */ /* 0x000fea0003800000 */
.L_x_19035:
[----:B------:R-:W-:Y:S01]  /*80e0*/  IMAD.SHL.U32 R2, R2, 0x200000, RZ ;  /* 0x0020000002027824 */ /* 0x000fe200078e00ff */
[----:B------:R-:W-:-:S04]  /*80f0*/  LEA R3, R0, 0x37800000, 0x17 ;  /* 0x3780000000037811 */ /* 0x000fc800078eb8ff */
[----:B------:R-:W-:-:S07]  /*8100*/  LOP3.LUT R4, R3, R2, R4, 0xfe, !PT ;  /* 0x0000000203047212 */ /* 0x000fce00078efe04 */
.L_x_19034:
[----:B------:R-:W-:Y:S05]  /*8110*/  BSYNC B0 ;  /* 0x0000000000007941 */ /* 0x000fea0003800000 */
.L_x_19033:
[----:B------:R-:W0:Y:S02]  /*8120*/  F2I.FTZ.TRUNC.NTZ R4, R4 ;  /* 0x0000000400047305 */ /* 0x000e24000021f100 */
[----:B0-----:R-:W-:Y:S01]  /*8130*/  PRMT R0, R4, 0x7610, R0 ;  /* 0x0000761004007816 */ /* 0x001fe20000000000 */
[----:B------:R-:W-:Y:S06]  /*8140*/  BRA `(.L_x_19014) ;  /* 0x00000000009c7947 */ /* 0x000fec0003800000 */
.L_x_19026:
        /* <DEDUP_REMOVED lines=14> */
.L_x_19040:
[----:B------:R-:W-:Y:S05]  /*8230*/  BSYNC B0 ;  /* 0x0000000000007941 */ /* 0x000fea0003800000 */
.L_x_19039:
[----:B------:R-:W0:Y:S02]  /*8240*/  F2I.FTZ.TRUNC.NTZ R4, R4 ;  /* 0x0000000400047305 */ /* 0x000e24000021f100 */
[----:B0-----:R-:W-:Y:S01]  /*8250*/  PRMT R0, R4, 0x7610, R0 ;  /* 0x0000761004007816 */ /* 0x001fe20000000000 */
[----:B------:R-:W-:Y:S06]  /*8260*/  BRA `(.L_x_19014) ;  /* 0x0000000000547947 */ /* 0x000fec0003800000 */
.L_x_19013:
        /* <DEDUP_REMOVED lines=16> */
.L_x_19041:
[----:B------:R-:W-:Y:S01]  /*8370*/  PRMT R0, RZ, 0x7610, R0 ;  /* 0x00007610ff007816 */ /* 0x000fe20000000000 */
[----:B------:R-:W-:Y:S06]  /*8380*/  BRA `(.L_x_19014) ;  /* 0x00000000000c7947 */ /* 0x000fec0003800000 */
.L_x_19038:
[----:B------:R1:W5:Y:S01]  /*8390*/  LDG.E.U16 R0, desc[UR36][R2.64] ;  /* 0x0000002402007981 */ /* 0x000362000c1e1500 */
[----:B------:R-:W-:Y:S05]  /*83a0*/  BRA `(.L_x_19014) ;  /* 0x0000000000047947 */ /* 0x000fea0003800000 */
.L_x_19037:
[----:B------:R2:W5:Y:S02]  /*83b0*/  LDG.E.U16 R0, desc[UR36][R2.64] ;  /* 0x0000002402007981 */ /* 0x000564000c1e1500 */
.L_x_19014:
        /* <DEDUP_REMOVED lines=16> */
.L_x_19045:
[----:B------:R3:W-:Y:S01]  /*84c0*/  STG.E.U8 desc[UR36][R16.64], R5 ;  /* 0x0000000510007986 */ /* 0x0007e2000c101124 */
[----:B------:R-:W-:Y:S05]  /*84d0*/  BRA `(.L_x_19047) ;  /* 0x0000000c00647947 */ /* 0x000fea0003800000 */
.L_x_19044:
        /* <DEDUP_REMOVED lines=10> */
.L_x_19049:
[----:B------:R-:W-:-:S05]  /*8580*/  PRMT R3, R5, 0x9910, RZ ;  /* 0x0000991005037816 */ /* 0x000fca00000000ff */
[----:B------:R2:W-:Y:S01]  /*8590*/  STG.E desc[UR36][R16.64], R3 ;  /* 0x0000000310007986 */ /* 0x0005e2000c101924 */
[----:B------:R-:W-:Y:S05]  /*85a0*/  BRA `(.L_x_19047) ;  /* 0x0000000c00307947 */ /* 0x000fea0003800000 */
.L_x_19048:
[----:B------:R0:W-:Y:S01]  /*85b0*/  STG.E.U16 desc[UR36][R16.64], R5 ;  /* 0x0000000510007986 */ /* 0x0001e2000c101524 */
[----:B------:R-:W-:Y:S05]  /*85c0*/  BRA `(.L_x_19047) ;  /* 0x0000000c00287947 */ /* 0x000fea0003800000 */
.L_x_19043:
        /* <DEDUP_REMOVED lines=9> */
.L_x_19051:
[----:B------:R-:W0:Y:S02]  /*8660*/  I2F.S16 R0, R5 ;  /* 0x0000000500007306 */ /* 0x000e240000101400 */
[----:B0-----:R-:W-:-:S05]  /*8670*/  F2FP.F16.F32.PACK_AB R0, RZ, R0 ;  /* 0x00000000ff00723e */ /* 0x001fca00000000ff */
[----:B------:R0:W-:Y:S01]  /*8680*/  STG.E.U16 desc[UR36][R16.64], R0 ;  /* 0x0000000010007986 */ /* 0x0001e2000c101524 */
[----:B------:R-:W-:Y:S05]  /*8690*/  BRA `(.L_x_19047) ;  /* 0x0000000800f47947 */ /* 0x000fea0003800000 */
.L_x_19050:
        /* <DEDUP_REMOVED lines=10> */
.L_x_19053:
[----:B------:R-:W0:Y:S02]  /*8740*/  I2F.S16 R5, R5 ;  /* 0x0000000500057306 */ /* 0x000e240000101400 */
[----:B0-----:R-:W-:-:S04]  /*8750*/  F2FP.F16.F32.PACK_AB R3, RZ, R5 ;  /* 0x00000005ff03723e */ /* 0x001fc800000000ff */
[----:B------:R-:W-:-:S05]  /*8760*/  PRMT R3, R3, 0x5410, RZ ;  /* 0x0000541003037816 */ /* 0x000fca00000000ff */
[----:B------:R0:W-:Y:S01]  /*8770*/  STG.E desc[UR36][R16.64], R3 ;  /* 0x0000000310007986 */ /* 0x0001e2000c101924 */
[----:B------:R-:W-:Y:S05]  /*8780*/  BRA `(.L_x_19047) ;  /* 0x0000000800b87947 */ /* 0x000fea0003800000 */
.L_x_19052:
[----:B------:R-:W0:Y:S02]  /*8790*/  I2F.F64.S16 R2, R5 ;  /* 0x0000000500027312 */ /* 0x000e240000101c00 */
[----:B0-----:R0:W-:Y:S01]  /*87a0*/  STG.E.64 desc[UR36][R16.64], R2 ;  /* 0x0000000210007986 */ /* 0x0011e2000c101b24 */
[----:B------:R-:W-:Y:S05]  /*87b0*/  BRA `(.L_x_19047) ;  /* 0x0000000800ac7947 */ /* 0x000fea0003800000 */
.L_x_19042:
        /* <DEDUP_REMOVED lines=13> */
.L_x_19056:
[----:B------:R-:W0:Y:S01]  /*8890*/  I2F.F64.S16 R4, R5 ;  /* 0x0000000500047312 */ /* 0x000e220000101c00 */
[----:B------:R-:W-:-:S05]  /*88a0*/  CS2R R6, SRZ ;  /* 0x0000000000067805 */ /* 0x000fca000001ff00 */
[----:B0-----:R0:W-:Y:S01]  /*88b0*/  STG.E.128 desc[UR36][R16.64], R4 ;  /* 0x0000000410007986 */ /* 0x0011e2000c101d24 */
[----:B------:R-:W-:Y:S05]  /*88c0*/  BRA `(.L_x_19047) ;  /* 0x0000000800687947 */ /* 0x000fea0003800000 */
.L_x_19055:
        /* <DEDUP_REMOVED lines=21> */
.L_x_19060:
[----:B------:R-:W-:Y:S05]  /*8a20*/  BSYNC B0 ;  /* 0x0000000000007941 */ /* 0x000fea0003800000 */
.L_x_19059:
[----:B------:R-:W-:-:S05]  /*8a30*/  LOP3.LUT R3, R0, R3, RZ, 0xfc, !PT ;  /* 0x0000000300037212 */ /* 0x000fca00078efcff */
[----:B------:R0:W-:Y:S01]  /*8a40*/  STG.E.U8 desc[UR36][R16.64], R3 ;  /* 0x0000000310007986 */ /* 0x0001e2000c101124 */
[----:B------:R-:W-:Y:S05]  /*8a50*/  BRA `(.L_x_19047) ;  /* 0x0000000800047947 */ /* 0x000fea0003800000 */
.L_x_19058:
        /* <DEDUP_REMOVED lines=13> */
.L_x_19062:
[----:B------:R-:W-:Y:S01]  /*8b30*/  IMAD.MOV.U32 R0, RZ, RZ, 0x7f ;  /* 0x0000007fff007424 */ /* 0x000fe200078e00ff */
[----:B------:R-:W-:-:S04]  /*8b40*/  ISETP.GT.U32.AND P0, PT, R2, 0x7f800000, PT ;  /* 0x7f8000000200780c */ /* 0x000fc80003f04070 */
[----:B------:R-:W-:-:S09]  /*8b50*/  SEL R0, R0, 0x7c, P0 ;  /* 0x0000007c00007807 */ /* 0x000fd20000000000 */
.L_x_19063:
[----:B------:R-:W-:Y:S05]  /*8b60*/  BSYNC B0 ;  /* 0x0000000000007941 */ /* 0x000fea0003800000 */
.L_x_19061:
[----:B------:R-:W-:-:S04]  /*8b70*/  LOP3.LUT R2, R5, 0x80000000, RZ, 0xc0, !PT ;  /* 0x8000000005027812 */ /* 0x000fc800078ec0ff */
[----:B------:R-:W-:-:S04]  /*8b80*/  SHF.R.U32.HI R3, RZ, 0x18, R2 ;  /* 0x00000018ff037819 */ /* 0x000fc80000011602 */
[----:B------:R-:W-:-:S05]  /*8b90*/  LOP3.LUT R3, R0, R3, RZ, 0xfc, !PT ;  /* 0x0000000300037212 */ /* 0x000fca00078efcff */
[----:B------:R0:W-:Y:S01]  /*8ba0*/  STG.E.U8 desc[UR36][R16.64], R3 ;  /* 0x0000000310007986 */ /* 0x0001e2000c101124 */
[----:B------:R-:W-:Y:S05]  /*8bb0*/  BRA `(.L_x_19047) ;  /* 0x0000000400ac7947 */ /* 0x000fea0003800000 */
.L_x_19057:
[----:B------:R-:W0:Y:S02]  /*8bc0*/  I2F.S16 R0, R5 ;  /* 0x0000000500007306 */ /* 0x000e240000101400 */
[----:B0-----:R-:W-:-:S05]  /*8bd0*/  F2FP.BF16.F32.PACK_AB R0, RZ, R0 ;  /* 0x00000000ff00723e */ /* 0x001fca00000010ff */
[----:B------:R0:W-:Y:S01]  /*8be0*/  STG.E.U16 desc[UR36][R16.64], R0 ;  /* 0x0000000010007986 */ /* 0x0001e2000c101524 */
[----:B------:R-:W-:Y:S05]  /*8bf0*/  BRA `(.L_x_19047) ;  /* 0x00000004009c7947 */ /* 0x000fea0003800000 */
.L_x_19054:
        /* <DEDUP_REMOVED lines=10> */
.L_x_19066:
        /* <DEDUP_REMOVED lines=17> */
.L_x_19069:
[----:B------:R-:W-:-:S04]  /*8db0*/  LOP3.LUT R2, R5, 0x80000000, RZ, 0xc0, !PT ;  /* 0x8000000005027812 */ /* 0x000fc800078ec0ff */
[----:B------:R-:W-:-:S04]  /*8dc0*/  SHF.R.U32.HI R3, RZ, 0x18, R2 ;  /* 0x00000018ff037819 */ /* 0x000fc80000011602 */
[----:B------:R-:W-:-:S04]  /*8dd0*/  LOP3.LUT R0, R0, R3, RZ, 0xfc, !PT ;  /* 0x0000000300007212 */ /* 0x000fc800078efcff */
[----:B------:R-:W-:-:S07]  /*8de0*/  PRMT R8, R0, 0x7610, R8 ;  /* 0x0000761000087816 */ /* 0x000fce0000000008 */
.L_x_19068:
[----:B------:R-:W-:Y:S05]  /*8df0*/  BSYNC B0 ;  /* 0x0000000000007941 */ /* 0x000fea0003800000 */
.L_x_19067:
[----:B------:R0:W-:Y:S01]  /*8e00*/  STG.E.U8 desc[UR36][R16.64], R8 ;  /* 0x0000000810007986 */ /* 0x0001e2000c101124 */
[----:B------:R-:W-:Y:S05]  /*8e10*/  BRA `(.L_x_19047) ;  /* 0x0000000400147947 */ /* 0x000fea0003800000 */
.L_x_19065:
        /* <DEDUP_REMOVED lines=17> */
.L_x_19072:
[----:B------:R-:W-:-:S04]  /*8f30*/  LOP3.LUT R2, R5, 0x80000000, RZ, 0xc0, !PT ;  /* 0x8000000005027812 */ /* 0x000fc800078ec0ff */
[----:B------:R-:W-:-:S04]  /*8f40*/  SHF.R.U32.HI R3, RZ, 0x18, R2 ;  /* 0x00000018ff037819 */ /* 0x000fc80000011602 */
[----:B------:R-:W-:-:S04]  /*8f50*/  LOP3.LUT R0, R0, R3, RZ, 0xfc, !PT ;  /* 0x0000000300007212 */ /* 0x000fc800078efcff */
[----:B------:R-:W-:-:S07]  /*8f60*/  PRMT R8, R0, 0x7610, R8 ;  /* 0x0000761000087816 */ /* 0x000fce0000000008 */
.L_x_19071:
[----:B------:R-:W-:Y:S05]  /*8f70*/  BSYNC B0 ;  /* 0x0000000000007941 */ /* 0x000fea0003800000 */
.L_x_19070:
[----:B------:R0:W-:Y:S01]  /*8f80*/  STG.E.U8 desc[UR36][R16.64], R8 ;  /* 0x0000000810007986 */ /* 0x0001e2000c101124 */
[----:B------:R-:W-:Y:S05]  /*8f90*/  BRA `(.L_x_19047) ;  /* 0x0000000000b47947 */ /* 0x000fea0003800000 */
.L_x_19064:
        /* <DEDUP_REMOVED lines=22> */
.L_x_19046:
        /* <DEDUP_REMOVED lines=16> */
.L_x_19075:
[----:B------:R-:W-:Y:S05]  /*9200*/  BRA `(.L_x_19047) ;  /* 0x0000000000187947 */ /* 0x000fea0003800000 */
.L_x_19074:
[----:B------:R-:W-:-:S04]  /*9210*/  PRMT R2, R5, 0x9910, RZ ;  /* 0x0000991005027816 */ /* 0x000fc800000000ff */
[----:B------:R-:W-:-:S05]  /*9220*/  SHF.R.S32.HI R3, RZ, 0x1f, R2 ;  /* 0x0000001fff037819 */ /* 0x000fca0000011402 */
[----:B------:R0:W-:Y:S01]  /*9230*/  STG.E.64 desc[UR36][R16.64], R2 ;  /* 0x0000000210007986 */ /* 0x0001e2000c101b24 */
[----:B------:R-:W-:Y:S05]  /*9240*/  BRA `(.L_x_19047) ;  /* 0x0000000000087947 */ /* 0x000fea0003800000 */
.L_x_19073:
[----:B------:R-:W-:-:S05]  /*9250*/  PRMT R3, R5, 0x9910, RZ ;  /* 0x0000991005037816 */ /* 0x000fca00000000ff */
[----:B------:R0:W-:Y:S02]  /*9260*/  STG.E desc[UR36][R16.64], R3 ;  /* 0x0000000310007986 */ /* 0x0001e4000c101924 */
.L_x_19047:
[----:B------:R-:W-:-:S07]  /*9270*/  VIADD R19, R19, 0x80 ;  /* 0x0000008013137836 */ /* 0x000fce0000000000 */
.L_x_19007:
[----:B------:R-:W-:Y:S05]  /*9280*/  BSYNC B6 ;  /* 0x0000000000067941 */ /* 0x000fea0003800000 */
.L_x_19006:
        /* <DEDUP_REMOVED lines=306> */
.L_x_19076:
        /* <DEDUP_REMOVED lines=20> */
.L_x_19080:
[----:B------:R4:W5:Y:S01]  /*a6f0*/  LDG.E.U8 R0, desc[UR36][R2.64] ;  /* 0x0000002402007981 */ /* 0x000962000c1e1100 */
[----:B------:R-:W-:Y:S05]  /*a700*/  BRA `(.L_x_19082) ;  /* 0x0000000c00547947 */ /* 0x000fea0003800000 */
.L_x_19079:
        /* <DEDUP_REMOVED lines=8> */
.L_x_19084:
[----:B------:R2:W5:Y:S01]  /*a790*/  LDG.E.U16 R0, desc[UR36][R2.64] ;  /* 0x0000002402007981 */ /* 0x000562000c1e1500 */
[----:B------:R-:W-:Y:S05]  /*a7a0*/  BRA `(.L_x_19082) ;  /* 0x0000000c002c7947 */ /* 0x000fea0003800000 */
.L_x_19083:
[----:B------:R0:W5:Y:S01]  /*a7b0*/  LDG.E.U16 R0, desc[UR36][R2.64] ;  /* 0x0000002402007981 */ /* 0x000162000c1e1500 */
[----:B------:R-:W-:Y:S05]  /*a7c0*/  BRA `(.L_x_19082) ;  /* 0x0000000c00247947 */ /* 0x000fea0003800000 */
.L_x_19078:
        /* <DEDUP_REMOVED lines=9> */
.L_x_19086:
[----:B------:R-:W2:Y:S02]  /*a860*/  LDG.E.U16 R4, desc[UR36][R2.64] ;  /* 0x0000002402047981 */ /* 0x000ea4000c1e1500 */
[----:B--2---:R-:W-:-:S06]  /*a870*/  HADD2.F32 R4, -RZ, R4.H0_H0 ;  /* 0x20000004ff047230 */ /* 0x004fcc0000004100 */
[----:B------:R-:W0:Y:S02]  /*a880*/  F2I.FTZ.TRUNC.NTZ R4, R4 ;  /* 0x0000000400047305 */ /* 0x000e24000021f100 */
[----:B0-----:R-:W-:Y:S01]  /*a890*/  PRMT R0, R4, 0x7610, R0 ;  /* 0x0000761004007816 */ /* 0x001fe20000000000 */
[----:B------:R-:W-:Y:S06]  /*a8a0*/  BRA `(.L_x_19082) ;  /* 0x0000000800ec7947 */ /* 0x000fec0003800000 */
.L_x_19085:
        /* <DEDUP_REMOVED lines=9> */
.L_x_19088:
[----:B------:R-:W2:Y:S02]  /*a940*/  LDG.E.U16 R2, desc[UR36][R2.64] ;  /* 0x0000002402027981 */ /* 0x000ea4000c1e1500 */
[----:B--2---:R-:W-:-:S06]  /*a950*/  HADD2.F32 R4, -RZ, R2.H0_H0 ;  /* 0x20000002ff047230 */ /* 0x004fcc0000004100 */
[----:B------:R-:W0:Y:S02]  /*a960*/  F2I.FTZ.TRUNC.NTZ R4, R4 ;  /* 0x0000000400047305 */ /* 0x000e24000021f100 */
[----:B0-----:R-:W-:Y:S01]  /*a970*/  PRMT R0, R4, 0x7610, R0 ;  /* 0x0000761004007816 */ /* 0x001fe20000000000 */
[----:B------:R-:W-:Y:S06]  /*a980*/  BRA `(.L_x_19082) ;  /* 0x0000000800b47947 */ /* 0x000fec0003800000 */
.L_x_19087:
[----:B------:R-:W2:Y:S02]  /*a990*/  LDG.E.64 R2, desc[UR36][R2.64] ;  /* 0x0000002402027981 */ /* 0x000ea4000c1e1b00 */
[----:B--2---:R0:W1:Y:S01]  /*a9a0*/  F2I.F64.TRUNC R0, R2 ;  /* 0x0000000200007311 */ /* 0x004062000030d100 */
[----:B------:R-:W-:Y:S05]  /*a9b0*/  BRA `(.L_x_19082) ;  /* 0x0000000800a87947 */ /* 0x000fea0003800000 */
.L_x_19077:
        /* <DEDUP_REMOVED lines=12> */
.L_x_19091:
[----:B------:R-:W2:Y:S02]  /*aa80*/  LDG.E.64 R2, desc[UR36][R2.64] ;  /* 0x0000002402027981 */ /* 0x000ea4000c1e1b00 */
[----:B--2---:R0:W1:Y:S01]  /*aa90*/  F2I.F64.TRUNC R0, R2 ;  /* 0x0000000200007311 */ /* 0x004062000030d100 */
[----:B------:R-:W-:Y:S05]  /*aaa0*/  BRA `(.L_x_19082) ;  /* 0x00000008006c7947 */ /* 0x000fea0003800000 */
.L_x_19090:
        /* <DEDUP_REMOVED lines=28> */
.L_x_19093:
        /* <DEDUP_REMOVED lines=15> */
.L_x_19092:
[----:B------:R-:W2:Y:S02]  /*ad60*/  LDG.E.U16 R4, desc[UR36][R2.64] ;  /* 0x0000002402047981 */ /* 0x000ea4000c1e1500 */
[----:B--2---:R-:W-:-:S06]  /*ad70*/  IMAD.U32 R4, R4, 0x10000, RZ ;  /* 0x0001000004047824 */ /* 0x004fcc00078e00ff */
[----:B------:R-:W0:Y:S02]  /*ad80*/  F2I.FTZ.TRUNC.NTZ R4, R4 ;  /* 0x0000000400047305 */ /* 0x000e24000021f100 */
[----:B0-----:R-:W-:Y:S01]  /*ad90*/  PRMT R0, R4, 0x7610, R0 ;  /* 0x0000761004007816 */ /* 0x001fe20000000000 */
[----:B------:R-:W-:Y:S06]  /*ada0*/  BRA `(.L_x_19082) ;  /* 0x0000000400ac7947 */ /* 0x000fec0003800000 */
.L_x_19089:
        /* <DEDUP_REMOVED lines=10> */
.L_x_19096:
        /* <DEDUP_REMOVED lines=21> */
.L_x_19100:
[----:B------:R-:W-:Y:S05]  /*afa0*/  BSYNC B1 ;  /* 0x0000000000017941 */ /* 0x000fea0003800000 */
.L_x_19099:
[----:B------:R-:W-:Y:S01]  /*afb0*/  IMAD.SHL.U32 R2, R2, 0x100000, RZ ;  /* 0x0010000002027824 */ /* 0x000fe200078e00ff */
[----:B------:R-:W-:-:S04]  /*afc0*/  LEA R3, R0, 0x3b800000, 0x17 ;  /* 0x3b80000000037811 */ /* 0x000fc800078eb8ff */
[----:B------:R-:W-:-:S07]  /*afd0*/  LOP3.LUT R4, R3, R2, R4, 0xfe, !PT ;  /* 0x0000000203047212 */ /* 0x000fce00078efe04 */
.L_x_19098:
[----:B------:R-:W-:Y:S05]  /*afe0*/  BSYNC B0 ;  /* 0x0000000000007941 */ /* 0x000fea0003800000 */
.L_x_19097:
[----:B------:R-:W0:Y:S02]  /*aff0*/  F2I.FTZ.TRUNC.NTZ R4, R4 ;  /* 0x0000000400047305 */ /* 0x000e24000021f100 */
[----:B0-----:R-:W-:Y:S01]  /*b000*/  PRMT R0, R4, 0x7610, R0 ;  /* 0x0000761004007816 */ /* 0x001fe20000000000 */
[----:B------:R-:W-:Y:S06]  /*b010*/  BRA `(.L_x_19082) ;  /* 0x0000000400107947 */ /* 0x000fec0003800000 */
.L_x_19095:
        /* <DEDUP_REMOVED lines=21> */
.L_x_19104:
[----:B------:R-:W-:Y:S05]  /*b170*/  BSYNC B1 ;  /* 0x0000000000017941 */ /* 0x000fea0003800000 */
.L_x_19103:
[----:B------:R-:W-:Y:S01]  /*b180*/  IMAD.SHL.U32 R2, R2, 0x200000, RZ ;  /* 0x0020000002027824 */ /* 0x000fe200078e00ff */
[----:B------:R-:W-:-:S04]  /*b190*/  LEA R3, R0, 0x37800000, 0x17 ;  /* 0x3780000000037811 */ /* 0x000fc800078eb8ff */
[----:B------:R-:W-:-:S07]  /*b1a0*/  LOP3.LUT R4, R3, R2, R4, 0xfe, !PT ;  /* 0x0000000203047212 */ /* 0x000fce00078efe04 */
.L_x_19102:
[----:B------:R-:W-:Y:S05]  /*b1b0*/  BSYNC B0 ;  /* 0x0000000000007941 */ /* 0x000fea0003800000 */
.L_x_19101:
[----:B------:R-:W0:Y:S02]  /*b1c0*/  F2I.FTZ.TRUNC.NTZ R4, R4 ;  /* 0x0000000400047305 */ /* 0x000e24000021f100 */
[----:B0-----:R-:W-:Y:S01]  /*b1d0*/  PRMT R0, R4, 0x7610, R0 ;  /* 0x0000761004007816 */ /* 0x001fe20000000000 */
[----:B------:R-:W-:Y:S06]  /*b1e0*/  BRA `(.L_x_19082) ;  /* 0x00000000009c7947 */ /* 0x000fec0003800000 */
.L_x_19094:
        /* <DEDUP_REMOVED lines=14> */
.L_x_19108:
[----:B------:R-:W-:Y:S05]  /*b2d0*/  BSYNC B0 ;  /* 0x0000000000007941 */ /* 0x000fea0003800000 */
.L_x_19107:
[----:B------:R-:W0:Y:S02]  /*b2e0*/  F2I.FTZ.TRUNC.NTZ R4, R4 ;  /* 0x0000000400047305 */ /* 0x000e24000021f100 */
[----:B0-----:R-:W-:Y:S01]  /*b2f0*/  PRMT R0, R4, 0x7610, R0 ;  /* 0x0000761004007816 */ /* 0x001fe20000000000 */
[----:B------:R-:W-:Y:S06]  /*b300*/  BRA `(.L_x_19082) ;  /* 0x0000000000547947 */ /* 0x000fec0003800000 */
.L_x_19081:
        /* <DEDUP_REMOVED lines=16> */
.L_x_19109:
[----:B------:R-:W-:Y:S01]  /*b410*/  PRMT R0, RZ, 0x7610, R0 ;  /* 0x00007610ff007816 */ /* 0x000fe20000000000 */
[----:B------:R-:W-:Y:S06]  /*b420*/  BRA `(.L_x_19082) ;  /* 0x00000000000c7947 */ /* 0x000fec0003800000 */
.L_x_19106:
[----:B------:R0:W5:Y:S01]  /*b430*/  LDG.E.U16 R0, desc[UR36][R2.64] ;  /* 0x0000002402007981 */ /* 0x000162000c1e1500 */
[----:B------:R-:W-:Y:S05]  /*b440*/  BRA `(.L_x_19082) ;  /* 0x0000000000047947 */ /* 0x000fea0003800000 */
.L_x_19105:
[----:B------:R0:W5:Y:S02]  /*b450*/  LDG.E.U16 R0, desc[UR36][R2.64] ;  /* 0x0000002402007981 */ /* 0x000164000c1e1500 */
.L_x_19082:
        /* <DEDUP_REMOVED lines=16> */
.L_x_19113:
[----:B------:R-:W-:Y:S01]  /*b560*/  STG.E.U8 desc[UR36][R16.64], R5 ;  /* 0x0000000510007986 */ /* 0x000fe2000c101124 */
[----:B------:R-:W-:Y:S05]  /*b570*/  EXIT ;  /* 0x000000000000794d */ /* 0x000fea0003800000 */
.L_x_19112:
        /* <DEDUP_REMOVED lines=10> */
.L_x_19116:
[----:B------:R-:W-:-:S05]  /*b620*/  PRMT R3, R5, 0x9910, RZ ;  /* 0x0000991005037816 */ /* 0x000fca00000000ff */
[----:B------:R-:W-:Y:S01]  /*b630*/  STG.E desc[UR36][R16.64], R3 ;  /* 0x0000000310007986 */ /* 0x000fe2000c101924 */
[----:B------:R-:W-:Y:S05]  /*b640*/  EXIT ;  /* 0x000000000000794d */ /* 0x000fea0003800000 */
.L_x_19115:
[----:B------:R-:W-:Y:S01]  /*b650*/  STG.E.U16 desc[UR36][R16.64], R5 ;  /* 0x0000000510007986 */ /* 0x000fe2000c101524 */
[----:B------:R-:W-:Y:S05]  /*b660*/  EXIT ;  /* 0x000000000000794d */ /* 0x000fea0003800000 */
.L_x_19111:
        /* <DEDUP_REMOVED lines=9> */
.L_x_19118:
[----:B------:R-:W0:Y:S02]  /*b700*/  I2F.S16 R0, R5 ;  /* 0x0000000500007306 */ /* 0x000e240000101400 */
[----:B0-----:R-:W-:-:S05]  /*b710*/  F2FP.F16.F32.PACK_AB R0, RZ, R0 ;  /* 0x00000000ff00723e */ /* 0x001fca00000000ff */
[----:B------:R-:W-:Y:S01]  /*b720*/  STG.E.U16 desc[UR36][R16.64], R0 ;  /* 0x0000000010007986 */ /* 0x000fe2000c101524 */
[----:B------:R-:W-:Y:S05]  /*b730*/  EXIT ;  /* 0x000000000000794d */ /* 0x000fea0003800000 */
.L_x_19117:
        /* <DEDUP_REMOVED lines=10> */
.L_x_19120:
[----:B------:R-:W0:Y:S02]  /*b7e0*/  I2F.S16 R5, R5 ;  /* 0x0000000500057306 */ /* 0x000e240000101400 */
[----:B0-----:R-:W-:-:S04]  /*b7f0*/  F2FP.F16.F32.PACK_AB R3, RZ, R5 ;  /* 0x00000005ff03723e */ /* 0x001fc800000000ff */
[----:B------:R-:W-:-:S05]  /*b800*/  PRMT R3, R3, 0x5410, RZ ;  /* 0x0000541003037816 */ /* 0x000fca00000000ff */
[----:B------:R-:W-:Y:S01]  /*b810*/  STG.E desc[UR36][R16.64], R3 ;  /* 0x0000000310007986 */ /* 0x000fe2000c101924 */
[----:B------:R-:W-:Y:S05]  /*b820*/  EXIT ;  /* 0x000000000000794d */ /* 0x000fea0003800000 */
.L_x_19119:
[----:B------:R-:W0:Y:S02]  /*b830*/  I2F.F64.S16 R2, R5 ;  /* 0x0000000500027312 */ /* 0x000e240000101c00 */
[----:B0-----:R-:W-:Y:S01]  /*b840*/  STG.E.64 desc[UR36][R16.64], R2 ;  /* 0x0000000210007986 */ /* 0x001fe2000c101b24 */
[----:B------:R-:W-:Y:S05]  /*b850*/  EXIT ;  /* 0x000000000000794d */ /* 0x000fea0003800000 */
.L_x_19110:
        /* <DEDUP_REMOVED lines=13> */
.L_x_19123:
[----:B------:R-:W0:Y:S01]  /*b930*/  I2F.F64.S16 R4, R5 ;  /* 0x0000000500047312 */ /* 0x000e220000101c00 */
[----:B------:R-:W-:-:S05]  /*b940*/  CS2R R6, SRZ ;  /* 0x0000000000067805 */ /* 0x000fca000001ff00 */
[----:B0-----:R-:W-:Y:S01]  /*b950*/  STG.E.128 desc[UR36][R16.64], R4 ;  /* 0x0000000410007986 */ /* 0x001fe2000c101d24 */
[----:B------:R-:W-:Y:S05]  /*b960*/  EXIT ;  /* 0x000000000000794d */ /* 0x000fea0003800000 */
.L_x_19122:
        /* <DEDUP_REMOVED lines=21> */
.L_x_19127:
[----:B------:R-:W-:Y:S05]  /*bac0*/  BSYNC B0 ;  /* 0x0000000000007941 */ /* 0x000fea0003800000 */
.L_x_19126:
[----:B------:R-:W-:-:S05]  /*bad0*/  LOP3.LUT R3, R0, R3, RZ, 0xfc, !PT ;  /* 0x0000000300037212 */ /* 0x000fca00078efcff */
[----:B------:R-:W-:Y:S01]  /*bae0*/  STG.E.U8 desc[UR36][R16.64], R3 ;  /* 0x0000000310007986 */ /* 0x000fe2000c101124 */
[----:B------:R-:W-:Y:S05]  /*baf0*/  EXIT ;  /* 0x000000000000794d */ /* 0x000fea0003800000 */
.L_x_19125:
        /* <DEDUP_REMOVED lines=13> */
.L_x_19129:
[----:B------:R-:W-:Y:S01]  /*bbd0*/  IMAD.MOV.U32 R0, RZ, RZ, 0x7f ;  /* 0x0000007fff007424 */ /* 0x000fe200078e00ff */
[----:B------:R-:W-:-:S04]  /*bbe0*/  ISETP.GT.U32.AND P0, PT, R2, 0x7f800000, PT ;  /* 0x7f8000000200780c */ /* 0x000fc80003f04070 */
[----:B------:R-:W-:-:S09]  /*bbf0*/  SEL R0, R0, 0x7c, P0 ;  /* 0x0000007c00007807 */ /* 0x000fd20000000000 */
.L_x_19130:
[----:B------:R-:W-:Y:S05]  /*bc00*/  BSYNC B0 ;  /* 0x0000000000007941 */ /* 0x000fea0003800000 */
.L_x_19128:
[----:B------:R-:W-:-:S04]  /*bc10*/  LOP3.LUT R2, R5, 0x80000000, RZ, 0xc0, !PT ;  /* 0x8000000005027812 */ /* 0x000fc800078ec0ff */
[----:B------:R-:W-:-:S04]  /*bc20*/  SHF.R.U32.HI R3, RZ, 0x18, R2 ;  /* 0x00000018ff037819 */ /* 0x000fc80000011602 */
[----:B------:R-:W-:-:S05]  /*bc30*/  LOP3.LUT R3, R0, R3, RZ, 0xfc, !PT ;  /* 0x0000000300037212 */ /* 0x000fca00078efcff */
[----:B------:R-:W-:Y:S01]  /*bc40*/  STG.E.U8 desc[UR36][R16.64], R3 ;  /* 0x0000000310007986 */ /* 0x000fe2000c101124 */
[----:B------:R-:W-:Y:S05]  /*bc50*/  EXIT ;  /* 0x000000000000794d */ /* 0x000fea0003800000 */
.L_x_19124:
[----:B------:R-:W0:Y:S02]  /*bc60*/  I2F.S16 R0, R5 ;  /* 0x0000000500007306 */ /* 0x000e240000101400 */
[----:B0-----:R-:W-:-:S05]  /*bc70*/  F2FP.BF16.F32.PACK_AB R0, RZ, R0 ;  /* 0x00000000ff00723e */ /* 0x001fca00000010ff */
[----:B------:R-:W-:Y:S01]  /*bc80*/  STG.E.U16 desc[UR36][R16.64], R0 ;  /* 0x0000000010007986 */ /* 0x000fe2000c101524 */
[----:B------:R-:W-:Y:S05]  /*bc90*/  EXIT ;  /* 0x000000000000794d */ /* 0x000fea0003800000 */
.L_x_19121:
        /* <DEDUP_REMOVED lines=10> */
.L_x_19133:
        /* <DEDUP_REMOVED lines=17> */
.L_x_19136:
[----:B------:R-:W-:-:S04]  /*be50*/  LOP3.LUT R2, R5, 0x80000000, RZ, 0xc0, !PT ;  /* 0x8000000005027812 */ /* 0x000fc800078ec0ff */
[----:B------:R-:W-:-:S04]  /*be60*/  SHF.R.U32.HI R3, RZ, 0x18, R2 ;  /* 0x00000018ff037819 */ /* 0x000fc80000011602 */
[----:B------:R-:W-:-:S04]  /*be70*/  LOP3.LUT R0, R0, R3, RZ, 0xfc, !PT ;  /* 0x0000000300007212 */ /* 0x000fc800078efcff */
[----:B------:R-:W-:-:S07]  /*be80*/  PRMT R8, R0, 0x7610, R8 ;  /* 0x0000761000087816 */ /* 0x000fce0000000008 */
.L_x_19135:
[----:B------:R-:W-:Y:S05]  /*be90*/  BSYNC B0 ;  /* 0x0000000000007941 */ /* 0x000fea0003800000 */
.L_x_19134:
[----:B------:R-:W-:Y:S01]  /*bea0*/  STG.E.U8 desc[UR36][R16.64], R8 ;  /* 0x0000000810007986 */ /* 0x000fe2000c101124 */
[----:B------:R-:W-:Y:S05]  /*beb0*/  EXIT ;  /* 0x000000000000794d */ /* 0x000fea0003800000 */
.L_x_19132:
        /* <DEDUP_REMOVED lines=17> */
.L_x_19139:
[----:B------:R-:W-:-:S04]  /*bfd0*/  LOP3.LUT R2, R5, 0x80000000, RZ, 0xc0, !PT ;  /* 0x8000000005027812 */ /* 0x000fc800078ec0ff */
[----:B------:R-:W-:-:S04]  /*bfe0*/  SHF.R.U32.HI R3, RZ, 0x18, R2 ;  /* 0x00000018ff037819 */ /* 0x000fc80000011602 */
[----:B------:R-:W-:-:S04]  /*bff0*/  LOP3.LUT R0, R0, R3, RZ, 0xfc, !PT ;  /* 0x0000000300007212 */ /* 0x000fc800078efcff */
[----:B------:R-:W-:-:S07]  /*c000*/  PRMT R8, R0, 0x7610, R8 ;  /* 0x0000761000087816 */ /* 0x000fce0000000008 */
.L_x_19138:
[----:B------:R-:W-:Y:S05]  /*c010*/  BSYNC B0 ;  /* 0x0000000000007941 */ /* 0x000fea0003800000 */
.L_x_19137:
[----:B------:R-:W-:Y:S01]  /*c020*/  STG.E.U8 desc[UR36][R16.64], R8 ;  /* 0x0000000810007986 */ /* 0x000fe2000c101124 */
[----:B------:R-:W-:Y:S05]  /*c030*/  EXIT ;  /* 0x000000000000794d */ /* 0x000fea0003800000 */
.L_x_19131:
        /* <DEDUP_REMOVED lines=22> */
.L_x_19114:
        /* <DEDUP_REMOVED lines=16> */
.L_x_19142:
[----:B------:R-:W-:Y:S05]  /*c2a0*/  EXIT ;  /* 0x000000000000794d */ /* 0x000fea0003800000 */
.L_x_19141:
[----:B------:R-:W-:-:S04]  /*c2b0*/  PRMT R2, R5, 0x9910, RZ ;  /* 0x0000991005027816 */ /* 0x000fc800000000ff */
[----:B------:R-:W-:-:S05]  /*c2c0*/  SHF.R.S32.HI R3, RZ, 0x1f, R2 ;  /* 0x0000001fff037819 */ /* 0x000fca0000011402 */
[----:B------:R-:W-:Y:S01]  /*c2d0*/  STG.E.64 desc[UR36][R16.64], R2 ;  /* 0x0000000210007986 */ /* 0x000fe2000c101b24 */
[----:B------:R-:W-:Y:S05]  /*c2e0*/  EXIT ;  /* 0x000000000000794d */ /* 0x000fea0003800000 */
.L_x_19140:
[----:B------:R-:W-:-:S05]  /*c2f0*/  PRMT R3, R5, 0x9910, RZ ;  /* 0x0000991005037816 */ /* 0x000fca00000000ff */
[----:B------:R-:W-:Y:S01]  /*c300*/  STG.E desc[UR36][R16.64], R3 ;  /* 0x0000000310007986 */ /* 0x000fe2000c101924 */
[----:B------:R-:W-:Y:S05]  /*c310*/  EXIT ;  /* 0x000000000000794d */ /* 0x000fea0003800000 */
.L_x_19143:
        /* <DEDUP_REMOVED lines=14> */
.L_x_26302:


//--------------------- .text._ZN2at6native27unrolled_elementwise_kernelINS0_13AUnaryFunctorIsssNS0_17BitwiseAndFunctorIsEEEESt5arrayIPcLm2EELi4E23TrivialOffsetCalculatorILi1EjESA_NS0_6memory12LoadWithCastILi1EEENSB_13StoreWithCastILi1EEEEEviT_T0_T2_T3_T4_T5_ --------------------------
	.section	.text._ZN2at6native27unrolled_elementwise_kernelINS0_13AUnaryFunctorIsssNS0_17BitwiseAndFunctorIsEEEESt5arrayIPcLm2EELi4E23TrivialOffsetCalculatorILi1EjESA_NS0_6memory12LoadWithCastILi1EEENSB_13StoreWithCastILi1EEEEEviT_T0_T2_T3_T4_T5_,"ax",@progbits
	.align	128
        .global         _ZN2at6native27unrolled_elementwise_kernelINS0_13AUnaryFunctorIsssNS0_17BitwiseAndFunctorIsEEEESt5arrayIPcLm2EELi4E23TrivialOffsetCalculatorILi1EjESA_NS0_6memory12LoadWithCastILi1EEENSB_13StoreWithCastILi1EEEEEviT_T0_T2_T3_T4_T5_
        .type           _ZN2at6native27unrolled_elementwise_kernelINS0_13AUnaryFunctorIsssNS0_17BitwiseAndFunctorIsEEEESt5arrayIPcLm2EELi4E23TrivialOffsetCalculatorILi1EjESA_NS0_6memory12LoadWithCastILi1EEENSB_13StoreWithCastILi1EEEEEviT_T0_T2_T3_T4_T5_,@function
        .size           _ZN2at6native27unrolled_elementwise_kernelINS0_13AUnaryFunctorIsssNS0_17BitwiseAndFunctorIsEEEESt5arrayIPcLm2EELi4E23TrivialOffsetCalculatorILi1EjESA_NS0_6memory12LoadWithCastILi1EEENSB_13StoreWithCastILi1EEEEEviT_T0_T2_T3_T4_T5_,(.L_x_26303 - _ZN2at6native27unrolled_elementwise_kernelINS0_13AUnaryFunctorIsssNS0_17BitwiseAndFunctorIsEEEESt5arrayIPcLm2EELi4E23TrivialOffsetCalculatorILi1EjESA_NS0_6memory12LoadWithCastILi1EEENSB_13StoreWithCastILi1EEEEEviT_T0_T2_T3_T4_T5_)
        .other          _ZN2at6native27unrolled_elementwise_kernelINS0_13AUnaryFunctorIsssNS0_17BitwiseAndFunctorIsEEEESt5arrayIPcLm2EELi4E23TrivialOffsetCalculatorILi1EjESA_NS0_6memory12LoadWithCastILi1EEENSB_13StoreWithCastILi1EEEEEviT_T0_T2_T3_T4_T5_,@"STO_CUDA_ENTRY STV_DEFAULT"
_ZN2at6native27unrolled_elementwise_kernelINS0_13AUnaryFunctorIsssNS0_17BitwiseAndFunctorIsEEEESt5arrayIPcLm2EELi4E23TrivialOffsetCalculatorILi1EjESA_NS0_6memory12LoadWithCastILi1EEENSB_13StoreWithCastILi1EEEEEviT_T0_T2_T3_T4_T5_:
.text._ZN2at6native27unrolled_elementwise_kernelINS0_13AUnaryFunctorIsssNS0_17BitwiseAndFunctorIsEEEESt5arrayIPcLm2EELi4E23TrivialOffsetCalculatorILi1EjESA_NS0_6memory12LoadWithCastILi1EEENSB_13StoreWithCastILi1EEEEEviT_T0_T2_T3_T4_T5_:
        /* <DEDUP_REMOVED lines=31> */
.L_x_19149:
[----:B------:R3:W5:Y:S01]  /*01f0*/  LDG.E.U8 R26, desc[UR36][R2.64] ;  /* 0x00000024021a7981 */ /* 0x000762000c1e1100 */
[----:B------:R-:W-:Y:S05]  /*0200*/  BRA `(.L_x_19151) ;  /* 0x0000000c00587947 */ /* 0x000fea0003800000 */
.L_x_19148:
        /* <DEDUP_REMOVED lines=8> */
.L_x_19153:
[----:B------:R1:W5:Y:S01]  /*0290*/  LDG.E.U16 R26, desc[UR36][R2.64] ;  /* 0x00000024021a7981 */ /* 0x000362000c1e1500 */
[----:B------:R-:W-:Y:S05]  /*02a0*/  BRA `(.L_x_19151) ;  /* 0x0000000c00307947 */ /* 0x000fea0003800000 */
.L_x_19152:
[----:B------:R2:W5:Y:S01]  /*02b0*/  LDG.E.U16 R26, desc[UR36][R2.64] ;  /* 0x00000024021a7981 */ /* 0x000562000c1e1500 */
[----:B------:R-:W-:Y:S05]  /*02c0*/  BRA `(.L_x_19151) ;  /* 0x0000000c00287947 */ /* 0x000fea0003800000 */
.L_x_19147:
        /* <DEDUP_REMOVED lines=9> */
.L_x_19155:
[----:B------:R-:W2:Y:S02]  /*0360*/  LDG.E.U16 R0, desc[UR36][R2.64] ;  /* 0x0000002402007981 */ /* 0x000ea4000c1e1500 */
[----:B--2---:R-:W-:-:S06]  /*0370*/  HADD2.F32 R0, -RZ, R0.H0_H0 ;  /* 0x20000000ff007230 */ /* 0x004fcc0000004100 */
[----:B------:R-:W0:Y:S02]  /*0380*/  F2I.FTZ.TRUNC.NTZ R0, R0 ;  /* 0x0000000000007305 */ /* 0x000e24000021f100 */
[----:B0-----:R-:W-:Y:S01]  /*0390*/  PRMT R26, R0, 0x7610, R26 ;  /* 0x00007610001a7816 */ /* 0x001fe2000000001a */
[----:B------:R-:W-:Y:S06]  /*03a0*/  BRA `(.L_x_19151) ;  /* 0x0000000800f07947 */ /* 0x000fec0003800000 */
.L_x_19154:
        /* <DEDUP_REMOVED lines=9> */
.L_x_19157:
[----:B------:R-:W2:Y:S02]  /*0440*/  LDG.E.U16 R2, desc[UR36][R2.64] ;  /* 0x0000002402027981 */ /* 0x000ea4000c1e1500 */
[----:B--2---:R-:W-:-:S06]  /*0450*/  HADD2.F32 R0, -RZ, R2.H0_H0 ;  /* 0x20000002ff007230 */ /* 0x004fcc0000004100 */
[----:B------:R-:W0:Y:S02]  /*0460*/  F2I.FTZ.TRUNC.NTZ R0, R0 ;  /* 0x0000000000007305 */ /* 0x000e24000021f100 */
[----:B0-----:R-:W-:Y:S01]  /*0470*/  PRMT R26, R0, 0x7610, R26 ;  /* 0x00007610001a7816 */ /* 0x001fe2000000001a */
[----:B------:R-:W-:Y:S06]  /*0480*/  BRA `(.L_x_19151) ;  /* 0x0000000800b87947 */ /* 0x000fec0003800000 */
.L_x_19156:
[----:B------:R-:W2:Y:S02]  /*0490*/  LDG.E.64 R2, desc[UR36][R2.64] ;  /* 0x0000002402027981 */ /* 0x000ea4000c1e1b00 */
[----:B--2---:R0:W1:Y:S01]  /*04a0*/  F2I.F64.TRUNC R26, R2 ;  /* 0x00000002001a7311 */ /* 0x004062000030d100 */
[----:B------:R-:W-:Y:S05]  /*04b0*/  BRA `(.L_x_19151) ;  /* 0x0000000800ac7947 */ /* 0x000fea0003800000 */
.L_x_19146:
        /* <DEDUP_REMOVED lines=12> */
.L_x_19160:
[----:B------:R-:W2:Y:S02]  /*0580*/  LDG.E.64 R2, desc[UR36][R2.64] ;  /* 0x0000002402027981 */ /* 0x000ea4000c1e1b00 */
[----:B--2---:R0:W1:Y:S01]  /*0590*/  F2I.F64.TRUNC R26, R2 ;  /* 0x00000002001a7311 */ /* 0x004062000030d100 */
[----:B------:R-:W-:Y:S05]  /*05a0*/  BRA `(.L_x_19151) ;  /* 0x0000000800707947 */ /* 0x000fea0003800000 */
.L_x_19159:
        /* <DEDUP_REMOVED lines=28> */
.L_x_19162:
        /* <DEDUP_REMOVED lines=16> */
.L_x_19161:
[----:B------:R-:W2:Y:S02]  /*0870*/  LDG.E.U16 R0, desc[UR36][R2.64] ;  /* 0x0000002402007981 */ /* 0x000ea4000c1e1500 */
[----:B--2---:R-:W-:-:S06]  /*0880*/  IMAD.U32 R0, R0, 0x10000, RZ ;  /* 0x0001000000007824 */ /* 0x004fcc00078e00ff */
[----:B------:R-:W0:Y:S02]  /*0890*/  F2I.FTZ.TRUNC.NTZ R0, R0 ;  /* 0x0000000000007305 */ /* 0x000e24000021f100 */
[----:B0-----:R-:W-:Y:S01]  /*08a0*/  PRMT R26, R0, 0x7610, R26 ;  /* 0x00007610001a7816 */ /* 0x001fe2000000001a */
[----:B------:R-:W-:Y:S06]  /*08b0*/  BRA `(.L_x_19151) ;  /* 0x0000000400ac7947 */ /* 0x000fec0003800000 */
.L_x_19158:
        /* <DEDUP_REMOVED lines=10> */
.L_x_19165:
        /* <DEDUP_REMOVED lines=21> */
.L_x_19169:
[----:B------:R-:W-:Y:S05]  /*0ab0*/  BSYNC B1 ;  /* 0x0000000000017941 */ /* 0x000fea0003800000 */
.L_x_19168:
[----:B------:R-:W-:Y:S01]  /*0ac0*/  LEA R3, R0, 0x3b800000, 0x17 ;  /* 0x3b80000000037811 */ /* 0x000fe200078eb8ff */
[----:B------:R-:W-:-:S05]  /*0ad0*/  IMAD.SHL.U32 R0, R2, 0x100000, RZ ;  /* 0x0010000002007824 */ /* 0x000fca00078e00ff */
[----:B------:R-:W-:-:S07]  /*0ae0*/  LOP3.LUT R0, R3, R0, R4, 0xfe, !PT ;  /* 0x0000000003007212 */ /* 0x000fce00078efe04 */
.L_x_19167:
[----:B------:R-:W-:Y:S05]  /*0af0*/  BSYNC B0 ;  /* 0x0000000000007941 */ /* 0x000fea0003800000 */
.L_x_19166:
[----:B------:R-:W0:Y:S02]  /*0b00*/  F2I.FTZ.TRUNC.NTZ R0, R0 ;  /* 0x0000000000007305 */ /* 0x000e24000021f100 */
[----:B0-----:R-:W-:Y:S01]  /*0b10*/  PRMT R26, R0, 0x7610, R26 ;  /* 0x00007610001a7816 */ /* 0x001fe2000000001a */
[----:B------:R-:W-:Y:S06]  /*0b20*/  BRA `(.L_x_19151) ;  /* 0x0000000400107947 */ /* 0x000fec0003800000 */
.L_x_19164:
        /* <DEDUP_REMOVED lines=21> */
.L_x_19173:
[----:B------:R-:W-:Y:S05]  /*0c80*/  BSYNC B1 ;  /* 0x0000000000017941 */ /* 0x000fea0003800000 */
.L_x_19172:
[----:B------:R-:W-:Y:S01]  /*0c90*/  LEA R3, R0, 0x37800000, 0x17 ;  /* 0x3780000000037811 */ /* 0x000fe200078eb8ff */
[----:B------:R-:W-:-:S05]  /*0ca0*/  IMAD.SHL.U32 R0, R2, 0x200000, RZ ;  /* 0x0020000002007824 */ /* 0x000fca00078e00ff */
[----:B------:R-:W-:-:S07]  /*0cb0*/  LOP3.LUT R0, R3, R0, R4, 0xfe, !PT ;  /* 0x0000000003007212 */ /* 0x000fce00078efe04 */
.L_x_19171:
[----:B------:R-:W-:Y:S05]  /*0cc0*/  BSYNC B0 ;  /* 0x0000000000007941 */ /* 0x000fea0003800000 */
.L_x_19170:
[----:B------:R-:W0:Y:S02]  /*0cd0*/  F2I.FTZ.TRUNC.NTZ R0, R0 ;  /* 0x0000000000007305 */ /* 0x000e24000021f100 */
[----:B0-----:R-:W-:Y:S01]  /*0ce0*/  PRMT R26, R0, 0x7610, R26 ;  /* 0x00007610001a7816 */ /* 0x001fe2000000001a */
[----:B------:R-:W-:Y:S06]  /*0cf0*/  BRA `(.L_x_19151) ;  /* 0x00000000009c7947 */ /* 0x000fec0003800000 */
.L_x_19163:
        /* <DEDUP_REMOVED lines=14> */
.L_x_19177:
[----:B------:R-:W-:Y:S05]  /*0de0*/  BSYNC B0 ;  /* 0x0000000000007941 */ /* 0x000fea0003800000 */
.L_x_19176:
[----:B------:R-:W0:Y:S02]  /*0df0*/  F2I.FTZ.TRUNC.NTZ R0, R0 ;  /* 0x0000000000007305 */ /* 0x000e24000021f100 */
[----:B0-----:R-:W-:Y:S01]  /*0e00*/  PRMT R26, R0, 0x7610, R26 ;  /* 0x00007610001a7816 */ /* 0x001fe2000000001a */
[----:B------:R-:W-:Y:S06]  /*0e10*/  BRA `(.L_x_19151) ;  /* 0x0000000000547947 */ /* 0x000fec0003800000 */
.L_x_19150:
        /* <DEDUP_REMOVED lines=16> */
.L_x_19178:
[----:B------:R-:W-:Y:S01]  /*0f20*/  PRMT R26, RZ, 0x7610, R26 ;  /* 0x00007610ff1a7816 */ /* 0x000fe2000000001a */
[----:B------:R-:W-:Y:S06]  /*0f30*/  BRA `(.L_x_19151) ;  /* 0x00000000000c7947 */ /* 0x000fec0003800000 */
.L_x_19175:
[----:B------:R0:W5:Y:S01]  /*0f40*/  LDG.E.U16 R26, desc[UR36][R2.64] ;  /* 0x00000024021a7981 */ /* 0x000162000c1e1500 */
[----:B------:R-:W-:Y:S05]  /*0f50*/  BRA `(.L_x_19151) ;  /* 0x0000000000047947 */ /* 0x000fea0003800000 */
.L_x_19174:
[----:B------:R0:W5:Y:S02]  /*0f60*/  LDG.E.U16 R26, desc[UR36][R2.64] ;  /* 0x00000024021a7981 */ /* 0x000164000c1e1500 */
.L_x_19151:
[----:B------:R-:W2:Y:S02]  /*0f70*/  S2R R17, SR_TID.X ;  /* 0x0000000000117919 */ /* 0x000ea40000002100 */
[----:B--2---:R-:W-:-:S07]  /*0f80*/  VIADD R17, R17, 0x80 ;  /* 0x0000008011117836 */ /* 0x004fce0000000000 */
.L_x_19145:
[----:B------:R-:W-:Y:S05]  /*0f90*/  BSYNC B6 ;  /* 0x0000000000067941 */ /* 0x000fea0003800000 */
.L_x_19144:
        /* <DEDUP_REMOVED lines=23> */
.L_x_19184:
[----:B------:R0:W5:Y:S01]  /*1110*/  LDG.E.U8 R18, desc[UR36][R2.64] ;  /* 0x0000002402127981 */ /* 0x000162000c1e1100 */
[----:B------:R-:W-:Y:S05]  /*1120*/  BRA `(.L_x_19186) ;  /* 0x0000000c00547947 */ /* 0x000fea0003800000 */
.L_x_19183:
        /* <DEDUP_REMOVED lines=8> */
.L_x_19188:
[----:B------:R0:W5:Y:S01]  /*11b0*/  LDG.E.U16 R18, desc[UR36][R2.64] ;  /* 0x0000002402127981 */ /* 0x000162000c1e1500 */
[----:B------:R-:W-:Y:S05]  /*11c0*/  BRA `(.L_x_19186) ;  /* 0x0000000c002c7947 */ /* 0x000fea0003800000 */
.L_x_19187:
[----:B------:R0:W5:Y:S01]  /*11d0*/  LDG.E.U16 R18, desc[UR36][R2.64] ;  /* 0x0000002402127981 */ /* 0x000162000c1e1500 */
[----:B------:R-:W-:Y:S05]  /*11e0*/  BRA `(.L_x_19186) ;  /* 0x0000000c00247947 */ /* 0x000fea0003800000 */
.L_x_19182:
        /* <DEDUP_REMOVED lines=9> */
.L_x_19190:
[----:B------:R-:W2:Y:S02]  /*1280*/  LDG.E.U16 R0, desc[UR36][R2.64] ;  /* 0x0000002402007981 */ /* 0x000ea4000c1e1500 */
[----:B--2---:R-:W-:-:S06]  /*1290*/  HADD2.F32 R0, -RZ, R0.H0_H0 ;  /* 0x20000000ff007230 */ /* 0x004fcc0000004100 */
[----:B------:R-:W0:Y:S02]  /*12a0*/  F2I.FTZ.TRUNC.NTZ R0, R0 ;  /* 0x0000000000007305 */ /* 0x000e24000021f100 */
[----:B0-----:R-:W-:Y:S01]  /*12b0*/  PRMT R18, R0, 0x7610, R18 ;  /* 0x0000761000127816 */ /* 0x001fe20000000012 */
[----:B------:R-:W-:Y:S06]  /*12c0*/  BRA `(.L_x_19186) ;  /* 0x0000000800ec7947 */ /* 0x000fec0003800000 */
.L_x_19189:
        /* <DEDUP_REMOVED lines=9> */
.L_x_19192:
[----:B------:R-:W2:Y:S02]  /*1360*/  LDG.E.U16 R2, desc[UR36][R2.64] ;  /* 0x0000002402027981 */ /* 0x000ea4000c1e1500 */
[----:B--2---:R-:W-:-:S06]  /*1370*/  HADD2.F32 R0, -RZ, R2.H0_H0 ;  /* 0x20000002ff007230 */ /* 0x004fcc0000004100 */
[----:B------:R-:W0:Y:S02]  /*1380*/  F2I.FTZ.TRUNC.NTZ R0, R0 ;  /* 0x0000000000007305 */ /* 0x000e24000021f100 */
[----:B0-----:R-:W-:Y:S01]  /*1390*/  PRMT R18, R0, 0x7610, R18 ;  /* 0x0000761000127816 */ /* 0x001fe20000000012 */
[----:B------:R-:W-:Y:S06]  /*13a0*/  BRA `(.L_x_19186) ;  /* 0x0000000800b47947 */ /* 0x000fec0003800000 */
.L_x_19191:
[----:B------:R-:W2:Y:S02]  /*13b0*/  LDG.E.64 R2, desc[UR36][R2.64] ;  /* 0x0000002402027981 */ /* 0x000ea4000c1e1b00 */
[----:B--2---:R0:W1:Y:S01]  /*13c0*/  F2I.F64.TRUNC R18, R2 ;  /* 0x0000000200127311 */ /* 0x004062000030d100 */
[----:B------:R-:W-:Y:S05]  /*13d0*/  BRA `(.L_x_19186) ;  /* 0x0000000800a87947 */ /* 0x000fea0003800000 */
.L_x_19181:
        /* <DEDUP_REMOVED lines=12> */
.L_x_19195:
[----:B------:R-:W2:Y:S02]  /*14a0*/  LDG.E.64 R2, desc[UR36][R2.64] ;  /* 0x0000002402027981 */ /* 0x000ea4000c1e1b00 */
[----:B--2---:R0:W1:Y:S01]  /*14b0*/  F2I.F64.TRUNC R18, R2 ;  /* 0x0000000200127311 */ /* 0x004062000030d100 */
[----:B------:R-:W-:Y:S05]  /*14c0*/  BRA `(.L_x_19186) ;  /* 0x00000008006c7947 */ /* 0x000fea0003800000 */
.L_x_19194:
        /* <DEDUP_REMOVED lines=28> */
.L_x_19197:
        /* <DEDUP_REMOVED lines=15> */
.L_x_19196:
[----:B------:R-:W2:Y:S02]  /*1780*/  LDG.E.U16 R0, desc[UR36][R2.64] ;  /* 0x0000002402007981 */ /* 0x000ea4000c1e1500 */
[----:B--2---:R-:W-:-:S06]  /*1790*/  IMAD.U32 R0, R0, 0x10000, RZ ;  /* 0x0001000000007824 */ /* 0x004fcc00078e00ff */
[----:B------:R-:W0:Y:S02]  /*17a0*/  F2I.FTZ.TRUNC.NTZ R0, R0 ;  /* 0x0000000000007305 */ /* 0x000e24000021f100 */
[----:B0-----:R-:W-:Y:S01]  /*17b0*/  PRMT R18, R0, 0x7610, R18 ;  /* 0x0000761000127816 */ /* 0x001fe20000000012 */
[----:B------:R-:W-:Y:S06]  /*17c0*/  BRA `(.L_x_19186) ;  /* 0x0000000400ac7947 */ /* 0x000fec0003800000 */
.L_x_19193:
        /* <DEDUP_REMOVED lines=10> */
.L_x_19200:
        /* <DEDUP_REMOVED lines=21> */
.L_x_19204:
[----:B------:R-:W-:Y:S05]  /*19c0*/  BSYNC B1 ;  /* 0x0000000000017941 */ /* 0x000fea0003800000 */
.L_x_19203:
[----:B------:R-:W-:Y:S01]  /*19d0*/  LEA R3, R0, 0x3b800000, 0x17 ;  /* 0x3b80000000037811 */ /* 0x000fe200078eb8ff */
[----:B------:R-:W-:-:S05]  /*19e0*/  IMAD.SHL.U32 R0, R2, 0x100000, RZ ;  /* 0x0010000002007824 */ /* 0x000fca00078e00ff */
[----:B------:R-:W-:-:S07]  /*19f0*/  LOP3.LUT R0, R3, R0, R4, 0xfe, !PT ;  /* 0x0000000003007212 */ /* 0x000fce00078efe04 */
.L_x_19202:
[----:B------:R-:W-:Y:S05]  /*1a00*/  BSYNC B0 ;  /* 0x0000000000007941 */ /* 0x000fea0003800000 */
.L_x_19201:
[----:B------:R-:W0:Y:S02]  /*1a10*/  F2I.FTZ.TRUNC.NTZ R0, R0 ;  /* 0x0000000000007305 */ /* 0x000e24000021f100 */
[----:B0-----:R-:W-:Y:S01]  /*1a20*/  PRMT R18, R0, 0x7610, R18 ;  /* 0x0000761000127816 */ /* 0x001fe20000000012 */
[----:B------:R-:W-:Y:S06]  /*1a30*/  BRA `(.L_x_19186) ;  /* 0x0000000400107947 */ /* 0x000fec0003800000 */
.L_x_19199:
        /* <DEDUP_REMOVED lines=21> */
.L_x_19208:
[----:B------:R-:W-:Y:S05]  /*1b90*/  BSYNC B1 ;  /* 0x0000000000017941 */ /* 0x000fea0003800000 */
.L_x_19207:
[----:B------:R-:W-:Y:S01]  /*1ba0*/  LEA R3, R0, 0x37800000, 0x17 ;  /* 0x3780000000037811 */ /* 0x000fe200078eb8ff */
[----:B------:R-:W-:-:S05]  /*1bb0*/  IMAD.SHL.U32 R0, R2, 0x200000, RZ ;  /* 0x0020000002007824 */ /* 0x000fca00078e00ff */
[----:B------:R-:W-:-:S07]  /*1bc0*/  LOP3.LUT R0, R3, R0, R4, 0xfe, !PT ;  /* 0x0000000003007212 */ /* 0x000fce00078efe04 */
.L_x_19206:
[----:B------:R-:W-:Y:S05]  /*1bd0*/  BSYNC B0 ;  /* 0x0000000000007941 */ /* 0x000fea0003800000 */
.L_x_19205:
[----:B------:R-:W0:Y:S02]  /*1be0*/  F2I.FTZ.TRUNC.NTZ R0, R0 ;  /* 0x0000000000007305 */ /* 0x000e24000021f100 */
[----:B0-----:R-:W-:Y:S01]  /*1bf0*/  PRMT R18, R0, 0x7610, R18 ;  /* 0x0000761000127816 */ /* 0x001fe20000000012 */
[----:B------:R-:W-:Y:S06]  /*1c00*/  BRA `(.L_x_19186) ;  /* 0x00000000009c7947 */ /* 0x000fec0003800000 */
.L_x_19198:
        /* <DEDUP_REMOVED lines=14> */
.L_x_19212:
[----:B------:R-:W-:Y:S05]  /*1cf0*/  BSYNC B0 ;  /* 0x0000000000007941 */ /* 0x000fea0003800000 */
.L_x_19211:
[----:B------:R-:W0:Y:S02]  /*1d00*/  F2I.FTZ.TRUNC.NTZ R0, R0 ;  /* 0x0000000000007305 */ /* 0x000e24000021f100 */
[----:B0-----:R-:W-:Y:S01]  /*1d10*/  PRMT R18, R0, 0x7610, R18 ;  /* 0x0000761000127816 */ /* 0x001fe20000000012 */
[----:B------:R-:W-:Y:S06]  /*1d20*/  BRA `(.L_x_19186) ;  /* 0x0000000000547947 */ /* 0x000fec0003800000 */
.L_x_19185:
        /* <DEDUP_REMOVED lines=16> */
.L_x_19213:
[----:B------:R-:W-:Y:S01]  /*1e30*/  PRMT R18, RZ, 0x7610, R18 ;  /* 0x00007610ff127816 */ /* 0x000fe20000000012 */
[----:B------:R-:W-:Y:S06]  /*1e40*/  BRA `(.L_x_19186) ;  /* 0x00000000000c7947 */ /* 0x000fec0003800000 */
.L_x_19210:
[----:B------:R3:W5:Y:S01]  /*1e50*/  LDG.E.U16 R18, desc[UR36][R2.64] ;  /* 0x0000002402127981 */ /* 0x000762000c1e1500 */
[----:B------:R-:W-:Y:S05]  /*1e60*/  BRA `(.L_x_19186) ;  /* 0x0000000000047947 */ /* 0x000fea0003800000 */
.L_x_19209:
[----:B------:R2:W5:Y:S02]  /*1e70*/  LDG.E.U16 R18, desc[UR36][R2.64] ;  /* 0x0000002402127981 */ /* 0x000564000c1e1500 */
.L_x_19186:
[----:B------:R-:W-:-:S07]  /*1e80*/  VIADD R17, R17, 0x80 ;  /* 0x0000008011117836 */ /* 0x000fce0000000000 */
.L_x_19180:
[----:B------:R-:W-:Y:S05]  /*1e90*/  BSYNC B6 ;  /* 0x0000000000067941 */ /* 0x000fea0003800000 */
.L_x_19179:
        /* <DEDUP_REMOVED lines=25> */
.L_x_19219:
[----:B------:R0:W5:Y:S01]  /*2030*/  LDG.E.U8 R24, desc[UR36][R2.64] ;  /* 0x0000002402187981 */ /* 0x000162000c1e1100 */
[----:B------:R-:W-:Y:S05]  /*2040*/  BRA `(.L_x_19221) ;  /* 0x0000000c00547947 */ /* 0x000fea0003800000 */
.L_x_19218:
        /* <DEDUP_REMOVED lines=8> */
.L_x_19223:
[----:B------:R0:W5:Y:S01]  /*20d0*/  LDG.E.U16 R24, desc[UR36][R2.64] ;  /* 0x0000002402187981 */ /* 0x000162000c1e1500 */
[----:B------:R-:W-:Y:S05]  /*20e0*/  BRA `(.L_x_19221) ;  /* 0x0000000c002c7947 */ /* 0x000fea0003800000 */
.L_x_19222:
[----:B------:R0:W5:Y:S01]  /*20f0*/  LDG.E.U16 R24, desc[UR36][R2.64] ;  /* 0x0000002402187981 */ /* 0x000162000c1e1500 */
[----:B------:R-:W-:Y:S05]  /*2100*/  BRA `(.L_x_19221) ;  /* 0x0000000c00247947 */ /* 0x000fea0003800000 */
.L_x_19217:
        /* <DEDUP_REMOVED lines=9> */
.L_x_19225:
[----:B------:R-:W2:Y:S02]  /*21a0*/  LDG.E.U16 R0, desc[UR36][R2.64] ;  /* 0x0000002402007981 */ /* 0x000ea4000c1e1500 */
[----:B--2---:R-:W-:-:S06]  /*21b0*/  HADD2.F32 R0, -RZ, R0.H0_H0 ;  /* 0x20000000ff007230 */ /* 0x004fcc0000004100 */
[----:B------:R-:W0:Y:S02]  /*21c0*/  F2I.FTZ.TRUNC.NTZ R0, R0 ;  /* 0x0000000000007305 */ /* 0x000e24000021f100 */
[----:B0-----:R-:W-:Y:S01]  /*21d0*/  PRMT R24, R0, 0x7610, R24 ;  /* 0x0000761000187816 */ /* 0x001fe20000000018 */
[----:B------:R-:W-:Y:S06]  /*21e0*/  BRA `(.L_x_19221) ;  /* 0x0000000800ec7947 */ /* 0x000fec0003800000 */
.L_x_19224:
        /* <DEDUP_REMOVED lines=9> */
.L_x_19227:
[----:B------:R-:W2:Y:S02]  /*2280*/  LDG.E.U16 R2, desc[UR36][R2.64] ;  /* 0x0000002402027981 */ /* 0x000ea4000c1e1500 */
[----:B--2---:R-:W-:-:S06]  /*2290*/  HADD2.F32 R0, -RZ, R2.H0_H0 ;  /* 0x20000002ff007230 */ /* 0x004fcc0000004100 */
[----:B------:R-:W0:Y:S02]  /*22a0*/  F2I.FTZ.TRUNC.NTZ R0, R0 ;  /* 0x0000000000007305 */ /* 0x000e24000021f100 */
[----:B0-----:R-:W-:Y:S01]  /*22b0*/  PRMT R24, R0, 0x7610, R24 ;  /* 0x0000761000187816 */ /* 0x001fe20000000018 */
[----:B------:R-:W-:Y:S06]  /*22c0*/  BRA `(.L_x_19221) ;  /* 0x0000000800b47947 */ /* 0x000fec0003800000 */
.L_x_19226:
[----:B------:R-:W2:Y:S02]  /*22d0*/  LDG.E.64 R2, desc[UR36][R2.64] ;  /* 0x0000002402027981 */ /* 0x000ea4000c1e1b00 */
[----:B--2---:R0:W1:Y:S01]  /*22e0*/  F2I.F64.TRUNC R24, R2 ;  /* 0x0000000200187311 */ /* 0x004062000030d100 */
[----:B------:R-:W-:Y:S05]  /*22f0*/  BRA `(.L_x_19221) ;  /* 0x0000000800a87947 */ /* 0x000fea0003800000 */
.L_x_19216:
        /* <DEDUP_REMOVED lines=12> */
.L_x_19230:
[----:B------:R-:W2:Y:S02]  /*23c0*/  LDG.E.64 R2, desc[UR36][R2.64] ;  /* 0x0000002402027981 */ /* 0x000ea4000c1e1b00 */
[----:B--2---:R3:W4:Y:S01]  /*23d0*/  F2I.F64.TRUNC R24, R2 ;  /* 0x0000000200187311 */ /* 0x004722000030d100 */
[----:B------:R-:W-:Y:S05]  /*23e0*/  BRA `(.L_x_19221) ;  /* 0x00000008006c7947 */ /* 0x000fea0003800000 */
.L_x_19229:
        /* <DEDUP_REMOVED lines=28> */
.L_x_19232:
        /* <DEDUP_REMOVED lines=15> */
.L_x_19231:
[----:B------:R-:W2:Y:S02]  /*26a0*/  LDG.E.U16 R0, desc[UR36][R2.64] ;  /* 0x0000002402007981 */ /* 0x000ea4000c1e1500 */
[----:B--2---:R-:W-:-:S06]  /*26b0*/  IMAD.U32 R0, R0, 0x10000, RZ ;  /* 0x0001000000007824 */ /* 0x004fcc00078e00ff */
[----:B------:R-:W0:Y:S02]  /*26c0*/  F2I.FTZ.TRUNC.NTZ R0, R0 ;  /* 0x0000000000007305 */ /* 0x000e24000021f100 */
[----:B0-----:R-:W-:Y:S01]  /*26d0*/  PRMT R24, R0, 0x7610, R24 ;  /* 0x0000761000187816 */ /* 0x001fe20000000018 */
[----:B------:R-:W-:Y:S06]  /*26e0*/  BRA `(.L_x_19221) ;  /* 0x0000000400ac7947 */ /* 0x000fec0003800000 */
.L_x_19228:
        /* <DEDUP_REMOVED lines=10> */
.L_x_19235:
        /* <DEDUP_REMOVED lines=21> */
.L_x_19239:
[----:B------:R-:W-:Y:S05]  /*28e0*/  BSYNC B1 ;  /* 0x0000000000017941 */ /* 0x000fea0003800000 */
.L_x_19238:
[----:B------:R-:W-:Y:S01]  /*28f0*/  LEA R3, R0, 0x3b800000, 0x17 ;  /* 0x3b80000000037811 */ /* 0x000fe200078eb8ff */
[----:B------:R-:W-:-:S05]  /*2900*/  IMAD.SHL.U32 R0, R2, 0x100000, RZ ;  /* 0x0010000002007824 */ /* 0x000fca00078e00ff */
[----:B------:R-:W-:-:S07]  /*2910*/  LOP3.LUT R0, R3, R0, R4, 0xfe, !PT ;  /* 0x0000000003007212 */ /* 0x000fce00078efe04 */
.L_x_19237:
[----:B------:R-:W-:Y:S05]  /*2920*/  BSYNC B0 ;  /* 0x0000000000007941 */ /* 0x000fea0003800000 */
.L_x_19236:
[----:B------:R-:W0:Y:S02]  /*2930*/  F2I.FTZ.TRUNC.NTZ R0, R0 ;  /* 0x0000000000007305 */ /* 0x000e24000021f100 */
[----:B0-----:R-:W-:Y:S01]  /*2940*/  PRMT R24, R0, 0x7610, R24 ;  /* 0x0000761000187816 */ /* 0x001fe20000000018 */
[----:B------:R-:W-:Y:S06]  /*2950*/  BRA `(.L_x_19221) ;  /* 0x0000000400107947 */ /* 0x000fec0003800000 */
.L_x_19234:
        /* <DEDUP_REMOVED lines=21> */
.L_x_19243:
[----:B------:R-:W-:Y:S05]  /*2ab0*/  BSYNC B1 ;  /* 0x0000000000017941 */ /* 0x000fea0003800000 */
.L_x_19242:
[----:B------:R-:W-:Y:S01]  /*2ac0*/  LEA R3, R0, 0x37800000, 0x17 ;  /* 0x3780000000037811 */ /* 0x000fe200078eb8ff */
[----:B------:R-:W-:-:S05]  /*2ad0*/  IMAD.SHL.U32 R0, R2, 0x200000, RZ ;  /* 0x0020000002007824 */ /* 0x000fca00078e00ff */
[----:B------:R-:W-:-:S07]  /*2ae0*/  LOP3.LUT R0, R3, R0, R4, 0xfe, !PT ;  /* 0x0000000003007212 */ /* 0x000fce00078efe04 */
.L_x_19241:
[----:B------:R-:W-:Y:S05]  /*2af0*/  BSYNC B0 ;  /* 0x0000000000007941 */ /* 0x000fea0003800000 */
.L_x_19240:
[----:B------:R-:W0:Y:S02]  /*2b00*/  F2I.FTZ.TRUNC.NTZ R0, R0 ;  /* 0x0000000000007305 */ /* 0x000e24000021f100 */
[----:B0-----:R-:W-:Y:S01]  /*2b10*/  PRMT R24, R0, 0x7610, R24 ;  /* 0x0000761000187816 */ /* 0x001fe20000000018 */
[----:B------:R-:W-:Y:S06]  /*2b20*/  BRA `(.L_x_19221) ;  /* 0x00000000009c7947 */ /* 0x000fec0003800000 */
.L_x_19233:
        /* <DEDUP_REMOVED lines=14> */
.L_x_19247:
[----:B------:R-:W-:Y:S05]  /*2c10*/  BSYNC B0 ;  /* 0x0000000000007941 */ /* 0x000fea0003800000 */
.L_x_19246:
[----:B------:R-:W0:Y:S02]  /*2c20*/  F2I.FTZ.TRUNC.NTZ R0, R0 ;  /* 0x0000000000007305 */ /* 0x000e24000021f100 */
[----:B0-----:R-:W-:Y:S01]  /*2c30*/  PRMT R24, R0, 0x7610, R24 ;  /* 0x0000761000187816 */ /* 0x001fe20000000018 */
[----:B------:R-:W-:Y:S06]  /*2c40*/  BRA `(.L_x_19221) ;  /* 0x0000000000547947 */ /* 0x000fec0003800000 */
.L_x_19220:
        /* <DEDUP_REMOVED lines=16> */
.L_x_19248:
[----:B------:R-:W-:Y:S01]  /*2d50*/  PRMT R24, RZ, 0x7610, R24 ;  /* 0x00007610ff187816 */ /* 0x000fe20000000018 */
[----:B------:R-:W-:Y:S06]  /*2d60*/  BRA `(.L_x_19221) ;  /* 0x00000000000c7947 */ /* 0x000fec0003800000 */
.L_x_19245:
[----:B------:R2:W5:Y:S01]  /*2d70*/  LDG.E.U16 R24, desc[UR36][R2.64] ;  /* 0x0000002402187981 */ /* 0x000562000c1e1500 */
[----:B------:R-:W-:Y:S05]  /*2d80*/  BRA `(.L_x_19221) ;  /* 0x0000000000047947 */ /* 0x000fea0003800000 */
.L_x_19244:
[----:B------:R1:W5:Y:S02]  /*2d90*/  LDG.E.U16 R24, desc[UR36][R2.64] ;  /* 0x0000002402187981 */ /* 0x000364000c1e1500 */
.L_x_19221:
[----:B------:R-:W-:-:S07]  /*2da0*/  VIADD R17, R17, 0x80 ;  /* 0x0000008011117836 */ /* 0x000fce0000000000 */
.L_x_19215:
[----:B------:R-:W-:Y:S05]  /*2db0*/  BSYNC B6 ;  /* 0x0000000000067941 */ /* 0x000fea0003800000 */
.L_x_19214:
        /* <DEDUP_REMOVED lines=23> */
.L_x_19254:
[----:B------:R0:W5:Y:S01]  /*2f30*/  LDG.E.U8 R16, desc[UR36][R2.64] ;  /* 0x0000002402107981 */ /* 0x000162000c1e1100 */
[----:B------:R-:W-:Y:S05]  /*2f40*/  BRA `(.L_x_19250) ;  /* 0x0000000c00507947 */ /* 0x000fea0003800000 */
.L_x_19253:
        /* <DEDUP_REMOVED lines=8> */
.L_x_19257:
[----:B------:R0:W5:Y:S01]  /*2fd0*/  LDG.E.U16 R16, desc[UR36][R2.64] ;  /* 0x0000002402107981 */ /* 0x000162000c1e1500 */
[----:B------:R-:W-:Y:S05]  /*2fe0*/  BRA `(.L_x_19250) ;  /* 0x0000000c00287947 */ /* 0x000fea0003800000 */
.L_x_19256:
[----:B------:R0:W5:Y:S01]  /*2ff0*/  LDG.E.U16 R16, desc[UR36][R2.64] ;  /* 0x0000002402107981 */ /* 0x000162000c1e1500 */
[----:B------:R-:W-:Y:S05]  /*3000*/  BRA `(.L_x_19250) ;  /* 0x0000000c00207947 */ /* 0x000fea0003800000 */
.L_x_19252:
        /* <DEDUP_REMOVED lines=9> */
.L_x_19259:
[----:B------:R-:W2:Y:S02]  /*30a0*/  LDG.E.U16 R0, desc[UR36][R2.64] ;  /* 0x0000002402007981 */ /* 0x000ea4000c1e1500 */
[----:B--2---:R-:W-:-:S06]  /*30b0*/  HADD2.F32 R0, -RZ, R0.H0_H0 ;  /* 0x20000000ff007230 */ /* 0x004fcc0000004100 */
[----:B------:R-:W0:Y:S02]  /*30c0*/  F2I.FTZ.TRUNC.NTZ R0, R0 ;  /* 0x0000000000007305 */ /* 0x000e24000021f100 */
[----:B0-----:R-:W-:Y:S01]  /*30d0*/  PRMT R16, R0, 0x7610, R16 ;  /* 0x0000761000107816 */ /* 0x001fe20000000010 */
[----:B------:R-:W-:Y:S06]  /*30e0*/  BRA `(.L_x_19250) ;  /* 0x0000000800e87947 */ /* 0x000fec0003800000 */
.L_x_19258:
        /* <DEDUP_REMOVED lines=9> */
.L_x_19261:
[----:B------:R-:W2:Y:S02]  /*3180*/  LDG.E.U16 R2, desc[UR36][R2.64] ;  /* 0x0000002402027981 */ /* 0x000ea4000c1e1500 */
[----:B--2---:R-:W-:-:S06]  /*3190*/  HADD2.F32 R0, -RZ, R2.H0_H0 ;  /* 0x20000002ff007230 */ /* 0x004fcc0000004100 */
[----:B------:R-:W0:Y:S02]  /*31a0*/  F2I.FTZ.TRUNC.NTZ R0, R0 ;  /* 0x0000000000007305 */ /* 0x000e24000021f100 */
[----:B0-----:R-:W-:Y:S01]  /*31b0*/  PRMT R16, R0, 0x7610, R16 ;  /* 0x0000761000107816 */ /* 0x001fe20000000010 */
[----:B------:R-:W-:Y:S06]  /*31c0*/  BRA `(.L_x_19250) ;  /* 0x0000000800b07947 */ /* 0x000fec0003800000 */
.L_x_19260:
[----:B------:R-:W2:Y:S02]  /*31d0*/  LDG.E.64 R2, desc[UR36][R2.64] ;  /* 0x0000002402027981 */ /* 0x000ea4000c1e1b00 */
[----:B--2---:R0:W1:Y:S01]  /*31e0*/  F2I.F64.TRUNC R16, R2 ;  /* 0x0000000200107311 */ /* 0x004062000030d100 */
[----:B------:R-:W-:Y:S05]  /*31f0*/  BRA `(.L_x_19250) ;  /* 0x0000000800a47947 */ /* 0x000fea0003800000 */
.L_x_19251:
        /* <DEDUP_REMOVED lines=12> */
.L_x_19264:
[----:B------:R-:W2:Y:S02]  /*32c0*/  LDG.E.64 R2, desc[UR36][R2.64] ;  /* 0x0000002402027981 */ /* 0x000ea4000c1e1b00 */
[----:B--2---:R0:W1:Y:S01]  /*32d0*/  F2I.F64.TRUNC R16, R2 ;  /* 0x0000000200107311 */ /* 0x004062000030d100 */
[----:B------:R-:W-:Y:S05]  /*32e0*/  BRA `(.L_x_19250) ;  /* 0x0000000800687947 */ /* 0x000fea0003800000 */
.L_x_19263:
        /* <DEDUP_REMOVED lines=28> */
.L_x_19266:
        /* <DEDUP_REMOVED lines=15> */
.L_x_19265:
[----:B------:R-:W2:Y:S02]  /*35a0*/  LDG.E.U16 R0, desc[UR36][R2.64] ;  /* 0x0000002402007981 */ /* 0x000ea4000c1e1500 */
[----:B--2---:R-:W-:-:S06]  /*35b0*/  IMAD.U32 R0, R0, 0x10000, RZ ;  /* 0x0001000000007824 */ /* 0x004fcc00078e00ff */
[----:B------:R-:W0:Y:S02]  /*35c0*/  F2I.FTZ.TRUNC.NTZ R0, R0 ;  /* 0x0000000000007305 */ /* 0x000e24000021f100 */
[----:B0-----:R-:W-:Y:S01]  /*35d0*/  PRMT R16, R0, 0x7610, R16 ;  /* 0x0000761000107816 */ /* 0x001fe20000000010 */
[----:B------:R-:W-:Y:S06]  /*35e0*/  BRA `(.L_x_19250) ;  /* 0x0000000400a87947 */ /* 0x000fec0003800000 */
.L_x_19262:
        /* <DEDUP_REMOVED lines=10> */
.L_x_19269:
        /* <DEDUP_REMOVED lines=21> */
.L_x_19273:
[----:B------:R-:W-:Y:S05]  /*37e0*/  BSYNC B1 ;  /* 0x0000000000017941 */ /* 0x000fea0003800000 */
.L_x_19272:
[----:B------:R-:W-:Y:S01]  /*37f0*/  LEA R3, R0, 0x3b800000, 0x17 ;  /* 0x3b80000000037811 */ /* 0x000fe200078eb8ff */
[----:B------:R-:W-:-:S05]  /*3800*/  IMAD.SHL.U32 R0, R2, 0x100000, RZ ;  /* 0x0010000002007824 */ /* 0x000fca00078e00ff */
[----:B------:R-:W-:-:S07]  /*3810*/  LOP3.LUT R0, R3, R0, R4, 0xfe, !PT ;  /* 0x0000000003007212 */ /* 0x000fce00078efe04 */
.L_x_19271:
[----:B------:R-:W-:Y:S05]  /*3820*/  BSYNC B0 ;  /* 0x0000000000007941 */ /* 0x000fea0003800000 */
.L_x_19270:
[----:B------:R-:W0:Y:S02]  /*3830*/  F2I.FTZ.TRUNC.NTZ R0, R0 ;  /* 0x0000000000007305 */ /* 0x000e24000021f100 */
[----:B0-----:R-:W-:Y:S01]  /*3840*/  PRMT R16, R0, 0x7610, R16 ;  /* 0x0000761000107816 */ /* 0x001fe20000000010 */
[----:B------:R-:W-:Y:S06]  /*3850*/  BRA `(.L_x_19250) ;  /* 0x00000004000c7947 */ /* 0x000fec0003800000 */
.L_x_19268:
        /* <DEDUP_REMOVED lines=21> */
.L_x_19277:
[----:B------:R-:W-:Y:S05]  /*39b0*/  BSYNC B1 ;  /* 0x0000000000017941 */ /* 0x000fea0003800000 */
.L_x_19276:
[----:B------:R-:W-:Y:S01]  /*39c0*/  LEA R3, R0, 0x37800000, 0x17 ;  /* 0x3780000000037811 */ /* 0x000fe200078eb8ff */
[----:B------:R-:W-:-:S05]  /*39d0*/  IMAD.SHL.U32 R0, R2, 0x200000, RZ ;  /* 0x0020000002007824 */ /* 0x000fca00078e00ff */
[----:B------:R-:W-:-:S07]  /*39e0*/  LOP3.LUT R0, R3, R0, R4, 0xfe, !PT ;  /* 0x0000000003007212 */ /* 0x000fce00078efe04 */
.L_x_19275:
[----:B------:R-:W-:Y:S05]  /*39f0*/  BSYNC B0 ;  /* 0x0000000000007941 */ /* 0x000fea0003800000 */
.L_x_19274:
[----:B------:R-:W0:Y:S02]  /*3a00*/  F2I.FTZ.TRUNC.NTZ R0, R0 ;  /* 0x0000000000007305 */ /* 0x000e24000021f100 */
[----:B0-----:R-:W-:Y:S01]  /*3a10*/  PRMT R16, R0, 0x7610, R16 ;  /* 0x0000761000107816 */ /* 0x001fe20000000010 */
[----:B------:R-:W-:Y:S06]  /*3a20*/  BRA `(.L_x_19250) ;  /* 0x0000000000987947 */ /* 0x000fec0003800000 */
.L_x_19267:
        /* <DEDUP_REMOVED lines=14> */
.L_x_19281:
[----:B------:R-:W-:Y:S05]  /*3b10*/  BSYNC B0 ;  /* 0x0000000000007941 */ /* 0x000fea0003800000 */
.L_x_19280:
[----:B------:R-:W0:Y:S02]  /*3b20*/  F2I.FTZ.TRUNC.NTZ R0, R0 ;  /* 0x0000000000007305 */ /* 0x000e24000021f100 */
[----:B0-----:R-:W-:Y:S01]  /*3b30*/  PRMT R16, R0, 0x7610, R16 ;  /* 0x0000761000107816 */ /* 0x001fe20000000010 */
[----:B------:R-:W-:Y:S06]  /*3b40*/  BRA `(.L_x_19250) ;  /* 0x0000000000507947 */ /* 0x000fec0003800000 */
.L_x_19255:
        /* <DEDUP_REMOVED lines=16> */
.L_x_19282:
[----:B------:R-:W-:Y:S05]  /*3c50*/  BRA `(.L_x_19250) ;  /* 0x00000000000c7947 */ /* 0x000fea0003800000 */
.L_x_19279:
[----:B------:R0:W5:Y:S01]  /*3c60*/  LDG.E.U16 R16, desc[UR36][R2.64] ;  /* 0x0000002402107981 */ /* 0x000162000c1e1500 */
[----:B------:R-:W-:Y:S05]  /*3c70*/  BRA `(.L_x_19250) ;  /* 0x0000000000047947 */ /* 0x000fea0003800000 */
.L_x_19278:
[----:B------:R0:W5:Y:S02]  /*3c80*/  LDG.E.U16 R16, desc[UR36][R2.64] ;  /* 0x0000002402107981 */ /* 0x000164000c1e1500 */
.L_x_19250:
[----:B------:R-:W-:Y:S05]  /*3c90*/  BSYNC B6 ;  /* 0x0000000000067941 */ /* 0x000fea0003800000 */
.L_x_19249:
        /* <DEDUP_REMOVED lines=30> */
.L_x_19288:
[----:B------:R0:W-:Y:S01]  /*3e80*/  STG.E.U8 desc[UR36][R8.64], R3 ;  /* 0x0000000308007986 */ /* 0x0001e2000c101124 */
[----:B------:R-:W-:Y:S05]  /*3e90*/  BRA `(.L_x_19284) ;  /* 0x0000000c00707947 */ /* 0x000fea0003800000 */
.L_x_19287:
        /* <DEDUP_REMOVED lines=11> */
.L_x_19291:
[----:B------:R-:W-:-:S05]  /*3f50*/  PRMT R3, R3, 0x9910, RZ ;  /* 0x0000991003037816 */ /* 0x000fca00000000ff */
[----:B------:R0:W-:Y:S01]  /*3f60*/  STG.E desc[UR36][R8.64], R3 ;  /* 0x0000000308007986 */ /* 0x0001e2000c101924 */
[----:B------:R-:W-:Y:S05]  /*3f70*/  BRA `(.L_x_19284) ;  /* 0x0000000c00387947 */ /* 0x000fea0003800000 */
.L_x_19290:
[----:B------:R0:W-:Y:S01]  /*3f80*/  STG.E.U16 desc[UR36][R8.64], R3 ;  /* 0x0000000308007986 */ /* 0x0001e2000c101524 */
[----:B------:R-:W-:Y:S05]  /*3f90*/  BRA `(.L_x_19284) ;  /* 0x0000000c00307947 */ /* 0x000fea0003800000 */
.L_x_19286:
        /* <DEDUP_REMOVED lines=9> */
.L_x_19293:
[----:B------:R-:W0:Y:S02]  /*4030*/  I2F.S16 R0, R3 ;  /* 0x0000000300007306 */ /* 0x000e240000101400 */
[----:B0-----:R-:W-:-:S05]  /*4040*/  F2FP.F16.F32.PACK_AB R0, RZ, R0 ;  /* 0x00000000ff00723e */ /* 0x001fca00000000ff */
[----:B------:R0:W-:Y:S01]  /*4050*/  STG.E.U16 desc[UR36][R8.64], R0 ;  /* 0x0000000008007986 */ /* 0x0001e2000c101524 */
[----:B------:R-:W-:Y:S05]  /*4060*/  BRA `(.L_x_19284) ;  /* 0x0000000800fc7947 */ /* 0x000fea0003800000 */
.L_x_19292:
        /* <DEDUP_REMOVED lines=10> */
.L_x_19295:
[----:B------:R-:W0:Y:S02]  /*4110*/  I2F.S16 R3, R3 ;  /* 0x0000000300037306 */ /* 0x000e240000101400 */
[----:B0-----:R-:W-:-:S04]  /*4120*/  F2FP.F16.F32.PACK_AB R3, RZ, R3 ;  /* 0x00000003ff03723e */ /* 0x001fc800000000ff */
[----:B------:R-:W-:-:S05]  /*4130*/  PRMT R3, R3, 0x5410, RZ ;  /* 0x0000541003037816 */ /* 0x000fca00000000ff */
[----:B------:R0:W-:Y:S01]  /*4140*/  STG.E desc[UR36][R8.64], R3 ;  /* 0x0000000308007986 */ /* 0x0001e2000c101924 */
[----:B------:R-:W-:Y:S05]  /*4150*/  BRA `(.L_x_19284) ;  /* 0x0000000800c07947 */ /* 0x000fea0003800000 */
.L_x_19294:
[----:B------:R-:W0:Y:S02]  /*4160*/  I2F.F64.S16 R4, R3 ;  /* 0x0000000300047312 */ /* 0x000e240000101c00 */
[----:B0-----:R0:W-:Y:S01]  /*4170*/  STG.E.64 desc[UR36][R8.64], R4 ;  /* 0x0000000408007986 */ /* 0x0011e2000c101b24 */
[----:B------:R-:W-:Y:S05]  /*4180*/  BRA `(.L_x_19284) ;  /* 0x0000000800b47947 */ /* 0x000fea0003800000 */
.L_x_19285:
        /* <DEDUP_REMOVED lines=13> */
.L_x_19298:
[----:B------:R-:W0:Y:S01]  /*4260*/  I2F.F64.S16 R4, R3 ;  /* 0x0000000300047312 */ /* 0x000e220000101c00 */
[----:B------:R-:W-:-:S05]  /*4270*/  CS2R R6, SRZ ;  /* 0x0000000000067805 */ /* 0x000fca000001ff00 */
[----:B0-----:R0:W-:Y:S01]  /*4280*/  STG.E.128 desc[UR36][R8.64], R4 ;  /* 0x0000000408007986 */ /* 0x0011e2000c101d24 */
[----:B------:R-:W-:Y:S05]  /*4290*/  BRA `(.L_x_19284) ;  /* 0x0000000800707947 */ /* 0x000fea0003800000 */
.L_x_19297:
        /* <DEDUP_REMOVED lines=21> */
.L_x_19302:
[----:B------:R-:W-:Y:S05]  /*43f0*/  BSYNC B0 ;  /* 0x0000000000007941 */ /* 0x000fea0003800000 */
.L_x_19301:
[----:B------:R-:W-:-:S05]  /*4400*/  LOP3.LUT R5, R0, R5, RZ, 0xfc, !PT ;  /* 0x0000000500057212 */ /* 0x000fca00078efcff */
[----:B------:R0:W-:Y:S01]  /*4410*/  STG.E.U8 desc[UR36][R8.64], R5 ;  /* 0x0000000508007986 */ /* 0x0001e2000c101124 */
[----:B------:R-:W-:Y:S05]  /*4420*/  BRA `(.L_x_19284) ;  /* 0x00000008000c7947 */ /* 0x000fea0003800000 */
.L_x_19300:
        /* <DEDUP_REMOVED lines=13> */
.L_x_19304:
[----:B------:R-:W-:Y:S01]  /*4500*/  IMAD.MOV.U32 R0, RZ, RZ, 0x7f ;  /* 0x0000007fff007424 */ /* 0x000fe200078e00ff */
[----:B------:R-:W-:-:S04]  /*4510*/  ISETP.GT.U32.AND P0, PT, R4, 0x7f800000, PT ;  /* 0x7f8000000400780c */ /* 0x000fc80003f04070 */
[----:B------:R-:W-:-:S09]  /*4520*/  SEL R0, R0, 0x7c, P0 ;  /* 0x0000007c00007807 */ /* 0x000fd20000000000 */
.L_x_19305:
[----:B------:R-:W-:Y:S05]  /*4530*/  BSYNC B0 ;  /* 0x0000000000007941 */ /* 0x000fea0003800000 */
.L_x_19303:
[----:B------:R-:W-:-:S04]  /*4540*/  LOP3.LUT R3, R5, 0x80000000, RZ, 0xc0, !PT ;  /* 0x8000000005037812 */ /* 0x000fc800078ec0ff */
[----:B------:R-:W-:-:S04]  /*4550*/  SHF.R.U32.HI R3, RZ, 0x18, R3 ;  /* 0x00000018ff037819 */ /* 0x000fc80000011603 */
[----:B------:R-:W-:-:S05]  /*4560*/  LOP3.LUT R3, R0, R3, RZ, 0xfc, !PT ;  /* 0x0000000300037212 */ /* 0x000fca00078efcff */
[----:B------:R0:W-:Y:S01]  /*4570*/  STG.E.U8 desc[UR36][R8.64], R3 ;  /* 0x0000000308007986 */ /* 0x0001e2000c101124 */
[----:B------:R-:W-:Y:S05]  /*4580*/  BRA `(.L_x_19284) ;  /* 0x0000000400b47947 */ /* 0x000fea0003800000 */
.L_x_19299:
[----:B------:R-:W0:Y:S02]  /*4590*/  I2F.S16 R0, R3 ;  /* 0x0000000300007306 */ /* 0x000e240000101400 */
[----:B0-----:R-:W-:-:S05]  /*45a0*/  F2FP.BF16.F32.PACK_AB R0, RZ, R0 ;  /* 0x00000000ff00723e */ /* 0x001fca00000010ff */
[----:B------:R0:W-:Y:S01]  /*45b0*/  STG.E.U16 desc[UR36][R8.64], R0 ;  /* 0x0000000008007986 */ /* 0x0001e2000c101524 */
[----:B------:R-:W-:Y:S05]  /*45c0*/  BRA `(.L_x_19284) ;  /* 0x0000000400a47947 */ /* 0x000fea0003800000 */
.L_x_19296:
        /* <DEDUP_REMOVED lines=10> */
.L_x_19308:
        /* <DEDUP_REMOVED lines=17> */
.L_x_19311:
[----:B------:R-:W-:-:S04]  /*4780*/  LOP3.LUT R3, R3, 0x80000000, RZ, 0xc0, !PT ;  /* 0x8000000003037812 */ /* 0x000fc800078ec0ff */
[----:B------:R-:W-:-:S04]  /*4790*/  SHF.R.U32.HI R3, RZ, 0x18, R3 ;  /* 0x00000018ff037819 */ /* 0x000fc80000011603 */
[----:B------:R-:W-:-:S04]  /*47a0*/  LOP3.LUT R0, R0, R3, RZ, 0xfc, !PT ;  /* 0x0000000300007212 */ /* 0x000fc800078efcff */
[----:B------:R-:W-:-:S07]  /*47b0*/  PRMT R4, R0, 0x7610, R4 ;  /* 0x0000761000047816 */ /* 0x000fce0000000004 */
.L_x_19310:
[----:B------:R-:W-:Y:S05]  /*47c0*/  BSYNC B0 ;  /* 0x0000000000007941 */ /* 0x000fea0003800000 */
.L_x_19309:
[----:B------:R4:W-:Y:S01]  /*47d0*/  STG.E.U8 desc[UR36][R8.64], R4 ;  /* 0x0000000408007986 */ /* 0x0009e2000c101124 */
[----:B------:R-:W-:Y:S05]  /*47e0*/  BRA `(.L_x_19284) ;  /* 0x00000004001c7947 */ /* 0x000fea0003800000 */
.L_x_19307:
        /* <DEDUP_REMOVED lines=17> */
.L_x_19314:
[----:B------:R-:W-:-:S04]  /*4900*/  LOP3.LUT R3, R3, 0x80000000, RZ, 0xc0, !PT ;  /* 0x8000000003037812 */ /* 0x000fc800078ec0ff */
[----:B------:R-:W-:-:S04]  /*4910*/  SHF.R.U32.HI R3, RZ, 0x18, R3 ;  /* 0x00000018ff037819 */ /* 0x000fc80000011603 */
[----:B------:R-:W-:-:S04]  /*4920*/  LOP3.LUT R0, R0, R3, RZ, 0xfc, !PT ;  /* 0x0000000300007212 */ /* 0x000fc800078efcff */
[----:B------:R-:W-:-:S07]  /*4930*/  PRMT R4, R0, 0x7610, R4 ;  /* 0x0000761000047816 */ /* 0x000fce0000000004 */
.L_x_19313:
[----:B------:R-:W-:Y:S05]  /*4940*/  BSYNC B0 ;  /* 0x0000000000007941 */ /* 0x000fea0003800000 */
.L_x_19312:
[----:B------:R0:W-:Y:S01]  /*4950*/  STG.E.U8 desc[UR36][R8.64], R4 ;  /* 0x0000000408007986 */ /* 0x0001e2000c101124 */
[----:B------:R-:W-:Y:S05]  /*4960*/  BRA `(.L_x_19284) ;  /* 0x0000000000bc7947 */ /* 0x000fea0003800000 */
.L_x_19306:
        /* <DEDUP_REMOVED lines=23> */
.L_x_19289:
        /* <DEDUP_REMOVED lines=16> */
.L_x_19317:
[----:B------:R-:W-:Y:S05]  /*4be0*/  BRA `(.L_x_19284) ;  /* 0x00000000001c7947 */ /* 0x000fea0003800000 */
.L_x_19316:
[----:B------:R-:W-:-:S05]  /*4bf0*/  PRMT R3, R3, 0x9910, RZ ;  /* 0x0000991003037816 */ /* 0x000fca00000000ff */
[----:B------:R-:W-:-:S05]  /*4c00*/  IMAD.MOV.U32 R4, RZ, RZ, R3 ;  /* 0x000000ffff047224 */ /* 0x000fca00078e0003 */
[----:B------:R-:W-:-:S05]  /*4c10*/  SHF.R.S32.HI R5, RZ, 0x1f, R4 ;  /* 0x0000001fff057819 */ /* 0x000fca0000011404 */
[----:B------:R3:W-:Y:S01]  /*4c20*/  STG.E.64 desc[UR36][R8.64], R4 ;  /* 0x0000000408007986 */ /* 0x0007e2000c101b24 */
[----:B------:R-:W-:Y:S05]  /*4c30*/  BRA `(.L_x_19284) ;  /* 0x0000000000087947 */ /* 0x000fea0003800000 */
.L_x_19315:
[----:B------:R-:W-:-:S05]  /*4c40*/  PRMT R3, R3, 0x9910, RZ ;  /* 0x0000991003037816 */ /* 0x000fca00000000ff */
[----:B------:R0:W-:Y:S02]  /*4c50*/  STG.E desc[UR36][R8.64], R3 ;  /* 0x0000000308007986 */ /* 0x0001e4000c101924 */
.L_x_19284:
[----:B------:R-:W-:Y:S05]  /*4c60*/  BSYNC B6 ;  /* 0x0000000000067941 */ /* 0x000fea0003800000 */
.L_x_19283:
        /* <DEDUP_REMOVED lines=23> */
.L_x_19323:
[----:B------:R0:W-:Y:S01]  /*4de0*/  STG.E.U8 desc[UR36][R8.64], R18 ;  /* 0x0000001208007986 */ /* 0x0001e2000c101124 */
[----:B------:R-:W-:Y:S05]  /*4df0*/  BRA `(.L_x_19325) ;  /* 0x0000000c00647947 */ /* 0x000fea0003800000 */
.L_x_19322:
        /* <DEDUP_REMOVED lines=10> */
.L_x_19327:
[----:B------:R-:W-:-:S05]  /*4ea0*/  PRMT R3, R18, 0x9910, RZ ;  /* 0x0000991012037816 */ /* 0x000fca00000000ff */
[----:B------:R0:W-:Y:S01]  /*4eb0*/  STG.E desc[UR36][R8.64], R3 ;  /* 0x0000000308007986 */ /* 0x0001e2000c101924 */
[----:B------:R-:W-:Y:S05]  /*4ec0*/  BRA `(.L_x_19325) ;  /* 0x0000000c00307947 */ /* 0x000fea0003800000 */
.L_x_19326:
[----:B------:R0:W-:Y:S01]  /*4ed0*/  STG.E.U16 desc[UR36][R8.64], R18 ;  /* 0x0000001208007986 */ /* 0x0001e2000c101524 */
[----:B------:R-:W-:Y:S05]  /*4ee0*/  BRA `(.L_x_19325) ;  /* 0x0000000c00287947 */ /* 0x000fea0003800000 */
.L_x_19321:
        /* <DEDUP_REMOVED lines=9> */
.L_x_19329:
[----:B------:R-:W0:Y:S02]  /*4f80*/  I2F.S16 R0, R18 ;  /* 0x0000001200007306 */ /* 0x000e240000101400 */
[----:B0-----:R-:W-:-:S05]  /*4f90*/  F2FP.F16.F32.PACK_AB R0, RZ, R0 ;  /* 0x00000000ff00723e */ /* 0x001fca00000000ff */
[----:B------:R0:W-:Y:S01]  /*4fa0*/  STG.E.U16 desc[UR36][R8.64], R0 ;  /* 0x0000000008007986 */ /* 0x0001e2000c101524 */
[----:B------:R-:W-:Y:S05]  /*4fb0*/  BRA `(.L_x_19325) ;  /* 0x0000000800f47947 */ /* 0x000fea0003800000 */
.L_x_19328:
        /* <DEDUP_REMOVED lines=10> */
.L_x_19331:
[----:B------:R-:W0:Y:S02]  /*5060*/  I2F.S16 R18, R18 ;  /* 0x0000001200127306 */ /* 0x000e240000101400 */
[----:B0-----:R-:W-:-:S04]  /*5070*/  F2FP.F16.F32.PACK_AB R3, RZ, R18 ;  /* 0x00000012ff03723e */ /* 0x001fc800000000ff */
[----:B------:R-:W-:-:S05]  /*5080*/  PRMT R3, R3, 0x5410, RZ ;  /* 0x0000541003037816 */ /* 0x000fca00000000ff */
[----:B------:R0:W-:Y:S01]  /*5090*/  STG.E desc[UR36][R8.64], R3 ;  /* 0x0000000308007986 */ /* 0x0001e2000c101924 */
[----:B------:R-:W-:Y:S05]  /*50a0*/  BRA `(.L_x_19325) ;  /* 0x0000000800b87947 */ /* 0x000fea0003800000 */
.L_x_19330:
[----:B------:R-:W0:Y:S02]  /*50b0*/  I2F.F64.S16 R4, R18 ;  /* 0x0000001200047312 */ /* 0x000e240000101c00 */
[----:B0-----:R0:W-:Y:S01]  /*50c0*/  STG.E.64 desc[UR36][R8.64], R4 ;  /* 0x0000000408007986 */ /* 0x0011e2000c101b24 */
[----:B------:R-:W-:Y:S05]  /*50d0*/  BRA `(.L_x_19325) ;  /* 0x0000000800ac7947 */ /* 0x000fea0003800000 */
.L_x_19320:
        /* <DEDUP_REMOVED lines=13> */
.L_x_19334:
[----:B------:R-:W0:Y:S01]  /*51b0*/  I2F.F64.S16 R4, R18 ;  /* 0x0000001200047312 */ /* 0x000e220000101c00 */
[----:B------:R-:W-:-:S05]  /*51c0*/  CS2R R6, SRZ ;  /* 0x0000000000067805 */ /* 0x000fca000001ff00 */
[----:B0-----:R0:W-:Y:S01]  /*51d0*/  STG.E.128 desc[UR36][R8.64], R4 ;  /* 0x0000000408007986 */ /* 0x0011e2000c101d24 */
[----:B------:R-:W-:Y:S05]  /*51e0*/  BRA `(.L_x_19325) ;  /* 0x0000000800687947 */ /* 0x000fea0003800000 */
.L_x_19333:
        /* <DEDUP_REMOVED lines=21> */
.L_x_19338:
[----:B------:R-:W-:Y:S05]  /*5340*/  BSYNC B0 ;  /* 0x0000000000007941 */ /* 0x000fea0003800000 */
.L_x_19337:
[----:B------:R-:W-:-:S05]  /*5350*/  LOP3.LUT R5, R0, R5, RZ, 0xfc, !PT ;  /* 0x0000000500057212 */ /* 0x000fca00078efcff */
[----:B------:R0:W-:Y:S01]  /*5360*/  STG.E.U8 desc[UR36][R8.64], R5 ;  /* 0x0000000508007986 */ /* 0x0001e2000c101124 */
[----:B------:R-:W-:Y:S05]  /*5370*/  BRA `(.L_x_19325) ;  /* 0x0000000800047947 */ /* 0x000fea0003800000 */
.L_x_19336:
        /* <DEDUP_REMOVED lines=13> */
.L_x_19340:
[----:B------:R-:W-:Y:S01]  /*5450*/  IMAD.MOV.U32 R0, RZ, RZ, 0x7f ;  /* 0x0000007fff007424 */ /* 0x000fe200078e00ff */
[----:B------:R-:W-:-:S04]  /*5460*/  ISETP.GT.U32.AND P0, PT, R3, 0x7f800000, PT ;  /* 0x7f8000000300780c */ /* 0x000fc80003f04070 */
[----:B------:R-:W-:-:S09]  /*5470*/  SEL R0, R0, 0x7c, P0 ;  /* 0x0000007c00007807 */ /* 0x000fd20000000000 */
.L_x_19341:
[----:B------:R-:W-:Y:S05]  /*5480*/  BSYNC B0 ;  /* 0x0000000000007941 */ /* 0x000fea0003800000 */
.L_x_19339:
[----:B------:R-:W-:-:S04]  /*5490*/  LOP3.LUT R3, R5, 0x80000000, RZ, 0xc0, !PT ;  /* 0x8000000005037812 */ /* 0x000fc800078ec0ff */
[----:B------:R-:W-:-:S04]  /*54a0*/  SHF.R.U32.HI R3, RZ, 0x18, R3 ;  /* 0x00000018ff037819 */ /* 0x000fc80000011603 */
[----:B------:R-:W-:-:S05]  /*54b0*/  LOP3.LUT R3, R0, R3, RZ, 0xfc, !PT ;  /* 0x0000000300037212 */ /* 0x000fca00078efcff */
[----:B------:R0:W-:Y:S01]  /*54c0*/  STG.E.U8 desc[UR36][R8.64], R3 ;  /* 0x0000000308007986 */ /* 0x0001e2000c101124 */
[----:B------:R-:W-:Y:S05]  /*54d0*/  BRA `(.L_x_19325) ;  /* 0x0000000400ac7947 */ /* 0x000fea0003800000 */
.L_x_19335:
[----:B------:R-:W0:Y:S02]  /*54e0*/  I2F.S16 R0, R18 ;  /* 0x0000001200007306 */ /* 0x000e240000101400 */
[----:B0-----:R-:W-:-:S05]  /*54f0*/  F2FP.BF16.F32.PACK_AB R0, RZ, R0 ;  /* 0x00000000ff00723e */ /* 0x001fca00000010ff */
[----:B------:R0:W-:Y:S01]  /*5500*/  STG.E.U16 desc[UR36][R8.64], R0 ;  /* 0x0000000008007986 */ /* 0x0001e2000c101524 */
[----:B------:R-:W-:Y:S05]  /*5510*/  BRA `(.L_x_19325) ;  /* 0x00000004009c7947 */ /* 0x000fea0003800000 */
.L_x_19332:
        /* <DEDUP_REMOVED lines=10> */
.L_x_19344:
        /* <DEDUP_REMOVED lines=17> */
.L_x_19347:
[----:B------:R-:W-:-:S04]  /*56d0*/  LOP3.LUT R3, R5, 0x80000000, RZ, 0xc0, !PT ;  /* 0x8000000005037812 */ /* 0x000fc800078ec0ff */
[----:B------:R-:W-:-:S04]  /*56e0*/  SHF.R.U32.HI R3, RZ, 0x18, R3 ;  /* 0x00000018ff037819 */ /* 0x000fc80000011603 */
[----:B------:R-:W-:-:S04]  /*56f0*/  LOP3.LUT R0, R0, R3, RZ, 0xfc, !PT ;  /* 0x0000000300007212 */ /* 0x000fc800078efcff */
[----:B------:R-:W-:-:S07]  /*5700*/  PRMT R4, R0, 0x7610, R4 ;  /* 0x0000761000047816 */ /* 0x000fce0000000004 */
.L_x_19346:
[----:B------:R-:W-:Y:S05]  /*5710*/  BSYNC B0 ;  /* 0x0000000000007941 */ /* 0x000fea0003800000 */
.L_x_19345:
[----:B------:R3:W-:Y:S01]  /*5720*/  STG.E.U8 desc[UR36][R8.64], R4 ;  /* 0x0000000408007986 */ /* 0x0007e2000c101124 */
[----:B------:R-:W-:Y:S05]  /*5730*/  BRA `(.L_x_19325) ;  /* 0x0000000400147947 */ /* 0x000fea0003800000 */
.L_x_19343:
        /* <DEDUP_REMOVED lines=17> */
.L_x_19350:
[----:B------:R-:W-:-:S04]  /*5850*/  LOP3.LUT R3, R5, 0x80000000, RZ, 0xc0, !PT ;  /* 0x8000000005037812 */ /* 0x000fc800078ec0ff */
[----:B------:R-:W-:-:S04]  /*5860*/  SHF.R.U32.HI R3, RZ, 0x18, R3 ;  /* 0x00000018ff037819 */ /* 0x000fc80000011603 */
[----:B------:R-:W-:-:S04]  /*5870*/  LOP3.LUT R0, R0, R3, RZ, 0xfc, !PT ;  /* 0x0000000300007212 */ /* 0x000fc800078efcff */
[----:B------:R-:W-:-:S07]  /*5880*/  PRMT R4, R0, 0x7610, R4 ;  /* 0x0000761000047816 */ /* 0x000fce0000000004 */
.L_x_19349:
[----:B------:R-:W-:Y:S05]  /*5890*/  BSYNC B0 ;  /* 0x0000000000007941 */ /* 0x000fea0003800000 */
.L_x_19348:
[----:B------:R0:W-:Y:S01]  /*58a0*/  STG.E.U8 desc[UR36][R8.64], R4 ;  /* 0x0000000408007986 */ /* 0x0001e2000c101124 */
[----:B------:R-:W-:Y:S05]  /*58b0*/  BRA `(.L_x_19325) ;  /* 0x0000000000b47947 */ /* 0x000fea0003800000 */
.L_x_19342:
        /* <DEDUP_REMOVED lines=22> */
.L_x_19324:
        /* <DEDUP_REMOVED lines=16> */
.L_x_19353:
[----:B------:R-:W-:Y:S05]  /*5b20*/  BRA `(.L_x_19325) ;  /* 0x0000000000187947 */ /* 0x000fea0003800000 */
.L_x_19352:
[----:B------:R-:W-:-:S04]  /*5b30*/  PRMT R4, R18, 0x9910, RZ ;  /* 0x0000991012047816 */ /* 0x000fc800000000ff */
[----:B------:R-:W-:-:S05]  /*5b40*/  SHF.R.S32.HI R5, RZ, 0x1f, R4 ;  /* 0x0000001fff057819 */ /* 0x000fca0000011404 */
[----:B------:R2:W-:Y:S01]  /*5b50*/  STG.E.64 desc[UR36][R8.64], R4 ;  /* 0x0000000408007986 */ /* 0x0005e2000c101b24 */
[----:B------:R-:W-:Y:S05]  /*5b60*/  BRA `(.L_x_19325) ;  /* 0x0000000000087947 */ /* 0x000fea0003800000 */
.L_x_19351:
[----:B------:R-:W-:-:S05]  /*5b70*/  PRMT R3, R18, 0x9910, RZ ;  /* 0x0000991012037816 */ /* 0x000fca00000000ff */
[----:B------:R0:W-:Y:S02]  /*5b80*/  STG.E desc[UR36][R8.64], R3 ;  /* 0x0000000308007986 */ /* 0x0001e4000c101924 */
.L_x_19325:
        /* <DEDUP_REMOVED lines=23> */
.L_x_19357:
[----:B------:R3:W-:Y:S01]  /*5d00*/  STG.E.U8 desc[UR36][R8.64], R17 ;  /* 0x0000001108007986 */ /* 0x0007e2000c101124 */
[----:B------:R-:W-:Y:S05]  /*5d10*/  BRA `(.L_x_19359) ;  /* 0x0000000c00647947 */ /* 0x000fea0003800000 */
.L_x_19356:
        /* <DEDUP_REMOVED lines=10> */
.L_x_19361:
[----:B------:R-:W-:-:S05]  /*5dc0*/  PRMT R3, R17, 0x9910, RZ ;  /* 0x0000991011037816 */ /* 0x000fca00000000ff */
[----:B------:R2:W-:Y:S01]  /*5dd0*/  STG.E desc[UR36][R8.64], R3 ;  /* 0x0000000308007986 */ /* 0x0005e2000c101924 */
[----:B------:R-:W-:Y:S05]  /*5de0*/  BRA `(.L_x_19359) ;  /* 0x0000000c00307947 */ /* 0x000fea0003800000 */
.L_x_19360:
[----:B------:R0:W-:Y:S01]  /*5df0*/  STG.E.U16 desc[UR36][R8.64], R17 ;  /* 0x0000001108007986 */ /* 0x0001e2000c101524 */
[----:B------:R-:W-:Y:S05]  /*5e00*/  BRA `(.L_x_19359) ;  /* 0x0000000c00287947 */ /* 0x000fea0003800000 */
.L_x_19355:
        /* <DEDUP_REMOVED lines=9> */
.L_x_19363:
[----:B------:R-:W0:Y:S02]  /*5ea0*/  I2F.S16 R0, R17 ;  /* 0x0000001100007306 */ /* 0x000e240000101400 */
[----:B0-----:R-:W-:-:S05]  /*5eb0*/  F2FP.F16.F32.PACK_AB R0, RZ, R0 ;  /* 0x00000000ff00723e */ /* 0x001fca00000000ff */
[----:B------:R0:W-:Y:S01]  /*5ec0*/  STG.E.U16 desc[UR36][R8.64], R0 ;  /* 0x0000000008007986 */ /* 0x0001e2000c101524 */
[----:B------:R-:W-:Y:S05]  /*5ed0*/  BRA `(.L_x_19359) ;  /* 0x0000000800f47947 */ /* 0x000fea0003800000 */
.L_x_19362:
        /* <DEDUP_REMOVED lines=10> */
.L_x_19365:
[----:B------:R-:W0:Y:S02]  /*5f80*/  I2F.S16 R17, R17 ;  /* 0x0000001100117306 */ /* 0x000e240000101400 */
[----:B0-----:R-:W-:-:S04]  /*5f90*/  F2FP.F16.F32.PACK_AB R3, RZ, R17 ;  /* 0x00000011ff03723e */ /* 0x001fc800000000ff */
[----:B------:R-:W-:-:S05]  /*5fa0*/  PRMT R3, R3, 0x5410, RZ ;  /* 0x0000541003037816 */ /* 0x000fca00000000ff */
[----:B------:R0:W-:Y:S01]  /*5fb0*/  STG.E desc[UR36][R8.64], R3 ;  /* 0x0000000308007986 */ /* 0x0001e2000c101924 */
[----:B------:R-:W-:Y:S05]  /*5fc0*/  BRA `(.L_x_19359) ;  /* 0x0000000800b87947 */ /* 0x000fea0003800000 */
.L_x_19364:
[----:B------:R-:W0:Y:S02]  /*5fd0*/  I2F.F64.S16 R4, R17 ;  /* 0x0000001100047312 */ /* 0x000e240000101c00 */
[----:B0-----:R0:W-:Y:S01]  /*5fe0*/  STG.E.64 desc[UR36][R8.64], R4 ;  /* 0x0000000408007986 */ /* 0x0011e2000c101b24 */
[----:B------:R-:W-:Y:S05]  /*5ff0*/  BRA `(.L_x_19359) ;  /* 0x0000000800ac7947 */ /* 0x000fea0003800000 */
.L_x_19354:
        /* <DEDUP_REMOVED lines=13> */
.L_x_19368:
[----:B------:R-:W0:Y:S01]  /*60d0*/  I2F.F64.S16 R4, R17 ;  /* 0x0000001100047312 */ /* 0x000e220000101c00 */
[----:B------:R-:W-:-:S05]  /*60e0*/  CS2R R6, SRZ ;  /* 0x0000000000067805 */ /* 0x000fca000001ff00 */
[----:B0-----:R0:W-:Y:S01]  /*60f0*/  STG.E.128 desc[UR36][R8.64], R4 ;  /* 0x0000000408007986 */ /* 0x0011e2000c101d24 */
[----:B------:R-:W-:Y:S05]  /*6100*/  BRA `(.L_x_19359) ;  /* 0x0000000800687947 */ /* 0x000fea0003800000 */
.L_x_19367:
        /* <DEDUP_REMOVED lines=21> */
.L_x_19372:
[----:B------:R-:W-:Y:S05]  /*6260*/  BSYNC B0 ;  /* 0x0000000000007941 */ /* 0x000fea0003800000 */
.L_x_19371:
[----:B------:R-:W-:-:S05]  /*6270*/  LOP3.LUT R5, R0, R5, RZ, 0xfc, !PT ;  /* 0x0000000500057212 */ /* 0x000fca00078efcff */
[----:B------:R0:W-:Y:S01]  /*6280*/  STG.E.U8 desc[UR36][R8.64], R5 ;  /* 0x0000000508007986 */ /* 0x0001e2000c101124 */
[----:B------:R-:W-:Y:S05]  /*6290*/  BRA `(.L_x_19359) ;  /* 0x0000000800047947 */ /* 0x000fea0003800000 */
.L_x_19370:
        /* <DEDUP_REMOVED lines=13> */
.L_x_19374:
[----:B------:R-:W-:Y:S01]  /*6370*/  IMAD.MOV.U32 R0, RZ, RZ, 0x7f ;  /* 0x0000007fff007424 */ /* 0x000fe200078e00ff */
[----:B------:R-:W-:-:S04]  /*6380*/  ISETP.GT.U32.AND P0, PT, R3, 0x7f800000, PT ;  /* 0x7f8000000300780c */ /* 0x000fc80003f04070 */
[----:B------:R-:W-:-:S09]  /*6390*/  SEL R0, R0, 0x7c, P0 ;  /* 0x0000007c00007807 */ /* 0x000fd20000000000 */
.L_x_19375:
[----:B------:R-:W-:Y:S05]  /*63a0*/  BSYNC B0 ;  /* 0x0000000000007941 */ /* 0x000fea0003800000 */
.L_x_19373:
[----:B------:R-:W-:-:S04]  /*63b0*/  LOP3.LUT R3, R17, 0x80000000, RZ, 0xc0, !PT ;  /* 0x8000000011037812 */ /* 0x000fc800078ec0ff */
[----:B------:R-:W-:-:S04]  /*63c0*/  SHF.R.U32.HI R3, RZ, 0x18, R3 ;  /* 0x00000018ff037819 */ /* 0x000fc80000011603 */
[----:B------:R-:W-:-:S05]  /*63d0*/  LOP3.LUT R3, R0, R3, RZ, 0xfc, !PT ;  /* 0x0000000300037212 */ /* 0x000fca00078efcff */
[----:B------:R0:W-:Y:S01]  /*63e0*/  STG.E.U8 desc[UR36][R8.64], R3 ;  /* 0x0000000308007986 */ /* 0x0001e2000c101124 */
[----:B------:R-:W-:Y:S05]  /*63f0*/  BRA `(.L_x_19359) ;  /* 0x0000000400ac7947 */ /* 0x000fea0003800000 */
.L_x_19369:
[----:B------:R-:W0:Y:S02]  /*6400*/  I2F.S16 R0, R17 ;  /* 0x0000001100007306 */ /* 0x000e240000101400 */
[----:B0-----:R-:W-:-:S05]  /*6410*/  F2FP.BF16.F32.PACK_AB R0, RZ, R0 ;  /* 0x00000000ff00723e */ /* 0x001fca00000010ff */
[----:B------:R0:W-:Y:S01]  /*6420*/  STG.E.U16 desc[UR36][R8.64], R0 ;  /* 0x0000000008007986 */ /* 0x0001e2000c101524 */
[----:B------:R-:W-:Y:S05]  /*6430*/  BRA `(.L_x_19359) ;  /* 0x00000004009c7947 */ /* 0x000fea0003800000 */
.L_x_19366:
        /* <DEDUP_REMOVED lines=10> */
.L_x_19378:
        /* <DEDUP_REMOVED lines=17> */
.L_x_19381:
[----:B------:R-:W-:-:S04]  /*65f0*/  LOP3.LUT R3, R17, 0x80000000, RZ, 0xc0, !PT ;  /* 0x8000000011037812 */ /* 0x000fc800078ec0ff */
[----:B------:R-:W-:-:S04]  /*6600*/  SHF.R.U32.HI R3, RZ, 0x18, R3 ;  /* 0x00000018ff037819 */ /* 0x000fc80000011603 */
[----:B------:R-:W-:-:S04]  /*6610*/  LOP3.LUT R0, R0, R3, RZ, 0xfc, !PT ;  /* 0x0000000300007212 */ /* 0x000fc800078efcff */
[----:B------:R-:W-:-:S07]  /*6620*/  PRMT R4, R0, 0x7610, R4 ;  /* 0x0000761000047816 */ /* 0x000fce0000000004 */
.L_x_19380:
[----:B------:R-:W-:Y:S05]  /*6630*/  BSYNC B0 ;  /* 0x0000000000007941 */ /* 0x000fea0003800000 */
.L_x_19379:
[----:B------:R0:W-:Y:S01]  /*6640*/  STG.E.U8 desc[UR36][R8.64], R4 ;  /* 0x0000000408007986 */ /* 0x0001e2000c101124 */
[----:B------:R-:W-:Y:S05]  /*6650*/  BRA `(.L_x_19359) ;  /* 0x0000000400147947 */ /* 0x000fea0003800000 */
.L_x_19377:
        /* <DEDUP_REMOVED lines=17> */
.L_x_19384:
[----:B------:R-:W-:-:S04]  /*6770*/  LOP3.LUT R3, R17, 0x80000000, RZ, 0xc0, !PT ;  /* 0x8000000011037812 */ /* 0x000fc800078ec0ff */
[----:B------:R-:W-:-:S04]  /*6780*/  SHF.R.U32.HI R3, RZ, 0x18, R3 ;  /* 0x00000018ff037819 */ /* 0x000fc80000011603 */
[----:B------:R-:W-:-:S04]  /*6790*/  LOP3.LUT R0, R0, R3, RZ, 0xfc, !PT ;  /* 0x0000000300007212 */ /* 0x000fc800078efcff */
[----:B------:R-:W-:-:S07]  /*67a0*/  PRMT R4, R0, 0x7610, R4 ;  /* 0x0000761000047816 */ /* 0x000fce0000000004 */
.L_x_19383:
[----:B------:R-:W-:Y:S05]  /*67b0*/  BSYNC B0 ;  /* 0x0000000000007941 */ /* 0x000fea0003800000 */
.L_x_19382:
[----:B------:R0:W-:Y:S01]  /*67c0*/  STG.E.U8 desc[UR36][R8.64], R4 ;  /* 0x0000000408007986 */ /* 0x0001e2000c101124 */
[----:B------:R-:W-:Y:S05]  /*67d0*/  BRA `(.L_x_19359) ;  /* 0x0000000000b47947 */ /* 0x000fea0003800000 */
.L_x_19376:
        /* <DEDUP_REMOVED lines=22> */
.L_x_19358:
        /* <DEDUP_REMOVED lines=16> */
.L_x_19387:
[----:B------:R-:W-:Y:S05]  /*6a40*/  BRA `(.L_x_19359) ;  /* 0x0000000000187947 */ /* 0x000fea0003800000 */
.L_x_19386:
[----:B------:R-:W-:-:S04]  /*6a50*/  PRMT R4, R17, 0x9910, RZ ;  /* 0x0000991011047816 */ /* 0x000fc800000000ff */
[----:B------:R-:W-:-:S05]  /*6a60*/  SHF.R.S32.HI R5, RZ, 0x1f, R4 ;  /* 0x0000001fff057819 */ /* 0x000fca0000011404 */
[----:B------:R0:W-:Y:S01]  /*6a70*/  STG.E.64 desc[UR36][R8.64], R4 ;  /* 0x0000000408007986 */ /* 0x0001e2000c101b24 */
[----:B------:R-:W-:Y:S05]  /*6a80*/  BRA `(.L_x_19359) ;  /* 0x0000000000087947 */ /* 0x000fea0003800000 */
.L_x_19385:
[----:B------:R-:W-:-:S05]  /*6a90*/  PRMT R3, R17, 0x9910, RZ ;  /* 0x0000991011037816 */ /* 0x000fca00000000ff */
[----:B------:R0:W-:Y:S02]  /*6aa0*/  STG.E desc[UR36][R8.64], R3 ;  /* 0x0000000308007986 */ /* 0x0001e4000c101924 */
.L_x_19359:
[----:B------:R-:W-:-:S07]  /*6ab0*/  VIADD R2, R2, 0x80 ;  /* 0x0000008002027836 */ /* 0x000fce0000000000 */
.L_x_19319:
[----:B------:R-:W-:Y:S05]  /*6ac0*/  BSYNC B6 ;  /* 0x0000000000067941 */ /* 0x000fea0003800000 */
.L_x_19318:
        /* <DEDUP_REMOVED lines=21> */
.L_x_19391:
[----:B------:R-:W-:Y:S01]  /*6c20*/  STG.E.U8 desc[UR36][R2.64], R16 ;  /* 0x0000001002007986 */ /* 0x000fe2000c101124 */
[----:B------:R-:W-:Y:S05]  /*6c30*/  EXIT ;  /* 0x000000000000794d */ /* 0x000fea0003800000 */
.L_x_19390:
        /* <DEDUP_REMOVED lines=10> */
.L_x_19394:
[----:B------:R-:W-:-:S05]  /*6ce0*/  PRMT R5, R16, 0x9910, RZ ;  /* 0x0000991010057816 */ /* 0x000fca00000000ff */
[----:B------:R-:W-:Y:S01]  /*6cf0*/  STG.E desc[UR36][R2.64], R5 ;  /* 0x0000000502007986 */ /* 0x000fe2000c101924 */
[----:B------:R-:W-:Y:S05]  /*6d00*/  EXIT ;  /* 0x000000000000794d */ /* 0x000fea0003800000 */
.L_x_19393:
[----:B------:R-:W-:Y:S01]  /*6d10*/  STG.E.U16 desc[UR36][R2.64], R16 ;  /* 0x0000001002007986 */ /* 0x000fe2000c101524 */
[----:B------:R-:W-:Y:S05]  /*6d20*/  EXIT ;  /* 0x000000000000794d */ /* 0x000fea0003800000 */
.L_x_19389:
        /* <DEDUP_REMOVED lines=9> */
.L_x_19396:
[----:B------:R-:W0:Y:S02]  /*6dc0*/  I2F.S16 R0, R16 ;  /* 0x0000001000007306 */ /* 0x000e240000101400 */
[----:B0-----:R-:W-:-:S05]  /*6dd0*/  F2FP.F16.F32.PACK_AB R0, RZ, R0 ;  /* 0x00000000ff00723e */ /* 0x001fca00000000ff */
[----:B------:R-:W-:Y:S01]  /*6de0*/  STG.E.U16 desc[UR36][R2.64], R0 ;  /* 0x0000000002007986 */ /* 0x000fe2000c101524 */
[----:B------:R-:W-:Y:S05]  /*6df0*/  EXIT ;  /* 0x000000000000794d */ /* 0x000fea0003800000 */
.L_x_19395:
        /* <DEDUP_REMOVED lines=10> */
.L_x_19398:
[----:B------:R-:W0:Y:S02]  /*6ea0*/  I2F.S16 R16, R16 ;  /* 0x0000001000107306 */ /* 0x000e240000101400 */
[----:B0-----:R-:W-:-:S04]  /*6eb0*/  F2FP.F16.F32.PACK_AB R5, RZ, R16 ;  /* 0x00000010ff05723e */ /* 0x001fc800000000ff */
[----:B------:R-:W-:-:S05]  /*6ec0*/  PRMT R5, R5, 0x5410, RZ ;  /* 0x0000541005057816 */ /* 0x000fca00000000ff */
[----:B------:R-:W-:Y:S01]  /*6ed0*/  STG.E desc[UR36][R2.64], R5 ;  /* 0x0000000502007986 */ /* 0x000fe2000c101924 */
[----:B------:R-:W-:Y:S05]  /*6ee0*/  EXIT ;  /* 0x000000000000794d */ /* 0x000fea0003800000 */
.L_x_19397:
[----:B------:R-:W0:Y:S02]  /*6ef0*/  I2F.F64.S16 R16, R16 ;  /* 0x0000001000107312 */ /* 0x000e240000101c00 */
[----:B0-----:R-:W-:Y:S01]  /*6f00*/  STG.E.64 desc[UR36][R2.64], R16 ;  /* 0x0000001002007986 */ /* 0x001fe2000c101b24 */
[----:B------:R-:W-:Y:S05]  /*6f10*/  EXIT ;  /* 0x000000000000794d */ /* 0x000fea0003800000 */
.L_x_19388:
        /* <DEDUP_REMOVED lines=13> */
.L_x_19401:
[----:B------:R-:W0:Y:S01]  /*6ff0*/  I2F.F64.S16 R16, R16 ;  /* 0x0000001000107312 */ /* 0x000e220000101c00 */
[----:B------:R-:W-:-:S05]  /*7000*/  CS2R R18, SRZ ;  /* 0x0000000000127805 */ /* 0x000fca000001ff00 */
[----:B0-----:R-:W-:Y:S01]  /*7010*/  STG.E.128 desc[UR36][R2.64], R16 ;  /* 0x0000001002007986 */ /* 0x001fe2000c101d24 */
[----:B------:R-:W-:Y:S05]  /*7020*/  EXIT ;  /* 0x000000000000794d */ /* 0x000fea0003800000 */
.L_x_19400:
        /* <DEDUP_REMOVED lines=21> */
.L_x_19405:
[----:B------:R-:W-:Y:S05]  /*7180*/  BSYNC B0 ;  /* 0x0000000000007941 */ /* 0x000fea0003800000 */
.L_x_19404:
[----:B------:R-:W-:-:S05]  /*7190*/  LOP3.LUT R5, R0, R5, RZ, 0xfc, !PT ;  /* 0x0000000500057212 */ /* 0x000fca00078efcff */
[----:B------:R-:W-:Y:S01]  /*71a0*/  STG.E.U8 desc[UR36][R2.64], R5 ;  /* 0x0000000502007986 */ /* 0x000fe2000c101124 */
[----:B------:R-:W-:Y:S05]  /*71b0*/  EXIT ;  /* 0x000000000000794d */ /* 0x000fea0003800000 */
.L_x_19403:
        /* <DEDUP_REMOVED lines=13> */
.L_x_19407:
[----:B------:R-:W-:Y:S01]  /*7290*/  IMAD.MOV.U32 R0, RZ, RZ, 0x7f ;  /* 0x0000007fff007424 */ /* 0x000fe200078e00ff */
[----:B------:R-:W-:-:S04]  /*72a0*/  ISETP.GT.U32.AND P0, PT, R4, 0x7f800000, PT ;  /* 0x7f8000000400780c */ /* 0x000fc80003f04070 */
[----:B------:R-:W-:-:S09]  /*72b0*/  SEL R0, R0, 0x7c, P0 ;  /* 0x0000007c00007807 */ /* 0x000fd20000000000 */
.L_x_19408:
[----:B------:R-:W-:Y:S05]  /*72c0*/  BSYNC B0 ;  /* 0x0000000000007941 */ /* 0x000fea0003800000 */
.L_x_19406:
[----:B------:R-:W-:-:S04]  /*72d0*/  LOP3.LUT R4, R5, 0x80000000, RZ, 0xc0, !PT ;  /* 0x8000000005047812 */ /* 0x000fc800078ec0ff */
[----:B------:R-:W-:-:S04]  /*72e0*/  SHF.R.U32.HI R5, RZ, 0x18, R4 ;  /* 0x00000018ff057819 */ /* 0x000fc80000011604 */
[----:B------:R-:W-:-:S05]  /*72f0*/  LOP3.LUT R5, R0, R5, RZ, 0xfc, !PT ;  /* 0x0000000500057212 */ /* 0x000fca00078efcff */
[----:B------:R-:W-:Y:S01]  /*7300*/  STG.E.U8 desc[UR36][R2.64], R5 ;  /* 0x0000000502007986 */ /* 0x000fe2000c101124 */
[----:B------:R-:W-:Y:S05]  /*7310*/  EXIT ;  /* 0x000000000000794d */ /* 0x000fea0003800000 */
.L_x_19402:
[----:B------:R-:W0:Y:S02]  /*7320*/  I2F.S16 R0, R16 ;  /* 0x0000001000007306 */ /* 0x000e240000101400 */
[----:B0-----:R-:W-:-:S05]  /*7330*/  F2FP.BF16.F32.PACK_AB R0, RZ, R0 ;  /* 0x00000000ff00723e */ /* 0x001fca00000010ff */
[----:B------:R-:W-:Y:S01]  /*7340*/  STG.E.U16 desc[UR36][R2.64], R0 ;  /* 0x0000000002007986 */ /* 0x000fe2000c101524 */
[----:B------:R-:W-:Y:S05]  /*7350*/  EXIT ;  /* 0x000000000000794d */ /* 0x000fea0003800000 */
.L_x_19399:
        /* <DEDUP_REMOVED lines=10> */
.L_x_19411:
        /* <DEDUP_REMOVED lines=17> */
.L_x_19414:
[----:B------:R-:W-:-:S04]  /*7510*/  LOP3.LUT R0, R7, 0x80000000, RZ, 0xc0, !PT ;  /* 0x8000000007007812 */ /* 0x000fc800078ec0ff */
[----:B------:R-:W-:-:S04]  /*7520*/  SHF.R.U32.HI R5, RZ, 0x18, R0 ;  /* 0x00000018ff057819 */ /* 0x000fc80000011600 */
[----:B------:R-:W-:-:S04]  /*7530*/  LOP3.LUT R4, R4, R5, RZ, 0xfc, !PT ;  /* 0x0000000504047212 */ /* 0x000fc800078efcff */
[----:B------:R-:W-:-:S07]  /*7540*/  PRMT R0, R4, 0x7610, R0 ;  /* 0x0000761004007816 */ /* 0x000fce0000000000 */
.L_x_19413:
[----:B------:R-:W-:Y:S05]  /*7550*/  BSYNC B0 ;  /* 0x0000000000007941 */ /* 0x000fea0003800000 */
.L_x_19412:
[----:B------:R-:W-:Y:S01]  /*7560*/  STG.E.U8 desc[UR36][R2.64], R0 ;  /* 0x0000000002007986 */ /* 0x000fe2000c101124 */
[----:B------:R-:W-:Y:S05]  /*7570*/  EXIT ;  /* 0x000000000000794d */ /* 0x000fea0003800000 */
.L_x_19410:
        /* <DEDUP_REMOVED lines=17> */
.L_x_19417:
[----:B------:R-:W-:-:S04]  /*7690*/  LOP3.LUT R0, R7, 0x80000000, RZ, 0xc0, !PT ;  /* 0x8000000007007812 */ /* 0x000fc800078ec0ff */
[----:B------:R-:W-:-:S04]  /*76a0*/  SHF.R.U32.HI R5, RZ, 0x18, R0 ;  /* 0x00000018ff057819 */ /* 0x000fc80000011600 */
[----:B------:R-:W-:-:S04]  /*76b0*/  LOP3.LUT R4, R4, R5, RZ, 0xfc, !PT ;  /* 0x0000000504047212 */ /* 0x000fc800078efcff */
[----:B------:R-:W-:-:S07]  /*76c0*/  PRMT R0, R4, 0x7610, R0 ;  /* 0x0000761004007816 */ /* 0x000fce0000000000 */
.L_x_19416:
[----:B------:R-:W-:Y:S05]  /*76d0*/  BSYNC B0 ;  /* 0x0000000000007941 */ /* 0x000fea0003800000 */
.L_x_19415:
[----:B------:R-:W-:Y:S01]  /*76e0*/  STG.E.U8 desc[UR36][R2.64], R0 ;  /* 0x0000000002007986 */ /* 0x000fe2000c101124 */
[----:B------:R-:W-:Y:S05]  /*76f0*/  EXIT ;  /* 0x000000000000794d */ /* 0x000fea0003800000 */
.L_x_19409:
        /* <DEDUP_REMOVED lines=22> */
.L_x_19392:
        /* <DEDUP_REMOVED lines=16> */
.L_x_19420:
[----:B------:R-:W-:Y:S05]  /*7960*/  EXIT ;  /* 0x000000000000794d */ /* 0x000fea0003800000 */
.L_x_19419:
[----:B------:R-:W-:-:S04]  /*7970*/  PRMT R4, R16, 0x9910, RZ ;  /* 0x0000991010047816 */ /* 0x000fc800000000ff */
[----:B------:R-:W-:-:S05]  /*7980*/  SHF.R.S32.HI R5, RZ, 0x1f, R4 ;  /* 0x0000001fff057819 */ /* 0x000fca0000011404 */
[----:B------:R-:W-:Y:S01]  /*7990*/  STG.E.64 desc[UR36][R2.64], R4 ;  /* 0x0000000402007986 */ /* 0x000fe2000c101b24 */
[----:B------:R-:W-:Y:S05]  /*79a0*/  EXIT ;  /* 0x000000000000794d */ /* 0x000fea0003800000 */
.L_x_19418:
[----:B------:R-:W-:-:S05]  /*79b0*/  PRMT R5, R16, 0x9910, RZ ;  /* 0x0000991010057816 */ /* 0x000fca00000000ff */
[----:B------:R-:W-:Y:S01]  /*79c0*/  STG.E desc[UR36][R2.64], R5 ;  /* 0x0000000502007986 */ /* 0x000fe2000c101924 */
[----:B------:R-:W-:Y:S05]  /*79d0*/  EXIT ;  /* 0x000000000000794d */ /* 0x000fea0003800000 */
.L_x_19421:
        /* <DEDUP_REMOVED lines=10> */
.L_x_26303:


//--------------------- .text._ZN2at6native18elementwise_kernelILi128ELi4EZNS0_22gpu_kernel_impl_nocastINS0_13AUnaryFunctorIsssNS0_17BitwiseAndFunctorIsEEEEEEvRNS_18TensorIteratorBaseERKT_EUliE_EEviT1_ --------------------------
	.section	.text._ZN2at6native18elementwise_kernelILi128ELi4EZNS0_22gpu_kernel_impl_nocastINS0_13AUnaryFunctorIsssNS0_17BitwiseAndFunctorIsEEEEEEvRNS_18TensorIteratorBaseERKT_EUliE_EEviT1_,"ax",@progbits
	.align	128
        .global         _ZN2at6native18elementwise_kernelILi128ELi4EZNS0_22gpu_kernel_impl_nocastINS0_13AUnaryFunctorIsssNS0_17BitwiseAndFunctorIsEEEEEEvRNS_18TensorIteratorBaseERKT_EUliE_EEviT1_
        .type           _ZN2at6native18elementwise_kernelILi128ELi4EZNS0_22gpu_kernel_impl_nocastINS0_13AUnaryFunctorIsssNS0_17BitwiseAndFunctorIsEEEEEEvRNS_18TensorIteratorBaseERKT_EUliE_EEviT1_,@function
        .size           _ZN2at6native18elementwise_kernelILi128ELi4EZNS0_22gpu_kernel_impl_nocastINS0_13AUnaryFunctorIsssNS0_17BitwiseAndFunctorIsEEEEEEvRNS_18TensorIteratorBaseERKT_EUliE_EEviT1_,(.L_x_26304 - _ZN2at6native18elementwise_kernelILi128ELi4EZNS0_22gpu_kernel_impl_nocastINS0_13AUnaryFunctorIsssNS0_17BitwiseAndFunctorIsEEEEEEvRNS_18TensorIteratorBaseERKT_EUliE_EEviT1_)
        .other          _ZN2at6native18elementwise_kernelILi128ELi4EZNS0_22gpu_kernel_impl_nocastINS0_13AUnaryFunctorIsssNS0_17BitwiseAndFunctorIsEEEEEEvRNS_18TensorIteratorBaseERKT_EUliE_EEviT1_,@"STO_CUDA_ENTRY STV_DEFAULT"
_ZN2at6native18elementwise_kernelILi128ELi4EZNS0_22gpu_kernel_impl_nocastINS0_13AUnaryFunctorIsssNS0_17BitwiseAndFunctorIsEEEEEEvRNS_18TensorIteratorBaseERKT_EUliE_EEviT1_:
.text._ZN2at6native18elementwise_kernelILi128ELi4EZNS0_22gpu_kernel_impl_nocastINS0_13AUnaryFunctorIsssNS0_17BitwiseAndFunctorIsEEEEEEvRNS_18TensorIteratorBaseERKT_EUliE_EEviT1_:
        /* <DEDUP_REMOVED lines=312> */
.L_x_19424:
        /* <DEDUP_REMOVED lines=10> */
.L_x_19423:
[----:B------:R-:W-:Y:S05]  /*1420*/  BSYNC B0 ;  /* 0x0000000000007941 */ /* 0x000fea0003800000 */
.L_x_19422:
        /* <DEDUP_REMOVED lines=305> */
.L_x_19427:
        /* <DEDUP_REMOVED lines=314> */
.L_x_19428:
        /* <DEDUP_REMOVED lines=10> */
.L_x_19426:
[----:B------:R-:W-:Y:S05]  /*3b80*/  BSYNC B0 ;  /* 0x0000000000007941 */ /* 0x000fea0003800000 */
.L_x_19425:
        /* <DEDUP_REMOVED lines=304> */
.L_x_19429:
        /* <DEDUP_REMOVED lines=10> */
.L_x_19430:
        /* <DEDUP_REMOVED lines=13> */
.L_x_26304:


//--------------------- .text._ZN2at6native27unrolled_elementwise_kernelINS0_13AUnaryFunctorIsssNS0_17BitwiseAndFunctorIsEEEESt5arrayIPcLm2EELi4E23TrivialOffsetCalculatorILi1EjESA_NS0_6memory15LoadWithoutCastENSB_16StoreWithoutCastEEEviT_T0_T2_T3_T4_T5_ --------------------------
	.section	.text._ZN2at6native27unrolled_elementwise_kernelINS0_13AUnaryFunctorIsssNS0_17BitwiseAndFunctorIsEEEESt5arrayIPcLm2EELi4E23TrivialOffsetCalculatorILi1EjESA_NS0_6memory15LoadWithoutCastENSB_16StoreWithoutCastEEEviT_T0_T2_T3_T4_T5_,"ax",@progbits
	.align	128
        .global         _ZN2at6native27unrolled_elementwise_kernelINS0_13AUnaryFunctorIsssNS0_17BitwiseAndFunctorIsEEEESt5arrayIPcLm2EELi4E23TrivialOffsetCalculatorILi1EjESA_NS0_6memory15LoadWithoutCastENSB_16StoreWithoutCastEEEviT_T0_T2_T3_T4_T5_
        .type           _ZN2at6native27unrolled_elementwise_kernelINS0_13AUnaryFunctorIsssNS0_17BitwiseAndFunctorIsEEEESt5arrayIPcLm2EELi4E23TrivialOffsetCalculatorILi1EjESA_NS0_6memory15LoadWithoutCastENSB_16StoreWithoutCastEEEviT_T0_T2_T3_T4_T5_,@function
        .size           _ZN2at6native27unrolled_elementwise_kernelINS0_13AUnaryFunctorIsssNS0_17BitwiseAndFunctorIsEEEESt5arrayIPcLm2EELi4E23TrivialOffsetCalculatorILi1EjESA_NS0_6memory15LoadWithoutCastENSB_16StoreWithoutCastEEEviT_T0_T2_T3_T4_T5_,(.L_x_26305 - _ZN2at6native27unrolled_elementwise_kernelINS0_13AUnaryFunctorIsssNS0_17BitwiseAndFunctorIsEEEESt5arrayIPcLm2EELi4E23TrivialOffsetCalculatorILi1EjESA_NS0_6memory15LoadWithoutCastENSB_16StoreWithoutCastEEEviT_T0_T2_T3_T4_T5_)
        .other          _ZN2at6native27unrolled_elementwise_kernelINS0_13AUnaryFunctorIsssNS0_17BitwiseAndFunctorIsEEEESt5arrayIPcLm2EELi4E23TrivialOffsetCalculatorILi1EjESA_NS0_6memory15LoadWithoutCastENSB_16StoreWithoutCastEEEviT_T0_T2_T3_T4_T5_,@"STO_CUDA_ENTRY STV_DEFAULT"
_ZN2at6native27unrolled_elementwise_kernelINS0_13AUnaryFunctorIsssNS0_17BitwiseAndFunctorIsEEEESt5arrayIPcLm2EELi4E23TrivialOffsetCalculatorILi1EjESA_NS0_6memory15LoadWithoutCastENSB_16StoreWithoutCastEEEviT_T0_T2_T3_T4_T5_:
.text._ZN2at6native27unrolled_elementwise_kernelINS0_13AUnaryFunctorIsssNS0_17BitwiseAndFunctorIsEEEESt5arrayIPcLm2EELi4E23TrivialOffsetCalculatorILi1EjESA_NS0_6memory15LoadWithoutCastENSB_16StoreWithoutCastEEEviT_T0_T2_T3_T4_T5_:
        /* <DEDUP_REMOVED lines=59> */
.L_x_19432:
[----:B------:R-:W-:Y:S05]  /*03b0*/  BSYNC B0 ;  /* 0x0000000000007941 */ /* 0x000fea0003800000 */
.L_x_19431:
[----:B------:R-:W-:-:S13]  /*03c0*/  ISETP.GE.AND P0, PT, R19, R2, PT ;  /* 0x000000021300720c */ /* 0x000fda0003f06270 */
[----:B------:R-:W-:Y:S05]  /*03d0*/  @P0 EXIT ;  /* 0x000000000000094d */ /* 0x000fea0003800000 */
[----:B0-----:R-:W0:Y:S01]  /*03e0*/  LDC.64 R2, c[0x0][0x218] ;  /* 0x00008600ff027b82 */ /* 0x001e220000000a00 */
[----:B------:R-:W-:-:S05]  /*03f0*/  LEA R19, R0, R19, 0x9 ;  /* 0x0000001300137211 */ /* 0x000fca00078e48ff */
[----:B0-----:R-:W-:-:S05]  /*0400*/  IMAD.WIDE.U32 R2, R19, 0x2, R2 ;  /* 0x0000000213027825 */ /* 0x001fca00078e0002 */
[----:B------:R-:W-:Y:S01]  /*0410*/  STG.E.U16 desc[UR4][R2.64], R11 ;  /* 0x0000000b02007986 */ /* 0x000fe2000c101504 */
[----:B------:R-:W-:Y:S05]  /*0420*/  EXIT ;  /* 0x000000000000794d */ /* 0x000fea0003800000 */
.L_x_19433:
        /* <DEDUP_REMOVED lines=13> */
.L_x_26305:


//--------------------- .text._ZN2at6native29vectorized_elementwise_kernelILi2ENS0_13AUnaryFunctorIsssNS0_17BitwiseAndFunctorIsEEEESt5arrayIPcLm2EEEEviT0_T1_ --------------------------
	.section	.text._ZN2at6native29vectorized_elementwise_kernelILi2ENS0_13AUnaryFunctorIsssNS0_17BitwiseAndFunctorIsEEEESt5arrayIPcLm2EEEEviT0_T1_,"ax",@progbits
	.align	128
        .global         _ZN2at6native29vectorized_elementwise_kernelILi2ENS0_13AUnaryFunctorIsssNS0_17BitwiseAndFunctorIsEEEESt5arrayIPcLm2EEEEviT0_T1_
        .type           _ZN2at6native29vectorized_elementwise_kernelILi2ENS0_13AUnaryFunctorIsssNS0_17BitwiseAndFunctorIsEEEESt5arrayIPcLm2EEEEviT0_T1_,@function
        .size           _ZN2at6native29vectorized_elementwise_kernelILi2ENS0_13AUnaryFunctorIsssNS0_17BitwiseAndFunctorIsEEEESt5arrayIPcLm2EEEEviT0_T1_,(.L_x_26306 - _ZN2at6native29vectorized_elementwise_kernelILi2ENS0_13AUnaryFunctorIsssNS0_17BitwiseAndFunctorIsEEEESt5arrayIPcLm2EEEEviT0_T1_)
        .other          _ZN2at6native29vectorized_elementwise_kernelILi2ENS0_13AUnaryFunctorIsssNS0_17BitwiseAndFunctorIsEEEESt5arrayIPcLm2EEEEviT0_T1_,@"STO_CUDA_ENTRY STV_DEFAULT"
_ZN2at6native29vectorized_elementwise_kernelILi2ENS0_13AUnaryFunctorIsssNS0_17BitwiseAndFunctorIsEEEESt5arrayIPcLm2EEEEviT0_T1_:
.text._ZN2at6native29vectorized_elementwise_kernelILi2ENS0_13AUnaryFunctorIsssNS0_17BitwiseAndFunctorIsEEEESt5arrayIPcLm2EEEEviT0_T1_:
        /* <DEDUP_REMOVED lines=41> */
.L_x_19434:
        /* <DEDUP_REMOVED lines=87> */
.L_x_19437:
[----:B------:R-:W-:-:S13]  /*0800*/  ISETP.GE.AND P0, PT, R19, R16, PT ;  /* 0x000000101300720c */ /* 0x000fda0003f06270 */
[----:B------:R-:W-:Y:S05]  /*0810*/  @P0 BRA `(.L_x_19439) ;  /* 0x0000000000300947 */ /* 0x000fea0003800000 */
[----:B0-----:R-:W0:Y:S01]  /*0820*/  LDC.64 R4, c[0x0][0x218] ;  /* 0x00008600ff047b82 */ /* 0x001e220000000a00 */
[----:B------:R-:W-:Y:S02]  /*0830*/  IMAD.IADD R7, R0, 0x1, R19 ;  /* 0x0000000100077824 */ /* 0x000fe400078e0213 */
[----:B------:R-:W-:Y:S02]  /*0840*/  VIADD R19, R19, 0x80 ;  /* 0x0000008013137836 */ /* 0x000fe40000000000 */
[----:B0-----:R-:W-:-:S05]  /*0850*/  IMAD.WIDE.U32 R4, R7, 0x2, R4 ;  /* 0x0000000207047825 */ /* 0x001fca00078e0004 */
[----:B------:R1:W-:Y:S02]  /*0860*/  STG.E.U16 desc[UR6][R4.64], R21 ;  /* 0x0000001504007986 */ /* 0x0003e4000c101506 */
.L_x_19438:
[----:B------:R-:W-:-:S13]  /*0870*/  ISETP.GE.AND P0, PT, R19, R16, PT ;  /* 0x000000101300720c */ /* 0x000fda0003f06270 */
[----:B------:R-:W-:Y:S05]  /*0880*/  @P0 BRA `(.L_x_19440) ;  /* 0x0000000000340947 */ /* 0x000fea0003800000 */
[----:B01----:R-:W0:Y:S01]  /*0890*/  LDC.64 R4, c[0x0][0x218] ;  /* 0x00008600ff047b82 */ /* 0x003e220000000a00 */
[----:B------:R-:W-:Y:S01]  /*08a0*/  IMAD.IADD R7, R0, 0x1, R19 ;  /* 0x0000000100077824 */ /* 0x000fe200078e0213 */
[----:B------:R-:W-:-:S03]  /*08b0*/  IADD3 R19, R19, 0x80, RZ ;  /* 0x0000008013137810 */ /* 0x000fc60007ffe0ff */
[----:B0-----:R-:W-:-:S05]  /*08c0*/  IMAD.WIDE.U32 R4, R7, 0x2, R4 ;  /* 0x0000000207047825 */ /* 0x001fca00078e0004 */
[----:B------:R1:W-:Y:S02]  /*08d0*/  STG.E.U16 desc[UR6][R4.64], R23 ;  /* 0x0000001704007986 */ /* 0x0003e4000c101506 */
.L_x_19439:
        /* <DEDUP_REMOVED lines=8> */
.L_x_19440:
[----:B------:R-:W-:Y:S05]  /*0960*/  BSYNC B1 ;  /* 0x0000000000017941 */ /* 0x000fea0003800000 */
.L_x_19436:
[----:B------:R-:W-:-:S13]  /*0970*/  ISETP.GE.AND P0, PT, R19, R16, PT ;  /* 0x000000101300720c */ /* 0x000fda0003f06270 */
[----:B012---:R-:W0:Y:S01]  /*0980*/  @!P0 LDC.64 R4, c[0x0][0x218] ;  /* 0x00008600ff048b82 */ /* 0x007e220000000a00 */
[----:B------:R-:W-:Y:S02]  /*0990*/  @!P0 IMAD.IADD R3, R0, 0x1, R19 ;  /* 0x0000000100038824 */ /* 0x000fe400078e0213 */
[----:B------:R-:W-:Y:S02]  /*09a0*/  @!P0 VIADD R19, R19, 0x80 ;  /* 0x0000008013138836 */ /* 0x000fe40000000000 */
[----:B0-----:R-:W-:-:S05]  /*09b0*/  @!P0 IMAD.WIDE.U32 R4, R3, 0x2, R4 ;  /* 0x0000000203048825 */ /* 0x001fca00078e0004 */
[----:B------:R2:W-:Y:S02]  /*09c0*/  @!P0 STG.E.U16 desc[UR6][R4.64], R2 ;  /* 0x0000000204008986 */ /* 0x0005e4000c101506 */
.L_x_19441:
[----:B------:R-:W-:Y:S05]  /*09d0*/  BSYNC B0 ;  /* 0x0000000000007941 */ /* 0x000fea0003800000 */
.L_x_19435:
        /* <DEDUP_REMOVED lines=8> */
.L_x_19442:
        /* <DEDUP_REMOVED lines=10> */
.L_x_26306:


//--------------------- .text._ZN2at6native29vectorized_elementwise_kernelILi4ENS0_13AUnaryFunctorIsssNS0_17BitwiseAndFunctorIsEEEESt5arrayIPcLm2EEEEviT0_T1_ --------------------------
	.section	.text._ZN2at6native29vectorized_elementwise_kernelILi4ENS0_13AUnaryFunctorIsssNS0_17BitwiseAndFunctorIsEEEESt5arrayIPcLm2EEEEviT0_T1_,"ax",@progbits
	.align	128
        .global         _ZN2at6native29vectorized_elementwise_kernelILi4ENS0_13AUnaryFunctorIsssNS0_17BitwiseAndFunctorIsEEEESt5arrayIPcLm2EEEEviT0_T1_
        .type           _ZN2at6native29vectorized_elementwise_kernelILi4ENS0_13AUnaryFunctorIsssNS0_17BitwiseAndFunctorIsEEEESt5arrayIPcLm2EEEEviT0_T1_,@function
        .size           _ZN2at6native29vectorized_elementwise_kernelILi4ENS0_13AUnaryFunctorIsssNS0_17BitwiseAndFunctorIsEEEESt5arrayIPcLm2EEEEviT0_T1_,(.L_x_26307 - _ZN2at6native29vectorized_elementwise_kernelILi4ENS0_13AUnaryFunctorIsssNS0_17BitwiseAndFunctorIsEEEESt5arrayIPcLm2EEEEviT0_T1_)
        .other          _ZN2at6native29vectorized_elementwise_kernelILi4ENS0_13AUnaryFunctorIsssNS0_17BitwiseAndFunctorIsEEEESt5arrayIPcLm2EEEEviT0_T1_,@"STO_CUDA_ENTRY STV_DEFAULT"
_ZN2at6native29vectorized_elementwise_kernelILi4ENS0_13AUnaryFunctorIsssNS0_17BitwiseAndFunctorIsEEEESt5arrayIPcLm2EEEEviT0_T1_:
.text._ZN2at6native29vectorized_elementwise_kernelILi4ENS0_13AUnaryFunctorIsssNS0_17BitwiseAndFunctorIsEEEESt5arrayIPcLm2EEEEviT0_T1_:
        /* <DEDUP_REMOVED lines=37> */
.L_x_19443:
        /* <DEDUP_REMOVED lines=87> */
.L_x_19446:
[----:B------:R-:W-:-:S13]  /*07c0*/  ISETP.GE.AND P0, PT, R19, R16, PT ;  /* 0x000000101300720c */ /* 0x000fda0003f06270 */
[----:B------:R-:W-:Y:S05]  /*07d0*/  @P0 BRA `(.L_x_19448) ;  /* 0x0000000000300947 */ /* 0x000fea0003800000 */
[----:B0-----:R-:W0:Y:S01]  /*07e0*/  LDC.64 R4, c[0x0][0x218] ;  /* 0x00008600ff047b82 */ /* 0x001e220000000a00 */
[----:B------:R-:W-:Y:S02]  /*07f0*/  IMAD.IADD R7, R0, 0x1, R19 ;  /* 0x0000000100077824 */ /* 0x000fe400078e0213 */
[----:B------:R-:W-:Y:S02]  /*0800*/  VIADD R19, R19, 0x80 ;  /* 0x0000008013137836 */ /* 0x000fe40000000000 */
[----:B0-----:R-:W-:-:S05]  /*0810*/  IMAD.WIDE.U32 R4, R7, 0x2, R4 ;  /* 0x0000000207047825 */ /* 0x001fca00078e0004 */
[----:B------:R1:W-:Y:S02]  /*0820*/  STG.E.U16 desc[UR6][R4.64], R21 ;  /* 0x0000001504007986 */ /* 0x0003e4000c101506 */
.L_x_19447:
[----:B------:R-:W-:-:S13]  /*0830*/  ISETP.GE.AND P0, PT, R19, R16, PT ;  /* 0x000000101300720c */ /* 0x000fda0003f06270 */
[----:B------:R-:W-:Y:S05]  /*0840*/  @P0 BRA `(.L_x_19449) ;  /* 0x0000000000340947 */ /* 0x000fea0003800000 */
[----:B01----:R-:W0:Y:S01]  /*0850*/  LDC.64 R4, c[0x0][0x218] ;  /* 0x00008600ff047b82 */ /* 0x003e220000000a00 */
[----:B------:R-:W-:Y:S01]  /*0860*/  IMAD.IADD R7, R0, 0x1, R19 ;  /* 0x0000000100077824 */ /* 0x000fe200078e0213 */
[----:B------:R-:W-:-:S03]  /*0870*/  IADD3 R19, R19, 0x80, RZ ;  /* 0x0000008013137810 */ /* 0x000fc60007ffe0ff */
[----:B0-----:R-:W-:-:S05]  /*0880*/  IMAD.WIDE.U32 R4, R7, 0x2, R4 ;  /* 0x0000000207047825 */ /* 0x001fca00078e0004 */
[----:B------:R1:W-:Y:S02]  /*0890*/  STG.E.U16 desc[UR6][R4.64], R23 ;  /* 0x0000001704007986 */ /* 0x0003e4000c101506 */
.L_x_19448:
        /* <DEDUP_REMOVED lines=8> */
.L_x_19449:
[----:B------:R-:W-:Y:S05]  /*0920*/  BSYNC B1 ;  /* 0x0000000000017941 */ /* 0x000fea0003800000 */
.L_x_19445:
[----:B------:R-:W-:-:S13]  /*0930*/  ISETP.GE.AND P0, PT, R19, R16, PT ;  /* 0x000000101300720c */ /* 0x000fda0003f06270 */
[----:B012---:R-:W0:Y:S01]  /*0940*/  @!P0 LDC.64 R4, c[0x0][0x218] ;  /* 0x00008600ff048b82 */ /* 0x007e220000000a00 */
[----:B------:R-:W-:Y:S02]  /*0950*/  @!P0 IMAD.IADD R3, R0, 0x1, R19 ;  /* 0x0000000100038824 */ /* 0x000fe400078e0213 */
[----:B------:R-:W-:Y:S02]  /*0960*/  @!P0 VIADD R19, R19, 0x80 ;  /* 0x0000008013138836 */ /* 0x000fe40000000000 */
[----:B0-----:R-:W-:-:S05]  /*0970*/  @!P0 IMAD.WIDE.U32 R4, R3, 0x2, R4 ;  /* 0x0000000203048825 */ /* 0x001fca00078e0004 */
[----:B------:R2:W-:Y:S02]  /*0980*/  @!P0 STG.E.U16 desc[UR6][R4.64], R2 ;  /* 0x0000000204008986 */ /* 0x0005e4000c101506 */
.L_x_19450:
[----:B------:R-:W-:Y:S05]  /*0990*/  BSYNC B0 ;  /* 0x0000000000007941 */ /* 0x000fea0003800000 */
.L_x_19444:
        /* <DEDUP_REMOVED lines=8> */
.L_x_19451:
        /* <DEDUP_REMOVED lines=14> */
.L_x_26307:


//--------------------- .text._ZN2at6native29vectorized_elementwise_kernelILi8ENS0_13AUnaryFunctorIsssNS0_17BitwiseAndFunctorIsEEEESt5arrayIPcLm2EEEEviT0_T1_ --------------------------
	.section	.text._ZN2at6native29vectorized_elementwise_kernelILi8ENS0_13AUnaryFunctorIsssNS0_17BitwiseAndFunctorIsEEEESt5arrayIPcLm2EEEEviT0_T1_,"ax",@progbits
	.align	128
        .global         _ZN2at6native29vectorized_elementwise_kernelILi8ENS0_13AUnaryFunctorIsssNS0_17BitwiseAndFunctorIsEEEESt5arrayIPcLm2EEEEviT0_T1_
        .type           _ZN2at6native29vectorized_elementwise_kernelILi8ENS0_13AUnaryFunctorIsssNS0_17BitwiseAndFunctorIsEEEESt5arrayIPcLm2EEEEviT0_T1_,@function
        .size           _ZN2at6native29vectorized_elementwise_kernelILi8ENS0_13AUnaryFunctorIsssNS0_17BitwiseAndFunctorIsEEEESt5arrayIPcLm2EEEEviT0_T1_,(.L_x_26308 - _ZN2at6native29vectorized_elementwise_kernelILi8ENS0_13AUnaryFunctorIsssNS0_17BitwiseAndFunctorIsEEEESt5arrayIPcLm2EEEEviT0_T1_)
        .other          _ZN2at6native29vectorized_elementwise_kernelILi8ENS0_13AUnaryFunctorIsssNS0_17BitwiseAndFunctorIsEEEESt5arrayIPcLm2EEEEviT0_T1_,@"STO_CUDA_ENTRY STV_DEFAULT"
_ZN2at6native29vectorized_elementwise_kernelILi8ENS0_13AUnaryFunctorIsssNS0_17BitwiseAndFunctorIsEEEESt5arrayIPcLm2EEEEviT0_T1_:
.text._ZN2at6native29vectorized_elementwise_kernelILi8ENS0_13AUnaryFunctorIsssNS0_17BitwiseAndFunctorIsEEEESt5arrayIPcLm2EEEEviT0_T1_:
        /* <DEDUP_REMOVED lines=35> */
.L_x_19452:
        /* <DEDUP_REMOVED lines=87> */
.L_x_19455:
[----:B------:R-:W-:-:S13]  /*07a0*/  ISETP.GE.AND P0, PT, R19, R16, PT ;  /* 0x000000101300720c */ /* 0x000fda0003f06270 */
[----:B------:R-:W-:Y:S05]  /*07b0*/  @P0 BRA `(.L_x_19457) ;  /* 0x0000000000300947 */ /* 0x000fea0003800000 */
[----:B0-----:R-:W0:Y:S01]  /*07c0*/  LDC.64 R4, c[0x0][0x218] ;  /* 0x00008600ff047b82 */ /* 0x001e220000000a00 */
[----:B------:R-:W-:Y:S02]  /*07d0*/  IMAD.IADD R7, R0, 0x1, R19 ;  /* 0x0000000100077824 */ /* 0x000fe400078e0213 */
[----:B------:R-:W-:Y:S02]  /*07e0*/  VIADD R19, R19, 0x80 ;  /* 0x0000008013137836 */ /* 0x000fe40000000000 */
[----:B0-----:R-:W-:-:S05]  /*07f0*/  IMAD.WIDE.U32 R4, R7, 0x2, R4 ;  /* 0x0000000207047825 */ /* 0x001fca00078e0004 */
[----:B------:R1:W-:Y:S02]  /*0800*/  STG.E.U16 desc[UR6][R4.64], R21 ;  /* 0x0000001504007986 */ /* 0x0003e4000c101506 */
.L_x_19456:
[----:B------:R-:W-:-:S13]  /*0810*/  ISETP.GE.AND P0, PT, R19, R16, PT ;  /* 0x000000101300720c */ /* 0x000fda0003f06270 */
[----:B------:R-:W-:Y:S05]  /*0820*/  @P0 BRA `(.L_x_19458) ;  /* 0x0000000000340947 */ /* 0x000fea0003800000 */
[----:B01----:R-:W0:Y:S01]  /*0830*/  LDC.64 R4, c[0x0][0x218] ;  /* 0x00008600ff047b82 */ /* 0x003e220000000a00 */
[----:B------:R-:W-:Y:S01]  /*0840*/  IMAD.IADD R7, R0, 0x1, R19 ;  /* 0x0000000100077824 */ /* 0x000fe200078e0213 */
[----:B------:R-:W-:-:S03]  /*0850*/  IADD3 R19, R19, 0x80, RZ ;  /* 0x0000008013137810 */ /* 0x000fc60007ffe0ff */
[----:B0-----:R-:W-:-:S05]  /*0860*/  IMAD.WIDE.U32 R4, R7, 0x2, R4 ;  /* 0x0000000207047825 */ /* 0x001fca00078e0004 */
[----:B------:R1:W-:Y:S02]  /*0870*/  STG.E.U16 desc[UR6][R4.64], R23 ;  /* 0x0000001704007986 */ /* 0x0003e4000c101506 */
.L_x_19457:
        /* <DEDUP_REMOVED lines=8> */
.L_x_19458:
[----:B------:R-:W-:Y:S05]  /*0900*/  BSYNC B1 ;  /* 0x0000000000017941 */ /* 0x000fea0003800000 */
.L_x_19454:
[----:B------:R-:W-:-:S13]  /*0910*/  ISETP.GE.AND P0, PT, R19, R16, PT ;  /* 0x000000101300720c */ /* 0x000fda0003f06270 */
[----:B012---:R-:W0:Y:S01]  /*0920*/  @!P0 LDC.64 R4, c[0x0][0x218] ;  /* 0x00008600ff048b82 */ /* 0x007e220000000a00 */
[----:B------:R-:W-:Y:S02]  /*0930*/  @!P0 IMAD.IADD R3, R0, 0x1, R19 ;  /* 0x0000000100038824 */ /* 0x000fe400078e0213 */
[----:B------:R-:W-:Y:S02]  /*0940*/  @!P0 VIADD R19, R19, 0x80 ;  /* 0x0000008013138836 */ /* 0x000fe40000000000 */
[----:B0-----:R-:W-:-:S05]  /*0950*/  @!P0 IMAD.WIDE.U32 R4, R3, 0x2, R4 ;  /* 0x0000000203048825 */ /* 0x001fca00078e0004 */
[----:B------:R2:W-:Y:S02]  /*0960*/  @!P0 STG.E.U16 desc[UR6][R4.64], R2 ;  /* 0x0000000204008986 */ /* 0x0005e4000c101506 */
.L_x_19459:
[----:B------:R-:W-:Y:S05]  /*0970*/  BSYNC B0 ;  /* 0x0000000000007941 */ /* 0x000fea0003800000 */
.L_x_19453:
        /* <DEDUP_REMOVED lines=8> */
.L_x_19460:
        /* <DEDUP_REMOVED lines=16> */
.L_x_26308:


//--------------------- .text._ZN2at6native18elementwise_kernelILi128ELi4EZNS0_15gpu_kernel_implINS0_13BinaryFunctorIsssNS0_17BitwiseAndFunctorIsEEEEEEvRNS_18TensorIteratorBaseERKT_EUliE_EEviT1_ --------------------------
	.section	.text._ZN2at6native18elementwise_kernelILi128ELi4EZNS0_15gpu_kernel_implINS0_13BinaryFunctorIsssNS0_17BitwiseAndFunctorIsEEEEEEvRNS_18TensorIteratorBaseERKT_EUliE_EEviT1_,"ax",@progbits
	.align	128
        .global         _ZN2at6native18elementwise_kernelILi128ELi4EZNS0_15gpu_kernel_implINS0_13BinaryFunctorIsssNS0_17BitwiseAndFunctorIsEEEEEEvRNS_18TensorIteratorBaseERKT_EUliE_EEviT1_
        .type           _ZN2at6native18elementwise_kernelILi128ELi4EZNS0_15gpu_kernel_implINS0_13BinaryFunctorIsssNS0_17BitwiseAndFunctorIsEEEEEEvRNS_18TensorIteratorBaseERKT_EUliE_EEviT1_,@function
        .size           _ZN2at6native18elementwise_kernelILi128ELi4EZNS0_15gpu_kernel_implINS0_13BinaryFunctorIsssNS0_17BitwiseAndFunctorIsEEEEEEvRNS_18TensorIteratorBaseERKT_EUliE_EEviT1_,(.L_x_26309 - _ZN2at6native18elementwise_kernelILi128ELi4EZNS0_15gpu_kernel_implINS0_13BinaryFunctorIsssNS0_17BitwiseAndFunctorIsEEEEEEvRNS_18TensorIteratorBaseERKT_EUliE_EEviT1_)
        .other          _ZN2at6native18elementwise_kernelILi128ELi4EZNS0_15gpu_kernel_implINS0_13BinaryFunctorIsssNS0_17BitwiseAndFunctorIsEEEEEEvRNS_18TensorIteratorBaseERKT_EUliE_EEviT1_,@"STO_CUDA_ENTRY STV_DEFAULT"
_ZN2at6native18elementwise_kernelILi128ELi4EZNS0_15gpu_kernel_implINS0_13BinaryFunctorIsssNS0_17BitwiseAndFunctorIsEEEEEEvRNS_18TensorIteratorBaseERKT_EUliE_EEviT1_:
.text._ZN2at6native18elementwise_kernelILi128ELi4EZNS0_15gpu_kernel_implINS0_13BinaryFunctorIsssNS0_17BitwiseAndFunctorIsEEEEEEvRNS_18TensorIteratorBaseERKT_EUliE_EEviT1_:
        /* <DEDUP_REMOVED lines=365> */
.L_x_19463:
        /* <DEDUP_REMOVED lines=20> */
.L_x_19467:
[----:B------:R0:W5:Y:S01]  /*1810*/  LDG.E.U8 R19, desc[UR36][R2.64] ;  /* 0x0000002402137981 */ /* 0x000162000c1e1100 */
[----:B------:R-:W-:Y:S05]  /*1820*/  BRA `(.L_x_19469) ;  /* 0x0000000c00547947 */ /* 0x000fea0003800000 */
.L_x_19466:
        /* <DEDUP_REMOVED lines=8> */
.L_x_19471:
[----:B------:R0:W5:Y:S01]  /*18b0*/  LDG.E.U16 R19, desc[UR36][R2.64] ;  /* 0x0000002402137981 */ /* 0x000162000c1e1500 */
[----:B------:R-:W-:Y:S05]  /*18c0*/  BRA `(.L_x_19469) ;  /* 0x0000000c002c7947 */ /* 0x000fea0003800000 */
.L_x_19470:
[----:B------:R0:W5:Y:S01]  /*18d0*/  LDG.E.U16 R19, desc[UR36][R2.64] ;  /* 0x0000002402137981 */ /* 0x000162000c1e1500 */
[----:B------:R-:W-:Y:S05]  /*18e0*/  BRA `(.L_x_19469) ;  /* 0x0000000c00247947 */ /* 0x000fea0003800000 */
.L_x_19465:
        /* <DEDUP_REMOVED lines=9> */
.L_x_19473:
[----:B------:R-:W2:Y:S02]  /*1980*/  LDG.E.U16 R0, desc[UR36][R2.64] ;  /* 0x0000002402007981 */ /* 0x000ea4000c1e1500 */
[----:B--2---:R-:W-:-:S06]  /*1990*/  HADD2.F32 R0, -RZ, R0.H0_H0 ;  /* 0x20000000ff007230 */ /* 0x004fcc0000004100 */
[----:B------:R-:W0:Y:S02]  /*19a0*/  F2I.FTZ.TRUNC.NTZ R0, R0 ;  /* 0x0000000000007305 */ /* 0x000e24000021f100 */
[----:B0-----:R-:W-:Y:S01]  /*19b0*/  PRMT R19, R0, 0x7610, R19 ;  /* 0x0000761000137816 */ /* 0x001fe20000000013 */
[----:B------:R-:W-:Y:S06]  /*19c0*/  BRA `(.L_x_19469) ;  /* 0x0000000800ec7947 */ /* 0x000fec0003800000 */
.L_x_19472:
        /* <DEDUP_REMOVED lines=9> */
.L_x_19475:
[----:B------:R-:W2:Y:S02]  /*1a60*/  LDG.E.U16 R2, desc[UR36][R2.64] ;  /* 0x0000002402027981 */ /* 0x000ea4000c1e1500 */
[----:B--2---:R-:W-:-:S06]  /*1a70*/  HADD2.F32 R0, -RZ, R2.H0_H0 ;  /* 0x20000002ff007230 */ /* 0x004fcc0000004100 */
[----:B------:R-:W0:Y:S02]  /*1a80*/  F2I.FTZ.TRUNC.NTZ R0, R0 ;  /* 0x0000000000007305 */ /* 0x000e24000021f100 */
[----:B0-----:R-:W-:Y:S01]  /*1a90*/  PRMT R19, R0, 0x7610, R19 ;  /* 0x0000761000137816 */ /* 0x001fe20000000013 */
[----:B------:R-:W-:Y:S06]  /*1aa0*/  BRA `(.L_x_19469) ;  /* 0x0000000800b47947 */ /* 0x000fec0003800000 */
.L_x_19474:
[----:B------:R-:W2:Y:S02]  /*1ab0*/  LDG.E.64 R2, desc[UR36][R2.64] ;  /* 0x0000002402027981 */ /* 0x000ea4000c1e1b00 */
[----:B--2---:R0:W1:Y:S01]  /*1ac0*/  F2I.F64.TRUNC R19, R2 ;  /* 0x0000000200137311 */ /* 0x004062000030d100 */
[----:B------:R-:W-:Y:S05]  /*1ad0*/  BRA `(.L_x_19469) ;  /* 0x0000000800a87947 */ /* 0x000fea0003800000 */
.L_x_19464:
        /* <DEDUP_REMOVED lines=12> */
.L_x_19478:
[----:B------:R-:W2:Y:S02]  /*1ba0*/  LDG.E.64 R2, desc[UR36][R2.64] ;  /* 0x0000002402027981 */ /* 0x000ea4000c1e1b00 */
[----:B--2---:R3:W4:Y:S01]  /*1bb0*/  F2I.F64.TRUNC R19, R2 ;  /* 0x0000000200137311 */ /* 0x004722000030d100 */
[----:B------:R-:W-:Y:S05]  /*1bc0*/  BRA `(.L_x_19469) ;  /* 0x00000008006c7947 */ /* 0x000fea0003800000 */
.L_x_19477:
        /* <DEDUP_REMOVED lines=28> */
.L_x_19480:
        /* <DEDUP_REMOVED lines=15> */
.L_x_19479:
[----:B------:R-:W2:Y:S02]  /*1e80*/  LDG.E.U16 R0, desc[UR36][R2.64] ;  /* 0x0000002402007981 */ /* 0x000ea4000c1e1500 */
[----:B--2---:R-:W-:-:S06]  /*1e90*/  IMAD.U32 R0, R0, 0x10000, RZ ;  /* 0x0001000000007824 */ /* 0x004fcc00078e00ff */
[----:B------:R-:W0:Y:S02]  /*1ea0*/  F2I.FTZ.TRUNC.NTZ R0, R0 ;  /* 0x0000000000007305 */ /* 0x000e24000021f100 */
[----:B0-----:R-:W-:Y:S01]  /*1eb0*/  PRMT R19, R0, 0x7610, R19 ;  /* 0x0000761000137816 */ /* 0x001fe20000000013 */
[----:B------:R-:W-:Y:S06]  /*1ec0*/  BRA `(.L_x_19469) ;  /* 0x0000000400ac7947 */ /* 0x000fec0003800000 */
.L_x_19476:
        /* <DEDUP_REMOVED lines=10> */
.L_x_19483:
        /* <DEDUP_REMOVED lines=21> */
.L_x_19487:
[----:B------:R-:W-:Y:S05]  /*20c0*/  BSYNC B1 ;  /* 0x0000000000017941 */ /* 0x000fea0003800000 */
.L_x_19486:
[----:B------:R-:W-:Y:S01]  /*20d0*/  LEA R3, R0, 0x3b800000, 0x17 ;  /* 0x3b80000000037811 */ /* 0x000fe200078eb8ff */
[----:B------:R-:W-:-:S05]  /*20e0*/  IMAD.SHL.U32 R0, R2, 0x100000, RZ ;  /* 0x0010000002007824 */ /* 0x000fca00078e00ff */
[----:B------:R-:W-:-:S07]  /*20f0*/  LOP3.LUT R0, R3, R0, R4, 0xfe, !PT ;  /* 0x0000000003007212 */ /* 0x000fce00078efe04 */
.L_x_19485:
[----:B------:R-:W-:Y:S05]  /*2100*/  BSYNC B0 ;  /* 0x0000000000007941 */ /* 0x000fea0003800000 */
.L_x_19484:
[----:B------:R-:W0:Y:S02]  /*2110*/  F2I.FTZ.TRUNC.NTZ R0, R0 ;  /* 0x0000000000007305 */ /* 0x000e24000021f100 */
[----:B0-----:R-:W-:Y:S01]  /*2120*/  PRMT R19, R0, 0x7610, R19 ;  /* 0x0000761000137816 */ /* 0x001fe20000000013 */
[----:B------:R-:W-:Y:S06]  /*2130*/  BRA `(.L_x_19469) ;  /* 0x0000000400107947 */ /* 0x000fec0003800000 */
.L_x_19482:
        /* <DEDUP_REMOVED lines=21> */
.L_x_19491:
[----:B------:R-:W-:Y:S05]  /*2290*/  BSYNC B1 ;  /* 0x0000000000017941 */ /* 0x000fea0003800000 */
.L_x_19490:
[----:B------:R-:W-:Y:S01]  /*22a0*/  LEA R3, R0, 0x37800000, 0x17 ;  /* 0x3780000000037811 */ /* 0x000fe200078eb8ff */
[----:B------:R-:W-:-:S05]  /*22b0*/  IMAD.SHL.U32 R0, R2, 0x200000, RZ ;  /* 0x0020000002007824 */ /* 0x000fca00078e00ff */
[----:B------:R-:W-:-:S07]  /*22c0*/  LOP3.LUT R0, R3, R0, R4, 0xfe, !PT ;  /* 0x0000000003007212 */ /* 0x000fce00078efe04 */
.L_x_19489:
[----:B------:R-:W-:Y:S05]  /*22d0*/  BSYNC B0 ;  /* 0x0000000000007941 */ /* 0x000fea0003800000 */
.L_x_19488:
[----:B------:R-:W0:Y:S02]  /*22e0*/  F2I.FTZ.TRUNC.NTZ R0, R0 ;  /* 0x0000000000007305 */ /* 0x000e24000021f100 */
[----:B0-----:R-:W-:Y:S01]  /*22f0*/  PRMT R19, R0, 0x7610, R19 ;  /* 0x0000761000137816 */ /* 0x001fe20000000013 */
[----:B------:R-:W-:Y:S06]  /*2300*/  BRA `(.L_x_19469) ;  /* 0x00000000009c7947 */ /* 0x000fec0003800000 */
.L_x_19481:
        /* <DEDUP_REMOVED lines=14> */
.L_x_19495:
[----:B------:R-:W-:Y:S05]  /*23f0*/  BSYNC B0 ;  /* 0x0000000000007941 */ /* 0x000fea0003800000 */
.L_x_19494:
[----:B------:R-:W0:Y:S02]  /*2400*/  F2I.FTZ.TRUNC.NTZ R0, R0 ;  /* 0x0000000000007305 */ /* 0x000e24000021f100 */
[----:B0-----:R-:W-:Y:S01]  /*2410*/  PRMT R19, R0, 0x7610, R19 ;  /* 0x0000761000137816 */ /* 0x001fe20000000013 */
[----:B------:R-:W-:Y:S06]  /*2420*/  BRA `(.L_x_19469) ;  /* 0x0000000000547947 */ /* 0x000fec0003800000 */
.L_x_19468:
        /* <DEDUP_REMOVED lines=16> */
.L_x_19496:
[----:B------:R-:W-:Y:S01]  /*2530*/  PRMT R19, RZ, 0x7610, R19 ;  /* 0x00007610ff137816 */ /* 0x000fe20000000013 */
[----:B------:R-:W-:Y:S06]  /*2540*/  BRA `(.L_x_19469) ;  /* 0x00000000000c7947 */ /* 0x000fec0003800000 */
.L_x_19493:
[----:B------:R2:W5:Y:S01]  /*2550*/  LDG.E.U16 R19, desc[UR36][R2.64] ;  /* 0x0000002402137981 */ /* 0x000562000c1e1500 */
[----:B------:R-:W-:Y:S05]  /*2560*/  BRA `(.L_x_19469) ;  /* 0x0000000000047947 */ /* 0x000fea0003800000 */
.L_x_19492:
[----:B------:R1:W5:Y:S02]  /*2570*/  LDG.E.U16 R19, desc[UR36][R2.64] ;  /* 0x0000002402137981 */ /* 0x000364000c1e1500 */
.L_x_19469:
        /* <DEDUP_REMOVED lines=17> */
.L_x_19500:
[----:B------:R3:W5:Y:S01]  /*2690*/  LDG.E.U8 R0, desc[UR36][R2.64] ;  /* 0x0000002402007981 */ /* 0x000762000c1e1100 */
[----:B------:R-:W-:Y:S05]  /*26a0*/  BRA `(.L_x_19502) ;  /* 0x0000000c00547947 */ /* 0x000fea0003800000 */
.L_x_19499:
        /* <DEDUP_REMOVED lines=8> */
.L_x_19504:
[----:B------:R1:W5:Y:S01]  /*2730*/  LDG.E.U16 R0, desc[UR36][R2.64] ;  /* 0x0000002402007981 */ /* 0x000362000c1e1500 */
[----:B------:R-:W-:Y:S05]  /*2740*/  BRA `(.L_x_19502) ;  /* 0x0000000c002c7947 */ /* 0x000fea0003800000 */
.L_x_19503:
[----:B------:R2:W5:Y:S01]  /*2750*/  LDG.E.U16 R0, desc[UR36][R2.64] ;  /* 0x0000002402007981 */ /* 0x000562000c1e1500 */
[----:B------:R-:W-:Y:S05]  /*2760*/  BRA `(.L_x_19502) ;  /* 0x0000000c00247947 */ /* 0x000fea0003800000 */
.L_x_19498:
        /* <DEDUP_REMOVED lines=9> */
.L_x_19506:
[----:B------:R-:W2:Y:S02]  /*2800*/  LDG.E.U16 R4, desc[UR36][R2.64] ;  /* 0x0000002402047981 */ /* 0x000ea4000c1e1500 */
[----:B--2---:R-:W-:-:S06]  /*2810*/  HADD2.F32 R4, -RZ, R4.H0_H0 ;  /* 0x20000004ff047230 */ /* 0x004fcc0000004100 */
[----:B------:R-:W0:Y:S02]  /*2820*/  F2I.FTZ.TRUNC.NTZ R4, R4 ;  /* 0x0000000400047305 */ /* 0x000e24000021f100 */
[----:B0-----:R-:W-:Y:S01]  /*2830*/  PRMT R0, R4, 0x7610, R0 ;  /* 0x0000761004007816 */ /* 0x001fe20000000000 */
[----:B------:R-:W-:Y:S06]  /*2840*/  BRA `(.L_x_19502) ;  /* 0x0000000800ec7947 */ /* 0x000fec0003800000 */
.L_x_19505:
        /* <DEDUP_REMOVED lines=9> */
.L_x_19508:
[----:B------:R-:W2:Y:S02]  /*28e0*/  LDG.E.U16 R2, desc[UR36][R2.64] ;  /* 0x0000002402027981 */ /* 0x000ea4000c1e1500 */
[----:B--2---:R-:W-:-:S06]  /*28f0*/  HADD2.F32 R4, -RZ, R2.H0_H0 ;  /* 0x20000002ff047230 */ /* 0x004fcc0000004100 */
[----:B------:R-:W0:Y:S02]  /*2900*/  F2I.FTZ.TRUNC.NTZ R4, R4 ;  /* 0x0000000400047305 */ /* 0x000e24000021f100 */
[----:B0-----:R-:W-:Y:S01]  /*2910*/  PRMT R0, R4, 0x7610, R0 ;  /* 0x0000761004007816 */ /* 0x001fe20000000000 */
[----:B------:R-:W-:Y:S06]  /*2920*/  BRA `(.L_x_19502) ;  /* 0x0000000800b47947 */ /* 0x000fec0003800000 */
.L_x_19507:
[----:B------:R-:W2:Y:S02]  /*2930*/  LDG.E.64 R2, desc[UR36][R2.64] ;  /* 0x0000002402027981 */ /* 0x000ea4000c1e1b00 */
[----:B--2---:R0:W1:Y:S01]  /*2940*/  F2I.F64.TRUNC R0, R2 ;  /* 0x0000000200007311 */ /* 0x004062000030d100 */
[----:B------:R-:W-:Y:S05]  /*2950*/  BRA `(.L_x_19502) ;  /* 0x0000000800a87947 */ /* 0x000fea0003800000 */
.L_x_19497:
        /* <DEDUP_REMOVED lines=12> */
.L_x_19511:
[----:B------:R-:W2:Y:S02]  /*2a20*/  LDG.E.64 R2, desc[UR36][R2.64] ;  /* 0x0000002402027981 */ /* 0x000ea4000c1e1b00 */
[----:B--2---:R0:W1:Y:S01]  /*2a30*/  F2I.F64.TRUNC R0, R2 ;  /* 0x0000000200007311 */ /* 0x004062000030d100 */
[----:B------:R-:W-:Y:S05]  /*2a40*/  BRA `(.L_x_19502) ;  /* 0x00000008006c7947 */ /* 0x000fea0003800000 */
.L_x_19510:
        /* <DEDUP_REMOVED lines=28> */
.L_x_19513:
        /* <DEDUP_REMOVED lines=15> */
.L_x_19512:
[----:B------:R-:W2:Y:S02]  /*2d00*/  LDG.E.U16 R4, desc[UR36][R2.64] ;  /* 0x0000002402047981 */ /* 0x000ea4000c1e1500 */
[----:B--2---:R-:W-:-:S06]  /*2d10*/  IMAD.U32 R4, R4, 0x10000, RZ ;  /* 0x0001000004047824 */ /* 0x004fcc00078e00ff */
[----:B------:R-:W0:Y:S02]  /*2d20*/  F2I.FTZ.TRUNC.NTZ R4, R4 ;  /* 0x0000000400047305 */ /* 0x000e24000021f100 */
[----:B0-----:R-:W-:Y:S01]  /*2d30*/  PRMT R0, R4, 0x7610, R0 ;  /* 0x0000761004007816 */ /* 0x001fe20000000000 */
[----:B------:R-:W-:Y:S06]  /*2d40*/  BRA `(.L_x_19502) ;  /* 0x0000000400ac7947 */ /* 0x000fec0003800000 */
.L_x_19509:
        /* <DEDUP_REMOVED lines=10> */
.L_x_19516:
        /* <DEDUP_REMOVED lines=21> */
.L_x_19520:
[----:B------:R-:W-:Y:S05]  /*2f40*/  BSYNC B1 ;  /* 0x0000000000017941 */ /* 0x000fea0003800000 */
.L_x_19519:
[----:B------:R-:W-:Y:S01]  /*2f50*/  IMAD.SHL.U32 R2, R2, 0x100000, RZ ;  /* 0x0010000002027824 */ /* 0x000fe200078e00ff */
[----:B------:R-:W-:-:S04]  /*2f60*/  LEA R3, R0, 0x3b800000, 0x17 ;  /* 0x3b80000000037811 */ /* 0x000fc800078eb8ff */
[----:B------:R-:W-:-:S07]  /*2f70*/  LOP3.LUT R4, R3, R2, R4, 0xfe, !PT ;  /* 0x0000000203047212 */ /* 0x000fce00078efe04 */
.L_x_19518:
[----:B------:R-:W-:Y:S05]  /*2f80*/  BSYNC B0 ;  /* 0x0000000000007941 */ /* 0x000fea0003800000 */
.L_x_19517:
[----:B------:R-:W0:Y:S02]  /*2f90*/  F2I.FTZ.TRUNC.NTZ R4, R4 ;  /* 0x0000000400047305 */ /* 0x000e24000021f100 */
[----:B0-----:R-:W-:Y:S01]  /*2fa0*/  PRMT R0, R4, 0x7610, R0 ;  /* 0x0000761004007816 */ /* 0x001fe20000000000 */
[----:B------:R-:W-:Y:S06]  /*2fb0*/  BRA `(.L_x_19502) ;  /* 0x0000000400107947 */ /* 0x000fec0003800000 */
.L_x_19515:
        /* <DEDUP_REMOVED lines=21> */
.L_x_19524:
[----:B------:R-:W-:Y:S05]  /*3110*/  BSYNC B1 ;  /* 0x0000000000017941 */ /* 0x000fea0003800000 */
.L_x_19523:
[----:B------:R-:W-:Y:S01]  /*3120*/  IMAD.SHL.U32 R2, R2, 0x200000, RZ ;  /* 0x0020000002027824 */ /* 0x000fe200078e00ff */
[----:B------:R-:W-:-:S04]  /*3130*/  LEA R3, R0, 0x37800000, 0x17 ;  /* 0x3780000000037811 */ /* 0x000fc800078eb8ff */
[----:B------:R-:W-:-:S07]  /*3140*/  LOP3.LUT R4, R3, R2, R4, 0xfe, !PT ;  /* 0x0000000203047212 */ /* 0x000fce00078efe04 */
.L_x_19522:
[----:B------:R-:W-:Y:S05]  /*3150*/  BSYNC B0 ;  /* 0x0000000000007941 */ /* 0x000fea0003800000 */
.L_x_19521:
[----:B------:R-:W0:Y:S02]  /*3160*/  F2I.FTZ.TRUNC.NTZ R4, R4 ;  /* 0x0000000400047305 */ /* 0x000e24000021f100 */
[----:B0-----:R-:W-:Y:S01]  /*3170*/  PRMT R0, R4, 0x7610, R0 ;  /* 0x0000761004007816 */ /* 0x001fe20000000000 */
[----:B------:R-:W-:Y:S06]  /*3180*/  BRA `(.L_x_19502) ;  /* 0x00000000009c7947 */ /* 0x000fec0003800000 */
.L_x_19514:
        /* <DEDUP_REMOVED lines=14> */
.L_x_19528:
[----:B------:R-:W-:Y:S05]  /*3270*/  BSYNC B0 ;  /* 0x0000000000007941 */ /* 0x000fea0003800000 */
.L_x_19527:
[----:B------:R-:W0:Y:S02]  /*3280*/  F2I.FTZ.TRUNC.NTZ R4, R4 ;  /* 0x0000000400047305 */ /* 0x000e24000021f100 */
[----:B0-----:R-:W-:Y:S01]  /*3290*/  PRMT R0, R4, 0x7610, R0 ;  /* 0x0000761004007816 */ /* 0x001fe20000000000 */
[----:B------:R-:W-:Y:S06]  /*32a0*/  BRA `(.L_x_19502) ;  /* 0x0000000000547947 */ /* 0x000fec0003800000 */
.L_x_19501:
        /* <DEDUP_REMOVED lines=16> */
.L_x_19529:
[----:B------:R-:W-:Y:S01]  /*33b0*/  PRMT R0, RZ, 0x7610, R0 ;  /* 0x00007610ff007816 */ /* 0x000fe20000000000 */
[----:B------:R-:W-:Y:S06]  /*33c0*/  BRA `(.L_x_19502) ;  /* 0x00000000000c7947 */ /* 0x000fec0003800000 */
.L_x_19526:
[----:B------:R0:W5:Y:S01]  /*33d0*/  LDG.E.U16 R0, desc[UR36][R2.64] ;  /* 0x0000002402007981 */ /* 0x000162000c1e1500 */
[----:B------:R-:W-:Y:S05]  /*33e0*/  BRA `(.L_x_19502) ;  /* 0x0000000000047947 */ /* 0x000fea0003800000 */
.L_x_19525:
[----:B------:R0:W5:Y:S02]  /*33f0*/  LDG.E.U16 R0, desc[UR36][R2.64] ;  /* 0x0000002402007981 */ /* 0x000164000c1e1500 */
.L_x_19502:
        /* <DEDUP_REMOVED lines=15> */
.L_x_19533:
[----:B------:R1:W-:Y:S01]  /*34f0*/  STG.E.U8 desc[UR36][R16.64], R19 ;  /* 0x0000001310007986 */ /* 0x0003e2000c101124 */
[----:B------:R-:W-:Y:S05]  /*3500*/  BRA `(.L_x_19535) ;  /* 0x0000000c00647947 */ /* 0x000fea0003800000 */
.L_x_19532:
        /* <DEDUP_REMOVED lines=10> */
.L_x_19537:
[----:B------:R-:W-:-:S05]  /*35b0*/  PRMT R3, R19, 0x9910, RZ ;  /* 0x0000991013037816 */ /* 0x000fca00000000ff */
[----:B------:R3:W-:Y:S01]  /*35c0*/  STG.E desc[UR36][R16.64], R3 ;  /* 0x0000000310007986 */ /* 0x0007e2000c101924 */
[----:B------:R-:W-:Y:S05]  /*35d0*/  BRA `(.L_x_19535) ;  /* 0x0000000c00307947 */ /* 0x000fea0003800000 */
.L_x_19536:
[----:B------:R2:W-:Y:S01]  /*35e0*/  STG.E.U16 desc[UR36][R16.64], R19 ;  /* 0x0000001310007986 */ /* 0x0005e2000c101524 */
[----:B------:R-:W-:Y:S05]  /*35f0*/  BRA `(.L_x_19535) ;  /* 0x0000000c00287947 */ /* 0x000fea0003800000 */
.L_x_19531:
        /* <DEDUP_REMOVED lines=9> */
.L_x_19539:
[----:B------:R-:W0:Y:S02]  /*3690*/  I2F.S16 R0, R19 ;  /* 0x0000001300007306 */ /* 0x000e240000101400 */
[----:B0-----:R-:W-:-:S05]  /*36a0*/  F2FP.F16.F32.PACK_AB R0, RZ, R0 ;  /* 0x00000000ff00723e */ /* 0x001fca00000000ff */
[----:B------:R0:W-:Y:S01]  /*36b0*/  STG.E.U16 desc[UR36][R16.64], R0 ;  /* 0x0000000010007986 */ /* 0x0001e2000c101524 */
[----:B------:R-:W-:Y:S05]  /*36c0*/  BRA `(.L_x_19535) ;  /* 0x0000000800f47947 */ /* 0x000fea0003800000 */
.L_x_19538:
        /* <DEDUP_REMOVED lines=10> */
.L_x_19541:
[----:B------:R-:W0:Y:S02]  /*3770*/  I2F.S16 R19, R19 ;  /* 0x0000001300137306 */ /* 0x000e240000101400 */
[----:B0-----:R-:W-:-:S04]  /*3780*/  F2FP.F16.F32.PACK_AB R3, RZ, R19 ;  /* 0x00000013ff03723e */ /* 0x001fc800000000ff */
[----:B------:R-:W-:-:S05]  /*3790*/  PRMT R3, R3, 0x5410, RZ ;  /* 0x0000541003037816 */ /* 0x000fca00000000ff */
[----:B------:R0:W-:Y:S01]  /*37a0*/  STG.E desc[UR36][R16.64], R3 ;  /* 0x0000000310007986 */ /* 0x0001e2000c101924 */
[----:B------:R-:W-:Y:S05]  /*37b0*/  BRA `(.L_x_19535) ;  /* 0x0000000800b87947 */ /* 0x000fea0003800000 */
.L_x_19540:
[----:B------:R-:W0:Y:S02]  /*37c0*/  I2F.F64.S16 R2, R19 ;  /* 0x0000001300027312 */ /* 0x000e240000101c00 */
[----:B0-----:R0:W-:Y:S01]  /*37d0*/  STG.E.64 desc[UR36][R16.64], R2 ;  /* 0x0000000210007986 */ /* 0x0011e2000c101b24 */
[----:B------:R-:W-:Y:S05]  /*37e0*/  BRA `(.L_x_19535) ;  /* 0x0000000800ac7947 */ /* 0x000fea0003800000 */
.L_x_19530:
        /* <DEDUP_REMOVED lines=13> */
.L_x_19544:
[----:B------:R-:W0:Y:S01]  /*38c0*/  I2F.F64.S16 R4, R19 ;  /* 0x0000001300047312 */ /* 0x000e220000101c00 */
[----:B------:R-:W-:-:S05]  /*38d0*/  CS2R R6, SRZ ;  /* 0x0000000000067805 */ /* 0x000fca000001ff00 */
[----:B0-----:R0:W-:Y:S01]  /*38e0*/  STG.E.128 desc[UR36][R16.64], R4 ;  /* 0x0000000410007986 */ /* 0x0011e2000c101d24 */
[----:B------:R-:W-:Y:S05]  /*38f0*/  BRA `(.L_x_19535) ;  /* 0x0000000800687947 */ /* 0x000fea0003800000 */
.L_x_19543:
        /* <DEDUP_REMOVED lines=21> */
.L_x_19548:
[----:B------:R-:W-:Y:S05]  /*3a50*/  BSYNC B0 ;  /* 0x0000000000007941 */ /* 0x000fea0003800000 */
.L_x_19547:
[----:B------:R-:W-:-:S05]  /*3a60*/  LOP3.LUT R3, R0, R3, RZ, 0xfc, !PT ;  /* 0x0000000300037212 */ /* 0x000fca00078efcff */
[----:B------:R0:W-:Y:S01]  /*3a70*/  STG.E.U8 desc[UR36][R16.64], R3 ;  /* 0x0000000310007986 */ /* 0x0001e2000c101124 */
[----:B------:R-:W-:Y:S05]  /*3a80*/  BRA `(.L_x_19535) ;  /* 0x0000000800047947 */ /* 0x000fea0003800000 */
.L_x_19546:
        /* <DEDUP_REMOVED lines=13> */
.L_x_19550:
[----:B------:R-:W-:Y:S01]  /*3b60*/  IMAD.MOV.U32 R0, RZ, RZ, 0x7f ;  /* 0x0000007fff007424 */ /* 0x000fe200078e00ff */
[----:B------:R-:W-:-:S04]  /*3b70*/  ISETP.GT.U32.AND P0, PT, R2, 0x7f800000, PT ;  /* 0x7f8000000200780c */ /* 0x000fc80003f04070 */
[----:B------:R-:W-:-:S09]  /*3b80*/  SEL R0, R0, 0x7c, P0 ;  /* 0x0000007c00007807 */ /* 0x000fd20000000000 */
.L_x_19551:
[----:B------:R-:W-:Y:S05]  /*3b90*/  BSYNC B0 ;  /* 0x0000000000007941 */ /* 0x000fea0003800000 */
.L_x_19549:
[----:B------:R-:W-:-:S04]  /*3ba0*/  LOP3.LUT R2, R19, 0x80000000, RZ, 0xc0, !PT ;  /* 0x8000000013027812 */ /* 0x000fc800078ec0ff */
[----:B------:R-:W-:-:S04]  /*3bb0*/  SHF.R.U32.HI R3, RZ, 0x18, R2 ;  /* 0x00000018ff037819 */ /* 0x000fc80000011602 */
[----:B------:R-:W-:-:S05]  /*3bc0*/  LOP3.LUT R3, R0, R3, RZ, 0xfc, !PT ;  /* 0x0000000300037212 */ /* 0x000fca00078efcff */
[----:B------:R0:W-:Y:S01]  /*3bd0*/  STG.E.U8 desc[UR36][R16.64], R3 ;  /* 0x0000000310007986 */ /* 0x0001e2000c101124 */
[----:B------:R-:W-:Y:S05]  /*3be0*/  BRA `(.L_x_19535) ;  /* 0x0000000400ac7947 */ /* 0x000fea0003800000 */
.L_x_19545:
[----:B------:R-:W0:Y:S02]  /*3bf0*/  I2F.S16 R0, R19 ;  /* 0x0000001300007306 */ /* 0x000e240000101400 */
[----:B0-----:R-:W-:-:S05]  /*3c00*/  F2FP.BF16.F32.PACK_AB R0, RZ, R0 ;  /* 0x00000000ff00723e */ /* 0x001fca00000010ff */
[----:B------:R0:W-:Y:S01]  /*3c10*/  STG.E.U16 desc[UR36][R16.64], R0 ;  /* 0x0000000010007986 */ /* 0x0001e2000c101524 */
[----:B------:R-:W-:Y:S05]  /*3c20*/  BRA `(.L_x_19535) ;  /* 0x00000004009c7947 */ /* 0x000fea0003800000 */
.L_x_19542:
        /* <DEDUP_REMOVED lines=10> */
.L_x_19554:
        /* <DEDUP_REMOVED lines=17> */
.L_x_19557:
[----:B------:R-:W-:-:S04]  /*3de0*/  LOP3.LUT R2, R19, 0x80000000, RZ, 0xc0, !PT ;  /* 0x8000000013027812 */ /* 0x000fc800078ec0ff */
[----:B------:R-:W-:-:S04]  /*3df0*/  SHF.R.U32.HI R3, RZ, 0x18, R2 ;  /* 0x00000018ff037819 */ /* 0x000fc80000011602 */
[----:B------:R-:W-:-:S04]  /*3e00*/  LOP3.LUT R0, R0, R3, RZ, 0xfc, !PT ;  /* 0x0000000300007212 */ /* 0x000fc800078efcff */
[----:B------:R-:W-:-:S07]  /*3e10*/  PRMT R8, R0, 0x7610, R8 ;  /* 0x0000761000087816 */ /* 0x000fce0000000008 */
.L_x_19556:
[----:B------:R-:W-:Y:S05]  /*3e20*/  BSYNC B0 ;  /* 0x0000000000007941 */ /* 0x000fea0003800000 */
.L_x_19555:
[----:B------:R0:W-:Y:S01]  /*3e30*/  STG.E.U8 desc[UR36][R16.64], R8 ;  /* 0x0000000810007986 */ /* 0x0001e2000c101124 */
[----:B------:R-:W-:Y:S05]  /*3e40*/  BRA `(.L_x_19535) ;  /* 0x0000000400147947 */ /* 0x000fea0003800000 */
.L_x_19553:
        /* <DEDUP_REMOVED lines=17> */
.L_x_19560:
[----:B------:R-:W-:-:S04]  /*3f60*/  LOP3.LUT R2, R19, 0x80000000, RZ, 0xc0, !PT ;  /* 0x8000000013027812 */ /* 0x000fc800078ec0ff */
[----:B------:R-:W-:-:S04]  /*3f70*/  SHF.R.U32.HI R3, RZ, 0x18, R2 ;  /* 0x00000018ff037819 */ /* 0x000fc80000011602 */
[----:B------:R-:W-:-:S04]  /*3f80*/  LOP3.LUT R0, R0, R3, RZ, 0xfc, !PT ;  /* 0x0000000300007212 */ /* 0x000fc800078efcff */
[----:B------:R-:W-:-:S07]  /*3f90*/  PRMT R8, R0, 0x7610, R8 ;  /* 0x0000761000087816 */ /* 0x000fce0000000008 */
.L_x_19559:
[----:B------:R-:W-:Y:S05]  /*3fa0*/  BSYNC B0 ;  /* 0x0000000000007941 */ /* 0x000fea0003800000 */
.L_x_19558:
[----:B------:R0:W-:Y:S01]  /*3fb0*/  STG.E.U8 desc[UR36][R16.64], R8 ;  /* 0x0000000810007986 */ /* 0x0001e2000c101124 */
[----:B------:R-:W-:Y:S05]  /*3fc0*/  BRA `(.L_x_19535) ;  /* 0x0000000000b47947 */ /* 0x000fea0003800000 */
.L_x_19552:
        /* <DEDUP_REMOVED lines=22> */
.L_x_19534:
        /* <DEDUP_REMOVED lines=16> */
.L_x_19563:
[----:B------:R-:W-:Y:S05]  /*4230*/  BRA `(.L_x_19535) ;  /* 0x0000000000187947 */ /* 0x000fea0003800000 */
.L_x_19562:
[----:B------:R-:W-:-:S04]  /*4240*/  PRMT R2, R19, 0x9910, RZ ;  /* 0x0000991013027816 */ /* 0x000fc800000000ff */
[----:B------:R-:W-:-:S05]  /*4250*/  SHF.R.S32.HI R3, RZ, 0x1f, R2 ;  /* 0x0000001fff037819 */ /* 0x000fca0000011402 */
[----:B------:R0:W-:Y:S01]  /*4260*/  STG.E.64 desc[UR36][R16.64], R2 ;  /* 0x0000000210007986 */ /* 0x0001e2000c101b24 */
[----:B------:R-:W-:Y:S05]  /*4270*/  BRA `(.L_x_19535) ;  /* 0x0000000000087947 */ /* 0x000fea0003800000 */
.L_x_19561:
[----:B------:R-:W-:-:S05]  /*4280*/  PRMT R3, R19, 0x9910, RZ ;  /* 0x0000991013037816 */ /* 0x000fca00000000ff */
[----:B------:R0:W-:Y:S02]  /*4290*/  STG.E desc[UR36][R16.64], R3 ;  /* 0x0000000310007986 */ /* 0x0001e4000c101924 */
.L_x_19535:
[----:B------:R-:W-:-:S04]  /*42a0*/  IMAD R18, R18, 0x200, R23 ;  /* 0x0000020012127824 */ /* 0x000fc800078e0217 */
[----:B012---:R-:W-:-:S07]  /*42b0*/  VIADD R19, R18, 0x80 ;  /* 0x0000008012137836 */ /* 0x007fce0000000000 */
.L_x_19462:
[----:B------:R-:W-:Y:S05]  /*42c0*/  BSYNC B6 ;  /* 0x0000000000067941 */ /* 0x000fea0003800000 */
.L_x_19461:
        /* <DEDUP_REMOVED lines=358> */
.L_x_19566:
        /* <DEDUP_REMOVED lines=20> */
.L_x_19570:
[----:B------:R0:W5:Y:S01]  /*5a70*/  LDG.E.U8 R22, desc[UR36][R2.64] ;  /* 0x0000002402167981 */ /* 0x000162000c1e1100 */
[----:B------:R-:W-:Y:S05]  /*5a80*/  BRA `(.L_x_19572) ;  /* 0x0000000c00547947 */ /* 0x000fea0003800000 */
.L_x_19569:
        /* <DEDUP_REMOVED lines=8> */
.L_x_19574:
[----:B------:R0:W5:Y:S01]  /*5b10*/  LDG.E.U16 R22, desc[UR36][R2.64] ;  /* 0x0000002402167981 */ /* 0x000162000c1e1500 */
[----:B------:R-:W-:Y:S05]  /*5b20*/  BRA `(.L_x_19572) ;  /* 0x0000000c002c7947 */ /* 0x000fea0003800000 */
.L_x_19573:
[----:B------:R0:W5:Y:S01]  /*5b30*/  LDG.E.U16 R22, desc[UR36][R2.64] ;  /* 0x0000002402167981 */ /* 0x000162000c1e1500 */
[----:B------:R-:W-:Y:S05]  /*5b40*/  BRA `(.L_x_19572) ;  /* 0x0000000c00247947 */ /* 0x000fea0003800000 */
.L_x_19568:
        /* <DEDUP_REMOVED lines=9> */
.L_x_19576:
[----:B------:R-:W2:Y:S02]  /*5be0*/  LDG.E.U16 R0, desc[UR36][R2.64] ;  /* 0x0000002402007981 */ /* 0x000ea4000c1e1500 */
[----:B--2---:R-:W-:-:S06]  /*5bf0*/  HADD2.F32 R0, -RZ, R0.H0_H0 ;  /* 0x20000000ff007230 */ /* 0x004fcc0000004100 */
[----:B------:R-:W0:Y:S02]  /*5c00*/  F2I.FTZ.TRUNC.NTZ R0, R0 ;  /* 0x0000000000007305 */ /* 0x000e24000021f100 */
[----:B0-----:R-:W-:Y:S01]  /*5c10*/  PRMT R22, R0, 0x7610, R22 ;  /* 0x0000761000167816 */ /* 0x001fe20000000016 */
[----:B------:R-:W-:Y:S06]  /*5c20*/  BRA `(.L_x_19572) ;  /* 0x0000000800ec7947 */ /* 0x000fec0003800000 */
.L_x_19575:
        /* <DEDUP_REMOVED lines=9> */
.L_x_19578:
[----:B------:R-:W2:Y:S02]  /*5cc0*/  LDG.E.U16 R2, desc[UR36][R2.64] ;  /* 0x0000002402027981 */ /* 0x000ea4000c1e1500 */
[----:B--2---:R-:W-:-:S06]  /*5cd0*/  HADD2.F32 R0, -RZ, R2.H0_H0 ;  /* 0x20000002ff007230 */ /* 0x004fcc0000004100 */
[----:B------:R-:W0:Y:S02]  /*5ce0*/  F2I.FTZ.TRUNC.NTZ R0, R0 ;  /* 0x0000000000007305 */ /* 0x000e24000021f100 */
[----:B0-----:R-:W-:Y:S01]  /*5cf0*/  PRMT R22, R0, 0x7610, R22 ;  /* 0x0000761000167816 */ /* 0x001fe20000000016 */
[----:B------:R-:W-:Y:S06]  /*5d00*/  BRA `(.L_x_19572) ;  /* 0x0000000800b47947 */ /* 0x000fec0003800000 */
.L_x_19577:
[----:B------:R-:W2:Y:S02]  /*5d10*/  LDG.E.64 R2, desc[UR36][R2.64] ;  /* 0x0000002402027981 */ /* 0x000ea4000c1e1b00 */
[----:B--2---:R0:W1:Y:S01]  /*5d20*/  F2I.F64.TRUNC R22, R2 ;  /* 0x0000000200167311 */ /* 0x004062000030d100 */
[----:B------:R-:W-:Y:S05]  /*5d30*/  BRA `(.L_x_19572) ;  /* 0x0000000800a87947 */ /* 0x000fea0003800000 */
.L_x_19567:
        /* <DEDUP_REMOVED lines=12> */
.L_x_19581:
[----:B------:R-:W2:Y:S02]  /*5e00*/  LDG.E.64 R2, desc[UR36][R2.64] ;  /* 0x0000002402027981 */ /* 0x000ea4000c1e1b00 */
[----:B--2---:R0:W1:Y:S01]  /*5e10*/  F2I.F64.TRUNC R22, R2 ;  /* 0x0000000200167311 */ /* 0x004062000030d100 */
[----:B------:R-:W-:Y:S05]  /*5e20*/  BRA `(.L_x_19572) ;  /* 0x00000008006c7947 */ /* 0x000fea0003800000 */
.L_x_19580:
        /* <DEDUP_REMOVED lines=28> */
.L_x_19583:
        /* <DEDUP_REMOVED lines=15> */
.L_x_19582:
[----:B------:R-:W2:Y:S02]  /*60e0*/  LDG.E.U16 R0, desc[UR36][R2.64] ;  /* 0x0000002402007981 */ /* 0x000ea4000c1e1500 */
[----:B--2---:R-:W-:-:S06]  /*60f0*/  IMAD.U32 R0, R0, 0x10000, RZ ;  /* 0x0001000000007824 */ /* 0x004fcc00078e00ff */
[----:B------:R-:W0:Y:S02]  /*6100*/  F2I.FTZ.TRUNC.NTZ R0, R0 ;  /* 0x0000000000007305 */ /* 0x000e24000021f100 */
[----:B0-----:R-:W-:Y:S01]  /*6110*/  PRMT R22, R0, 0x7610, R22 ;  /* 0x0000761000167816 */ /* 0x001fe20000000016 */
[----:B------:R-:W-:Y:S06]  /*6120*/  BRA `(.L_x_19572) ;  /* 0x0000000400ac7947 */ /* 0x000fec0003800000 */
.L_x_19579:
        /* <DEDUP_REMOVED lines=10> */
.L_x_19586:
        /* <DEDUP_REMOVED lines=21> */
.L_x_19590:
[----:B------:R-:W-:Y:S05]  /*6320*/  BSYNC B1 ;  /* 0x0000000000017941 */ /* 0x000fea0003800000 */
.L_x_19589:
[----:B------:R-:W-:Y:S01]  /*6330*/  LEA R3, R0, 0x3b800000, 0x17 ;  /* 0x3b80000000037811 */ /* 0x000fe200078eb8ff */
[----:B------:R-:W-:-:S05]  /*6340*/  IMAD.SHL.U32 R0, R2, 0x100000, RZ ;  /* 0x0010000002007824 */ /* 0x000fca00078e00ff */
[----:B------:R-:W-:-:S07]  /*6350*/  LOP3.LUT R0, R3, R0, R4, 0xfe, !PT ;  /* 0x0000000003007212 */ /* 0x000fce00078efe04 */
.L_x_19588:
[----:B------:R-:W-:Y:S05]  /*6360*/  BSYNC B0 ;  /* 0x0000000000007941 */ /* 0x000fea0003800000 */
.L_x_19587:
[----:B------:R-:W0:Y:S02]  /*6370*/  F2I.FTZ.TRUNC.NTZ R0, R0 ;  /* 0x0000000000007305 */ /* 0x000e24000021f100 */
[----:B0-----:R-:W-:Y:S01]  /*6380*/  PRMT R22, R0, 0x7610, R22 ;  /* 0x0000761000167816 */ /* 0x001fe20000000016 */
[----:B------:R-:W-:Y:S06]  /*6390*/  BRA `(.L_x_19572) ;  /* 0x0000000400107947 */ /* 0x000fec0003800000 */
.L_x_19585:
        /* <DEDUP_REMOVED lines=21> */
.L_x_19594:
[----:B------:R-:W-:Y:S05]  /*64f0*/  BSYNC B1 ;  /* 0x0000000000017941 */ /* 0x000fea0003800000 */
.L_x_19593:
[----:B------:R-:W-:Y:S01]  /*6500*/  LEA R3, R0, 0x37800000, 0x17 ;  /* 0x3780000000037811 */ /* 0x000fe200078eb8ff */
[----:B------:R-:W-:-:S05]  /*6510*/  IMAD.SHL.U32 R0, R2, 0x200000, RZ ;  /* 0x0020000002007824 */ /* 0x000fca00078e00ff */
[----:B------:R-:W-:-:S07]  /*6520*/  LOP3.LUT R0, R3, R0, R4, 0xfe, !PT ;  /* 0x0000000003007212 */ /* 0x000fce00078efe04 */
.L_x_19592:
[----:B------:R-:W-:Y:S05]  /*6530*/  BSYNC B0 ;  /* 0x0000000000007941 */ /* 0x000fea0003800000 */
.L_x_19591:
[----:B------:R-:W0:Y:S02]  /*6540*/  F2I.FTZ.TRUNC.NTZ R0, R0 ;  /* 0x0000000000007305 */ /* 0x000e24000021f100 */
[----:B0-----:R-:W-:Y:S01]  /*6550*/  PRMT R22, R0, 0x7610, R22 ;  /* 0x0000761000167816 */ /* 0x001fe20000000016 */
[----:B------:R-:W-:Y:S06]  /*6560*/  BRA `(.L_x_19572) ;  /* 0x00000000009c7947 */ /* 0x000fec0003800000 */
.L_x_19584:
        /* <DEDUP_REMOVED lines=14> */
.L_x_19598:
[----:B------:R-:W-:Y:S05]  /*6650*/  BSYNC B0 ;  /* 0x0000000000007941 */ /* 0x000fea0003800000 */
.L_x_19597:
[----:B------:R-:W0:Y:S02]  /*6660*/  F2I.FTZ.TRUNC.NTZ R0, R0 ;  /* 0x0000000000007305 */ /* 0x000e24000021f100 */
[----:B0-----:R-:W-:Y:S01]  /*6670*/  PRMT R22, R0, 0x7610, R22 ;  /* 0x0000761000167816 */ /* 0x001fe20000000016 */
[----:B------:R-:W-:Y:S06]  /*6680*/  BRA `(.L_x_19572) ;  /* 0x0000000000547947 */ /* 0x000fec0003800000 */
.L_x_19571:
        /* <DEDUP_REMOVED lines=16> */
.L_x_19599:
[----:B------:R-:W-:Y:S01]  /*6790*/  PRMT R22, RZ, 0x7610, R22 ;  /* 0x00007610ff167816 */ /* 0x000fe20000000016 */
[----:B------:R-:W-:Y:S06]  /*67a0*/  BRA `(.L_x_19572) ;  /* 0x00000000000c7947 */ /* 0x000fec0003800000 */
.L_x_19596:
[----:B------:R3:W5:Y:S01]  /*67b0*/  LDG.E.U16 R22, desc[UR36][R2.64] ;  /* 0x0000002402167981 */ /* 0x000762000c1e1500 */
[----:B------:R-:W-:Y:S05]  /*67c0*/  BRA `(.L_x_19572) ;  /* 0x0000000000047947 */ /* 0x000fea0003800000 */
.L_x_19595:
[----:B------:R4:W5:Y:S02]  /*67d0*/  LDG.E.U16 R22, desc[UR36][R2.64] ;  /* 0x0000002402167981 */ /* 0x000964000c1e1500 */
.L_x_19572:
        /* <DEDUP_REMOVED lines=17> */
.L_x_19603:
[----:B------:R4:W5:Y:S01]  /*68f0*/  LDG.E.U8 R5, desc[UR36][R2.64] ;  /* 0x0000002402057981 */ /* 0x000962000c1e1100 */
[----:B------:R-:W-:Y:S05]  /*6900*/  BRA `(.L_x_19605) ;  /* 0x0000000c00547947 */ /* 0x000fea0003800000 */
.L_x_19602:
        /* <DEDUP_REMOVED lines=8> */
.L_x_19607:
[----:B------:R2:W5:Y:S01]  /*6990*/  LDG.E.U16 R5, desc[UR36][R2.64] ;  /* 0x0000002402057981 */ /* 0x000562000c1e1500 */
[----:B------:R-:W-:Y:S05]  /*69a0*/  BRA `(.L_x_19605) ;  /* 0x0000000c002c7947 */ /* 0x000fea0003800000 */
.L_x_19606:
[----:B------:R0:W5:Y:S01]  /*69b0*/  LDG.E.U16 R5, desc[UR36][R2.64] ;  /* 0x0000002402057981 */ /* 0x000162000c1e1500 */
[----:B------:R-:W-:Y:S05]  /*69c0*/  BRA `(.L_x_19605) ;  /* 0x0000000c00247947 */ /* 0x000fea0003800000 */
.L_x_19601:
        /* <DEDUP_REMOVED lines=9> */
.L_x_19609:
[----:B------:R-:W2:Y:S02]  /*6a60*/  LDG.E.U16 R0, desc[UR36][R2.64] ;  /* 0x0000002402007981 */ /* 0x000ea4000c1e1500 */
[----:B--2---:R-:W-:-:S06]  /*6a70*/  HADD2.F32 R0, -RZ, R0.H0_H0 ;  /* 0x20000000ff007230 */ /* 0x004fcc0000004100 */
[----:B------:R-:W0:Y:S02]  /*6a80*/  F2I.FTZ.TRUNC.NTZ R0, R0 ;  /* 0x0000000000007305 */ /* 0x000e24000021f100 */
[----:B0-----:R-:W-:Y:S01]  /*6a90*/  PRMT R5, R0, 0x7610, R5 ;  /* 0x0000761000057816 */ /* 0x001fe20000000005 */
[----:B------:R-:W-:Y:S06]  /*6aa0*/  BRA `(.L_x_19605) ;  /* 0x0000000800ec7947 */ /* 0x000fec0003800000 */
.L_x_19608:
        /* <DEDUP_REMOVED lines=9> */
.L_x_19611:
[----:B------:R-:W2:Y:S02]  /*6b40*/  LDG.E.U16 R2, desc[UR36][R2.64] ;  /* 0x0000002402027981 */ /* 0x000ea4000c1e1500 */
[----:B--2---:R-:W-:-:S06]  /*6b50*/  HADD2.F32 R0, -RZ, R2.H0_H0 ;  /* 0x20000002ff007230 */ /* 0x004fcc0000004100 */
[----:B------:R-:W0:Y:S02]  /*6b60*/  F2I.FTZ.TRUNC.NTZ R0, R0 ;  /* 0x0000000000007305 */ /* 0x000e24000021f100 */
[----:B0-----:R-:W-:Y:S01]  /*6b70*/  PRMT R5, R0, 0x7610, R5 ;  /* 0x0000761000057816 */ /* 0x001fe20000000005 */
[----:B------:R-:W-:Y:S06]  /*6b80*/  BRA `(.L_x_19605) ;  /* 0x0000000800b47947 */ /* 0x000fec0003800000 */
.L_x_19610:
[----:B------:R-:W2:Y:S02]  /*6b90*/  LDG.E.64 R2, desc[UR36][R2.64] ;  /* 0x0000002402027981 */ /* 0x000ea4000c1e1b00 */
[----:B--2---:R0:W1:Y:S01]  /*6ba0*/  F2I.F64.TRUNC R5, R2 ;  /* 0x0000000200057311 */ /* 0x004062000030d100 */
[----:B------:R-:W-:Y:S05]  /*6bb0*/  BRA `(.L_x_19605) ;  /* 0x0000000800a87947 */ /* 0x000fea0003800000 */
.L_x_19600:
        /* <DEDUP_REMOVED lines=12> */
.L_x_19614:
[----:B------:R-:W2:Y:S02]  /*6c80*/  LDG.E.64 R2, desc[UR36][R2.64] ;  /* 0x0000002402027981 */ /* 0x000ea4000c1e1b00 */
[----:B--2---:R0:W1:Y:S01]  /*6c90*/  F2I.F64.TRUNC R5, R2 ;  /* 0x0000000200057311 */ /* 0x004062000030d100 */
[----:B------:R-:W-:Y:S05]  /*6ca0*/  BRA `(.L_x_19605) ;  /* 0x00000008006c7947 */ /* 0x000fea0003800000 */
.L_x_19613:
        /* <DEDUP_REMOVED lines=28> */
.L_x_19616:
        /* <DEDUP_REMOVED lines=15> */
.L_x_19615:
[----:B------:R-:W2:Y:S02]  /*6f60*/  LDG.E.U16 R0, desc[UR36][R2.64] ;  /* 0x0000002402007981 */ /* 0x000ea4000c1e1500 */
[----:B--2---:R-:W-:-:S06]  /*6f70*/  IMAD.U32 R0, R0, 0x10000, RZ ;  /* 0x0001000000007824 */ /* 0x004fcc00078e00ff */
[----:B------:R-:W0:Y:S02]  /*6f80*/  F2I.FTZ.TRUNC.NTZ R0, R0 ;  /* 0x0000000000007305 */ /* 0x000e24000021f100 */
[----:B0-----:R-:W-:Y:S01]  /*6f90*/  PRMT R5, R0, 0x7610, R5 ;  /* 0x0000761000057816 */ /* 0x001fe20000000005 */
[----:B------:R-:W-:Y:S06]  /*6fa0*/  BRA `(.L_x_19605) ;  /* 0x0000000400ac7947 */ /* 0x000fec0003800000 */
.L_x_19612:
        /* <DEDUP_REMOVED lines=10> */
.L_x_19619:
        /* <DEDUP_REMOVED lines=21> */
.L_x_19623:
[----:B------:R-:W-:Y:S05]  /*71a0*/  BSYNC B1 ;  /* 0x0000000000017941 */ /* 0x000fea0003800000 */
.L_x_19622:
[----:B------:R-:W-:Y:S01]  /*71b0*/  LEA R3, R0, 0x3b800000, 0x17 ;  /* 0x3b80000000037811 */ /* 0x000fe200078eb8ff */
[----:B------:R-:W-:-:S05]  /*71c0*/  IMAD.SHL.U32 R0, R2, 0x100000, RZ ;  /* 0x0010000002007824 */ /* 0x000fca00078e00ff */
[----:B------:R-:W-:-:S07]  /*71d0*/  LOP3.LUT R0, R3, R0, R4, 0xfe, !PT ;  /* 0x0000000003007212 */ /* 0x000fce00078efe04 */
.L_x_19621:
[----:B------:R-:W-:Y:S05]  /*71e0*/  BSYNC B0 ;  /* 0x0000000000007941 */ /* 0x000fea0003800000 */
.L_x_19620:
[----:B------:R-:W0:Y:S02]  /*71f0*/  F2I.FTZ.TRUNC.NTZ R0, R0 ;  /* 0x0000000000007305 */ /* 0x000e24000021f100 */
[----:B0-----:R-:W-:Y:S01]  /*7200*/  PRMT R5, R0, 0x7610, R5 ;  /* 0x0000761000057816 */ /* 0x001fe20000000005 */
[----:B------:R-:W-:Y:S06]  /*7210*/  BRA `(.L_x_19605) ;  /* 0x0000000400107947 */ /* 0x000fec0003800000 */
.L_x_19618:
        /* <DEDUP_REMOVED lines=21> */
.L_x_19627:
[----:B------:R-:W-:Y:S05]  /*7370*/  BSYNC B1 ;  /* 0x0000000000017941 */ /* 0x000fea0003800000 */
.L_x_19626:
[----:B------:R-:W-:Y:S01]  /*7380*/  LEA R3, R0, 0x37800000, 0x17 ;  /* 0x3780000000037811 */ /* 0x000fe200078eb8ff */
[----:B------:R-:W-:-:S05]  /*7390*/  IMAD.SHL.U32 R0, R2, 0x200000, RZ ;  /* 0x0020000002007824 */ /* 0x000fca00078e00ff */
[----:B------:R-:W-:-:S07]  /*73a0*/  LOP3.LUT R0, R3, R0, R4, 0xfe, !PT ;  /* 0x0000000003007212 */ /* 0x000fce00078efe04 */
.L_x_19625:
[----:B------:R-:W-:Y:S05]  /*73b0*/  BSYNC B0 ;  /* 0x0000000000007941 */ /* 0x000fea0003800000 */
.L_x_19624:
[----:B------:R-:W0:Y:S02]  /*73c0*/  F2I.FTZ.TRUNC.NTZ R0, R0 ;  /* 0x0000000000007305 */ /* 0x000e24000021f100 */
[----:B0-----:R-:W-:Y:S01]  /*73d0*/  PRMT R5, R0, 0x7610, R5 ;  /* 0x0000761000057816 */ /* 0x001fe20000000005 */
[----:B------:R-:W-:Y:S06]  /*73e0*/  BRA `(.L_x_19605) ;  /* 0x00000000009c7947 */ /* 0x000fec0003800000 */
.L_x_19617:
        /* <DEDUP_REMOVED lines=14> */
.L_x_19631:
[----:B------:R-:W-:Y:S05]  /*74d0*/  BSYNC B0 ;  /* 0x0000000000007941 */ /* 0x000fea0003800000 */
.L_x_19630:
[----:B------:R-:W0:Y:S02]  /*74e0*/  F2I.FTZ.TRUNC.NTZ R0, R0 ;  /* 0x0000000000007305 */ /* 0x000e24000021f100 */
[----:B0-----:R-:W-:Y:S01]  /*74f0*/  PRMT R5, R0, 0x7610, R5 ;  /* 0x0000761000057816 */ /* 0x001fe20000000005 */
[----:B------:R-:W-:Y:S06]  /*7500*/  BRA `(.L_x_19605) ;  /* 0x0000000000547947 */ /* 0x000fec0003800000 */
.L_x_19604:
        /* <DEDUP_REMOVED lines=16> */
.L_x_19632:
[----:B------:R-:W-:Y:S01]  /*7610*/  PRMT R5, RZ, 0x7610, R5 ;  /* 0x00007610ff057816 */ /* 0x000fe20000000005 */
[----:B------:R-:W-:Y:S06]  /*7620*/  BRA `(.L_x_19605) ;  /* 0x00000000000c7947 */ /* 0x000fec0003800000 */
.L_x_19629:
[----:B------:R0:W5:Y:S01]  /*7630*/  LDG.E.U16 R5, desc[UR36][R2.64] ;  /* 0x0000002402057981 */ /* 0x000162000c1e1500 */
[----:B------:R-:W-:Y:S05]  /*7640*/  BRA `(.L_x_19605) ;  /* 0x0000000000047947 */ /* 0x000fea0003800000 */
.L_x_19628:
[----:B------:R0:W5:Y:S02]  /*7650*/  LDG.E.U16 R5, desc[UR36][R2.64] ;  /* 0x0000002402057981 */ /* 0x000164000c1e1500 */
.L_x_19605:
        /* <DEDUP_REMOVED lines=15> */
.L_x_19636:
[----:B------:R0:W-:Y:S01]  /*7750*/  STG.E.U8 desc[UR36][R16.64], R5 ;  /* 0x0000000510007986 */ /* 0x0001e2000c101124 */
[----:B------:R-:W-:Y:S05]  /*7760*/  BRA `(.L_x_19638) ;  /* 0x0000000c00647947 */ /* 0x000fea0003800000 */
.L_x_19635:
        /* <DEDUP_REMOVED lines=10> */
.L_x_19640:
[----:B------:R-:W-:-:S05]  /*7810*/  PRMT R3, R5, 0x9910, RZ ;  /* 0x0000991005037816 */ /* 0x000fca00000000ff */
[----:B------:R3:W-:Y:S01]  /*7820*/  STG.E desc[UR36][R16.64], R3 ;  /* 0x0000000310007986 */ /* 0x0007e2000c101924 */
[----:B------:R-:W-:Y:S05]  /*7830*/  BRA `(.L_x_19638) ;  /* 0x0000000c00307947 */ /* 0x000fea0003800000 */
.L_x_19639:
[----:B------:R2:W-:Y:S01]  /*7840*/  STG.E.U16 desc[UR36][R16.64], R5 ;  /* 0x0000000510007986 */ /* 0x0005e2000c101524 */
[----:B------:R-:W-:Y:S05]  /*7850*/  BRA `(.L_x_19638) ;  /* 0x0000000c00287947 */ /* 0x000fea0003800000 */
.L_x_19634:
        /* <DEDUP_REMOVED lines=9> */
.L_x_19642:
[----:B------:R-:W0:Y:S02]  /*78f0*/  I2F.S16 R0, R5 ;  /* 0x0000000500007306 */ /* 0x000e240000101400 */
[----:B0-----:R-:W-:-:S05]  /*7900*/  F2FP.F16.F32.PACK_AB R0, RZ, R0 ;  /* 0x00000000ff00723e */ /* 0x001fca00000000ff */
[----:B------:R0:W-:Y:S01]  /*7910*/  STG.E.U16 desc[UR36][R16.64], R0 ;  /* 0x0000000010007986 */ /* 0x0001e2000c101524 */
[----:B------:R-:W-:Y:S05]  /*7920*/  BRA `(.L_x_19638) ;  /* 0x0000000800f47947 */ /* 0x000fea0003800000 */
.L_x_19641:
        /* <DEDUP_REMOVED lines=10> */
.L_x_19644:
[----:B------:R-:W0:Y:S02]  /*79d0*/  I2F.S16 R5, R5 ;  /* 0x0000000500057306 */ /* 0x000e240000101400 */
[----:B0-----:R-:W-:-:S04]  /*79e0*/  F2FP.F16.F32.PACK_AB R3, RZ, R5 ;  /* 0x00000005ff03723e */ /* 0x001fc800000000ff */
[----:B------:R-:W-:-:S05]  /*79f0*/  PRMT R3, R3, 0x5410, RZ ;  /* 0x0000541003037816 */ /* 0x000fca00000000ff */
[----:B------:R0:W-:Y:S01]  /*7a00*/  STG.E desc[UR36][R16.64], R3 ;  /* 0x0000000310007986 */ /* 0x0001e2000c101924 */
[----:B------:R-:W-:Y:S05]  /*7a10*/  BRA `(.L_x_19638) ;  /* 0x0000000800b87947 */ /* 0x000fea0003800000 */
.L_x_19643:
[----:B------:R-:W0:Y:S02]  /*7a20*/  I2F.F64.S16 R2, R5 ;  /* 0x0000000500027312 */ /* 0x000e240000101c00 */
[----:B0-----:R0:W-:Y:S01]  /*7a30*/  STG.E.64 desc[UR36][R16.64], R2 ;  /* 0x0000000210007986 */ /* 0x0011e2000c101b24 */
[----:B------:R-:W-:Y:S05]  /*7a40*/  BRA `(.L_x_19638) ;  /* 0x0000000800ac7947 */ /* 0x000fea0003800000 */
.L_x_19633:
        /* <DEDUP_REMOVED lines=13> */
.L_x_19647:
[----:B------:R-:W0:Y:S01]  /*7b20*/  I2F.F64.S16 R4, R5 ;  /* 0x0000000500047312 */ /* 0x000e220000101c00 */
[----:B------:R-:W-:-:S05]  /*7b30*/  CS2R R6, SRZ ;  /* 0x0000000000067805 */ /* 0x000fca000001ff00 */
[----:B0-----:R0:W-:Y:S01]  /*7b40*/  STG.E.128 desc[UR36][R16.64], R4 ;  /* 0x0000000410007986 */ /* 0x0011e2000c101d24 */
[----:B------:R-:W-:Y:S05]  /*7b50*/  BRA `(.L_x_19638) ;  /* 0x0000000800687947 */ /* 0x000fea0003800000 */
.L_x_19646:
        /* <DEDUP_REMOVED lines=21> */
.L_x_19651:
[----:B------:R-:W-:Y:S05]  /*7cb0*/  BSYNC B0 ;  /* 0x0000000000007941 */ /* 0x000fea0003800000 */
.L_x_19650:
[----:B------:R-:W-:-:S05]  /*7cc0*/  LOP3.LUT R3, R0, R3, RZ, 0xfc, !PT ;  /* 0x0000000300037212 */ /* 0x000fca00078efcff */
[----:B------:R0:W-:Y:S01]  /*7cd0*/  STG.E.U8 desc[UR36][R16.64], R3 ;  /* 0x0000000310007986 */ /* 0x0001e2000c101124 */
[----:B------:R-:W-:Y:S05]  /*7ce0*/  BRA `(.L_x_19638) ;  /* 0x0000000800047947 */ /* 0x000fea0003800000 */
.L_x_19649:
        /* <DEDUP_REMOVED lines=13> */
.L_x_19653:
[----:B------:R-:W-:Y:S01]  /*7dc0*/  IMAD.MOV.U32 R0, RZ, RZ, 0x7f ;  /* 0x0000007fff007424 */ /* 0x000fe200078e00ff */
[----:B------:R-:W-:-:S04]  /*7dd0*/  ISETP.GT.U32.AND P0, PT, R2, 0x7f800000, PT ;  /* 0x7f8000000200780c */ /* 0x000fc80003f04070 */
[----:B------:R-:W-:-:S09]  /*7de0*/  SEL R0, R0, 0x7c, P0 ;  /* 0x0000007c00007807 */ /* 0x000fd20000000000 */
.L_x_19654:
[----:B------:R-:W-:Y:S05]  /*7df0*/  BSYNC B0 ;  /* 0x0000000000007941 */ /* 0x000fea0003800000 */
.L_x_19652:
[----:B------:R-:W-:-:S04]  /*7e00*/  LOP3.LUT R2, R5, 0x80000000, RZ, 0xc0, !PT ;  /* 0x8000000005027812 */ /* 0x000fc800078ec0ff */
[----:B------:R-:W-:-:S04]  /*7e10*/  SHF.R.U32.HI R3, RZ, 0x18, R2 ;  /* 0x00000018ff037819 */ /* 0x000fc80000011602 */
[----:B------:R-:W-:-:S05]  /*7e20*/  LOP3.LUT R3, R0, R3, RZ, 0xfc, !PT ;  /* 0x0000000300037212 */ /* 0x000fca00078efcff */
[----:B------:R0:W-:Y:S01]  /*7e30*/  STG.E.U8 desc[UR36][R16.64], R3 ;  /* 0x0000000310007986 */ /* 0x0001e2000c101124 */
[----:B------:R-:W-:Y:S05]  /*7e40*/  BRA `(.L_x_19638) ;  /* 0x0000000400ac7947 */ /* 0x000fea0003800000 */
.L_x_19648:
[----:B------:R-:W0:Y:S02]  /*7e50*/  I2F.S16 R0, R5 ;  /* 0x0000000500007306 */ /* 0x000e240000101400 */
[----:B0-----:R-:W-:-:S05]  /*7e60*/  F2FP.BF16.F32.PACK_AB R0, RZ, R0 ;  /* 0x00000000ff00723e */ /* 0x001fca00000010ff */
[----:B------:R0:W-:Y:S01]  /*7e70*/  STG.E.U16 desc[UR36][R16.64], R0 ;  /* 0x0000000010007986 */ /* 0x0001e2000c101524 */
[----:B------:R-:W-:Y:S05]  /*7e80*/  BRA `(.L_x_19638) ;  /* 0x00000004009c7947 */ /* 0x000fea0003800000 */
.L_x_19645:
        /* <DEDUP_REMOVED lines=10> */
.L_x_19657:
        /* <DEDUP_REMOVED lines=17> */
.L_x_19660:
[----:B------:R-:W-:-:S04]  /*8040*/  LOP3.LUT R2, R5, 0x80000000, RZ, 0xc0, !PT ;  /* 0x8000000005027812 */ /* 0x000fc800078ec0ff */
[----:B------:R-:W-:-:S04]  /*8050*/  SHF.R.U32.HI R3, RZ, 0x18, R2 ;  /* 0x00000018ff037819 */ /* 0x000fc80000011602 */
[----:B------:R-:W-:-:S04]  /*8060*/  LOP3.LUT R0, R0, R3, RZ, 0xfc, !PT ;  /* 0x0000000300007212 */ /* 0x000fc800078efcff */
[----:B------:R-:W-:-:S07]  /*8070*/  PRMT R8, R0, 0x7610, R8 ;  /* 0x0000761000087816 */ /* 0x000fce0000000008 */
.L_x_19659:
[----:B------:R-:W-:Y:S05]  /*8080*/  BSYNC B0 ;  /* 0x0000000000007941 */ /* 0x000fea0003800000 */
.L_x_19658:
[----:B------:R0:W-:Y:S01]  /*8090*/  STG.E.U8 desc[UR36][R16.64], R8 ;  /* 0x0000000810007986 */ /* 0x0001e2000c101124 */
[----:B------:R-:W-:Y:S05]  /*80a0*/  BRA `(.L_x_19638) ;  /* 0x0000000400147947 */ /* 0x000fea0003800000 */
.L_x_19656:
        /* <DEDUP_REMOVED lines=17> */
.L_x_19663:
[----:B------:R-:W-:-:S04]  /*81c0*/  LOP3.LUT R2, R5, 0x80000000, RZ, 0xc0, !PT ;  /* 0x8000000005027812 */ /* 0x000fc800078ec0ff */
[----:B------:R-:W-:-:S04]  /*81d0*/  SHF.R.U32.HI R3, RZ, 0x18, R2 ;  /* 0x00000018ff037819 */ /* 0x000fc80000011602 */
[----:B------:R-:W-:-:S04]  /*81e0*/  LOP3.LUT R0, R0, R3, RZ, 0xfc, !PT ;  /* 0x0000000300007212 */ /* 0x000fc800078efcff */
[----:B------:R-:W-:-:S07]  /*81f0*/  PRMT R8, R0, 0x7610, R8 ;  /* 0x0000761000087816 */ /* 0x000fce0000000008 */
.L_x_19662:
[----:B------:R-:W-:Y:S05]  /*8200*/  BSYNC B0 ;  /* 0x0000000000007941 */ /* 0x000fea0003800000 */
.L_x_19661:
[----:B------:R0:W-:Y:S01]  /*8210*/  STG.E.U8 desc[UR36][R16.64], R8 ;  /* 0x0000000810007986 */ /* 0x0001e2000c101124 */
[----:B------:R-:W-:Y:S05]  /*8220*/  BRA `(.L_x_19638) ;  /* 0x0000000000b47947 */ /* 0x000fea0003800000 */
.L_x_19655:
        /* <DEDUP_REMOVED lines=22> */
.L_x_19637:
        /* <DEDUP_REMOVED lines=16> */
.L_x_19666:
[----:B------:R-:W-:Y:S05]  /*8490*/  BRA `(.L_x_19638) ;  /* 0x0000000000187947 */ /* 0x000fea0003800000 */
.L_x_19665:
[----:B------:R-:W-:-:S04]  /*84a0*/  PRMT R2, R5, 0x9910, RZ ;  /* 0x0000991005027816 */ /* 0x000fc800000000ff */
[----:B------:R-:W-:-:S05]  /*84b0*/  SHF.R.S32.HI R3, RZ, 0x1f, R2 ;  /* 0x0000001fff037819 */ /* 0x000fca0000011402 */
[----:B------:R0:W-:Y:S01]  /*84c0*/  STG.E.64 desc[UR36][R16.64], R2 ;  /* 0x0000000210007986 */ /* 0x0001e2000c101b24 */
[----:B------:R-:W-:Y:S05]  /*84d0*/  BRA `(.L_x_19638) ;  /* 0x0000000000087947 */ /* 0x000fea0003800000 */
.L_x_19664:
[----:B------:R-:W-:-:S05]  /*84e0*/  PRMT R3, R5, 0x9910, RZ ;  /* 0x0000991005037816 */ /* 0x000fca00000000ff */
[----:B------:R0:W-:Y:S02]  /*84f0*/  STG.E desc[UR36][R16.64], R3 ;  /* 0x0000000310007986 */ /* 0x0001e4000c101924 */
.L_x_19638:
[----:B------:R-:W-:-:S07]  /*8500*/  VIADD R19, R19, 0x80 ;  /* 0x0000008013137836 */ /* 0x000fce0000000000 */
.L_x_19565:
[----:B------:R-:W-:Y:S05]  /*8510*/  BSYNC B6 ;  /* 0x0000000000067941 */ /* 0x000fea0003800000 */
.L_x_19564:
        /* <DEDUP_REMOVED lines=358> */
.L_x_19669:
        /* <DEDUP_REMOVED lines=20> */
.L_x_19673:
[----:B------:R0:W5:Y:S01]  /*9cc0*/  LDG.E.U8 R22, desc[UR36][R2.64] ;  /* 0x0000002402167981 */ /* 0x000162000c1e1100 */
[----:B------:R-:W-:Y:S05]  /*9cd0*/  BRA `(.L_x_19675) ;  /* 0x0000000c00547947 */ /* 0x000fea0003800000 */
.L_x_19672:
        /* <DEDUP_REMOVED lines=8> */
.L_x_19677:
[----:B------:R0:W5:Y:S01]  /*9d60*/  LDG.E.U16 R22, desc[UR36][R2.64] ;  /* 0x0000002402167981 */ /* 0x000162000c1e1500 */
[----:B------:R-:W-:Y:S05]  /*9d70*/  BRA `(.L_x_19675) ;  /* 0x0000000c002c7947 */ /* 0x000fea0003800000 */
.L_x_19676:
[----:B------:R0:W5:Y:S01]  /*9d80*/  LDG.E.U16 R22, desc[UR36][R2.64] ;  /* 0x0000002402167981 */ /* 0x000162000c1e1500 */
[----:B------:R-:W-:Y:S05]  /*9d90*/  BRA `(.L_x_19675) ;  /* 0x0000000c00247947 */ /* 0x000fea0003800000 */
.L_x_19671:
        /* <DEDUP_REMOVED lines=9> */
.L_x_19679:
[----:B------:R-:W2:Y:S02]  /*9e30*/  LDG.E.U16 R0, desc[UR36][R2.64] ;  /* 0x0000002402007981 */ /* 0x000ea4000c1e1500 */
[----:B--2---:R-:W-:-:S06]  /*9e40*/  HADD2.F32 R0, -RZ, R0.H0_H0 ;  /* 0x20000000ff007230 */ /* 0x004fcc0000004100 */
[----:B------:R-:W0:Y:S02]  /*9e50*/  F2I.FTZ.TRUNC.NTZ R0, R0 ;  /* 0x0000000000007305 */ /* 0x000e24000021f100 */
[----:B0-----:R-:W-:Y:S01]  /*9e60*/  PRMT R22, R0, 0x7610, R22 ;  /* 0x0000761000167816 */ /* 0x001fe20000000016 */
[----:B------:R-:W-:Y:S06]  /*9e70*/  BRA `(.L_x_19675) ;  /* 0x0000000800ec7947 */ /* 0x000fec0003800000 */
.L_x_19678:
        /* <DEDUP_REMOVED lines=9> */
.L_x_19681:
[----:B------:R-:W2:Y:S02]  /*9f10*/  LDG.E.U16 R2, desc[UR36][R2.64] ;  /* 0x0000002402027981 */ /* 0x000ea4000c1e1500 */
[----:B--2---:R-:W-:-:S06]  /*9f20*/  HADD2.F32 R0, -RZ, R2.H0_H0 ;  /* 0x20000002ff007230 */ /* 0x004fcc0000004100 */
[----:B------:R-:W0:Y:S02]  /*9f30*/  F2I.FTZ.TRUNC.NTZ R0, R0 ;  /* 0x0000000000007305 */ /* 0x000e24000021f100 */
[----:B0-----:R-:W-:Y:S01]  /*9f40*/  PRMT R22, R0, 0x7610, R22 ;  /* 0x0000761000167816 */ /* 0x001fe20000000016 */
[----:B------:R-:W-:Y:S06]  /*9f50*/  BRA `(.L_x_19675) ;  /* 0x0000000800b47947 */ /* 0x000fec0003800000 */
.L_x_19680:
[----:B------:R-:W2:Y:S02]  /*9f60*/  LDG.E.64 R2, desc[UR36][R2.64] ;  /* 0x0000002402027981 */ /* 0x000ea4000c1e1b00 */
[----:B--2---:R2:W3:Y:S01]  /*9f70*/  F2I.F64.TRUNC R22, R2 ;  /* 0x0000000200167311 */ /* 0x0044e2000030d100 */
[----:B------:R-:W-:Y:S05]  /*9f80*/  BRA `(.L_x_19675) ;  /* 0x0000000800a87947 */ /* 0x000fea0003800000 */
.L_x_19670:
        /* <DEDUP_REMOVED lines=12> */
.L_x_19684:
[----:B------:R-:W2:Y:S02]  /*a050*/  LDG.E.64 R2, desc[UR36][R2.64] ;  /* 0x0000002402027981 */ /* 0x000ea4000c1e1b00 */
[----:B--2---:R0:W1:Y:S01]  /*a060*/  F2I.F64.TRUNC R22, R2 ;  /* 0x0000000200167311 */ /* 0x004062000030d100 */
[----:B------:R-:W-:Y:S05]  /*a070*/  BRA `(.L_x_19675) ;  /* 0x00000008006c7947 */ /* 0x000fea0003800000 */
.L_x_19683:
        /* <DEDUP_REMOVED lines=28> */
.L_x_19686:
        /* <DEDUP_REMOVED lines=15> */
.L_x_19685:
[----:B------:R-:W2:Y:S02]  /*a330*/  LDG.E.U16 R0, desc[UR36][R2.64] ;  /* 0x0000002402007981 */ /* 0x000ea4000c1e1500 */
[----:B--2---:R-:W-:-:S06]  /*a340*/  IMAD.U32 R0, R0, 0x10000, RZ ;  /* 0x0001000000007824 */ /* 0x004fcc00078e00ff */
[----:B------:R-:W0:Y:S02]  /*a350*/  F2I.FTZ.TRUNC.NTZ R0, R0 ;  /* 0x0000000000007305 */ /* 0x000e24000021f100 */
[----:B0-----:R-:W-:Y:S01]  /*a360*/  PRMT R22, R0, 0x7610, R22 ;  /* 0x0000761000167816 */ /* 0x001fe20000000016 */
[----:B------:R-:W-:Y:S06]  /*a370*/  BRA `(.L_x_19675) ;  /* 0x0000000400ac7947 */ /* 0x000fec0003800000 */
.L_x_19682:
        /* <DEDUP_REMOVED lines=10> */
.L_x_19689:
        /* <DEDUP_REMOVED lines=21> */
.L_x_19693:
[----:B------:R-:W-:Y:S05]  /*a570*/  BSYNC B1 ;  /* 0x0000000000017941 */ /* 0x000fea0003800000 */
.L_x_19692:
[----:B------:R-:W-:Y:S01]  /*a580*/  LEA R3, R0, 0x3b800000, 0x17 ;  /* 0x3b80000000037811 */ /* 0x000fe200078eb8ff */
[----:B------:R-:W-:-:S05]  /*a590*/  IMAD.SHL.U32 R0, R2, 0x100000, RZ ;  /* 0x0010000002007824 */ /* 0x000fca00078e00ff */
[----:B------:R-:W-:-:S07]  /*a5a0*/  LOP3.LUT R0, R3, R0, R4, 0xfe, !PT ;  /* 0x0000000003007212 */ /* 0x000fce00078efe04 */
.L_x_19691:
[----:B------:R-:W-:Y:S05]  /*a5b0*/  BSYNC B0 ;  /* 0x0000000000007941 */ /* 0x000fea0003800000 */
.L_x_19690:
[----:B------:R-:W0:Y:S02]  /*a5c0*/  F2I.FTZ.TRUNC.NTZ R0, R0 ;  /* 0x0000000000007305 */ /* 0x000e24000021f100 */
[----:B0-----:R-:W-:Y:S01]  /*a5d0*/  PRMT R22, R0, 0x7610, R22 ;  /* 0x0000761000167816 */ /* 0x001fe20000000016 */
[----:B------:R-:W-:Y:S06]  /*a5e0*/  BRA `(.L_x_19675) ;  /* 0x0000000400107947 */ /* 0x000fec0003800000 */
.L_x_19688:
        /* <DEDUP_REMOVED lines=21> */
.L_x_19697:
[----:B------:R-:W-:Y:S05]  /*a740*/  BSYNC B1 ;  /* 0x0000000000017941 */ /* 0x000fea0003800000 */
.L_x_19696:
[----:B------:R-:W-:Y:S01]  /*a750*/  LEA R3, R0, 0x37800000, 0x17 ;  /* 0x3780000000037811 */ /* 0x000fe200078eb8ff */
[----:B------:R-:W-:-:S05]  /*a760*/  IMAD.SHL.U32 R0, R2, 0x200000, RZ ;  /* 0x0020000002007824 */ /* 0x000fca00078e00ff */
[----:B------:R-:W-:-:S07]  /*a770*/  LOP3.LUT R0, R3, R0, R4, 0xfe, !PT ;  /* 0x0000000003007212 */ /* 0x000fce00078efe04 */
.L_x_19695:
[----:B------:R-:W-:Y:S05]  /*a780*/  BSYNC B0 ;  /* 0x0000000000007941 */ /* 0x000fea0003800000 */
.L_x_19694:
[----:B------:R-:W0:Y:S02]  /*a790*/  F2I.FTZ.TRUNC.NTZ R0, R0 ;  /* 0x0000000000007305 */ /* 0x000e24000021f100 */
[----:B0-----:R-:W-:Y:S01]  /*a7a0*/  PRMT R22, R0, 0x7610, R22 ;  /* 0x0000761000167816 */ /* 0x001fe20000000016 */
[----:B------:R-:W-:Y:S06]  /*a7b0*/  BRA `(.L_x_19675) ;  /* 0x00000000009c7947 */ /* 0x000fec0003800000 */
.L_x_19687:
        /* <DEDUP_REMOVED lines=14> */
.L_x_19701:
[----:B------:R-:W-:Y:S05]  /*a8a0*/  BSYNC B0 ;  /* 0x0000000000007941 */ /* 0x000fea0003800000 */
.L_x_19700:
[----:B------:R-:W0:Y:S02]  /*a8b0*/  F2I.FTZ.TRUNC.NTZ R0, R0 ;  /* 0x0000000000007305 */ /* 0x000e24000021f100 */
[----:B0-----:R-:W-:Y:S01]  /*a8c0*/  PRMT R22, R0, 0x7610, R22 ;  /* 0x0000761000167816 */ /* 0x001fe20000000016 */
[----:B------:R-:W-:Y:S06]  /*a8d0*/  BRA `(.L_x_19675) ;  /* 0x0000000000547947 */ /* 0x000fec0003800000 */
.L_x_19674:
        /* <DEDUP_REMOVED lines=16> */
.L_x_19702:
[----:B------:R-:W-:Y:S01]  /*a9e0*/  PRMT R22, RZ, 0x7610, R22 ;  /* 0x00007610ff167816 */ /* 0x000fe20000000016 */
[----:B------:R-:W-:Y:S06]  /*a9f0*/  BRA `(.L_x_19675) ;  /* 0x00000000000c7947 */ /* 0x000fec0003800000 */
.L_x_19699:
[----:B------:R0:W5:Y:S01]  /*aa00*/  LDG.E.U16 R22, desc[UR36][R2.64] ;  /* 0x0000002402167981 */ /* 0x000162000c1e1500 */
[----:B------:R-:W-:Y:S05]  /*aa10*/  BRA `(.L_x_19675) ;  /* 0x0000000000047947 */ /* 0x000fea0003800000 */
.L_x_19698:
[----:B------:R0:W5:Y:S02]  /*aa20*/  LDG.E.U16 R22, desc[UR36][R2.64] ;  /* 0x0000002402167981 */ /* 0x000164000c1e1500 */
.L_x_19675:
        /* <DEDUP_REMOVED lines=17> */
.L_x_19706:
[----:B------:R0:W5:Y:S01]  /*ab40*/  LDG.E.U8 R5, desc[UR36][R2.64] ;  /* 0x0000002402057981 */ /* 0x000162000c1e1100 */
[----:B------:R-:W-:Y:S05]  /*ab50*/  BRA `(.L_x_19708) ;  /* 0x0000000c00547947 */ /* 0x000fea0003800000 */
.L_x_19705:
        /* <DEDUP_REMOVED lines=8> */
.L_x_19710:
[----:B------:R0:W5:Y:S01]  /*abe0*/  LDG.E.U16 R5, desc[UR36][R2.64] ;  /* 0x0000002402057981 */ /* 0x000162000c1e1500 */
[----:B------:R-:W-:Y:S05]  /*abf0*/  BRA `(.L_x_19708) ;  /* 0x0000000c002c7947 */ /* 0x000fea0003800000 */
.L_x_19709:
[----:B------:R0:W5:Y:S01]  /*ac00*/  LDG.E.U16 R5, desc[UR36][R2.64] ;  /* 0x0000002402057981 */ /* 0x000162000c1e1500 */
[----:B------:R-:W-:Y:S05]  /*ac10*/  BRA `(.L_x_19708) ;  /* 0x0000000c00247947 */ /* 0x000fea0003800000 */
.L_x_19704:
        /* <DEDUP_REMOVED lines=9> */
.L_x_19712:
[----:B------:R-:W2:Y:S02]  /*acb0*/  LDG.E.U16 R0, desc[UR36][R2.64] ;  /* 0x0000002402007981 */ /* 0x000ea4000c1e1500 */
[----:B--2---:R-:W-:-:S06]  /*acc0*/  HADD2.F32 R0, -RZ, R0.H0_H0 ;  /* 0x20000000ff007230 */ /* 0x004fcc0000004100 */
[----:B------:R-:W0:Y:S02]  /*acd0*/  F2I.FTZ.TRUNC.NTZ R0, R0 ;  /* 0x0000000000007305 */ /* 0x000e24000021f100 */
[----:B0-----:R-:W-:Y:S01]  /*ace0*/  PRMT R5, R0, 0x7610, R5 ;  /* 0x0000761000057816 */ /* 0x001fe20000000005 */
[----:B------:R-:W-:Y:S06]  /*acf0*/  BRA `(.L_x_19708) ;  /* 0x0000000800ec7947 */ /* 0x000fec0003800000 */
.L_x_19711:
        /* <DEDUP_REMOVED lines=9> */
.L_x_19714:
[----:B------:R-:W2:Y:S02]  /*ad90*/  LDG.E.U16 R2, desc[UR36][R2.64] ;  /* 0x0000002402027981 */ /* 0x000ea4000c1e1500 */
[----:B--2---:R-:W-:-:S06]  /*ada0*/  HADD2.F32 R0, -RZ, R2.H0_H0 ;  /* 0x20000002ff007230 */ /* 0x004fcc0000004100 */
[----:B------:R-:W0:Y:S02]  /*adb0*/  F2I.FTZ.TRUNC.NTZ R0, R0 ;  /* 0x0000000000007305 */ /* 0x000e24000021f100 */
[----:B0-----:R-:W-:Y:S01]  /*adc0*/  PRMT R5, R0, 0x7610, R5 ;  /* 0x0000761000057816 */ /* 0x001fe20000000005 */
[----:B------:R-:W-:Y:S06]  /*add0*/  BRA `(.L_x_19708) ;  /* 0x0000000800b47947 */ /* 0x000fec0003800000 */
.L_x_19713:
[----:B------:R-:W2:Y:S02]  /*ade0*/  LDG.E.64 R2, desc[UR36][R2.64] ;  /* 0x0000002402027981 */ /* 0x000ea4000c1e1b00 */
[----:B--2---:R0:W1:Y:S01]  /*adf0*/  F2I.F64.TRUNC R5, R2 ;  /* 0x0000000200057311 */ /* 0x004062000030d100 */
[----:B------:R-:W-:Y:S05]  /*ae00*/  BRA `(.L_x_19708) ;  /* 0x0000000800a87947 */ /* 0x000fea0003800000 */
.L_x_19703:
        /* <DEDUP_REMOVED lines=12> */
.L_x_19717:
[----:B------:R-:W2:Y:S02]  /*aed0*/  LDG.E.64 R2, desc[UR36][R2.64] ;  /* 0x0000002402027981 */ /* 0x000ea4000c1e1b00 */
[----:B--2---:R0:W1:Y:S01]  /*aee0*/  F2I.F64.TRUNC R5, R2 ;  /* 0x0000000200057311 */ /* 0x004062000030d100 */
[----:B------:R-:W-:Y:S05]  /*aef0*/  BRA `(.L_x_19708) ;  /* 0x00000008006c7947 */ /* 0x000fea0003800000 */
.L_x_19716:
        /* <DEDUP_REMOVED lines=28> */
.L_x_19719:
        /* <DEDUP_REMOVED lines=15> */
.L_x_19718:
[----:B------:R-:W2:Y:S02]  /*b1b0*/  LDG.E.U16 R0, desc[UR36][R2.64] ;  /* 0x0000002402007981 */ /* 0x000ea4000c1e1500 */
[----:B--2---:R-:W-:-:S06]  /*b1c0*/  IMAD.U32 R0, R0, 0x10000, RZ ;  /* 0x0001000000007824 */ /* 0x004fcc00078e00ff */
[----:B------:R-:W0:Y:S02]  /*b1d0*/  F2I.FTZ.TRUNC.NTZ R0, R0 ;  /* 0x0000000000007305 */ /* 0x000e24000021f100 */
[----:B0-----:R-:W-:Y:S01]  /*b1e0*/  PRMT R5, R0, 0x7610, R5 ;  /* 0x0000761000057816 */ /* 0x001fe20000000005 */
[----:B------:R-:W-:Y:S06]  /*b1f0*/  BRA `(.L_x_19708) ;  /* 0x0000000400ac7947 */ /* 0x000fec0003800000 */
.L_x_19715:
        /* <DEDUP_REMOVED lines=10> */
.L_x_19722:
        /* <DEDUP_REMOVED lines=21> */
.L_x_19726:
[----:B------:R-:W-:Y:S05]  /*b3f0*/  BSYNC B1 ;  /* 0x0000000000017941 */ /* 0x000fea0003800000 */
.L_x_19725:
[----:B------:R-:W-:Y:S01]  /*b400*/  LEA R3, R0, 0x3b800000, 0x17 ;  /* 0x3b80000000037811 */ /* 0x000fe200078eb8ff */
[----:B------:R-:W-:-:S05]  /*b410*/  IMAD.SHL.U32 R0, R2, 0x100000, RZ ;  /* 0x0010000002007824 */ /* 0x000fca00078e00ff */
[----:B------:R-:W-:-:S07]  /*b420*/  LOP3.LUT R0, R3, R0, R4, 0xfe, !PT ;  /* 0x0000000003007212 */ /* 0x000fce00078efe04 */
.L_x_19724:
[----:B------:R-:W-:Y:S05]  /*b430*/  BSYNC B0 ;  /* 0x0000000000007941 */ /* 0x000fea0003800000 */
.L_x_19723:
[----:B------:R-:W0:Y:S02]  /*b440*/  F2I.FTZ.TRUNC.NTZ R0, R0 ;  /* 0x0000000000007305 */ /* 0x000e24000021f100 */
[----:B0-----:R-:W-:Y:S01]  /*b450*/  PRMT R5, R0, 0x7610, R5 ;  /* 0x0000761000057816 */ /* 0x001fe20000000005 */
[----:B------:R-:W-:Y:S06]  /*b460*/  BRA `(.L_x_19708) ;  /* 0x0000000400107947 */ /* 0x000fec0003800000 */
.L_x_19721:
        /* <DEDUP_REMOVED lines=21> */
.L_x_19730:
[----:B------:R-:W-:Y:S05]  /*b5c0*/  BSYNC B1 ;  /* 0x0000000000017941 */ /* 0x000fea0003800000 */
.L_x_19729:
[----:B------:R-:W-:Y:S01]  /*b5d0*/  LEA R3, R0, 0x37800000, 0x17 ;  /* 0x3780000000037811 */ /* 0x000fe200078eb8ff */
[----:B------:R-:W-:-:S05]  /*b5e0*/  IMAD.SHL.U32 R0, R2, 0x200000, RZ ;  /* 0x0020000002007824 */ /* 0x000fca00078e00ff */
[----:B------:R-:W-:-:S07]  /*b5f0*/  LOP3.LUT R0, R3, R0, R4, 0xfe, !PT ;  /* 0x0000000003007212 */ /* 0x000fce00078efe04 */
.L_x_19728:
[----:B------:R-:W-:Y:S05]  /*b600*/  BSYNC B0 ;  /* 0x0000000000007941 */ /* 0x000fea0003800000 */
.L_x_19727:
[----:B------:R-:W0:Y:S02]  /*b610*/  F2I.FTZ.TRUNC.NTZ R0, R0 ;  /* 0x0000000000007305 */ /* 0x000e24000021f100 */
[----:B0-----:R-:W-:Y:S01]  /*b620*/  PRMT R5, R0, 0x7610, R5 ;  /* 0x0000761000057816 */ /* 0x001fe20000000005 */
[----:B------:R-:W-:Y:S06]  /*b630*/  BRA `(.L_x_19708) ;  /* 0x00000000009c7947 */ /* 0x000fec0003800000 */
.L_x_19720:
        /* <DEDUP_REMOVED lines=14> */
.L_x_19734:
[----:B------:R-:W-:Y:S05]  /*b720*/  BSYNC B0 ;  /* 0x0000000000007941 */ /* 0x000fea0003800000 */
.L_x_19733:
[----:B------:R-:W0:Y:S02]  /*b730*/  F2I.FTZ.TRUNC.NTZ R0, R0 ;  /* 0x0000000000007305 */ /* 0x000e24000021f100 */
[----:B0-----:R-:W-:Y:S01]  /*b740*/  PRMT R5, R0, 0x7610, R5 ;  /* 0x0000761000057816 */ /* 0x001fe20000000005 */
[----:B------:R-:W-:Y:S06]  /*b750*/  BRA `(.L_x_19708) ;  /* 0x0000000000547947 */ /* 0x000fec0003800000 */
.L_x_19707:
        /* <DEDUP_REMOVED lines=16> */
.L_x_19735:
[----:B------:R-:W-:Y:S01]  /*b860*/  PRMT R5, RZ, 0x7610, R5 ;  /* 0x00007610ff057816 */ /* 0x000fe20000000005 */
[----:B------:R-:W-:Y:S06]  /*b870*/  BRA `(.L_x_19708) ;  /* 0x00000000000c7947 */ /* 0x000fec0003800000 */
.L_x_19732:
[----:B------:R0:W5:Y:S01]  /*b880*/  LDG.E.U16 R5, desc[UR36][R2.64] ;  /* 0x0000002402057981 */ /* 0x000162000c1e1500 */
[----:B------:R-:W-:Y:S05]  /*b890*/  BRA `(.L_x_19708) ;  /* 0x0000000000047947 */ /* 0x000fea0003800000 */
.L_x_19731:
[----:B------:R0:W5:Y:S02]  /*b8a0*/  LDG.E.U16 R5, desc[UR36][R2.64] ;  /* 0x0000002402057981 */ /* 0x000164000c1e1500 */
.L_x_19708:
        /* <DEDUP_REMOVED lines=15> */
.L_x_19739:
[----:B------:R0:W-:Y:S01]  /*b9a0*/  STG.E.U8 desc[UR36][R16.64], R5 ;  /* 0x0000000510007986 */ /* 0x0001e2000c101124 */
[----:B------:R-:W-:Y:S05]  /*b9b0*/  BRA `(.L_x_19741) ;  /* 0x0000000c00647947 */ /* 0x000fea0003800000 */
.L_x_19738:
        /* <DEDUP_REMOVED lines=10> */
.L_x_19743:
[----:B------:R-:W-:-:S05]  /*ba60*/  PRMT R3, R5, 0x9910, RZ ;  /* 0x0000991005037816 */ /* 0x000fca00000000ff */
[----:B------:R0:W-:Y:S01]  /*ba70*/  STG.E desc[UR36][R16.64], R3 ;  /* 0x0000000310007986 */ /* 0x0001e2000c101924 */
[----:B------:R-:W-:Y:S05]  /*ba80*/  BRA `(.L_x_19741) ;  /* 0x0000000c00307947 */ /* 0x000fea0003800000 */
.L_x_19742:
[----:B------:R0:W-:Y:S01]  /*ba90*/  STG.E.U16 desc[UR36][R16.64], R5 ;  /* 0x0000000510007986 */ /* 0x0001e2000c101524 */
[----:B------:R-:W-:Y:S05]  /*baa0*/  BRA `(.L_x_19741) ;  /* 0x0000000c00287947 */ /* 0x000fea0003800000 */
.L_x_19737:
        /* <DEDUP_REMOVED lines=9> */
.L_x_19745:
[----:B------:R-:W0:Y:S02]  /*bb40*/  I2F.S16 R0, R5 ;  /* 0x0000000500007306 */ /* 0x000e240000101400 */
[----:B0-----:R-:W-:-:S05]  /*bb50*/  F2FP.F16.F32.PACK_AB R0, RZ, R0 ;  /* 0x00000000ff00723e */ /* 0x001fca00000000ff */
[----:B------:R0:W-:Y:S01]  /*bb60*/  STG.E.U16 desc[UR36][R16.64], R0 ;  /* 0x0000000010007986 */ /* 0x0001e2000c101524 */
[----:B------:R-:W-:Y:S05]  /*bb70*/  BRA `(.L_x_19741) ;  /* 0x0000000800f47947 */ /* 0x000fea0003800000 */
.L_x_19744:
        /* <DEDUP_REMOVED lines=10> */
.L_x_19747:
[----:B------:R-:W0:Y:S02]  /*bc20*/  I2F.S16 R5, R5 ;  /* 0x0000000500057306 */ /* 0x000e240000101400 */
[----:B0-----:R-:W-:-:S04]  /*bc30*/  F2FP.F16.F32.PACK_AB R3, RZ, R5 ;  /* 0x00000005ff03723e */ /* 0x001fc800000000ff */
[----:B------:R-:W-:-:S05]  /*bc40*/  PRMT R3, R3, 0x5410, RZ ;  /* 0x0000541003037816 */ /* 0x000fca00000000ff */
[----:B------:R0:W-:Y:S01]  /*bc50*/  STG.E desc[UR36][R16.64], R3 ;  /* 0x0000000310007986 */ /* 0x0001e2000c101924 */
[----:B------:R-:W-:Y:S05]  /*bc60*/  BRA `(.L_x_19741) ;  /* 0x0000000800b87947 */ /* 0x000fea0003800000 */
.L_x_19746:
[----:B------:R-:W0:Y:S02]  /*bc70*/  I2F.F64.S16 R2, R5 ;  /* 0x0000000500027312 */ /* 0x000e240000101c00 */
[----:B0-----:R0:W-:Y:S01]  /*bc80*/  STG.E.64 desc[UR36][R16.64], R2 ;  /* 0x0000000210007986 */ /* 0x0011e2000c101b24 */
[----:B------:R-:W-:Y:S05]  /*bc90*/  BRA `(.L_x_19741) ;  /* 0x0000000800ac7947 */ /* 0x000fea0003800000 */
.L_x_19736:
        /* <DEDUP_REMOVED lines=13> */
.L_x_19750:
[----:B------:R-:W0:Y:S01]  /*bd70*/  I2F.F64.S16 R4, R5 ;  /* 0x0000000500047312 */ /* 0x000e220000101c00 */
[----:B------:R-:W-:-:S05]  /*bd80*/  CS2R R6, SRZ ;  /* 0x0000000000067805 */ /* 0x000fca000001ff00 */
[----:B0-----:R0:W-:Y:S01]  /*bd90*/  STG.E.128 desc[UR36][R16.64], R4 ;  /* 0x0000000410007986 */ /* 0x0011e2000c101d24 */
[----:B------:R-:W-:Y:S05]  /*bda0*/  BRA `(.L_x_19741) ;  /* 0x0000000800687947 */ /* 0x000fea0003800000 */
.L_x_19749:
        /* <DEDUP_REMOVED lines=21> */
.L_x_19754:
[----:B------:R-:W-:Y:S05]  /*bf00*/  BSYNC B0 ;  /* 0x0000000000007941 */ /* 0x000fea0003800000 */
.L_x_19753:
[----:B------:R-:W-:-:S05]  /*bf10*/  LOP3.LUT R3, R0, R3, RZ, 0xfc, !PT ;  /* 0x0000000300037212 */ /* 0x000fca00078efcff */
[----:B------:R0:W-:Y:S01]  /*bf20*/  STG.E.U8 desc[UR36][R16.64], R3 ;  /* 0x0000000310007986 */ /* 0x0001e2000c101124 */
[----:B------:R-:W-:Y:S05]  /*bf30*/  BRA `(.L_x_19741) ;  /* 0x0000000800047947 */ /* 0x000fea0003800000 */
.L_x_19752:
        /* <DEDUP_REMOVED lines=13> */
.L_x_19756:
[----:B------:R-:W-:Y:S01]  /*c010*/  IMAD.MOV.U32 R0, RZ, RZ, 0x7f ;  /* 0x0000007fff007424 */ /* 0x000fe200078e00ff */
[----:B------:R-:W-:-:S04]  /*c020*/  ISETP.GT.U32.AND P0, PT, R2, 0x7f800000, PT ;  /* 0x7f8000000200780c */ /* 0x000fc80003f04070 */
[----:B------:R-:W-:-:S09]  /*c030*/  SEL R0, R0, 0x7c, P0 ;  /* 0x0000007c00007807 */ /* 0x000fd20000000000 */
.L_x_19757:
[----:B------:R-:W-:Y:S05]  /*c040*/  BSYNC B0 ;  /* 0x0000000000007941 */ /* 0x000fea0003800000 */
.L_x_19755:
[----:B------:R-:W-:-:S04]  /*c050*/  LOP3.LUT R2, R5, 0x80000000, RZ, 0xc0, !PT ;  /* 0x8000000005027812 */ /* 0x000fc800078ec0ff */
[----:B------:R-:W-:-:S04]  /*c060*/  SHF.R.U32.HI R3, RZ, 0x18, R2 ;  /* 0x00000018ff037819 */ /* 0x000fc80000011602 */
[----:B------:R-:W-:-:S05]  /*c070*/  LOP3.LUT R3, R0, R3, RZ, 0xfc, !PT ;  /* 0x0000000300037212 */ /* 0x000fca00078efcff */
[----:B------:R0:W-:Y:S01]  /*c080*/  STG.E.U8 desc[UR36][R16.64], R3 ;  /* 0x0000000310007986 */ /* 0x0001e2000c101124 */
[----:B------:R-:W-:Y:S05]  /*c090*/  BRA `(.L_x_19741) ;  /* 0x0000000400ac7947 */ /* 0x000fea0003800000 */
.L_x_19751:
[----:B------:R-:W0:Y:S02]  /*c0a0*/  I2F.S16 R0, R5 ;  /* 0x0000000500007306 */ /* 0x000e240000101400 */
[----:B0-----:R-:W-:-:S05]  /*c0b0*/  F2FP.BF16.F32.PACK_AB R0, RZ, R0 ;  /* 0x00000000ff00723e */ /* 0x001fca00000010ff */
[----:B------:R0:W-:Y:S01]  /*c0c0*/  STG.E.U16 desc[UR36][R16.64], R0 ;  /* 0x0000000010007986 */ /* 0x0001e2000c101524 */
[----:B------:R-:W-:Y:S05]  /*c0d0*/  BRA `(.L_x_19741) ;  /* 0x00000004009c7947 */ /* 0x000fea0003800000 */
.L_x_19748:
        /* <DEDUP_REMOVED lines=10> */
.L_x_19760:
        /* <DEDUP_REMOVED lines=17> */
.L_x_19763:
[----:B------:R-:W-:-:S04]  /*c290*/  LOP3.LUT R2, R5, 0x80000000, RZ, 0xc0, !PT ;  /* 0x8000000005027812 */ /* 0x000fc800078ec0ff */
[----:B------:R-:W-:-:S04]  /*c2a0*/  SHF.R.U32.HI R3, RZ, 0x18, R2 ;  /* 0x00000018ff037819 */ /* 0x000fc80000011602 */
[----:B------:R-:W-:-:S04]  /*c2b0*/  LOP3.LUT R0, R0, R3, RZ, 0xfc, !PT ;  /* 0x0000000300007212 */ /* 0x000fc800078efcff */
[----:B------:R-:W-:-:S07]  /*c2c0*/  PRMT R8, R0, 0x7610, R8 ;  /* 0x0000761000087816 */ /* 0x000fce0000000008 */
.L_x_19762:
[----:B------:R-:W-:Y:S05]  /*c2d0*/  BSYNC B0 ;  /* 0x0000000000007941 */ /* 0x000fea0003800000 */
.L_x_19761:
[----:B------:R3:W-:Y:S01]  /*c2e0*/  STG.E.U8 desc[UR36][R16.64], R8 ;  /* 0x0000000810007986 */ /* 0x0007e2000c101124 */
[----:B------:R-:W-:Y:S05]  /*c2f0*/  BRA `(.L_x_19741) ;  /* 0x0000000400147947 */ /* 0x000fea0003800000 */
.L_x_19759:
        /* <DEDUP_REMOVED lines=17> */
.L_x_19766:
[----:B------:R-:W-:-:S04]  /*c410*/  LOP3.LUT R2, R5, 0x80000000, RZ, 0xc0, !PT ;  /* 0x8000000005027812 */ /* 0x000fc800078ec0ff */
[----:B------:R-:W-:-:S04]  /*c420*/  SHF.R.U32.HI R3, RZ, 0x18, R2 ;  /* 0x00000018ff037819 */ /* 0x000fc80000011602 */
[----:B------:R-:W-:-:S04]  /*c430*/  LOP3.LUT R0, R0, R3, RZ, 0xfc, !PT ;  /* 0x0000000300007212 */ /* 0x000fc800078efcff */
[----:B------:R-:W-:-:S07]  /*c440*/  PRMT R8, R0, 0x7610, R8 ;  /* 0x0000761000087816 */ /* 0x000fce0000000008 */
.L_x_19765:
[----:B------:R-:W-:Y:S05]  /*c450*/  BSYNC B0 ;  /* 0x0000000000007941 */ /* 0x000fea0003800000 */
.L_x_19764:
[----:B------:R0:W-:Y:S01]  /*c460*/  STG.E.U8 desc[UR36][R16.64], R8 ;  /* 0x0000000810007986 */ /* 0x0001e2000c101124 */
[----:B------:R-:W-:Y:S05]  /*c470*/  BRA `(.L_x_19741) ;  /* 0x0000000000b47947 */ /* 0x000fea0003800000 */
.L_x_19758:
        /* <DEDUP_REMOVED lines=22> */
.L_x_19740:
        /* <DEDUP_REMOVED lines=16> */
.L_x_19769:
[----:B------:R-:W-:Y:S05]  /*c6e0*/  BRA `(.L_x_19741) ;  /* 0x0000000000187947 */ /* 0x000fea0003800000 */
.L_x_19768:
[----:B------:R-:W-:-:S04]  /*c6f0*/  PRMT R2, R5, 0x9910, RZ ;  /* 0x0000991005027816 */ /* 0x000fc800000000ff */
[----:B------:R-:W-:-:S05]  /*c700*/  SHF.R.S32.HI R3, RZ, 0x1f, R2 ;  /* 0x0000001fff037819 */ /* 0x000fca0000011402 */
[----:B------:R1:W-:Y:S01]  /*c710*/  STG.E.64 desc[UR36][R16.64], R2 ;  /* 0x0000000210007986 */ /* 0x0003e2000c101b24 */
[----:B------:R-:W-:Y:S05]  /*c720*/  BRA `(.L_x_19741) ;  /* 0x0000000000087947 */ /* 0x000fea0003800000 */
.L_x_19767:
[----:B------:R-:W-:-:S05]  /*c730*/  PRMT R3, R5, 0x9910, RZ ;  /* 0x0000991005037816 */ /* 0x000fca00000000ff */
[----:B------:R0:W-:Y:S02]  /*c740*/  STG.E desc[UR36][R16.64], R3 ;  /* 0x0000000310007986 */ /* 0x0001e4000c101924 */
.L_x_19741:
[----:B------:R-:W-:-:S07]  /*c750*/  VIADD R19, R19, 0x80 ;  /* 0x0000008013137836 */ /* 0x000fce0000000000 */
.L_x_19668:
[----:B------:R-:W-:Y:S05]  /*c760*/  BSYNC B6 ;  /* 0x0000000000067941 */ /* 0x000fea0003800000 */
.L_x_19667:
        /* <DEDUP_REMOVED lines=357> */
.L_x_19770:
        /* <DEDUP_REMOVED lines=20> */
.L_x_19774:
[----:B------:R0:W5:Y:S01]  /*df00*/  LDG.E.U8 R19, desc[UR36][R2.64] ;  /* 0x0000002402137981 */ /* 0x000162000c1e1100 */
[----:B------:R-:W-:Y:S05]  /*df10*/  BRA `(.L_x_19776) ;  /* 0x0000000c00547947 */ /* 0x000fea0003800000 */
.L_x_19773:
        /* <DEDUP_REMOVED lines=8> */
.L_x_19778:
[----:B------:R0:W5:Y:S01]  /*dfa0*/  LDG.E.U16 R19, desc[UR36][R2.64] ;  /* 0x0000002402137981 */ /* 0x000162000c1e1500 */
[----:B------:R-:W-:Y:S05]  /*dfb0*/  BRA `(.L_x_19776) ;  /* 0x0000000c002c7947 */ /* 0x000fea0003800000 */
.L_x_19777:
[----:B------:R0:W5:Y:S01]  /*dfc0*/  LDG.E.U16 R19, desc[UR36][R2.64] ;  /* 0x0000002402137981 */ /* 0x000162000c1e1500 */
[----:B------:R-:W-:Y:S05]  /*dfd0*/  BRA `(.L_x_19776) ;  /* 0x0000000c00247947 */ /* 0x000fea0003800000 */
.L_x_19772:
        /* <DEDUP_REMOVED lines=9> */
.L_x_19780:
[----:B------:R-:W2:Y:S02]  /*e070*/  LDG.E.U16 R0, desc[UR36][R2.64] ;  /* 0x0000002402007981 */ /* 0x000ea4000c1e1500 */
[----:B--2---:R-:W-:-:S06]  /*e080*/  HADD2.F32 R0, -RZ, R0.H0_H0 ;  /* 0x20000000ff007230 */ /* 0x004fcc0000004100 */
[----:B------:R-:W0:Y:S02]  /*e090*/  F2I.FTZ.TRUNC.NTZ R0, R0 ;  /* 0x0000000000007305 */ /* 0x000e24000021f100 */
[----:B0-----:R-:W-:Y:S01]  /*e0a0*/  PRMT R19, R0, 0x7610, R19 ;  /* 0x0000761000137816 */ /* 0x001fe20000000013 */
[----:B------:R-:W-:Y:S06]  /*e0b0*/  BRA `(.L_x_19776) ;  /* 0x0000000800ec7947 */ /* 0x000fec0003800000 */
.L_x_19779:
        /* <DEDUP_REMOVED lines=9> */
.L_x_19782:
[----:B------:R-:W2:Y:S02]  /*e150*/  LDG.E.U16 R2, desc[UR36][R2.64] ;  /* 0x0000002402027981 */ /* 0x000ea4000c1e1500 */
[----:B--2---:R-:W-:-:S06]  /*e160*/  HADD2.F32 R0, -RZ, R2.H0_H0 ;  /* 0x20000002ff007230 */ /* 0x004fcc0000004100 */
[----:B------:R-:W0:Y:S02]  /*e170*/  F2I.FTZ.TRUNC.NTZ R0, R0 ;  /* 0x0000000000007305 */ /* 0x000e24000021f100 */
[----:B0-----:R-:W-:Y:S01]  /*e180*/  PRMT R19, R0, 0x7610, R19 ;  /* 0x0000761000137816 */ /* 0x001fe20000000013 */
[----:B------:R-:W-:Y:S06]  /*e190*/  BRA `(.L_x_19776) ;  /* 0x0000000800b47947 */ /* 0x000fec0003800000 */
.L_x_19781:
[----:B------:R-:W2:Y:S02]  /*e1a0*/  LDG.E.64 R2, desc[UR36][R2.64] ;  /* 0x0000002402027981 */ /* 0x000ea4000c1e1b00 */
[----:B--2---:R0:W1:Y:S01]  /*e1b0*/  F2I.F64.TRUNC R19, R2 ;  /* 0x0000000200137311 */ /* 0x004062000030d100 */
[----:B------:R-:W-:Y:S05]  /*e1c0*/  BRA `(.L_x_19776) ;  /* 0x0000000800a87947 */ /* 0x000fea0003800000 */
.L_x_19771:
        /* <DEDUP_REMOVED lines=12> */
.L_x_19785:
[----:B------:R-:W2:Y:S02]  /*e290*/  LDG.E.64 R2, desc[UR36][R2.64] ;  /* 0x0000002402027981 */ /* 0x000ea4000c1e1b00 */
[----:B--2---:R0:W1:Y:S01]  /*e2a0*/  F2I.F64.TRUNC R19, R2 ;  /* 0x0000000200137311 */ /* 0x004062000030d100 */
[----:B------:R-:W-:Y:S05]  /*e2b0*/  BRA `(.L_x_19776) ;  /* 0x00000008006c7947 */ /* 0x000fea0003800000 */
.L_x_19784:
        /* <DEDUP_REMOVED lines=28> */
.L_x_19787:
        /* <DEDUP_REMOVED lines=15> */
.L_x_19786:
[----:B------:R-:W2:Y:S02]  /*e570*/  LDG.E.U16 R0, desc[UR36][R2.64] ;  /* 0x0000002402007981 */ /* 0x000ea4000c1e1500 */
[----:B--2---:R-:W-:-:S06]  /*e580*/  IMAD.U32 R0, R0, 0x10000, RZ ;  /* 0x0001000000007824 */ /* 0x004fcc00078e00ff */
[----:B------:R-:W0:Y:S02]  /*e590*/  F2I.FTZ.TRUNC.NTZ R0, R0 ;  /* 0x0000000000007305 */ /* 0x000e24000021f100 */
[----:B0-----:R-:W-:Y:S01]  /*e5a0*/  PRMT R19, R0, 0x7610, R19 ;  /* 0x0000761000137816 */ /* 0x001fe20000000013 */
[----:B------:R-:W-:Y:S06]  /*e5b0*/  BRA `(.L_x_19776) ;  /* 0x0000000400ac7947 */ /* 0x000fec0003800000 */
.L_x_19783:
        /* <DEDUP_REMOVED lines=10> */
.L_x_19790:
        /* <DEDUP_REMOVED lines=21> */
.L_x_19794:
[----:B------:R-:W-:Y:S05]  /*e7b0*/  BSYNC B1 ;  /* 0x0000000000017941 */ /* 0x000fea0003800000 */
.L_x_19793:
[----:B------:R-:W-:Y:S01]  /*e7c0*/  LEA R3, R0, 0x3b800000, 0x17 ;  /* 0x3b80000000037811 */ /* 0x000fe200078eb8ff */
[----:B------:R-:W-:-:S05]  /*e7d0*/  IMAD.SHL.U32 R0, R2, 0x100000, RZ ;  /* 0x0010000002007824 */ /* 0x000fca00078e00ff */
[----:B------:R-:W-:-:S07]  /*e7e0*/  LOP3.LUT R0, R3, R0, R4, 0xfe, !PT ;  /* 0x0000000003007212 */ /* 0x000fce00078efe04 */
.L_x_19792:
[----:B------:R-:W-:Y:S05]  /*e7f0*/  BSYNC B0 ;  /* 0x0000000000007941 */ /* 0x000fea0003800000 */
.L_x_19791:
[----:B------:R-:W0:Y:S02]  /*e800*/  F2I.FTZ.TRUNC.NTZ R0, R0 ;  /* 0x0000000000007305 */ /* 0x000e24000021f100 */
[----:B0-----:R-:W-:Y:S01]  /*e810*/  PRMT R19, R0, 0x7610, R19 ;  /* 0x0000761000137816 */ /* 0x001fe20000000013 */
[----:B------:R-:W-:Y:S06]  /*e820*/  BRA `(.L_x_19776) ;  /* 0x0000000400107947 */ /* 0x000fec0003800000 */
.L_x_19789:
        /* <DEDUP_REMOVED lines=21> */
.L_x_19798:
[----:B------:R-:W-:Y:S05]  /*e980*/  BSYNC B1 ;  /* 0x0000000000017941 */ /* 0x000fea0003800000 */
.L_x_19797:
[----:B------:R-:W-:Y:S01]  /*e990*/  LEA R3, R0, 0x37800000, 0x17 ;  /* 0x3780000000037811 */ /* 0x000fe200078eb8ff */
[----:B------:R-:W-:-:S05]  /*e9a0*/  IMAD.SHL.U32 R0, R2, 0x200000, RZ ;  /* 0x0020000002007824 */ /* 0x000fca00078e00ff */
[----:B------:R-:W-:-:S07]  /*e9b0*/  LOP3.LUT R0, R3, R0, R4, 0xfe, !PT ;  /* 0x0000000003007212 */ /* 0x000fce00078efe04 */
.L_x_19796:
[----:B------:R-:W-:Y:S05]  /*e9c0*/  BSYNC B0 ;  /* 0x0000000000007941 */ /* 0x000fea0003800000 */
.L_x_19795:
[----:B------:R-:W0:Y:S02]  /*e9d0*/  F2I.FTZ.TRUNC.NTZ R0, R0 ;  /* 0x0000000000007305 */ /* 0x000e24000021f100 */
[----:B0-----:R-:W-:Y:S01]  /*e9e0*/  PRMT R19, R0, 0x7610, R19 ;  /* 0x0000761000137816 */ /* 0x001fe20000000013 */
[----:B------:R-:W-:Y:S06]  /*e9f0*/  BRA `(.L_x_19776) ;  /* 0x00000000009c7947 */ /* 0x000fec0003800000 */
.L_x_19788:
        /* <DEDUP_REMOVED lines=14> */
.L_x_19802:
[----:B------:R-:W-:Y:S05]  /*eae0*/  BSYNC B0 ;  /* 0x0000000000007941 */ /* 0x000fea0003800000 */
.L_x_19801:
[----:B------:R-:W0:Y:S02]  /*eaf0*/  F2I.FTZ.TRUNC.NTZ R0, R0 ;  /* 0x0000000000007305 */ /* 0x000e24000021f100 */
[----:B0-----:R-:W-:Y:S01]  /*eb00*/  PRMT R19, R0, 0x7610, R19 ;  /* 0x0000761000137816 */ /* 0x001fe20000000013 */
[----:B------:R-:W-:Y:S06]  /*eb10*/  BRA `(.L_x_19776) ;  /* 0x0000000000547947 */ /* 0x000fec0003800000 */
.L_x_19775:
        /* <DEDUP_REMOVED lines=16> */
.L_x_19803:
[----:B------:R-:W-:Y:S01]  /*ec20*/  PRMT R19, RZ, 0x7610, R19 ;  /* 0x00007610ff137816 */ /* 0x000fe20000000013 */
[----:B------:R-:W-:Y:S06]  /*ec30*/  BRA `(.L_x_19776) ;  /* 0x00000000000c7947 */ /* 0x000fec0003800000 */
.L_x_19800:
[----:B------:R2:W5:Y:S01]  /*ec40*/  LDG.E.U16 R19, desc[UR36][R2.64] ;  /* 0x0000002402137981 */ /* 0x000562000c1e1500 */
[----:B------:R-:W-:Y:S05]  /*ec50*/  BRA `(.L_x_19776) ;  /* 0x0000000000047947 */ /* 0x000fea0003800000 */
.L_x_19799:
[----:B------:R3:W5:Y:S02]  /*ec60*/  LDG.E.U16 R19, desc[UR36][R2.64] ;  /* 0x0000002402137981 */ /* 0x000764000c1e1500 */
.L_x_19776:
        /* <DEDUP_REMOVED lines=17> */
.L_x_19807:
[----:B------:R1:W5:Y:S01]  /*ed80*/  LDG.E.U8 R0, desc[UR36][R2.64] ;  /* 0x0000002402007981 */ /* 0x000362000c1e1100 */
[----:B------:R-:W-:Y:S05]  /*ed90*/  BRA `(.L_x_19809) ;  /* 0x0000000c00547947 */ /* 0x000fea0003800000 */
.L_x_19806:
        /* <DEDUP_REMOVED lines=8> */
.L_x_19811:
[----:B------:R3:W5:Y:S01]  /*ee20*/  LDG.E.U16 R0, desc[UR36][R2.64] ;  /* 0x0000002402007981 */ /* 0x000762000c1e1500 */
[----:B------:R-:W-:Y:S05]  /*ee30*/  BRA `(.L_x_19809) ;  /* 0x0000000c002c7947 */ /* 0x000fea0003800000 */
.L_x_19810:
[----:B------:R4:W5:Y:S01]  /*ee40*/  LDG.E.U16 R0, desc[UR36][R2.64] ;  /* 0x0000002402007981 */ /* 0x000962000c1e1500 */
[----:B------:R-:W-:Y:S05]  /*ee50*/  BRA `(.L_x_19809) ;  /* 0x0000000c00247947 */ /* 0x000fea0003800000 */
.L_x_19805:
        /* <DEDUP_REMOVED lines=9> */
.L_x_19813:
[----:B------:R-:W2:Y:S02]  /*eef0*/  LDG.E.U16 R4, desc[UR36][R2.64] ;  /* 0x0000002402047981 */ /* 0x000ea4000c1e1500 */
[----:B--2---:R-:W-:-:S06]  /*ef00*/  HADD2.F32 R4, -RZ, R4.H0_H0 ;  /* 0x20000004ff047230 */ /* 0x004fcc0000004100 */
[----:B------:R-:W0:Y:S02]  /*ef10*/  F2I.FTZ.TRUNC.NTZ R4, R4 ;  /* 0x0000000400047305 */ /* 0x000e24000021f100 */
[----:B0-----:R-:W-:Y:S01]  /*ef20*/  PRMT R0, R4, 0x7610, R0 ;  /* 0x0000761004007816 */ /* 0x001fe20000000000 */
[----:B------:R-:W-:Y:S06]  /*ef30*/  BRA `(.L_x_19809) ;  /* 0x0000000800ec7947 */ /* 0x000fec0003800000 */
.L_x_19812:
        /* <DEDUP_REMOVED lines=9> */
.L_x_19815:
[----:B------:R-:W2:Y:S02]  /*efd0*/  LDG.E.U16 R2, desc[UR36][R2.64] ;  /* 0x0000002402027981 */ /* 0x000ea4000c1e1500 */
[----:B--2---:R-:W-:-:S06]  /*efe0*/  HADD2.F32 R4, -RZ, R2.H0_H0 ;  /* 0x20000002ff047230 */ /* 0x004fcc0000004100 */
[----:B------:R-:W0:Y:S02]  /*eff0*/  F2I.FTZ.TRUNC.NTZ R4, R4 ;  /* 0x0000000400047305 */ /* 0x000e24000021f100 */
[----:B0-----:R-:W-:Y:S01]  /*f000*/  PRMT R0, R4, 0x7610, R0 ;  /* 0x0000761004007816 */ /* 0x001fe20000000000 */
[----:B------:R-:W-:Y:S06]  /*f010*/  BRA `(.L_x_19809) ;  /* 0x0000000800b47947 */ /* 0x000fec0003800000 */
.L_x_19814:
[----:B------:R-:W2:Y:S02]  /*f020*/  LDG.E.64 R2, desc[UR36][R2.64] ;  /* 0x0000002402027981 */ /* 0x000ea4000c1e1b00 */
[----:B--2---:R0:W1:Y:S01]  /*f030*/  F2I.F64.TRUNC R0, R2 ;  /* 0x0000000200007311 */ /* 0x004062000030d100 */
[----:B------:R-:W-:Y:S05]  /*f040*/  BRA `(.L_x_19809) ;  /* 0x0000000800a87947 */ /* 0x000fea0003800000 */
.L_x_19804:
        /* <DEDUP_REMOVED lines=12> */
.L_x_19818:
[----:B------:R-:W2:Y:S02]  /*f110*/  LDG.E.64 R2, desc[UR36][R2.64] ;  /* 0x0000002402027981 */ /* 0x000ea4000c1e1b00 */
[----:B--2---:R0:W1:Y:S01]  /*f120*/  F2I.F64.TRUNC R0, R2 ;  /* 0x0000000200007311 */ /* 0x004062000030d100 */
[----:B------:R-:W-:Y:S05]  /*f130*/  BRA `(.L_x_19809) ;  /* 0x00000008006c7947 */ /* 0x000fea0003800000 */
.L_x_19817:
        /* <DEDUP_REMOVED lines=28> */
.L_x_19820:
        /* <DEDUP_REMOVED lines=15> */
.L_x_19819:
[----:B------:R-:W2:Y:S02]  /*f3f0*/  LDG.E.U16 R4, desc[UR36][R2.64] ;  /* 0x0000002402047981 */ /* 0x000ea4000c1e1500 */
[----:B--2---:R-:W-:-:S06]  /*f400*/  IMAD.U32 R4, R4, 0x10000, RZ ;  /* 0x0001000004047824 */ /* 0x004fcc00078e00ff */
[----:B------:R-:W0:Y:S02]  /*f410*/  F2I.FTZ.TRUNC.NTZ R4, R4 ;  /* 0x0000000400047305 */ /* 0x000e24000021f100 */
[----:B0-----:R-:W-:Y:S01]  /*f420*/  PRMT R0, R4, 0x7610, R0 ;  /* 0x0000761004007816 */ /* 0x001fe20000000000 */
[----:B------:R-:W-:Y:S06]  /*f430*/  BRA `(.L_x_19809) ;  /* 0x0000000400ac7947 */ /* 0x000fec0003800000 */
.L_x_19816:
        /* <DEDUP_REMOVED lines=10> */
.L_x_19823:
        /* <DEDUP_REMOVED lines=21> */
.L_x_19827:
[----:B------:R-:W-:Y:S05]  /*f630*/  BSYNC B1 ;  /* 0x0000000000017941 */ /* 0x000fea0003800000 */
.L_x_19826:
[----:B------:R-:W-:Y:S01]  /*f640*/  IMAD.SHL.U32 R2, R2, 0x100000, RZ ;  /* 0x0010000002027824 */ /* 0x000fe200078e00ff */
[----:B------:R-:W-:-:S04]  /*f650*/  LEA R3, R0, 0x3b800000, 0x17 ;  /* 0x3b80000000037811 */ /* 0x000fc800078eb8ff */
[----:B------:R-:W-:-:S07]  /*f660*/  LOP3.LUT R4, R3, R2, R4, 0xfe, !PT ;  /* 0x0000000203047212 */ /* 0x000fce00078efe04 */
.L_x_19825:
[----:B------:R-:W-:Y:S05]  /*f670*/  BSYNC B0 ;  /* 0x0000000000007941 */ /* 0x000fea0003800000 */
.L_x_19824:
[----:B------:R-:W0:Y:S02]  /*f680*/  F2I.FTZ.TRUNC.NTZ R4, R4 ;  /* 0x0000000400047305 */ /* 0x000e24000021f100 */
[----:B0-----:R-:W-:Y:S01]  /*f690*/  PRMT R0, R4, 0x7610, R0 ;  /* 0x0000761004007816 */ /* 0x001fe20000000000 */
[----:B------:R-:W-:Y:S06]  /*f6a0*/  BRA `(.L_x_19809) ;  /* 0x0000000400107947 */ /* 0x000fec0003800000 */
.L_x_19822:
        /* <DEDUP_REMOVED lines=21> */
.L_x_19831:
[----:B------:R-:W-:Y:S05]  /*f800*/  BSYNC B1 ;  /* 0x0000000000017941 */ /* 0x000fea0003800000 */
.L_x_19830:
[----:B------:R-:W-:Y:S01]  /*f810*/  IMAD.SHL.U32 R2, R2, 0x200000, RZ ;  /* 0x0020000002027824 */ /* 0x000fe200078e00ff */
[----:B------:R-:W-:-:S04]  /*f820*/  LEA R3, R0, 0x37800000, 0x17 ;  /* 0x3780000000037811 */ /* 0x000fc800078eb8ff */
[----:B------:R-:W-:-:S07]  /*f830*/  LOP3.LUT R4, R3, R2, R4, 0xfe, !PT ;  /* 0x0000000203047212 */ /* 0x000fce00078efe04 */
.L_x_19829:
[----:B------:R-:W-:Y:S05]  /*f840*/  BSYNC B0 ;  /* 0x0000000000007941 */ /* 0x000fea0003800000 */
.L_x_19828:
[----:B------:R-:W0:Y:S02]  /*f850*/  F2I.FTZ.TRUNC.NTZ R4, R4 ;  /* 0x0000000400047305 */ /* 0x000e24000021f100 */
[----:B0-----:R-:W-:Y:S01]  /*f860*/  PRMT R0, R4, 0x7610, R0 ;  /* 0x0000761004007816 */ /* 0x001fe20000000000 */
[----:B------:R-:W-:Y:S06]  /*f870*/  BRA `(.L_x_19809) ;  /* 0x00000000009c7947 */ /* 0x000fec0003800000 */
.L_x_19821:
        /* <DEDUP_REMOVED lines=14> */
.L_x_19835:
[----:B------:R-:W-:Y:S05]  /*f960*/  BSYNC B0 ;  /* 0x0000000000007941 */ /* 0x000fea0003800000 */
.L_x_19834:
[----:B------:R-:W0:Y:S02]  /*f970*/  F2I.FTZ.TRUNC.NTZ R4, R4 ;  /* 0x0000000400047305 */ /* 0x000e24000021f100 */
[----:B0-----:R-:W-:Y:S01]  /*f980*/  PRMT R0, R4, 0x7610, R0 ;  /* 0x0000761004007816 */ /* 0x001fe20000000000 */
[----:B------:R-:W-:Y:S06]  /*f990*/  BRA `(.L_x_19809) ;  /* 0x0000000000547947 */ /* 0x000fec0003800000 */
.L_x_19808:
        /* <DEDUP_REMOVED lines=16> */
.L_x_19836:
[----:B------:R-:W-:Y:S01]  /*faa0*/  PRMT R0, RZ, 0x7610, R0 ;  /* 0x00007610ff007816 */ /* 0x000fe20000000000 */
[----:B------:R-:W-:Y:S06]  /*fab0*/  BRA `(.L_x_19809) ;  /* 0x00000000000c7947 */ /* 0x000fec0003800000 */
.L_x_19833:
[----:B------:R0:W5:Y:S01]  /*fac0*/  LDG.E.U16 R0, desc[UR36][R2.64] ;  /* 0x0000002402007981 */ /* 0x000162000c1e1500 */
[----:B------:R-:W-:Y:S05]  /*fad0*/  BRA `(.L_x_19809) ;  /* 0x0000000000047947 */ /* 0x000fea0003800000 */
.L_x_19832:
[----:B------:R0:W5:Y:S02]  /*fae0*/  LDG.E.U16 R0, desc[UR36][R2.64] ;  /* 0x0000002402007981 */ /* 0x000164000c1e1500 */
.L_x_19809:
        /* <DEDUP_REMOVED lines=15> */
.L_x_19840:
[----:B------:R-:W-:Y:S01]  /*fbe0*/  STG.E.U8 desc[UR36][R16.64], R19 ;  /* 0x0000001310007986 */ /* 0x000fe2000c101124 */
[----:B------:R-:W-:Y:S05]  /*fbf0*/  EXIT ;  /* 0x000000000000794d */ /* 0x000fea0003800000 */
.L_x_19839:
        /* <DEDUP_REMOVED lines=10> */
.L_x_19843:
[----:B------:R-:W-:-:S05]  /*fca0*/  PRMT R3, R19, 0x9910, RZ ;  /* 0x0000991013037816 */ /* 0x000fca00000000ff */
[----:B------:R-:W-:Y:S01]  /*fcb0*/  STG.E desc[UR36][R16.64], R3 ;  /* 0x0000000310007986 */ /* 0x000fe2000c101924 */
[----:B------:R-:W-:Y:S05]  /*fcc0*/  EXIT ;  /* 0x000000000000794d */ /* 0x000fea0003800000 */
.L_x_19842:
[----:B------:R-:W-:Y:S01]  /*fcd0*/  STG.E.U16 desc[UR36][R16.64], R19 ;  /* 0x0000001310007986 */ /* 0x000fe2000c101524 */
[----:B------:R-:W-:Y:S05]  /*fce0*/  EXIT ;  /* 0x000000000000794d */ /* 0x000fea0003800000 */
.L_x_19838:
        /* <DEDUP_REMOVED lines=9> */
.L_x_19845:
[----:B------:R-:W0:Y:S02]  /*fd80*/  I2F.S16 R0, R19 ;  /* 0x0000001300007306 */ /* 0x000e240000101400 */
[----:B0-----:R-:W-:-:S05]  /*fd90*/  F2FP.F16.F32.PACK_AB R0, RZ, R0 ;  /* 0x00000000ff00723e */ /* 0x001fca00000000ff */
[----:B------:R-:W-:Y:S01]  /*fda0*/  STG.E.U16 desc[UR36][R16.64], R0 ;  /* 0x0000000010007986 */ /* 0x000fe2000c101524 */
[----:B------:R-:W-:Y:S05]  /*fdb0*/  EXIT ;  /* 0x000000000000794d */ /* 0x000fea0003800000 */
.L_x_19844:
        /* <DEDUP_REMOVED lines=10> */
.L_x_19847:
[----:B------:R-:W0:Y:S02]  /*fe60*/  I2F.S16 R19, R19 ;  /* 0x0000001300137306 */ /* 0x000e240000101400 */
[----:B0-----:R-:W-:-:S04]  /*fe70*/  F2FP.F16.F32.PACK_AB R3, RZ, R19 ;  /* 0x00000013ff03723e */ /* 0x001fc800000000ff */
[----:B------:R-:W-:-:S05]  /*fe80*/  PRMT R3, R3, 0x5410, RZ ;  /* 0x0000541003037816 */ /* 0x000fca00000000ff */
[----:B------:R-:W-:Y:S01]  /*fe90*/  STG.E desc[UR36][R16.64], R3 ;  /* 0x0000000310007986 */ /* 0x000fe2000c101924 */
[----:B------:R-:W-:Y:S05]  /*fea0*/  EXIT ;  /* 0x000000000000794d */ /* 0x000fea0003800000 */
.L_x_19846:
[----:B------:R-:W0:Y:S02]  /*feb0*/  I2F.F64.S16 R2, R19 ;  /* 0x0000001300027312 */ /* 0x000e240000101c00 */
[----:B0-----:R-:W-:Y:S01]  /*fec0*/  STG.E.64 desc[UR36][R16.64], R2 ;  /* 0x0000000210007986 */ /* 0x001fe2000c101b24 */
[----:B------:R-:W-:Y:S05]  /*fed0*/  EXIT ;  /* 0x000000000000794d */ /* 0x000fea0003800000 */
.L_x_19837:
        /* <DEDUP_REMOVED lines=13> */
.L_x_19850:
[----:B------:R-:W0:Y:S01]  /*ffb0*/  I2F.F64.S16 R4, R19 ;  /* 0x0000001300047312 */ /* 0x000e220000101c00 */
[----:B------:R-:W-:-:S05]  /*ffc0*/  CS2R R6, SRZ ;  /* 0x0000000000067805 */ /* 0x000fca000001ff00 */
[----:B0-----:R-:W-:Y:S01]  /*ffd0*/  STG.E.128 desc[UR36][R16.64], R4 ;  /* 0x0000000410007986 */ /* 0x001fe2000c101d24 */
[----:B------:R-:W-:Y:S05]  /*ffe0*/  EXIT ;  /* 0x000000000000794d */ /* 0x000fea0003800000 */
.L_x_19849:
        /* <DEDUP_REMOVED lines=21> */
.L_x_19854:
[----:B------:R-:W-:Y:S05]  /*10140*/  BSYNC B0 ;  /* 0x0000000000007941 */ /* 0x000fea0003800000 */
.L_x_19853:
[----:B------:R-:W-:-:S05]  /*10150*/  LOP3.LUT R3, R0, R3, RZ, 0xfc, !PT ;  /* 0x0000000300037212 */ /* 0x000fca00078efcff */
[----:B------:R-:W-:Y:S01]  /*10160*/  STG.E.U8 desc[UR36][R16.64], R3 ;  /* 0x0000000310007986 */ /* 0x000fe2000c101124 */
[----:B------:R-:W-:Y:S05]  /*10170*/  EXIT ;  /* 0x000000000000794d */ /* 0x000fea0003800000 */
.L_x_19852:
        /* <DEDUP_REMOVED lines=13> */
.L_x_19856:
[----:B------:R-:W-:Y:S01]  /*10250*/  IMAD.MOV.U32 R0, RZ, RZ, 0x7f ;  /* 0x0000007fff007424 */ /* 0x000fe200078e00ff */
[----:B------:R-:W-:-:S04]  /*10260*/  ISETP.GT.U32.AND P0, PT, R2, 0x7f800000, PT ;  /* 0x7f8000000200780c */ /* 0x000fc80003f04070 */
[----:B------:R-:W-:-:S09]  /*10270*/  SEL R0, R0, 0x7c, P0 ;  /* 0x0000007c00007807 */ /* 0x000fd20000000000 */
.L_x_19857:
[----:B------:R-:W-:Y:S05]  /*10280*/  BSYNC B0 ;  /* 0x0000000000007941 */ /* 0x000fea0003800000 */
.L_x_19855:
[----:B------:R-:W-:-:S04]  /*10290*/  LOP3.LUT R2, R19, 0x80000000, RZ, 0xc0, !PT ;  /* 0x8000000013027812 */ /* 0x000fc800078ec0ff */
[----:B------:R-:W-:-:S04]  /*102a0*/  SHF.R.U32.HI R3, RZ, 0x18, R2 ;  /* 0x00000018ff037819 */ /* 0x000fc80000011602 */
[----:B------:R-:W-:-:S05]  /*102b0*/  LOP3.LUT R3, R0, R3, RZ, 0xfc, !PT ;  /* 0x0000000300037212 */ /* 0x000fca00078efcff */
[----:B------:R-:W-:Y:S01]  /*102c0*/  STG.E.U8 desc[UR36][R16.64], R3 ;  /* 0x0000000310007986 */ /* 0x000fe2000c101124 */
[----:B------:R-:W-:Y:S05]  /*102d0*/  EXIT ;  /* 0x000000000000794d */ /* 0x000fea0003800000 */
.L_x_19851:
[----:B------:R-:W0:Y:S02]  /*102e0*/  I2F.S16 R0, R19 ;  /* 0x0000001300007306 */ /* 0x000e240000101400 */
[----:B0-----:R-:W-:-:S05]  /*102f0*/  F2FP.BF16.F32.PACK_AB R0, RZ, R0 ;  /* 0x00000000ff00723e */ /* 0x001fca00000010ff */
[----:B------:R-:W-:Y:S01]  /*10300*/  STG.E.U16 desc[UR36][R16.64], R0 ;  /* 0x0000000010007986 */ /* 0x000fe2000c101524 */
[----:B------:R-:W-:Y:S05]  /*10310*/  EXIT ;  /* 0x000000000000794d */ /* 0x000fea0003800000 */
.L_x_19848:
        /* <DEDUP_REMOVED lines=10> */
.L_x_19860:
        /* <DEDUP_REMOVED lines=17> */
.L_x_19863:
[----:B------:R-:W-:-:S04]  /*104d0*/  LOP3.LUT R2, R19, 0x80000000, RZ, 0xc0, !PT ;  /* 0x8000000013027812 */ /* 0x000fc800078ec0ff */
[----:B------:R-:W-:-:S04]  /*104e0*/  SHF.R.U32.HI R3, RZ, 0x18, R2 ;  /* 0x00000018ff037819 */ /* 0x000fc80000011602 */
[----:B------:R-:W-:-:S04]  /*104f0*/  LOP3.LUT R0, R0, R3, RZ, 0xfc, !PT ;  /* 0x0000000300007212 */ /* 0x000fc800078efcff */
[----:B------:R-:W-:-:S07]  /*10500*/  PRMT R8, R0, 0x7610, R8 ;  /* 0x0000761000087816 */ /* 0x000fce0000000008 */
.L_x_19862:
[----:B------:R-:W-:Y:S05]  /*10510*/  BSYNC B0 ;  /* 0x0000000000007941 */ /* 0x000fea0003800000 */
.L_x_19861:
[----:B------:R-:W-:Y:S01]  /*10520*/  STG.E.U8 desc[UR36][R16.64], R8 ;  /* 0x0000000810007986 */ /* 0x000fe2000c101124 */
[----:B------:R-:W-:Y:S05]  /*10530*/  EXIT ;  /* 0x000000000000794d */ /* 0x000fea0003800000 */
.L_x_19859:
        /* <DEDUP_REMOVED lines=17> */
.L_x_19866:
[----:B------:R-:W-:-:S04]  /*10650*/  LOP3.LUT R2, R19, 0x80000000, RZ, 0xc0, !PT ;  /* 0x8000000013027812 */ /* 0x000fc800078ec0ff */
[----:B------:R-:W-:-:S04]  /*10660*/  SHF.R.U32.HI R3, RZ, 0x18, R2 ;  /* 0x00000018ff037819 */ /* 0x000fc80000011602 */
[----:B------:R-:W-:-:S04]  /*10670*/  LOP3.LUT R0, R0, R3, RZ, 0xfc, !PT ;  /* 0x0000000300007212 */ /* 0x000fc800078efcff */
[----:B------:R-:W-:-:S07]  /*10680*/  PRMT R8, R0, 0x7610, R8 ;  /* 0x0000761000087816 */ /* 0x000fce0000000008 */
.L_x_19865:
[----:B------:R-:W-:Y:S05]  /*10690*/  BSYNC B0 ;  /* 0x0000000000007941 */ /* 0x000fea0003800000 */
.L_x_19864:
[----:B------:R-:W-:Y:S01]  /*106a0*/  STG.E.U8 desc[UR36][R16.64], R8 ;  /* 0x0000000810007986 */ /* 0x000fe2000c101124 */
[----:B------:R-:W-:Y:S05]  /*106b0*/  EXIT ;  /* 0x000000000000794d */ /* 0x000fea0003800000 */
.L_x_19858:
        /* <DEDUP_REMOVED lines=22> */
.L_x_19841:
        /* <DEDUP_REMOVED lines=16> */
.L_x_19869:
[----:B------:R-:W-:Y:S05]  /*10920*/  EXIT ;  /* 0x000000000000794d */ /* 0x000fea0003800000 */
.L_x_19868:
[----:B------:R-:W-:-:S04]  /*10930*/  PRMT R2, R19, 0x9910, RZ ;  /* 0x0000991013027816 */ /* 0x000fc800000000ff */
[----:B------:R-:W-:-:S05]  /*10940*/  SHF.R.S32.HI R3, RZ, 0x1f, R2 ;  /* 0x0000001fff037819 */ /* 0x000fca0000011402 */
[----:B------:R-:W-:Y:S01]  /*10950*/  STG.E.64 desc[UR36][R16.64], R2 ;  /* 0x0000000210007986 */ /* 0x000fe2000c101b24 */
[----:B------:R-:W-:Y:S05]  /*10960*/  EXIT ;  /* 0x000000000000794d */ /* 0x000fea0003800000 */
.L_x_19867:
[----:B------:R-:W-:-:S05]  /*10970*/  PRMT R3, R19, 0x9910, RZ ;  /* 0x0000991013037816 */ /* 0x000fca00000000ff */
[----:B------:R-:W-:Y:S01]  /*10980*/  STG.E desc[UR36][R16.64], R3 ;  /* 0x0000000310007986 */ /* 0x000fe2000c101924 */
[----:B------:R-:W-:Y:S05]  /*10990*/  EXIT ;  /* 0x000000000000794d */ /* 0x000fea0003800000 */
.L_x_19870:
        /* <DEDUP_REMOVED lines=14> */
.L_x_26309:


//--------------------- .text._ZN2at6native27unrolled_elementwise_kernelINS0_13BinaryFunctorIsssNS0_17BitwiseAndFunctorIsEEEESt5arrayIPcLm3EELi4E23TrivialOffsetCalculatorILi2EjES9_ILi1EjENS0_6memory12LoadWithCastILi2EEENSC_13StoreWithCastILi1EEEEEviT_T0_T2_T3_T4_T5_ --------------------------
	.section	.text._ZN2at6native27unrolled_elementwise_kernelINS0_13BinaryFunctorIsssNS0_17BitwiseAndFunctorIsEEEESt5arrayIPcLm3EELi4E23TrivialOffsetCalculatorILi2EjES9_ILi1EjENS0_6memory12LoadWithCastILi2EEENSC_13StoreWithCastILi1EEEEEviT_T0_T2_T3_T4_T5_,"ax",@progbits
	.align	128
        .global         _ZN2at6native27unrolled_elementwise_kernelINS0_13BinaryFunctorIsssNS0_17BitwiseAndFunctorIsEEEESt5arrayIPcLm3EELi4E23TrivialOffsetCalculatorILi2EjES9_ILi1EjENS0_6memory12LoadWithCastILi2EEENSC_13StoreWithCastILi1EEEEEviT_T0_T2_T3_T4_T5_
        .type           _ZN2at6native27unrolled_elementwise_kernelINS0_13BinaryFunctorIsssNS0_17BitwiseAndFunctorIsEEEESt5arrayIPcLm3EELi4E23TrivialOffsetCalculatorILi2EjES9_ILi1EjENS0_6memory12LoadWithCastILi2EEENSC_13StoreWithCastILi1EEEEEviT_T0_T2_T3_T4_T5_,@function
        .size           _ZN2at6native27unrolled_elementwise_kernelINS0_13BinaryFunctorIsssNS0_17BitwiseAndFunctorIsEEEESt5arrayIPcLm3EELi4E23TrivialOffsetCalculatorILi2EjES9_ILi1EjENS0_6memory12LoadWithCastILi2EEENSC_13StoreWithCastILi1EEEEEviT_T0_T2_T3_T4_T5_,(.L_x_26310 - _ZN2at6native27unrolled_elementwise_kernelINS0_13BinaryFunctorIsssNS0_17BitwiseAndFunctorIsEEEESt5arrayIPcLm3EELi4E23TrivialOffsetCalculatorILi2EjES9_ILi1EjENS0_6memory12LoadWithCastILi2EEENSC_13StoreWithCastILi1EEEEEviT_T0_T2_T3_T4_T5_)
        .other          _ZN2at6native27unrolled_elementwise_kernelINS0_13BinaryFunctorIsssNS0_17BitwiseAndFunctorIsEEEESt5arrayIPcLm3EELi4E23TrivialOffsetCalculatorILi2EjES9_ILi1EjENS0_6memory12LoadWithCastILi2EEENSC_13StoreWithCastILi1EEEEEviT_T0_T2_T3_T4_T5_,@"STO_CUDA_ENTRY STV_DEFAULT"
_ZN2at6native27unrolled_elementwise_kernelINS0_13BinaryFunctorIsssNS0_17BitwiseAndFunctorIsEEEESt5arrayIPcLm3EELi4E23TrivialOffsetCalculatorILi2EjES9_ILi1EjENS0_6memory12LoadWithCastILi2EEENSC_13StoreWithCastILi1EEEEEviT_T0_T2_T3_T4_T5_:
.text._ZN2at6native27unrolled_elementwise_kernelINS0_13BinaryFunctorIsssNS0_17BitwiseAndFunctorIsEEEESt5arrayIPcLm3EELi4E23TrivialOffsetCalculatorILi2EjES9_ILi1EjENS0_6memory12LoadWithCastILi2EEENSC_13StoreWithCastILi1EEEEEviT_T0_T2_T3_T4_T5_:
        /* <DEDUP_REMOVED lines=33> */
.L_x_19876:
[----:B------:R3:W5:Y:S01]  /*0210*/  LDG.E.U8 R22, desc[UR36][R4.64] ;  /* 0x0000002404167981 */ /* 0x000762000c1e1100 */
[----:B------:R-:W-:Y:S05]  /*0220*/  BRA `(.L_x_19878) ;  /* 0x0000000c00587947 */ /* 0x000fea0003800000 */
.L_x_19875:
        /* <DEDUP_REMOVED lines=8> */
.L_x_19880:
[----:B------:R1:W5:Y:S01]  /*02b0*/  LDG.E.U16 R22, desc[UR36][R4.64] ;  /* 0x0000002404167981 */ /* 0x000362000c1e1500 */
[----:B------:R-:W-:Y:S05]  /*02c0*/  BRA `(.L_x_19878) ;  /* 0x0000000c00307947 */ /* 0x000fea0003800000 */
.L_x_19879:
[----:B------:R2:W5:Y:S01]  /*02d0*/  LDG.E.U16 R22, desc[UR36][R4.64] ;  /* 0x0000002404167981 */ /* 0x000562000c1e1500 */
[----:B------:R-:W-:Y:S05]  /*02e0*/  BRA `(.L_x_19878) ;  /* 0x0000000c00287947 */ /* 0x000fea0003800000 */
.L_x_19874:
        /* <DEDUP_REMOVED lines=9> */
.L_x_19882:
[----:B------:R-:W2:Y:S02]  /*0380*/  LDG.E.U16 R0, desc[UR36][R4.64] ;  /* 0x0000002404007981 */ /* 0x000ea4000c1e1500 */
[----:B--2---:R-:W-:-:S06]  /*0390*/  HADD2.F32 R0, -RZ, R0.H0_H0 ;  /* 0x20000000ff007230 */ /* 0x004fcc0000004100 */
[----:B------:R-:W0:Y:S02]  /*03a0*/  F2I.FTZ.TRUNC.NTZ R0, R0 ;  /* 0x0000000000007305 */ /* 0x000e24000021f100 */
[----:B0-----:R-:W-:Y:S01]  /*03b0*/  PRMT R22, R0, 0x7610, R22 ;  /* 0x0000761000167816 */ /* 0x001fe20000000016 */
[----:B------:R-:W-:Y:S06]  /*03c0*/  BRA `(.L_x_19878) ;  /* 0x0000000800f07947 */ /* 0x000fec0003800000 */
.L_x_19881:
        /* <DEDUP_REMOVED lines=9> */
.L_x_19884:
[----:B------:R-:W2:Y:S02]  /*0460*/  LDG.E.U16 R4, desc[UR36][R4.64] ;  /* 0x0000002404047981 */ /* 0x000ea4000c1e1500 */
[----:B--2---:R-:W-:-:S06]  /*0470*/  HADD2.F32 R0, -RZ, R4.H0_H0 ;  /* 0x20000004ff007230 */ /* 0x004fcc0000004100 */
[----:B------:R-:W0:Y:S02]  /*0480*/  F2I.FTZ.TRUNC.NTZ R0, R0 ;  /* 0x0000000000007305 */ /* 0x000e24000021f100 */
[----:B0-----:R-:W-:Y:S01]  /*0490*/  PRMT R22, R0, 0x7610, R22 ;  /* 0x0000761000167816 */ /* 0x001fe20000000016 */
[----:B------:R-:W-:Y:S06]  /*04a0*/  BRA `(.L_x_19878) ;  /* 0x0000000800b87947 */ /* 0x000fec0003800000 */
.L_x_19883:
[----:B------:R-:W2:Y:S02]  /*04b0*/  LDG.E.64 R4, desc[UR36][R4.64] ;  /* 0x0000002404047981 */ /* 0x000ea4000c1e1b00 */
[----:B--2---:R0:W1:Y:S01]  /*04c0*/  F2I.F64.TRUNC R22, R4 ;  /* 0x0000000400167311 */ /* 0x004062000030d100 */
[----:B------:R-:W-:Y:S05]  /*04d0*/  BRA `(.L_x_19878) ;  /* 0x0000000800ac7947 */ /* 0x000fea0003800000 */
.L_x_19873:
        /* <DEDUP_REMOVED lines=12> */
.L_x_19887:
[----:B------:R-:W2:Y:S02]  /*05a0*/  LDG.E.64 R4, desc[UR36][R4.64] ;  /* 0x0000002404047981 */ /* 0x000ea4000c1e1b00 */
[----:B--2---:R0:W1:Y:S01]  /*05b0*/  F2I.F64.TRUNC R22, R4 ;  /* 0x0000000400167311 */ /* 0x004062000030d100 */
[----:B------:R-:W-:Y:S05]  /*05c0*/  BRA `(.L_x_19878) ;  /* 0x0000000800707947 */ /* 0x000fea0003800000 */
.L_x_19886:
        /* <DEDUP_REMOVED lines=28> */
.L_x_19889:
        /* <DEDUP_REMOVED lines=16> */
.L_x_19888:
[----:B------:R-:W2:Y:S02]  /*0890*/  LDG.E.U16 R0, desc[UR36][R4.64] ;  /* 0x0000002404007981 */ /* 0x000ea4000c1e1500 */
[----:B--2---:R-:W-:-:S06]  /*08a0*/  IMAD.U32 R0, R0, 0x10000, RZ ;  /* 0x0001000000007824 */ /* 0x004fcc00078e00ff */
[----:B------:R-:W0:Y:S02]  /*08b0*/  F2I.FTZ.TRUNC.NTZ R0, R0 ;  /* 0x0000000000007305 */ /* 0x000e24000021f100 */
[----:B0-----:R-:W-:Y:S01]  /*08c0*/  PRMT R22, R0, 0x7610, R22 ;  /* 0x0000761000167816 */ /* 0x001fe20000000016 */
[----:B------:R-:W-:Y:S06]  /*08d0*/  BRA `(.L_x_19878) ;  /* 0x0000000400ac7947 */ /* 0x000fec0003800000 */
.L_x_19885:
        /* <DEDUP_REMOVED lines=10> */
.L_x_19892:
        /* <DEDUP_REMOVED lines=21> */
.L_x_19896:
[----:B------:R-:W-:Y:S05]  /*0ad0*/  BSYNC B1 ;  /* 0x0000000000017941 */ /* 0x000fea0003800000 */
.L_x_19895:
[----:B------:R-:W-:Y:S01]  /*0ae0*/  LEA R5, R0, 0x3b800000, 0x17 ;  /* 0x3b80000000057811 */ /* 0x000fe200078eb8ff */
[----:B------:R-:W-:-:S05]  /*0af0*/  IMAD.SHL.U32 R0, R3, 0x100000, RZ ;  /* 0x0010000003007824 */ /* 0x000fca00078e00ff */
[----:B------:R-:W-:-:S07]  /*0b00*/  LOP3.LUT R0, R5, R0, R6, 0xfe, !PT ;  /* 0x0000000005007212 */ /* 0x000fce00078efe06 */
.L_x_19894:
[----:B------:R-:W-:Y:S05]  /*0b10*/  BSYNC B0 ;  /* 0x0000000000007941 */ /* 0x000fea0003800000 */
.L_x_19893:
[----:B------:R-:W0:Y:S02]  /*0b20*/  F2I.FTZ.TRUNC.NTZ R0, R0 ;  /* 0x0000000000007305 */ /* 0x000e24000021f100 */
[----:B0-----:R-:W-:Y:S01]  /*0b30*/  PRMT R22, R0, 0x7610, R22 ;  /* 0x0000761000167816 */ /* 0x001fe20000000016 */
[----:B------:R-:W-:Y:S06]  /*0b40*/  BRA `(.L_x_19878) ;  /* 0x0000000400107947 */ /* 0x000fec0003800000 */
.L_x_19891:
        /* <DEDUP_REMOVED lines=21> */
.L_x_19900:
[----:B------:R-:W-:Y:S05]  /*0ca0*/  BSYNC B1 ;  /* 0x0000000000017941 */ /* 0x000fea0003800000 */
.L_x_19899:
[----:B------:R-:W-:Y:S01]  /*0cb0*/  LEA R5, R0, 0x37800000, 0x17 ;  /* 0x3780000000057811 */ /* 0x000fe200078eb8ff */
[----:B------:R-:W-:-:S05]  /*0cc0*/  IMAD.SHL.U32 R0, R3, 0x200000, RZ ;  /* 0x0020000003007824 */ /* 0x000fca00078e00ff */
[----:B------:R-:W-:-:S07]  /*0cd0*/  LOP3.LUT R0, R5, R0, R6, 0xfe, !PT ;  /* 0x0000000005007212 */ /* 0x000fce00078efe06 */
.L_x_19898:
[----:B------:R-:W-:Y:S05]  /*0ce0*/  BSYNC B0 ;  /* 0x0000000000007941 */ /* 0x000fea0003800000 */
.L_x_19897:
[----:B------:R-:W0:Y:S02]  /*0cf0*/  F2I.FTZ.TRUNC.NTZ R0, R0 ;  /* 0x0000000000007305 */ /* 0x000e24000021f100 */
[----:B0-----:R-:W-:Y:S01]  /*0d00*/  PRMT R22, R0, 0x7610, R22 ;  /* 0x0000761000167816 */ /* 0x001fe20000000016 */
[----:B------:R-:W-:Y:S06]  /*0d10*/  BRA `(.L_x_19878) ;  /* 0x00000000009c7947 */ /* 0x000fec0003800000 */
.L_x_19890:
        /* <DEDUP_REMOVED lines=14> */
.L_x_19904:
[----:B------:R-:W-:Y:S05]  /*0e00*/  BSYNC B0 ;  /* 0x0000000000007941 */ /* 0x000fea0003800000 */
.L_x_19903:
[----:B------:R-:W0:Y:S02]  /*0e10*/  F2I.FTZ.TRUNC.NTZ R0, R0 ;  /* 0x0000000000007305 */ /* 0x000e24000021f100 */
[----:B0-----:R-:W-:Y:S01]  /*0e20*/  PRMT R22, R0, 0x7610, R22 ;  /* 0x0000761000167816 */ /* 0x001fe20000000016 */
[----:B------:R-:W-:Y:S06]  /*0e30*/  BRA `(.L_x_19878) ;  /* 0x0000000000547947 */ /* 0x000fec0003800000 */
.L_x_19877:
        /* <DEDUP_REMOVED lines=16> */
.L_x_19905:
[----:B------:R-:W-:Y:S01]  /*0f40*/  PRMT R22, RZ, 0x7610, R22 ;  /* 0x00007610ff167816 */ /* 0x000fe20000000016 */
[----:B------:R-:W-:Y:S06]  /*0f50*/  BRA `(.L_x_19878) ;  /* 0x00000000000c7947 */ /* 0x000fec0003800000 */
.L_x_19902:
[----:B------:R0:W5:Y:S01]  /*0f60*/  LDG.E.U16 R22, desc[UR36][R4.64] ;  /* 0x0000002404167981 */ /* 0x000162000c1e1500 */
[----:B------:R-:W-:Y:S05]  /*0f70*/  BRA `(.L_x_19878) ;  /* 0x0000000000047947 */ /* 0x000fea0003800000 */
.L_x_19901:
[----:B------:R0:W5:Y:S02]  /*0f80*/  LDG.E.U16 R22, desc[UR36][R4.64] ;  /* 0x0000002404167981 */ /* 0x000164000c1e1500 */
.L_x_19878:
        /* <DEDUP_REMOVED lines=18> */
.L_x_19909:
[----:B------:R1:W5:Y:S01]  /*10b0*/  LDG.E.U8 R25, desc[UR36][R4.64] ;  /* 0x0000002404197981 */ /* 0x000362000c1e1100 */
[----:B------:R-:W-:Y:S05]  /*10c0*/  BRA `(.L_x_19911) ;  /* 0x0000000c00547947 */ /* 0x000fea0003800000 */
.L_x_19908:
        /* <DEDUP_REMOVED lines=8> */
.L_x_19913:
[----:B------:R3:W5:Y:S01]  /*1150*/  LDG.E.U16 R25, desc[UR36][R4.64] ;  /* 0x0000002404197981 */ /* 0x000762000c1e1500 */
[----:B------:R-:W-:Y:S05]  /*1160*/  BRA `(.L_x_19911) ;  /* 0x0000000c002c7947 */ /* 0x000fea0003800000 */
.L_x_19912:
[----:B------:R2:W5:Y:S01]  /*1170*/  LDG.E.U16 R25, desc[UR36][R4.64] ;  /* 0x0000002404197981 */ /* 0x000562000c1e1500 */
[----:B------:R-:W-:Y:S05]  /*1180*/  BRA `(.L_x_19911) ;  /* 0x0000000c00247947 */ /* 0x000fea0003800000 */
.L_x_19907:
        /* <DEDUP_REMOVED lines=9> */
.L_x_19915:
[----:B------:R-:W2:Y:S02]  /*1220*/  LDG.E.U16 R0, desc[UR36][R4.64] ;  /* 0x0000002404007981 */ /* 0x000ea4000c1e1500 */
[----:B--2---:R-:W-:-:S06]  /*1230*/  HADD2.F32 R0, -RZ, R0.H0_H0 ;  /* 0x20000000ff007230 */ /* 0x004fcc0000004100 */
[----:B------:R-:W0:Y:S02]  /*1240*/  F2I.FTZ.TRUNC.NTZ R0, R0 ;  /* 0x0000000000007305 */ /* 0x000e24000021f100 */
[----:B0-----:R-:W-:Y:S01]  /*1250*/  PRMT R25, R0, 0x7610, R25 ;  /* 0x0000761000197816 */ /* 0x001fe20000000019 */
[----:B------:R-:W-:Y:S06]  /*1260*/  BRA `(.L_x_19911) ;  /* 0x0000000800ec7947 */ /* 0x000fec0003800000 */
.L_x_19914:
        /* <DEDUP_REMOVED lines=9> */
.L_x_19917:
[----:B------:R-:W2:Y:S02]  /*1300*/  LDG.E.U16 R4, desc[UR36][R4.64] ;  /* 0x0000002404047981 */ /* 0x000ea4000c1e1500 */
[----:B--2---:R-:W-:-:S06]  /*1310*/  HADD2.F32 R0, -RZ, R4.H0_H0 ;  /* 0x20000004ff007230 */ /* 0x004fcc0000004100 */
[----:B------:R-:W0:Y:S02]  /*1320*/  F2I.FTZ.TRUNC.NTZ R0, R0 ;  /* 0x0000000000007305 */ /* 0x000e24000021f100 */
[----:B0-----:R-:W-:Y:S01]  /*1330*/  PRMT R25, R0, 0x7610, R25 ;  /* 0x0000761000197816 */ /* 0x001fe20000000019 */
[----:B------:R-:W-:Y:S06]  /*1340*/  BRA `(.L_x_19911) ;  /* 0x0000000800b47947 */ /* 0x000fec0003800000 */
.L_x_19916:
[----:B------:R-:W2:Y:S02]  /*1350*/  LDG.E.64 R4, desc[UR36][R4.64] ;  /* 0x0000002404047981 */ /* 0x000ea4000c1e1b00 */
[----:B--2---:R0:W1:Y:S01]  /*1360*/  F2I.F64.TRUNC R25, R4 ;  /* 0x0000000400197311 */ /* 0x004062000030d100 */
[----:B------:R-:W-:Y:S05]  /*1370*/  BRA `(.L_x_19911) ;  /* 0x0000000800a87947 */ /* 0x000fea0003800000 */
.L_x_19906:
        /* <DEDUP_REMOVED lines=12> */
.L_x_19920:
[----:B------:R-:W2:Y:S02]  /*1440*/  LDG.E.64 R4, desc[UR36][R4.64] ;  /* 0x0000002404047981 */ /* 0x000ea4000c1e1b00 */
[----:B--2---:R0:W1:Y:S01]  /*1450*/  F2I.F64.TRUNC R25, R4 ;  /* 0x0000000400197311 */ /* 0x004062000030d100 */
[----:B------:R-:W-:Y:S05]  /*1460*/  BRA `(.L_x_19911) ;  /* 0x00000008006c7947 */ /* 0x000fea0003800000 */
.L_x_19919:
        /* <DEDUP_REMOVED lines=28> */
.L_x_19922:
        /* <DEDUP_REMOVED lines=15> */
.L_x_19921:
[----:B------:R-:W2:Y:S02]  /*1720*/  LDG.E.U16 R0, desc[UR36][R4.64] ;  /* 0x0000002404007981 */ /* 0x000ea4000c1e1500 */
[----:B--2---:R-:W-:-:S06]  /*1730*/  IMAD.U32 R0, R0, 0x10000, RZ ;  /* 0x0001000000007824 */ /* 0x004fcc00078e00ff */
[----:B------:R-:W0:Y:S02]  /*1740*/  F2I.FTZ.TRUNC.NTZ R0, R0 ;  /* 0x0000000000007305 */ /* 0x000e24000021f100 */
[----:B0-----:R-:W-:Y:S01]  /*1750*/  PRMT R25, R0, 0x7610, R25 ;  /* 0x0000761000197816 */ /* 0x001fe20000000019 */
[----:B------:R-:W-:Y:S06]  /*1760*/  BRA `(.L_x_19911) ;  /* 0x0000000400ac7947 */ /* 0x000fec0003800000 */
.L_x_19918:
        /* <DEDUP_REMOVED lines=10> */
.L_x_19925:
        /* <DEDUP_REMOVED lines=21> */
.L_x_19929:
[----:B------:R-:W-:Y:S05]  /*1960*/  BSYNC B1 ;  /* 0x0000000000017941 */ /* 0x000fea0003800000 */
.L_x_19928:
[----:B------:R-:W-:Y:S01]  /*1970*/  LEA R5, R0, 0x3b800000, 0x17 ;  /* 0x3b80000000057811 */ /* 0x000fe200078eb8ff */
[----:B------:R-:W-:-:S05]  /*1980*/  IMAD.SHL.U32 R0, R3, 0x100000, RZ ;  /* 0x0010000003007824 */ /* 0x000fca00078e00ff */
[----:B------:R-:W-:-:S07]  /*1990*/  LOP3.LUT R0, R5, R0, R6, 0xfe, !PT ;  /* 0x0000000005007212 */ /* 0x000fce00078efe06 */
.L_x_19927:
[----:B------:R-:W-:Y:S05]  /*19a0*/  BSYNC B0 ;  /* 0x0000000000007941 */ /* 0x000fea0003800000 */
.L_x_19926:
[----:B------:R-:W0:Y:S02]  /*19b0*/  F2I.FTZ.TRUNC.NTZ R0, R0 ;  /* 0x0000000000007305 */ /* 0x000e24000021f100 */
[----:B0-----:R-:W-:Y:S01]  /*19c0*/  PRMT R25, R0, 0x7610, R25 ;  /* 0x0000761000197816 */ /* 0x001fe20000000019 */
[----:B------:R-:W-:Y:S06]  /*19d0*/  BRA `(.L_x_19911) ;  /* 0x0000000400107947 */ /* 0x000fec0003800000 */
.L_x_19924:
        /* <DEDUP_REMOVED lines=21> */
.L_x_19933:
[----:B------:R-:W-:Y:S05]  /*1b30*/  BSYNC B1 ;  /* 0x0000000000017941 */ /* 0x000fea0003800000 */
.L_x_19932:
[----:B------:R-:W-:Y:S01]  /*1b40*/  LEA R5, R0, 0x37800000, 0x17 ;  /* 0x3780000000057811 */ /* 0x000fe200078eb8ff */
[----:B------:R-:W-:-:S05]  /*1b50*/  IMAD.SHL.U32 R0, R3, 0x200000, RZ ;  /* 0x0020000003007824 */ /* 0x000fca00078e00ff */
[----:B------:R-:W-:-:S07]  /*1b60*/  LOP3.LUT R0, R5, R0, R6, 0xfe, !PT ;  /* 0x0000000005007212 */ /* 0x000fce00078efe06 */
.L_x_19931:
[----:B------:R-:W-:Y:S05]  /*1b70*/  BSYNC B0 ;  /* 0x0000000000007941 */ /* 0x000fea0003800000 */
.L_x_19930:
[----:B------:R-:W0:Y:S02]  /*1b80*/  F2I.FTZ.TRUNC.NTZ R0, R0 ;  /* 0x0000000000007305 */ /* 0x000e24000021f100 */
[----:B0-----:R-:W-:Y:S01]  /*1b90*/  PRMT R25, R0, 0x7610, R25 ;  /* 0x0000761000197816 */ /* 0x001fe20000000019 */
[----:B------:R-:W-:Y:S06]  /*1ba0*/  BRA `(.L_x_19911) ;  /* 0x00000000009c7947 */ /* 0x000fec0003800000 */
.L_x_19923:
        /* <DEDUP_REMOVED lines=14> */
.L_x_19937:
[----:B------:R-:W-:Y:S05]  /*1c90*/  BSYNC B0 ;  /* 0x0000000000007941 */ /* 0x000fea0003800000 */
.L_x_19936:
[----:B------:R-:W0:Y:S02]  /*1ca0*/  F2I.FTZ.TRUNC.NTZ R0, R0 ;  /* 0x0000000000007305 */ /* 0x000e24000021f100 */
[----:B0-----:R-:W-:Y:S01]  /*1cb0*/  PRMT R25, R0, 0x7610, R25 ;  /* 0x0000761000197816 */ /* 0x001fe20000000019 */
[----:B------:R-:W-:Y:S06]  /*1cc0*/  BRA `(.L_x_19911) ;  /* 0x0000000000547947 */ /* 0x000fec0003800000 */
.L_x_19910:
        /* <DEDUP_REMOVED lines=16> */
.L_x_19938:
[----:B------:R-:W-:Y:S01]  /*1dd0*/  PRMT R25, RZ, 0x7610, R25 ;  /* 0x00007610ff197816 */ /* 0x000fe20000000019 */
[----:B------:R-:W-:Y:S06]  /*1de0*/  BRA `(.L_x_19911) ;  /* 0x00000000000c7947 */ /* 0x000fec0003800000 */
.L_x_19935:
[----:B------:R0:W5:Y:S01]  /*1df0*/  LDG.E.U16 R25, desc[UR36][R4.64] ;  /* 0x0000002404197981 */ /* 0x000162000c1e1500 */
[----:B------:R-:W-:Y:S05]  /*1e00*/  BRA `(.L_x_19911) ;  /* 0x0000000000047947 */ /* 0x000fea0003800000 */
.L_x_19934:
[----:B------:R0:W5:Y:S02]  /*1e10*/  LDG.E.U16 R25, desc[UR36][R4.64] ;  /* 0x0000002404197981 */ /* 0x000164000c1e1500 */
.L_x_19911:
[----:B------:R-:W2:Y:S02]  /*1e20*/  S2R R29, SR_TID.X ;  /* 0x00000000001d7919 */ /* 0x000ea40000002100 */
[----:B--2---:R-:W-:-:S07]  /*1e30*/  VIADD R29, R29, 0x80 ;  /* 0x000000801d1d7836 */ /* 0x004fce0000000000 */
.L_x_19872:
[----:B------:R-:W-:Y:S05]  /*1e40*/  BSYNC B6 ;  /* 0x0000000000067941 */ /* 0x000fea0003800000 */
.L_x_19871:
        /* <DEDUP_REMOVED lines=23> */
.L_x_19944:
[----:B------:R0:W5:Y:S01]  /*1fc0*/  LDG.E.U8 R28, desc[UR36][R4.64] ;  /* 0x00000024041c7981 */ /* 0x000162000c1e1100 */
[----:B------:R-:W-:Y:S05]  /*1fd0*/  BRA `(.L_x_19946) ;  /* 0x0000000c00547947 */ /* 0x000fea0003800000 */
.L_x_19943:
        /* <DEDUP_REMOVED lines=8> */
.L_x_19948:
[----:B------:R0:W5:Y:S01]  /*2060*/  LDG.E.U16 R28, desc[UR36][R4.64] ;  /* 0x00000024041c7981 */ /* 0x000162000c1e1500 */
[----:B------:R-:W-:Y:S05]  /*2070*/  BRA `(.L_x_19946) ;  /* 0x0000000c002c7947 */ /* 0x000fea0003800000 */
.L_x_19947:
[----:B------:R0:W5:Y:S01]  /*2080*/  LDG.E.U16 R28, desc[UR36][R4.64] ;  /* 0x00000024041c7981 */ /* 0x000162000c1e1500 */
[----:B------:R-:W-:Y:S05]  /*2090*/  BRA `(.L_x_19946) ;  /* 0x0000000c00247947 */ /* 0x000fea0003800000 */
.L_x_19942:
        /* <DEDUP_REMOVED lines=9> */
.L_x_19950:
[----:B------:R-:W2:Y:S02]  /*2130*/  LDG.E.U16 R0, desc[UR36][R4.64] ;  /* 0x0000002404007981 */ /* 0x000ea4000c1e1500 */
[----:B--2---:R-:W-:-:S06]  /*2140*/  HADD2.F32 R0, -RZ, R0.H0_H0 ;  /* 0x20000000ff007230 */ /* 0x004fcc0000004100 */
[----:B------:R-:W0:Y:S02]  /*2150*/  F2I.FTZ.TRUNC.NTZ R0, R0 ;  /* 0x0000000000007305 */ /* 0x000e24000021f100 */
[----:B0-----:R-:W-:Y:S01]  /*2160*/  PRMT R28, R0, 0x7610, R28 ;  /* 0x00007610001c7816 */ /* 0x001fe2000000001c */
[----:B------:R-:W-:Y:S06]  /*2170*/  BRA `(.L_x_19946) ;  /* 0x0000000800ec7947 */ /* 0x000fec0003800000 */
.L_x_19949:
        /* <DEDUP_REMOVED lines=9> */
.L_x_19952:
[----:B------:R-:W2:Y:S02]  /*2210*/  LDG.E.U16 R4, desc[UR36][R4.64] ;  /* 0x0000002404047981 */ /* 0x000ea4000c1e1500 */
[----:B--2---:R-:W-:-:S06]  /*2220*/  HADD2.F32 R0, -RZ, R4.H0_H0 ;  /* 0x20000004ff007230 */ /* 0x004fcc0000004100 */
[----:B------:R-:W0:Y:S02]  /*2230*/  F2I.FTZ.TRUNC.NTZ R0, R0 ;  /* 0x0000000000007305 */ /* 0x000e24000021f100 */
[----:B0-----:R-:W-:Y:S01]  /*2240*/  PRMT R28, R0, 0x7610, R28 ;  /* 0x00007610001c7816 */ /* 0x001fe2000000001c */
[----:B------:R-:W-:Y:S06]  /*2250*/  BRA `(.L_x_19946) ;  /* 0x0000000800b47947 */ /* 0x000fec0003800000 */
.L_x_19951:
[----:B------:R-:W2:Y:S02]  /*2260*/  LDG.E.64 R4, desc[UR36][R4.64] ;  /* 0x0000002404047981 */ /* 0x000ea4000c1e1b00 */
[----:B--2---:R0:W1:Y:S01]  /*2270*/  F2I.F64.TRUNC R28, R4 ;  /* 0x00000004001c7311 */ /* 0x004062000030d100 */
[----:B------:R-:W-:Y:S05]  /*2280*/  BRA `(.L_x_19946) ;  /* 0x0000000800a87947 */ /* 0x000fea0003800000 */
.L_x_19941:
        /* <DEDUP_REMOVED lines=12> */
.L_x_19955:
[----:B------:R-:W2:Y:S02]  /*2350*/  LDG.E.64 R4, desc[UR36][R4.64] ;  /* 0x0000002404047981 */ /* 0x000ea4000c1e1b00 */
[----:B--2---:R0:W1:Y:S01]  /*2360*/  F2I.F64.TRUNC R28, R4 ;  /* 0x00000004001c7311 */ /* 0x004062000030d100 */
[----:B------:R-:W-:Y:S05]  /*2370*/  BRA `(.L_x_19946) ;  /* 0x00000008006c7947 */ /* 0x000fea0003800000 */
.L_x_19954:
        /* <DEDUP_REMOVED lines=28> */
.L_x_19957:
        /* <DEDUP_REMOVED lines=15> */
.L_x_19956:
[----:B------:R-:W2:Y:S02]  /*2630*/  LDG.E.U16 R0, desc[UR36][R4.64] ;  /* 0x0000002404007981 */ /* 0x000ea4000c1e1500 */
[----:B--2---:R-:W-:-:S06]  /*2640*/  IMAD.U32 R0, R0, 0x10000, RZ ;  /* 0x0001000000007824 */ /* 0x004fcc00078e00ff */
[----:B------:R-:W0:Y:S02]  /*2650*/  F2I.FTZ.TRUNC.NTZ R0, R0 ;  /* 0x0000000000007305 */ /* 0x000e24000021f100 */
[----:B0-----:R-:W-:Y:S01]  /*2660*/  PRMT R28, R0, 0x7610, R28 ;  /* 0x00007610001c7816 */ /* 0x001fe2000000001c */
[----:B------:R-:W-:Y:S06]  /*2670*/  BRA `(.L_x_19946) ;  /* 0x0000000400ac7947 */ /* 0x000fec0003800000 */
.L_x_19953:
        /* <DEDUP_REMOVED lines=10> */
.L_x_19960:
        /* <DEDUP_REMOVED lines=21> */
.L_x_19964:
[----:B------:R-:W-:Y:S05]  /*2870*/  BSYNC B1 ;  /* 0x0000000000017941 */ /* 0x000fea0003800000 */
.L_x_19963:
[----:B------:R-:W-:Y:S01]  /*2880*/  LEA R5, R0, 0x3b800000, 0x17 ;  /* 0x3b80000000057811 */ /* 0x000fe200078eb8ff */
[----:B------:R-:W-:-:S05]  /*2890*/  IMAD.SHL.U32 R0, R3, 0x100000, RZ ;  /* 0x0010000003007824 */ /* 0x000fca00078e00ff */
[----:B------:R-:W-:-:S07]  /*28a0*/  LOP3.LUT R0, R5, R0, R6, 0xfe, !PT ;  /* 0x0000000005007212 */ /* 0x000fce00078efe06 */
.L_x_19962:
[----:B------:R-:W-:Y:S05]  /*28b0*/  BSYNC B0 ;  /* 0x0000000000007941 */ /* 0x000fea0003800000 */
.L_x_19961:
[----:B------:R-:W0:Y:S02]  /*28c0*/  F2I.FTZ.TRUNC.NTZ R0, R0 ;  /* 0x0000000000007305 */ /* 0x000e24000021f100 */
[----:B0-----:R-:W-:Y:S01]  /*28d0*/  PRMT R28, R0, 0x7610, R28 ;  /* 0x00007610001c7816 */ /* 0x001fe2000000001c */
[----:B------:R-:W-:Y:S06]  /*28e0*/  BRA `(.L_x_19946) ;  /* 0x0000000400107947 */ /* 0x000fec0003800000 */
.L_x_19959:
        /* <DEDUP_REMOVED lines=21> */
.L_x_19968:
[----:B------:R-:W-:Y:S05]  /*2a40*/  BSYNC B1 ;  /* 0x0000000000017941 */ /* 0x000fea0003800000 */
.L_x_19967:
[----:B------:R-:W-:Y:S01]  /*2a50*/  LEA R5, R0, 0x37800000, 0x17 ;  /* 0x3780000000057811 */ /* 0x000fe200078eb8ff */
[----:B------:R-:W-:-:S05]  /*2a60*/  IMAD.SHL.U32 R0, R3, 0x200000, RZ ;  /* 0x0020000003007824 */ /* 0x000fca00078e00ff */
[----:B------:R-:W-:-:S07]  /*2a70*/  LOP3.LUT R0, R5, R0, R6, 0xfe, !PT ;  /* 0x0000000005007212 */ /* 0x000fce00078efe06 */
.L_x_19966:
[----:B------:R-:W-:Y:S05]  /*2a80*/  BSYNC B0 ;  /* 0x0000000000007941 */ /* 0x000fea0003800000 */
.L_x_19965:
[----:B------:R-:W0:Y:S02]  /*2a90*/  F2I.FTZ.TRUNC.NTZ R0, R0 ;  /* 0x0000000000007305 */ /* 0x000e24000021f100 */
[----:B0-----:R-:W-:Y:S01]  /*2aa0*/  PRMT R28, R0, 0x7610, R28 ;  /* 0x00007610001c7816 */ /* 0x001fe2000000001c */
[----:B------:R-:W-:Y:S06]  /*2ab0*/  BRA `(.L_x_19946) ;  /* 0x00000000009c7947 */ /* 0x000fec0003800000 */
.L_x_19958:
        /* <DEDUP_REMOVED lines=14> */
.L_x_19972:
[----:B------:R-:W-:Y:S05]  /*2ba0*/  BSYNC B0 ;  /* 0x0000000000007941 */ /* 0x000fea0003800000 */
.L_x_19971:
[----:B------:R-:W0:Y:S02]  /*2bb0*/  F2I.FTZ.TRUNC.NTZ R0, R0 ;  /* 0x0000000000007305 */ /* 0x000e24000021f100 */
[----:B0-----:R-:W-:Y:S01]  /*2bc0*/  PRMT R28, R0, 0x7610, R28 ;  /* 0x00007610001c7816 */ /* 0x001fe2000000001c */
[----:B------:R-:W-:Y:S06]  /*2bd0*/  BRA `(.L_x_19946) ;  /* 0x0000000000547947 */ /* 0x000fec0003800000 */
.L_x_19945:
        /* <DEDUP_REMOVED lines=16> */
.L_x_19973:
[----:B------:R-:W-:Y:S01]  /*2ce0*/  PRMT R28, RZ, 0x7610, R28 ;  /* 0x00007610ff1c7816 */ /* 0x000fe2000000001c */
[----:B------:R-:W-:Y:S06]  /*2cf0*/  BRA `(.L_x_19946) ;  /* 0x00000000000c7947 */ /* 0x000fec0003800000 */
.L_x_19970:
[----:B------:R2:W5:Y:S01]  /*2d00*/  LDG.E.U16 R28, desc[UR36][R4.64] ;  /* 0x00000024041c7981 */ /* 0x000562000c1e1500 */
[----:B------:R-:W-:Y:S05]  /*2d10*/  BRA `(.L_x_19946) ;  /* 0x0000000000047947 */ /* 0x000fea0003800000 */
.L_x_19969:
[----:B------:R3:W5:Y:S02]  /*2d20*/  LDG.E.U16 R28, desc[UR36][R4.64] ;  /* 0x00000024041c7981 */ /* 0x000764000c1e1500 */
.L_x_19946:
        /* <DEDUP_REMOVED lines=18> */
.L_x_19977:
[----:B------:R0:W5:Y:S01]  /*2e50*/  LDG.E.U8 R27, desc[UR36][R4.64] ;  /* 0x00000024041b7981 */ /* 0x000162000c1e1100 */
[----:B------:R-:W-:Y:S05]  /*2e60*/  BRA `(.L_x_19979) ;  /* 0x0000000c00547947 */ /* 0x000fea0003800000 */
.L_x_19976:
        /* <DEDUP_REMOVED lines=8> */
.L_x_19981:
[----:B------:R0:W5:Y:S01]  /*2ef0*/  LDG.E.U16 R27, desc[UR36][R4.64] ;  /* 0x00000024041b7981 */ /* 0x000162000c1e1500 */
[----:B------:R-:W-:Y:S05]  /*2f00*/  BRA `(.L_x_19979) ;  /* 0x0000000c002c7947 */ /* 0x000fea0003800000 */
.L_x_19980:
[----:B------:R0:W5:Y:S01]  /*2f10*/  LDG.E.U16 R27, desc[UR36][R4.64] ;  /* 0x00000024041b7981 */ /* 0x000162000c1e1500 */
[----:B------:R-:W-:Y:S05]  /*2f20*/  BRA `(.L_x_19979) ;  /* 0x0000000c00247947 */ /* 0x000fea0003800000 */
.L_x_19975:
        /* <DEDUP_REMOVED lines=9> */
.L_x_19983:
[----:B------:R-:W2:Y:S02]  /*2fc0*/  LDG.E.U16 R0, desc[UR36][R4.64] ;  /* 0x0000002404007981 */ /* 0x000ea4000c1e1500 */
[----:B--2---:R-:W-:-:S06]  /*2fd0*/  HADD2.F32 R0, -RZ, R0.H0_H0 ;  /* 0x20000000ff007230 */ /* 0x004fcc0000004100 */
[----:B------:R-:W0:Y:S02]  /*2fe0*/  F2I.FTZ.TRUNC.NTZ R0, R0 ;  /* 0x0000000000007305 */ /* 0x000e24000021f100 */
[----:B0-----:R-:W-:Y:S01]  /*2ff0*/  PRMT R27, R0, 0x7610, R27 ;  /* 0x00007610001b7816 */ /* 0x001fe2000000001b */
[----:B------:R-:W-:Y:S06]  /*3000*/  BRA `(.L_x_19979) ;  /* 0x0000000800ec7947 */ /* 0x000fec0003800000 */
.L_x_19982:
        /* <DEDUP_REMOVED lines=9> */
.L_x_19985:
[----:B------:R-:W2:Y:S02]  /*30a0*/  LDG.E.U16 R4, desc[UR36][R4.64] ;  /* 0x0000002404047981 */ /* 0x000ea4000c1e1500 */
[----:B--2---:R-:W-:-:S06]  /*30b0*/  HADD2.F32 R0, -RZ, R4.H0_H0 ;  /* 0x20000004ff007230 */ /* 0x004fcc0000004100 */
[----:B------:R-:W0:Y:S02]  /*30c0*/  F2I.FTZ.TRUNC.NTZ R0, R0 ;  /* 0x0000000000007305 */ /* 0x000e24000021f100 */
[----:B0-----:R-:W-:Y:S01]  /*30d0*/  PRMT R27, R0, 0x7610, R27 ;  /* 0x00007610001b7816 */ /* 0x001fe2000000001b */
[----:B------:R-:W-:Y:S06]  /*30e0*/  BRA `(.L_x_19979) ;  /* 0x0000000800b47947 */ /* 0x000fec0003800000 */
.L_x_19984:
[----:B------:R-:W2:Y:S02]  /*30f0*/  LDG.E.64 R4, desc[UR36][R4.64] ;  /* 0x0000002404047981 */ /* 0x000ea4000c1e1b00 */
[----:B--2---:R0:W2:Y:S01]  /*3100*/  F2I.F64.TRUNC R27, R4 ;  /* 0x00000004001b7311 */ /* 0x0040a2000030d100 */
[----:B------:R-:W-:Y:S05]  /*3110*/  BRA `(.L_x_19979) ;  /* 0x0000000800a87947 */ /* 0x000fea0003800000 */
.L_x_19974:
        /* <DEDUP_REMOVED lines=12> */
.L_x_19988:
[----:B------:R-:W2:Y:S02]  /*31e0*/  LDG.E.64 R4, desc[UR36][R4.64] ;  /* 0x0000002404047981 */ /* 0x000ea4000c1e1b00 */
[----:B--2---:R4:W0:Y:S01]  /*31f0*/  F2I.F64.TRUNC R27, R4 ;  /* 0x00000004001b7311 */ /* 0x004822000030d100 */
[----:B------:R-:W-:Y:S05]  /*3200*/  BRA `(.L_x_19979) ;  /* 0x00000008006c7947 */ /* 0x000fea0003800000 */
.L_x_19987:
        /* <DEDUP_REMOVED lines=28> */
.L_x_19990:
        /* <DEDUP_REMOVED lines=15> */
.L_x_19989:
[----:B------:R-:W2:Y:S02]  /*34c0*/  LDG.E.U16 R0, desc[UR36][R4.64] ;  /* 0x0000002404007981 */ /* 0x000ea4000c1e1500 */
[----:B--2---:R-:W-:-:S06]  /*34d0*/  IMAD.U32 R0, R0, 0x10000, RZ ;  /* 0x0001000000007824 */ /* 0x004fcc00078e00ff */
[----:B------:R-:W0:Y:S02]  /*34e0*/  F2I.FTZ.TRUNC.NTZ R0, R0 ;  /* 0x0000000000007305 */ /* 0x000e24000021f100 */
[----:B0-----:R-:W-:Y:S01]  /*34f0*/  PRMT R27, R0, 0x7610, R27 ;  /* 0x00007610001b7816 */ /* 0x001fe2000000001b */
[----:B------:R-:W-:Y:S06]  /*3500*/  BRA `(.L_x_19979) ;  /* 0x0000000400ac7947 */ /* 0x000fec0003800000 */
.L_x_19986:
        /* <DEDUP_REMOVED lines=10> */
.L_x_19993:
        /* <DEDUP_REMOVED lines=21> */
.L_x_19997:
[----:B------:R-:W-:Y:S05]  /*3700*/  BSYNC B1 ;  /* 0x0000000000017941 */ /* 0x000fea0003800000 */
.L_x_19996:
[----:B------:R-:W-:Y:S01]  /*3710*/  LEA R5, R0, 0x3b800000, 0x17 ;  /* 0x3b80000000057811 */ /* 0x000fe200078eb8ff */
[----:B------:R-:W-:-:S05]  /*3720*/  IMAD.SHL.U32 R0, R3, 0x100000, RZ ;  /* 0x0010000003007824 */ /* 0x000fca00078e00ff */
[----:B------:R-:W-:-:S07]  /*3730*/  LOP3.LUT R0, R5, R0, R6, 0xfe, !PT ;  /* 0x0000000005007212 */ /* 0x000fce00078efe06 */
.L_x_19995:
[----:B------:R-:W-:Y:S05]  /*3740*/  BSYNC B0 ;  /* 0x0000000000007941 */ /* 0x000fea0003800000 */
.L_x_19994:
[----:B------:R-:W0:Y:S02]  /*3750*/  F2I.FTZ.TRUNC.NTZ R0, R0 ;  /* 0x0000000000007305 */ /* 0x000e24000021f100 */
[----:B0-----:R-:W-:Y:S01]  /*3760*/  PRMT R27, R0, 0x7610, R27 ;  /* 0x00007610001b7816 */ /* 0x001fe2000000001b */
[----:B------:R-:W-:Y:S06]  /*3770*/  BRA `(.L_x_19979) ;  /* 0x0000000400107947 */ /* 0x000fec0003800000 */
.L_x_19992:
        /* <DEDUP_REMOVED lines=21> */
.L_x_20001:
[----:B------:R-:W-:Y:S05]  /*38d0*/  BSYNC B1 ;  /* 0x0000000000017941 */ /* 0x000fea0003800000 */
.L_x_20000:
[----:B------:R-:W-:Y:S01]  /*38e0*/  LEA R5, R0, 0x37800000, 0x17 ;  /* 0x3780000000057811 */ /* 0x000fe200078eb8ff */
[----:B------:R-:W-:-:S05]  /*38f0*/  IMAD.SHL.U32 R0, R3, 0x200000, RZ ;  /* 0x0020000003007824 */ /* 0x000fca00078e00ff */
[----:B------:R-:W-:-:S07]  /*3900*/  LOP3.LUT R0, R5, R0, R6, 0xfe, !PT ;  /* 0x0000000005007212 */ /* 0x000fce00078efe06 */
.L_x_19999:
[----:B------:R-:W-:Y:S05]  /*3910*/  BSYNC B0 ;  /* 0x0000000000007941 */ /* 0x000fea0003800000 */
.L_x_19998:
[----:B------:R-:W0:Y:S02]  /*3920*/  F2I.FTZ.TRUNC.NTZ R0, R0 ;  /* 0x0000000000007305 */ /* 0x000e24000021f100 */
[----:B0-----:R-:W-:Y:S01]  /*3930*/  PRMT R27, R0, 0x7610, R27 ;  /* 0x00007610001b7816 */ /* 0x001fe2000000001b */
[----:B------:R-:W-:Y:S06]  /*3940*/  BRA `(.L_x_19979) ;  /* 0x00000000009c7947 */ /* 0x000fec0003800000 */
.L_x_19991:
        /* <DEDUP_REMOVED lines=14> */
.L_x_20005:
[----:B------:R-:W-:Y:S05]  /*3a30*/  BSYNC B0 ;  /* 0x0000000000007941 */ /* 0x000fea0003800000 */
.L_x_20004:
[----:B------:R-:W0:Y:S02]  /*3a40*/  F2I.FTZ.TRUNC.NTZ R0, R0 ;  /* 0x0000000000007305 */ /* 0x000e24000021f100 */
[----:B0-----:R-:W-:Y:S01]  /*3a50*/  PRMT R27, R0, 0x7610, R27 ;  /* 0x00007610001b7816 */ /* 0x001fe2000000001b */
[----:B------:R-:W-:Y:S06]  /*3a60*/  BRA `(.L_x_19979) ;  /* 0x0000000000547947 */ /* 0x000fec0003800000 */
.L_x_19978:
        /* <DEDUP_REMOVED lines=16> */
.L_x_20006:
[----:B------:R-:W-:Y:S01]  /*3b70*/  PRMT R27, RZ, 0x7610, R27 ;  /* 0x00007610ff1b7816 */ /* 0x000fe2000000001b */
[----:B------:R-:W-:Y:S06]  /*3b80*/  BRA `(.L_x_19979) ;  /* 0x00000000000c7947 */ /* 0x000fec0003800000 */
.L_x_20003:
[----:B------:R2:W5:Y:S01]  /*3b90*/  LDG.E.U16 R27, desc[UR36][R4.64] ;  /* 0x00000024041b7981 */ /* 0x000562000c1e1500 */
[----:B------:R-:W-:Y:S05]  /*3ba0*/  BRA `(.L_x_19979) ;  /* 0x0000000000047947 */ /* 0x000fea0003800000 */
.L_x_20002:
[----:B------:R3:W5:Y:S02]  /*3bb0*/  LDG.E.U16 R27, desc[UR36][R4.64] ;  /* 0x00000024041b7981 */ /* 0x000764000c1e1500 */
.L_x_19979:
[----:B------:R-:W-:-:S07]  /*3bc0*/  VIADD R29, R29, 0x80 ;  /* 0x000000801d1d7836 */ /* 0x000fce0000000000 */
.L_x_19940:
[----:B------:R-:W-:Y:S05]  /*3bd0*/  BSYNC B6 ;  /* 0x0000000000067941 */ /* 0x000fea0003800000 */
.L_x_19939:
        /* <DEDUP_REMOVED lines=25> */
.L_x_20012:
[----:B------:R0:W5:Y:S01]  /*3d70*/  LDG.E.U8 R19, desc[UR36][R4.64] ;  /* 0x0000002404137981 */ /* 0x000162000c1e1100 */
[----:B------:R-:W-:Y:S05]  /*3d80*/  BRA `(.L_x_20014) ;  /* 0x0000000c00547947 */ /* 0x000fea0003800000 */
.L_x_20011:
        /* <DEDUP_REMOVED lines=8> */
.L_x_20016:
[----:B------:R0:W5:Y:S01]  /*3e10*/  LDG.E.U16 R19, desc[UR36][R4.64] ;  /* 0x0000002404137981 */ /* 0x000162000c1e1500 */
[----:B------:R-:W-:Y:S05]  /*3e20*/  BRA `(.L_x_20014) ;  /* 0x0000000c002c7947 */ /* 0x000fea0003800000 */
.L_x_20015:
[----:B------:R0:W5:Y:S01]  /*3e30*/  LDG.E.U16 R19, desc[UR36][R4.64] ;  /* 0x0000002404137981 */ /* 0x000162000c1e1500 */
[----:B------:R-:W-:Y:S05]  /*3e40*/  BRA `(.L_x_20014) ;  /* 0x0000000c00247947 */ /* 0x000fea0003800000 */
.L_x_20010:
        /* <DEDUP_REMOVED lines=9> */
.L_x_20018:
[----:B------:R-:W2:Y:S02]  /*3ee0*/  LDG.E.U16 R0, desc[UR36][R4.64] ;  /* 0x0000002404007981 */ /* 0x000ea4000c1e1500 */
[----:B--2---:R-:W-:-:S06]  /*3ef0*/  HADD2.F32 R0, -RZ, R0.H0_H0 ;  /* 0x20000000ff007230 */ /* 0x004fcc0000004100 */
[----:B------:R-:W0:Y:S02]  /*3f00*/  F2I.FTZ.TRUNC.NTZ R0, R0 ;  /* 0x0000000000007305 */ /* 0x000e24000021f100 */
[----:B0-----:R-:W-:Y:S01]  /*3f10*/  PRMT R19, R0, 0x7610, R19 ;  /* 0x0000761000137816 */ /* 0x001fe20000000013 */
[----:B------:R-:W-:Y:S06]  /*3f20*/  BRA `(.L_x_20014) ;  /* 0x0000000800ec7947 */ /* 0x000fec0003800000 */
.L_x_20017:
        /* <DEDUP_REMOVED lines=9> */
.L_x_20020:
[----:B------:R-:W2:Y:S02]  /*3fc0*/  LDG.E.U16 R4, desc[UR36][R4.64] ;  /* 0x0000002404047981 */ /* 0x000ea4000c1e1500 */
[----:B--2---:R-:W-:-:S06]  /*3fd0*/  HADD2.F32 R0, -RZ, R4.H0_H0 ;  /* 0x20000004ff007230 */ /* 0x004fcc0000004100 */
[----:B------:R-:W0:Y:S02]  /*3fe0*/  F2I.FTZ.TRUNC.NTZ R0, R0 ;  /* 0x0000000000007305 */ /* 0x000e24000021f100 */
[----:B0-----:R-:W-:Y:S01]  /*3ff0*/  PRMT R19, R0, 0x7610, R19 ;  /* 0x0000761000137816 */ /* 0x001fe20000000013 */
[----:B------:R-:W-:Y:S06]  /*4000*/  BRA `(.L_x_20014) ;  /* 0x0000000800b47947 */ /* 0x000fec0003800000 */
.L_x_20019:
[----:B------:R-:W2:Y:S02]  /*4010*/  LDG.E.64 R4, desc[UR36][R4.64] ;  /* 0x0000002404047981 */ /* 0x000ea4000c1e1b00 */
[----:B--2---:R0:W1:Y:S01]  /*4020*/  F2I.F64.TRUNC R19, R4 ;  /* 0x0000000400137311 */ /* 0x004062000030d100 */
[----:B------:R-:W-:Y:S05]  /*4030*/  BRA `(.L_x_20014) ;  /* 0x0000000800a87947 */ /* 0x000fea0003800000 */
.L_x_20009:
        /* <DEDUP_REMOVED lines=12> */
.L_x_20023:
[----:B------:R-:W2:Y:S02]  /*4100*/  LDG.E.64 R4, desc[UR36][R4.64] ;  /* 0x0000002404047981 */ /* 0x000ea4000c1e1b00 */
[----:B--2---:R0:W1:Y:S01]  /*4110*/  F2I.F64.TRUNC R19, R4 ;  /* 0x0000000400137311 */ /* 0x004062000030d100 */
[----:B------:R-:W-:Y:S05]  /*4120*/  BRA `(.L_x_20014) ;  /* 0x00000008006c7947 */ /* 0x000fea0003800000 */
.L_x_20022:
        /* <DEDUP_REMOVED lines=28> */
.L_x_20025:
        /* <DEDUP_REMOVED lines=15> */
.L_x_20024:
[----:B------:R-:W2:Y:S02]  /*43e0*/  LDG.E.U16 R0, desc[UR36][R4.64] ;  /* 0x0000002404007981 */ /* 0x000ea4000c1e1500 */
[----:B--2---:R-:W-:-:S06]  /*43f0*/  IMAD.U32 R0, R0, 0x10000, RZ ;  /* 0x0001000000007824 */ /* 0x004fcc00078e00ff */
[----:B------:R-:W0:Y:S02]  /*4400*/  F2I.FTZ.TRUNC.NTZ R0, R0 ;  /* 0x0000000000007305 */ /* 0x000e24000021f100 */
[----:B0-----:R-:W-:Y:S01]  /*4410*/  PRMT R19, R0, 0x7610, R19 ;  /* 0x0000761000137816 */ /* 0x001fe20000000013 */
[----:B------:R-:W-:Y:S06]  /*4420*/  BRA `(.L_x_20014) ;  /* 0x0000000400ac7947 */ /* 0x000fec0003800000 */
.L_x_20021:
        /* <DEDUP_REMOVED lines=10> */
.L_x_20028:
        /* <DEDUP_REMOVED lines=21> */
.L_x_20032:
[----:B------:R-:W-:Y:S05]  /*4620*/  BSYNC B1 ;  /* 0x0000000000017941 */ /* 0x000fea0003800000 */
.L_x_20031:
[----:B------:R-:W-:Y:S01]  /*4630*/  LEA R5, R0, 0x3b800000, 0x17 ;  /* 0x3b80000000057811 */ /* 0x000fe200078eb8ff */
[----:B------:R-:W-:-:S05]  /*4640*/  IMAD.SHL.U32 R0, R3, 0x100000, RZ ;  /* 0x0010000003007824 */ /* 0x000fca00078e00ff */
[----:B------:R-:W-:-:S07]  /*4650*/  LOP3.LUT R0, R5, R0, R6, 0xfe, !PT ;  /* 0x0000000005007212 */ /* 0x000fce00078efe06 */
.L_x_20030:
[----:B------:R-:W-:Y:S05]  /*4660*/  BSYNC B0 ;  /* 0x0000000000007941 */ /* 0x000fea0003800000 */
.L_x_20029:
[----:B------:R-:W0:Y:S02]  /*4670*/  F2I.FTZ.TRUNC.NTZ R0, R0 ;  /* 0x0000000000007305 */ /* 0x000e24000021f100 */
[----:B0-----:R-:W-:Y:S01]  /*4680*/  PRMT R19, R0, 0x7610, R19 ;  /* 0x0000761000137816 */ /* 0x001fe20000000013 */
[----:B------:R-:W-:Y:S06]  /*4690*/  BRA `(.L_x_20014) ;  /* 0x0000000400107947 */ /* 0x000fec0003800000 */
.L_x_20027:
        /* <DEDUP_REMOVED lines=21> */
.L_x_20036:
[----:B------:R-:W-:Y:S05]  /*47f0*/  BSYNC B1 ;  /* 0x0000000000017941 */ /* 0x000fea0003800000 */
.L_x_20035:
[----:B------:R-:W-:Y:S01]  /*4800*/  LEA R5, R0, 0x37800000, 0x17 ;  /* 0x3780000000057811 */ /* 0x000fe200078eb8ff */
[----:B------:R-:W-:-:S05]  /*4810*/  IMAD.SHL.U32 R0, R3, 0x200000, RZ ;  /* 0x0020000003007824 */ /* 0x000fca00078e00ff */
[----:B------:R-:W-:-:S07]  /*4820*/  LOP3.LUT R0, R5, R0, R6, 0xfe, !PT ;  /* 0x0000000005007212 */ /* 0x000fce00078efe06 */
.L_x_20034:
[----:B------:R-:W-:Y:S05]  /*4830*/  BSYNC B0 ;  /* 0x0000000000007941 */ /* 0x000fea0003800000 */
.L_x_20033:
[----:B------:R-:W0:Y:S02]  /*4840*/  F2I.FTZ.TRUNC.NTZ R0, R0 ;  /* 0x0000000000007305 */ /* 0x000e24000021f100 */
[----:B0-----:R-:W-:Y:S01]  /*4850*/  PRMT R19, R0, 0x7610, R19 ;  /* 0x0000761000137816 */ /* 0x001fe20000000013 */
[----:B------:R-:W-:Y:S06]  /*4860*/  BRA `(.L_x_20014) ;  /* 0x00000000009c7947 */ /* 0x000fec0003800000 */
.L_x_20026:
        /* <DEDUP_REMOVED lines=14> */
.L_x_20040:
[----:B------:R-:W-:Y:S05]  /*4950*/  BSYNC B0 ;  /* 0x0000000000007941 */ /* 0x000fea0003800000 */
.L_x_20039:
[----:B------:R-:W0:Y:S02]  /*4960*/  F2I.FTZ.TRUNC.NTZ R0, R0 ;  /* 0x0000000000007305 */ /* 0x000e24000021f100 */
[----:B0-----:R-:W-:Y:S01]  /*4970*/  PRMT R19, R0, 0x7610, R19 ;  /* 0x0000761000137816 */ /* 0x001fe20000000013 */
[----:B------:R-:W-:Y:S06]  /*4980*/  BRA `(.L_x_20014) ;  /* 0x0000000000547947 */ /* 0x000fec0003800000 */
.L_x_20013:
        /* <DEDUP_REMOVED lines=16> */
.L_x_20041:
[----:B------:R-:W-:Y:S01]  /*4a90*/  PRMT R19, RZ, 0x7610, R19 ;  /* 0x00007610ff137816 */ /* 0x000fe20000000013 */
[----:B------:R-:W-:Y:S06]  /*4aa0*/  BRA `(.L_x_20014) ;  /* 0x00000000000c7947 */ /* 0x000fec0003800000 */
.L_x_20038:
[----:B------:R3:W5:Y:S01]  /*4ab0*/  LDG.E.U16 R19, desc[UR36][R4.64] ;  /* 0x0000002404137981 */ /* 0x000762000c1e1500 */
[----:B------:R-:W-:Y:S05]  /*4ac0*/  BRA `(.L_x_20014) ;  /* 0x0000000000047947 */ /* 0x000fea0003800000 */
.L_x_20037:
[----:B------:R4:W5:Y:S02]  /*4ad0*/  LDG.E.U16 R19, desc[UR36][R4.64] ;  /* 0x0000002404137981 */ /* 0x000964000c1e1500 */
.L_x_20014:
        /* <DEDUP_REMOVED lines=19> */
.L_x_20045:
[----:B------:R0:W5:Y:S01]  /*4c10*/  LDG.E.U8 R26, desc[UR36][R4.64] ;  /* 0x00000024041a7981 */ /* 0x000162000c1e1100 */
[----:B------:R-:W-:Y:S05]  /*4c20*/  BRA `(.L_x_20047) ;  /* 0x0000000c00547947 */ /* 0x000fea0003800000 */
.L_x_20044:
        /* <DEDUP_REMOVED lines=8> */
.L_x_20049:
[----:B------:R0:W5:Y:S01]  /*4cb0*/  LDG.E.U16 R26, desc[UR36][R4.64] ;  /* 0x00000024041a7981 */ /* 0x000162000c1e1500 */
[----:B------:R-:W-:Y:S05]  /*4cc0*/  BRA `(.L_x_20047) ;  /* 0x0000000c002c7947 */ /* 0x000fea0003800000 */
.L_x_20048:
[----:B------:R0:W5:Y:S01]  /*4cd0*/  LDG.E.U16 R26, desc[UR36][R4.64] ;  /* 0x00000024041a7981 */ /* 0x000162000c1e1500 */
[----:B------:R-:W-:Y:S05]  /*4ce0*/  BRA `(.L_x_20047) ;  /* 0x0000000c00247947 */ /* 0x000fea0003800000 */
.L_x_20043:
        /* <DEDUP_REMOVED lines=9> */
.L_x_20051:
[----:B------:R-:W2:Y:S02]  /*4d80*/  LDG.E.U16 R0, desc[UR36][R4.64] ;  /* 0x0000002404007981 */ /* 0x000ea4000c1e1500 */
[----:B--2---:R-:W-:-:S06]  /*4d90*/  HADD2.F32 R0, -RZ, R0.H0_H0 ;  /* 0x20000000ff007230 */ /* 0x004fcc0000004100 */
[----:B------:R-:W0:Y:S02]  /*4da0*/  F2I.FTZ.TRUNC.NTZ R0, R0 ;  /* 0x0000000000007305 */ /* 0x000e24000021f100 */
[----:B0-----:R-:W-:Y:S01]  /*4db0*/  PRMT R26, R0, 0x7610, R26 ;  /* 0x00007610001a7816 */ /* 0x001fe2000000001a */
[----:B------:R-:W-:Y:S06]  /*4dc0*/  BRA `(.L_x_20047) ;  /* 0x0000000800ec7947 */ /* 0x000fec0003800000 */
.L_x_20050:
        /* <DEDUP_REMOVED lines=9> */
.L_x_20053:
[----:B------:R-:W2:Y:S02]  /*4e60*/  LDG.E.U16 R4, desc[UR36][R4.64] ;  /* 0x0000002404047981 */ /* 0x000ea4000c1e1500 */
[----:B--2---:R-:W-:-:S06]  /*4e70*/  HADD2.F32 R0, -RZ, R4.H0_H0 ;  /* 0x20000004ff007230 */ /* 0x004fcc0000004100 */
[----:B------:R-:W0:Y:S02]  /*4e80*/  F2I.FTZ.TRUNC.NTZ R0, R0 ;  /* 0x0000000000007305 */ /* 0x000e24000021f100 */
[----:B0-----:R-:W-:Y:S01]  /*4e90*/  PRMT R26, R0, 0x7610, R26 ;  /* 0x00007610001a7816 */ /* 0x001fe2000000001a */
[----:B------:R-:W-:Y:S06]  /*4ea0*/  BRA `(.L_x_20047) ;  /* 0x0000000800b47947 */ /* 0x000fec0003800000 */
.L_x_20052:
[----:B------:R-:W2:Y:S02]  /*4eb0*/  LDG.E.64 R4, desc[UR36][R4.64] ;  /* 0x0000002404047981 */ /* 0x000ea4000c1e1b00 */
[----:B--2---:R0:W1:Y:S01]  /*4ec0*/  F2I.F64.TRUNC R26, R4 ;  /* 0x00000004001a7311 */ /* 0x004062000030d100 */
[----:B------:R-:W-:Y:S05]  /*4ed0*/  BRA `(.L_x_20047) ;  /* 0x0000000800a87947 */ /* 0x000fea0003800000 */
.L_x_20042:
        /* <DEDUP_REMOVED lines=12> */
.L_x_20056:
[----:B------:R-:W2:Y:S02]  /*4fa0*/  LDG.E.64 R4, desc[UR36][R4.64] ;  /* 0x0000002404047981 */ /* 0x000ea4000c1e1b00 */
[----:B--2---:R3:W4:Y:S01]  /*4fb0*/  F2I.F64.TRUNC R26, R4 ;  /* 0x00000004001a7311 */ /* 0x004722000030d100 */
[----:B------:R-:W-:Y:S05]  /*4fc0*/  BRA `(.L_x_20047) ;  /* 0x00000008006c7947 */ /* 0x000fea0003800000 */
.L_x_20055:
        /* <DEDUP_REMOVED lines=28> */
.L_x_20058:
        /* <DEDUP_REMOVED lines=15> */
.L_x_20057:
[----:B------:R-:W2:Y:S02]  /*5280*/  LDG.E.U16 R0, desc[UR36][R4.64] ;  /* 0x0000002404007981 */ /* 0x000ea4000c1e1500 */
[----:B--2---:R-:W-:-:S06]  /*5290*/  IMAD.U32 R0, R0, 0x10000, RZ ;  /* 0x0001000000007824 */ /* 0x004fcc00078e00ff */
[----:B------:R-:W0:Y:S02]  /*52a0*/  F2I.FTZ.TRUNC.NTZ R0, R0 ;  /* 0x0000000000007305 */ /* 0x000e24000021f100 */
[----:B0-----:R-:W-:Y:S01]  /*52b0*/  PRMT R26, R0, 0x7610, R26 ;  /* 0x00007610001a7816 */ /* 0x001fe2000000001a */
[----:B------:R-:W-:Y:S06]  /*52c0*/  BRA `(.L_x_20047) ;  /* 0x0000000400ac7947 */ /* 0x000fec0003800000 */
.L_x_20054:
        /* <DEDUP_REMOVED lines=10> */
.L_x_20061:
        /* <DEDUP_REMOVED lines=21> */
.L_x_20065:
[----:B------:R-:W-:Y:S05]  /*54c0*/  BSYNC B1 ;  /* 0x0000000000017941 */ /* 0x000fea0003800000 */
.L_x_20064:
[----:B------:R-:W-:Y:S01]  /*54d0*/  LEA R5, R0, 0x3b800000, 0x17 ;  /* 0x3b80000000057811 */ /* 0x000fe200078eb8ff */
[----:B------:R-:W-:-:S05]  /*54e0*/  IMAD.SHL.U32 R0, R3, 0x100000, RZ ;  /* 0x0010000003007824 */ /* 0x000fca00078e00ff */
[----:B------:R-:W-:-:S07]  /*54f0*/  LOP3.LUT R0, R5, R0, R6, 0xfe, !PT ;  /* 0x0000000005007212 */ /* 0x000fce00078efe06 */
.L_x_20063:
[----:B------:R-:W-:Y:S05]  /*5500*/  BSYNC B0 ;  /* 0x0000000000007941 */ /* 0x000fea0003800000 */
.L_x_20062:
[----:B------:R-:W0:Y:S02]  /*5510*/  F2I.FTZ.TRUNC.NTZ R0, R0 ;  /* 0x0000000000007305 */ /* 0x000e24000021f100 */
[----:B0-----:R-:W-:Y:S01]  /*5520*/  PRMT R26, R0, 0x7610, R26 ;  /* 0x00007610001a7816 */ /* 0x001fe2000000001a */
[----:B------:R-:W-:Y:S06]  /*5530*/  BRA `(.L_x_20047) ;  /* 0x0000000400107947 */ /* 0x000fec0003800000 */
.L_x_20060:
        /* <DEDUP_REMOVED lines=21> */
.L_x_20069:
[----:B------:R-:W-:Y:S05]  /*5690*/  BSYNC B1 ;  /* 0x0000000000017941 */ /* 0x000fea0003800000 */
.L_x_20068:
[----:B------:R-:W-:Y:S01]  /*56a0*/  LEA R5, R0, 0x37800000, 0x17 ;  /* 0x3780000000057811 */ /* 0x000fe200078eb8ff */
[----:B------:R-:W-:-:S05]  /*56b0*/  IMAD.SHL.U32 R0, R3, 0x200000, RZ ;  /* 0x0020000003007824 */ /* 0x000fca00078e00ff */
[----:B------:R-:W-:-:S07]  /*56c0*/  LOP3.LUT R0, R5, R0, R6, 0xfe, !PT ;  /* 0x0000000005007212 */ /* 0x000fce00078efe06 */
.L_x_20067:
[----:B------:R-:W-:Y:S05]  /*56d0*/  BSYNC B0 ;  /* 0x0000000000007941 */ /* 0x000fea0003800000 */
.L_x_20066:
[----:B------:R-:W0:Y:S02]  /*56e0*/  F2I.FTZ.TRUNC.NTZ R0, R0 ;  /* 0x0000000000007305 */ /* 0x000e24000021f100 */
[----:B0-----:R-:W-:Y:S01]  /*56f0*/  PRMT R26, R0, 0x7610, R26 ;  /* 0x00007610001a7816 */ /* 0x001fe2000000001a */
[----:B------:R-:W-:Y:S06]  /*5700*/  BRA `(.L_x_20047) ;  /* 0x00000000009c7947 */ /* 0x000fec0003800000 */
.L_x_20059:
        /* <DEDUP_REMOVED lines=14> */
.L_x_20073:
[----:B------:R-:W-:Y:S05]  /*57f0*/  BSYNC B0 ;  /* 0x0000000000007941 */ /* 0x000fea0003800000 */
.L_x_20072:
[----:B------:R-:W0:Y:S02]  /*5800*/  F2I.FTZ.TRUNC.NTZ R0, R0 ;  /* 0x0000000000007305 */ /* 0x000e24000021f100 */
[----:B0-----:R-:W-:Y:S01]  /*5810*/  PRMT R26, R0, 0x7610, R26 ;  /* 0x00007610001a7816 */ /* 0x001fe2000000001a */
[----:B------:R-:W-:Y:S06]  /*5820*/  BRA `(.L_x_20047) ;  /* 0x0000000000547947 */ /* 0x000fec0003800000 */
.L_x_20046:
        /* <DEDUP_REMOVED lines=16> */
.L_x_20074:
[----:B------:R-:W-:Y:S01]  /*5930*/  PRMT R26, RZ, 0x7610, R26 ;  /* 0x00007610ff1a7816 */ /* 0x000fe2000000001a */
[----:B------:R-:W-:Y:S06]  /*5940*/  BRA `(.L_x_20047) ;  /* 0x00000000000c7947 */ /* 0x000fec0003800000 */
.L_x_20071:
[----:B------:R1:W5:Y:S01]  /*5950*/  LDG.E.U16 R26, desc[UR36][R4.64] ;  /* 0x00000024041a7981 */ /* 0x000362000c1e1500 */
[----:B------:R-:W-:Y:S05]  /*5960*/  BRA `(.L_x_20047) ;  /* 0x0000000000047947 */ /* 0x000fea0003800000 */
.L_x_20070:
[----:B------:R2:W5:Y:S02]  /*5970*/  LDG.E.U16 R26, desc[UR36][R4.64] ;  /* 0x00000024041a7981 */ /* 0x000564000c1e1500 */
.L_x_20047:
[----:B------:R-:W-:-:S07]  /*5980*/  VIADD R29, R29, 0x80 ;  /* 0x000000801d1d7836 */ /* 0x000fce0000000000 */
.L_x_20008:
[----:B------:R-:W-:Y:S05]  /*5990*/  BSYNC B6 ;  /* 0x0000000000067941 */ /* 0x000fea0003800000 */
.L_x_20007:
        /* <DEDUP_REMOVED lines=23> */
.L_x_20080:
[----:B------:R0:W5:Y:S01]  /*5b10*/  LDG.E.U8 R24, desc[UR36][R4.64] ;  /* 0x0000002404187981 */ /* 0x000162000c1e1100 */
[----:B------:R-:W-:Y:S05]  /*5b20*/  BRA `(.L_x_20082) ;  /* 0x0000000c00547947 */ /* 0x000fea0003800000 */
.L_x_20079:
        /* <DEDUP_REMOVED lines=8> */
.L_x_20084:
[----:B------:R3:W5:Y:S01]  /*5bb0*/  LDG.E.U16 R24, desc[UR36][R4.64] ;  /* 0x0000002404187981 */ /* 0x000762000c1e1500 */
[----:B------:R-:W-:Y:S05]  /*5bc0*/  BRA `(.L_x_20082) ;  /* 0x0000000c002c7947 */ /* 0x000fea0003800000 */
.L_x_20083:
[----:B------:R2:W5:Y:S01]  /*5bd0*/  LDG.E.U16 R24, desc[UR36][R4.64] ;  /* 0x0000002404187981 */ /* 0x000562000c1e1500 */
[----:B------:R-:W-:Y:S05]  /*5be0*/  BRA `(.L_x_20082) ;  /* 0x0000000c00247947 */ /* 0x000fea0003800000 */
.L_x_20078:
        /* <DEDUP_REMOVED lines=9> */
.L_x_20086:
[----:B------:R-:W2:Y:S02]  /*5c80*/  LDG.E.U16 R0, desc[UR36][R4.64] ;  /* 0x0000002404007981 */ /* 0x000ea4000c1e1500 */
[----:B--2---:R-:W-:-:S06]  /*5c90*/  HADD2.F32 R0, -RZ, R0.H0_H0 ;  /* 0x20000000ff007230 */ /* 0x004fcc0000004100 */
[----:B------:R-:W0:Y:S02]  /*5ca0*/  F2I.FTZ.TRUNC.NTZ R0, R0 ;  /* 0x0000000000007305 */ /* 0x000e24000021f100 */
[----:B0-----:R-:W-:Y:S01]  /*5cb0*/  PRMT R24, R0, 0x7610, R24 ;  /* 0x0000761000187816 */ /* 0x001fe20000000018 */
[----:B------:R-:W-:Y:S06]  /*5cc0*/  BRA `(.L_x_20082) ;  /* 0x0000000800ec7947 */ /* 0x000fec0003800000 */
.L_x_20085:
        /* <DEDUP_REMOVED lines=9> */
.L_x_20088:
[----:B------:R-:W2:Y:S02]  /*5d60*/  LDG.E.U16 R4, desc[UR36][R4.64] ;  /* 0x0000002404047981 */ /* 0x000ea4000c1e1500 */
[----:B--2---:R-:W-:-:S06]  /*5d70*/  HADD2.F32 R0, -RZ, R4.H0_H0 ;  /* 0x20000004ff007230 */ /* 0x004fcc0000004100 */
[----:B------:R-:W0:Y:S02]  /*5d80*/  F2I.FTZ.TRUNC.NTZ R0, R0 ;  /* 0x0000000000007305 */ /* 0x000e24000021f100 */
[----:B0-----:R-:W-:Y:S01]  /*5d90*/  PRMT R24, R0, 0x7610, R24 ;  /* 0x0000761000187816 */ /* 0x001fe20000000018 */
[----:B------:R-:W-:Y:S06]  /*5da0*/  BRA `(.L_x_20082) ;  /* 0x0000000800b47947 */ /* 0x000fec0003800000 */
.L_x_20087:
[----:B------:R-:W2:Y:S02]  /*5db0*/  LDG.E.64 R4, desc[UR36][R4.64] ;  /* 0x0000002404047981 */ /* 0x000ea4000c1e1b00 */
[----:B--2---:R0:W1:Y:S01]  /*5dc0*/  F2I.F64.TRUNC R24, R4 ;  /* 0x0000000400187311 */ /* 0x004062000030d100 */
[----:B------:R-:W-:Y:S05]  /*5dd0*/  BRA `(.L_x_20082) ;  /* 0x0000000800a87947 */ /* 0x000fea0003800000 */
.L_x_20077:
        /* <DEDUP_REMOVED lines=12> */
.L_x_20091:
[----:B------:R-:W2:Y:S02]  /*5ea0*/  LDG.E.64 R4, desc[UR36][R4.64] ;  /* 0x0000002404047981 */ /* 0x000ea4000c1e1b00 */
[----:B--2---:R0:W1:Y:S01]  /*5eb0*/  F2I.F64.TRUNC R24, R4 ;  /* 0x0000000400187311 */ /* 0x004062000030d100 */
[----:B------:R-:W-:Y:S05]  /*5ec0*/  BRA `(.L_x_20082) ;  /* 0x00000008006c7947 */ /* 0x000fea0003800000 */
.L_x_20090:
        /* <DEDUP_REMOVED lines=28> */
.L_x_20093:
        /* <DEDUP_REMOVED lines=15> */
.L_x_20092:
[----:B------:R-:W2:Y:S02]  /*6180*/  LDG.E.U16 R0, desc[UR36][R4.64] ;  /* 0x0000002404007981 */ /* 0x000ea4000c1e1500 */
[----:B--2---:R-:W-:-:S06]  /*6190*/  IMAD.U32 R0, R0, 0x10000, RZ ;  /* 0x0001000000007824 */ /* 0x004fcc00078e00ff */
[----:B------:R-:W0:Y:S02]  /*61a0*/  F2I.FTZ.TRUNC.NTZ R0, R0 ;  /* 0x0000000000007305 */ /* 0x000e24000021f100 */
[----:B0-----:R-:W-:Y:S01]  /*61b0*/  PRMT R24, R0, 0x7610, R24 ;  /* 0x0000761000187816 */ /* 0x001fe20000000018 */
[----:B------:R-:W-:Y:S06]  /*61c0*/  BRA `(.L_x_20082) ;  /* 0x0000000400ac7947 */ /* 0x000fec0003800000 */
.L_x_20089:
        /* <DEDUP_REMOVED lines=10> */
.L_x_20096:
        /* <DEDUP_REMOVED lines=21> */
.L_x_20100:
[----:B------:R-:W-:Y:S05]  /*63c0*/  BSYNC B1 ;  /* 0x0000000000017941 */ /* 0x000fea0003800000 */
.L_x_20099:
[----:B------:R-:W-:Y:S01]  /*63d0*/  LEA R5, R0, 0x3b800000, 0x17 ;  /* 0x3b80000000057811 */ /* 0x000fe200078eb8ff */
[----:B------:R-:W-:-:S05]  /*63e0*/  IMAD.SHL.U32 R0, R3, 0x100000, RZ ;  /* 0x0010000003007824 */ /* 0x000fca00078e00ff */
[----:B------:R-:W-:-:S07]  /*63f0*/  LOP3.LUT R0, R5, R0, R6, 0xfe, !PT ;  /* 0x0000000005007212 */ /* 0x000fce00078efe06 */
.L_x_20098:
[----:B------:R-:W-:Y:S05]  /*6400*/  BSYNC B0 ;  /* 0x0000000000007941 */ /* 0x000fea0003800000 */
.L_x_20097:
[----:B------:R-:W0:Y:S02]  /*6410*/  F2I.FTZ.TRUNC.NTZ R0, R0 ;  /* 0x0000000000007305 */ /* 0x000e24000021f100 */
[----:B0-----:R-:W-:Y:S01]  /*6420*/  PRMT R24, R0, 0x7610, R24 ;  /* 0x0000761000187816 */ /* 0x001fe20000000018 */
[----:B------:R-:W-:Y:S06]  /*6430*/  BRA `(.L_x_20082) ;  /* 0x0000000400107947 */ /* 0x000fec0003800000 */
.L_x_20095:
        /* <DEDUP_REMOVED lines=21> */
.L_x_20104:
[----:B------:R-:W-:Y:S05]  /*6590*/  BSYNC B1 ;  /* 0x0000000000017941 */ /* 0x000fea0003800000 */
.L_x_20103:
[----:B------:R-:W-:Y:S01]  /*65a0*/  LEA R5, R0, 0x37800000, 0x17 ;  /* 0x3780000000057811 */ /* 0x000fe200078eb8ff */
[----:B------:R-:W-:-:S05]  /*65b0*/  IMAD.SHL.U32 R0, R3, 0x200000, RZ ;  /* 0x0020000003007824 */ /* 0x000fca00078e00ff */
[----:B------:R-:W-:-:S07]  /*65c0*/  LOP3.LUT R0, R5, R0, R6, 0xfe, !PT ;  /* 0x0000000005007212 */ /* 0x000fce00078efe06 */
.L_x_20102:
[----:B------:R-:W-:Y:S05]  /*65d0*/  BSYNC B0 ;  /* 0x0000000000007941 */ /* 0x000fea0003800000 */
.L_x_20101:
[----:B------:R-:W0:Y:S02]  /*65e0*/  F2I.FTZ.TRUNC.NTZ R0, R0 ;  /* 0x0000000000007305 */ /* 0x000e24000021f100 */
[----:B0-----:R-:W-:Y:S01]  /*65f0*/  PRMT R24, R0, 0x7610, R24 ;  /* 0x0000761000187816 */ /* 0x001fe20000000018 */
[----:B------:R-:W-:Y:S06]  /*6600*/  BRA `(.L_x_20082) ;  /* 0x00000000009c7947 */ /* 0x000fec0003800000 */
.L_x_20094:
        /* <DEDUP_REMOVED lines=14> */
.L_x_20108:
[----:B------:R-:W-:Y:S05]  /*66f0*/  BSYNC B0 ;  /* 0x0000000000007941 */ /* 0x000fea0003800000 */
.L_x_20107:
[----:B------:R-:W0:Y:S02]  /*6700*/  F2I.FTZ.TRUNC.NTZ R0, R0 ;  /* 0x0000000000007305 */ /* 0x000e24000021f100 */
[----:B0-----:R-:W-:Y:S01]  /*6710*/  PRMT R24, R0, 0x7610, R24 ;  /* 0x0000761000187816 */ /* 0x001fe20000000018 */
[----:B------:R-:W-:Y:S06]  /*6720*/  BRA `(.L_x_20082) ;  /* 0x0000000000547947 */ /* 0x000fec0003800000 */
.L_x_20081:
        /* <DEDUP_REMOVED lines=16> */
.L_x_20109:
[----:B------:R-:W-:Y:S01]  /*6830*/  PRMT R24, RZ, 0x7610, R24 ;  /* 0x00007610ff187816 */ /* 0x000fe20000000018 */
[----:B------:R-:W-:Y:S06]  /*6840*/  BRA `(.L_x_20082) ;  /* 0x00000000000c7947 */ /* 0x000fec0003800000 */
.L_x_20106:
[----:B------:R0:W5:Y:S01]  /*6850*/  LDG.E.U16 R24, desc[UR36][R4.64] ;  /* 0x0000002404187981 */ /* 0x000162000c1e1500 */
[----:B------:R-:W-:Y:S05]  /*6860*/  BRA `(.L_x_20082) ;  /* 0x0000000000047947 */ /* 0x000fea0003800000 */
.L_x_20105:
[----:B------:R0:W5:Y:S02]  /*6870*/  LDG.E.U16 R24, desc[UR36][R4.64] ;  /* 0x0000002404187981 */ /* 0x000164000c1e1500 */
.L_x_20082:
        /* <DEDUP_REMOVED lines=19> */
.L_x_20113:
[----:B------:R0:W5:Y:S01]  /*69b0*/  LDG.E.U8 R17, desc[UR36][R4.64] ;  /* 0x0000002404117981 */ /* 0x000162000c1e1100 */
[----:B------:R-:W-:Y:S05]  /*69c0*/  BRA `(.L_x_20076) ;  /* 0x0000000c00507947 */ /* 0x000fea0003800000 */
.L_x_20112:
        /* <DEDUP_REMOVED lines=8> */
.L_x_20116:
[----:B------:R0:W5:Y:S01]  /*6a50*/  LDG.E.U16 R17, desc[UR36][R4.64] ;  /* 0x0000002404117981 */ /* 0x000162000c1e1500 */
[----:B------:R-:W-:Y:S05]  /*6a60*/  BRA `(.L_x_20076) ;  /* 0x0000000c00287947 */ /* 0x000fea0003800000 */
.L_x_20115:
[----:B------:R0:W5:Y:S01]  /*6a70*/  LDG.E.U16 R17, desc[UR36][R4.64] ;  /* 0x0000002404117981 */ /* 0x000162000c1e1500 */
[----:B------:R-:W-:Y:S05]  /*6a80*/  BRA `(.L_x_20076) ;  /* 0x0000000c00207947 */ /* 0x000fea0003800000 */
.L_x_20111:
        /* <DEDUP_REMOVED lines=9> */
.L_x_20118:
[----:B------:R-:W2:Y:S02]  /*6b20*/  LDG.E.U16 R0, desc[UR36][R4.64] ;  /* 0x0000002404007981 */ /* 0x000ea4000c1e1500 */
[----:B--2---:R-:W-:-:S06]  /*6b30*/  HADD2.F32 R0, -RZ, R0.H0_H0 ;  /* 0x20000000ff007230 */ /* 0x004fcc0000004100 */
[----:B------:R-:W0:Y:S02]  /*6b40*/  F2I.FTZ.TRUNC.NTZ R0, R0 ;  /* 0x0000000000007305 */ /* 0x000e24000021f100 */
[----:B0-----:R-:W-:Y:S01]  /*6b50*/  PRMT R17, R0, 0x7610, R17 ;  /* 0x0000761000117816 */ /* 0x001fe20000000011 */
[----:B------:R-:W-:Y:S06]  /*6b60*/  BRA `(.L_x_20076) ;  /* 0x0000000800e87947 */ /* 0x000fec0003800000 */
.L_x_20117:
        /* <DEDUP_REMOVED lines=9> */
.L_x_20120:
[----:B------:R-:W2:Y:S02]  /*6c00*/  LDG.E.U16 R4, desc[UR36][R4.64] ;  /* 0x0000002404047981 */ /* 0x000ea4000c1e1500 */
[----:B--2---:R-:W-:-:S06]  /*6c10*/  HADD2.F32 R0, -RZ, R4.H0_H0 ;  /* 0x20000004ff007230 */ /* 0x004fcc0000004100 */
[----:B------:R-:W0:Y:S02]  /*6c20*/  F2I.FTZ.TRUNC.NTZ R0, R0 ;  /* 0x0000000000007305 */ /* 0x000e24000021f100 */
[----:B0-----:R-:W-:Y:S01]  /*6c30*/  PRMT R17, R0, 0x7610, R17 ;  /* 0x0000761000117816 */ /* 0x001fe20000000011 */
[----:B------:R-:W-:Y:S06]  /*6c40*/  BRA `(.L_x_20076) ;  /* 0x0000000800b07947 */ /* 0x000fec0003800000 */
.L_x_20119:
[----:B------:R-:W2:Y:S02]  /*6c50*/  LDG.E.64 R4, desc[UR36][R4.64] ;  /* 0x0000002404047981 */ /* 0x000ea4000c1e1b00 */
[----:B--2---:R0:W1:Y:S01]  /*6c60*/  F2I.F64.TRUNC R17, R4 ;  /* 0x0000000400117311 */ /* 0x004062000030d100 */
[----:B------:R-:W-:Y:S05]  /*6c70*/  BRA `(.L_x_20076) ;  /* 0x0000000800a47947 */ /* 0x000fea0003800000 */
.L_x_20110:
        /* <DEDUP_REMOVED lines=12> */
.L_x_20123:
[----:B------:R-:W2:Y:S02]  /*6d40*/  LDG.E.64 R4, desc[UR36][R4.64] ;  /* 0x0000002404047981 */ /* 0x000ea4000c1e1b00 */
[----:B--2---:R0:W1:Y:S01]  /*6d50*/  F2I.F64.TRUNC R17, R4 ;  /* 0x0000000400117311 */ /* 0x004062000030d100 */
[----:B------:R-:W-:Y:S05]  /*6d60*/  BRA `(.L_x_20076) ;  /* 0x0000000800687947 */ /* 0x000fea0003800000 */
.L_x_20122:
        /* <DEDUP_REMOVED lines=28> */
.L_x_20125:
        /* <DEDUP_REMOVED lines=15> */
.L_x_20124:
[----:B------:R-:W2:Y:S02]  /*7020*/  LDG.E.U16 R0, desc[UR36][R4.64] ;  /* 0x0000002404007981 */ /* 0x000ea4000c1e1500 */
[----:B--2---:R-:W-:-:S06]  /*7030*/  IMAD.U32 R0, R0, 0x10000, RZ ;  /* 0x0001000000007824 */ /* 0x004fcc00078e00ff */
[----:B------:R-:W0:Y:S02]  /*7040*/  F2I.FTZ.TRUNC.NTZ R0, R0 ;  /* 0x0000000000007305 */ /* 0x000e24000021f100 */
[----:B0-----:R-:W-:Y:S01]  /*7050*/  PRMT R17, R0, 0x7610, R17 ;  /* 0x0000761000117816 */ /* 0x001fe20000000011 */
[----:B------:R-:W-:Y:S06]  /*7060*/  BRA `(.L_x_20076) ;  /* 0x0000000400a87947 */ /* 0x000fec0003800000 */
.L_x_20121:
        /* <DEDUP_REMOVED lines=10> */
.L_x_20128:
        /* <DEDUP_REMOVED lines=21> */
.L_x_20132:
[----:B------:R-:W-:Y:S05]  /*7260*/  BSYNC B1 ;  /* 0x0000000000017941 */ /* 0x000fea0003800000 */
.L_x_20131:
[----:B------:R-:W-:Y:S01]  /*7270*/  LEA R5, R0, 0x3b800000, 0x17 ;  /* 0x3b80000000057811 */ /* 0x000fe200078eb8ff */
[----:B------:R-:W-:-:S05]  /*7280*/  IMAD.SHL.U32 R0, R3, 0x100000, RZ ;  /* 0x0010000003007824 */ /* 0x000fca00078e00ff */
[----:B------:R-:W-:-:S07]  /*7290*/  LOP3.LUT R0, R5, R0, R6, 0xfe, !PT ;  /* 0x0000000005007212 */ /* 0x000fce00078efe06 */
.L_x_20130:
[----:B------:R-:W-:Y:S05]  /*72a0*/  BSYNC B0 ;  /* 0x0000000000007941 */ /* 0x000fea0003800000 */
.L_x_20129:
[----:B------:R-:W0:Y:S02]  /*72b0*/  F2I.FTZ.TRUNC.NTZ R0, R0 ;  /* 0x0000000000007305 */ /* 0x000e24000021f100 */
[----:B0-----:R-:W-:Y:S01]  /*72c0*/  PRMT R17, R0, 0x7610, R17 ;  /* 0x0000761000117816 */ /* 0x001fe20000000011 */
[----:B------:R-:W-:Y:S06]  /*72d0*/  BRA `(.L_x_20076) ;  /* 0x00000004000c7947 */ /* 0x000fec0003800000 */
.L_x_20127:
        /* <DEDUP_REMOVED lines=21> */
.L_x_20136:
[----:B------:R-:W-:Y:S05]  /*7430*/  BSYNC B1 ;  /* 0x0000000000017941 */ /* 0x000fea0003800000 */
.L_x_20135:
[----:B------:R-:W-:Y:S01]  /*7440*/  LEA R5, R0, 0x37800000, 0x17 ;  /* 0x3780000000057811 */ /* 0x000fe200078eb8ff */
[----:B------:R-:W-:-:S05]  /*7450*/  IMAD.SHL.U32 R0, R3, 0x200000, RZ ;  /* 0x0020000003007824 */ /* 0x000fca00078e00ff */
[----:B------:R-:W-:-:S07]  /*7460*/  LOP3.LUT R0, R5, R0, R6, 0xfe, !PT ;  /* 0x0000000005007212 */ /* 0x000fce00078efe06 */
.L_x_20134:
[----:B------:R-:W-:Y:S05]  /*7470*/  BSYNC B0 ;  /* 0x0000000000007941 */ /* 0x000fea0003800000 */
.L_x_20133:
[----:B------:R-:W0:Y:S02]  /*7480*/  F2I.FTZ.TRUNC.NTZ R0, R0 ;  /* 0x0000000000007305 */ /* 0x000e24000021f100 */
[----:B0-----:R-:W-:Y:S01]  /*7490*/  PRMT R17, R0, 0x7610, R17 ;  /* 0x0000761000117816 */ /* 0x001fe20000000011 */
[----:B------:R-:W-:Y:S06]  /*74a0*/  BRA `(.L_x_20076) ;  /* 0x0000000000987947 */ /* 0x000fec0003800000 */
.L_x_20126:
        /* <DEDUP_REMOVED lines=14> */
.L_x_20140:
[----:B------:R-:W-:Y:S05]  /*7590*/  BSYNC B0 ;  /* 0x0000000000007941 */ /* 0x000fea0003800000 */
.L_x_20139:
[----:B------:R-:W0:Y:S02]  /*75a0*/  F2I.FTZ.TRUNC.NTZ R0, R0 ;  /* 0x0000000000007305 */ /* 0x000e24000021f100 */
[----:B0-----:R-:W-:Y:S01]  /*75b0*/  PRMT R17, R0, 0x7610, R17 ;  /* 0x0000761000117816 */ /* 0x001fe20000000011 */
[----:B------:R-:W-:Y:S06]  /*75c0*/  BRA `(.L_x_20076) ;  /* 0x0000000000507947 */ /* 0x000fec0003800000 */
.L_x_20114:
        /* <DEDUP_REMOVED lines=16> */
.L_x_20141:
[----:B------:R-:W-:Y:S05]  /*76d0*/  BRA `(.L_x_20076) ;  /* 0x00000000000c7947 */ /* 0x000fea0003800000 */
.L_x_20138:
[----:B------:R0:W5:Y:S01]  /*76e0*/  LDG.E.U16 R17, desc[UR36][R4.64] ;  /* 0x0000002404117981 */ /* 0x000162000c1e1500 */
[----:B------:R-:W-:Y:S05]  /*76f0*/  BRA `(.L_x_20076) ;  /* 0x0000000000047947 */ /* 0x000fea0003800000 */
.L_x_20137:
[----:B------:R0:W5:Y:S02]  /*7700*/  LDG.E.U16 R17, desc[UR36][R4.64] ;  /* 0x0000002404117981 */ /* 0x000164000c1e1500 */
.L_x_20076:
[----:B------:R-:W-:Y:S05]  /*7710*/  BSYNC B6 ;  /* 0x0000000000067941 */ /* 0x000fea0003800000 */
.L_x_20075:
        /* <DEDUP_REMOVED lines=30> */
.L_x_20147:
[----:B------:R0:W-:Y:S01]  /*7900*/  STG.E.U8 desc[UR36][R8.64], R25 ;  /* 0x0000001908007986 */ /* 0x0001e2000c101124 */
[----:B------:R-:W-:Y:S05]  /*7910*/  BRA `(.L_x_20143) ;  /* 0x0000000c00647947 */ /* 0x000fea0003800000 */
.L_x_20146:
        /* <DEDUP_REMOVED lines=10> */
.L_x_20150:
[----:B------:R-:W-:-:S05]  /*79c0*/  PRMT R3, R25, 0x9910, RZ ;  /* 0x0000991019037816 */ /* 0x000fca00000000ff */
[----:B------:R0:W-:Y:S01]  /*79d0*/  STG.E desc[UR36][R8.64], R3 ;  /* 0x0000000308007986 */ /* 0x0001e2000c101924 */
[----:B------:R-:W-:Y:S05]  /*79e0*/  BRA `(.L_x_20143) ;  /* 0x0000000c00307947 */ /* 0x000fea0003800000 */
.L_x_20149:
[----:B------:R0:W-:Y:S01]  /*79f0*/  STG.E.U16 desc[UR36][R8.64], R25 ;  /* 0x0000001908007986 */ /* 0x0001e2000c101524 */
[----:B------:R-:W-:Y:S05]  /*7a00*/  BRA `(.L_x_20143) ;  /* 0x0000000c00287947 */ /* 0x000fea0003800000 */
.L_x_20145:
        /* <DEDUP_REMOVED lines=9> */
.L_x_20152:
[----:B------:R-:W0:Y:S02]  /*7aa0*/  I2F.S16 R0, R25 ;  /* 0x0000001900007306 */ /* 0x000e240000101400 */
[----:B0-----:R-:W-:-:S05]  /*7ab0*/  F2FP.F16.F32.PACK_AB R0, RZ, R0 ;  /* 0x00000000ff00723e */ /* 0x001fca00000000ff */
[----:B------:R0:W-:Y:S01]  /*7ac0*/  STG.E.U16 desc[UR36][R8.64], R0 ;  /* 0x0000000008007986 */ /* 0x0001e2000c101524 */
[----:B------:R-:W-:Y:S05]  /*7ad0*/  BRA `(.L_x_20143) ;  /* 0x0000000800f47947 */ /* 0x000fea0003800000 */
.L_x_20151:
        /* <DEDUP_REMOVED lines=10> */
.L_x_20154:
[----:B------:R-:W0:Y:S02]  /*7b80*/  I2F.S16 R25, R25 ;  /* 0x0000001900197306 */ /* 0x000e240000101400 */
[----:B0-----:R-:W-:-:S04]  /*7b90*/  F2FP.F16.F32.PACK_AB R3, RZ, R25 ;  /* 0x00000019ff03723e */ /* 0x001fc800000000ff */
[----:B------:R-:W-:-:S05]  /*7ba0*/  PRMT R3, R3, 0x5410, RZ ;  /* 0x0000541003037816 */ /* 0x000fca00000000ff */
[----:B------:R3:W-:Y:S01]  /*7bb0*/  STG.E desc[UR36][R8.64], R3 ;  /* 0x0000000308007986 */ /* 0x0007e2000c101924 */
[----:B------:R-:W-:Y:S05]  /*7bc0*/  BRA `(.L_x_20143) ;  /* 0x0000000800b87947 */ /* 0x000fea0003800000 */
.L_x_20153:
[----:B------:R-:W0:Y:S02]  /*7bd0*/  I2F.F64.S16 R4, R25 ;  /* 0x0000001900047312 */ /* 0x000e240000101c00 */
[----:B0-----:R4:W-:Y:S01]  /*7be0*/  STG.E.64 desc[UR36][R8.64], R4 ;  /* 0x0000000408007986 */ /* 0x0019e2000c101b24 */
[----:B------:R-:W-:Y:S05]  /*7bf0*/  BRA `(.L_x_20143) ;  /* 0x0000000800ac7947 */ /* 0x000fea0003800000 */
.L_x_20144:
        /* <DEDUP_REMOVED lines=13> */
.L_x_20157:
[----:B------:R-:W0:Y:S01]  /*7cd0*/  I2F.F64.S16 R4, R25 ;  /* 0x0000001900047312 */ /* 0x000e220000101c00 */
[----:B------:R-:W-:-:S05]  /*7ce0*/  CS2R R6, SRZ ;  /* 0x0000000000067805 */ /* 0x000fca000001ff00 */
[----:B0-----:R0:W-:Y:S01]  /*7cf0*/  STG.E.128 desc[UR36][R8.64], R4 ;  /* 0x0000000408007986 */ /* 0x0011e2000c101d24 */
[----:B------:R-:W-:Y:S05]  /*7d00*/  BRA `(.L_x_20143) ;  /* 0x0000000800687947 */ /* 0x000fea0003800000 */
.L_x_20156:
        /* <DEDUP_REMOVED lines=21> */
.L_x_20161:
[----:B------:R-:W-:Y:S05]  /*7e60*/  BSYNC B0 ;  /* 0x0000000000007941 */ /* 0x000fea0003800000 */
.L_x_20160:
[----:B------:R-:W-:-:S05]  /*7e70*/  LOP3.LUT R5, R0, R5, RZ, 0xfc, !PT ;  /* 0x0000000500057212 */ /* 0x000fca00078efcff */
[----:B------:R0:W-:Y:S01]  /*7e80*/  STG.E.U8 desc[UR36][R8.64], R5 ;  /* 0x0000000508007986 */ /* 0x0001e2000c101124 */
[----:B------:R-:W-:Y:S05]  /*7e90*/  BRA `(.L_x_20143) ;  /* 0x0000000800047947 */ /* 0x000fea0003800000 */
.L_x_20159:
        /* <DEDUP_REMOVED lines=13> */
.L_x_20163:
[----:B------:R-:W-:Y:S01]  /*7f70*/  IMAD.MOV.U32 R0, RZ, RZ, 0x7f ;  /* 0x0000007fff007424 */ /* 0x000fe200078e00ff */
[----:B------:R-:W-:-:S04]  /*7f80*/  ISETP.GT.U32.AND P0, PT, R3, 0x7f800000, PT ;  /* 0x7f8000000300780c */ /* 0x000fc80003f04070 */
[----:B------:R-:W-:-:S09]  /*7f90*/  SEL R0, R0, 0x7c, P0 ;  /* 0x0000007c00007807 */ /* 0x000fd20000000000 */
.L_x_20164:
[----:B------:R-:W-:Y:S05]  /*7fa0*/  BSYNC B0 ;  /* 0x0000000000007941 */ /* 0x000fea0003800000 */
.L_x_20162:
[----:B------:R-:W-:-:S04]  /*7fb0*/  LOP3.LUT R3, R25, 0x80000000, RZ, 0xc0, !PT ;  /* 0x8000000019037812 */ /* 0x000fc800078ec0ff */
[----:B------:R-:W-:-:S04]  /*7fc0*/  SHF.R.U32.HI R3, RZ, 0x18, R3 ;  /* 0x00000018ff037819 */ /* 0x000fc80000011603 */
[----:B------:R-:W-:-:S05]  /*7fd0*/  LOP3.LUT R3, R0, R3, RZ, 0xfc, !PT ;  /* 0x0000000300037212 */ /* 0x000fca00078efcff */
[----:B------:R0:W-:Y:S01]  /*7fe0*/  STG.E.U8 desc[UR36][R8.64], R3 ;  /* 0x0000000308007986 */ /* 0x0001e2000c101124 */
[----:B------:R-:W-:Y:S05]  /*7ff0*/  BRA `(.L_x_20143) ;  /* 0x0000000400ac7947 */ /* 0x000fea0003800000 */
.L_x_20158:
[----:B------:R-:W0:Y:S02]  /*8000*/  I2F.S16 R0, R25 ;  /* 0x0000001900007306 */ /* 0x000e240000101400 */
[----:B0-----:R-:W-:-:S05]  /*8010*/  F2FP.BF16.F32.PACK_AB R0, RZ, R0 ;  /* 0x00000000ff00723e */ /* 0x001fca00000010ff */
[----:B------:R0:W-:Y:S01]  /*8020*/  STG.E.U16 desc[UR36][R8.64], R0 ;  /* 0x0000000008007986 */ /* 0x0001e2000c101524 */
[----:B------:R-:W-:Y:S05]  /*8030*/  BRA `(.L_x_20143) ;  /* 0x00000004009c7947 */ /* 0x000fea0003800000 */
.L_x_20155:
        /* <DEDUP_REMOVED lines=10> */
.L_x_20167:
        /* <DEDUP_REMOVED lines=17> */
.L_x_20170:
[----:B------:R-:W-:-:S04]  /*81f0*/  LOP3.LUT R3, R25, 0x80000000, RZ, 0xc0, !PT ;  /* 0x8000000019037812 */ /* 0x000fc800078ec0ff */
[----:B------:R-:W-:-:S04]  /*8200*/  SHF.R.U32.HI R3, RZ, 0x18, R3 ;  /* 0x00000018ff037819 */ /* 0x000fc80000011603 */
[----:B------:R-:W-:-:S04]  /*8210*/  LOP3.LUT R0, R0, R3, RZ, 0xfc, !PT ;  /* 0x0000000300007212 */ /* 0x000fc800078efcff */
[----:B------:R-:W-:-:S07]  /*8220*/  PRMT R4, R0, 0x7610, R4 ;  /* 0x0000761000047816 */ /* 0x000fce0000000004 */
.L_x_20169:
[----:B------:R-:W-:Y:S05]  /*8230*/  BSYNC B0 ;  /* 0x0000000000007941 */ /* 0x000fea0003800000 */
.L_x_20168:
[----:B------:R0:W-:Y:S01]  /*8240*/  STG.E.U8 desc[UR36][R8.64], R4 ;  /* 0x0000000408007986 */ /* 0x0001e2000c101124 */
[----:B------:R-:W-:Y:S05]  /*8250*/  BRA `(.L_x_20143) ;  /* 0x0000000400147947 */ /* 0x000fea0003800000 */
.L_x_20166:
        /* <DEDUP_REMOVED lines=17> */
.L_x_20173:
[----:B------:R-:W-:-:S04]  /*8370*/  LOP3.LUT R3, R25, 0x80000000, RZ, 0xc0, !PT ;  /* 0x8000000019037812 */ /* 0x000fc800078ec0ff */
[----:B------:R-:W-:-:S04]  /*8380*/  SHF.R.U32.HI R3, RZ, 0x18, R3 ;  /* 0x00000018ff037819 */ /* 0x000fc80000011603 */
[----:B------:R-:W-:-:S04]  /*8390*/  LOP3.LUT R0, R0, R3, RZ, 0xfc, !PT ;  /* 0x0000000300007212 */ /* 0x000fc800078efcff */
[----:B------:R-:W-:-:S07]  /*83a0*/  PRMT R4, R0, 0x7610, R4 ;  /* 0x0000761000047816 */ /* 0x000fce0000000004 */
.L_x_20172:
[----:B------:R-:W-:Y:S05]  /*83b0*/  BSYNC B0 ;  /* 0x0000000000007941 */ /* 0x000fea0003800000 */
.L_x_20171:
[----:B------:R0:W-:Y:S01]  /*83c0*/  STG.E.U8 desc[UR36][R8.64], R4 ;  /* 0x0000000408007986 */ /* 0x0001e2000c101124 */
[----:B------:R-:W-:Y:S05]  /*83d0*/  BRA `(.L_x_20143) ;  /* 0x0000000000b47947 */ /* 0x000fea0003800000 */
.L_x_20165:
        /* <DEDUP_REMOVED lines=22> */
.L_x_20148:
        /* <DEDUP_REMOVED lines=16> */
.L_x_20176:
[----:B------:R-:W-:Y:S05]  /*8640*/  BRA `(.L_x_20143) ;  /* 0x0000000000187947 */ /* 0x000fea0003800000 */
.L_x_20175:
[----:B------:R-:W-:-:S04]  /*8650*/  PRMT R4, R25, 0x9910, RZ ;  /* 0x0000991019047816 */ /* 0x000fc800000000ff */
[----:B------:R-:W-:-:S05]  /*8660*/  SHF.R.S32.HI R5, RZ, 0x1f, R4 ;  /* 0x0000001fff057819 */ /* 0x000fca0000011404 */
[----:B------:R0:W-:Y:S01]  /*8670*/  STG.E.64 desc[UR36][R8.64], R4 ;  /* 0x0000000408007986 */ /* 0x0001e2000c101b24 */
[----:B------:R-:W-:Y:S05]  /*8680*/  BRA `(.L_x_20143) ;  /* 0x0000000000087947 */ /* 0x000fea0003800000 */
.L_x_20174:
[----:B------:R-:W-:-:S05]  /*8690*/  PRMT R3, R25, 0x9910, RZ ;  /* 0x0000991019037816 */ /* 0x000fca00000000ff */
[----:B------:R0:W-:Y:S02]  /*86a0*/  STG.E desc[UR36][R8.64], R3 ;  /* 0x0000000308007986 */ /* 0x0001e4000c101924 */
.L_x_20143:
[----:B------:R-:W-:Y:S05]  /*86b0*/  BSYNC B6 ;  /* 0x0000000000067941 */ /* 0x000fea0003800000 */
.L_x_20142:
        /* <DEDUP_REMOVED lines=23> */
.L_x_20182:
[----:B------:R0:W-:Y:S01]  /*8830*/  STG.E.U8 desc[UR36][R8.64], R22 ;  /* 0x0000001608007986 */ /* 0x0001e2000c101124 */
[----:B------:R-:W-:Y:S05]  /*8840*/  BRA `(.L_x_20184) ;  /* 0x0000000c00647947 */ /* 0x000fea0003800000 */
.L_x_20181:
        /* <DEDUP_REMOVED lines=10> */
.L_x_20186:
[----:B------:R-:W-:-:S05]  /*88f0*/  PRMT R3, R22, 0x9910, RZ ;  /* 0x0000991016037816 */ /* 0x000fca00000000ff */
[----:B------:R0:W-:Y:S01]  /*8900*/  STG.E desc[UR36][R8.64], R3 ;  /* 0x0000000308007986 */ /* 0x0001e2000c101924 */
[----:B------:R-:W-:Y:S05]  /*8910*/  BRA `(.L_x_20184) ;  /* 0x0000000c00307947 */ /* 0x000fea0003800000 */
.L_x_20185:
[----:B------:R0:W-:Y:S01]  /*8920*/  STG.E.U16 desc[UR36][R8.64], R22 ;  /* 0x0000001608007986 */ /* 0x0001e2000c101524 */
[----:B------:R-:W-:Y:S05]  /*8930*/  BRA `(.L_x_20184) ;  /* 0x0000000c00287947 */ /* 0x000fea0003800000 */
.L_x_20180:
        /* <DEDUP_REMOVED lines=9> */
.L_x_20188:
[----:B------:R-:W0:Y:S02]  /*89d0*/  I2F.S16 R0, R22 ;  /* 0x0000001600007306 */ /* 0x000e240000101400 */
[----:B0-----:R-:W-:-:S05]  /*89e0*/  F2FP.F16.F32.PACK_AB R0, RZ, R0 ;  /* 0x00000000ff00723e */ /* 0x001fca00000000ff */
[----:B------:R0:W-:Y:S01]  /*89f0*/  STG.E.U16 desc[UR36][R8.64], R0 ;  /* 0x0000000008007986 */ /* 0x0001e2000c101524 */
[----:B------:R-:W-:Y:S05]  /*8a00*/  BRA `(.L_x_20184) ;  /* 0x0000000800f47947 */ /* 0x000fea0003800000 */
.L_x_20187:
        /* <DEDUP_REMOVED lines=10> */
.L_x_20190:
[----:B------:R-:W0:Y:S02]  /*8ab0*/  I2F.S16 R22, R22 ;  /* 0x0000001600167306 */ /* 0x000e240000101400 */
[----:B0-----:R-:W-:-:S04]  /*8ac0*/  F2FP.F16.F32.PACK_AB R3, RZ, R22 ;  /* 0x00000016ff03723e */ /* 0x001fc800000000ff */
[----:B------:R-:W-:-:S05]  /*8ad0*/  PRMT R3, R3, 0x5410, RZ ;  /* 0x0000541003037816 */ /* 0x000fca00000000ff */
[----:B------:R3:W-:Y:S01]  /*8ae0*/  STG.E desc[UR36][R8.64], R3 ;  /* 0x0000000308007986 */ /* 0x0007e2000c101924 */
[----:B------:R-:W-:Y:S05]  /*8af0*/  BRA `(.L_x_20184) ;  /* 0x0000000800b87947 */ /* 0x000fea0003800000 */
.L_x_20189:
[----:B------:R-:W0:Y:S02]  /*8b00*/  I2F.F64.S16 R4, R22 ;  /* 0x0000001600047312 */ /* 0x000e240000101c00 */
[----:B0-----:R4:W-:Y:S01]  /*8b10*/  STG.E.64 desc[UR36][R8.64], R4 ;  /* 0x0000000408007986 */ /* 0x0019e2000c101b24 */
[----:B------:R-:W-:Y:S05]  /*8b20*/  BRA `(.L_x_20184) ;  /* 0x0000000800ac7947 */ /* 0x000fea0003800000 */
.L_x_20179:
        /* <DEDUP_REMOVED lines=13> */
.L_x_20193:
[----:B------:R-:W0:Y:S01]  /*8c00*/  I2F.F64.S16 R4, R22 ;  /* 0x0000001600047312 */ /* 0x000e220000101c00 */
[----:B------:R-:W-:-:S05]  /*8c10*/  CS2R R6, SRZ ;  /* 0x0000000000067805 */ /* 0x000fca000001ff00 */
[----:B0-----:R0:W-:Y:S01]  /*8c20*/  STG.E.128 desc[UR36][R8.64], R4 ;  /* 0x0000000408007986 */ /* 0x0011e2000c101d24 */
[----:B------:R-:W-:Y:S05]  /*8c30*/  BRA `(.L_x_20184) ;  /* 0x0000000800687947 */ /* 0x000fea0003800000 */
.L_x_20192:
        /* <DEDUP_REMOVED lines=21> */
.L_x_20197:
[----:B------:R-:W-:Y:S05]  /*8d90*/  BSYNC B0 ;  /* 0x0000000000007941 */ /* 0x000fea0003800000 */
.L_x_20196:
[----:B------:R-:W-:-:S05]  /*8da0*/  LOP3.LUT R5, R0, R5, RZ, 0xfc, !PT ;  /* 0x0000000500057212 */ /* 0x000fca00078efcff */
[----:B------:R0:W-:Y:S01]  /*8db0*/  STG.E.U8 desc[UR36][R8.64], R5 ;  /* 0x0000000508007986 */ /* 0x0001e2000c101124 */
[----:B------:R-:W-:Y:S05]  /*8dc0*/  BRA `(.L_x_20184) ;  /* 0x0000000800047947 */ /* 0x000fea0003800000 */
.L_x_20195:
        /* <DEDUP_REMOVED lines=13> */
.L_x_20199:
[----:B------:R-:W-:Y:S01]  /*8ea0*/  IMAD.MOV.U32 R0, RZ, RZ, 0x7f ;  /* 0x0000007fff007424 */ /* 0x000fe200078e00ff */
[----:B------:R-:W-:-:S04]  /*8eb0*/  ISETP.GT.U32.AND P0, PT, R3, 0x7f800000, PT ;  /* 0x7f8000000300780c */ /* 0x000fc80003f04070 */
[----:B------:R-:W-:-:S09]  /*8ec0*/  SEL R0, R0, 0x7c, P0 ;  /* 0x0000007c00007807 */ /* 0x000fd20000000000 */
.L_x_20200:
[----:B------:R-:W-:Y:S05]  /*8ed0*/  BSYNC B0 ;  /* 0x0000000000007941 */ /* 0x000fea0003800000 */
.L_x_20198:
[----:B------:R-:W-:-:S04]  /*8ee0*/  LOP3.LUT R3, R5, 0x80000000, RZ, 0xc0, !PT ;  /* 0x8000000005037812 */ /* 0x000fc800078ec0ff */
[----:B------:R-:W-:-:S04]  /*8ef0*/  SHF.R.U32.HI R3, RZ, 0x18, R3 ;  /* 0x00000018ff037819 */ /* 0x000fc80000011603 */
[----:B------:R-:W-:-:S05]  /*8f00*/  LOP3.LUT R3, R0, R3, RZ, 0xfc, !PT ;  /* 0x0000000300037212 */ /* 0x000fca00078efcff */
[----:B------:R0:W-:Y:S01]  /*8f10*/  STG.E.U8 desc[UR36][R8.64], R3 ;  /* 0x0000000308007986 */ /* 0x0001e2000c101124 */
[----:B------:R-:W-:Y:S05]  /*8f20*/  BRA `(.L_x_20184) ;  /* 0x0000000400ac7947 */ /* 0x000fea0003800000 */
.L_x_20194:
[----:B------:R-:W0:Y:S02]  /*8f30*/  I2F.S16 R0, R22 ;  /* 0x0000001600007306 */ /* 0x000e240000101400 */
[----:B0-----:R-:W-:-:S05]  /*8f40*/  F2FP.BF16.F32.PACK_AB R0, RZ, R0 ;  /* 0x00000000ff00723e */ /* 0x001fca00000010ff */
[----:B------:R0:W-:Y:S01]  /*8f50*/  STG.E.U16 desc[UR36][R8.64], R0 ;  /* 0x0000000008007986 */ /* 0x0001e2000c101524 */
[----:B------:R-:W-:Y:S05]  /*8f60*/  BRA `(.L_x_20184) ;  /* 0x00000004009c7947 */ /* 0x000fea0003800000 */
.L_x_20191:
        /* <DEDUP_REMOVED lines=10> */
.L_x_20203:
        /* <DEDUP_REMOVED lines=17> */
.L_x_20206:
[----:B------:R-:W-:-:S04]  /*9120*/  LOP3.LUT R3, R5, 0x80000000, RZ, 0xc0, !PT ;  /* 0x8000000005037812 */ /* 0x000fc800078ec0ff */
[----:B------:R-:W-:-:S04]  /*9130*/  SHF.R.U32.HI R3, RZ, 0x18, R3 ;  /* 0x00000018ff037819 */ /* 0x000fc80000011603 */
[----:B------:R-:W-:-:S04]  /*9140*/  LOP3.LUT R0, R0, R3, RZ, 0xfc, !PT ;  /* 0x0000000300007212 */ /* 0x000fc800078efcff */
[----:B------:R-:W-:-:S07]  /*9150*/  PRMT R4, R0, 0x7610, R4 ;  /* 0x0000761000047816 */ /* 0x000fce0000000004 */
.L_x_20205:
[----:B------:R-:W-:Y:S05]  /*9160*/  BSYNC B0 ;  /* 0x0000000000007941 */ /* 0x000fea0003800000 */
.L_x_20204:
[----:B------:R0:W-:Y:S01]  /*9170*/  STG.E.U8 desc[UR36][R8.64], R4 ;  /* 0x0000000408007986 */ /* 0x0001e2000c101124 */
[----:B------:R-:W-:Y:S05]  /*9180*/  BRA `(.L_x_20184) ;  /* 0x0000000400147947 */ /* 0x000fea0003800000 */
.L_x_20202:
        /* <DEDUP_REMOVED lines=17> */
.L_x_20209:
[----:B------:R-:W-:-:S04]  /*92a0*/  LOP3.LUT R3, R5, 0x80000000, RZ, 0xc0, !PT ;  /* 0x8000000005037812 */ /* 0x000fc800078ec0ff */
[----:B------:R-:W-:-:S04]  /*92b0*/  SHF.R.U32.HI R3, RZ, 0x18, R3 ;  /* 0x00000018ff037819 */ /* 0x000fc80000011603 */
[----:B------:R-:W-:-:S04]  /*92c0*/  LOP3.LUT R0, R0, R3, RZ, 0xfc, !PT ;  /* 0x0000000300007212 */ /* 0x000fc800078efcff */
[----:B------:R-:W-:-:S07]  /*92d0*/  PRMT R4, R0, 0x7610, R4 ;  /* 0x0000761000047816 */ /* 0x000fce0000000004 */
.L_x_20208:
[----:B------:R-:W-:Y:S05]  /*92e0*/  BSYNC B0 ;  /* 0x0000000000007941 */ /* 0x000fea0003800000 */
.L_x_20207:
[----:B------:R0:W-:Y:S01]  /*92f0*/  STG.E.U8 desc[UR36][R8.64], R4 ;  /* 0x0000000408007986 */ /* 0x0001e2000c101124 */
[----:B------:R-:W-:Y:S05]  /*9300*/  BRA `(.L_x_20184) ;  /* 0x0000000000b47947 */ /* 0x000fea0003800000 */
.L_x_20201:
        /* <DEDUP_REMOVED lines=22> */
.L_x_20183:
        /* <DEDUP_REMOVED lines=16> */
.L_x_20212:
[----:B------:R-:W-:Y:S05]  /*9570*/  BRA `(.L_x_20184) ;  /* 0x0000000000187947 */ /* 0x000fea0003800000 */
.L_x_20211:
[----:B------:R-:W-:-:S04]  /*9580*/  PRMT R4, R22, 0x9910, RZ ;  /* 0x0000991016047816 */ /* 0x000fc800000000ff */
[----:B------:R-:W-:-:S05]  /*9590*/  SHF.R.S32.HI R5, RZ, 0x1f, R4 ;  /* 0x0000001fff057819 */ /* 0x000fca0000011404 */
[----:B------:R0:W-:Y:S01]  /*95a0*/  STG.E.64 desc[UR36][R8.64], R4 ;  /* 0x0000000408007986 */ /* 0x0001e2000c101b24 */
[----:B------:R-:W-:Y:S05]  /*95b0*/  BRA `(.L_x_20184) ;  /* 0x0000000000087947 */ /* 0x000fea0003800000 */
.L_x_20210:
[----:B------:R-:W-:-:S05]  /*95c0*/  PRMT R3, R22, 0x9910, RZ ;  /* 0x0000991016037816 */ /* 0x000fca00000000ff */
[----:B------:R0:W-:Y:S02]  /*95d0*/  STG.E desc[UR36][R8.64], R3 ;  /* 0x0000000308007986 */ /* 0x0001e4000c101924 */
.L_x_20184:
        /* <DEDUP_REMOVED lines=23> */
.L_x_20216:
[----:B------:R0:W-:Y:S01]  /*9750*/  STG.E.U8 desc[UR36][R8.64], R19 ;  /* 0x0000001308007986 */ /* 0x0001e2000c101124 */
[----:B------:R-:W-:Y:S05]  /*9760*/  BRA `(.L_x_20218) ;  /* 0x0000000c00647947 */ /* 0x000fea0003800000 */
.L_x_20215:
        /* <DEDUP_REMOVED lines=10> */
.L_x_20220:
[----:B------:R-:W-:-:S05]  /*9810*/  PRMT R3, R19, 0x9910, RZ ;  /* 0x0000991013037816 */ /* 0x000fca00000000ff */
[----:B------:R0:W-:Y:S01]  /*9820*/  STG.E desc[UR36][R8.64], R3 ;  /* 0x0000000308007986 */ /* 0x0001e2000c101924 */
[----:B------:R-:W-:Y:S05]  /*9830*/  BRA `(.L_x_20218) ;  /* 0x0000000c00307947 */ /* 0x000fea0003800000 */
.L_x_20219:
[----:B------:R0:W-:Y:S01]  /*9840*/  STG.E.U16 desc[UR36][R8.64], R19 ;  /* 0x0000001308007986 */ /* 0x0001e2000c101524 */
[----:B------:R-:W-:Y:S05]  /*9850*/  BRA `(.L_x_20218) ;  /* 0x0000000c00287947 */ /* 0x000fea0003800000 */
.L_x_20214:
        /* <DEDUP_REMOVED lines=9> */
.L_x_20222:
[----:B------:R-:W0:Y:S02]  /*98f0*/  I2F.S16 R0, R19 ;  /* 0x0000001300007306 */ /* 0x000e240000101400 */
[----:B0-----:R-:W-:-:S05]  /*9900*/  F2FP.F16.F32.PACK_AB R0, RZ, R0 ;  /* 0x00000000ff00723e */ /* 0x001fca00000000ff */
[----:B------:R4:W-:Y:S01]  /*9910*/  STG.E.U16 desc[UR36][R8.64], R0 ;  /* 0x0000000008007986 */ /* 0x0009e2000c101524 */
[----:B------:R-:W-:Y:S05]  /*9920*/  BRA `(.L_x_20218) ;  /* 0x0000000800f47947 */ /* 0x000fea0003800000 */
.L_x_20221:
        /* <DEDUP_REMOVED lines=10> */
.L_x_20224:
[----:B------:R-:W0:Y:S02]  /*99d0*/  I2F.S16 R19, R19 ;  /* 0x0000001300137306 */ /* 0x000e240000101400 */
[----:B0-----:R-:W-:-:S04]  /*99e0*/  F2FP.F16.F32.PACK_AB R3, RZ, R19 ;  /* 0x00000013ff03723e */ /* 0x001fc800000000ff */
[----:B------:R-:W-:-:S05]  /*99f0*/  PRMT R3, R3, 0x5410, RZ ;  /* 0x0000541003037816 */ /* 0x000fca00000000ff */
[----:B------:R2:W-:Y:S01]  /*9a00*/  STG.E desc[UR36][R8.64], R3 ;  /* 0x0000000308007986 */ /* 0x0005e2000c101924 */
[----:B------:R-:W-:Y:S05]  /*9a10*/  BRA `(.L_x_20218) ;  /* 0x0000000800b87947 */ /* 0x000fea0003800000 */
.L_x_20223:
[----:B------:R-:W0:Y:S02]  /*9a20*/  I2F.F64.S16 R4, R19 ;  /* 0x0000001300047312 */ /* 0x000e240000101c00 */
[----:B0-----:R0:W-:Y:S01]  /*9a30*/  STG.E.64 desc[UR36][R8.64], R4 ;  /* 0x0000000408007986 */ /* 0x0011e2000c101b24 */
[----:B------:R-:W-:Y:S05]  /*9a40*/  BRA `(.L_x_20218) ;  /* 0x0000000800ac7947 */ /* 0x000fea0003800000 */
.L_x_20213:
        /* <DEDUP_REMOVED lines=13> */
.L_x_20227:
[----:B------:R-:W0:Y:S01]  /*9b20*/  I2F.F64.S16 R4, R19 ;  /* 0x0000001300047312 */ /* 0x000e220000101c00 */
[----:B------:R-:W-:-:S05]  /*9b30*/  CS2R R6, SRZ ;  /* 0x0000000000067805 */ /* 0x000fca000001ff00 */
[----:B0-----:R0:W-:Y:S01]  /*9b40*/  STG.E.128 desc[UR36][R8.64], R4 ;  /* 0x0000000408007986 */ /* 0x0011e2000c101d24 */
[----:B------:R-:W-:Y:S05]  /*9b50*/  BRA `(.L_x_20218) ;  /* 0x0000000800687947 */ /* 0x000fea0003800000 */
.L_x_20226:
        /* <DEDUP_REMOVED lines=21> */
.L_x_20231:
[----:B------:R-:W-:Y:S05]  /*9cb0*/  BSYNC B0 ;  /* 0x0000000000007941 */ /* 0x000fea0003800000 */
.L_x_20230:
[----:B------:R-:W-:-:S05]  /*9cc0*/  LOP3.LUT R5, R0, R5, RZ, 0xfc, !PT ;  /* 0x0000000500057212 */ /* 0x000fca00078efcff */
[----:B------:R0:W-:Y:S01]  /*9cd0*/  STG.E.U8 desc[UR36][R8.64], R5 ;  /* 0x0000000508007986 */ /* 0x0001e2000c101124 */
[----:B------:R-:W-:Y:S05]  /*9ce0*/  BRA `(.L_x_20218) ;  /* 0x0000000800047947 */ /* 0x000fea0003800000 */
.L_x_20229:
        /* <DEDUP_REMOVED lines=13> */
.L_x_20233:
[----:B------:R-:W-:Y:S01]  /*9dc0*/  IMAD.MOV.U32 R0, RZ, RZ, 0x7f ;  /* 0x0000007fff007424 */ /* 0x000fe200078e00ff */
[----:B------:R-:W-:-:S04]  /*9dd0*/  ISETP.GT.U32.AND P0, PT, R3, 0x7f800000, PT ;  /* 0x7f8000000300780c */ /* 0x000fc80003f04070 */
[----:B------:R-:W-:-:S09]  /*9de0*/  SEL R0, R0, 0x7c, P0 ;  /* 0x0000007c00007807 */ /* 0x000fd20000000000 */
.L_x_20234:
[----:B------:R-:W-:Y:S05]  /*9df0*/  BSYNC B0 ;  /* 0x0000000000007941 */ /* 0x000fea0003800000 */
.L_x_20232:
[----:B------:R-:W-:-:S04]  /*9e00*/  LOP3.LUT R3, R19, 0x80000000, RZ, 0xc0, !PT ;  /* 0x8000000013037812 */ /* 0x000fc800078ec0ff */
[----:B------:R-:W-:-:S04]  /*9e10*/  SHF.R.U32.HI R3, RZ, 0x18, R3 ;  /* 0x00000018ff037819 */ /* 0x000fc80000011603 */
[----:B------:R-:W-:-:S05]  /*9e20*/  LOP3.LUT R3, R0, R3, RZ, 0xfc, !PT ;  /* 0x0000000300037212 */ /* 0x000fca00078efcff */
[----:B------:R0:W-:Y:S01]  /*9e30*/  STG.E.U8 desc[UR36][R8.64], R3 ;  /* 0x0000000308007986 */ /* 0x0001e2000c101124 */
[----:B------:R-:W-:Y:S05]  /*9e40*/  BRA `(.L_x_20218) ;  /* 0x0000000400ac7947 */ /* 0x000fea0003800000 */
.L_x_20228:
[----:B------:R-:W0:Y:S02]  /*9e50*/  I2F.S16 R0, R19 ;  /* 0x0000001300007306 */ /* 0x000e240000101400 */
[----:B0-----:R-:W-:-:S05]  /*9e60*/  F2FP.BF16.F32.PACK_AB R0, RZ, R0 ;  /* 0x00000000ff00723e */ /* 0x001fca00000010ff */
[----:B------:R0:W-:Y:S01]  /*9e70*/  STG.E.U16 desc[UR36][R8.64], R0 ;  /* 0x0000000008007986 */ /* 0x0001e2000c101524 */
[----:B------:R-:W-:Y:S05]  /*9e80*/  BRA `(.L_x_20218) ;  /* 0x00000004009c7947 */ /* 0x000fea0003800000 */
.L_x_20225:
        /* <DEDUP_REMOVED lines=10> */
.L_x_20237:
        /* <DEDUP_REMOVED lines=17> */
.L_x_20240:
[----:B------:R-:W-:-:S04]  /*a040*/  LOP3.LUT R3, R19, 0x80000000, RZ, 0xc0, !PT ;  /* 0x8000000013037812 */ /* 0x000fc800078ec0ff */
[----:B------:R-:W-:-:S04]  /*a050*/  SHF.R.U32.HI R3, RZ, 0x18, R3 ;  /* 0x00000018ff037819 */ /* 0x000fc80000011603 */
[----:B------:R-:W-:-:S04]  /*a060*/  LOP3.LUT R0, R0, R3, RZ, 0xfc, !PT ;  /* 0x0000000300007212 */ /* 0x000fc800078efcff */
[----:B------:R-:W-:-:S07]  /*a070*/  PRMT R4, R0, 0x7610, R4 ;  /* 0x0000761000047816 */ /* 0x000fce0000000004 */
.L_x_20239:
[----:B------:R-:W-:Y:S05]  /*a080*/  BSYNC B0 ;  /* 0x0000000000007941 */ /* 0x000fea0003800000 */
.L_x_20238:
[----:B------:R0:W-:Y:S01]  /*a090*/  STG.E.U8 desc[UR36][R8.64], R4 ;  /* 0x0000000408007986 */ /* 0x0001e2000c101124 */
[----:B------:R-:W-:Y:S05]  /*a0a0*/  BRA `(.L_x_20218) ;  /* 0x0000000400147947 */ /* 0x000fea0003800000 */
.L_x_20236:
        /* <DEDUP_REMOVED lines=17> */
.L_x_20243:
[----:B------:R-:W-:-:S04]  /*a1c0*/  LOP3.LUT R3, R19, 0x80000000, RZ, 0xc0, !PT ;  /* 0x8000000013037812 */ /* 0x000fc800078ec0ff */
[----:B------:R-:W-:-:S04]  /*a1d0*/  SHF.R.U32.HI R3, RZ, 0x18, R3 ;  /* 0x00000018ff037819 */ /* 0x000fc80000011603 */
[----:B------:R-:W-:-:S04]  /*a1e0*/  LOP3.LUT R0, R0, R3, RZ, 0xfc, !PT ;  /* 0x0000000300007212 */ /* 0x000fc800078efcff */
[----:B------:R-:W-:-:S07]  /*a1f0*/  PRMT R4, R0, 0x7610, R4 ;  /* 0x0000761000047816 */ /* 0x000fce0000000004 */
.L_x_20242:
[----:B------:R-:W-:Y:S05]  /*a200*/  BSYNC B0 ;  /* 0x0000000000007941 */ /* 0x000fea0003800000 */
.L_x_20241:
[----:B------:R0:W-:Y:S01]  /*a210*/  STG.E.U8 desc[UR36][R8.64], R4 ;  /* 0x0000000408007986 */ /* 0x0001e2000c101124 */
[----:B------:R-:W-:Y:S05]  /*a220*/  BRA `(.L_x_20218) ;  /* 0x0000000000b47947 */ /* 0x000fea0003800000 */
.L_x_20235:
        /* <DEDUP_REMOVED lines=22> */
.L_x_20217:
        /* <DEDUP_REMOVED lines=16> */
.L_x_20246:
[----:B------:R-:W-:Y:S05]  /*a490*/  BRA `(.L_x_20218) ;  /* 0x0000000000187947 */ /* 0x000fea0003800000 */
.L_x_20245:
[----:B------:R-:W-:-:S04]  /*a4a0*/  PRMT R4, R19, 0x9910, RZ ;  /* 0x0000991013047816 */ /* 0x000fc800000000ff */
[----:B------:R-:W-:-:S05]  /*a4b0*/  SHF.R.S32.HI R5, RZ, 0x1f, R4 ;  /* 0x0000001fff057819 */ /* 0x000fca0000011404 */
[----:B------:R0:W-:Y:S01]  /*a4c0*/  STG.E.64 desc[UR36][R8.64], R4 ;  /* 0x0000000408007986 */ /* 0x0001e2000c101b24 */
[----:B------:R-:W-:Y:S05]  /*a4d0*/  BRA `(.L_x_20218) ;  /* 0x0000000000087947 */ /* 0x000fea0003800000 */
.L_x_20244:
[----:B------:R-:W-:-:S05]  /*a4e0*/  PRMT R3, R19, 0x9910, RZ ;  /* 0x0000991013037816 */ /* 0x000fca00000000ff */
[----:B------:R0:W-:Y:S02]  /*a4f0*/  STG.E desc[UR36][R8.64], R3 ;  /* 0x0000000308007986 */ /* 0x0001e4000c101924 */
.L_x_20218:
[----:B------:R-:W-:-:S07]  /*a500*/  VIADD R23, R23, 0x80 ;  /* 0x0000008017177836 */ /* 0x000fce0000000000 */
.L_x_20178:
[----:B------:R-:W-:Y:S05]  /*a510*/  BSYNC B6 ;  /* 0x0000000000067941 */ /* 0x000fea0003800000 */
.L_x_20177:
        /* <DEDUP_REMOVED lines=21> */
.L_x_20250:
[----:B------:R-:W-:Y:S01]  /*a670*/  STG.E.U8 desc[UR36][R2.64], R17 ;  /* 0x0000001102007986 */ /* 0x000fe2000c101124 */
[----:B------:R-:W-:Y:S05]  /*a680*/  EXIT ;  /* 0x000000000000794d */ /* 0x000fea0003800000 */
.L_x_20249:
        /* <DEDUP_REMOVED lines=10> */
.L_x_20253:
[----:B------:R-:W-:-:S05]  /*a730*/  PRMT R5, R17, 0x9910, RZ ;  /* 0x0000991011057816 */ /* 0x000fca00000000ff */
[----:B------:R-:W-:Y:S01]  /*a740*/  STG.E desc[UR36][R2.64], R5 ;  /* 0x0000000502007986 */ /* 0x000fe2000c101924 */
[----:B------:R-:W-:Y:S05]  /*a750*/  EXIT ;  /* 0x000000000000794d */ /* 0x000fea0003800000 */
.L_x_20252:
[----:B------:R-:W-:Y:S01]  /*a760*/  STG.E.U16 desc[UR36][R2.64], R17 ;  /* 0x0000001102007986 */ /* 0x000fe2000c101524 */
[----:B------:R-:W-:Y:S05]  /*a770*/  EXIT ;  /* 0x000000000000794d */ /* 0x000fea0003800000 */
.L_x_20248:
        /* <DEDUP_REMOVED lines=9> */
.L_x_20255:
[----:B------:R-:W0:Y:S02]  /*a810*/  I2F.S16 R0, R17 ;  /* 0x0000001100007306 */ /* 0x000e240000101400 */
[----:B0-----:R-:W-:-:S05]  /*a820*/  F2FP.F16.F32.PACK_AB R0, RZ, R0 ;  /* 0x00000000ff00723e */ /* 0x001fca00000000ff */
[----:B------:R-:W-:Y:S01]  /*a830*/  STG.E.U16 desc[UR36][R2.64], R0 ;  /* 0x0000000002007986 */ /* 0x000fe2000c101524 */
[----:B------:R-:W-:Y:S05]  /*a840*/  EXIT ;  /* 0x000000000000794d */ /* 0x000fea0003800000 */
.L_x_20254:
        /* <DEDUP_REMOVED lines=10> */
.L_x_20257:
[----:B------:R-:W0:Y:S02]  /*a8f0*/  I2F.S16 R17, R17 ;  /* 0x0000001100117306 */ /* 0x000e240000101400 */
[----:B0-----:R-:W-:-:S04]  /*a900*/  F2FP.F16.F32.PACK_AB R5, RZ, R17 ;  /* 0x00000011ff05723e */ /* 0x001fc800000000ff */
[----:B------:R-:W-:-:S05]  /*a910*/  PRMT R5, R5, 0x5410, RZ ;  /* 0x0000541005057816 */ /* 0x000fca00000000ff */
[----:B------:R-:W-:Y:S01]  /*a920*/  STG.E desc[UR36][R2.64], R5 ;  /* 0x0000000502007986 */ /* 0x000fe2000c101924 */
[----:B------:R-:W-:Y:S05]  /*a930*/  EXIT ;  /* 0x000000000000794d */ /* 0x000fea0003800000 */
.L_x_20256:
[----:B------:R-:W0:Y:S02]  /*a940*/  I2F.F64.S16 R4, R17 ;  /* 0x0000001100047312 */ /* 0x000e240000101c00 */
[----:B0-----:R-:W-:Y:S01]  /*a950*/  STG.E.64 desc[UR36][R2.64], R4 ;  /* 0x0000000402007986 */ /* 0x001fe2000c101b24 */
[----:B------:R-:W-:Y:S05]  /*a960*/  EXIT ;  /* 0x000000000000794d */ /* 0x000fea0003800000 */
.L_x_20247:
        /* <DEDUP_REMOVED lines=13> */
.L_x_20260:
[----:B------:R-:W0:Y:S01]  /*aa40*/  I2F.F64.S16 R4, R17 ;  /* 0x0000001100047312 */ /* 0x000e220000101c00 */
[----:B------:R-:W-:-:S05]  /*aa50*/  CS2R R6, SRZ ;  /* 0x0000000000067805 */ /* 0x000fca000001ff00 */
[----:B0-----:R-:W-:Y:S01]  /*aa60*/  STG.E.128 desc[UR36][R2.64], R4 ;  /* 0x0000000402007986 */ /* 0x001fe2000c101d24 */
[----:B------:R-:W-:Y:S05]  /*aa70*/  EXIT ;  /* 0x000000000000794d */ /* 0x000fea0003800000 */
.L_x_20259:
        /* <DEDUP_REMOVED lines=21> */
.L_x_20264:
[----:B------:R-:W-:Y:S05]  /*abd0*/  BSYNC B0 ;  /* 0x0000000000007941 */ /* 0x000fea0003800000 */
.L_x_20263:
[----:B------:R-:W-:-:S05]  /*abe0*/  LOP3.LUT R5, R0, R5, RZ, 0xfc, !PT ;  /* 0x0000000500057212 */ /* 0x000fca00078efcff */
[----:B------:R-:W-:Y:S01]  /*abf0*/  STG.E.U8 desc[UR36][R2.64], R5 ;  /* 0x0000000502007986 */ /* 0x000fe2000c101124 */
[----:B------:R-:W-:Y:S05]  /*ac00*/  EXIT ;  /* 0x000000000000794d */ /* 0x000fea0003800000 */
.L_x_20262:
        /* <DEDUP_REMOVED lines=13> */
.L_x_20266:
[----:B------:R-:W-:Y:S01]  /*ace0*/  IMAD.MOV.U32 R0, RZ, RZ, 0x7f ;  /* 0x0000007fff007424 */ /* 0x000fe200078e00ff */
[----:B------:R-:W-:-:S04]  /*acf0*/  ISETP.GT.U32.AND P0, PT, R4, 0x7f800000, PT ;  /* 0x7f8000000400780c */ /* 0x000fc80003f04070 */
[----:B------:R-:W-:-:S09]  /*ad00*/  SEL R0, R0, 0x7c, P0 ;  /* 0x0000007c00007807 */ /* 0x000fd20000000000 */
.L_x_20267:
[----:B------:R-:W-:Y:S05]  /*ad10*/  BSYNC B0 ;  /* 0x0000000000007941 */ /* 0x000fea0003800000 */
.L_x_20265:
[----:B------:R-:W-:-:S04]  /*ad20*/  LOP3.LUT R4, R17, 0x80000000, RZ, 0xc0, !PT ;  /* 0x8000000011047812 */ /* 0x000fc800078ec0ff */
[----:B------:R-:W-:-:S04]  /*ad30*/  SHF.R.U32.HI R5, RZ, 0x18, R4 ;  /* 0x00000018ff057819 */ /* 0x000fc80000011604 */
[----:B------:R-:W-:-:S05]  /*ad40*/  LOP3.LUT R5, R0, R5, RZ, 0xfc, !PT ;  /* 0x0000000500057212 */ /* 0x000fca00078efcff */
[----:B------:R-:W-:Y:S01]  /*ad50*/  STG.E.U8 desc[UR36][R2.64], R5 ;  /* 0x0000000502007986 */ /* 0x000fe2000c101124 */
[----:B------:R-:W-:Y:S05]  /*ad60*/  EXIT ;  /* 0x000000000000794d */ /* 0x000fea0003800000 */
.L_x_20261:
[----:B------:R-:W0:Y:S02]  /*ad70*/  I2F.S16 R0, R17 ;  /* 0x0000001100007306 */ /* 0x000e240000101400 */
[----:B0-----:R-:W-:-:S05]  /*ad80*/  F2FP.BF16.F32.PACK_AB R0, RZ, R0 ;  /* 0x00000000ff00723e */ /* 0x001fca00000010ff */
[----:B------:R-:W-:Y:S01]  /*ad90*/  STG.E.U16 desc[UR36][R2.64], R0 ;  /* 0x0000000002007986 */ /* 0x000fe2000c101524 */
[----:B------:R-:W-:Y:S05]  /*ada0*/  EXIT ;  /* 0x000000000000794d */ /* 0x000fea0003800000 */
.L_x_20258:
        /* <DEDUP_REMOVED lines=10> */
.L_x_20270:
        /* <DEDUP_REMOVED lines=17> */
.L_x_20273:
[----:B------:R-:W-:-:S04]  /*af60*/  LOP3.LUT R0, R17, 0x80000000, RZ, 0xc0, !PT ;  /* 0x8000000011007812 */ /* 0x000fc800078ec0ff */
[----:B------:R-:W-:-:S04]  /*af70*/  SHF.R.U32.HI R5, RZ, 0x18, R0 ;  /* 0x00000018ff057819 */ /* 0x000fc80000011600 */
[----:B------:R-:W-:-:S04]  /*af80*/  LOP3.LUT R4, R4, R5, RZ, 0xfc, !PT ;  /* 0x0000000504047212 */ /* 0x000fc800078efcff */
[----:B------:R-:W-:-:S07]  /*af90*/  PRMT R0, R4, 0x7610, R0 ;  /* 0x0000761004007816 */ /* 0x000fce0000000000 */
.L_x_20272:
[----:B------:R-:W-:Y:S05]  /*afa0*/  BSYNC B0 ;  /* 0x0000000000007941 */ /* 0x000fea0003800000 */
.L_x_20271:
[----:B------:R-:W-:Y:S01]  /*afb0*/  STG.E.U8 desc[UR36][R2.64], R0 ;  /* 0x0000000002007986 */ /* 0x000fe2000c101124 */
[----:B------:R-:W-:Y:S05]  /*afc0*/  EXIT ;  /* 0x000000000000794d */ /* 0x000fea0003800000 */
.L_x_20269:
        /* <DEDUP_REMOVED lines=17> */
.L_x_20276:
[----:B------:R-:W-:-:S04]  /*b0e0*/  LOP3.LUT R0, R17, 0x80000000, RZ, 0xc0, !PT ;  /* 0x8000000011007812 */ /* 0x000fc800078ec0ff */
[----:B------:R-:W-:-:S04]  /*b0f0*/  SHF.R.U32.HI R5, RZ, 0x18, R0 ;  /* 0x00000018ff057819 */ /* 0x000fc80000011600 */
[----:B------:R-:W-:-:S04]  /*b100*/  LOP3.LUT R4, R4, R5, RZ, 0xfc, !PT ;  /* 0x0000000504047212 */ /* 0x000fc800078efcff */
[----:B------:R-:W-:-:S07]  /*b110*/  PRMT R0, R4, 0x7610, R0 ;  /* 0x0000761004007816 */ /* 0x000fce0000000000 */
.L_x_20275:
[----:B------:R-:W-:Y:S05]  /*b120*/  BSYNC B0 ;  /* 0x0000000000007941 */ /* 0x000fea0003800000 */
.L_x_20274:
[----:B------:R-:W-:Y:S01]  /*b130*/  STG.E.U8 desc[UR36][R2.64], R0 ;  /* 0x0000000002007986 */ /* 0x000fe2000c101124 */
[----:B------:R-:W-:Y:S05]  /*b140*/  EXIT ;  /* 0x000000000000794d */ /* 0x000fea0003800000 */
.L_x_20268:
        /* <DEDUP_REMOVED lines=22> */
.L_x_20251:
        /* <DEDUP_REMOVED lines=16> */
.L_x_20279:
[----:B------:R-:W-:Y:S05]  /*b3b0*/  EXIT ;  /* 0x000000000000794d */ /* 0x000fea0003800000 */
.L_x_20278:
[----:B------:R-:W-:-:S04]  /*b3c0*/  PRMT R4, R17, 0x9910, RZ ;  /* 0x0000991011047816 */ /* 0x000fc800000000ff */
[----:B------:R-:W-:-:S05]  /*b3d0*/  SHF.R.S32.HI R5, RZ, 0x1f, R4 ;  /* 0x0000001fff057819 */ /* 0x000fca0000011404 */
[----:B------:R-:W-:Y:S01]  /*b3e0*/  STG.E.64 desc[UR36][R2.64], R4 ;  /* 0x0000000402007986 */ /* 0x000fe2000c101b24 */
[----:B------:R-:W-:Y:S05]  /*b3f0*/  EXIT ;  /* 0x000000000000794d */ /* 0x000fea0003800000 */
.L_x_20277:
[----:B------:R-:W-:-:S05]  /*b400*/  PRMT R5, R17, 0x9910, RZ ;  /* 0x0000991011057816 */ /* 0x000fca00000000ff */
[----:B------:R-:W-:Y:S01]  /*b410*/  STG.E desc[UR36][R2.64], R5 ;  /* 0x0000000502007986 */ /* 0x000fe2000c101924 */
[----:B------:R-:W-:Y:S05]  /*b420*/  EXIT ;  /* 0x000000000000794d */ /* 0x000fea0003800000 */
.L_x_20280:
        /* <DEDUP_REMOVED lines=13> */
.L_x_26310:


//--------------------- .text._ZN2at6native18elementwise_kernelILi128ELi4EZNS0_22gpu_kernel_impl_nocastINS0_13BinaryFunctorIsssNS0_17BitwiseAndFunctorIsEEEEEEvRNS_18TensorIteratorBaseERKT_EUliE_EEviT1_ --------------------------
	.section	.text._ZN2at6native18elementwise_kernelILi128ELi4EZNS0_22gpu_kernel_impl_nocastINS0_13BinaryFunctorIsssNS0_17BitwiseAndFunctorIsEEEEEEvRNS_18TensorIteratorBaseERKT_EUliE_EEviT1_,"ax",@progbits
	.align	128
        .global         _ZN2at6native18elementwise_kernelILi128ELi4EZNS0_22gpu_kernel_impl_nocastINS0_13BinaryFunctorIsssNS0_17BitwiseAndFunctorIsEEEEEEvRNS_18TensorIteratorBaseERKT_EUliE_EEviT1_
        .type           _ZN2at6native18elementwise_kernelILi128ELi4EZNS0_22gpu_kernel_impl_nocastINS0_13BinaryFunctorIsssNS0_17BitwiseAndFunctorIsEEEEEEvRNS_18TensorIteratorBaseERKT_EUliE_EEviT1_,@function
        .size           _ZN2at6native18elementwise_kernelILi128ELi4EZNS0_22gpu_kernel_impl_nocastINS0_13BinaryFunctorIsssNS0_17BitwiseAndFunctorIsEEEEEEvRNS_18TensorIteratorBaseERKT_EUliE_EEviT1_,(.L_x_26311 - _ZN2at6native18elementwise_kernelILi128ELi4EZNS0_22gpu_kernel_impl_nocastINS0_13BinaryFunctorIsssNS0_17BitwiseAndFunctorIsEEEEEEvRNS_18TensorIteratorBaseERKT_EUliE_EEviT1_)
        .other          _ZN2at6native18elementwise_kernelILi128ELi4EZNS0_22gpu_kernel_impl_nocastINS0_13BinaryFunctorIsssNS0_17BitwiseAndFunctorIsEEEEEEvRNS_18TensorIteratorBaseERKT_EUliE_EEviT1_,@"STO_CUDA_ENTRY STV_DEFAULT"
_ZN2at6native18elementwise_kernelILi128ELi4EZNS0_22gpu_kernel_impl_nocastINS0_13BinaryFunctorIsssNS0_17BitwiseAndFunctorIsEEEEEEvRNS_18TensorIteratorBaseERKT_EUliE_EEviT1_:
.text._ZN2at6native18elementwise_kernelILi128ELi4EZNS0_22gpu_kernel_impl_nocastINS0_13BinaryFunctorIsssNS0_17BitwiseAndFunctorIsEEEEEEvRNS_18TensorIteratorBaseERKT_EUliE_EEviT1_:
        /* <DEDUP_REMOVED lines=363> */
.L_x_20283:
        /* <DEDUP_REMOVED lines=14> */
.L_x_20282:
[----:B------:R-:W-:Y:S05]  /*1790*/  BSYNC B0 ;  /* 0x0000000000007941 */ /* 0x000fea0003800000 */
.L_x_20281:
        /* <DEDUP_REMOVED lines=356> */
.L_x_20286:
        /* <DEDUP_REMOVED lines=369> */
.L_x_20287:
        /* <DEDUP_REMOVED lines=14> */
.L_x_20285:
[----:B------:R-:W-:Y:S05]  /*45d0*/  BSYNC B0 ;  /* 0x0000000000007941 */ /* 0x000fea0003800000 */
.L_x_20284:
        /* <DEDUP_REMOVED lines=355> */
.L_x_20288:
        /* <DEDUP_REMOVED lines=14> */
.L_x_20289:
        /* <DEDUP_REMOVED lines=9> */
.L_x_26311:


//--------------------- .text._ZN2at6native27unrolled_elementwise_kernelINS0_13BinaryFunctorIsssNS0_17BitwiseAndFunctorIsEEEESt5arrayIPcLm3EELi4E23TrivialOffsetCalculatorILi2EjES9_ILi1EjENS0_6memory15LoadWithoutCastENSC_16StoreWithoutCastEEEviT_T0_T2_T3_T4_T5_ --------------------------
	.section	.text._ZN2at6native27unrolled_elementwise_kernelINS0_13BinaryFunctorIsssNS0_17BitwiseAndFunctorIsEEEESt5arrayIPcLm3EELi4E23TrivialOffsetCalculatorILi2EjES9_ILi1EjENS0_6memory15LoadWithoutCastENSC_16StoreWithoutCastEEEviT_T0_T2_T3_T4_T5_,"ax",@progbits
	.align	128
        .global         _ZN2at6native27unrolled_elementwise_kernelINS0_13BinaryFunctorIsssNS0_17BitwiseAndFunctorIsEEEESt5arrayIPcLm3EELi4E23TrivialOffsetCalculatorILi2EjES9_ILi1EjENS0_6memory15LoadWithoutCastENSC_16StoreWithoutCastEEEviT_T0_T2_T3_T4_T5_
        .type           _ZN2at6native27unrolled_elementwise_kernelINS0_13BinaryFunctorIsssNS0_17BitwiseAndFunctorIsEEEESt5arrayIPcLm3EELi4E23TrivialOffsetCalculatorILi2EjES9_ILi1EjENS0_6memory15LoadWithoutCastENSC_16StoreWithoutCastEEEviT_T0_T2_T3_T4_T5_,@function
        .size           _ZN2at6native27unrolled_elementwise_kernelINS0_13BinaryFunctorIsssNS0_17BitwiseAndFunctorIsEEEESt5arrayIPcLm3EELi4E23TrivialOffsetCalculatorILi2EjES9_ILi1EjENS0_6memory15LoadWithoutCastENSC_16StoreWithoutCastEEEviT_T0_T2_T3_T4_T5_,(.L_x_26312 - _ZN2at6native27unrolled_elementwise_kernelINS0_13BinaryFunctorIsssNS0_17BitwiseAndFunctorIsEEEESt5arrayIPcLm3EELi4E23TrivialOffsetCalculatorILi2EjES9_ILi1EjENS0_6memory15LoadWithoutCastENSC_16StoreWithoutCastEEEviT_T0_T2_T3_T4_T5_)
        .other          _ZN2at6native27unrolled_elementwise_kernelINS0_13BinaryFunctorIsssNS0_17BitwiseAndFunctorIsEEEESt5arrayIPcLm3EELi4E23TrivialOffsetCalculatorILi2EjES9_ILi1EjENS0_6memory15LoadWithoutCastENSC_16StoreWithoutCastEEEviT_T0_T2_T3_T4_T5_,@"STO_CUDA_ENTRY STV_DEFAULT"
_ZN2at6native27unrolled_elementwise_kernelINS0_13BinaryFunctorIsssNS0_17BitwiseAndFunctorIsEEEESt5arrayIPcLm3EELi4E23TrivialOffsetCalculatorILi2EjES9_ILi1EjENS0_6memory15LoadWithoutCastENSC_16StoreWithoutCastEEEviT_T0_T2_T3_T4_T5_:
.text._ZN2at6native27unrolled_elementwise_kernelINS0_13BinaryFunctorIsssNS0_17BitwiseAndFunctorIsEEEESt5arrayIPcLm3EELi4E23TrivialOffsetCalculatorILi2EjES9_ILi1EjENS0_6memory15LoadWithoutCastENSC_16StoreWithoutCastEEEviT_T0_T2_T3_T4_T5_:
        /* <DEDUP_REMOVED lines=73> */
.L_x_20291:
[----:B------:R-:W-:Y:S05]  /*0490*/  BSYNC B0 ;  /* 0x0000000000007941 */ /* 0x000fea0003800000 */
.L_x_20290:
        /* <DEDUP_REMOVED lines=8> */
.L_x_20292:
        /* <DEDUP_REMOVED lines=14> */
.L_x_26312:


//--------------------- .text._ZN2at6native29vectorized_elementwise_kernelILi2ENS0_13BinaryFunctorIsssNS0_17BitwiseAndFunctorIsEEEESt5arrayIPcLm3EEEEviT0_T1_ --------------------------
	.section	.text._ZN2at6native29vectorized_elementwise_kernelILi2ENS0_13BinaryFunctorIsssNS0_17BitwiseAndFunctorIsEEEESt5arrayIPcLm3EEEEviT0_T1_,"ax",@progbits
	.align	128
        .global         _ZN2at6native29vectorized_elementwise_kernelILi2ENS0_13BinaryFunctorIsssNS0_17BitwiseAndFunctorIsEEEESt5arrayIPcLm3EEEEviT0_T1_
        .type           _ZN2at6native29vectorized_elementwise_kernelILi2ENS0_13BinaryFunctorIsssNS0_17BitwiseAndFunctorIsEEEESt5arrayIPcLm3EEEEviT0_T1_,@function
        .size           _ZN2at6native29vectorized_elementwise_kernelILi2ENS0_13BinaryFunctorIsssNS0_17BitwiseAndFunctorIsEEEESt5arrayIPcLm3EEEEviT0_T1_,(.L_x_26313 - _ZN2at6native29vectorized_elementwise_kernelILi2ENS0_13BinaryFunctorIsssNS0_17BitwiseAndFunctorIsEEEESt5arrayIPcLm3EEEEviT0_T1_)
        .other          _ZN2at6native29vectorized_elementwise_kernelILi2ENS0_13BinaryFunctorIsssNS0_17BitwiseAndFunctorIsEEEESt5arrayIPcLm3EEEEviT0_T1_,@"STO_CUDA_ENTRY STV_DEFAULT"
_ZN2at6native29vectorized_elementwise_kernelILi2ENS0_13BinaryFunctorIsssNS0_17BitwiseAndFunctorIsEEEESt5arrayIPcLm3EEEEviT0_T1_:
.text._ZN2at6native29vectorized_elementwise_kernelILi2ENS0_13BinaryFunctorIsssNS0_17BitwiseAndFunctorIsEEEESt5arrayIPcLm3EEEEviT0_T1_:
        /* <DEDUP_REMOVED lines=51> */
.L_x_20293:
        /* <DEDUP_REMOVED lines=119> */
.L_x_20296:
[----:B------:R-:W-:-:S13]  /*0aa0*/  ISETP.GE.AND P0, PT, R3, R2, PT ;  /* 0x000000020300720c */ /* 0x000fda0003f06270 */
[----:B------:R-:W-:Y:S05]  /*0ab0*/  @P0 BRA `(.L_x_20298) ;  /* 0x0000000000300947 */ /* 0x000fea0003800000 */
[----:B0-----:R-:W0:Y:S01]  /*0ac0*/  LDC.64 R8, c[0x0][0x218] ;  /* 0x00008600ff087b82 */ /* 0x001e220000000a00 */
[----:B------:R-:W-:Y:S01]  /*0ad0*/  IMAD.IADD R11, R0, 0x1, R3 ;  /* 0x00000001000b7824 */ /* 0x000fe200078e0203 */
[----:B------:R-:W-:-:S03]  /*0ae0*/  IADD3 R3, R3, 0x80, RZ ;  /* 0x0000008003037810 */ /* 0x000fc60007ffe0ff */
[----:B0-----:R-:W-:-:S05]  /*0af0*/  IMAD.WIDE.U32 R8, R11, 0x2, R8 ;  /* 0x000000020b087825 */ /* 0x001fca00078e0008 */
[----:B------:R1:W-:Y:S02]  /*0b00*/  STG.E.U16 desc[UR4][R8.64], R5 ;  /* 0x0000000508007986 */ /* 0x0003e4000c101504 */
.L_x_20297:
[----:B------:R-:W-:-:S13]  /*0b10*/  ISETP.GE.AND P0, PT, R3, R2, PT ;  /* 0x000000020300720c */ /* 0x000fda0003f06270 */
[----:B------:R-:W-:Y:S05]  /*0b20*/  @P0 BRA `(.L_x_20299) ;  /* 0x0000000000340947 */ /* 0x000fea0003800000 */
[----:B-1----:R-:W1:Y:S01]  /*0b30*/  LDC.64 R4, c[0x0][0x218] ;  /* 0x00008600ff047b82 */ /* 0x002e620000000a00 */
[----:B0-----:R-:W-:Y:S02]  /*0b40*/  IMAD.IADD R9, R0, 0x1, R3 ;  /* 0x0000000100097824 */ /* 0x001fe400078e0203 */
[----:B------:R-:W-:Y:S02]  /*0b50*/  VIADD R3, R3, 0x80 ;  /* 0x0000008003037836 */ /* 0x000fe40000000000 */
[----:B-1----:R-:W-:-:S05]  /*0b60*/  IMAD.WIDE.U32 R4, R9, 0x2, R4 ;  /* 0x0000000209047825 */ /* 0x002fca00078e0004 */
[----:B------:R1:W-:Y:S02]  /*0b70*/  STG.E.U16 desc[UR4][R4.64], R6 ;  /* 0x0000000604007986 */ /* 0x0003e4000c101504 */
.L_x_20298:
        /* <DEDUP_REMOVED lines=8> */
.L_x_20299:
[----:B------:R-:W-:Y:S05]  /*0c00*/  BSYNC B1 ;  /* 0x0000000000017941 */ /* 0x000fea0003800000 */
.L_x_20295:
[----:B------:R-:W-:-:S13]  /*0c10*/  ISETP.GE.AND P0, PT, R3, R2, PT ;  /* 0x000000020300720c */ /* 0x000fda0003f06270 */
[----:B-12---:R-:W1:Y:S01]  /*0c20*/  @!P0 LDC.64 R4, c[0x0][0x218] ;  /* 0x00008600ff048b82 */ /* 0x006e620000000a00 */
[----:B0-----:R-:W-:Y:S02]  /*0c30*/  @!P0 IMAD.IADD R9, R0, 0x1, R3 ;  /* 0x0000000100098824 */ /* 0x001fe400078e0203 */
[----:B------:R-:W-:Y:S02]  /*0c40*/  @!P0 VIADD R3, R3, 0x80 ;  /* 0x0000008003038836 */ /* 0x000fe40000000000 */
[----:B-1----:R-:W-:-:S05]  /*0c50*/  @!P0 IMAD.WIDE.U32 R4, R9, 0x2, R4 ;  /* 0x0000000209048825 */ /* 0x002fca00078e0004 */
[----:B------:R2:W-:Y:S02]  /*0c60*/  @!P0 STG.E.U16 desc[UR4][R4.64], R7 ;  /* 0x0000000704008986 */ /* 0x0005e4000c101504 */
.L_x_20300:
[----:B------:R-:W-:Y:S05]  /*0c70*/  BSYNC B0 ;  /* 0x0000000000007941 */ /* 0x000fea0003800000 */
.L_x_20294:
        /* <DEDUP_REMOVED lines=8> */
.L_x_20301:
        /* <DEDUP_REMOVED lines=16> */
.L_x_26313:


//--------------------- .text._ZN2at6native29vectorized_elementwise_kernelILi4ENS0_13BinaryFunctorIsssNS0_17BitwiseAndFunctorIsEEEESt5arrayIPcLm3EEEEviT0_T1_ --------------------------
	.section	.text._ZN2at6native29vectorized_elementwise_kernelILi4ENS0_13BinaryFunctorIsssNS0_17BitwiseAndFunctorIsEEEESt5arrayIPcLm3EEEEviT0_T1_,"ax",@progbits
	.align	128
        .global         _ZN2at6native29vectorized_elementwise_kernelILi4ENS0_13BinaryFunctorIsssNS0_17BitwiseAndFunctorIsEEEESt5arrayIPcLm3EEEEviT0_T1_
        .type           _ZN2at6native29vectorized_elementwise_kernelILi4ENS0_13BinaryFunctorIsssNS0_17BitwiseAndFunctorIsEEEESt5arrayIPcLm3EEEEviT0_T1_,@function
        .size           _ZN2at6native29vectorized_elementwise_kernelILi4ENS0_13BinaryFunctorIsssNS0_17BitwiseAndFunctorIsEEEESt5arrayIPcLm3EEEEviT0_T1_,(.L_x_26314 - _ZN2at6native29vectorized_elementwise_kernelILi4ENS0_13BinaryFunctorIsssNS0_17BitwiseAndFunctorIsEEEESt5arrayIPcLm3EEEEviT0_T1_)
        .other          _ZN2at6native29vectorized_elementwise_kernelILi4ENS0_13BinaryFunctorIsssNS0_17BitwiseAndFunctorIsEEEESt5arrayIPcLm3EEEEviT0_T1_,@"STO_CUDA_ENTRY STV_DEFAULT"
_ZN2at6native29vectorized_elementwise_kernelILi4ENS0_13BinaryFunctorIsssNS0_17BitwiseAndFunctorIsEEEESt5arrayIPcLm3EEEEviT0_T1_:
.text._ZN2at6native29vectorized_elementwise_kernelILi4ENS0_13BinaryFunctorIsssNS0_17BitwiseAndFunctorIsEEEESt5arrayIPcLm3EEEEviT0_T1_:
        /* <DEDUP_REMOVED lines=45> */
.L_x_20302:
        /* <DEDUP_REMOVED lines=119> */
.L_x_20305:
[----:B------:R-:W-:-:S13]  /*0a40*/  ISETP.GE.AND P0, PT, R3, R2, PT ;  /* 0x000000020300720c */ /* 0x000fda0003f06270 */
[----:B------:R-:W-:Y:S05]  /*0a50*/  @P0 BRA `(.L_x_20307) ;  /* 0x0000000000300947 */ /* 0x000fea0003800000 */
[----:B0-----:R-:W0:Y:S01]  /*0a60*/  LDC.64 R8, c[0x0][0x218] ;  /* 0x00008600ff087b82 */ /* 0x001e220000000a00 */
[----:B------:R-:W-:Y:S01]  /*0a70*/  IMAD.IADD R11, R0, 0x1, R3 ;  /* 0x00000001000b7824 */ /* 0x000fe200078e0203 */
[----:B------:R-:W-:-:S03]  /*0a80*/  IADD3 R3, R3, 0x80, RZ ;  /* 0x0000008003037810 */ /* 0x000fc60007ffe0ff */
[----:B0-----:R-:W-:-:S05]  /*0a90*/  IMAD.WIDE.U32 R8, R11, 0x2, R8 ;  /* 0x000000020b087825 */ /* 0x001fca00078e0008 */
[----:B------:R1:W-:Y:S02]  /*0aa0*/  STG.E.U16 desc[UR4][R8.64], R5 ;  /* 0x0000000508007986 */ /* 0x0003e4000c101504 */
.L_x_20306:
[----:B------:R-:W-:-:S13]  /*0ab0*/  ISETP.GE.AND P0, PT, R3, R2, PT ;  /* 0x000000020300720c */ /* 0x000fda0003f06270 */
[----:B------:R-:W-:Y:S05]  /*0ac0*/  @P0 BRA `(.L_x_20308) ;  /* 0x0000000000340947 */ /* 0x000fea0003800000 */
[----:B-1----:R-:W1:Y:S01]  /*0ad0*/  LDC.64 R4, c[0x0][0x218] ;  /* 0x00008600ff047b82 */ /* 0x002e620000000a00 */
[----:B0-----:R-:W-:Y:S02]  /*0ae0*/  IMAD.IADD R9, R0, 0x1, R3 ;  /* 0x0000000100097824 */ /* 0x001fe400078e0203 */
[----:B------:R-:W-:Y:S02]  /*0af0*/  VIADD R3, R3, 0x80 ;  /* 0x0000008003037836 */ /* 0x000fe40000000000 */
[----:B-1----:R-:W-:-:S05]  /*0b00*/  IMAD.WIDE.U32 R4, R9, 0x2, R4 ;  /* 0x0000000209047825 */ /* 0x002fca00078e0004 */
[----:B------:R1:W-:Y:S02]  /*0b10*/  STG.E.U16 desc[UR4][R4.64], R6 ;  /* 0x0000000604007986 */ /* 0x0003e4000c101504 */
.L_x_20307:
        /* <DEDUP_REMOVED lines=8> */
.L_x_20308:
[----:B------:R-:W-:Y:S05]  /*0ba0*/  BSYNC B1 ;  /* 0x0000000000017941 */ /* 0x000fea0003800000 */
.L_x_20304:
[----:B------:R-:W-:-:S13]  /*0bb0*/  ISETP.GE.AND P0, PT, R3, R2, PT ;  /* 0x000000020300720c */ /* 0x000fda0003f06270 */
[----:B-12---:R-:W1:Y:S01]  /*0bc0*/  @!P0 LDC.64 R4, c[0x0][0x218] ;  /* 0x00008600ff048b82 */ /* 0x006e620000000a00 */
[----:B0-----:R-:W-:Y:S02]  /*0bd0*/  @!P0 IMAD.IADD R9, R0, 0x1, R3 ;  /* 0x0000000100098824 */ /* 0x001fe400078e0203 */
[----:B------:R-:W-:Y:S02]  /*0be0*/  @!P0 VIADD R3, R3, 0x80 ;  /* 0x0000008003038836 */ /* 0x000fe40000000000 */
[----:B-1----:R-:W-:-:S05]  /*0bf0*/  @!P0 IMAD.WIDE.U32 R4, R9, 0x2, R4 ;  /* 0x0000000209048825 */ /* 0x002fca00078e0004 */
[----:B------:R2:W-:Y:S02]  /*0c00*/  @!P0 STG.E.U16 desc[UR4][R4.64], R7 ;  /* 0x0000000704008986 */ /* 0x0005e4000c101504 */
.L_x_20309:
[----:B------:R-:W-:Y:S05]  /*0c10*/  BSYNC B0 ;  /* 0x0000000000007941 */ /* 0x000fea0003800000 */
.L_x_20303:
        /* <DEDUP_REMOVED lines=8> */
.L_x_20310:
        /* <DEDUP_REMOVED lines=14> */
.L_x_26314:


//--------------------- .text._ZN2at6native29vectorized_elementwise_kernelILi8ENS0_13BinaryFunctorIsssNS0_17BitwiseAndFunctorIsEEEESt5arrayIPcLm3EEEEviT0_T1_ --------------------------
	.section	.text._ZN2at6native29vectorized_elementwise_kernelILi8ENS0_13BinaryFunctorIsssNS0_17BitwiseAndFunctorIsEEEESt5arrayIPcLm3EEEEviT0_T1_,"ax",@progbits
	.align	128
        .global         _ZN2at6native29vectorized_elementwise_kernelILi8ENS0_13BinaryFunctorIsssNS0_17BitwiseAndFunctorIsEEEESt5arrayIPcLm3EEEEviT0_T1_
        .type           _ZN2at6native29vectorized_elementwise_kernelILi8ENS0_13BinaryFunctorIsssNS0_17BitwiseAndFunctorIsEEEESt5arrayIPcLm3EEEEviT0_T1_,@function
        .size           _ZN2at6native29vectorized_elementwise_kernelILi8ENS0_13BinaryFunctorIsssNS0_17BitwiseAndFunctorIsEEEESt5arrayIPcLm3EEEEviT0_T1_,(.L_x_26315 - _ZN2at6native29vectorized_elementwise_kernelILi8ENS0_13BinaryFunctorIsssNS0_17BitwiseAndFunctorIsEEEESt5arrayIPcLm3EEEEviT0_T1_)
        .other          _ZN2at6native29vectorized_elementwise_kernelILi8ENS0_13BinaryFunctorIsssNS0_17BitwiseAndFunctorIsEEEESt5arrayIPcLm3EEEEviT0_T1_,@"STO_CUDA_ENTRY STV_DEFAULT"
_ZN2at6native29vectorized_elementwise_kernelILi8ENS0_13BinaryFunctorIsssNS0_17BitwiseAndFunctorIsEEEESt5arrayIPcLm3EEEEviT0_T1_:
.text._ZN2at6native29vectorized_elementwise_kernelILi8ENS0_13BinaryFunctorIsssNS0_17BitwiseAndFunctorIsEEEESt5arrayIPcLm3EEEEviT0_T1_:
        /* <DEDUP_REMOVED lines=42> */
.L_x_20311:
        /* <DEDUP_REMOVED lines=119> */
.L_x_20314:
[----:B------:R-:W-:-:S13]  /*0a10*/  ISETP.GE.AND P0, PT, R3, R2, PT ;  /* 0x000000020300720c */ /* 0x000fda0003f06270 */
[----:B------:R-:W-:Y:S05]  /*0a20*/  @P0 BRA `(.L_x_20316) ;  /* 0x0000000000300947 */ /* 0x000fea0003800000 */
[----:B0-----:R-:W0:Y:S01]  /*0a30*/  LDC.64 R8, c[0x0][0x218] ;  /* 0x00008600ff087b82 */ /* 0x001e220000000a00 */
[----:B------:R-:W-:Y:S01]  /*0a40*/  IMAD.IADD R11, R0, 0x1, R3 ;  /* 0x00000001000b7824 */ /* 0x000fe200078e0203 */
[----:B------:R-:W-:-:S03]  /*0a50*/  IADD3 R3, R3, 0x80, RZ ;  /* 0x0000008003037810 */ /* 0x000fc60007ffe0ff */
[----:B0-----:R-:W-:-:S05]  /*0a60*/  IMAD.WIDE.U32 R8, R11, 0x2, R8 ;  /* 0x000000020b087825 */ /* 0x001fca00078e0008 */
[----:B------:R1:W-:Y:S02]  /*0a70*/  STG.E.U16 desc[UR4][R8.64], R5 ;  /* 0x0000000508007986 */ /* 0x0003e4000c101504 */
.L_x_20315:
[----:B------:R-:W-:-:S13]  /*0a80*/  ISETP.GE.AND P0, PT, R3, R2, PT ;  /* 0x000000020300720c */ /* 0x000fda0003f06270 */
[----:B------:R-:W-:Y:S05]  /*0a90*/  @P0 BRA `(.L_x_20317) ;  /* 0x0000000000340947 */ /* 0x000fea0003800000 */
[----:B-1----:R-:W1:Y:S01]  /*0aa0*/  LDC.64 R4, c[0x0][0x218] ;  /* 0x00008600ff047b82 */ /* 0x002e620000000a00 */
[----:B0-----:R-:W-:Y:S02]  /*0ab0*/  IMAD.IADD R9, R0, 0x1, R3 ;  /* 0x0000000100097824 */ /* 0x001fe400078e0203 */
[----:B------:R-:W-:Y:S02]  /*0ac0*/  VIADD R3, R3, 0x80 ;  /* 0x0000008003037836 */ /* 0x000fe40000000000 */
[----:B-1----:R-:W-:-:S05]  /*0ad0*/  IMAD.WIDE.U32 R4, R9, 0x2, R4 ;  /* 0x0000000209047825 */ /* 0x002fca00078e0004 */
[----:B------:R1:W-:Y:S02]  /*0ae0*/  STG.E.U16 desc[UR4][R4.64], R6 ;  /* 0x0000000604007986 */ /* 0x0003e4000c101504 */
.L_x_20316:
        /* <DEDUP_REMOVED lines=8> */
.L_x_20317:
[----:B------:R-:W-:Y:S05]  /*0b70*/  BSYNC B1 ;  /* 0x0000000000017941 */ /* 0x000fea0003800000 */
.L_x_20313:
[----:B------:R-:W-:-:S13]  /*0b80*/  ISETP.GE.AND P0, PT, R3, R2, PT ;  /* 0x000000020300720c */ /* 0x000fda0003f06270 */
[----:B-12---:R-:W1:Y:S01]  /*0b90*/  @!P0 LDC.64 R4, c[0x0][0x218] ;  /* 0x00008600ff048b82 */ /* 0x006e620000000a00 */
[----:B0-----:R-:W-:Y:S02]  /*0ba0*/  @!P0 IMAD.IADD R9, R0, 0x1, R3 ;  /* 0x0000000100098824 */ /* 0x001fe400078e0203 */
[----:B------:R-:W-:Y:S02]  /*0bb0*/  @!P0 VIADD R3, R3, 0x80 ;  /* 0x0000008003038836 */ /* 0x000fe40000000000 */
[----:B-1----:R-:W-:-:S05]  /*0bc0*/  @!P0 IMAD.WIDE.U32 R4, R9, 0x2, R4 ;  /* 0x0000000209048825 */ /* 0x002fca00078e0004 */
[----:B------:R2:W-:Y:S02]  /*0bd0*/  @!P0 STG.E.U16 desc[UR4][R4.64], R7 ;  /* 0x0000000704008986 */ /* 0x0005e4000c101504 */
.L_x_20318:
[----:B------:R-:W-:Y:S05]  /*0be0*/  BSYNC B0 ;  /* 0x0000000000007941 */ /* 0x000fea0003800000 */
.L_x_20312:
        /* <DEDUP_REMOVED lines=8> */
.L_x_20319:
        /* <DEDUP_REMOVED lines=9> */
.L_x_26315:


//--------------------- .text._ZN2at6native18elementwise_kernelILi128ELi4EZNS0_15gpu_kernel_implINS0_13AUnaryFunctorIlllNS0_17BitwiseAndFunctorIlEEEEEEvRNS_18TensorIteratorBaseERKT_EUliE_EEviT1_ --------------------------
	.section	.text._ZN2at6native18elementwise_kernelILi128ELi4EZNS0_15gpu_kernel_implINS0_13AUnaryFunctorIlllNS0_17BitwiseAndFunctorIlEEEEEEvRNS_18TensorIteratorBaseERKT_EUliE_EEviT1_,"ax",@progbits
	.align	128
        .global         _ZN2at6native18elementwise_kernelILi128ELi4EZNS0_15gpu_kernel_implINS0_13AUnaryFunctorIlllNS0_17BitwiseAndFunctorIlEEEEEEvRNS_18TensorIteratorBaseERKT_EUliE_EEviT1_
        .type           _ZN2at6native18elementwise_kernelILi128ELi4EZNS0_15gpu_kernel_implINS0_13AUnaryFunctorIlllNS0_17BitwiseAndFunctorIlEEEEEEvRNS_18TensorIteratorBaseERKT_EUliE_EEviT1_,@function
        .size           _ZN2at6native18elementwise_kernelILi128ELi4EZNS0_15gpu_kernel_implINS0_13AUnaryFunctorIlllNS0_17BitwiseAndFunctorIlEEEEEEvRNS_18TensorIteratorBaseERKT_EUliE_EEviT1_,(.L_x_26316 - _ZN2at6native18elementwise_kernelILi128ELi4EZNS0_15gpu_kernel_implINS0_13AUnaryFunctorIlllNS0_17BitwiseAndFunctorIlEEEEEEvRNS_18TensorIteratorBaseERKT_EUliE_EEviT1_)
        .other          _ZN2at6native18elementwise_kernelILi128ELi4EZNS0_15gpu_kernel_implINS0_13AUnaryFunctorIlllNS0_17BitwiseAndFunctorIlEEEEEEvRNS_18TensorIteratorBaseERKT_EUliE_EEviT1_,@"STO_CUDA_ENTRY STV_DEFAULT"
_ZN2at6native18elementwise_kernelILi128ELi4EZNS0_15gpu_kernel_implINS0_13AUnaryFunctorIlllNS0_17BitwiseAndFunctorIlEEEEEEvRNS_18TensorIteratorBaseERKT_EUliE_EEviT1_:
.text._ZN2at6native18elementwise_kernelILi128ELi4EZNS0_15gpu_kernel_implINS0_13AUnaryFunctorIlllNS0_17BitwiseAndFunctorIlEEEEEEvRNS_18TensorIteratorBaseERKT_EUliE_EEviT1_:
        /* <DEDUP_REMOVED lines=314> */
.L_x_20322:
        /* <DEDUP_REMOVED lines=21> */
.L_x_20326:
[----:B------:R0:W5:Y:S01]  /*14f0*/  LDG.E.U8 R2, desc[UR36][R4.64] ;  /* 0x0000002404027981 */ /* 0x000162000c1e1100 */
[----:B------:R-:W-:Y:S01]  /*1500*/  IMAD.MOV.U32 R3, RZ, RZ, RZ ;  /* 0x000000ffff037224 */ /* 0x000fe200078e00ff */
[----:B------:R-:W-:Y:S06]  /*1510*/  BRA `(.L_x_20328) ;  /* 0x0000000c00487947 */ /* 0x000fec0003800000 */
.L_x_20325:
        /* <DEDUP_REMOVED lines=8> */
.L_x_20330:
[----:B------:R-:W2:Y:S02]  /*15a0*/  LDG.E R2, desc[UR36][R4.64] ;  /* 0x0000002404027981 */ /* 0x000ea4000c1e1900 */
[----:B--2---:R-:W-:Y:S01]  /*15b0*/  SHF.R.S32.HI R3, RZ, 0x1f, R2 ;  /* 0x0000001fff037819 */ /* 0x004fe20000011402 */
[----:B------:R-:W-:Y:S06]  /*15c0*/  BRA `(.L_x_20328) ;  /* 0x0000000c001c7947 */ /* 0x000fec0003800000 */
.L_x_20329:
[----:B------:R-:W2:Y:S02]  /*15d0*/  LDG.E.S16 R2, desc[UR36][R4.64] ;  /* 0x0000002404027981 */ /* 0x000ea4000c1e1700 */
[----:B--2---:R-:W-:Y:S01]  /*15e0*/  SHF.R.S32.HI R3, RZ, 0x1f, R2 ;  /* 0x0000001fff037819 */ /* 0x004fe20000011402 */
[----:B------:R-:W-:Y:S06]  /*15f0*/  BRA `(.L_x_20328) ;  /* 0x0000000c00107947 */ /* 0x000fec0003800000 */
.L_x_20324:
        /* <DEDUP_REMOVED lines=9> */
.L_x_20332:
[----:B------:R-:W2:Y:S02]  /*1690*/  LDG.E.U16 R4, desc[UR36][R4.64] ;  /* 0x0000002404047981 */ /* 0x000ea4000c1e1500 */
[----:B--2---:R-:W-:-:S06]  /*16a0*/  HADD2.F32 R2, -RZ, R4.H0_H0 ;  /* 0x20000004ff027230 */ /* 0x004fcc0000004100 */
[----:B------:R-:W0:Y:S01]  /*16b0*/  F2I.S64.TRUNC R2, R2 ;  /* 0x0000000200027311 */ /* 0x000e22000020d900 */
[----:B------:R-:W-:Y:S05]  /*16c0*/  BRA `(.L_x_20328) ;  /* 0x0000000800dc7947 */ /* 0x000fea0003800000 */
.L_x_20331:
        /* <DEDUP_REMOVED lines=9> */
.L_x_20334:
[----:B------:R-:W2:Y:S02]  /*1760*/  LDG.E.U16 R4, desc[UR36][R4.64] ;  /* 0x0000002404047981 */ /* 0x000ea4000c1e1500 */
[----:B--2---:R-:W-:-:S06]  /*1770*/  HADD2.F32 R2, -RZ, R4.H0_H0 ;  /* 0x20000004ff027230 */ /* 0x004fcc0000004100 */
[----:B------:R-:W0:Y:S01]  /*1780*/  F2I.S64.TRUNC R2, R2 ;  /* 0x0000000200027311 */ /* 0x000e22000020d900 */
[----:B------:R-:W-:Y:S05]  /*1790*/  BRA `(.L_x_20328) ;  /* 0x0000000800a87947 */ /* 0x000fea0003800000 */
.L_x_20333:
[----:B------:R-:W2:Y:S02]  /*17a0*/  LDG.E.64 R2, desc[UR36][R4.64] ;  /* 0x0000002404027981 */ /* 0x000ea4000c1e1b00 */
[----:B--2---:R-:W0:Y:S01]  /*17b0*/  F2I.S64.F64.TRUNC R2, R2 ;  /* 0x0000000200027311 */ /* 0x004e22000030d900 */
[----:B------:R-:W-:Y:S05]  /*17c0*/  BRA `(.L_x_20328) ;  /* 0x00000008009c7947 */ /* 0x000fea0003800000 */
.L_x_20323:
        /* <DEDUP_REMOVED lines=13> */
.L_x_20337:
[----:B------:R-:W2:Y:S02]  /*18a0*/  LDG.E.64 R2, desc[UR36][R4.64] ;  /* 0x0000002404027981 */ /* 0x000ea4000c1e1b00 */
[----:B--2---:R-:W0:Y:S01]  /*18b0*/  F2I.S64.F64.TRUNC R2, R2 ;  /* 0x0000000200027311 */ /* 0x004e22000030d900 */
[----:B------:R-:W-:Y:S05]  /*18c0*/  BRA `(.L_x_20328) ;  /* 0x00000008005c7947 */ /* 0x000fea0003800000 */
.L_x_20336:
        /* <DEDUP_REMOVED lines=27> */
.L_x_20339:
        /* <DEDUP_REMOVED lines=14> */
.L_x_20338:
[----:B------:R-:W2:Y:S02]  /*1b60*/  LDG.E.U16 R2, desc[UR36][R4.64] ;  /* 0x0000002404027981 */ /* 0x000ea4000c1e1500 */
[----:B--2---:R-:W-:-:S06]  /*1b70*/  IMAD.U32 R2, R2, 0x10000, RZ ;  /* 0x0001000002027824 */ /* 0x004fcc00078e00ff */
[----:B------:R-:W0:Y:S01]  /*1b80*/  F2I.S64.TRUNC R2, R2 ;  /* 0x0000000200027311 */ /* 0x000e22000020d900 */
[----:B------:R-:W-:Y:S05]  /*1b90*/  BRA `(.L_x_20328) ;  /* 0x0000000400a87947 */ /* 0x000fea0003800000 */
.L_x_20335:
        /* <DEDUP_REMOVED lines=11> */
.L_x_20342:
        /* <DEDUP_REMOVED lines=21> */
.L_x_20346:
[----:B------:R-:W-:Y:S05]  /*1da0*/  BSYNC B1 ;  /* 0x0000000000017941 */ /* 0x000fea0003800000 */
.L_x_20345:
[----:B------:R-:W-:Y:S01]  /*1db0*/  IMAD.SHL.U32 R2, R2, 0x100000, RZ ;  /* 0x0010000002027824 */ /* 0x000fe200078e00ff */
[----:B------:R-:W-:-:S04]  /*1dc0*/  LEA R3, R0, 0x3b800000, 0x17 ;  /* 0x3b80000000037811 */ /* 0x000fc800078eb8ff */
[----:B------:R-:W-:-:S07]  /*1dd0*/  LOP3.LUT R2, R3, R2, R4, 0xfe, !PT ;  /* 0x0000000203027212 */ /* 0x000fce00078efe04 */
.L_x_20344:
[----:B------:R-:W-:Y:S05]  /*1de0*/  BSYNC B0 ;  /* 0x0000000000007941 */ /* 0x000fea0003800000 */
.L_x_20343:
[----:B------:R-:W1:Y:S01]  /*1df0*/  F2I.S64.TRUNC R2, R2 ;  /* 0x0000000200027311 */ /* 0x000e62000020d900 */
[----:B------:R-:W-:Y:S05]  /*1e00*/  BRA `(.L_x_20328) ;  /* 0x00000004000c7947 */ /* 0x000fea0003800000 */
.L_x_20341:
        /* <DEDUP_REMOVED lines=21> */
.L_x_20350:
[----:B------:R-:W-:Y:S05]  /*1f60*/  BSYNC B1 ;  /* 0x0000000000017941 */ /* 0x000fea0003800000 */
.L_x_20349:
[----:B------:R-:W-:Y:S01]  /*1f70*/  IMAD.SHL.U32 R2, R2, 0x200000, RZ ;  /* 0x0020000002027824 */ /* 0x000fe200078e00ff */
[----:B------:R-:W-:-:S04]  /*1f80*/  LEA R3, R0, 0x37800000, 0x17 ;  /* 0x3780000000037811 */ /* 0x000fc800078eb8ff */
[----:B------:R-:W-:-:S07]  /*1f90*/  LOP3.LUT R2, R3, R2, R4, 0xfe, !PT ;  /* 0x0000000203027212 */ /* 0x000fce00078efe04 */
.L_x_20348:
[----:B------:R-:W-:Y:S05]  /*1fa0*/  BSYNC B0 ;  /* 0x0000000000007941 */ /* 0x000fea0003800000 */
.L_x_20347:
[----:B------:R-:W2:Y:S01]  /*1fb0*/  F2I.S64.TRUNC R2, R2 ;  /* 0x0000000200027311 */ /* 0x000ea2000020d900 */
[----:B------:R-:W-:Y:S05]  /*1fc0*/  BRA `(.L_x_20328) ;  /* 0x00000000009c7947 */ /* 0x000fea0003800000 */
.L_x_20340:
        /* <DEDUP_REMOVED lines=14> */
.L_x_20354:
[----:B------:R-:W-:Y:S05]  /*20b0*/  BSYNC B0 ;  /* 0x0000000000007941 */ /* 0x000fea0003800000 */
.L_x_20353:
[----:B------:R-:W4:Y:S01]  /*20c0*/  F2I.S64.TRUNC R2, R2 ;  /* 0x0000000200027311 */ /* 0x000f22000020d900 */
[----:B------:R-:W-:Y:S05]  /*20d0*/  BRA `(.L_x_20328) ;  /* 0x0000000000587947 */ /* 0x000fea0003800000 */
.L_x_20327:
        /* <DEDUP_REMOVED lines=16> */
.L_x_20355:
[----:B------:R-:W-:Y:S01]  /*21e0*/  CS2R R2, SRZ ;  /* 0x0000000000027805 */ /* 0x000fe2000001ff00 */
[----:B------:R-:W-:Y:S06]  /*21f0*/  BRA `(.L_x_20328) ;  /* 0x0000000000107947 */ /* 0x000fec0003800000 */
.L_x_20352:
[----:B------:R0:W5:Y:S01]  /*2200*/  LDG.E.64 R2, desc[UR36][R4.64] ;  /* 0x0000002404027981 */ /* 0x000162000c1e1b00 */
[----:B------:R-:W-:Y:S05]  /*2210*/  BRA `(.L_x_20328) ;  /* 0x0000000000087947 */ /* 0x000fea0003800000 */
.L_x_20351:
[----:B------:R3:W5:Y:S01]  /*2220*/  LDG.E R2, desc[UR36][R4.64] ;  /* 0x0000002404027981 */ /* 0x000762000c1e1900 */
[----:B------:R-:W-:-:S07]  /*2230*/  IMAD.MOV.U32 R3, RZ, RZ, RZ ;  /* 0x000000ffff037224 */ /* 0x000fce00078e00ff */
.L_x_20328:
        /* <DEDUP_REMOVED lines=18> */
.L_x_20359:
[----:B------:R3:W-:Y:S01]  /*2360*/  STG.E.U8 desc[UR36][R16.64], R5 ;  /* 0x0000000510007986 */ /* 0x0007e2000c101124 */
[----:B------:R-:W-:Y:S05]  /*2370*/  BRA `(.L_x_20361) ;  /* 0x0000000c00507947 */ /* 0x000fea0003800000 */
.L_x_20358:
        /* <DEDUP_REMOVED lines=8> */
.L_x_20363:
[----:B------:R1:W-:Y:S01]  /*2400*/  STG.E desc[UR36][R16.64], R5 ;  /* 0x0000000510007986 */ /* 0x0003e2000c101924 */
[----:B------:R-:W-:Y:S05]  /*2410*/  BRA `(.L_x_20361) ;  /* 0x0000000c00287947 */ /* 0x000fea0003800000 */
.L_x_20362:
[----:B------:R2:W-:Y:S01]  /*2420*/  STG.E.U16 desc[UR36][R16.64], R5 ;  /* 0x0000000510007986 */ /* 0x0005e2000c101524 */
[----:B------:R-:W-:Y:S05]  /*2430*/  BRA `(.L_x_20361) ;  /* 0x0000000c00207947 */ /* 0x000fea0003800000 */
.L_x_20357:
        /* <DEDUP_REMOVED lines=9> */
.L_x_20365:
[----:B------:R-:W0:Y:S02]  /*24d0*/  I2F.S64 R0, R2 ;  /* 0x0000000200007312 */ /* 0x000e240000301400 */
[----:B0-----:R-:W-:-:S05]  /*24e0*/  F2FP.F16.F32.PACK_AB R0, RZ, R0 ;  /* 0x00000000ff00723e */ /* 0x001fca00000000ff */
[----:B------:R0:W-:Y:S01]  /*24f0*/  STG.E.U16 desc[UR36][R16.64], R0 ;  /* 0x0000000010007986 */ /* 0x0001e2000c101524 */
[----:B------:R-:W-:Y:S05]  /*2500*/  BRA `(.L_x_20361) ;  /* 0x0000000800ec7947 */ /* 0x000fea0003800000 */
.L_x_20364:
        /* <DEDUP_REMOVED lines=10> */
.L_x_20367:
[----:B------:R-:W0:Y:S02]  /*25b0*/  I2F.S64 R2, R2 ;  /* 0x0000000200027312 */ /* 0x000e240000301400 */
[----:B0-----:R-:W-:-:S04]  /*25c0*/  F2FP.F16.F32.PACK_AB R3, RZ, R2 ;  /* 0x00000002ff03723e */ /* 0x001fc800000000ff */
[----:B------:R-:W-:-:S05]  /*25d0*/  PRMT R3, R3, 0x5410, RZ ;  /* 0x0000541003037816 */ /* 0x000fca00000000ff */
[----:B------:R0:W-:Y:S01]  /*25e0*/  STG.E desc[UR36][R16.64], R3 ;  /* 0x0000000310007986 */ /* 0x0001e2000c101924 */
[----:B------:R-:W-:Y:S05]  /*25f0*/  BRA `(.L_x_20361) ;  /* 0x0000000800b07947 */ /* 0x000fea0003800000 */
.L_x_20366:
[----:B------:R-:W0:Y:S02]  /*2600*/  I2F.F64.S64 R2, R2 ;  /* 0x0000000200027312 */ /* 0x000e240000301c00 */
[----:B0-----:R0:W-:Y:S01]  /*2610*/  STG.E.64 desc[UR36][R16.64], R2 ;  /* 0x0000000210007986 */ /* 0x0011e2000c101b24 */
[----:B------:R-:W-:Y:S05]  /*2620*/  BRA `(.L_x_20361) ;  /* 0x0000000800a47947 */ /* 0x000fea0003800000 */
.L_x_20356:
        /* <DEDUP_REMOVED lines=13> */
.L_x_20370:
[----:B------:R-:W0:Y:S01]  /*2700*/  I2F.F64.S64 R4, R2 ;  /* 0x0000000200047312 */ /* 0x000e220000301c00 */
[----:B------:R-:W-:-:S05]  /*2710*/  CS2R R6, SRZ ;  /* 0x0000000000067805 */ /* 0x000fca000001ff00 */
[----:B0-----:R0:W-:Y:S01]  /*2720*/  STG.E.128 desc[UR36][R16.64], R4 ;  /* 0x0000000410007986 */ /* 0x0011e2000c101d24 */
[----:B------:R-:W-:Y:S05]  /*2730*/  BRA `(.L_x_20361) ;  /* 0x0000000800607947 */ /* 0x000fea0003800000 */
.L_x_20369:
        /* <DEDUP_REMOVED lines=21> */
.L_x_20374:
[----:B------:R-:W-:Y:S05]  /*2890*/  BSYNC B0 ;  /* 0x0000000000007941 */ /* 0x000fea0003800000 */
.L_x_20373:
[----:B------:R-:W-:-:S05]  /*28a0*/  LOP3.LUT R5, R0, R5, RZ, 0xfc, !PT ;  /* 0x0000000500057212 */ /* 0x000fca00078efcff */
[----:B------:R0:W-:Y:S01]  /*28b0*/  STG.E.U8 desc[UR36][R16.64], R5 ;  /* 0x0000000510007986 */ /* 0x0001e2000c101124 */
[----:B------:R-:W-:Y:S05]  /*28c0*/  BRA `(.L_x_20361) ;  /* 0x0000000400fc7947 */ /* 0x000fea0003800000 */
.L_x_20372:
        /* <DEDUP_REMOVED lines=13> */
.L_x_20376:
[----:B------:R-:W-:Y:S01]  /*29a0*/  IMAD.MOV.U32 R0, RZ, RZ, 0x7f ;  /* 0x0000007fff007424 */ /* 0x000fe200078e00ff */
[----:B------:R-:W-:-:S04]  /*29b0*/  ISETP.GT.U32.AND P0, PT, R4, 0x7f800000, PT ;  /* 0x7f8000000400780c */ /* 0x000fc80003f04070 */
[----:B------:R-:W-:-:S09]  /*29c0*/  SEL R0, R0, 0x7c, P0 ;  /* 0x0000007c00007807 */ /* 0x000fd20000000000 */
.L_x_20377:
[----:B------:R-:W-:Y:S05]  /*29d0*/  BSYNC B0 ;  /* 0x0000000000007941 */ /* 0x000fea0003800000 */
.L_x_20375:
[----:B------:R-:W-:-:S04]  /*29e0*/  LOP3.LUT R2, R3, 0x80000000, RZ, 0xc0, !PT ;  /* 0x8000000003027812 */ /* 0x000fc800078ec0ff */
[----:B------:R-:W-:-:S04]  /*29f0*/  SHF.R.U32.HI R3, RZ, 0x18, R2 ;  /* 0x00000018ff037819 */ /* 0x000fc80000011602 */
[----:B------:R-:W-:-:S05]  /*2a00*/  LOP3.LUT R3, R0, R3, RZ, 0xfc, !PT ;  /* 0x0000000300037212 */ /* 0x000fca00078efcff */
[----:B------:R0:W-:Y:S01]  /*2a10*/  STG.E.U8 desc[UR36][R16.64], R3 ;  /* 0x0000000310007986 */ /* 0x0001e2000c101124 */
[----:B------:R-:W-:Y:S05]  /*2a20*/  BRA `(.L_x_20361) ;  /* 0x0000000400a47947 */ /* 0x000fea0003800000 */
.L_x_20371:
[----:B------:R-:W0:Y:S02]  /*2a30*/  I2F.S64 R0, R2 ;  /* 0x0000000200007312 */ /* 0x000e240000301400 */
[----:B0-----:R-:W-:-:S05]  /*2a40*/  F2FP.BF16.F32.PACK_AB R0, RZ, R0 ;  /* 0x00000000ff00723e */ /* 0x001fca00000010ff */
[----:B------:R0:W-:Y:S01]  /*2a50*/  STG.E.U16 desc[UR36][R16.64], R0 ;  /* 0x0000000010007986 */ /* 0x0001e2000c101524 */
[----:B------:R-:W-:Y:S05]  /*2a60*/  BRA `(.L_x_20361) ;  /* 0x0000000400947947 */ /* 0x000fea0003800000 */
.L_x_20368:
        /* <DEDUP_REMOVED lines=10> */
.L_x_20380:
        /* <DEDUP_REMOVED lines=17> */
.L_x_20383:
[----:B------:R-:W-:-:S04]  /*2c20*/  LOP3.LUT R2, R3, 0x80000000, RZ, 0xc0, !PT ;  /* 0x8000000003027812 */ /* 0x000fc800078ec0ff */
[----:B------:R-:W-:-:S04]  /*2c30*/  SHF.R.U32.HI R3, RZ, 0x18, R2 ;  /* 0x00000018ff037819 */ /* 0x000fc80000011602 */
[----:B------:R-:W-:-:S04]  /*2c40*/  LOP3.LUT R0, R0, R3, RZ, 0xfc, !PT ;  /* 0x0000000300007212 */ /* 0x000fc800078efcff */
[----:B------:R-:W-:-:S07]  /*2c50*/  PRMT R8, R0, 0x7610, R8 ;  /* 0x0000761000087816 */ /* 0x000fce0000000008 */
.L_x_20382:
[----:B------:R-:W-:Y:S05]  /*2c60*/  BSYNC B0 ;  /* 0x0000000000007941 */ /* 0x000fea0003800000 */
.L_x_20381:
[----:B------:R0:W-:Y:S01]  /*2c70*/  STG.E.U8 desc[UR36][R16.64], R8 ;  /* 0x0000000810007986 */ /* 0x0001e2000c101124 */
[----:B------:R-:W-:Y:S05]  /*2c80*/  BRA `(.L_x_20361) ;  /* 0x00000004000c7947 */ /* 0x000fea0003800000 */
.L_x_20379:
        /* <DEDUP_REMOVED lines=17> */
.L_x_20386:
[----:B------:R-:W-:-:S04]  /*2da0*/  LOP3.LUT R2, R3, 0x80000000, RZ, 0xc0, !PT ;  /* 0x8000000003027812 */ /* 0x000fc800078ec0ff */
[----:B------:R-:W-:-:S04]  /*2db0*/  SHF.R.U32.HI R3, RZ, 0x18, R2 ;  /* 0x00000018ff037819 */ /* 0x000fc80000011602 */
[----:B------:R-:W-:-:S04]  /*2dc0*/  LOP3.LUT R0, R0, R3, RZ, 0xfc, !PT ;  /* 0x0000000300007212 */ /* 0x000fc800078efcff */
[----:B------:R-:W-:-:S07]  /*2dd0*/  PRMT R8, R0, 0x7610, R8 ;  /* 0x0000761000087816 */ /* 0x000fce0000000008 */
.L_x_20385:
[----:B------:R-:W-:Y:S05]  /*2de0*/  BSYNC B0 ;  /* 0x0000000000007941 */ /* 0x000fea0003800000 */
.L_x_20384:
[----:B------:R0:W-:Y:S01]  /*2df0*/  STG.E.U8 desc[UR36][R16.64], R8 ;  /* 0x0000000810007986 */ /* 0x0001e2000c101124 */
[----:B------:R-:W-:Y:S05]  /*2e00*/  BRA `(.L_x_20361) ;  /* 0x0000000000ac7947 */ /* 0x000fea0003800000 */
.L_x_20378:
        /* <DEDUP_REMOVED lines=23> */
.L_x_20360:
        /* <DEDUP_REMOVED lines=16> */
.L_x_20389:
[----:B------:R-:W-:Y:S05]  /*3080*/  BRA `(.L_x_20361) ;  /* 0x00000000000c7947 */ /* 0x000fea0003800000 */
.L_x_20388:
[----:B------:R0:W-:Y:S01]  /*3090*/  STG.E.64 desc[UR36][R16.64], R2 ;  /* 0x0000000210007986 */ /* 0x0001e2000c101b24 */
[----:B------:R-:W-:Y:S05]  /*30a0*/  BRA `(.L_x_20361) ;  /* 0x0000000000047947 */ /* 0x000fea0003800000 */
.L_x_20387:
[----:B------:R0:W-:Y:S02]  /*30b0*/  STG.E desc[UR36][R16.64], R5 ;  /* 0x0000000510007986 */ /* 0x0001e4000c101924 */
.L_x_20361:
[----:B------:R-:W-:-:S04]  /*30c0*/  IMAD R18, R23, 0x200, R18 ;  /* 0x0000020017127824 */ /* 0x000fc800078e0212 */
[----:B------:R-:W-:-:S07]  /*30d0*/  VIADD R19, R18, 0x80 ;  /* 0x0000008012137836 */ /* 0x000fce0000000000 */
.L_x_20321:
[----:B------:R-:W-:Y:S05]  /*30e0*/  BSYNC B6 ;  /* 0x0000000000067941 */ /* 0x000fea0003800000 */
.L_x_20320:
        /* <DEDUP_REMOVED lines=307> */
.L_x_20392:
        /* <DEDUP_REMOVED lines=21> */
.L_x_20396:
[----:B------:R0:W5:Y:S01]  /*4570*/  LDG.E.U8 R2, desc[UR36][R4.64] ;  /* 0x0000002404027981 */ /* 0x000162000c1e1100 */
[----:B------:R-:W-:Y:S01]  /*4580*/  IMAD.MOV.U32 R3, RZ, RZ, RZ ;  /* 0x000000ffff037224 */ /* 0x000fe200078e00ff */
[----:B------:R-:W-:Y:S06]  /*4590*/  BRA `(.L_x_20398) ;  /* 0x0000000c00487947 */ /* 0x000fec0003800000 */
.L_x_20395:
        /* <DEDUP_REMOVED lines=8> */
.L_x_20400:
[----:B------:R-:W2:Y:S02]  /*4620*/  LDG.E R2, desc[UR36][R4.64] ;  /* 0x0000002404027981 */ /* 0x000ea4000c1e1900 */
[----:B--2---:R-:W-:Y:S01]  /*4630*/  SHF.R.S32.HI R3, RZ, 0x1f, R2 ;  /* 0x0000001fff037819 */ /* 0x004fe20000011402 */
[----:B------:R-:W-:Y:S06]  /*4640*/  BRA `(.L_x_20398) ;  /* 0x0000000c001c7947 */ /* 0x000fec0003800000 */
.L_x_20399:
[----:B------:R-:W2:Y:S02]  /*4650*/  LDG.E.S16 R2, desc[UR36][R4.64] ;  /* 0x0000002404027981 */ /* 0x000ea4000c1e1700 */
[----:B--2---:R-:W-:Y:S01]  /*4660*/  SHF.R.S32.HI R3, RZ, 0x1f, R2 ;  /* 0x0000001fff037819 */ /* 0x004fe20000011402 */
[----:B------:R-:W-:Y:S06]  /*4670*/  BRA `(.L_x_20398) ;  /* 0x0000000c00107947 */ /* 0x000fec0003800000 */
.L_x_20394:
        /* <DEDUP_REMOVED lines=9> */
.L_x_20402:
[----:B------:R-:W2:Y:S02]  /*4710*/  LDG.E.U16 R4, desc[UR36][R4.64] ;  /* 0x0000002404047981 */ /* 0x000ea4000c1e1500 */
[----:B--2---:R-:W-:-:S06]  /*4720*/  HADD2.F32 R2, -RZ, R4.H0_H0 ;  /* 0x20000004ff027230 */ /* 0x004fcc0000004100 */
[----:B------:R-:W0:Y:S01]  /*4730*/  F2I.S64.TRUNC R2, R2 ;  /* 0x0000000200027311 */ /* 0x000e22000020d900 */
[----:B------:R-:W-:Y:S05]  /*4740*/  BRA `(.L_x_20398) ;  /* 0x0000000800dc7947 */ /* 0x000fea0003800000 */
.L_x_20401:
        /* <DEDUP_REMOVED lines=9> */
.L_x_20404:
[----:B------:R-:W2:Y:S02]  /*47e0*/  LDG.E.U16 R4, desc[UR36][R4.64] ;  /* 0x0000002404047981 */ /* 0x000ea4000c1e1500 */
[----:B--2---:R-:W-:-:S06]  /*47f0*/  HADD2.F32 R2, -RZ, R4.H0_H0 ;  /* 0x20000004ff027230 */ /* 0x004fcc0000004100 */
[----:B------:R-:W0:Y:S01]  /*4800*/  F2I.S64.TRUNC R2, R2 ;  /* 0x0000000200027311 */ /* 0x000e22000020d900 */
[----:B------:R-:W-:Y:S05]  /*4810*/  BRA `(.L_x_20398) ;  /* 0x0000000800a87947 */ /* 0x000fea0003800000 */
.L_x_20403:
[----:B------:R-:W2:Y:S02]  /*4820*/  LDG.E.64 R2, desc[UR36][R4.64] ;  /* 0x0000002404027981 */ /* 0x000ea4000c1e1b00 */
[----:B--2---:R-:W0:Y:S01]  /*4830*/  F2I.S64.F64.TRUNC R2, R2 ;  /* 0x0000000200027311 */ /* 0x004e22000030d900 */
[----:B------:R-:W-:Y:S05]  /*4840*/  BRA `(.L_x_20398) ;  /* 0x00000008009c7947 */ /* 0x000fea0003800000 */
.L_x_20393:
        /* <DEDUP_REMOVED lines=13> */
.L_x_20407:
[----:B------:R-:W2:Y:S02]  /*4920*/  LDG.E.64 R2, desc[UR36][R4.64] ;  /* 0x0000002404027981 */ /* 0x000ea4000c1e1b00 */
[----:B--2---:R-:W0:Y:S01]  /*4930*/  F2I.S64.F64.TRUNC R2, R2 ;  /* 0x0000000200027311 */ /* 0x004e22000030d900 */
[----:B------:R-:W-:Y:S05]  /*4940*/  BRA `(.L_x_20398) ;  /* 0x00000008005c7947 */ /* 0x000fea0003800000 */
.L_x_20406:
        /* <DEDUP_REMOVED lines=27> */
.L_x_20409:
        /* <DEDUP_REMOVED lines=14> */
.L_x_20408:
[----:B------:R-:W2:Y:S02]  /*4be0*/  LDG.E.U16 R2, desc[UR36][R4.64] ;  /* 0x0000002404027981 */ /* 0x000ea4000c1e1500 */
[----:B--2---:R-:W-:-:S06]  /*4bf0*/  IMAD.U32 R2, R2, 0x10000, RZ ;  /* 0x0001000002027824 */ /* 0x004fcc00078e00ff */
[----:B------:R-:W0:Y:S01]  /*4c00*/  F2I.S64.TRUNC R2, R2 ;  /* 0x0000000200027311 */ /* 0x000e22000020d900 */
[----:B------:R-:W-:Y:S05]  /*4c10*/  BRA `(.L_x_20398) ;  /* 0x0000000400a87947 */ /* 0x000fea0003800000 */
.L_x_20405:
        /* <DEDUP_REMOVED lines=11> */
.L_x_20412:
        /* <DEDUP_REMOVED lines=21> */
.L_x_20416:
[----:B------:R-:W-:Y:S05]  /*4e20*/  BSYNC B1 ;  /* 0x0000000000017941 */ /* 0x000fea0003800000 */
.L_x_20415:
[----:B------:R-:W-:Y:S01]  /*4e30*/  IMAD.SHL.U32 R2, R2, 0x100000, RZ ;  /* 0x0010000002027824 */ /* 0x000fe200078e00ff */
[----:B------:R-:W-:-:S04]  /*4e40*/  LEA R3, R0, 0x3b800000, 0x17 ;  /* 0x3b80000000037811 */ /* 0x000fc800078eb8ff */
[----:B------:R-:W-:-:S07]  /*4e50*/  LOP3.LUT R2, R3, R2, R4, 0xfe, !PT ;  /* 0x0000000203027212 */ /* 0x000fce00078efe04 */
.L_x_20414:
[----:B------:R-:W-:Y:S05]  /*4e60*/  BSYNC B0 ;  /* 0x0000000000007941 */ /* 0x000fea0003800000 */
.L_x_20413:
[----:B------:R-:W1:Y:S01]  /*4e70*/  F2I.S64.TRUNC R2, R2 ;  /* 0x0000000200027311 */ /* 0x000e62000020d900 */
[----:B------:R-:W-:Y:S05]  /*4e80*/  BRA `(.L_x_20398) ;  /* 0x00000004000c7947 */ /* 0x000fea0003800000 */
.L_x_20411:
        /* <DEDUP_REMOVED lines=21> */
.L_x_20420:
[----:B------:R-:W-:Y:S05]  /*4fe0*/  BSYNC B1 ;  /* 0x0000000000017941 */ /* 0x000fea0003800000 */
.L_x_20419:
[----:B------:R-:W-:Y:S01]  /*4ff0*/  IMAD.SHL.U32 R2, R2, 0x200000, RZ ;  /* 0x0020000002027824 */ /* 0x000fe200078e00ff */
[----:B------:R-:W-:-:S04]  /*5000*/  LEA R3, R0, 0x37800000, 0x17 ;  /* 0x3780000000037811 */ /* 0x000fc800078eb8ff */
[----:B------:R-:W-:-:S07]  /*5010*/  LOP3.LUT R2, R3, R2, R4, 0xfe, !PT ;  /* 0x0000000203027212 */ /* 0x000fce00078efe04 */
.L_x_20418:
[----:B------:R-:W-:Y:S05]  /*5020*/  BSYNC B0 ;  /* 0x0000000000007941 */ /* 0x000fea0003800000 */
.L_x_20417:
[----:B------:R-:W2:Y:S01]  /*5030*/  F2I.S64.TRUNC R2, R2 ;  /* 0x0000000200027311 */ /* 0x000ea2000020d900 */
[----:B------:R-:W-:Y:S05]  /*5040*/  BRA `(.L_x_20398) ;  /* 0x00000000009c7947 */ /* 0x000fea0003800000 */
.L_x_20410:
        /* <DEDUP_REMOVED lines=14> */
.L_x_20424:
[----:B------:R-:W-:Y:S05]  /*5130*/  BSYNC B0 ;  /* 0x0000000000007941 */ /* 0x000fea0003800000 */
.L_x_20423:
[----:B------:R-:W0:Y:S01]  /*5140*/  F2I.S64.TRUNC R2, R2 ;  /* 0x0000000200027311 */ /* 0x000e22000020d900 */
[----:B------:R-:W-:Y:S05]  /*5150*/  BRA `(.L_x_20398) ;  /* 0x0000000000587947 */ /* 0x000fea0003800000 */
.L_x_20397:
        /* <DEDUP_REMOVED lines=16> */
.L_x_20425:
[----:B------:R-:W-:Y:S01]  /*5260*/  CS2R R2, SRZ ;  /* 0x0000000000027805 */ /* 0x000fe2000001ff00 */
[----:B------:R-:W-:Y:S06]  /*5270*/  BRA `(.L_x_20398) ;  /* 0x0000000000107947 */ /* 0x000fec0003800000 */
.L_x_20422:
[----:B------:R4:W5:Y:S01]  /*5280*/  LDG.E.64 R2, desc[UR36][R4.64] ;  /* 0x0000002404027981 */ /* 0x000962000c1e1b00 */
[----:B------:R-:W-:Y:S05]  /*5290*/  BRA `(.L_x_20398) ;  /* 0x0000000000087947 */ /* 0x000fea0003800000 */
.L_x_20421:
[----:B------:R3:W5:Y:S01]  /*52a0*/  LDG.E R2, desc[UR36][R4.64] ;  /* 0x0000002404027981 */ /* 0x000762000c1e1900 */
[----:B------:R-:W-:-:S07]  /*52b0*/  IMAD.MOV.U32 R3, RZ, RZ, RZ ;  /* 0x000000ffff037224 */ /* 0x000fce00078e00ff */
.L_x_20398:
        /* <DEDUP_REMOVED lines=18> */
.L_x_20429:
[----:B------:R0:W-:Y:S01]  /*53e0*/  STG.E.U8 desc[UR36][R16.64], R5 ;  /* 0x0000000510007986 */ /* 0x0001e2000c101124 */
[----:B------:R-:W-:Y:S05]  /*53f0*/  BRA `(.L_x_20431) ;  /* 0x0000000c00507947 */ /* 0x000fea0003800000 */
.L_x_20428:
        /* <DEDUP_REMOVED lines=8> */
.L_x_20433:
[----:B------:R0:W-:Y:S01]  /*5480*/  STG.E desc[UR36][R16.64], R5 ;  /* 0x0000000510007986 */ /* 0x0001e2000c101924 */
[----:B------:R-:W-:Y:S05]  /*5490*/  BRA `(.L_x_20431) ;  /* 0x0000000c00287947 */ /* 0x000fea0003800000 */
.L_x_20432:
[----:B------:R0:W-:Y:S01]  /*54a0*/  STG.E.U16 desc[UR36][R16.64], R5 ;  /* 0x0000000510007986 */ /* 0x0001e2000c101524 */
[----:B------:R-:W-:Y:S05]  /*54b0*/  BRA `(.L_x_20431) ;  /* 0x0000000c00207947 */ /* 0x000fea0003800000 */
.L_x_20427:
        /* <DEDUP_REMOVED lines=9> */
.L_x_20435:
[----:B------:R-:W0:Y:S02]  /*5550*/  I2F.S64 R0, R2 ;  /* 0x0000000200007312 */ /* 0x000e240000301400 */
[----:B0-----:R-:W-:-:S05]  /*5560*/  F2FP.F16.F32.PACK_AB R0, RZ, R0 ;  /* 0x00000000ff00723e */ /* 0x001fca00000000ff */
[----:B------:R0:W-:Y:S01]  /*5570*/  STG.E.U16 desc[UR36][R16.64], R0 ;  /* 0x0000000010007986 */ /* 0x0001e2000c101524 */
[----:B------:R-:W-:Y:S05]  /*5580*/  BRA `(.L_x_20431) ;  /* 0x0000000800ec7947 */ /* 0x000fea0003800000 */
.L_x_20434:
        /* <DEDUP_REMOVED lines=10> */
.L_x_20437:
[----:B------:R-:W0:Y:S02]  /*5630*/  I2F.S64 R2, R2 ;  /* 0x0000000200027312 */ /* 0x000e240000301400 */
[----:B0-----:R-:W-:-:S04]  /*5640*/  F2FP.F16.F32.PACK_AB R3, RZ, R2 ;  /* 0x00000002ff03723e */ /* 0x001fc800000000ff */
[----:B------:R-:W-:-:S05]  /*5650*/  PRMT R3, R3, 0x5410, RZ ;  /* 0x0000541003037816 */ /* 0x000fca00000000ff */
[----:B------:R0:W-:Y:S01]  /*5660*/  STG.E desc[UR36][R16.64], R3 ;  /* 0x0000000310007986 */ /* 0x0001e2000c101924 */
[----:B------:R-:W-:Y:S05]  /*5670*/  BRA `(.L_x_20431) ;  /* 0x0000000800b07947 */ /* 0x000fea0003800000 */
.L_x_20436:
[----:B------:R-:W0:Y:S02]  /*5680*/  I2F.F64.S64 R2, R2 ;  /* 0x0000000200027312 */ /* 0x000e240000301c00 */
[----:B0-----:R0:W-:Y:S01]  /*5690*/  STG.E.64 desc[UR36][R16.64], R2 ;  /* 0x0000000210007986 */ /* 0x0011e2000c101b24 */
[----:B------:R-:W-:Y:S05]  /*56a0*/  BRA `(.L_x_20431) ;  /* 0x0000000800a47947 */ /* 0x000fea0003800000 */
.L_x_20426:
        /* <DEDUP_REMOVED lines=13> */
.L_x_20440:
[----:B------:R-:W0:Y:S01]  /*5780*/  I2F.F64.S64 R4, R2 ;  /* 0x0000000200047312 */ /* 0x000e220000301c00 */
[----:B------:R-:W-:-:S05]  /*5790*/  CS2R R6, SRZ ;  /* 0x0000000000067805 */ /* 0x000fca000001ff00 */
[----:B0-----:R0:W-:Y:S01]  /*57a0*/  STG.E.128 desc[UR36][R16.64], R4 ;  /* 0x0000000410007986 */ /* 0x0011e2000c101d24 */
[----:B------:R-:W-:Y:S05]  /*57b0*/  BRA `(.L_x_20431) ;  /* 0x0000000800607947 */ /* 0x000fea0003800000 */
.L_x_20439:
        /* <DEDUP_REMOVED lines=21> */
.L_x_20444:
[----:B------:R-:W-:Y:S05]  /*5910*/  BSYNC B0 ;  /* 0x0000000000007941 */ /* 0x000fea0003800000 */
.L_x_20443:
[----:B------:R-:W-:-:S05]  /*5920*/  LOP3.LUT R5, R0, R5, RZ, 0xfc, !PT ;  /* 0x0000000500057212 */ /* 0x000fca00078efcff */
[----:B------:R0:W-:Y:S01]  /*5930*/  STG.E.U8 desc[UR36][R16.64], R5 ;  /* 0x0000000510007986 */ /* 0x0001e2000c101124 */
[----:B------:R-:W-:Y:S05]  /*5940*/  BRA `(.L_x_20431) ;  /* 0x0000000400fc7947 */ /* 0x000fea0003800000 */
.L_x_20442:
        /* <DEDUP_REMOVED lines=13> */
.L_x_20446:
[----:B------:R-:W-:Y:S01]  /*5a20*/  IMAD.MOV.U32 R0, RZ, RZ, 0x7f ;  /* 0x0000007fff007424 */ /* 0x000fe200078e00ff */
[----:B------:R-:W-:-:S04]  /*5a30*/  ISETP.GT.U32.AND P0, PT, R4, 0x7f800000, PT ;  /* 0x7f8000000400780c */ /* 0x000fc80003f04070 */
[----:B------:R-:W-:-:S09]  /*5a40*/  SEL R0, R0, 0x7c, P0 ;  /* 0x0000007c00007807 */ /* 0x000fd20000000000 */
.L_x_20447:
[----:B------:R-:W-:Y:S05]  /*5a50*/  BSYNC B0 ;  /* 0x0000000000007941 */ /* 0x000fea0003800000 */
.L_x_20445:
[----:B------:R-:W-:-:S04]  /*5a60*/  LOP3.LUT R2, R3, 0x80000000, RZ, 0xc0, !PT ;  /* 0x8000000003027812 */ /* 0x000fc800078ec0ff */
[----:B------:R-:W-:-:S04]  /*5a70*/  SHF.R.U32.HI R3, RZ, 0x18, R2 ;  /* 0x00000018ff037819 */ /* 0x000fc80000011602 */
[----:B------:R-:W-:-:S05]  /*5a80*/  LOP3.LUT R3, R0, R3, RZ, 0xfc, !PT ;  /* 0x0000000300037212 */ /* 0x000fca00078efcff */
[----:B------:R0:W-:Y:S01]  /*5a90*/  STG.E.U8 desc[UR36][R16.64], R3 ;  /* 0x0000000310007986 */ /* 0x0001e2000c101124 */
[----:B------:R-:W-:Y:S05]  /*5aa0*/  BRA `(.L_x_20431) ;  /* 0x0000000400a47947 */ /* 0x000fea0003800000 */
.L_x_20441:
[----:B------:R-:W0:Y:S02]  /*5ab0*/  I2F.S64 R0, R2 ;  /* 0x0000000200007312 */ /* 0x000e240000301400 */
[----:B0-----:R-:W-:-:S05]  /*5ac0*/  F2FP.BF16.F32.PACK_AB R0, RZ, R0 ;  /* 0x00000000ff00723e */ /* 0x001fca00000010ff */
[----:B------:R0:W-:Y:S01]  /*5ad0*/  STG.E.U16 desc[UR36][R16.64], R0 ;  /* 0x0000000010007986 */ /* 0x0001e2000c101524 */
[----:B------:R-:W-:Y:S05]  /*5ae0*/  BRA `(.L_x_20431) ;  /* 0x0000000400947947 */ /* 0x000fea0003800000 */
.L_x_20438:
        /* <DEDUP_REMOVED lines=10> */
.L_x_20450:
        /* <DEDUP_REMOVED lines=17> */
.L_x_20453:
[----:B------:R-:W-:-:S04]  /*5ca0*/  LOP3.LUT R2, R3, 0x80000000, RZ, 0xc0, !PT ;  /* 0x8000000003027812 */ /* 0x000fc800078ec0ff */
[----:B------:R-:W-:-:S04]  /*5cb0*/  SHF.R.U32.HI R3, RZ, 0x18, R2 ;  /* 0x00000018ff037819 */ /* 0x000fc80000011602 */
[----:B------:R-:W-:-:S04]  /*5cc0*/  LOP3.LUT R0, R0, R3, RZ, 0xfc, !PT ;  /* 0x0000000300007212 */ /* 0x000fc800078efcff */
[----:B------:R-:W-:-:S07]  /*5cd0*/  PRMT R8, R0, 0x7610, R8 ;  /* 0x0000761000087816 */ /* 0x000fce0000000008 */
.L_x_20452:
[----:B------:R-:W-:Y:S05]  /*5ce0*/  BSYNC B0 ;  /* 0x0000000000007941 */ /* 0x000fea0003800000 */
.L_x_20451:
[----:B------:R3:W-:Y:S01]  /*5cf0*/  STG.E.U8 desc[UR36][R16.64], R8 ;  /* 0x0000000810007986 */ /* 0x0007e2000c101124 */
[----:B------:R-:W-:Y:S05]  /*5d00*/  BRA `(.L_x_20431) ;  /* 0x00000004000c7947 */ /* 0x000fea0003800000 */
.L_x_20449:
        /* <DEDUP_REMOVED lines=17> */
.L_x_20456:
[----:B------:R-:W-:-:S04]  /*5e20*/  LOP3.LUT R2, R3, 0x80000000, RZ, 0xc0, !PT ;  /* 0x8000000003027812 */ /* 0x000fc800078ec0ff */
[----:B------:R-:W-:-:S04]  /*5e30*/  SHF.R.U32.HI R3, RZ, 0x18, R2 ;  /* 0x00000018ff037819 */ /* 0x000fc80000011602 */
[----:B------:R-:W-:-:S04]  /*5e40*/  LOP3.LUT R0, R0, R3, RZ, 0xfc, !PT ;  /* 0x0000000300007212 */ /* 0x000fc800078efcff */
[----:B------:R-:W-:-:S07]  /*5e50*/  PRMT R8, R0, 0x7610, R8 ;  /* 0x0000761000087816 */ /* 0x000fce0000000008 */
.L_x_20455:
[----:B------:R-:W-:Y:S05]  /*5e60*/  BSYNC B0 ;  /* 0x0000000000007941 */ /* 0x000fea0003800000 */
.L_x_20454:
[----:B------:R0:W-:Y:S01]  /*5e70*/  STG.E.U8 desc[UR36][R16.64], R8 ;  /* 0x0000000810007986 */ /* 0x0001e2000c101124 */
[----:B------:R-:W-:Y:S05]  /*5e80*/  BRA `(.L_x_20431) ;  /* 0x0000000000ac7947 */ /* 0x000fea0003800000 */
.L_x_20448:
        /* <DEDUP_REMOVED lines=23> */
.L_x_20430:
        /* <DEDUP_REMOVED lines=16> */
.L_x_20459:
[----:B------:R-:W-:Y:S05]  /*6100*/  BRA `(.L_x_20431) ;  /* 0x00000000000c7947 */ /* 0x000fea0003800000 */
.L_x_20458:
[----:B------:R2:W-:Y:S01]  /*6110*/  STG.E.64 desc[UR36][R16.64], R2 ;  /* 0x0000000210007986 */ /* 0x0005e2000c101b24 */
[----:B------:R-:W-:Y:S05]  /*6120*/  BRA `(.L_x_20431) ;  /* 0x0000000000047947 */ /* 0x000fea0003800000 */
.L_x_20457:
[----:B------:R0:W-:Y:S02]  /*6130*/  STG.E desc[UR36][R16.64], R5 ;  /* 0x0000000510007986 */ /* 0x0001e4000c101924 */
.L_x_20431:
[----:B------:R-:W-:-:S07]  /*6140*/  VIADD R19, R19, 0x80 ;  /* 0x0000008013137836 */ /* 0x000fce0000000000 */
.L_x_20391:
[----:B------:R-:W-:Y:S05]  /*6150*/  BSYNC B6 ;  /* 0x0000000000067941 */ /* 0x000fea0003800000 */
.L_x_20390:
        /* <DEDUP_REMOVED lines=307> */
.L_x_20462:
        /* <DEDUP_REMOVED lines=21> */
.L_x_20466:
[----:B------:R0:W5:Y:S01]  /*75e0*/  LDG.E.U8 R2, desc[UR36][R4.64] ;  /* 0x0000002404027981 */ /* 0x000162000c1e1100 */
[----:B------:R-:W-:Y:S01]  /*75f0*/  IMAD.MOV.U32 R3, RZ, RZ, RZ ;  /* 0x000000ffff037224 */ /* 0x000fe200078e00ff */
[----:B------:R-:W-:Y:S06]  /*7600*/  BRA `(.L_x_20468) ;  /* 0x0000000c00487947 */ /* 0x000fec0003800000 */
.L_x_20465:
        /* <DEDUP_REMOVED lines=8> */
.L_x_20470:
[----:B------:R-:W2:Y:S02]  /*7690*/  LDG.E R2, desc[UR36][R4.64] ;  /* 0x0000002404027981 */ /* 0x000ea4000c1e1900 */
[----:B--2---:R-:W-:Y:S01]  /*76a0*/  SHF.R.S32.HI R3, RZ, 0x1f, R2 ;  /* 0x0000001fff037819 */ /* 0x004fe20000011402 */
[----:B------:R-:W-:Y:S06]  /*76b0*/  BRA `(.L_x_20468) ;  /* 0x0000000c001c7947 */ /* 0x000fec0003800000 */
.L_x_20469:
[----:B------:R-:W2:Y:S02]  /*76c0*/  LDG.E.S16 R2, desc[UR36][R4.64] ;  /* 0x0000002404027981 */ /* 0x000ea4000c1e1700 */
[----:B--2---:R-:W-:Y:S01]  /*76d0*/  SHF.R.S32.HI R3, RZ, 0x1f, R2 ;  /* 0x0000001fff037819 */ /* 0x004fe20000011402 */
[----:B------:R-:W-:Y:S06]  /*76e0*/  BRA `(.L_x_20468) ;  /* 0x0000000c00107947 */ /* 0x000fec0003800000 */
.L_x_20464:
        /* <DEDUP_REMOVED lines=9> */
.L_x_20472:
[----:B------:R-:W2:Y:S02]  /*7780*/  LDG.E.U16 R4, desc[UR36][R4.64] ;  /* 0x0000002404047981 */ /* 0x000ea4000c1e1500 */
[----:B--2---:R-:W-:-:S06]  /*7790*/  HADD2.F32 R2, -RZ, R4.H0_H0 ;  /* 0x20000004ff027230 */ /* 0x004fcc0000004100 */
[----:B------:R-:W0:Y:S01]  /*77a0*/  F2I.S64.TRUNC R2, R2 ;  /* 0x0000000200027311 */ /* 0x000e22000020d900 */
[----:B------:R-:W-:Y:S05]  /*77b0*/  BRA `(.L_x_20468) ;  /* 0x0000000800dc7947 */ /* 0x000fea0003800000 */
.L_x_20471:
        /* <DEDUP_REMOVED lines=9> */
.L_x_20474:
[----:B------:R-:W2:Y:S02]  /*7850*/  LDG.E.U16 R4, desc[UR36][R4.64] ;  /* 0x0000002404047981 */ /* 0x000ea4000c1e1500 */
[----:B--2---:R-:W-:-:S06]  /*7860*/  HADD2.F32 R2, -RZ, R4.H0_H0 ;  /* 0x20000004ff027230 */ /* 0x004fcc0000004100 */
[----:B------:R-:W0:Y:S01]  /*7870*/  F2I.S64.TRUNC R2, R2 ;  /* 0x0000000200027311 */ /* 0x000e22000020d900 */
[----:B------:R-:W-:Y:S05]  /*7880*/  BRA `(.L_x_20468) ;  /* 0x0000000800a87947 */ /* 0x000fea0003800000 */
.L_x_20473:
[----:B------:R-:W2:Y:S02]  /*7890*/  LDG.E.64 R2, desc[UR36][R4.64] ;  /* 0x0000002404027981 */ /* 0x000ea4000c1e1b00 */
[----:B--2---:R-:W0:Y:S01]  /*78a0*/  F2I.S64.F64.TRUNC R2, R2 ;  /* 0x0000000200027311 */ /* 0x004e22000030d900 */
[----:B------:R-:W-:Y:S05]  /*78b0*/  BRA `(.L_x_20468) ;  /* 0x00000008009c7947 */ /* 0x000fea0003800000 */
.L_x_20463:
        /* <DEDUP_REMOVED lines=13> */
.L_x_20477:
[----:B------:R-:W2:Y:S02]  /*7990*/  LDG.E.64 R2, desc[UR36][R4.64] ;  /* 0x0000002404027981 */ /* 0x000ea4000c1e1b00 */
[----:B--2---:R-:W0:Y:S01]  /*79a0*/  F2I.S64.F64.TRUNC R2, R2 ;  /* 0x0000000200027311 */ /* 0x004e22000030d900 */
[----:B------:R-:W-:Y:S05]  /*79b0*/  BRA `(.L_x_20468) ;  /* 0x00000008005c7947 */ /* 0x000fea0003800000 */
.L_x_20476:
        /* <DEDUP_REMOVED lines=27> */
.L_x_20479:
        /* <DEDUP_REMOVED lines=14> */
.L_x_20478:
[----:B------:R-:W2:Y:S02]  /*7c50*/  LDG.E.U16 R2, desc[UR36][R4.64] ;  /* 0x0000002404027981 */ /* 0x000ea4000c1e1500 */
[----:B--2---:R-:W-:-:S06]  /*7c60*/  IMAD.U32 R2, R2, 0x10000, RZ ;  /* 0x0001000002027824 */ /* 0x004fcc00078e00ff */
[----:B------:R-:W0:Y:S01]  /*7c70*/  F2I.S64.TRUNC R2, R2 ;  /* 0x0000000200027311 */ /* 0x000e22000020d900 */
[----:B------:R-:W-:Y:S05]  /*7c80*/  BRA `(.L_x_20468) ;  /* 0x0000000400a87947 */ /* 0x000fea0003800000 */
.L_x_20475:
        /* <DEDUP_REMOVED lines=11> */
.L_x_20482:
        /* <DEDUP_REMOVED lines=21> */
.L_x_20486:
[----:B------:R-:W-:Y:S05]  /*7e90*/  BSYNC B1 ;  /* 0x0000000000017941 */ /* 0x000fea0003800000 */
.L_x_20485:
[----:B------:R-:W-:Y:S01]  /*7ea0*/  IMAD.SHL.U32 R2, R2, 0x100000, RZ ;  /* 0x0010000002027824 */ /* 0x000fe200078e00ff */
[----:B------:R-:W-:-:S04]  /*7eb0*/  LEA R3, R0, 0x3b800000, 0x17 ;  /* 0x3b80000000037811 */ /* 0x000fc800078eb8ff */
[----:B------:R-:W-:-:S07]  /*7ec0*/  LOP3.LUT R2, R3, R2, R4, 0xfe, !PT ;  /* 0x0000000203027212 */ /* 0x000fce00078efe04 */
.L_x_20484:
[----:B------:R-:W-:Y:S05]  /*7ed0*/  BSYNC B0 ;  /* 0x0000000000007941 */ /* 0x000fea0003800000 */
.L_x_20483:
[----:B------:R-:W1:Y:S01]  /*7ee0*/  F2I.S64.TRUNC R2, R2 ;  /* 0x0000000200027311 */ /* 0x000e62000020d900 */
[----:B------:R-:W-:Y:S05]  /*7ef0*/  BRA `(.L_x_20468) ;  /* 0x00000004000c7947 */ /* 0x000fea0003800000 */
.L_x_20481:
        /* <DEDUP_REMOVED lines=21> */
.L_x_20490:
[----:B------:R-:W-:Y:S05]  /*8050*/  BSYNC B1 ;  /* 0x0000000000017941 */ /* 0x000fea0003800000 */
.L_x_20489:
[----:B------:R-:W-:Y:S01]  /*8060*/  IMAD.SHL.U32 R2, R2, 0x200000, RZ ;  /* 0x0020000002027824 */ /* 0x000fe200078e00ff */
[----:B------:R-:W-:-:S04]  /*8070*/  LEA R3, R0, 0x37800000, 0x17 ;  /* 0x3780000000037811 */ /* 0x000fc800078eb8ff */
[----:B------:R-:W-:-:S07]  /*8080*/  LOP3.LUT R2, R3, R2, R4, 0xfe, !PT ;  /* 0x0000000203027212 */ /* 0x000fce00078efe04 */
.L_x_20488:
[----:B------:R-:W-:Y:S05]  /*8090*/  BSYNC B0 ;  /* 0x0000000000007941 */ /* 0x000fea0003800000 */
.L_x_20487:
[----:B------:R-:W2:Y:S01]  /*80a0*/  F2I.S64.TRUNC R2, R2 ;  /* 0x0000000200027311 */ /* 0x000ea2000020d900 */
[----:B------:R-:W-:Y:S05]  /*80b0*/  BRA `(.L_x_20468) ;  /* 0x00000000009c7947 */ /* 0x000fea0003800000 */
.L_x_20480:
        /* <DEDUP_REMOVED lines=14> */
.L_x_20494:
[----:B------:R-:W-:Y:S05]  /*81a0*/  BSYNC B0 ;  /* 0x0000000000007941 */ /* 0x000fea0003800000 */
.L_x_20493:
[----:B------:R-:W4:Y:S01]  /*81b0*/  F2I.S64.TRUNC R2, R2 ;  /* 0x0000000200027311 */ /* 0x000f22000020d900 */
[----:B------:R-:W-:Y:S05]  /*81c0*/  BRA `(.L_x_20468) ;  /* 0x0000000000587947 */ /* 0x000fea0003800000 */
.L_x_20467:
        /* <DEDUP_REMOVED lines=16> */
.L_x_20495:
[----:B------:R-:W-:Y:S01]  /*82d0*/  CS2R R2, SRZ ;  /* 0x0000000000027805 */ /* 0x000fe2000001ff00 */
[----:B------:R-:W-:Y:S06]  /*82e0*/  BRA `(.L_x_20468) ;  /* 0x0000000000107947 */ /* 0x000fec0003800000 */
.L_x_20492:
[----:B------:R3:W5:Y:S01]  /*82f0*/  LDG.E.64 R2, desc[UR36][R4.64] ;  /* 0x0000002404027981 */ /* 0x000762000c1e1b00 */
[----:B------:R-:W-:Y:S05]  /*8300*/  BRA `(.L_x_20468) ;  /* 0x0000000000087947 */ /* 0x000fea0003800000 */
.L_x_20491:
[----:B------:R0:W5:Y:S01]  /*8310*/  LDG.E R2, desc[UR36][R4.64] ;  /* 0x0000002404027981 */ /* 0x000162000c1e1900 */
[----:B------:R-:W-:-:S07]  /*8320*/  IMAD.MOV.U32 R3, RZ, RZ, RZ ;  /* 0x000000ffff037224 */ /* 0x000fce00078e00ff */
.L_x_20468:
        /* <DEDUP_REMOVED lines=18> */
.L_x_20499:
[----:B------:R3:W-:Y:S01]  /*8450*/  STG.E.U8 desc[UR36][R16.64], R5 ;  /* 0x0000000510007986 */ /* 0x0007e2000c101124 */
[----:B------:R-:W-:Y:S05]  /*8460*/  BRA `(.L_x_20501) ;  /* 0x0000000c00507947 */ /* 0x000fea0003800000 */
.L_x_20498:
        /* <DEDUP_REMOVED lines=8> */
.L_x_20503:
[----:B------:R2:W-:Y:S01]  /*84f0*/  STG.E desc[UR36][R16.64], R5 ;  /* 0x0000000510007986 */ /* 0x0005e2000c101924 */
[----:B------:R-:W-:Y:S05]  /*8500*/  BRA `(.L_x_20501) ;  /* 0x0000000c00287947 */ /* 0x000fea0003800000 */
.L_x_20502:
[----:B------:R0:W-:Y:S01]  /*8510*/  STG.E.U16 desc[UR36][R16.64], R5 ;  /* 0x0000000510007986 */ /* 0x0001e2000c101524 */
[----:B------:R-:W-:Y:S05]  /*8520*/  BRA `(.L_x_20501) ;  /* 0x0000000c00207947 */ /* 0x000fea0003800000 */
.L_x_20497:
        /* <DEDUP_REMOVED lines=9> */
.L_x_20505:
[----:B------:R-:W0:Y:S02]  /*85c0*/  I2F.S64 R0, R2 ;  /* 0x0000000200007312 */ /* 0x000e240000301400 */
[----:B0-----:R-:W-:-:S05]  /*85d0*/  F2FP.F16.F32.PACK_AB R0, RZ, R0 ;  /* 0x00000000ff00723e */ /* 0x001fca00000000ff */
[----:B------:R0:W-:Y:S01]  /*85e0*/  STG.E.U16 desc[UR36][R16.64], R0 ;  /* 0x0000000010007986 */ /* 0x0001e2000c101524 */
[----:B------:R-:W-:Y:S05]  /*85f0*/  BRA `(.L_x_20501) ;  /* 0x0000000800ec7947 */ /* 0x000fea0003800000 */
.L_x_20504:
        /* <DEDUP_REMOVED lines=10> */
.L_x_20507:
[----:B------:R-:W0:Y:S02]  /*86a0*/  I2F.S64 R2, R2 ;  /* 0x0000000200027312 */ /* 0x000e240000301400 */
[----:B0-----:R-:W-:-:S04]  /*86b0*/  F2FP.F16.F32.PACK_AB R3, RZ, R2 ;  /* 0x00000002ff03723e */ /* 0x001fc800000000ff */
[----:B------:R-:W-:-:S05]  /*86c0*/  PRMT R3, R3, 0x5410, RZ ;  /* 0x0000541003037816 */ /* 0x000fca00000000ff */
[----:B------:R0:W-:Y:S01]  /*86d0*/  STG.E desc[UR36][R16.64], R3 ;  /* 0x0000000310007986 */ /* 0x0001e2000c101924 */
[----:B------:R-:W-:Y:S05]  /*86e0*/  BRA `(.L_x_20501) ;  /* 0x0000000800b07947 */ /* 0x000fea0003800000 */
.L_x_20506:
[----:B------:R-:W0:Y:S02]  /*86f0*/  I2F.F64.S64 R2, R2 ;  /* 0x0000000200027312 */ /* 0x000e240000301c00 */
[----:B0-----:R0:W-:Y:S01]  /*8700*/  STG.E.64 desc[UR36][R16.64], R2 ;  /* 0x0000000210007986 */ /* 0x0011e2000c101b24 */
[----:B------:R-:W-:Y:S05]  /*8710*/  BRA `(.L_x_20501) ;  /* 0x0000000800a47947 */ /* 0x000fea0003800000 */
.L_x_20496:
        /* <DEDUP_REMOVED lines=13> */
.L_x_20510:
[----:B------:R-:W0:Y:S01]  /*87f0*/  I2F.F64.S64 R4, R2 ;  /* 0x0000000200047312 */ /* 0x000e220000301c00 */
[----:B------:R-:W-:-:S05]  /*8800*/  CS2R R6, SRZ ;  /* 0x0000000000067805 */ /* 0x000fca000001ff00 */
[----:B0-----:R0:W-:Y:S01]  /*8810*/  STG.E.128 desc[UR36][R16.64], R4 ;  /* 0x0000000410007986 */ /* 0x0011e2000c101d24 */
[----:B------:R-:W-:Y:S05]  /*8820*/  BRA `(.L_x_20501) ;  /* 0x0000000800607947 */ /* 0x000fea0003800000 */
.L_x_20509:
        /* <DEDUP_REMOVED lines=21> */
.L_x_20514:
[----:B------:R-:W-:Y:S05]  /*8980*/  BSYNC B0 ;  /* 0x0000000000007941 */ /* 0x000fea0003800000 */
.L_x_20513:
[----:B------:R-:W-:-:S05]  /*8990*/  LOP3.LUT R5, R0, R5, RZ, 0xfc, !PT ;  /* 0x0000000500057212 */ /* 0x000fca00078efcff */
[----:B------:R0:W-:Y:S01]  /*89a0*/  STG.E.U8 desc[UR36][R16.64], R5 ;  /* 0x0000000510007986 */ /* 0x0001e2000c101124 */
[----:B------:R-:W-:Y:S05]  /*89b0*/  BRA `(.L_x_20501) ;  /* 0x0000000400fc7947 */ /* 0x000fea0003800000 */
.L_x_20512:
        /* <DEDUP_REMOVED lines=13> */
.L_x_20516:
[----:B------:R-:W-:Y:S01]  /*8a90*/  IMAD.MOV.U32 R0, RZ, RZ, 0x7f ;  /* 0x0000007fff007424 */ /* 0x000fe200078e00ff */
[----:B------:R-:W-:-:S04]  /*8aa0*/  ISETP.GT.U32.AND P0, PT, R4, 0x7f800000, PT ;  /* 0x7f8000000400780c */ /* 0x000fc80003f04070 */
[----:B------:R-:W-:-:S09]  /*8ab0*/  SEL R0, R0, 0x7c, P0 ;  /* 0x0000007c00007807 */ /* 0x000fd20000000000 */
.L_x_20517:
[----:B------:R-:W-:Y:S05]  /*8ac0*/  BSYNC B0 ;  /* 0x0000000000007941 */ /* 0x000fea0003800000 */
.L_x_20515:
[----:B------:R-:W-:-:S04]  /*8ad0*/  LOP3.LUT R2, R3, 0x80000000, RZ, 0xc0, !PT ;  /* 0x8000000003027812 */ /* 0x000fc800078ec0ff */
[----:B------:R-:W-:-:S04]  /*8ae0*/  SHF.R.U32.HI R3, RZ, 0x18, R2 ;  /* 0x00000018ff037819 */ /* 0x000fc80000011602 */
[----:B------:R-:W-:-:S05]  /*8af0*/  LOP3.LUT R3, R0, R3, RZ, 0xfc, !PT ;  /* 0x0000000300037212 */ /* 0x000fca00078efcff */
[----:B------:R0:W-:Y:S01]  /*8b00*/  STG.E.U8 desc[UR36][R16.64], R3 ;  /* 0x0000000310007986 */ /* 0x0001e2000c101124 */
[----:B------:R-:W-:Y:S05]  /*8b10*/  BRA `(.L_x_20501) ;  /* 0x0000000400a47947 */ /* 0x000fea0003800000 */
.L_x_20511:
[----:B------:R-:W0:Y:S02]  /*8b20*/  I2F.S64 R0, R2 ;  /* 0x0000000200007312 */ /* 0x000e240000301400 */
[----:B0-----:R-:W-:-:S05]  /*8b30*/  F2FP.BF16.F32.PACK_AB R0, RZ, R0 ;  /* 0x00000000ff00723e */ /* 0x001fca00000010ff */
[----:B------:R0:W-:Y:S01]  /*8b40*/  STG.E.U16 desc[UR36][R16.64], R0 ;  /* 0x0000000010007986 */ /* 0x0001e2000c101524 */
[----:B------:R-:W-:Y:S05]  /*8b50*/  BRA `(.L_x_20501) ;  /* 0x0000000400947947 */ /* 0x000fea0003800000 */
.L_x_20508:
        /* <DEDUP_REMOVED lines=10> */
.L_x_20520:
        /* <DEDUP_REMOVED lines=17> */
.L_x_20523:
[----:B------:R-:W-:-:S04]  /*8d10*/  LOP3.LUT R2, R3, 0x80000000, RZ, 0xc0, !PT ;  /* 0x8000000003027812 */ /* 0x000fc800078ec0ff */
[----:B------:R-:W-:-:S04]  /*8d20*/  SHF.R.U32.HI R3, RZ, 0x18, R2 ;  /* 0x00000018ff037819 */ /* 0x000fc80000011602 */
[----:B------:R-:W-:-:S04]  /*8d30*/  LOP3.LUT R0, R0, R3, RZ, 0xfc, !PT ;  /* 0x0000000300007212 */ /* 0x000fc800078efcff */
[----:B------:R-:W-:-:S07]  /*8d40*/  PRMT R8, R0, 0x7610, R8 ;  /* 0x0000761000087816 */ /* 0x000fce0000000008 */
.L_x_20522:
[----:B------:R-:W-:Y:S05]  /*8d50*/  BSYNC B0 ;  /* 0x0000000000007941 */ /* 0x000fea0003800000 */
.L_x_20521:
[----:B------:R0:W-:Y:S01]  /*8d60*/  STG.E.U8 desc[UR36][R16.64], R8 ;  /* 0x0000000810007986 */ /* 0x0001e2000c101124 */
[----:B------:R-:W-:Y:S05]  /*8d70*/  BRA `(.L_x_20501) ;  /* 0x00000004000c7947 */ /* 0x000fea0003800000 */
.L_x_20519:
        /* <DEDUP_REMOVED lines=17> */
.L_x_20526:
[----:B------:R-:W-:-:S04]  /*8e90*/  LOP3.LUT R2, R3, 0x80000000, RZ, 0xc0, !PT ;  /* 0x8000000003027812 */ /* 0x000fc800078ec0ff */
[----:B------:R-:W-:-:S04]  /*8ea0*/  SHF.R.U32.HI R3, RZ, 0x18, R2 ;  /* 0x00000018ff037819 */ /* 0x000fc80000011602 */
[----:B------:R-:W-:-:S04]  /*8eb0*/  LOP3.LUT R0, R0, R3, RZ, 0xfc, !PT ;  /* 0x0000000300007212 */ /* 0x000fc800078efcff */
[----:B------:R-:W-:-:S07]  /*8ec0*/  PRMT R8, R0, 0x7610, R8 ;  /* 0x0000761000087816 */ /* 0x000fce0000000008 */
.L_x_20525:
[----:B------:R-:W-:Y:S05]  /*8ed0*/  BSYNC B0 ;  /* 0x0000000000007941 */ /* 0x000fea0003800000 */
.L_x_20524:
[----:B------:R0:W-:Y:S01]  /*8ee0*/  STG.E.U8 desc[UR36][R16.64], R8 ;  /* 0x0000000810007986 */ /* 0x0001e2000c101124 */
[----:B------:R-:W-:Y:S05]  /*8ef0*/  BRA `(.L_x_20501) ;  /* 0x0000000000ac7947 */ /* 0x000fea0003800000 */
.L_x_20518:
        /* <DEDUP_REMOVED lines=23> */
.L_x_20500:
        /* <DEDUP_REMOVED lines=16> */
.L_x_20529:
[----:B------:R-:W-:Y:S05]  /*9170*/  BRA `(.L_x_20501) ;  /* 0x00000000000c7947 */ /* 0x000fea0003800000 */
.L_x_20528:
[----:B------:R0:W-:Y:S01]  /*9180*/  STG.E.64 desc[UR36][R16.64], R2 ;  /* 0x0000000210007986 */ /* 0x0001e2000c101b24 */
[----:B------:R-:W-:Y:S05]  /*9190*/  BRA `(.L_x_20501) ;  /* 0x0000000000047947 */ /* 0x000fea0003800000 */
.L_x_20527:
[----:B------:R0:W-:Y:S02]  /*91a0*/  STG.E desc[UR36][R16.64], R5 ;  /* 0x0000000510007986 */ /* 0x0001e4000c101924 */
.L_x_20501:
[----:B------:R-:W-:-:S07]  /*91b0*/  VIADD R19, R19, 0x80 ;  /* 0x0000008013137836 */ /* 0x000fce0000000000 */
.L_x_20461:
[----:B------:R-:W-:Y:S05]  /*91c0*/  BSYNC B6 ;  /* 0x0000000000067941 */ /* 0x000fea0003800000 */
.L_x_20460:
        /* <DEDUP_REMOVED lines=306> */
.L_x_20530:
        /* <DEDUP_REMOVED lines=21> */
.L_x_20534:
[----:B------:R1:W5:Y:S01]  /*a640*/  LDG.E.U8 R2, desc[UR36][R4.64] ;  /* 0x0000002404027981 */ /* 0x000362000c1e1100 */
[----:B------:R-:W-:Y:S01]  /*a650*/  IMAD.MOV.U32 R3, RZ, RZ, RZ ;  /* 0x000000ffff037224 */ /* 0x000fe200078e00ff */
[----:B------:R-:W-:Y:S06]  /*a660*/  BRA `(.L_x_20536) ;  /* 0x0000000c00487947 */ /* 0x000fec0003800000 */
.L_x_20533:
        /* <DEDUP_REMOVED lines=8> */
.L_x_20538:
[----:B------:R-:W2:Y:S02]  /*a6f0*/  LDG.E R2, desc[UR36][R4.64] ;  /* 0x0000002404027981 */ /* 0x000ea4000c1e1900 */
[----:B--2---:R-:W-:Y:S01]  /*a700*/  SHF.R.S32.HI R3, RZ, 0x1f, R2 ;  /* 0x0000001fff037819 */ /* 0x004fe20000011402 */
[----:B------:R-:W-:Y:S06]  /*a710*/  BRA `(.L_x_20536) ;  /* 0x0000000c001c7947 */ /* 0x000fec0003800000 */
.L_x_20537:
[----:B------:R-:W2:Y:S02]  /*a720*/  LDG.E.S16 R2, desc[UR36][R4.64] ;  /* 0x0000002404027981 */ /* 0x000ea4000c1e1700 */
[----:B--2---:R-:W-:Y:S01]  /*a730*/  SHF.R.S32.HI R3, RZ, 0x1f, R2 ;  /* 0x0000001fff037819 */ /* 0x004fe20000011402 */
[----:B------:R-:W-:Y:S06]  /*a740*/  BRA `(.L_x_20536) ;  /* 0x0000000c00107947 */ /* 0x000fec0003800000 */
.L_x_20532:
        /* <DEDUP_REMOVED lines=9> */
.L_x_20540:
[----:B------:R-:W2:Y:S02]  /*a7e0*/  LDG.E.U16 R4, desc[UR36][R4.64] ;  /* 0x0000002404047981 */ /* 0x000ea4000c1e1500 */
[----:B--2---:R-:W-:-:S06]  /*a7f0*/  HADD2.F32 R2, -RZ, R4.H0_H0 ;  /* 0x20000004ff027230 */ /* 0x004fcc0000004100 */
[----:B------:R-:W0:Y:S01]  /*a800*/  F2I.S64.TRUNC R2, R2 ;  /* 0x0000000200027311 */ /* 0x000e22000020d900 */
[----:B------:R-:W-:Y:S05]  /*a810*/  BRA `(.L_x_20536) ;  /* 0x0000000800dc7947 */ /* 0x000fea0003800000 */
.L_x_20539:
        /* <DEDUP_REMOVED lines=9> */
.L_x_20542:
[----:B------:R-:W2:Y:S02]  /*a8b0*/  LDG.E.U16 R4, desc[UR36][R4.64] ;  /* 0x0000002404047981 */ /* 0x000ea4000c1e1500 */
[----:B--2---:R-:W-:-:S06]  /*a8c0*/  HADD2.F32 R2, -RZ, R4.H0_H0 ;  /* 0x20000004ff027230 */ /* 0x004fcc0000004100 */
[----:B------:R-:W4:Y:S01]  /*a8d0*/  F2I.S64.TRUNC R2, R2 ;  /* 0x0000000200027311 */ /* 0x000f22000020d900 */
[----:B------:R-:W-:Y:S05]  /*a8e0*/  BRA `(.L_x_20536) ;  /* 0x0000000800a87947 */ /* 0x000fea0003800000 */
.L_x_20541:
[----:B------:R-:W2:Y:S02]  /*a8f0*/  LDG.E.64 R2, desc[UR36][R4.64] ;  /* 0x0000002404027981 */ /* 0x000ea4000c1e1b00 */
[----:B--2---:R-:W2:Y:S01]  /*a900*/  F2I.S64.F64.TRUNC R2, R2 ;  /* 0x0000000200027311 */ /* 0x004ea2000030d900 */
[----:B------:R-:W-:Y:S05]  /*a910*/  BRA `(.L_x_20536) ;  /* 0x00000008009c7947 */ /* 0x000fea0003800000 */
.L_x_20531:
        /* <DEDUP_REMOVED lines=13> */
.L_x_20545:
[----:B------:R-:W2:Y:S02]  /*a9f0*/  LDG.E.64 R2, desc[UR36][R4.64] ;  /* 0x0000002404027981 */ /* 0x000ea4000c1e1b00 */
[----:B--2---:R-:W0:Y:S01]  /*aa00*/  F2I.S64.F64.TRUNC R2, R2 ;  /* 0x0000000200027311 */ /* 0x004e22000030d900 */
[----:B------:R-:W-:Y:S05]  /*aa10*/  BRA `(.L_x_20536) ;  /* 0x00000008005c7947 */ /* 0x000fea0003800000 */
.L_x_20544:
        /* <DEDUP_REMOVED lines=27> */
.L_x_20547:
        /* <DEDUP_REMOVED lines=14> */
.L_x_20546:
[----:B------:R-:W2:Y:S02]  /*acb0*/  LDG.E.U16 R2, desc[UR36][R4.64] ;  /* 0x0000002404027981 */ /* 0x000ea4000c1e1500 */
[----:B--2---:R-:W-:-:S06]  /*acc0*/  IMAD.U32 R2, R2, 0x10000, RZ ;  /* 0x0001000002027824 */ /* 0x004fcc00078e00ff */
[----:B------:R-:W0:Y:S01]  /*acd0*/  F2I.S64.TRUNC R2, R2 ;  /* 0x0000000200027311 */ /* 0x000e22000020d900 */
[----:B------:R-:W-:Y:S05]  /*ace0*/  BRA `(.L_x_20536) ;  /* 0x0000000400a87947 */ /* 0x000fea0003800000 */
.L_x_20543:
        /* <DEDUP_REMOVED lines=11> */
.L_x_20550:
        /* <DEDUP_REMOVED lines=21> */
.L_x_20554:
[----:B------:R-:W-:Y:S05]  /*aef0*/  BSYNC B1 ;  /* 0x0000000000017941 */ /* 0x000fea0003800000 */
.L_x_20553:
[----:B------:R-:W-:Y:S01]  /*af00*/  IMAD.SHL.U32 R2, R2, 0x100000, RZ ;  /* 0x0010000002027824 */ /* 0x000fe200078e00ff */
[----:B------:R-:W-:-:S04]  /*af10*/  LEA R3, R0, 0x3b800000, 0x17 ;  /* 0x3b80000000037811 */ /* 0x000fc800078eb8ff */
[----:B------:R-:W-:-:S07]  /*af20*/  LOP3.LUT R2, R3, R2, R4, 0xfe, !PT ;  /* 0x0000000203027212 */ /* 0x000fce00078efe04 */
.L_x_20552:
[----:B------:R-:W-:Y:S05]  /*af30*/  BSYNC B0 ;  /* 0x0000000000007941 */ /* 0x000fea0003800000 */
.L_x_20551:
[----:B------:R-:W0:Y:S01]  /*af40*/  F2I.S64.TRUNC R2, R2 ;  /* 0x0000000200027311 */ /* 0x000e22000020d900 */
[----:B------:R-:W-:Y:S05]  /*af50*/  BRA `(.L_x_20536) ;  /* 0x00000004000c7947 */ /* 0x000fea0003800000 */
.L_x_20549:
        /* <DEDUP_REMOVED lines=21> */
.L_x_20558:
[----:B------:R-:W-:Y:S05]  /*b0b0*/  BSYNC B1 ;  /* 0x0000000000017941 */ /* 0x000fea0003800000 */
.L_x_20557:
[----:B------:R-:W-:Y:S01]  /*b0c0*/  IMAD.SHL.U32 R2, R2, 0x200000, RZ ;  /* 0x0020000002027824 */ /* 0x000fe200078e00ff */
[----:B------:R-:W-:-:S04]  /*b0d0*/  LEA R3, R0, 0x37800000, 0x17 ;  /* 0x3780000000037811 */ /* 0x000fc800078eb8ff */
[----:B------:R-:W-:-:S07]  /*b0e0*/  LOP3.LUT R2, R3, R2, R4, 0xfe, !PT ;  /* 0x0000000203027212 */ /* 0x000fce00078efe04 */
.L_x_20556:
[----:B------:R-:W-:Y:S05]  /*b0f0*/  BSYNC B0 ;  /* 0x0000000000007941 */ /* 0x000fea0003800000 */
.L_x_20555:
[----:B------:R-:W0:Y:S01]  /*b100*/  F2I.S64.TRUNC R2, R2 ;  /* 0x0000000200027311 */ /* 0x000e22000020d900 */
[----:B------:R-:W-:Y:S05]  /*b110*/  BRA `(.L_x_20536) ;  /* 0x00000000009c7947 */ /* 0x000fea0003800000 */
.L_x_20548:
        /* <DEDUP_REMOVED lines=14> */
.L_x_20562:
[----:B------:R-:W-:Y:S05]  /*b200*/  BSYNC B0 ;  /* 0x0000000000007941 */ /* 0x000fea0003800000 */
.L_x_20561:
[----:B------:R-:W0:Y:S01]  /*b210*/  F2I.S64.TRUNC R2, R2 ;  /* 0x0000000200027311 */ /* 0x000e22000020d900 */
[----:B------:R-:W-:Y:S05]  /*b220*/  BRA `(.L_x_20536) ;  /* 0x0000000000587947 */ /* 0x000fea0003800000 */
.L_x_20535:
        /* <DEDUP_REMOVED lines=16> */
.L_x_20563:
[----:B------:R-:W-:Y:S01]  /*b330*/  CS2R R2, SRZ ;  /* 0x0000000000027805 */ /* 0x000fe2000001ff00 */
[----:B------:R-:W-:Y:S06]  /*b340*/  BRA `(.L_x_20536) ;  /* 0x0000000000107947 */ /* 0x000fec0003800000 */
.L_x_20560:
[----:B------:R0:W5:Y:S01]  /*b350*/  LDG.E.64 R2, desc[UR36][R4.64] ;  /* 0x0000002404027981 */ /* 0x000162000c1e1b00 */
[----:B------:R-:W-:Y:S05]  /*b360*/  BRA `(.L_x_20536) ;  /* 0x0000000000087947 */ /* 0x000fea0003800000 */
.L_x_20559:
[----:B------:R0:W5:Y:S01]  /*b370*/  LDG.E R2, desc[UR36][R4.64] ;  /* 0x0000002404027981 */ /* 0x000162000c1e1900 */
[----:B------:R-:W-:-:S07]  /*b380*/  IMAD.MOV.U32 R3, RZ, RZ, RZ ;  /* 0x000000ffff037224 */ /* 0x000fce00078e00ff */
.L_x_20536:
        /* <DEDUP_REMOVED lines=18> */
.L_x_20567:
[----:B------:R-:W-:Y:S01]  /*b4b0*/  STG.E.U8 desc[UR36][R16.64], R5 ;  /* 0x0000000510007986 */ /* 0x000fe2000c101124 */
[----:B------:R-:W-:Y:S05]  /*b4c0*/  EXIT ;  /* 0x000000000000794d */ /* 0x000fea0003800000 */
.L_x_20566:
        /* <DEDUP_REMOVED lines=8> */
.L_x_20570:
[----:B------:R-:W-:Y:S01]  /*b550*/  STG.E desc[UR36][R16.64], R5 ;  /* 0x0000000510007986 */ /* 0x000fe2000c101924 */
[----:B------:R-:W-:Y:S05]  /*b560*/  EXIT ;  /* 0x000000000000794d */ /* 0x000fea0003800000 */
.L_x_20569:
[----:B------:R-:W-:Y:S01]  /*b570*/  STG.E.U16 desc[UR36][R16.64], R5 ;  /* 0x0000000510007986 */ /* 0x000fe2000c101524 */
[----:B------:R-:W-:Y:S05]  /*b580*/  EXIT ;  /* 0x000000000000794d */ /* 0x000fea0003800000 */
.L_x_20565:
        /* <DEDUP_REMOVED lines=9> */
.L_x_20572:
[----:B------:R-:W0:Y:S02]  /*b620*/  I2F.S64 R0, R2 ;  /* 0x0000000200007312 */ /* 0x000e240000301400 */
[----:B0-----:R-:W-:-:S05]  /*b630*/  F2FP.F16.F32.PACK_AB R0, RZ, R0 ;  /* 0x00000000ff00723e */ /* 0x001fca00000000ff */
[----:B------:R-:W-:Y:S01]  /*b640*/  STG.E.U16 desc[UR36][R16.64], R0 ;  /* 0x0000000010007986 */ /* 0x000fe2000c101524 */
[----:B------:R-:W-:Y:S05]  /*b650*/  EXIT ;  /* 0x000000000000794d */ /* 0x000fea0003800000 */
.L_x_20571:
        /* <DEDUP_REMOVED lines=10> */
.L_x_20574:
[----:B------:R-:W0:Y:S02]  /*b700*/  I2F.S64 R2, R2 ;  /* 0x0000000200027312 */ /* 0x000e240000301400 */
[----:B0-----:R-:W-:-:S04]  /*b710*/  F2FP.F16.F32.PACK_AB R3, RZ, R2 ;  /* 0x00000002ff03723e */ /* 0x001fc800000000ff */
[----:B------:R-:W-:-:S05]  /*b720*/  PRMT R3, R3, 0x5410, RZ ;  /* 0x0000541003037816 */ /* 0x000fca00000000ff */
[----:B------:R-:W-:Y:S01]  /*b730*/  STG.E desc[UR36][R16.64], R3 ;  /* 0x0000000310007986 */ /* 0x000fe2000c101924 */
[----:B------:R-:W-:Y:S05]  /*b740*/  EXIT ;  /* 0x000000000000794d */ /* 0x000fea0003800000 */
.L_x_20573:
[----:B------:R-:W0:Y:S02]  /*b750*/  I2F.F64.S64 R2, R2 ;  /* 0x0000000200027312 */ /* 0x000e240000301c00 */
[----:B0-----:R-:W-:Y:S01]  /*b760*/  STG.E.64 desc[UR36][R16.64], R2 ;  /* 0x0000000210007986 */ /* 0x001fe2000c101b24 */
[----:B------:R-:W-:Y:S05]  /*b770*/  EXIT ;  /* 0x000000000000794d */ /* 0x000fea0003800000 */
.L_x_20564:
        /* <DEDUP_REMOVED lines=13> */
.L_x_20577:
[----:B------:R-:W0:Y:S01]  /*b850*/  I2F.F64.S64 R4, R2 ;  /* 0x0000000200047312 */ /* 0x000e220000301c00 */
[----:B------:R-:W-:-:S05]  /*b860*/  CS2R R6, SRZ ;  /* 0x0000000000067805 */ /* 0x000fca000001ff00 */
[----:B0-----:R-:W-:Y:S01]  /*b870*/  STG.E.128 desc[UR36][R16.64], R4 ;  /* 0x0000000410007986 */ /* 0x001fe2000c101d24 */
[----:B------:R-:W-:Y:S05]  /*b880*/  EXIT ;  /* 0x000000000000794d */ /* 0x000fea0003800000 */
.L_x_20576:
        /* <DEDUP_REMOVED lines=21> */
.L_x_20581:
[----:B------:R-:W-:Y:S05]  /*b9e0*/  BSYNC B0 ;  /* 0x0000000000007941 */ /* 0x000fea0003800000 */
.L_x_20580:
[----:B------:R-:W-:-:S05]  /*b9f0*/  LOP3.LUT R5, R0, R5, RZ, 0xfc, !PT ;  /* 0x0000000500057212 */ /* 0x000fca00078efcff */
[----:B------:R-:W-:Y:S01]  /*ba00*/  STG.E.U8 desc[UR36][R16.64], R5 ;  /* 0x0000000510007986 */ /* 0x000fe2000c101124 */
[----:B------:R-:W-:Y:S05]  /*ba10*/  EXIT ;  /* 0x000000000000794d */ /* 0x000fea0003800000 */
.L_x_20579:
        /* <DEDUP_REMOVED lines=13> */
.L_x_20583:
[----:B------:R-:W-:Y:S01]  /*baf0*/  IMAD.MOV.U32 R0, RZ, RZ, 0x7f ;  /* 0x0000007fff007424 */ /* 0x000fe200078e00ff */
[----:B------:R-:W-:-:S04]  /*bb00*/  ISETP.GT.U32.AND P0, PT, R4, 0x7f800000, PT ;  /* 0x7f8000000400780c */ /* 0x000fc80003f04070 */
[----:B------:R-:W-:-:S09]  /*bb10*/  SEL R0, R0, 0x7c, P0 ;  /* 0x0000007c00007807 */ /* 0x000fd20000000000 */
.L_x_20584:
[----:B------:R-:W-:Y:S05]  /*bb20*/  BSYNC B0 ;  /* 0x0000000000007941 */ /* 0x000fea0003800000 */
.L_x_20582:
[----:B------:R-:W-:-:S04]  /*bb30*/  LOP3.LUT R2, R3, 0x80000000, RZ, 0xc0, !PT ;  /* 0x8000000003027812 */ /* 0x000fc800078ec0ff */
[----:B------:R-:W-:-:S04]  /*bb40*/  SHF.R.U32.HI R3, RZ, 0x18, R2 ;  /* 0x00000018ff037819 */ /* 0x000fc80000011602 */
[----:B------:R-:W-:-:S05]  /*bb50*/  LOP3.LUT R3, R0, R3, RZ, 0xfc, !PT ;  /* 0x0000000300037212 */ /* 0x000fca00078efcff */
[----:B------:R-:W-:Y:S01]  /*bb60*/  STG.E.U8 desc[UR36][R16.64], R3 ;  /* 0x0000000310007986 */ /* 0x000fe2000c101124 */
[----:B------:R-:W-:Y:S05]  /*bb70*/  EXIT ;  /* 0x000000000000794d */ /* 0x000fea0003800000 */
.L_x_20578:
[----:B------:R-:W0:Y:S02]  /*bb80*/  I2F.S64 R0, R2 ;  /* 0x0000000200007312 */ /* 0x000e240000301400 */
[----:B0-----:R-:W-:-:S05]  /*bb90*/  F2FP.BF16.F32.PACK_AB R0, RZ, R0 ;  /* 0x00000000ff00723e */ /* 0x001fca00000010ff */
[----:B------:R-:W-:Y:S01]  /*bba0*/  STG.E.U16 desc[UR36][R16.64], R0 ;  /* 0x0000000010007986 */ /* 0x000fe2000c101524 */
[----:B------:R-:W-:Y:S05]  /*bbb0*/  EXIT ;  /* 0x000000000000794d */ /* 0x000fea0003800000 */
.L_x_20575:
        /* <DEDUP_REMOVED lines=10> */
.L_x_20587:
        /* <DEDUP_REMOVED lines=17> */
.L_x_20590:
[----:B------:R-:W-:-:S04]  /*bd70*/  LOP3.LUT R2, R3, 0x80000000, RZ, 0xc0, !PT ;  /* 0x8000000003027812 */ /* 0x000fc800078ec0ff */
[----:B------:R-:W-:-:S04]  /*bd80*/  SHF.R.U32.HI R3, RZ, 0x18, R2 ;  /* 0x00000018ff037819 */ /* 0x000fc80000011602 */
[----:B------:R-:W-:-:S04]  /*bd90*/  LOP3.LUT R0, R0, R3, RZ, 0xfc, !PT ;  /* 0x0000000300007212 */ /* 0x000fc800078efcff */
[----:B------:R-:W-:-:S07]  /*bda0*/  PRMT R8, R0, 0x7610, R8 ;  /* 0x0000761000087816 */ /* 0x000fce0000000008 */
.L_x_20589:
[----:B------:R-:W-:Y:S05]  /*bdb0*/  BSYNC B0 ;  /* 0x0000000000007941 */ /* 0x000fea0003800000 */
.L_x_20588:
[----:B------:R-:W-:Y:S01]  /*bdc0*/  STG.E.U8 desc[UR36][R16.64], R8 ;  /* 0x0000000810007986 */ /* 0x000fe2000c101124 */
[----:B------:R-:W-:Y:S05]  /*bdd0*/  EXIT ;  /* 0x000000000000794d */ /* 0x000fea0003800000 */
.L_x_20586:
        /* <DEDUP_REMOVED lines=17> */
.L_x_20593:
[----:B------:R-:W-:-:S04]  /*bef0*/  LOP3.LUT R2, R3, 0x80000000, RZ, 0xc0, !PT ;  /* 0x8000000003027812 */ /* 0x000fc800078ec0ff */
[----:B------:R-:W-:-:S04]  /*bf00*/  SHF.R.U32.HI R3, RZ, 0x18, R2 ;  /* 0x00000018ff037819 */ /* 0x000fc80000011602 */
[----:B------:R-:W-:-:S04]  /*bf10*/  LOP3.LUT R0, R0, R3, RZ, 0xfc, !PT ;  /* 0x0000000300007212 */ /* 0x000fc800078efcff */
[----:B------:R-:W-:-:S07]  /*bf20*/  PRMT R8, R0, 0x7610, R8 ;  /* 0x0000761000087816 */ /* 0x000fce0000000008 */
.L_x_20592:
[----:B------:R-:W-:Y:S05]  /*bf30*/  BSYNC B0 ;  /* 0x0000000000007941 */ /* 0x000fea0003800000 */
.L_x_20591:
[----:B------:R-:W-:Y:S01]  /*bf40*/  STG.E.U8 desc[UR36][R16.64], R8 ;  /* 0x0000000810007986 */ /* 0x000fe2000c101124 */
[----:B------:R-:W-:Y:S05]  /*bf50*/  EXIT ;  /* 0x000000000000794d */ /* 0x000fea0003800000 */
.L_x_20585:
        /* <DEDUP_REMOVED lines=23> */
.L_x_20568:
        /* <DEDUP_REMOVED lines=16> */
.L_x_20596:
[----:B------:R-:W-:Y:S05]  /*c1d0*/  EXIT ;  /* 0x000000000000794d */ /* 0x000fea0003800000 */
.L_x_20595:
[----:B------:R-:W-:Y:S01]  /*c1e0*/  STG.E.64 desc[UR36][R16.64], R2 ;  /* 0x0000000210007986 */ /* 0x000fe2000c101b24 */
[----:B------:R-:W-:Y:S05]  /*c1f0*/  EXIT ;  /* 0x000000000000794d */ /* 0x000fea0003800000 */
.L_x_20594:
[----:B------:R-:W-:Y:S01]  /*c200*/  STG.E desc[UR36][R16.64], R5 ;  /* 0x0000000510007986 */ /* 0x000fe2000c101924 */
[----:B------:R-:W-:Y:S05]  /*c210*/  EXIT ;  /* 0x000000000000794d */ /* 0x000fea0003800000 */
.L_x_20597:
        /* <DEDUP_REMOVED lines=14> */
.L_x_26316:


//--------------------- .text._ZN2at6native27unrolled_elementwise_kernelINS0_13AUnaryFunctorIlllNS0_17BitwiseAndFunctorIlEEEESt5arrayIPcLm2EELi4E23TrivialOffsetCalculatorILi1EjESA_NS0_6memory12LoadWithCastILi1EEENSB_13StoreWithCastILi1EEEEEviT_T0_T2_T3_T4_T5_ --------------------------
	.section	.text._ZN2at6native27unrolled_elementwise_kernelINS0_13AUnaryFunctorIlllNS0_17BitwiseAndFunctorIlEEEESt5arrayIPcLm2EELi4E23TrivialOffsetCalculatorILi1EjESA_NS0_6memory12LoadWithCastILi1EEENSB_13StoreWithCastILi1EEEEEviT_T0_T2_T3_T4_T5_,"ax",@progbits
	.align	128
        .global         _ZN2at6native27unrolled_elementwise_kernelINS0_13AUnaryFunctorIlllNS0_17BitwiseAndFunctorIlEEEESt5arrayIPcLm2EELi4E23TrivialOffsetCalculatorILi1EjESA_NS0_6memory12LoadWithCastILi1EEENSB_13StoreWithCastILi1EEEEEviT_T0_T2_T3_T4_T5_
        .type           _ZN2at6native27unrolled_elementwise_kernelINS0_13AUnaryFunctorIlllNS0_17BitwiseAndFunctorIlEEEESt5arrayIPcLm2EELi4E23TrivialOffsetCalculatorILi1EjESA_NS0_6memory12LoadWithCastILi1EEENSB_13StoreWithCastILi1EEEEEviT_T0_T2_T3_T4_T5_,@function
        .size           _ZN2at6native27unrolled_elementwise_kernelINS0_13AUnaryFunctorIlllNS0_17BitwiseAndFunctorIlEEEESt5arrayIPcLm2EELi4E23TrivialOffsetCalculatorILi1EjESA_NS0_6memory12LoadWithCastILi1EEENSB_13StoreWithCastILi1EEEEEviT_T0_T2_T3_T4_T5_,(.L_x_26317 - _ZN2at6native27unrolled_elementwise_kernelINS0_13AUnaryFunctorIlllNS0_17BitwiseAndFunctorIlEEEESt5arrayIPcLm2EELi4E23TrivialOffsetCalculatorILi1EjESA_NS0_6memory12LoadWithCastILi1EEENSB_13StoreWithCastILi1EEEEEviT_T0_T2_T3_T4_T5_)
        .other          _ZN2at6native27unrolled_elementwise_kernelINS0_13AUnaryFunctorIlllNS0_17BitwiseAndFunctorIlEEEESt5arrayIPcLm2EELi4E23TrivialOffsetCalculatorILi1EjESA_NS0_6memory12LoadWithCastILi1EEENSB_13StoreWithCastILi1EEEEEviT_T0_T2_T3_T4_T5_,@"STO_CUDA_ENTRY STV_DEFAULT"
_ZN2at6native27unrolled_elementwise_kernelINS0_13AUnaryFunctorIlllNS0_17BitwiseAndFunctorIlEEEESt5arrayIPcLm2EELi4E23TrivialOffsetCalculatorILi1EjESA_NS0_6memory12LoadWithCastILi1EEENSB_13StoreWithCastILi1EEEEEviT_T0_T2_T3_T4_T5_:
.text._ZN2at6native27unrolled_elementwise_kernelINS0_13AUnaryFunctorIlllNS0_17BitwiseAndFunctorIlEEEESt5arrayIPcLm2EELi4E23TrivialOffsetCalculatorILi1EjESA_NS0_6memory12LoadWithCastILi1EEENSB_13StoreWithCastILi1EEEEEviT_T0_T2_T3_T4_T5_:
        /* <DEDUP_REMOVED lines=32> */
.L_x_20603:
[----:B------:R1:W5:Y:S01]  /*0200*/  LDG.E.U8 R28, desc[UR36][R4.64] ;  /* 0x00000024041c7981 */ /* 0x000362000c1e1100 */
[----:B------:R-:W-:Y:S01]  /*0210*/  IMAD.MOV.U32 R29, RZ, RZ, RZ ;  /* 0x000000ffff1d7224 */ /* 0x000fe200078e00ff */
[----:B------:R-:W-:Y:S06]  /*0220*/  BRA `(.L_x_20605) ;  /* 0x0000000c004c7947 */ /* 0x000fec0003800000 */
.L_x_20602:
        /* <DEDUP_REMOVED lines=8> */
.L_x_20607:
[----:B------:R-:W2:Y:S02]  /*02b0*/  LDG.E R28, desc[UR36][R4.64] ;  /* 0x00000024041c7981 */ /* 0x000ea4000c1e1900 */
[----:B--2---:R-:W-:Y:S01]  /*02c0*/  SHF.R.S32.HI R29, RZ, 0x1f, R28 ;  /* 0x0000001fff1d7819 */ /* 0x004fe2000001141c */
[----:B------:R-:W-:Y:S06]  /*02d0*/  BRA `(.L_x_20605) ;  /* 0x0000000c00207947 */ /* 0x000fec0003800000 */
.L_x_20606:
[----:B------:R-:W2:Y:S02]  /*02e0*/  LDG.E.S16 R28, desc[UR36][R4.64] ;  /* 0x00000024041c7981 */ /* 0x000ea4000c1e1700 */
[----:B--2---:R-:W-:Y:S01]  /*02f0*/  SHF.R.S32.HI R29, RZ, 0x1f, R28 ;  /* 0x0000001fff1d7819 */ /* 0x004fe2000001141c */
[----:B------:R-:W-:Y:S06]  /*0300*/  BRA `(.L_x_20605) ;  /* 0x0000000c00147947 */ /* 0x000fec0003800000 */
.L_x_20601:
        /* <DEDUP_REMOVED lines=9> */
.L_x_20609:
[----:B------:R-:W2:Y:S02]  /*03a0*/  LDG.E.U16 R4, desc[UR36][R4.64] ;  /* 0x0000002404047981 */ /* 0x000ea4000c1e1500 */
[----:B--2---:R-:W-:-:S06]  /*03b0*/  HADD2.F32 R28, -RZ, R4.H0_H0 ;  /* 0x20000004ff1c7230 */ /* 0x004fcc0000004100 */
[----:B------:R-:W0:Y:S01]  /*03c0*/  F2I.S64.TRUNC R28, R28 ;  /* 0x0000001c001c7311 */ /* 0x000e22000020d900 */
[----:B------:R-:W-:Y:S05]  /*03d0*/  BRA `(.L_x_20605) ;  /* 0x0000000800e07947 */ /* 0x000fea0003800000 */
.L_x_20608:
        /* <DEDUP_REMOVED lines=9> */
.L_x_20611:
[----:B------:R-:W2:Y:S02]  /*0470*/  LDG.E.U16 R4, desc[UR36][R4.64] ;  /* 0x0000002404047981 */ /* 0x000ea4000c1e1500 */
[----:B--2---:R-:W-:-:S06]  /*0480*/  HADD2.F32 R28, -RZ, R4.H0_H0 ;  /* 0x20000004ff1c7230 */ /* 0x004fcc0000004100 */
[----:B------:R-:W4:Y:S01]  /*0490*/  F2I.S64.TRUNC R28, R28 ;  /* 0x0000001c001c7311 */ /* 0x000f22000020d900 */
[----:B------:R-:W-:Y:S05]  /*04a0*/  BRA `(.L_x_20605) ;  /* 0x0000000800ac7947 */ /* 0x000fea0003800000 */
.L_x_20610:
[----:B------:R-:W2:Y:S02]  /*04b0*/  LDG.E.64 R4, desc[UR36][R4.64] ;  /* 0x0000002404047981 */ /* 0x000ea4000c1e1b00 */
[----:B--2---:R2:W3:Y:S01]  /*04c0*/  F2I.S64.F64.TRUNC R28, R4 ;  /* 0x00000004001c7311 */ /* 0x0044e2000030d900 */
[----:B------:R-:W-:Y:S05]  /*04d0*/  BRA `(.L_x_20605) ;  /* 0x0000000800a07947 */ /* 0x000fea0003800000 */
.L_x_20600:
        /* <DEDUP_REMOVED lines=13> */
.L_x_20614:
[----:B------:R-:W2:Y:S02]  /*05b0*/  LDG.E.64 R4, desc[UR36][R4.64] ;  /* 0x0000002404047981 */ /* 0x000ea4000c1e1b00 */
[----:B--2---:R0:W1:Y:S01]  /*05c0*/  F2I.S64.F64.TRUNC R28, R4 ;  /* 0x00000004001c7311 */ /* 0x004062000030d900 */
[----:B------:R-:W-:Y:S05]  /*05d0*/  BRA `(.L_x_20605) ;  /* 0x0000000800607947 */ /* 0x000fea0003800000 */
.L_x_20613:
        /* <DEDUP_REMOVED lines=27> */
.L_x_20616:
        /* <DEDUP_REMOVED lines=15> */
.L_x_20615:
[----:B------:R-:W2:Y:S02]  /*0880*/  LDG.E.U16 R28, desc[UR36][R4.64] ;  /* 0x00000024041c7981 */ /* 0x000ea4000c1e1500 */
[----:B--2---:R-:W-:-:S06]  /*0890*/  IMAD.U32 R28, R28, 0x10000, RZ ;  /* 0x000100001c1c7824 */ /* 0x004fcc00078e00ff */
[----:B------:R-:W0:Y:S01]  /*08a0*/  F2I.S64.TRUNC R28, R28 ;  /* 0x0000001c001c7311 */ /* 0x000e22000020d900 */
[----:B------:R-:W-:Y:S05]  /*08b0*/  BRA `(.L_x_20605) ;  /* 0x0000000400a87947 */ /* 0x000fea0003800000 */
.L_x_20612:
        /* <DEDUP_REMOVED lines=11> */
.L_x_20619:
        /* <DEDUP_REMOVED lines=21> */
.L_x_20623:
[----:B------:R-:W-:Y:S05]  /*0ac0*/  BSYNC B1 ;  /* 0x0000000000017941 */ /* 0x000fea0003800000 */
.L_x_20622:
[----:B------:R-:W-:Y:S01]  /*0ad0*/  IMAD.SHL.U32 R3, R3, 0x100000, RZ ;  /* 0x0010000003037824 */ /* 0x000fe200078e00ff */
[----:B------:R-:W-:-:S04]  /*0ae0*/  LEA R5, R0, 0x3b800000, 0x17 ;  /* 0x3b80000000057811 */ /* 0x000fc800078eb8ff */
[----:B------:R-:W-:-:S07]  /*0af0*/  LOP3.LUT R28, R5, R3, R28, 0xfe, !PT ;  /* 0x00000003051c7212 */ /* 0x000fce00078efe1c */
.L_x_20621:
[----:B------:R-:W-:Y:S05]  /*0b00*/  BSYNC B0 ;  /* 0x0000000000007941 */ /* 0x000fea0003800000 */
.L_x_20620:
[----:B------:R-:W0:Y:S01]  /*0b10*/  F2I.S64.TRUNC R28, R28 ;  /* 0x0000001c001c7311 */ /* 0x000e22000020d900 */
[----:B------:R-:W-:Y:S05]  /*0b20*/  BRA `(.L_x_20605) ;  /* 0x00000004000c7947 */ /* 0x000fea0003800000 */
.L_x_20618:
        /* <DEDUP_REMOVED lines=21> */
.L_x_20627:
[----:B------:R-:W-:Y:S05]  /*0c80*/  BSYNC B1 ;  /* 0x0000000000017941 */ /* 0x000fea0003800000 */
.L_x_20626:
[----:B------:R-:W-:Y:S01]  /*0c90*/  IMAD.SHL.U32 R3, R3, 0x200000, RZ ;  /* 0x0020000003037824 */ /* 0x000fe200078e00ff */
[----:B------:R-:W-:-:S04]  /*0ca0*/  LEA R5, R0, 0x37800000, 0x17 ;  /* 0x3780000000057811 */ /* 0x000fc800078eb8ff */
[----:B------:R-:W-:-:S07]  /*0cb0*/  LOP3.LUT R28, R5, R3, R28, 0xfe, !PT ;  /* 0x00000003051c7212 */ /* 0x000fce00078efe1c */
.L_x_20625:
[----:B------:R-:W-:Y:S05]  /*0cc0*/  BSYNC B0 ;  /* 0x0000000000007941 */ /* 0x000fea0003800000 */
.L_x_20624:
[----:B------:R-:W0:Y:S01]  /*0cd0*/  F2I.S64.TRUNC R28, R28 ;  /* 0x0000001c001c7311 */ /* 0x000e22000020d900 */
[----:B------:R-:W-:Y:S05]  /*0ce0*/  BRA `(.L_x_20605) ;  /* 0x00000000009c7947 */ /* 0x000fea0003800000 */
.L_x_20617:
        /* <DEDUP_REMOVED lines=14> */
.L_x_20631:
[----:B------:R-:W-:Y:S05]  /*0dd0*/  BSYNC B0 ;  /* 0x0000000000007941 */ /* 0x000fea0003800000 */
.L_x_20630:
[----:B------:R-:W0:Y:S01]  /*0de0*/  F2I.S64.TRUNC R28, R28 ;  /* 0x0000001c001c7311 */ /* 0x000e22000020d900 */
[----:B------:R-:W-:Y:S05]  /*0df0*/  BRA `(.L_x_20605) ;  /* 0x0000000000587947 */ /* 0x000fea0003800000 */
.L_x_20604:
        /* <DEDUP_REMOVED lines=16> */
.L_x_20632:
[----:B------:R-:W-:Y:S01]  /*0f00*/  CS2R R28, SRZ ;  /* 0x00000000001c7805 */ /* 0x000fe2000001ff00 */
[----:B------:R-:W-:Y:S06]  /*0f10*/  BRA `(.L_x_20605) ;  /* 0x0000000000107947 */ /* 0x000fec0003800000 */
.L_x_20629:
[----:B------:R0:W5:Y:S01]  /*0f20*/  LDG.E.64 R28, desc[UR36][R4.64] ;  /* 0x00000024041c7981 */ /* 0x000162000c1e1b00 */
[----:B------:R-:W-:Y:S05]  /*0f30*/  BRA `(.L_x_20605) ;  /* 0x0000000000087947 */ /* 0x000fea0003800000 */
.L_x_20628:
[----:B------:R0:W5:Y:S01]  /*0f40*/  LDG.E R28, desc[UR36][R4.64] ;  /* 0x00000024041c7981 */ /* 0x000162000c1e1900 */
[----:B------:R-:W-:-:S07]  /*0f50*/  IMAD.MOV.U32 R29, RZ, RZ, RZ ;  /* 0x000000ffff1d7224 */ /* 0x000fce00078e00ff */
.L_x_20605:
[----:B------:R-:W2:Y:S02]  /*0f60*/  S2R R19, SR_TID.X ;  /* 0x0000000000137919 */ /* 0x000ea40000002100 */
[----:B--2---:R-:W-:-:S07]  /*0f70*/  VIADD R19, R19, 0x80 ;  /* 0x0000008013137836 */ /* 0x004fce0000000000 */
.L_x_20599:
[----:B------:R-:W-:Y:S05]  /*0f80*/  BSYNC B6 ;  /* 0x0000000000067941 */ /* 0x000fea0003800000 */
.L_x_20598:
        /* <DEDUP_REMOVED lines=24> */
.L_x_20638:
[----:B------:R0:W5:Y:S01]  /*1110*/  LDG.E.U8 R24, desc[UR36][R4.64] ;  /* 0x0000002404187981 */ /* 0x000162000c1e1100 */
[----:B------:R-:W-:Y:S01]  /*1120*/  IMAD.MOV.U32 R25, RZ, RZ, RZ ;  /* 0x000000ffff197224 */ /* 0x000fe200078e00ff */
[----:B------:R-:W-:Y:S06]  /*1130*/  BRA `(.L_x_20640) ;  /* 0x0000000c00487947 */ /* 0x000fec0003800000 */
.L_x_20637:
        /* <DEDUP_REMOVED lines=8> */
.L_x_20642:
[----:B------:R-:W2:Y:S02]  /*11c0*/  LDG.E R24, desc[UR36][R4.64] ;  /* 0x0000002404187981 */ /* 0x000ea4000c1e1900 */
[----:B--2---:R-:W-:Y:S01]  /*11d0*/  SHF.R.S32.HI R25, RZ, 0x1f, R24 ;  /* 0x0000001fff197819 */ /* 0x004fe20000011418 */
[----:B------:R-:W-:Y:S06]  /*11e0*/  BRA `(.L_x_20640) ;  /* 0x0000000c001c7947 */ /* 0x000fec0003800000 */
.L_x_20641:
[----:B------:R-:W2:Y:S02]  /*11f0*/  LDG.E.S16 R24, desc[UR36][R4.64] ;  /* 0x0000002404187981 */ /* 0x000ea4000c1e1700 */
[----:B--2---:R-:W-:Y:S01]  /*1200*/  SHF.R.S32.HI R25, RZ, 0x1f, R24 ;  /* 0x0000001fff197819 */ /* 0x004fe20000011418 */
[----:B------:R-:W-:Y:S06]  /*1210*/  BRA `(.L_x_20640) ;  /* 0x0000000c00107947 */ /* 0x000fec0003800000 */
.L_x_20636:
        /* <DEDUP_REMOVED lines=9> */
.L_x_20644:
[----:B------:R-:W2:Y:S02]  /*12b0*/  LDG.E.U16 R4, desc[UR36][R4.64] ;  /* 0x0000002404047981 */ /* 0x000ea4000c1e1500 */
[----:B--2---:R-:W-:-:S06]  /*12c0*/  HADD2.F32 R24, -RZ, R4.H0_H0 ;  /* 0x20000004ff187230 */ /* 0x004fcc0000004100 */
[----:B------:R-:W0:Y:S01]  /*12d0*/  F2I.S64.TRUNC R24, R24 ;  /* 0x0000001800187311 */ /* 0x000e22000020d900 */
[----:B------:R-:W-:Y:S05]  /*12e0*/  BRA `(.L_x_20640) ;  /* 0x0000000800dc7947 */ /* 0x000fea0003800000 */
.L_x_20643:
        /* <DEDUP_REMOVED lines=9> */
.L_x_20646:
[----:B------:R-:W2:Y:S02]  /*1380*/  LDG.E.U16 R4, desc[UR36][R4.64] ;  /* 0x0000002404047981 */ /* 0x000ea4000c1e1500 */
[----:B--2---:R-:W-:-:S06]  /*1390*/  HADD2.F32 R24, -RZ, R4.H0_H0 ;  /* 0x20000004ff187230 */ /* 0x004fcc0000004100 */
[----:B------:R-:W0:Y:S01]  /*13a0*/  F2I.S64.TRUNC R24, R24 ;  /* 0x0000001800187311 */ /* 0x000e22000020d900 */
[----:B------:R-:W-:Y:S05]  /*13b0*/  BRA `(.L_x_20640) ;  /* 0x0000000800a87947 */ /* 0x000fea0003800000 */
.L_x_20645:
[----:B------:R-:W2:Y:S02]  /*13c0*/  LDG.E.64 R4, desc[UR36][R4.64] ;  /* 0x0000002404047981 */ /* 0x000ea4000c1e1b00 */
[----:B--2---:R0:W1:Y:S01]  /*13d0*/  F2I.S64.F64.TRUNC R24, R4 ;  /* 0x0000000400187311 */ /* 0x004062000030d900 */
[----:B------:R-:W-:Y:S05]  /*13e0*/  BRA `(.L_x_20640) ;  /* 0x00000008009c7947 */ /* 0x000fea0003800000 */
.L_x_20635:
        /* <DEDUP_REMOVED lines=13> */
.L_x_20649:
[----:B------:R-:W2:Y:S02]  /*14c0*/  LDG.E.64 R4, desc[UR36][R4.64] ;  /* 0x0000002404047981 */ /* 0x000ea4000c1e1b00 */
[----:B--2---:R0:W1:Y:S01]  /*14d0*/  F2I.S64.F64.TRUNC R24, R4 ;  /* 0x0000000400187311 */ /* 0x004062000030d900 */
[----:B------:R-:W-:Y:S05]  /*14e0*/  BRA `(.L_x_20640) ;  /* 0x00000008005c7947 */ /* 0x000fea0003800000 */
.L_x_20648:
        /* <DEDUP_REMOVED lines=27> */
.L_x_20651:
        /* <DEDUP_REMOVED lines=14> */
.L_x_20650:
[----:B------:R-:W2:Y:S02]  /*1780*/  LDG.E.U16 R24, desc[UR36][R4.64] ;  /* 0x0000002404187981 */ /* 0x000ea4000c1e1500 */
[----:B--2---:R-:W-:-:S06]  /*1790*/  IMAD.U32 R24, R24, 0x10000, RZ ;  /* 0x0001000018187824 */ /* 0x004fcc00078e00ff */
[----:B------:R-:W0:Y:S01]  /*17a0*/  F2I.S64.TRUNC R24, R24 ;  /* 0x0000001800187311 */ /* 0x000e22000020d900 */
[----:B------:R-:W-:Y:S05]  /*17b0*/  BRA `(.L_x_20640) ;  /* 0x0000000400a87947 */ /* 0x000fea0003800000 */
.L_x_20647:
        /* <DEDUP_REMOVED lines=11> */
.L_x_20654:
        /* <DEDUP_REMOVED lines=21> */
.L_x_20658:
[----:B------:R-:W-:Y:S05]  /*19c0*/  BSYNC B1 ;  /* 0x0000000000017941 */ /* 0x000fea0003800000 */
.L_x_20657:
[----:B------:R-:W-:Y:S01]  /*19d0*/  IMAD.SHL.U32 R3, R3, 0x100000, RZ ;  /* 0x0010000003037824 */ /* 0x000fe200078e00ff */
[----:B------:R-:W-:-:S04]  /*19e0*/  LEA R5, R0, 0x3b800000, 0x17 ;  /* 0x3b80000000057811 */ /* 0x000fc800078eb8ff */
[----:B------:R-:W-:-:S07]  /*19f0*/  LOP3.LUT R24, R5, R3, R24, 0xfe, !PT ;  /* 0x0000000305187212 */ /* 0x000fce00078efe18 */
.L_x_20656:
[----:B------:R-:W-:Y:S05]  /*1a00*/  BSYNC B0 ;  /* 0x0000000000007941 */ /* 0x000fea0003800000 */
.L_x_20655:
[----:B------:R-:W0:Y:S01]  /*1a10*/  F2I.S64.TRUNC R24, R24 ;  /* 0x0000001800187311 */ /* 0x000e22000020d900 */
[----:B------:R-:W-:Y:S05]  /*1a20*/  BRA `(.L_x_20640) ;  /* 0x00000004000c7947 */ /* 0x000fea0003800000 */
.L_x_20653:
        /* <DEDUP_REMOVED lines=21> */
.L_x_20662:
[----:B------:R-:W-:Y:S05]  /*1b80*/  BSYNC B1 ;  /* 0x0000000000017941 */ /* 0x000fea0003800000 */
.L_x_20661:
[----:B------:R-:W-:Y:S01]  /*1b90*/  IMAD.SHL.U32 R3, R3, 0x200000, RZ ;  /* 0x0020000003037824 */ /* 0x000fe200078e00ff */
[----:B------:R-:W-:-:S04]  /*1ba0*/  LEA R5, R0, 0x37800000, 0x17 ;  /* 0x3780000000057811 */ /* 0x000fc800078eb8ff */
[----:B------:R-:W-:-:S07]  /*1bb0*/  LOP3.LUT R24, R5, R3, R24, 0xfe, !PT ;  /* 0x0000000305187212 */ /* 0x000fce00078efe18 */
.L_x_20660:
[----:B------:R-:W-:Y:S05]  /*1bc0*/  BSYNC B0 ;  /* 0x0000000000007941 */ /* 0x000fea0003800000 */
.L_x_20659:
[----:B------:R-:W0:Y:S01]  /*1bd0*/  F2I.S64.TRUNC R24, R24 ;  /* 0x0000001800187311 */ /* 0x000e22000020d900 */
[----:B------:R-:W-:Y:S05]  /*1be0*/  BRA `(.L_x_20640) ;  /* 0x00000000009c7947 */ /* 0x000fea0003800000 */
.L_x_20652:
        /* <DEDUP_REMOVED lines=14> */
.L_x_20666:
[----:B------:R-:W-:Y:S05]  /*1cd0*/  BSYNC B0 ;  /* 0x0000000000007941 */ /* 0x000fea0003800000 */
.L_x_20665:
[----:B------:R-:W0:Y:S01]  /*1ce0*/  F2I.S64.TRUNC R24, R24 ;  /* 0x0000001800187311 */ /* 0x000e22000020d900 */
[----:B------:R-:W-:Y:S05]  /*1cf0*/  BRA `(.L_x_20640) ;  /* 0x0000000000587947 */ /* 0x000fea0003800000 */
.L_x_20639:
        /* <DEDUP_REMOVED lines=16> */
.L_x_20667:
[----:B------:R-:W-:Y:S01]  /*1e00*/  CS2R R24, SRZ ;  /* 0x0000000000187805 */ /* 0x000fe2000001ff00 */
[----:B------:R-:W-:Y:S06]  /*1e10*/  BRA `(.L_x_20640) ;  /* 0x0000000000107947 */ /* 0x000fec0003800000 */
.L_x_20664:
[----:B------:R0:W5:Y:S01]  /*1e20*/  LDG.E.64 R24, desc[UR36][R4.64] ;  /* 0x0000002404187981 */ /* 0x000162000c1e1b00 */
[----:B------:R-:W-:Y:S05]  /*1e30*/  BRA `(.L_x_20640) ;  /* 0x0000000000087947 */ /* 0x000fea0003800000 */
.L_x_20663:
[----:B------:R0:W5:Y:S01]  /*1e40*/  LDG.E R24, desc[UR36][R4.64] ;  /* 0x0000002404187981 */ /* 0x000162000c1e1900 */
[----:B------:R-:W-:-:S07]  /*1e50*/  IMAD.MOV.U32 R25, RZ, RZ, RZ ;  /* 0x000000ffff197224 */ /* 0x000fce00078e00ff */
.L_x_20640:
[----:B------:R-:W-:-:S07]  /*1e60*/  VIADD R19, R19, 0x80 ;  /* 0x0000008013137836 */ /* 0x000fce0000000000 */
.L_x_20634:
[----:B------:R-:W-:Y:S05]  /*1e70*/  BSYNC B6 ;  /* 0x0000000000067941 */ /* 0x000fea0003800000 */
.L_x_20633:
        /* <DEDUP_REMOVED lines=26> */
.L_x_20673:
[----:B------:R0:W5:Y:S01]  /*2020*/  LDG.E.U8 R26, desc[UR36][R4.64] ;  /* 0x00000024041a7981 */ /* 0x000162000c1e1100 */
[----:B------:R-:W-:Y:S01]  /*2030*/  IMAD.MOV.U32 R27, RZ, RZ, RZ ;  /* 0x000000ffff1b7224 */ /* 0x000fe200078e00ff */
[----:B------:R-:W-:Y:S06]  /*2040*/  BRA `(.L_x_20675) ;  /* 0x0000000c00487947 */ /* 0x000fec0003800000 */
.L_x_20672:
        /* <DEDUP_REMOVED lines=8> */
.L_x_20677:
[----:B------:R-:W2:Y:S02]  /*20d0*/  LDG.E R26, desc[UR36][R4.64] ;  /* 0x00000024041a7981 */ /* 0x000ea4000c1e1900 */
[----:B--2---:R-:W-:Y:S01]  /*20e0*/  SHF.R.S32.HI R27, RZ, 0x1f, R26 ;  /* 0x0000001fff1b7819 */ /* 0x004fe2000001141a */
[----:B------:R-:W-:Y:S06]  /*20f0*/  BRA `(.L_x_20675) ;  /* 0x0000000c001c7947 */ /* 0x000fec0003800000 */
.L_x_20676:
[----:B------:R-:W2:Y:S02]  /*2100*/  LDG.E.S16 R26, desc[UR36][R4.64] ;  /* 0x00000024041a7981 */ /* 0x000ea4000c1e1700 */
[----:B--2---:R-:W-:Y:S01]  /*2110*/  SHF.R.S32.HI R27, RZ, 0x1f, R26 ;  /* 0x0000001fff1b7819 */ /* 0x004fe2000001141a */
[----:B------:R-:W-:Y:S06]  /*2120*/  BRA `(.L_x_20675) ;  /* 0x0000000c00107947 */ /* 0x000fec0003800000 */
.L_x_20671:
        /* <DEDUP_REMOVED lines=9> */
.L_x_20679:
[----:B------:R-:W2:Y:S02]  /*21c0*/  LDG.E.U16 R4, desc[UR36][R4.64] ;  /* 0x0000002404047981 */ /* 0x000ea4000c1e1500 */
[----:B--2---:R-:W-:-:S06]  /*21d0*/  HADD2.F32 R26, -RZ, R4.H0_H0 ;  /* 0x20000004ff1a7230 */ /* 0x004fcc0000004100 */
[----:B------:R-:W0:Y:S01]  /*21e0*/  F2I.S64.TRUNC R26, R26 ;  /* 0x0000001a001a7311 */ /* 0x000e22000020d900 */
[----:B------:R-:W-:Y:S05]  /*21f0*/  BRA `(.L_x_20675) ;  /* 0x0000000800dc7947 */ /* 0x000fea0003800000 */
.L_x_20678:
        /* <DEDUP_REMOVED lines=9> */
.L_x_20681:
[----:B------:R-:W2:Y:S02]  /*2290*/  LDG.E.U16 R4, desc[UR36][R4.64] ;  /* 0x0000002404047981 */ /* 0x000ea4000c1e1500 */
[----:B--2---:R-:W-:-:S06]  /*22a0*/  HADD2.F32 R26, -RZ, R4.H0_H0 ;  /* 0x20000004ff1a7230 */ /* 0x004fcc0000004100 */
[----:B------:R-:W0:Y:S01]  /*22b0*/  F2I.S64.TRUNC R26, R26 ;  /* 0x0000001a001a7311 */ /* 0x000e22000020d900 */
[----:B------:R-:W-:Y:S05]  /*22c0*/  BRA `(.L_x_20675) ;  /* 0x0000000800a87947 */ /* 0x000fea0003800000 */
.L_x_20680:
[----:B------:R-:W2:Y:S02]  /*22d0*/  LDG.E.64 R4, desc[UR36][R4.64] ;  /* 0x0000002404047981 */ /* 0x000ea4000c1e1b00 */
[----:B--2---:R0:W1:Y:S01]  /*22e0*/  F2I.S64.F64.TRUNC R26, R4 ;  /* 0x00000004001a7311 */ /* 0x004062000030d900 */
[----:B------:R-:W-:Y:S05]  /*22f0*/  BRA `(.L_x_20675) ;  /* 0x00000008009c7947 */ /* 0x000fea0003800000 */
.L_x_20670:
        /* <DEDUP_REMOVED lines=13> */
.L_x_20684:
[----:B------:R-:W2:Y:S02]  /*23d0*/  LDG.E.64 R4, desc[UR36][R4.64] ;  /* 0x0000002404047981 */ /* 0x000ea4000c1e1b00 */
[----:B--2---:R0:W1:Y:S01]  /*23e0*/  F2I.S64.F64.TRUNC R26, R4 ;  /* 0x00000004001a7311 */ /* 0x004062000030d900 */
[----:B------:R-:W-:Y:S05]  /*23f0*/  BRA `(.L_x_20675) ;  /* 0x00000008005c7947 */ /* 0x000fea0003800000 */
.L_x_20683:
        /* <DEDUP_REMOVED lines=27> */
.L_x_20686:
        /* <DEDUP_REMOVED lines=14> */
.L_x_20685:
[----:B------:R-:W2:Y:S02]  /*2690*/  LDG.E.U16 R26, desc[UR36][R4.64] ;  /* 0x00000024041a7981 */ /* 0x000ea4000c1e1500 */
[----:B--2---:R-:W-:-:S06]  /*26a0*/  IMAD.U32 R26, R26, 0x10000, RZ ;  /* 0x000100001a1a7824 */ /* 0x004fcc00078e00ff */
[----:B------:R-:W0:Y:S01]  /*26b0*/  F2I.S64.TRUNC R26, R26 ;  /* 0x0000001a001a7311 */ /* 0x000e22000020d900 */
[----:B------:R-:W-:Y:S05]  /*26c0*/  BRA `(.L_x_20675) ;  /* 0x0000000400a87947 */ /* 0x000fea0003800000 */
.L_x_20682:
        /* <DEDUP_REMOVED lines=11> */
.L_x_20689:
        /* <DEDUP_REMOVED lines=21> */
.L_x_20693:
[----:B------:R-:W-:Y:S05]  /*28d0*/  BSYNC B1 ;  /* 0x0000000000017941 */ /* 0x000fea0003800000 */
.L_x_20692:
[----:B------:R-:W-:Y:S01]  /*28e0*/  IMAD.SHL.U32 R3, R3, 0x100000, RZ ;  /* 0x0010000003037824 */ /* 0x000fe200078e00ff */
[----:B------:R-:W-:-:S04]  /*28f0*/  LEA R5, R0, 0x3b800000, 0x17 ;  /* 0x3b80000000057811 */ /* 0x000fc800078eb8ff */
[----:B------:R-:W-:-:S07]  /*2900*/  LOP3.LUT R26, R5, R3, R26, 0xfe, !PT ;  /* 0x00000003051a7212 */ /* 0x000fce00078efe1a */
.L_x_20691:
[----:B------:R-:W-:Y:S05]  /*2910*/  BSYNC B0 ;  /* 0x0000000000007941 */ /* 0x000fea0003800000 */
.L_x_20690:
[----:B------:R-:W1:Y:S01]  /*2920*/  F2I.S64.TRUNC R26, R26 ;  /* 0x0000001a001a7311 */ /* 0x000e62000020d900 */
[----:B------:R-:W-:Y:S05]  /*2930*/  BRA `(.L_x_20675) ;  /* 0x00000004000c7947 */ /* 0x000fea0003800000 */
.L_x_20688:
        /* <DEDUP_REMOVED lines=21> */
.L_x_20697:
[----:B------:R-:W-:Y:S05]  /*2a90*/  BSYNC B1 ;  /* 0x0000000000017941 */ /* 0x000fea0003800000 */
.L_x_20696:
[----:B------:R-:W-:Y:S01]  /*2aa0*/  IMAD.SHL.U32 R3, R3, 0x200000, RZ ;  /* 0x0020000003037824 */ /* 0x000fe200078e00ff */
[----:B------:R-:W-:-:S04]  /*2ab0*/  LEA R5, R0, 0x37800000, 0x17 ;  /* 0x3780000000057811 */ /* 0x000fc800078eb8ff */
[----:B------:R-:W-:-:S07]  /*2ac0*/  LOP3.LUT R26, R5, R3, R26, 0xfe, !PT ;  /* 0x00000003051a7212 */ /* 0x000fce00078efe1a */
.L_x_20695:
[----:B------:R-:W-:Y:S05]  /*2ad0*/  BSYNC B0 ;  /* 0x0000000000007941 */ /* 0x000fea0003800000 */
.L_x_20694:
[----:B------:R-:W2:Y:S01]  /*2ae0*/  F2I.S64.TRUNC R26, R26 ;  /* 0x0000001a001a7311 */ /* 0x000ea2000020d900 */
[----:B------:R-:W-:Y:S05]  /*2af0*/  BRA `(.L_x_20675) ;  /* 0x00000000009c7947 */ /* 0x000fea0003800000 */
.L_x_20687:
        /* <DEDUP_REMOVED lines=14> */
.L_x_20701:
[----:B------:R-:W-:Y:S05]  /*2be0*/  BSYNC B0 ;  /* 0x0000000000007941 */ /* 0x000fea0003800000 */
.L_x_20700:
[----:B------:R-:W0:Y:S01]  /*2bf0*/  F2I.S64.TRUNC R26, R26 ;  /* 0x0000001a001a7311 */ /* 0x000e22000020d900 */
[----:B------:R-:W-:Y:S05]  /*2c00*/  BRA `(.L_x_20675) ;  /* 0x0000000000587947 */ /* 0x000fea0003800000 */
.L_x_20674:
        /* <DEDUP_REMOVED lines=16> */
.L_x_20702:
[----:B------:R-:W-:Y:S01]  /*2d10*/  CS2R R26, SRZ ;  /* 0x00000000001a7805 */ /* 0x000fe2000001ff00 */
[----:B------:R-:W-:Y:S06]  /*2d20*/  BRA `(.L_x_20675) ;  /* 0x0000000000107947 */ /* 0x000fec0003800000 */
.L_x_20699:
[----:B------:R0:W5:Y:S01]  /*2d30*/  LDG.E.64 R26, desc[UR36][R4.64] ;  /* 0x00000024041a7981 */ /* 0x000162000c1e1b00 */
[----:B------:R-:W-:Y:S05]  /*2d40*/  BRA `(.L_x_20675) ;  /* 0x0000000000087947 */ /* 0x000fea0003800000 */
.L_x_20698:
[----:B------:R0:W5:Y:S01]  /*2d50*/  LDG.E R26, desc[UR36][R4.64] ;  /* 0x00000024041a7981 */ /* 0x000162000c1e1900 */
[----:B------:R-:W-:-:S07]  /*2d60*/  IMAD.MOV.U32 R27, RZ, RZ, RZ ;  /* 0x000000ffff1b7224 */ /* 0x000fce00078e00ff */
.L_x_20675:
[----:B------:R-:W-:-:S07]  /*2d70*/  VIADD R19, R19, 0x80 ;  /* 0x0000008013137836 */ /* 0x000fce0000000000 */
.L_x_20669:
[----:B------:R-:W-:Y:S05]  /*2d80*/  BSYNC B6 ;  /* 0x0000000000067941 */ /* 0x000fea0003800000 */
.L_x_20668:
        /* <DEDUP_REMOVED lines=23> */
.L_x_20708:
[----:B------:R0:W5:Y:S01]  /*2f00*/  LDG.E.U8 R22, desc[UR36][R4.64] ;  /* 0x0000002404167981 */ /* 0x000162000c1e1100 */
[----:B------:R-:W-:Y:S01]  /*2f10*/  IMAD.MOV.U32 R23, RZ, RZ, RZ ;  /* 0x000000ffff177224 */ /* 0x000fe200078e00ff */
[----:B------:R-:W-:Y:S06]  /*2f20*/  BRA `(.L_x_20704) ;  /* 0x0000000c00447947 */ /* 0x000fec0003800000 */
.L_x_20707:
        /* <DEDUP_REMOVED lines=8> */
.L_x_20711:
[----:B------:R-:W2:Y:S02]  /*2fb0*/  LDG.E R22, desc[UR36][R4.64] ;  /* 0x0000002404167981 */ /* 0x000ea4000c1e1900 */
[----:B--2---:R-:W-:Y:S01]  /*2fc0*/  SHF.R.S32.HI R23, RZ, 0x1f, R22 ;  /* 0x0000001fff177819 */ /* 0x004fe20000011416 */
[----:B------:R-:W-:Y:S06]  /*2fd0*/  BRA `(.L_x_20704) ;  /* 0x0000000c00187947 */ /* 0x000fec0003800000 */
.L_x_20710:
[----:B------:R-:W2:Y:S02]  /*2fe0*/  LDG.E.S16 R22, desc[UR36][R4.64] ;  /* 0x0000002404167981 */ /* 0x000ea4000c1e1700 */
[----:B--2---:R-:W-:Y:S01]  /*2ff0*/  SHF.R.S32.HI R23, RZ, 0x1f, R22 ;  /* 0x0000001fff177819 */ /* 0x004fe20000011416 */
[----:B------:R-:W-:Y:S06]  /*3000*/  BRA `(.L_x_20704) ;  /* 0x0000000c000c7947 */ /* 0x000fec0003800000 */
.L_x_20706:
        /* <DEDUP_REMOVED lines=9> */
.L_x_20713:
[----:B------:R-:W2:Y:S02]  /*30a0*/  LDG.E.U16 R4, desc[UR36][R4.64] ;  /* 0x0000002404047981 */ /* 0x000ea4000c1e1500 */
[----:B--2---:R-:W-:-:S06]  /*30b0*/  HADD2.F32 R22, -RZ, R4.H0_H0 ;  /* 0x20000004ff167230 */ /* 0x004fcc0000004100 */
[----:B------:R-:W0:Y:S01]  /*30c0*/  F2I.S64.TRUNC R22, R22 ;  /* 0x0000001600167311 */ /* 0x000e22000020d900 */
[----:B------:R-:W-:Y:S05]  /*30d0*/  BRA `(.L_x_20704) ;  /* 0x0000000800d87947 */ /* 0x000fea0003800000 */
.L_x_20712:
        /* <DEDUP_REMOVED lines=9> */
.L_x_20715:
[----:B------:R-:W2:Y:S02]  /*3170*/  LDG.E.U16 R4, desc[UR36][R4.64] ;  /* 0x0000002404047981 */ /* 0x000ea4000c1e1500 */
[----:B--2---:R-:W-:-:S06]  /*3180*/  HADD2.F32 R22, -RZ, R4.H0_H0 ;  /* 0x20000004ff167230 */ /* 0x004fcc0000004100 */
[----:B------:R-:W0:Y:S01]  /*3190*/  F2I.S64.TRUNC R22, R22 ;  /* 0x0000001600167311 */ /* 0x000e22000020d900 */
[----:B------:R-:W-:Y:S05]  /*31a0*/  BRA `(.L_x_20704) ;  /* 0x0000000800a47947 */ /* 0x000fea0003800000 */
.L_x_20714:
[----:B------:R-:W2:Y:S02]  /*31b0*/  LDG.E.64 R4, desc[UR36][R4.64] ;  /* 0x0000002404047981 */ /* 0x000ea4000c1e1b00 */
[----:B--2---:R0:W1:Y:S01]  /*31c0*/  F2I.S64.F64.TRUNC R22, R4 ;  /* 0x0000000400167311 */ /* 0x004062000030d900 */
[----:B------:R-:W-:Y:S05]  /*31d0*/  BRA `(.L_x_20704) ;  /* 0x0000000800987947 */ /* 0x000fea0003800000 */
.L_x_20705:
        /* <DEDUP_REMOVED lines=13> */
.L_x_20718:
[----:B------:R-:W2:Y:S02]  /*32b0*/  LDG.E.64 R4, desc[UR36][R4.64] ;  /* 0x0000002404047981 */ /* 0x000ea4000c1e1b00 */
[----:B--2---:R0:W1:Y:S01]  /*32c0*/  F2I.S64.F64.TRUNC R22, R4 ;  /* 0x0000000400167311 */ /* 0x004062000030d900 */
[----:B------:R-:W-:Y:S05]  /*32d0*/  BRA `(.L_x_20704) ;  /* 0x0000000800587947 */ /* 0x000fea0003800000 */
.L_x_20717:
        /* <DEDUP_REMOVED lines=27> */
.L_x_20720:
        /* <DEDUP_REMOVED lines=14> */
.L_x_20719:
[----:B------:R-:W2:Y:S02]  /*3570*/  LDG.E.U16 R22, desc[UR36][R4.64] ;  /* 0x0000002404167981 */ /* 0x000ea4000c1e1500 */
[----:B--2---:R-:W-:-:S06]  /*3580*/  IMAD.U32 R22, R22, 0x10000, RZ ;  /* 0x0001000016167824 */ /* 0x004fcc00078e00ff */
[----:B------:R-:W0:Y:S01]  /*3590*/  F2I.S64.TRUNC R22, R22 ;  /* 0x0000001600167311 */ /* 0x000e22000020d900 */
[----:B------:R-:W-:Y:S05]  /*35a0*/  BRA `(.L_x_20704) ;  /* 0x0000000400a47947 */ /* 0x000fea0003800000 */
.L_x_20716:
        /* <DEDUP_REMOVED lines=11> */
.L_x_20723:
        /* <DEDUP_REMOVED lines=21> */
.L_x_20727:
[----:B------:R-:W-:Y:S05]  /*37b0*/  BSYNC B1 ;  /* 0x0000000000017941 */ /* 0x000fea0003800000 */
.L_x_20726:
[----:B------:R-:W-:Y:S01]  /*37c0*/  IMAD.SHL.U32 R3, R3, 0x100000, RZ ;  /* 0x0010000003037824 */ /* 0x000fe200078e00ff */
[----:B------:R-:W-:-:S04]  /*37d0*/  LEA R5, R0, 0x3b800000, 0x17 ;  /* 0x3b80000000057811 */ /* 0x000fc800078eb8ff */
[----:B------:R-:W-:-:S07]  /*37e0*/  LOP3.LUT R22, R5, R3, R22, 0xfe, !PT ;  /* 0x0000000305167212 */ /* 0x000fce00078efe16 */
.L_x_20725:
[----:B------:R-:W-:Y:S05]  /*37f0*/  BSYNC B0 ;  /* 0x0000000000007941 */ /* 0x000fea0003800000 */
.L_x_20724:
[----:B------:R-:W0:Y:S01]  /*3800*/  F2I.S64.TRUNC R22, R22 ;  /* 0x0000001600167311 */ /* 0x000e22000020d900 */
[----:B------:R-:W-:Y:S05]  /*3810*/  BRA `(.L_x_20704) ;  /* 0x0000000400087947 */ /* 0x000fea0003800000 */
.L_x_20722:
        /* <DEDUP_REMOVED lines=21> */
.L_x_20731:
[----:B------:R-:W-:Y:S05]  /*3970*/  BSYNC B1 ;  /* 0x0000000000017941 */ /* 0x000fea0003800000 */
.L_x_20730:
[----:B------:R-:W-:Y:S01]  /*3980*/  IMAD.SHL.U32 R3, R3, 0x200000, RZ ;  /* 0x0020000003037824 */ /* 0x000fe200078e00ff */
[----:B------:R-:W-:-:S04]  /*3990*/  LEA R5, R0, 0x37800000, 0x17 ;  /* 0x3780000000057811 */ /* 0x000fc800078eb8ff */
[----:B------:R-:W-:-:S07]  /*39a0*/  LOP3.LUT R22, R5, R3, R22, 0xfe, !PT ;  /* 0x0000000305167212 */ /* 0x000fce00078efe16 */
.L_x_20729:
[----:B------:R-:W-:Y:S05]  /*39b0*/  BSYNC B0 ;  /* 0x0000000000007941 */ /* 0x000fea0003800000 */
.L_x_20728:
[----:B------:R-:W0:Y:S01]  /*39c0*/  F2I.S64.TRUNC R22, R22 ;  /* 0x0000001600167311 */ /* 0x000e22000020d900 */
[----:B------:R-:W-:Y:S05]  /*39d0*/  BRA `(.L_x_20704) ;  /* 0x0000000000987947 */ /* 0x000fea0003800000 */
.L_x_20721:
        /* <DEDUP_REMOVED lines=14> */
.L_x_20735:
[----:B------:R-:W-:Y:S05]  /*3ac0*/  BSYNC B0 ;  /* 0x0000000000007941 */ /* 0x000fea0003800000 */
.L_x_20734:
[----:B------:R-:W0:Y:S01]  /*3ad0*/  F2I.S64.TRUNC R22, R22 ;  /* 0x0000001600167311 */ /* 0x000e22000020d900 */
[----:B------:R-:W-:Y:S05]  /*3ae0*/  BRA `(.L_x_20704) ;  /* 0x0000000000547947 */ /* 0x000fea0003800000 */
.L_x_20709:
        /* <DEDUP_REMOVED lines=16> */
.L_x_20736:
[----:B------:R-:W-:Y:S05]  /*3bf0*/  BRA `(.L_x_20704) ;  /* 0x0000000000107947 */ /* 0x000fea0003800000 */
.L_x_20733:
[----:B------:R0:W5:Y:S01]  /*3c00*/  LDG.E.64 R22, desc[UR36][R4.64] ;  /* 0x0000002404167981 */ /* 0x000162000c1e1b00 */
[----:B------:R-:W-:Y:S05]  /*3c10*/  BRA `(.L_x_20704) ;  /* 0x0000000000087947 */ /* 0x000fea0003800000 */
.L_x_20732:
[----:B------:R0:W5:Y:S01]  /*3c20*/  LDG.E R22, desc[UR36][R4.64] ;  /* 0x0000002404167981 */ /* 0x000162000c1e1900 */
[----:B------:R-:W-:-:S07]  /*3c30*/  IMAD.MOV.U32 R23, RZ, RZ, RZ ;  /* 0x000000ffff177224 */ /* 0x000fce00078e00ff */
.L_x_20704:
[----:B------:R-:W-:Y:S05]  /*3c40*/  BSYNC B6 ;  /* 0x0000000000067941 */ /* 0x000fea0003800000 */
.L_x_20703:
        /* <DEDUP_REMOVED lines=37> */
.L_x_20742:
[----:B------:R0:W-:Y:S01]  /*3ea0*/  STG.E.U8 desc[UR36][R8.64], R3 ;  /* 0x0000000308007986 */ /* 0x0001e2000c101124 */
[----:B------:R-:W-:Y:S05]  /*3eb0*/  BRA `(.L_x_20738) ;  /* 0x0000000c00447947 */ /* 0x000fea0003800000 */
.L_x_20741:
        /* <DEDUP_REMOVED lines=8> */
.L_x_20745:
[----:B------:R0:W-:Y:S01]  /*3f40*/  STG.E desc[UR36][R8.64], R3 ;  /* 0x0000000308007986 */ /* 0x0001e2000c101924 */
[----:B------:R-:W-:Y:S05]  /*3f50*/  BRA `(.L_x_20738) ;  /* 0x0000000c001c7947 */ /* 0x000fea0003800000 */
.L_x_20744:
[----:B------:R0:W-:Y:S01]  /*3f60*/  STG.E.U16 desc[UR36][R8.64], R3 ;  /* 0x0000000308007986 */ /* 0x0001e2000c101524 */
[----:B------:R-:W-:Y:S05]  /*3f70*/  BRA `(.L_x_20738) ;  /* 0x0000000c00147947 */ /* 0x000fea0003800000 */
.L_x_20740:
        /* <DEDUP_REMOVED lines=9> */
.L_x_20747:
[----:B------:R-:W0:Y:S02]  /*4010*/  I2F.S64 R0, R4 ;  /* 0x0000000400007312 */ /* 0x000e240000301400 */
[----:B0-----:R-:W-:-:S05]  /*4020*/  F2FP.F16.F32.PACK_AB R0, RZ, R0 ;  /* 0x00000000ff00723e */ /* 0x001fca00000000ff */
[----:B------:R0:W-:Y:S01]  /*4030*/  STG.E.U16 desc[UR36][R8.64], R0 ;  /* 0x0000000008007986 */ /* 0x0001e2000c101524 */
[----:B------:R-:W-:Y:S05]  /*4040*/  BRA `(.L_x_20738) ;  /* 0x0000000800e07947 */ /* 0x000fea0003800000 */
.L_x_20746:
        /* <DEDUP_REMOVED lines=10> */
.L_x_20749:
[----:B------:R-:W0:Y:S02]  /*40f0*/  I2F.S64 R4, R4 ;  /* 0x0000000400047312 */ /* 0x000e240000301400 */
[----:B0-----:R-:W-:-:S04]  /*4100*/  F2FP.F16.F32.PACK_AB R3, RZ, R4 ;  /* 0x00000004ff03723e */ /* 0x001fc800000000ff */
[----:B------:R-:W-:-:S05]  /*4110*/  PRMT R3, R3, 0x5410, RZ ;  /* 0x0000541003037816 */ /* 0x000fca00000000ff */
[----:B------:R0:W-:Y:S01]  /*4120*/  STG.E desc[UR36][R8.64], R3 ;  /* 0x0000000308007986 */ /* 0x0001e2000c101924 */
[----:B------:R-:W-:Y:S05]  /*4130*/  BRA `(.L_x_20738) ;  /* 0x0000000800a47947 */ /* 0x000fea0003800000 */
.L_x_20748:
[----:B------:R-:W0:Y:S02]  /*4140*/  I2F.F64.S64 R4, R4 ;  /* 0x0000000400047312 */ /* 0x000e240000301c00 */
[----:B0-----:R0:W-:Y:S01]  /*4150*/  STG.E.64 desc[UR36][R8.64], R4 ;  /* 0x0000000408007986 */ /* 0x0011e2000c101b24 */
[----:B------:R-:W-:Y:S05]  /*4160*/  BRA `(.L_x_20738) ;  /* 0x0000000800987947 */ /* 0x000fea0003800000 */
.L_x_20739:
        /* <DEDUP_REMOVED lines=13> */
.L_x_20752:
[----:B------:R-:W0:Y:S01]  /*4240*/  I2F.F64.S64 R4, R4 ;  /* 0x0000000400047312 */ /* 0x000e220000301c00 */
[----:B------:R-:W-:-:S05]  /*4250*/  CS2R R6, SRZ ;  /* 0x0000000000067805 */ /* 0x000fca000001ff00 */
[----:B0-----:R0:W-:Y:S01]  /*4260*/  STG.E.128 desc[UR36][R8.64], R4 ;  /* 0x0000000408007986 */ /* 0x0011e2000c101d24 */
[----:B------:R-:W-:Y:S05]  /*4270*/  BRA `(.L_x_20738) ;  /* 0x0000000800547947 */ /* 0x000fea0003800000 */
.L_x_20751:
        /* <DEDUP_REMOVED lines=21> */
.L_x_20756:
[----:B------:R-:W-:Y:S05]  /*43d0*/  BSYNC B0 ;  /* 0x0000000000007941 */ /* 0x000fea0003800000 */
.L_x_20755:
[----:B------:R-:W-:-:S05]  /*43e0*/  LOP3.LUT R7, R0, R7, RZ, 0xfc, !PT ;  /* 0x0000000700077212 */ /* 0x000fca00078efcff */
[----:B------:R0:W-:Y:S01]  /*43f0*/  STG.E.U8 desc[UR36][R8.64], R7 ;  /* 0x0000000708007986 */ /* 0x0001e2000c101124 */
[----:B------:R-:W-:Y:S05]  /*4400*/  BRA `(.L_x_20738) ;  /* 0x0000000400f07947 */ /* 0x000fea0003800000 */
.L_x_20754:
        /* <DEDUP_REMOVED lines=13> */
.L_x_20758:
[----:B------:R-:W-:Y:S01]  /*44e0*/  IMAD.MOV.U32 R0, RZ, RZ, 0x7f ;  /* 0x0000007fff007424 */ /* 0x000fe200078e00ff */
[----:B------:R-:W-:-:S04]  /*44f0*/  ISETP.GT.U32.AND P0, PT, R3, 0x7f800000, PT ;  /* 0x7f8000000300780c */ /* 0x000fc80003f04070 */
[----:B------:R-:W-:-:S09]  /*4500*/  SEL R0, R0, 0x7c, P0 ;  /* 0x0000007c00007807 */ /* 0x000fd20000000000 */
.L_x_20759:
[----:B------:R-:W-:Y:S05]  /*4510*/  BSYNC B0 ;  /* 0x0000000000007941 */ /* 0x000fea0003800000 */
.L_x_20757:
[----:B------:R-:W-:-:S04]  /*4520*/  LOP3.LUT R3, R5, 0x80000000, RZ, 0xc0, !PT ;  /* 0x8000000005037812 */ /* 0x000fc800078ec0ff */
[----:B------:R-:W-:-:S04]  /*4530*/  SHF.R.U32.HI R3, RZ, 0x18, R3 ;  /* 0x00000018ff037819 */ /* 0x000fc80000011603 */
[----:B------:R-:W-:-:S05]  /*4540*/  LOP3.LUT R3, R0, R3, RZ, 0xfc, !PT ;  /* 0x0000000300037212 */ /* 0x000fca00078efcff */
[----:B------:R0:W-:Y:S01]  /*4550*/  STG.E.U8 desc[UR36][R8.64], R3 ;  /* 0x0000000308007986 */ /* 0x0001e2000c101124 */
[----:B------:R-:W-:Y:S05]  /*4560*/  BRA `(.L_x_20738) ;  /* 0x0000000400987947 */ /* 0x000fea0003800000 */
.L_x_20753:
[----:B------:R-:W0:Y:S02]  /*4570*/  I2F.S64 R0, R4 ;  /* 0x0000000400007312 */ /* 0x000e240000301400 */
[----:B0-----:R-:W-:-:S05]  /*4580*/  F2FP.BF16.F32.PACK_AB R0, RZ, R0 ;  /* 0x00000000ff00723e */ /* 0x001fca00000010ff */
[----:B------:R0:W-:Y:S01]  /*4590*/  STG.E.U16 desc[UR36][R8.64], R0 ;  /* 0x0000000008007986 */ /* 0x0001e2000c101524 */
[----:B------:R-:W-:Y:S05]  /*45a0*/  BRA `(.L_x_20738) ;  /* 0x0000000400887947 */ /* 0x000fea0003800000 */
.L_x_20750:
        /* <DEDUP_REMOVED lines=10> */
.L_x_20762:
        /* <DEDUP_REMOVED lines=17> */
.L_x_20765:
[----:B------:R-:W-:-:S04]  /*4760*/  LOP3.LUT R0, R5, 0x80000000, RZ, 0xc0, !PT ;  /* 0x8000000005007812 */ /* 0x000fc800078ec0ff */
[----:B------:R-:W-:-:S04]  /*4770*/  SHF.R.U32.HI R0, RZ, 0x18, R0 ;  /* 0x00000018ff007819 */ /* 0x000fc80000011600 */
[----:B------:R-:W-:-:S07]  /*4780*/  LOP3.LUT R0, R3, R0, RZ, 0xfc, !PT ;  /* 0x0000000003007212 */ /* 0x000fce00078efcff */
.L_x_20764:
[----:B------:R-:W-:Y:S05]  /*4790*/  BSYNC B0 ;  /* 0x0000000000007941 */ /* 0x000fea0003800000 */
.L_x_20763:
[----:B------:R3:W-:Y:S01]  /*47a0*/  STG.E.U8 desc[UR36][R8.64], R0 ;  /* 0x0000000008007986 */ /* 0x0007e2000c101124 */
[----:B------:R-:W-:Y:S05]  /*47b0*/  BRA `(.L_x_20738) ;  /* 0x0000000400047947 */ /* 0x000fea0003800000 */
.L_x_20761:
        /* <DEDUP_REMOVED lines=17> */
.L_x_20768:
[----:B------:R-:W-:-:S04]  /*48d0*/  LOP3.LUT R0, R5, 0x80000000, RZ, 0xc0, !PT ;  /* 0x8000000005007812 */ /* 0x000fc800078ec0ff */
[----:B------:R-:W-:-:S04]  /*48e0*/  SHF.R.U32.HI R0, RZ, 0x18, R0 ;  /* 0x00000018ff007819 */ /* 0x000fc80000011600 */
[----:B------:R-:W-:-:S07]  /*48f0*/  LOP3.LUT R0, R3, R0, RZ, 0xfc, !PT ;  /* 0x0000000003007212 */ /* 0x000fce00078efcff */
.L_x_20767:
[----:B------:R-:W-:Y:S05]  /*4900*/  BSYNC B0 ;  /* 0x0000000000007941 */ /* 0x000fea0003800000 */
.L_x_20766:
[----:B------:R0:W-:Y:S01]  /*4910*/  STG.E.U8 desc[UR36][R8.64], R0 ;  /* 0x0000000008007986 */ /* 0x0001e2000c101124 */
[----:B------:R-:W-:Y:S05]  /*4920*/  BRA `(.L_x_20738) ;  /* 0x0000000000a87947 */ /* 0x000fea0003800000 */
.L_x_20760:
        /* <DEDUP_REMOVED lines=22> */
.L_x_20743:
        /* <DEDUP_REMOVED lines=16> */
.L_x_20771:
[----:B------:R-:W-:Y:S05]  /*4b90*/  BRA `(.L_x_20738) ;  /* 0x00000000000c7947 */ /* 0x000fea0003800000 */
.L_x_20770:
[----:B------:R2:W-:Y:S01]  /*4ba0*/  STG.E.64 desc[UR36][R8.64], R4 ;  /* 0x0000000408007986 */ /* 0x0005e2000c101b24 */
[----:B------:R-:W-:Y:S05]  /*4bb0*/  BRA `(.L_x_20738) ;  /* 0x0000000000047947 */ /* 0x000fea0003800000 */
.L_x_20769:
[----:B------:R0:W-:Y:S02]  /*4bc0*/  STG.E desc[UR36][R8.64], R3 ;  /* 0x0000000308007986 */ /* 0x0001e4000c101924 */
.L_x_20738:
[----:B------:R-:W-:Y:S05]  /*4bd0*/  BSYNC B6 ;  /* 0x0000000000067941 */ /* 0x000fea0003800000 */
.L_x_20737:
        /* <DEDUP_REMOVED lines=23> */
.L_x_20777:
[----:B------:R0:W-:Y:S01]  /*4d50*/  STG.E.U8 desc[UR36][R8.64], R24 ;  /* 0x0000001808007986 */ /* 0x0001e2000c101124 */
[----:B------:R-:W-:Y:S05]  /*4d60*/  BRA `(.L_x_20779) ;  /* 0x0000000c004c7947 */ /* 0x000fea0003800000 */
.L_x_20776:
        /* <DEDUP_REMOVED lines=8> */
.L_x_20781:
[----:B------:R0:W-:Y:S01]  /*4df0*/  STG.E desc[UR36][R8.64], R24 ;  /* 0x0000001808007986 */ /* 0x0001e2000c101924 */
[----:B------:R-:W-:Y:S05]  /*4e00*/  BRA `(.L_x_20779) ;  /* 0x0000000c00247947 */ /* 0x000fea0003800000 */
.L_x_20780:
[----:B------:R0:W-:Y:S01]  /*4e10*/  STG.E.U16 desc[UR36][R8.64], R24 ;  /* 0x0000001808007986 */ /* 0x0001e2000c101524 */
[----:B------:R-:W-:Y:S05]  /*4e20*/  BRA `(.L_x_20779) ;  /* 0x0000000c001c7947 */ /* 0x000fea0003800000 */
.L_x_20775:
        /* <DEDUP_REMOVED lines=9> */
.L_x_20783:
[----:B------:R-:W0:Y:S02]  /*4ec0*/  I2F.S64 R0, R24 ;  /* 0x0000001800007312 */ /* 0x000e240000301400 */
[----:B0-----:R-:W-:-:S05]  /*4ed0*/  F2FP.F16.F32.PACK_AB R0, RZ, R0 ;  /* 0x00000000ff00723e */ /* 0x001fca00000000ff */
[----:B------:R0:W-:Y:S01]  /*4ee0*/  STG.E.U16 desc[UR36][R8.64], R0 ;  /* 0x0000000008007986 */ /* 0x0001e2000c101524 */
[----:B------:R-:W-:Y:S05]  /*4ef0*/  BRA `(.L_x_20779) ;  /* 0x0000000800e87947 */ /* 0x000fea0003800000 */
.L_x_20782:
        /* <DEDUP_REMOVED lines=10> */
.L_x_20785:
[----:B------:R-:W0:Y:S02]  /*4fa0*/  I2F.S64 R24, R24 ;  /* 0x0000001800187312 */ /* 0x000e240000301400 */
[----:B0-----:R-:W-:-:S04]  /*4fb0*/  F2FP.F16.F32.PACK_AB R3, RZ, R24 ;  /* 0x00000018ff03723e */ /* 0x001fc800000000ff */
[----:B------:R-:W-:-:S05]  /*4fc0*/  PRMT R3, R3, 0x5410, RZ ;  /* 0x0000541003037816 */ /* 0x000fca00000000ff */
[----:B------:R0:W-:Y:S01]  /*4fd0*/  STG.E desc[UR36][R8.64], R3 ;  /* 0x0000000308007986 */ /* 0x0001e2000c101924 */
[----:B------:R-:W-:Y:S05]  /*4fe0*/  BRA `(.L_x_20779) ;  /* 0x0000000800ac7947 */ /* 0x000fea0003800000 */
.L_x_20784:
[----:B------:R-:W0:Y:S02]  /*4ff0*/  I2F.F64.S64 R24, R24 ;  /* 0x0000001800187312 */ /* 0x000e240000301c00 */
[----:B0-----:R0:W-:Y:S01]  /*5000*/  STG.E.64 desc[UR36][R8.64], R24 ;  /* 0x0000001808007986 */ /* 0x0011e2000c101b24 */
[----:B------:R-:W-:Y:S05]  /*5010*/  BRA `(.L_x_20779) ;  /* 0x0000000800a07947 */ /* 0x000fea0003800000 */
.L_x_20774:
        /* <DEDUP_REMOVED lines=13> */
.L_x_20788:
[----:B------:R-:W0:Y:S01]  /*50f0*/  I2F.F64.S64 R4, R24 ;  /* 0x0000001800047312 */ /* 0x000e220000301c00 */
[----:B------:R-:W-:-:S05]  /*5100*/  CS2R R6, SRZ ;  /* 0x0000000000067805 */ /* 0x000fca000001ff00 */
[----:B0-----:R0:W-:Y:S01]  /*5110*/  STG.E.128 desc[UR36][R8.64], R4 ;  /* 0x0000000408007986 */ /* 0x0011e2000c101d24 */
[----:B------:R-:W-:Y:S05]  /*5120*/  BRA `(.L_x_20779) ;  /* 0x00000008005c7947 */ /* 0x000fea0003800000 */
.L_x_20787:
        /* <DEDUP_REMOVED lines=21> */
.L_x_20792:
[----:B------:R-:W-:Y:S05]  /*5280*/  BSYNC B0 ;  /* 0x0000000000007941 */ /* 0x000fea0003800000 */
.L_x_20791:
[----:B------:R-:W-:-:S05]  /*5290*/  LOP3.LUT R5, R0, R5, RZ, 0xfc, !PT ;  /* 0x0000000500057212 */ /* 0x000fca00078efcff */
[----:B------:R0:W-:Y:S01]  /*52a0*/  STG.E.U8 desc[UR36][R8.64], R5 ;  /* 0x0000000508007986 */ /* 0x0001e2000c101124 */
[----:B------:R-:W-:Y:S05]  /*52b0*/  BRA `(.L_x_20779) ;  /* 0x0000000400f87947 */ /* 0x000fea0003800000 */
.L_x_20790:
        /* <DEDUP_REMOVED lines=13> */
.L_x_20794:
[----:B------:R-:W-:Y:S01]  /*5390*/  IMAD.MOV.U32 R0, RZ, RZ, 0x7f ;  /* 0x0000007fff007424 */ /* 0x000fe200078e00ff */
[----:B------:R-:W-:-:S04]  /*53a0*/  ISETP.GT.U32.AND P0, PT, R3, 0x7f800000, PT ;  /* 0x7f8000000300780c */ /* 0x000fc80003f04070 */
[----:B------:R-:W-:-:S09]  /*53b0*/  SEL R0, R0, 0x7c, P0 ;  /* 0x0000007c00007807 */ /* 0x000fd20000000000 */
.L_x_20795:
[----:B------:R-:W-:Y:S05]  /*53c0*/  BSYNC B0 ;  /* 0x0000000000007941 */ /* 0x000fea0003800000 */
.L_x_20793:
[----:B------:R-:W-:-:S04]  /*53d0*/  LOP3.LUT R3, R25, 0x80000000, RZ, 0xc0, !PT ;  /* 0x8000000019037812 */ /* 0x000fc800078ec0ff */
[----:B------:R-:W-:-:S04]  /*53e0*/  SHF.R.U32.HI R3, RZ, 0x18, R3 ;  /* 0x00000018ff037819 */ /* 0x000fc80000011603 */
[----:B------:R-:W-:-:S05]  /*53f0*/  LOP3.LUT R3, R0, R3, RZ, 0xfc, !PT ;  /* 0x0000000300037212 */ /* 0x000fca00078efcff */
[----:B------:R0:W-:Y:S01]  /*5400*/  STG.E.U8 desc[UR36][R8.64], R3 ;  /* 0x0000000308007986 */ /* 0x0001e2000c101124 */
[----:B------:R-:W-:Y:S05]  /*5410*/  BRA `(.L_x_20779) ;  /* 0x0000000400a07947 */ /* 0x000fea0003800000 */
.L_x_20789:
[----:B------:R-:W0:Y:S02]  /*5420*/  I2F.S64 R0, R24 ;  /* 0x0000001800007312 */ /* 0x000e240000301400 */
[----:B0-----:R-:W-:-:S05]  /*5430*/  F2FP.BF16.F32.PACK_AB R0, RZ, R0 ;  /* 0x00000000ff00723e */ /* 0x001fca00000010ff */
[----:B------:R0:W-:Y:S01]  /*5440*/  STG.E.U16 desc[UR36][R8.64], R0 ;  /* 0x0000000008007986 */ /* 0x0001e2000c101524 */
[----:B------:R-:W-:Y:S05]  /*5450*/  BRA `(.L_x_20779) ;  /* 0x0000000400907947 */ /* 0x000fea0003800000 */
.L_x_20786:
        /* <DEDUP_REMOVED lines=10> */
.L_x_20798:
        /* <DEDUP_REMOVED lines=17> */
.L_x_20801:
[----:B------:R-:W-:-:S04]  /*5610*/  LOP3.LUT R3, R25, 0x80000000, RZ, 0xc0, !PT ;  /* 0x8000000019037812 */ /* 0x000fc800078ec0ff */
[----:B------:R-:W-:-:S04]  /*5620*/  SHF.R.U32.HI R3, RZ, 0x18, R3 ;  /* 0x00000018ff037819 */ /* 0x000fc80000011603 */
[----:B------:R-:W-:-:S04]  /*5630*/  LOP3.LUT R0, R0, R3, RZ, 0xfc, !PT ;  /* 0x0000000300007212 */ /* 0x000fc800078efcff */
[----:B------:R-:W-:-:S07]  /*5640*/  PRMT R4, R0, 0x7610, R4 ;  /* 0x0000761000047816 */ /* 0x000fce0000000004 */
.L_x_20800:
[----:B------:R-:W-:Y:S05]  /*5650*/  BSYNC B0 ;  /* 0x0000000000007941 */ /* 0x000fea0003800000 */
.L_x_20799:
[----:B------:R3:W-:Y:S01]  /*5660*/  STG.E.U8 desc[UR36][R8.64], R4 ;  /* 0x0000000408007986 */ /* 0x0007e2000c101124 */
[----:B------:R-:W-:Y:S05]  /*5670*/  BRA `(.L_x_20779) ;  /* 0x0000000400087947 */ /* 0x000fea0003800000 */
.L_x_20797:
        /* <DEDUP_REMOVED lines=17> */
.L_x_20804:
[----:B------:R-:W-:-:S04]  /*5790*/  LOP3.LUT R3, R25, 0x80000000, RZ, 0xc0, !PT ;  /* 0x8000000019037812 */ /* 0x000fc800078ec0ff */
[----:B------:R-:W-:-:S04]  /*57a0*/  SHF.R.U32.HI R3, RZ, 0x18, R3 ;  /* 0x00000018ff037819 */ /* 0x000fc80000011603 */
[----:B------:R-:W-:-:S04]  /*57b0*/  LOP3.LUT R0, R0, R3, RZ, 0xfc, !PT ;  /* 0x0000000300007212 */ /* 0x000fc800078efcff */
[----:B------:R-:W-:-:S07]  /*57c0*/  PRMT R4, R0, 0x7610, R4 ;  /* 0x0000761000047816 */ /* 0x000fce0000000004 */
.L_x_20803:
[----:B------:R-:W-:Y:S05]  /*57d0*/  BSYNC B0 ;  /* 0x0000000000007941 */ /* 0x000fea0003800000 */
.L_x_20802:
[----:B------:R0:W-:Y:S01]  /*57e0*/  STG.E.U8 desc[UR36][R8.64], R4 ;  /* 0x0000000408007986 */ /* 0x0001e2000c101124 */
[----:B------:R-:W-:Y:S05]  /*57f0*/  BRA `(.L_x_20779) ;  /* 0x0000000000a87947 */ /* 0x000fea0003800000 */
.L_x_20796:
        /* <DEDUP_REMOVED lines=22> */
.L_x_20778:
        /* <DEDUP_REMOVED lines=16> */
.L_x_20807:
[----:B------:R-:W-:Y:S05]  /*5a60*/  BRA `(.L_x_20779) ;  /* 0x00000000000c7947 */ /* 0x000fea0003800000 */
.L_x_20806:
[----:B------:R2:W-:Y:S01]  /*5a70*/  STG.E.64 desc[UR36][R8.64], R24 ;  /* 0x0000001808007986 */ /* 0x0005e2000c101b24 */
[----:B------:R-:W-:Y:S05]  /*5a80*/  BRA `(.L_x_20779) ;  /* 0x0000000000047947 */ /* 0x000fea0003800000 */
.L_x_20805:
[----:B------:R0:W-:Y:S02]  /*5a90*/  STG.E desc[UR36][R8.64], R24 ;  /* 0x0000001808007986 */ /* 0x0001e4000c101924 */
.L_x_20779:
        /* <DEDUP_REMOVED lines=23> */
.L_x_20811:
[----:B------:R3:W-:Y:S01]  /*5c10*/  STG.E.U8 desc[UR36][R8.64], R18 ;  /* 0x0000001208007986 */ /* 0x0007e2000c101124 */
[----:B------:R-:W-:Y:S05]  /*5c20*/  BRA `(.L_x_20813) ;  /* 0x0000000c004c7947 */ /* 0x000fea0003800000 */
.L_x_20810:
        /* <DEDUP_REMOVED lines=8> */
.L_x_20815:
[----:B------:R2:W-:Y:S01]  /*5cb0*/  STG.E desc[UR36][R8.64], R18 ;  /* 0x0000001208007986 */ /* 0x0005e2000c101924 */
[----:B------:R-:W-:Y:S05]  /*5cc0*/  BRA `(.L_x_20813) ;  /* 0x0000000c00247947 */ /* 0x000fea0003800000 */
.L_x_20814:
[----:B------:R0:W-:Y:S01]  /*5cd0*/  STG.E.U16 desc[UR36][R8.64], R18 ;  /* 0x0000001208007986 */ /* 0x0001e2000c101524 */
[----:B------:R-:W-:Y:S05]  /*5ce0*/  BRA `(.L_x_20813) ;  /* 0x0000000c001c7947 */ /* 0x000fea0003800000 */
.L_x_20809:
        /* <DEDUP_REMOVED lines=9> */
.L_x_20817:
[----:B------:R-:W0:Y:S02]  /*5d80*/  I2F.S64 R0, R26 ;  /* 0x0000001a00007312 */ /* 0x000e240000301400 */
[----:B0-----:R-:W-:-:S05]  /*5d90*/  F2FP.F16.F32.PACK_AB R0, RZ, R0 ;  /* 0x00000000ff00723e */ /* 0x001fca00000000ff */
[----:B------:R0:W-:Y:S01]  /*5da0*/  STG.E.U16 desc[UR36][R8.64], R0 ;  /* 0x0000000008007986 */ /* 0x0001e2000c101524 */
[----:B------:R-:W-:Y:S05]  /*5db0*/  BRA `(.L_x_20813) ;  /* 0x0000000800e87947 */ /* 0x000fea0003800000 */
.L_x_20816:
        /* <DEDUP_REMOVED lines=10> */
.L_x_20819:
[----:B------:R-:W0:Y:S02]  /*5e60*/  I2F.S64 R26, R26 ;  /* 0x0000001a001a7312 */ /* 0x000e240000301400 */
[----:B0-----:R-:W-:-:S04]  /*5e70*/  F2FP.F16.F32.PACK_AB R3, RZ, R26 ;  /* 0x0000001aff03723e */ /* 0x001fc800000000ff */
[----:B------:R-:W-:-:S05]  /*5e80*/  PRMT R3, R3, 0x5410, RZ ;  /* 0x0000541003037816 */ /* 0x000fca00000000ff */
[----:B------:R0:W-:Y:S01]  /*5e90*/  STG.E desc[UR36][R8.64], R3 ;  /* 0x0000000308007986 */ /* 0x0001e2000c101924 */
[----:B------:R-:W-:Y:S05]  /*5ea0*/  BRA `(.L_x_20813) ;  /* 0x0000000800ac7947 */ /* 0x000fea0003800000 */
.L_x_20818:
[----:B------:R-:W0:Y:S02]  /*5eb0*/  I2F.F64.S64 R26, R26 ;  /* 0x0000001a001a7312 */ /* 0x000e240000301c00 */
[----:B0-----:R0:W-:Y:S01]  /*5ec0*/  STG.E.64 desc[UR36][R8.64], R26 ;  /* 0x0000001a08007986 */ /* 0x0011e2000c101b24 */
[----:B------:R-:W-:Y:S05]  /*5ed0*/  BRA `(.L_x_20813) ;  /* 0x0000000800a07947 */ /* 0x000fea0003800000 */
.L_x_20808:
        /* <DEDUP_REMOVED lines=13> */
.L_x_20822:
[----:B------:R-:W0:Y:S01]  /*5fb0*/  I2F.F64.S64 R4, R26 ;  /* 0x0000001a00047312 */ /* 0x000e220000301c00 */
[----:B------:R-:W-:-:S05]  /*5fc0*/  CS2R R6, SRZ ;  /* 0x0000000000067805 */ /* 0x000fca000001ff00 */
[----:B0-----:R0:W-:Y:S01]  /*5fd0*/  STG.E.128 desc[UR36][R8.64], R4 ;  /* 0x0000000408007986 */ /* 0x0011e2000c101d24 */
[----:B------:R-:W-:Y:S05]  /*5fe0*/  BRA `(.L_x_20813) ;  /* 0x00000008005c7947 */ /* 0x000fea0003800000 */
.L_x_20821:
        /* <DEDUP_REMOVED lines=21> */
.L_x_20826:
[----:B------:R-:W-:Y:S05]  /*6140*/  BSYNC B0 ;  /* 0x0000000000007941 */ /* 0x000fea0003800000 */
.L_x_20825:
[----:B------:R-:W-:-:S05]  /*6150*/  LOP3.LUT R5, R0, R5, RZ, 0xfc, !PT ;  /* 0x0000000500057212 */ /* 0x000fca00078efcff */
[----:B------:R0:W-:Y:S01]  /*6160*/  STG.E.U8 desc[UR36][R8.64], R5 ;  /* 0x0000000508007986 */ /* 0x0001e2000c101124 */
[----:B------:R-:W-:Y:S05]  /*6170*/  BRA `(.L_x_20813) ;  /* 0x0000000400f87947 */ /* 0x000fea0003800000 */
.L_x_20824:
        /* <DEDUP_REMOVED lines=13> */
.L_x_20828:
[----:B------:R-:W-:Y:S01]  /*6250*/  IMAD.MOV.U32 R0, RZ, RZ, 0x7f ;  /* 0x0000007fff007424 */ /* 0x000fe200078e00ff */
[----:B------:R-:W-:-:S04]  /*6260*/  ISETP.GT.U32.AND P0, PT, R3, 0x7f800000, PT ;  /* 0x7f8000000300780c */ /* 0x000fc80003f04070 */
[----:B------:R-:W-:-:S09]  /*6270*/  SEL R0, R0, 0x7c, P0 ;  /* 0x0000007c00007807 */ /* 0x000fd20000000000 */
.L_x_20829:
[----:B------:R-:W-:Y:S05]  /*6280*/  BSYNC B0 ;  /* 0x0000000000007941 */ /* 0x000fea0003800000 */
.L_x_20827:
[----:B------:R-:W-:-:S04]  /*6290*/  LOP3.LUT R3, R27, 0x80000000, RZ, 0xc0, !PT ;  /* 0x800000001b037812 */ /* 0x000fc800078ec0ff */
[----:B------:R-:W-:-:S04]  /*62a0*/  SHF.R.U32.HI R3, RZ, 0x18, R3 ;  /* 0x00000018ff037819 */ /* 0x000fc80000011603 */
[----:B------:R-:W-:-:S05]  /*62b0*/  LOP3.LUT R3, R0, R3, RZ, 0xfc, !PT ;  /* 0x0000000300037212 */ /* 0x000fca00078efcff */
[----:B------:R0:W-:Y:S01]  /*62c0*/  STG.E.U8 desc[UR36][R8.64], R3 ;  /* 0x0000000308007986 */ /* 0x0001e2000c101124 */
[----:B------:R-:W-:Y:S05]  /*62d0*/  BRA `(.L_x_20813) ;  /* 0x0000000400a07947 */ /* 0x000fea0003800000 */
.L_x_20823:
[----:B------:R-:W0:Y:S02]  /*62e0*/  I2F.S64 R0, R26 ;  /* 0x0000001a00007312 */ /* 0x000e240000301400 */
[----:B0-----:R-:W-:-:S05]  /*62f0*/  F2FP.BF16.F32.PACK_AB R0, RZ, R0 ;  /* 0x00000000ff00723e */ /* 0x001fca00000010ff */
[----:B------:R0:W-:Y:S01]  /*6300*/  STG.E.U16 desc[UR36][R8.64], R0 ;  /* 0x0000000008007986 */ /* 0x0001e2000c101524 */
[----:B------:R-:W-:Y:S05]  /*6310*/  BRA `(.L_x_20813) ;  /* 0x0000000400907947 */ /* 0x000fea0003800000 */
.L_x_20820:
        /* <DEDUP_REMOVED lines=10> */
.L_x_20832:
        /* <DEDUP_REMOVED lines=17> */
.L_x_20835:
[----:B------:R-:W-:-:S04]  /*64d0*/  LOP3.LUT R3, R27, 0x80000000, RZ, 0xc0, !PT ;  /* 0x800000001b037812 */ /* 0x000fc800078ec0ff */
[----:B------:R-:W-:-:S04]  /*64e0*/  SHF.R.U32.HI R3, RZ, 0x18, R3 ;  /* 0x00000018ff037819 */ /* 0x000fc80000011603 */
[----:B------:R-:W-:-:S04]  /*64f0*/  LOP3.LUT R0, R0, R3, RZ, 0xfc, !PT ;  /* 0x0000000300007212 */ /* 0x000fc800078efcff */
[----:B------:R-:W-:-:S07]  /*6500*/  PRMT R4, R0, 0x7610, R4 ;  /* 0x0000761000047816 */ /* 0x000fce0000000004 */
.L_x_20834:
[----:B------:R-:W-:Y:S05]  /*6510*/  BSYNC B0 ;  /* 0x0000000000007941 */ /* 0x000fea0003800000 */
.L_x_20833:
[----:B------:R0:W-:Y:S01]  /*6520*/  STG.E.U8 desc[UR36][R8.64], R4 ;  /* 0x0000000408007986 */ /* 0x0001e2000c101124 */
[----:B------:R-:W-:Y:S05]  /*6530*/  BRA `(.L_x_20813) ;  /* 0x0000000400087947 */ /* 0x000fea0003800000 */
.L_x_20831:
        /* <DEDUP_REMOVED lines=17> */
.L_x_20838:
[----:B------:R-:W-:-:S04]  /*6650*/  LOP3.LUT R3, R27, 0x80000000, RZ, 0xc0, !PT ;  /* 0x800000001b037812 */ /* 0x000fc800078ec0ff */
[----:B------:R-:W-:-:S04]  /*6660*/  SHF.R.U32.HI R3, RZ, 0x18, R3 ;  /* 0x00000018ff037819 */ /* 0x000fc80000011603 */
[----:B------:R-:W-:-:S04]  /*6670*/  LOP3.LUT R0, R0, R3, RZ, 0xfc, !PT ;  /* 0x0000000300007212 */ /* 0x000fc800078efcff */
[----:B------:R-:W-:-:S07]  /*6680*/  PRMT R4, R0, 0x7610, R4 ;  /* 0x0000761000047816 */ /* 0x000fce0000000004 */
.L_x_20837:
[----:B------:R-:W-:Y:S05]  /*6690*/  BSYNC B0 ;  /* 0x0000000000007941 */ /* 0x000fea0003800000 */
.L_x_20836:
[----:B------:R0:W-:Y:S01]  /*66a0*/  STG.E.U8 desc[UR36][R8.64], R4 ;  /* 0x0000000408007986 */ /* 0x0001e2000c101124 */
[----:B------:R-:W-:Y:S05]  /*66b0*/  BRA `(.L_x_20813) ;  /* 0x0000000000a87947 */ /* 0x000fea0003800000 */
.L_x_20830:
        /* <DEDUP_REMOVED lines=22> */
.L_x_20812:
        /* <DEDUP_REMOVED lines=16> */
.L_x_20841:
[----:B------:R-:W-:Y:S05]  /*6920*/  BRA `(.L_x_20813) ;  /* 0x00000000000c7947 */ /* 0x000fea0003800000 */
.L_x_20840:
[----:B------:R0:W-:Y:S01]  /*6930*/  STG.E.64 desc[UR36][R8.64], R26 ;  /* 0x0000001a08007986 */ /* 0x0001e2000c101b24 */
[----:B------:R-:W-:Y:S05]  /*6940*/  BRA `(.L_x_20813) ;  /* 0x0000000000047947 */ /* 0x000fea0003800000 */
.L_x_20839:
[----:B------:R0:W-:Y:S02]  /*6950*/  STG.E desc[UR36][R8.64], R18 ;  /* 0x0000001208007986 */ /* 0x0001e4000c101924 */
.L_x_20813:
[----:B------:R-:W-:-:S07]  /*6960*/  VIADD R19, R19, 0x80 ;  /* 0x0000008013137836 */ /* 0x000fce0000000000 */
.L_x_20773:
[----:B------:R-:W-:Y:S05]  /*6970*/  BSYNC B6 ;  /* 0x0000000000067941 */ /* 0x000fea0003800000 */
.L_x_20772:
        /* <DEDUP_REMOVED lines=21> */
.L_x_20845:
[----:B------:R-:W-:Y:S01]  /*6ad0*/  STG.E.U8 desc[UR36][R2.64], R22 ;  /* 0x0000001602007986 */ /* 0x000fe2000c101124 */
[----:B------:R-:W-:Y:S05]  /*6ae0*/  EXIT ;  /* 0x000000000000794d */ /* 0x000fea0003800000 */
.L_x_20844:
        /* <DEDUP_REMOVED lines=8> */
.L_x_20848:
[----:B------:R-:W-:Y:S01]  /*6b70*/  STG.E desc[UR36][R2.64], R22 ;  /* 0x0000001602007986 */ /* 0x000fe2000c101924 */
[----:B------:R-:W-:Y:S05]  /*6b80*/  EXIT ;  /* 0x000000000000794d */ /* 0x000fea0003800000 */
.L_x_20847:
[----:B------:R-:W-:Y:S01]  /*6b90*/  STG.E.U16 desc[UR36][R2.64], R22 ;  /* 0x0000001602007986 */ /* 0x000fe2000c101524 */
[----:B------:R-:W-:Y:S05]  /*6ba0*/  EXIT ;  /* 0x000000000000794d */ /* 0x000fea0003800000 */
.L_x_20843:
        /* <DEDUP_REMOVED lines=9> */
.L_x_20850:
[----:B------:R-:W0:Y:S02]  /*6c40*/  I2F.S64 R0, R22 ;  /* 0x0000001600007312 */ /* 0x000e240000301400 */
[----:B0-----:R-:W-:-:S05]  /*6c50*/  F2FP.F16.F32.PACK_AB R0, RZ, R0 ;  /* 0x00000000ff00723e */ /* 0x001fca00000000ff */
[----:B------:R-:W-:Y:S01]  /*6c60*/  STG.E.U16 desc[UR36][R2.64], R0 ;  /* 0x0000000002007986 */ /* 0x000fe2000c101524 */
[----:B------:R-:W-:Y:S05]  /*6c70*/  EXIT ;  /* 0x000000000000794d */ /* 0x000fea0003800000 */
.L_x_20849:
        /* <DEDUP_REMOVED lines=10> */
.L_x_20852:
[----:B------:R-:W0:Y:S02]  /*6d20*/  I2F.S64 R22, R22 ;  /* 0x0000001600167312 */ /* 0x000e240000301400 */
[----:B0-----:R-:W-:-:S04]  /*6d30*/  F2FP.F16.F32.PACK_AB R5, RZ, R22 ;  /* 0x00000016ff05723e */ /* 0x001fc800000000ff */
[----:B------:R-:W-:-:S05]  /*6d40*/  PRMT R5, R5, 0x5410, RZ ;  /* 0x0000541005057816 */ /* 0x000fca00000000ff */
[----:B------:R-:W-:Y:S01]  /*6d50*/  STG.E desc[UR36][R2.64], R5 ;  /* 0x0000000502007986 */ /* 0x000fe2000c101924 */
[----:B------:R-:W-:Y:S05]  /*6d60*/  EXIT ;  /* 0x000000000000794d */ /* 0x000fea0003800000 */
.L_x_20851:
[----:B------:R-:W0:Y:S02]  /*6d70*/  I2F.F64.S64 R22, R22 ;  /* 0x0000001600167312 */ /* 0x000e240000301c00 */
[----:B0-----:R-:W-:Y:S01]  /*6d80*/  STG.E.64 desc[UR36][R2.64], R22 ;  /* 0x0000001602007986 */ /* 0x001fe2000c101b24 */
[----:B------:R-:W-:Y:S05]  /*6d90*/  EXIT ;  /* 0x000000000000794d */ /* 0x000fea0003800000 */
.L_x_20842:
        /* <DEDUP_REMOVED lines=13> */
.L_x_20855:
[----:B------:R-:W0:Y:S01]  /*6e70*/  I2F.F64.S64 R4, R22 ;  /* 0x0000001600047312 */ /* 0x000e220000301c00 */
[----:B------:R-:W-:-:S05]  /*6e80*/  CS2R R6, SRZ ;  /* 0x0000000000067805 */ /* 0x000fca000001ff00 */
[----:B0-----:R-:W-:Y:S01]  /*6e90*/  STG.E.128 desc[UR36][R2.64], R4 ;  /* 0x0000000402007986 */ /* 0x001fe2000c101d24 */
[----:B------:R-:W-:Y:S05]  /*6ea0*/  EXIT ;  /* 0x000000000000794d */ /* 0x000fea0003800000 */
.L_x_20854:
        /* <DEDUP_REMOVED lines=21> */
.L_x_20859:
[----:B------:R-:W-:Y:S05]  /*7000*/  BSYNC B0 ;  /* 0x0000000000007941 */ /* 0x000fea0003800000 */
.L_x_20858:
[----:B------:R-:W-:-:S05]  /*7010*/  LOP3.LUT R5, R0, R5, RZ, 0xfc, !PT ;  /* 0x0000000500057212 */ /* 0x000fca00078efcff */
[----:B------:R-:W-:Y:S01]  /*7020*/  STG.E.U8 desc[UR36][R2.64], R5 ;  /* 0x0000000502007986 */ /* 0x000fe2000c101124 */
[----:B------:R-:W-:Y:S05]  /*7030*/  EXIT ;  /* 0x000000000000794d */ /* 0x000fea0003800000 */
.L_x_20857:
        /* <DEDUP_REMOVED lines=13> */
.L_x_20861:
[----:B------:R-:W-:Y:S01]  /*7110*/  IMAD.MOV.U32 R0, RZ, RZ, 0x7f ;  /* 0x0000007fff007424 */ /* 0x000fe200078e00ff */
[----:B------:R-:W-:-:S04]  /*7120*/  ISETP.GT.U32.AND P0, PT, R4, 0x7f800000, PT ;  /* 0x7f8000000400780c */ /* 0x000fc80003f04070 */
[----:B------:R-:W-:-:S09]  /*7130*/  SEL R0, R0, 0x7c, P0 ;  /* 0x0000007c00007807 */ /* 0x000fd20000000000 */
.L_x_20862:
[----:B------:R-:W-:Y:S05]  /*7140*/  BSYNC B0 ;  /* 0x0000000000007941 */ /* 0x000fea0003800000 */
.L_x_20860:
[----:B------:R-:W-:-:S04]  /*7150*/  LOP3.LUT R4, R23, 0x80000000, RZ, 0xc0, !PT ;  /* 0x8000000017047812 */ /* 0x000fc800078ec0ff */
[----:B------:R-:W-:-:S04]  /*7160*/  SHF.R.U32.HI R5, RZ, 0x18, R4 ;  /* 0x00000018ff057819 */ /* 0x000fc80000011604 */
[----:B------:R-:W-:-:S05]  /*7170*/  LOP3.LUT R5, R0, R5, RZ, 0xfc, !PT ;  /* 0x0000000500057212 */ /* 0x000fca00078efcff */
[----:B------:R-:W-:Y:S01]  /*7180*/  STG.E.U8 desc[UR36][R2.64], R5 ;  /* 0x0000000502007986 */ /* 0x000fe2000c101124 */
[----:B------:R-:W-:Y:S05]  /*7190*/  EXIT ;  /* 0x000000000000794d */ /* 0x000fea0003800000 */
.L_x_20856:
[----:B------:R-:W0:Y:S02]  /*71a0*/  I2F.S64 R0, R22 ;  /* 0x0000001600007312 */ /* 0x000e240000301400 */
[----:B0-----:R-:W-:-:S05]  /*71b0*/  F2FP.BF16.F32.PACK_AB R0, RZ, R0 ;  /* 0x00000000ff00723e */ /* 0x001fca00000010ff */
[----:B------:R-:W-:Y:S01]  /*71c0*/  STG.E.U16 desc[UR36][R2.64], R0 ;  /* 0x0000000002007986 */ /* 0x000fe2000c101524 */
[----:B------:R-:W-:Y:S05]  /*71d0*/  EXIT ;  /* 0x000000000000794d */ /* 0x000fea0003800000 */
.L_x_20853:
        /* <DEDUP_REMOVED lines=10> */
.L_x_20865:
        /* <DEDUP_REMOVED lines=17> */
.L_x_20868:
[----:B------:R-:W-:-:S04]  /*7390*/  LOP3.LUT R0, R23, 0x80000000, RZ, 0xc0, !PT ;  /* 0x8000000017007812 */ /* 0x000fc800078ec0ff */
[----:B------:R-:W-:-:S04]  /*73a0*/  SHF.R.U32.HI R5, RZ, 0x18, R0 ;  /* 0x00000018ff057819 */ /* 0x000fc80000011600 */
[----:B------:R-:W-:-:S04]  /*73b0*/  LOP3.LUT R4, R4, R5, RZ, 0xfc, !PT ;  /* 0x0000000504047212 */ /* 0x000fc800078efcff */
[----:B------:R-:W-:-:S07]  /*73c0*/  PRMT R0, R4, 0x7610, R0 ;  /* 0x0000761004007816 */ /* 0x000fce0000000000 */
.L_x_20867:
[----:B------:R-:W-:Y:S05]  /*73d0*/  BSYNC B0 ;  /* 0x0000000000007941 */ /* 0x000fea0003800000 */
.L_x_20866:
[----:B------:R-:W-:Y:S01]  /*73e0*/  STG.E.U8 desc[UR36][R2.64], R0 ;  /* 0x0000000002007986 */ /* 0x000fe2000c101124 */
[----:B------:R-:W-:Y:S05]  /*73f0*/  EXIT ;  /* 0x000000000000794d */ /* 0x000fea0003800000 */
.L_x_20864:
        /* <DEDUP_REMOVED lines=17> */
.L_x_20871:
[----:B------:R-:W-:-:S04]  /*7510*/  LOP3.LUT R0, R23, 0x80000000, RZ, 0xc0, !PT ;  /* 0x8000000017007812 */ /* 0x000fc800078ec0ff */
[----:B------:R-:W-:-:S04]  /*7520*/  SHF.R.U32.HI R5, RZ, 0x18, R0 ;  /* 0x00000018ff057819 */ /* 0x000fc80000011600 */
[----:B------:R-:W-:-:S04]  /*7530*/  LOP3.LUT R4, R4, R5, RZ, 0xfc, !PT ;  /* 0x0000000504047212 */ /* 0x000fc800078efcff */
[----:B------:R-:W-:-:S07]  /*7540*/  PRMT R0, R4, 0x7610, R0 ;  /* 0x0000761004007816 */ /* 0x000fce0000000000 */
.L_x_20870:
[----:B------:R-:W-:Y:S05]  /*7550*/  BSYNC B0 ;  /* 0x0000000000007941 */ /* 0x000fea0003800000 */
.L_x_20869:
[----:B------:R-:W-:Y:S01]  /*7560*/  STG.E.U8 desc[UR36][R2.64], R0 ;  /* 0x0000000002007986 */ /* 0x000fe2000c101124 */
[----:B------:R-:W-:Y:S05]  /*7570*/  EXIT ;  /* 0x000000000000794d */ /* 0x000fea0003800000 */
.L_x_20863:
        /* <DEDUP_REMOVED lines=22> */
.L_x_20846:
        /* <DEDUP_REMOVED lines=16> */
.L_x_20874:
[----:B------:R-:W-:Y:S05]  /*77e0*/  EXIT ;  /* 0x000000000000794d */ /* 0x000fea0003800000 */
.L_x_20873:
[----:B------:R-:W-:Y:S01]  /*77f0*/  STG.E.64 desc[UR36][R2.64], R22 ;  /* 0x0000001602007986 */ /* 0x000fe2000c101b24 */
[----:B------:R-:W-:Y:S05]  /*7800*/  EXIT ;  /* 0x000000000000794d */ /* 0x000fea0003800000 */
.L_x_20872:
[----:B------:R-:W-:Y:S01]  /*7810*/  STG.E desc[UR36][R2.64], R22 ;  /* 0x0000001602007986 */ /* 0x000fe2000c101924 */
[----:B------:R-:W-:Y:S05]  /*7820*/  EXIT ;  /* 0x000000000000794d */ /* 0x000fea0003800000 */
.L_x_20875:
        /* <DEDUP_REMOVED lines=13> */
.L_x_26317:


//--------------------- .text._ZN2at6native18elementwise_kernelILi128ELi2EZNS0_22gpu_kernel_impl_nocastINS0_13AUnaryFunctorIlllNS0_17BitwiseAndFunctorIlEEEEEEvRNS_18TensorIteratorBaseERKT_EUliE_EEviT1_ --------------------------
	.section	.text._ZN2at6native18elementwise_kernelILi128ELi2EZNS0_22gpu_kernel_impl_nocastINS0_13AUnaryFunctorIlllNS0_17BitwiseAndFunctorIlEEEEEEvRNS_18TensorIteratorBaseERKT_EUliE_EEviT1_,"ax",@progbits
	.align	128
        .global         _ZN2at6native18elementwise_kernelILi128ELi2EZNS0_22gpu_kernel_impl_nocastINS0_13AUnaryFunctorIlllNS0_17BitwiseAndFunctorIlEEEEEEvRNS_18TensorIteratorBaseERKT_EUliE_EEviT1_
        .type           _ZN2at6native18elementwise_kernelILi128ELi2EZNS0_22gpu_kernel_impl_nocastINS0_13AUnaryFunctorIlllNS0_17BitwiseAndFunctorIlEEEEEEvRNS_18TensorIteratorBaseERKT_EUliE_EEviT1_,@function
        .size           _ZN2at6native18elementwise_kernelILi128ELi2EZNS0_22gpu_kernel_impl_nocastINS0_13AUnaryFunctorIlllNS0_17BitwiseAndFunctorIlEEEEEEvRNS_18TensorIteratorBaseERKT_EUliE_EEviT1_,(.L_x_26318 - _ZN2at6native18elementwise_kernelILi128ELi2EZNS0_22gpu_kernel_impl_nocastINS0_13AUnaryFunctorIlllNS0_17BitwiseAndFunctorIlEEEEEEvRNS_18TensorIteratorBaseERKT_EUliE_EEviT1_)
        .other          _ZN2at6native18elementwise_kernelILi128ELi2EZNS0_22gpu_kernel_impl_nocastINS0_13AUnaryFunctorIlllNS0_17BitwiseAndFunctorIlEEEEEEvRNS_18TensorIteratorBaseERKT_EUliE_EEviT1_,@"STO_CUDA_ENTRY STV_DEFAULT"
_ZN2at6native18elementwise_kernelILi128ELi2EZNS0_22gpu_kernel_impl_nocastINS0_13AUnaryFunctorIlllNS0_17BitwiseAndFunctorIlEEEEEEvRNS_18TensorIteratorBaseERKT_EUliE_EEviT1_:
.text._ZN2at6native18elementwise_kernelILi128ELi2EZNS0_22gpu_kernel_impl_nocastINS0_13AUnaryFunctorIlllNS0_17BitwiseAndFunctorIlEEEEEEvRNS_18TensorIteratorBaseERKT_EUliE_EEviT1_:
        /* <DEDUP_REMOVED lines=312> */
.L_x_20878:
        /* <DEDUP_REMOVED lines=12> */
.L_x_20877:
[----:B------:R-:W-:Y:S05]  /*1440*/  BSYNC B0 ;  /* 0x0000000000007941 */ /* 0x000fea0003800000 */
.L_x_20876:
        /* <DEDUP_REMOVED lines=305> */
.L_x_20879:
        /* <DEDUP_REMOVED lines=12> */
.L_x_20880:
        /* <DEDUP_REMOVED lines=14> */
.L_x_26318:


//--------------------- .text._ZN2at6native27unrolled_elementwise_kernelINS0_13AUnaryFunctorIlllNS0_17BitwiseAndFunctorIlEEEESt5arrayIPcLm2EELi4E23TrivialOffsetCalculatorILi1EjESA_NS0_6memory15LoadWithoutCastENSB_16StoreWithoutCastEEEviT_T0_T2_T3_T4_T5_ --------------------------
	.section	.text._ZN2at6native27unrolled_elementwise_kernelINS0_13AUnaryFunctorIlllNS0_17BitwiseAndFunctorIlEEEESt5arrayIPcLm2EELi4E23TrivialOffsetCalculatorILi1EjESA_NS0_6memory15LoadWithoutCastENSB_16StoreWithoutCastEEEviT_T0_T2_T3_T4_T5_,"ax",@progbits
	.align	128
        .global         _ZN2at6native27unrolled_elementwise_kernelINS0_13AUnaryFunctorIlllNS0_17BitwiseAndFunctorIlEEEESt5arrayIPcLm2EELi4E23TrivialOffsetCalculatorILi1EjESA_NS0_6memory15LoadWithoutCastENSB_16StoreWithoutCastEEEviT_T0_T2_T3_T4_T5_
        .type           _ZN2at6native27unrolled_elementwise_kernelINS0_13AUnaryFunctorIlllNS0_17BitwiseAndFunctorIlEEEESt5arrayIPcLm2EELi4E23TrivialOffsetCalculatorILi1EjESA_NS0_6memory15LoadWithoutCastENSB_16StoreWithoutCastEEEviT_T0_T2_T3_T4_T5_,@function
        .size           _ZN2at6native27unrolled_elementwise_kernelINS0_13AUnaryFunctorIlllNS0_17BitwiseAndFunctorIlEEEESt5arrayIPcLm2EELi4E23TrivialOffsetCalculatorILi1EjESA_NS0_6memory15LoadWithoutCastENSB_16StoreWithoutCastEEEviT_T0_T2_T3_T4_T5_,(.L_x_26319 - _ZN2at6native27unrolled_elementwise_kernelINS0_13AUnaryFunctorIlllNS0_17BitwiseAndFunctorIlEEEESt5arrayIPcLm2EELi4E23TrivialOffsetCalculatorILi1EjESA_NS0_6memory15LoadWithoutCastENSB_16StoreWithoutCastEEEviT_T0_T2_T3_T4_T5_)
        .other          _ZN2at6native27unrolled_elementwise_kernelINS0_13AUnaryFunctorIlllNS0_17BitwiseAndFunctorIlEEEESt5arrayIPcLm2EELi4E23TrivialOffsetCalculatorILi1EjESA_NS0_6memory15LoadWithoutCastENSB_16StoreWithoutCastEEEviT_T0_T2_T3_T4_T5_,@"STO_CUDA_ENTRY STV_DEFAULT"
_ZN2at6native27unrolled_elementwise_kernelINS0_13AUnaryFunctorIlllNS0_17BitwiseAndFunctorIlEEEESt5arrayIPcLm2EELi4E23TrivialOffsetCalculatorILi1EjESA_NS0_6memory15LoadWithoutCastENSB_16StoreWithoutCastEEEviT_T0_T2_T3_T4_T5_:
.text._ZN2at6native27unrolled_elementwise_kernelINS0_13AUnaryFunctorIlllNS0_17BitwiseAndFunctorIlEEEESt5arrayIPcLm2EELi4E23TrivialOffsetCalculatorILi1EjESA_NS0_6memory15LoadWithoutCastENSB_16StoreWithoutCastEEEviT_T0_T2_T3_T4_T5_:
        /* <DEDUP_REMOVED lines=63> */
.L_x_20882:
[----:B------:R-:W-:Y:S05]  /*03f0*/  BSYNC B0 ;  /* 0x0000000000007941 */ /* 0x000fea0003800000 */
.L_x_20881:
[----:B------:R-:W-:-:S13]  /*0400*/  ISETP.GE.AND P0, PT, R11, R2, PT ;  /* 0x000000020b00720c */ /* 0x000fda0003f06270 */
[----:B------:R-:W-:Y:S05]  /*0410*/  @P0 EXIT ;  /* 0x000000000000094d */ /* 0x000fea0003800000 */
[----:B------:R-:W1:Y:S01]  /*0420*/  LDC.64 R2, c[0x0][0x228] ;  /* 0x00008a00ff027b82 */ /* 0x000e620000000a00 */
[----:B------:R-:W-:-:S04]  /*0430*/  IMAD R11, R0, 0x200, R11 ;  /* 0x00000200000b7824 */ /* 0x000fc800078e020b */
[----:B-1----:R-:W-:-:S05]  /*0440*/  IMAD.WIDE.U32 R2, R11, 0x8, R2 ;  /* 0x000000080b027825 */ /* 0x002fca00078e0002 */
[----:B------:R-:W-:Y:S01]  /*0450*/  STG.E.64 desc[UR4][R2.64], R4 ;  /* 0x0000000402007986 */ /* 0x000fe2000c101b04 */
[----:B------:R-:W-:Y:S05]  /*0460*/  EXIT ;  /* 0x000000000000794d */ /* 0x000fea0003800000 */
.L_x_20883:
        /* <DEDUP_REMOVED lines=9> */
.L_x_26319:


//--------------------- .text._ZN2at6native29vectorized_elementwise_kernelILi2ENS0_13AUnaryFunctorIlllNS0_17BitwiseAndFunctorIlEEEESt5arrayIPcLm2EEEEviT0_T1_ --------------------------
	.section	.text._ZN2at6native29vectorized_elementwise_kernelILi2ENS0_13AUnaryFunctorIlllNS0_17BitwiseAndFunctorIlEEEESt5arrayIPcLm2EEEEviT0_T1_,"ax",@progbits
	.align	128
        .global         _ZN2at6native29vectorized_elementwise_kernelILi2ENS0_13AUnaryFunctorIlllNS0_17BitwiseAndFunctorIlEEEESt5arrayIPcLm2EEEEviT0_T1_
        .type           _ZN2at6native29vectorized_elementwise_kernelILi2ENS0_13AUnaryFunctorIlllNS0_17BitwiseAndFunctorIlEEEESt5arrayIPcLm2EEEEviT0_T1_,@function
        .size           _ZN2at6native29vectorized_elementwise_kernelILi2ENS0_13AUnaryFunctorIlllNS0_17BitwiseAndFunctorIlEEEESt5arrayIPcLm2EEEEviT0_T1_,(.L_x_26320 - _ZN2at6native29vectorized_elementwise_kernelILi2ENS0_13AUnaryFunctorIlllNS0_17BitwiseAndFunctorIlEEEESt5arrayIPcLm2EEEEviT0_T1_)
        .other          _ZN2at6native29vectorized_elementwise_kernelILi2ENS0_13AUnaryFunctorIlllNS0_17BitwiseAndFunctorIlEEEESt5arrayIPcLm2EEEEviT0_T1_,@"STO_CUDA_ENTRY STV_DEFAULT"
_ZN2at6native29vectorized_elementwise_kernelILi2ENS0_13AUnaryFunctorIlllNS0_17BitwiseAndFunctorIlEEEESt5arrayIPcLm2EEEEviT0_T1_:
.text._ZN2at6native29vectorized_elementwise_kernelILi2ENS0_13AUnaryFunctorIlllNS0_17BitwiseAndFunctorIlEEEESt5arrayIPcLm2EEEEviT0_T1_:
        /* <DEDUP_REMOVED lines=52> */
.L_x_20884:
        /* <DEDUP_REMOVED lines=96> */
.L_x_20887:
[----:B------:R-:W-:-:S13]  /*0940*/  ISETP.GE.AND P0, PT, R3, R2, PT ;  /* 0x000000020300720c */ /* 0x000fda0003f06270 */
[----:B------:R-:W-:Y:S05]  /*0950*/  @P0 BRA `(.L_x_20889) ;  /* 0x0000000000300947 */ /* 0x000fea0003800000 */
[----:B0-----:R-:W0:Y:S01]  /*0960*/  LDC.64 R6, c[0x0][0x228] ;  /* 0x00008a00ff067b82 */ /* 0x001e220000000a00 */
[----:B------:R-:W-:Y:S02]  /*0970*/  IMAD.IADD R9, R0, 0x1, R3 ;  /* 0x0000000100097824 */ /* 0x000fe400078e0203 */
[----:B------:R-:W-:Y:S02]  /*0980*/  VIADD R3, R3, 0x80 ;  /* 0x0000008003037836 */ /* 0x000fe40000000000 */
[----:B0-----:R-:W-:-:S05]  /*0990*/  IMAD.WIDE.U32 R6, R9, 0x8, R6 ;  /* 0x0000000809067825 */ /* 0x001fca00078e0006 */
[----:B------:R1:W-:Y:S02]  /*09a0*/  STG.E.64 desc[UR4][R6.64], R10 ;  /* 0x0000000a06007986 */ /* 0x0003e4000c101b04 */
.L_x_20888:
[----:B------:R-:W-:-:S13]  /*09b0*/  ISETP.GE.AND P0, PT, R3, R2, PT ;  /* 0x000000020300720c */ /* 0x000fda0003f06270 */
[----:B------:R-:W-:Y:S05]  /*09c0*/  @P0 BRA `(.L_x_20890) ;  /* 0x0000000000340947 */ /* 0x000fea0003800000 */
[----:B01----:R-:W0:Y:S01]  /*09d0*/  LDC.64 R6, c[0x0][0x228] ;  /* 0x00008a00ff067b82 */ /* 0x003e220000000a00 */
[----:B------:R-:W-:Y:S01]  /*09e0*/  IMAD.IADD R9, R0, 0x1, R3 ;  /* 0x0000000100097824 */ /* 0x000fe200078e0203 */
[----:B------:R-:W-:-:S03]  /*09f0*/  IADD3 R3, R3, 0x80, RZ ;  /* 0x0000008003037810 */ /* 0x000fc60007ffe0ff */
[----:B0-----:R-:W-:-:S05]  /*0a00*/  IMAD.WIDE.U32 R6, R9, 0x8, R6 ;  /* 0x0000000809067825 */ /* 0x001fca00078e0006 */
[----:B------:R1:W-:Y:S02]  /*0a10*/  STG.E.64 desc[UR4][R6.64], R12 ;  /* 0x0000000c06007986 */ /* 0x0003e4000c101b04 */
.L_x_20889:
        /* <DEDUP_REMOVED lines=8> */
.L_x_20890:
[----:B------:R-:W-:Y:S05]  /*0aa0*/  BSYNC B1 ;  /* 0x0000000000017941 */ /* 0x000fea0003800000 */
.L_x_20886:
[----:B------:R-:W-:-:S13]  /*0ab0*/  ISETP.GE.AND P0, PT, R3, R2, PT ;  /* 0x000000020300720c */ /* 0x000fda0003f06270 */
[----:B012---:R-:W0:Y:S01]  /*0ac0*/  @!P0 LDC.64 R6, c[0x0][0x228] ;  /* 0x00008a00ff068b82 */ /* 0x007e220000000a00 */
[----:B------:R-:W-:Y:S02]  /*0ad0*/  @!P0 IMAD.IADD R9, R0, 0x1, R3 ;  /* 0x0000000100098824 */ /* 0x000fe400078e0203 */
[----:B------:R-:W-:Y:S02]  /*0ae0*/  @!P0 VIADD R3, R3, 0x80 ;  /* 0x0000008003038836 */ /* 0x000fe40000000000 */
[----:B0-----:R-:W-:-:S05]  /*0af0*/  @!P0 IMAD.WIDE.U32 R6, R9, 0x8, R6 ;  /* 0x0000000809068825 */ /* 0x001fca00078e0006 */
[----:B------:R2:W-:Y:S02]  /*0b00*/  @!P0 STG.E.64 desc[UR4][R6.64], R18 ;  /* 0x0000001206008986 */ /* 0x0005e4000c101b04 */
.L_x_20891:
[----:B------:R-:W-:Y:S05]  /*0b10*/  BSYNC B0 ;  /* 0x0000000000007941 */ /* 0x000fea0003800000 */
.L_x_20885:
        /* <DEDUP_REMOVED lines=8> */
.L_x_20892:
        /* <DEDUP_REMOVED lines=14> */
.L_x_26320:


//--------------------- .text._ZN2at6native29vectorized_elementwise_kernelILi4ENS0_13AUnaryFunctorIlllNS0_17BitwiseAndFunctorIlEEEESt5arrayIPcLm2EEEEviT0_T1_ --------------------------
	.section	.text._ZN2at6native29vectorized_elementwise_kernelILi4ENS0_13AUnaryFunctorIlllNS0_17BitwiseAndFunctorIlEEEESt5arrayIPcLm2EEEEviT0_T1_,"ax",@progbits
	.align	128
        .global         _ZN2at6native29vectorized_elementwise_kernelILi4ENS0_13AUnaryFunctorIlllNS0_17BitwiseAndFunctorIlEEEESt5arrayIPcLm2EEEEviT0_T1_
        .type           _ZN2at6native29vectorized_elementwise_kernelILi4ENS0_13AUnaryFunctorIlllNS0_17BitwiseAndFunctorIlEEEESt5arrayIPcLm2EEEEviT0_T1_,@function
        .size           _ZN2at6native29vectorized_elementwise_kernelILi4ENS0_13AUnaryFunctorIlllNS0_17BitwiseAndFunctorIlEEEESt5arrayIPcLm2EEEEviT0_T1_,(.L_x_26321 - _ZN2at6native29vectorized_elementwise_kernelILi4ENS0_13AUnaryFunctorIlllNS0_17BitwiseAndFunctorIlEEEESt5arrayIPcLm2EEEEviT0_T1_)
        .other          _ZN2at6native29vectorized_elementwise_kernelILi4ENS0_13AUnaryFunctorIlllNS0_17BitwiseAndFunctorIlEEEESt5arrayIPcLm2EEEEviT0_T1_,@"STO_CUDA_ENTRY STV_DEFAULT"
_ZN2at6native29vectorized_elementwise_kernelILi4ENS0_13AUnaryFunctorIlllNS0_17BitwiseAndFunctorIlEEEESt5arrayIPcLm2EEEEviT0_T1_:
.text._ZN2at6native29vectorized_elementwise_kernelILi4ENS0_13AUnaryFunctorIlllNS0_17BitwiseAndFunctorIlEEEESt5arrayIPcLm2EEEEviT0_T1_:
        /* <DEDUP_REMOVED lines=52> */
.L_x_20893:
        /* <DEDUP_REMOVED lines=96> */
.L_x_20896:
[----:B------:R-:W-:-:S13]  /*0940*/  ISETP.GE.AND P0, PT, R3, R2, PT ;  /* 0x000000020300720c */ /* 0x000fda0003f06270 */
[----:B------:R-:W-:Y:S05]  /*0950*/  @P0 BRA `(.L_x_20898) ;  /* 0x0000000000300947 */ /* 0x000fea0003800000 */
[----:B0-----:R-:W0:Y:S01]  /*0960*/  LDC.64 R6, c[0x0][0x228] ;  /* 0x00008a00ff067b82 */ /* 0x001e220000000a00 */
[----:B------:R-:W-:Y:S02]  /*0970*/  IMAD.IADD R9, R0, 0x1, R3 ;  /* 0x0000000100097824 */ /* 0x000fe400078e0203 */
[----:B------:R-:W-:Y:S02]  /*0980*/  VIADD R3, R3, 0x80 ;  /* 0x0000008003037836 */ /* 0x000fe40000000000 */
[----:B0-----:R-:W-:-:S05]  /*0990*/  IMAD.WIDE.U32 R6, R9, 0x8, R6 ;  /* 0x0000000809067825 */ /* 0x001fca00078e0006 */
[----:B------:R1:W-:Y:S02]  /*09a0*/  STG.E.64 desc[UR4][R6.64], R10 ;  /* 0x0000000a06007986 */ /* 0x0003e4000c101b04 */
.L_x_20897:
[----:B------:R-:W-:-:S13]  /*09b0*/  ISETP.GE.AND P0, PT, R3, R2, PT ;  /* 0x000000020300720c */ /* 0x000fda0003f06270 */
[----:B------:R-:W-:Y:S05]  /*09c0*/  @P0 BRA `(.L_x_20899) ;  /* 0x0000000000340947 */ /* 0x000fea0003800000 */
[----:B01----:R-:W0:Y:S01]  /*09d0*/  LDC.64 R6, c[0x0][0x228] ;  /* 0x00008a00ff067b82 */ /* 0x003e220000000a00 */
[----:B------:R-:W-:Y:S01]  /*09e0*/  IMAD.IADD R9, R0, 0x1, R3 ;  /* 0x0000000100097824 */ /* 0x000fe200078e0203 */
[----:B------:R-:W-:-:S03]  /*09f0*/  IADD3 R3, R3, 0x80, RZ ;  /* 0x0000008003037810 */ /* 0x000fc60007ffe0ff */
[----:B0-----:R-:W-:-:S05]  /*0a00*/  IMAD.WIDE.U32 R6, R9, 0x8, R6 ;  /* 0x0000000809067825 */ /* 0x001fca00078e0006 */
[----:B------:R1:W-:Y:S02]  /*0a10*/  STG.E.64 desc[UR4][R6.64], R12 ;  /* 0x0000000c06007986 */ /* 0x0003e4000c101b04 */
.L_x_20898:
        /* <DEDUP_REMOVED lines=8> */
.L_x_20899:
[----:B------:R-:W-:Y:S05]  /*0aa0*/  BSYNC B1 ;  /* 0x0000000000017941 */ /* 0x000fea0003800000 */
.L_x_20895:
[----:B------:R-:W-:-:S13]  /*0ab0*/  ISETP.GE.AND P0, PT, R3, R2, PT ;  /* 0x000000020300720c */ /* 0x000fda0003f06270 */
[----:B012---:R-:W0:Y:S01]  /*0ac0*/  @!P0 LDC.64 R6, c[0x0][0x228] ;  /* 0x00008a00ff068b82 */ /* 0x007e220000000a00 */
[----:B------:R-:W-:Y:S02]  /*0ad0*/  @!P0 IMAD.IADD R9, R0, 0x1, R3 ;  /* 0x0000000100098824 */ /* 0x000fe400078e0203 */
[----:B------:R-:W-:Y:S02]  /*0ae0*/  @!P0 VIADD R3, R3, 0x80 ;  /* 0x0000008003038836 */ /* 0x000fe40000000000 */
[----:B0-----:R-:W-:-:S05]  /*0af0*/  @!P0 IMAD.WIDE.U32 R6, R9, 0x8, R6 ;  /* 0x0000000809068825 */ /* 0x001fca00078e0006 */
[----:B------:R2:W-:Y:S02]  /*0b00*/  @!P0 STG.E.64 desc[UR4][R6.64], R18 ;  /* 0x0000001206008986 */ /* 0x0005e4000c101b04 */
.L_x_20900:
[----:B------:R-:W-:Y:S05]  /*0b10*/  BSYNC B0 ;  /* 0x0000000000007941 */ /* 0x000fea0003800000 */
.L_x_20894:
        /* <DEDUP_REMOVED lines=8> */
.L_x_20901:
        /* <DEDUP_REMOVED lines=14> */
.L_x_26321:


//--------------------- .text._ZN2at6native29vectorized_elementwise_kernelILi8ENS0_13AUnaryFunctorIlllNS0_17BitwiseAndFunctorIlEEEESt5arrayIPcLm2EEEEviT0_T1_ --------------------------
	.section	.text._ZN2at6native29vectorized_elementwise_kernelILi8ENS0_13AUnaryFunctorIlllNS0_17BitwiseAndFunctorIlEEEESt5arrayIPcLm2EEEEviT0_T1_,"ax",@progbits
	.align	128
        .global         _ZN2at6native29vectorized_elementwise_kernelILi8ENS0_13AUnaryFunctorIlllNS0_17BitwiseAndFunctorIlEEEESt5arrayIPcLm2EEEEviT0_T1_
        .type           _ZN2at6native29vectorized_elementwise_kernelILi8ENS0_13AUnaryFunctorIlllNS0_17BitwiseAndFunctorIlEEEESt5arrayIPcLm2EEEEviT0_T1_,@function
        .size           _ZN2at6native29vectorized_elementwise_kernelILi8ENS0_13AUnaryFunctorIlllNS0_17BitwiseAndFunctorIlEEEESt5arrayIPcLm2EEEEviT0_T1_,(.L_x_26322 - _ZN2at6native29vectorized_elementwise_kernelILi8ENS0_13AUnaryFunctorIlllNS0_17BitwiseAndFunctorIlEEEESt5arrayIPcLm2EEEEviT0_T1_)
        .other          _ZN2at6native29vectorized_elementwise_kernelILi8ENS0_13AUnaryFunctorIlllNS0_17BitwiseAndFunctorIlEEEESt5arrayIPcLm2EEEEviT0_T1_,@"STO_CUDA_ENTRY STV_DEFAULT"
_ZN2at6native29vectorized_elementwise_kernelILi8ENS0_13AUnaryFunctorIlllNS0_17BitwiseAndFunctorIlEEEESt5arrayIPcLm2EEEEviT0_T1_:
.text._ZN2at6native29vectorized_elementwise_kernelILi8ENS0_13AUnaryFunctorIlllNS0_17BitwiseAndFunctorIlEEEESt5arrayIPcLm2EEEEviT0_T1_:
        /* <DEDUP_REMOVED lines=52> */
.L_x_20902:
        /* <DEDUP_REMOVED lines=96> */
.L_x_20905:
[----:B------:R-:W-:-:S13]  /*0940*/  ISETP.GE.AND P0, PT, R3, R2, PT ;  /* 0x000000020300720c */ /* 0x000fda0003f06270 */
[----:B------:R-:W-:Y:S05]  /*0950*/  @P0 BRA `(.L_x_20907) ;  /* 0x0000000000300947 */ /* 0x000fea0003800000 */
[----:B0-----:R-:W0:Y:S01]  /*0960*/  LDC.64 R6, c[0x0][0x228] ;  /* 0x00008a00ff067b82 */ /* 0x001e220000000a00 */
[----:B------:R-:W-:Y:S02]  /*0970*/  IMAD.IADD R9, R0, 0x1, R3 ;  /* 0x0000000100097824 */ /* 0x000fe400078e0203 */
[----:B------:R-:W-:Y:S02]  /*0980*/  VIADD R3, R3, 0x80 ;  /* 0x0000008003037836 */ /* 0x000fe40000000000 */
[----:B0-----:R-:W-:-:S05]  /*0990*/  IMAD.WIDE.U32 R6, R9, 0x8, R6 ;  /* 0x0000000809067825 */ /* 0x001fca00078e0006 */
[----:B------:R1:W-:Y:S02]  /*09a0*/  STG.E.64 desc[UR4][R6.64], R10 ;  /* 0x0000000a06007986 */ /* 0x0003e4000c101b04 */
.L_x_20906:
[----:B------:R-:W-:-:S13]  /*09b0*/  ISETP.GE.AND P0, PT, R3, R2, PT ;  /* 0x000000020300720c */ /* 0x000fda0003f06270 */
[----:B------:R-:W-:Y:S05]  /*09c0*/  @P0 BRA `(.L_x_20908) ;  /* 0x0000000000340947 */ /* 0x000fea0003800000 */
[----:B01----:R-:W0:Y:S01]  /*09d0*/  LDC.64 R6, c[0x0][0x228] ;  /* 0x00008a00ff067b82 */ /* 0x003e220000000a00 */
[----:B------:R-:W-:Y:S01]  /*09e0*/  IMAD.IADD R9, R0, 0x1, R3 ;  /* 0x0000000100097824 */ /* 0x000fe200078e0203 */
[----:B------:R-:W-:-:S03]  /*09f0*/  IADD3 R3, R3, 0x80, RZ ;  /* 0x0000008003037810 */ /* 0x000fc60007ffe0ff */
[----:B0-----:R-:W-:-:S05]  /*0a00*/  IMAD.WIDE.U32 R6, R9, 0x8, R6 ;  /* 0x0000000809067825 */ /* 0x001fca00078e0006 */
[----:B------:R1:W-:Y:S02]  /*0a10*/  STG.E.64 desc[UR4][R6.64], R12 ;  /* 0x0000000c06007986 */ /* 0x0003e4000c101b04 */
.L_x_20907:
        /* <DEDUP_REMOVED lines=8> */
.L_x_20908:
[----:B------:R-:W-:Y:S05]  /*0aa0*/  BSYNC B1 ;  /* 0x0000000000017941 */ /* 0x000fea0003800000 */
.L_x_20904:
[----:B------:R-:W-:-:S13]  /*0ab0*/  ISETP.GE.AND P0, PT, R3, R2, PT ;  /* 0x000000020300720c */ /* 0x000fda0003f06270 */
[----:B012---:R-:W0:Y:S01]  /*0ac0*/  @!P0 LDC.64 R6, c[0x0][0x228] ;  /* 0x00008a00ff068b82 */ /* 0x007e220000000a00 */
[----:B------:R-:W-:Y:S02]  /*0ad0*/  @!P0 IMAD.IADD R9, R0, 0x1, R3 ;  /* 0x0000000100098824 */ /* 0x000fe400078e0203 */
[----:B------:R-:W-:Y:S02]  /*0ae0*/  @!P0 VIADD R3, R3, 0x80 ;  /* 0x0000008003038836 */ /* 0x000fe40000000000 */
[----:B0-----:R-:W-:-:S05]  /*0af0*/  @!P0 IMAD.WIDE.U32 R6, R9, 0x8, R6 ;  /* 0x0000000809068825 */ /* 0x001fca00078e0006 */
[----:B------:R2:W-:Y:S02]  /*0b00*/  @!P0 STG.E.64 desc[UR4][R6.64], R18 ;  /* 0x0000001206008986 */ /* 0x0005e4000c101b04 */
.L_x_20909:
[----:B------:R-:W-:Y:S05]  /*0b10*/  BSYNC B0 ;  /* 0x0000000000007941 */ /* 0x000fea0003800000 */
.L_x_20903:
        /* <DEDUP_REMOVED lines=8> */
.L_x_20910:
        /* <DEDUP_REMOVED lines=14> */
.L_x_26322:


//--------------------- .text._ZN2at6native18elementwise_kernelILi128ELi4EZNS0_15gpu_kernel_implINS0_13BinaryFunctorIlllNS0_17BitwiseAndFunctorIlEEEEEEvRNS_18TensorIteratorBaseERKT_EUliE_EEviT1_ --------------------------
	.section	.text._ZN2at6native18elementwise_kernelILi128ELi4EZNS0_15gpu_kernel_implINS0_13BinaryFunctorIlllNS0_17BitwiseAndFunctorIlEEEEEEvRNS_18TensorIteratorBaseERKT_EUliE_EEviT1_,"ax",@progbits
	.align	128
        .global         _ZN2at6native18elementwise_kernelILi128ELi4EZNS0_15gpu_kernel_implINS0_13BinaryFunctorIlllNS0_17BitwiseAndFunctorIlEEEEEEvRNS_18TensorIteratorBaseERKT_EUliE_EEviT1_
        .type           _ZN2at6native18elementwise_kernelILi128ELi4EZNS0_15gpu_kernel_implINS0_13BinaryFunctorIlllNS0_17BitwiseAndFunctorIlEEEEEEvRNS_18TensorIteratorBaseERKT_EUliE_EEviT1_,@function
        .size           _ZN2at6native18elementwise_kernelILi128ELi4EZNS0_15gpu_kernel_implINS0_13BinaryFunctorIlllNS0_17BitwiseAndFunctorIlEEEEEEvRNS_18TensorIteratorBaseERKT_EUliE_EEviT1_,(.L_x_26323 - _ZN2at6native18elementwise_kernelILi128ELi4EZNS0_15gpu_kernel_implINS0_13BinaryFunctorIlllNS0_17BitwiseAndFunctorIlEEEEEEvRNS_18TensorIteratorBaseERKT_EUliE_EEviT1_)
        .other          _ZN2at6native18elementwise_kernelILi128ELi4EZNS0_15gpu_kernel_implINS0_13BinaryFunctorIlllNS0_17BitwiseAndFunctorIlEEEEEEvRNS_18TensorIteratorBaseERKT_EUliE_EEviT1_,@"STO_CUDA_ENTRY STV_DEFAULT"
_ZN2at6native18elementwise_kernelILi128ELi4EZNS0_15gpu_kernel_implINS0_13BinaryFunctorIlllNS0_17BitwiseAndFunctorIlEEEEEEvRNS_18TensorIteratorBaseERKT_EUliE_EEviT1_:
.text._ZN2at6native18elementwise_kernelILi128ELi4EZNS0_15gpu_kernel_implINS0_13BinaryFunctorIlllNS0_17BitwiseAndFunctorIlEEEEEEvRNS_18TensorIteratorBaseERKT_EUliE_EEviT1_:
        /* <DEDUP_REMOVED lines=365> */
.L_x_20913:
        /* <DEDUP_REMOVED lines=21> */
.L_x_20917:
[----:B------:R0:W5:Y:S01]  /*1820*/  LDG.E.U8 R18, desc[UR36][R2.64] ;  /* 0x0000002402127981 */ /* 0x000162000c1e1100 */
[----:B------:R-:W-:Y:S01]  /*1830*/  IMAD.MOV.U32 R19, RZ, RZ, RZ ;  /* 0x000000ffff137224 */ /* 0x000fe200078e00ff */
[----:B------:R-:W-:Y:S06]  /*1840*/  BRA `(.L_x_20919) ;  /* 0x0000000c00487947 */ /* 0x000fec0003800000 */
.L_x_20916:
        /* <DEDUP_REMOVED lines=8> */
.L_x_20921:
[----:B------:R-:W2:Y:S02]  /*18d0*/  LDG.E R18, desc[UR36][R2.64] ;  /* 0x0000002402127981 */ /* 0x000ea4000c1e1900 */
[----:B--2---:R-:W-:Y:S01]  /*18e0*/  SHF.R.S32.HI R19, RZ, 0x1f, R18 ;  /* 0x0000001fff137819 */ /* 0x004fe20000011412 */
[----:B------:R-:W-:Y:S06]  /*18f0*/  BRA `(.L_x_20919) ;  /* 0x0000000c001c7947 */ /* 0x000fec0003800000 */
.L_x_20920:
[----:B------:R-:W2:Y:S02]  /*1900*/  LDG.E.S16 R18, desc[UR36][R2.64] ;  /* 0x0000002402127981 */ /* 0x000ea4000c1e1700 */
[----:B--2---:R-:W-:Y:S01]  /*1910*/  SHF.R.S32.HI R19, RZ, 0x1f, R18 ;  /* 0x0000001fff137819 */ /* 0x004fe20000011412 */
[----:B------:R-:W-:Y:S06]  /*1920*/  BRA `(.L_x_20919) ;  /* 0x0000000c00107947 */ /* 0x000fec0003800000 */
.L_x_20915:
        /* <DEDUP_REMOVED lines=9> */
.L_x_20923:
[----:B------:R-:W2:Y:S02]  /*19c0*/  LDG.E.U16 R2, desc[UR36][R2.64] ;  /* 0x0000002402027981 */ /* 0x000ea4000c1e1500 */
[----:B--2---:R-:W-:-:S06]  /*19d0*/  HADD2.F32 R18, -RZ, R2.H0_H0 ;  /* 0x20000002ff127230 */ /* 0x004fcc0000004100 */
[----:B------:R-:W0:Y:S01]  /*19e0*/  F2I.S64.TRUNC R18, R18 ;  /* 0x0000001200127311 */ /* 0x000e22000020d900 */
[----:B------:R-:W-:Y:S05]  /*19f0*/  BRA `(.L_x_20919) ;  /* 0x0000000800dc7947 */ /* 0x000fea0003800000 */
.L_x_20922:
        /* <DEDUP_REMOVED lines=9> */
.L_x_20925:
[----:B------:R-:W2:Y:S02]  /*1a90*/  LDG.E.U16 R2, desc[UR36][R2.64] ;  /* 0x0000002402027981 */ /* 0x000ea4000c1e1500 */
[----:B--2---:R-:W-:-:S06]  /*1aa0*/  HADD2.F32 R18, -RZ, R2.H0_H0 ;  /* 0x20000002ff127230 */ /* 0x004fcc0000004100 */
[----:B------:R-:W0:Y:S01]  /*1ab0*/  F2I.S64.TRUNC R18, R18 ;  /* 0x0000001200127311 */ /* 0x000e22000020d900 */
[----:B------:R-:W-:Y:S05]  /*1ac0*/  BRA `(.L_x_20919) ;  /* 0x0000000800a87947 */ /* 0x000fea0003800000 */
.L_x_20924:
[----:B------:R-:W2:Y:S02]  /*1ad0*/  LDG.E.64 R2, desc[UR36][R2.64] ;  /* 0x0000002402027981 */ /* 0x000ea4000c1e1b00 */
[----:B--2---:R0:W1:Y:S01]  /*1ae0*/  F2I.S64.F64.TRUNC R18, R2 ;  /* 0x0000000200127311 */ /* 0x004062000030d900 */
[----:B------:R-:W-:Y:S05]  /*1af0*/  BRA `(.L_x_20919) ;  /* 0x00000008009c7947 */ /* 0x000fea0003800000 */
.L_x_20914:
        /* <DEDUP_REMOVED lines=13> */
.L_x_20928:
[----:B------:R-:W2:Y:S02]  /*1bd0*/  LDG.E.64 R2, desc[UR36][R2.64] ;  /* 0x0000002402027981 */ /* 0x000ea4000c1e1b00 */
[----:B--2---:R0:W1:Y:S01]  /*1be0*/  F2I.S64.F64.TRUNC R18, R2 ;  /* 0x0000000200127311 */ /* 0x004062000030d900 */
[----:B------:R-:W-:Y:S05]  /*1bf0*/  BRA `(.L_x_20919) ;  /* 0x00000008005c7947 */ /* 0x000fea0003800000 */
.L_x_20927:
        /* <DEDUP_REMOVED lines=27> */
.L_x_20930:
        /* <DEDUP_REMOVED lines=14> */
.L_x_20929:
[----:B------:R-:W2:Y:S02]  /*1e90*/  LDG.E.U16 R18, desc[UR36][R2.64] ;  /* 0x0000002402127981 */ /* 0x000ea4000c1e1500 */
[----:B--2---:R-:W-:-:S06]  /*1ea0*/  IMAD.U32 R18, R18, 0x10000, RZ ;  /* 0x0001000012127824 */ /* 0x004fcc00078e00ff */
[----:B------:R-:W0:Y:S01]  /*1eb0*/  F2I.S64.TRUNC R18, R18 ;  /* 0x0000001200127311 */ /* 0x000e22000020d900 */
[----:B------:R-:W-:Y:S05]  /*1ec0*/  BRA `(.L_x_20919) ;  /* 0x0000000400a87947 */ /* 0x000fea0003800000 */
.L_x_20926:
        /* <DEDUP_REMOVED lines=11> */
.L_x_20933:
        /* <DEDUP_REMOVED lines=21> */
.L_x_20937:
[----:B------:R-:W-:Y:S05]  /*20d0*/  BSYNC B1 ;  /* 0x0000000000017941 */ /* 0x000fea0003800000 */
.L_x_20936:
[----:B------:R-:W-:Y:S01]  /*20e0*/  IMAD.SHL.U32 R2, R2, 0x100000, RZ ;  /* 0x0010000002027824 */ /* 0x000fe200078e00ff */
[----:B------:R-:W-:-:S04]  /*20f0*/  LEA R3, R0, 0x3b800000, 0x17 ;  /* 0x3b80000000037811 */ /* 0x000fc800078eb8ff */
[----:B------:R-:W-:-:S07]  /*2100*/  LOP3.LUT R18, R3, R2, R18, 0xfe, !PT ;  /* 0x0000000203127212 */ /* 0x000fce00078efe12 */
.L_x_20935:
[----:B------:R-:W-:Y:S05]  /*2110*/  BSYNC B0 ;  /* 0x0000000000007941 */ /* 0x000fea0003800000 */
.L_x_20934:
[----:B------:R-:W1:Y:S01]  /*2120*/  F2I.S64.TRUNC R18, R18 ;  /* 0x0000001200127311 */ /* 0x000e62000020d900 */
[----:B------:R-:W-:Y:S05]  /*2130*/  BRA `(.L_x_20919) ;  /* 0x00000004000c7947 */ /* 0x000fea0003800000 */
.L_x_20932:
        /* <DEDUP_REMOVED lines=21> */
.L_x_20941:
[----:B------:R-:W-:Y:S05]  /*2290*/  BSYNC B1 ;  /* 0x0000000000017941 */ /* 0x000fea0003800000 */
.L_x_20940:
[----:B------:R-:W-:Y:S01]  /*22a0*/  IMAD.SHL.U32 R2, R2, 0x200000, RZ ;  /* 0x0020000002027824 */ /* 0x000fe200078e00ff */
[----:B------:R-:W-:-:S04]  /*22b0*/  LEA R3, R0, 0x37800000, 0x17 ;  /* 0x3780000000037811 */ /* 0x000fc800078eb8ff */
[----:B------:R-:W-:-:S07]  /*22c0*/  LOP3.LUT R18, R3, R2, R18, 0xfe, !PT ;  /* 0x0000000203127212 */ /* 0x000fce00078efe12 */
.L_x_20939:
[----:B------:R-:W-:Y:S05]  /*22d0*/  BSYNC B0 ;  /* 0x0000000000007941 */ /* 0x000fea0003800000 */
.L_x_20938:
[----:B------:R-:W2:Y:S01]  /*22e0*/  F2I.S64.TRUNC R18, R18 ;  /* 0x0000001200127311 */ /* 0x000ea2000020d900 */
[----:B------:R-:W-:Y:S05]  /*22f0*/  BRA `(.L_x_20919) ;  /* 0x00000000009c7947 */ /* 0x000fea0003800000 */
.L_x_20931:
        /* <DEDUP_REMOVED lines=14> */
.L_x_20945:
[----:B------:R-:W-:Y:S05]  /*23e0*/  BSYNC B0 ;  /* 0x0000000000007941 */ /* 0x000fea0003800000 */
.L_x_20944:
[----:B------:R-:W4:Y:S01]  /*23f0*/  F2I.S64.TRUNC R18, R18 ;  /* 0x0000001200127311 */ /* 0x000f22000020d900 */
[----:B------:R-:W-:Y:S05]  /*2400*/  BRA `(.L_x_20919) ;  /* 0x0000000000587947 */ /* 0x000fea0003800000 */
.L_x_20918:
        /* <DEDUP_REMOVED lines=16> */
.L_x_20946:
[----:B------:R-:W-:Y:S01]  /*2510*/  CS2R R18, SRZ ;  /* 0x0000000000127805 */ /* 0x000fe2000001ff00 */
[----:B------:R-:W-:Y:S06]  /*2520*/  BRA `(.L_x_20919) ;  /* 0x0000000000107947 */ /* 0x000fec0003800000 */
.L_x_20943:
[----:B------:R0:W5:Y:S01]  /*2530*/  LDG.E.64 R18, desc[UR36][R2.64] ;  /* 0x0000002402127981 */ /* 0x000162000c1e1b00 */
[----:B------:R-:W-:Y:S05]  /*2540*/  BRA `(.L_x_20919) ;  /* 0x0000000000087947 */ /* 0x000fea0003800000 */
.L_x_20942:
[----:B------:R3:W5:Y:S01]  /*2550*/  LDG.E R18, desc[UR36][R2.64] ;  /* 0x0000002402127981 */ /* 0x000762000c1e1900 */
[----:B------:R-:W-:-:S07]  /*2560*/  IMAD.MOV.U32 R19, RZ, RZ, RZ ;  /* 0x000000ffff137224 */ /* 0x000fce00078e00ff */
.L_x_20919:
        /* <DEDUP_REMOVED lines=18> */
.L_x_20950:
[----:B------:R3:W5:Y:S01]  /*2690*/  LDG.E.U8 R2, desc[UR36][R4.64] ;  /* 0x0000002404027981 */ /* 0x000762000c1e1100 */
[----:B------:R-:W-:Y:S01]  /*26a0*/  IMAD.MOV.U32 R3, RZ, RZ, RZ ;  /* 0x000000ffff037224 */ /* 0x000fe200078e00ff */
[----:B------:R-:W-:Y:S06]  /*26b0*/  BRA `(.L_x_20952) ;  /* 0x0000000c00487947 */ /* 0x000fec0003800000 */
.L_x_20949:
        /* <DEDUP_REMOVED lines=8> */
.L_x_20954:
[----:B------:R-:W3:Y:S02]  /*2740*/  LDG.E R2, desc[UR36][R4.64] ;  /* 0x0000002404027981 */ /* 0x000ee4000c1e1900 */
[----:B---3--:R-:W-:Y:S01]  /*2750*/  SHF.R.S32.HI R3, RZ, 0x1f, R2 ;  /* 0x0000001fff037819 */ /* 0x008fe20000011402 */
[----:B------:R-:W-:Y:S06]  /*2760*/  BRA `(.L_x_20952) ;  /* 0x0000000c001c7947 */ /* 0x000fec0003800000 */
.L_x_20953:
[----:B------:R-:W3:Y:S02]  /*2770*/  LDG.E.S16 R2, desc[UR36][R4.64] ;  /* 0x0000002404027981 */ /* 0x000ee4000c1e1700 */
[----:B---3--:R-:W-:Y:S01]  /*2780*/  SHF.R.S32.HI R3, RZ, 0x1f, R2 ;  /* 0x0000001fff037819 */ /* 0x008fe20000011402 */
[----:B------:R-:W-:Y:S06]  /*2790*/  BRA `(.L_x_20952) ;  /* 0x0000000c00107947 */ /* 0x000fec0003800000 */
.L_x_20948:
        /* <DEDUP_REMOVED lines=9> */
.L_x_20956:
[----:B------:R-:W3:Y:S02]  /*2830*/  LDG.E.U16 R4, desc[UR36][R4.64] ;  /* 0x0000002404047981 */ /* 0x000ee4000c1e1500 */
[----:B---3--:R-:W-:-:S06]  /*2840*/  HADD2.F32 R2, -RZ, R4.H0_H0 ;  /* 0x20000004ff027230 */ /* 0x008fcc0000004100 */
[----:B------:R-:W0:Y:S01]  /*2850*/  F2I.S64.TRUNC R2, R2 ;  /* 0x0000000200027311 */ /* 0x000e22000020d900 */
[----:B------:R-:W-:Y:S05]  /*2860*/  BRA `(.L_x_20952) ;  /* 0x0000000800dc7947 */ /* 0x000fea0003800000 */
.L_x_20955:
        /* <DEDUP_REMOVED lines=9> */
.L_x_20958:
[----:B------:R-:W3:Y:S02]  /*2900*/  LDG.E.U16 R4, desc[UR36][R4.64] ;  /* 0x0000002404047981 */ /* 0x000ee4000c1e1500 */
[----:B---3--:R-:W-:-:S06]  /*2910*/  HADD2.F32 R2, -RZ, R4.H0_H0 ;  /* 0x20000004ff027230 */ /* 0x008fcc0000004100 */
[----:B------:R-:W0:Y:S01]  /*2920*/  F2I.S64.TRUNC R2, R2 ;  /* 0x0000000200027311 */ /* 0x000e22000020d900 */
[----:B------:R-:W-:Y:S05]  /*2930*/  BRA `(.L_x_20952) ;  /* 0x0000000800a87947 */ /* 0x000fea0003800000 */
.L_x_20957:
[----:B------:R-:W3:Y:S02]  /*2940*/  LDG.E.64 R2, desc[UR36][R4.64] ;  /* 0x0000002404027981 */ /* 0x000ee4000c1e1b00 */
[----:B---3--:R-:W0:Y:S01]  /*2950*/  F2I.S64.F64.TRUNC R2, R2 ;  /* 0x0000000200027311 */ /* 0x008e22000030d900 */
[----:B------:R-:W-:Y:S05]  /*2960*/  BRA `(.L_x_20952) ;  /* 0x00000008009c7947 */ /* 0x000fea0003800000 */
.L_x_20947:
        /* <DEDUP_REMOVED lines=13> */
.L_x_20961:
[----:B------:R-:W3:Y:S02]  /*2a40*/  LDG.E.64 R2, desc[UR36][R4.64] ;  /* 0x0000002404027981 */ /* 0x000ee4000c1e1b00 */
[----:B---3--:R-:W0:Y:S01]  /*2a50*/  F2I.S64.F64.TRUNC R2, R2 ;  /* 0x0000000200027311 */ /* 0x008e22000030d900 */
[----:B------:R-:W-:Y:S05]  /*2a60*/  BRA `(.L_x_20952) ;  /* 0x00000008005c7947 */ /* 0x000fea0003800000 */
.L_x_20960:
        /* <DEDUP_REMOVED lines=27> */
.L_x_20963:
        /* <DEDUP_REMOVED lines=14> */
.L_x_20962:
[----:B------:R-:W3:Y:S02]  /*2d00*/  LDG.E.U16 R2, desc[UR36][R4.64] ;  /* 0x0000002404027981 */ /* 0x000ee4000c1e1500 */
[----:B---3--:R-:W-:-:S06]  /*2d10*/  IMAD.U32 R2, R2, 0x10000, RZ ;  /* 0x0001000002027824 */ /* 0x008fcc00078e00ff */
[----:B------:R-:W0:Y:S01]  /*2d20*/  F2I.S64.TRUNC R2, R2 ;  /* 0x0000000200027311 */ /* 0x000e22000020d900 */
[----:B------:R-:W-:Y:S05]  /*2d30*/  BRA `(.L_x_20952) ;  /* 0x0000000400a87947 */ /* 0x000fea0003800000 */
.L_x_20959:
        /* <DEDUP_REMOVED lines=11> */
.L_x_20966:
        /* <DEDUP_REMOVED lines=21> */
.L_x_20970:
[----:B------:R-:W-:Y:S05]  /*2f40*/  BSYNC B1 ;  /* 0x0000000000017941 */ /* 0x000fea0003800000 */
.L_x_20969:
[----:B------:R-:W-:Y:S01]  /*2f50*/  IMAD.SHL.U32 R2, R2, 0x100000, RZ ;  /* 0x0010000002027824 */ /* 0x000fe200078e00ff */
[----:B------:R-:W-:-:S04]  /*2f60*/  LEA R3, R0, 0x3b800000, 0x17 ;  /* 0x3b80000000037811 */ /* 0x000fc800078eb8ff */
[----:B------:R-:W-:-:S07]  /*2f70*/  LOP3.LUT R2, R3, R2, R4, 0xfe, !PT ;  /* 0x0000000203027212 */ /* 0x000fce00078efe04 */
.L_x_20968:
[----:B------:R-:W-:Y:S05]  /*2f80*/  BSYNC B0 ;  /* 0x0000000000007941 */ /* 0x000fea0003800000 */
.L_x_20967:
[----:B------:R-:W0:Y:S01]  /*2f90*/  F2I.S64.TRUNC R2, R2 ;  /* 0x0000000200027311 */ /* 0x000e22000020d900 */
[----:B------:R-:W-:Y:S05]  /*2fa0*/  BRA `(.L_x_20952) ;  /* 0x00000004000c7947 */ /* 0x000fea0003800000 */
.L_x_20965:
        /* <DEDUP_REMOVED lines=21> */
.L_x_20974:
[----:B------:R-:W-:Y:S05]  /*3100*/  BSYNC B1 ;  /* 0x0000000000017941 */ /* 0x000fea0003800000 */
.L_x_20973:
[----:B------:R-:W-:Y:S01]  /*3110*/  IMAD.SHL.U32 R2, R2, 0x200000, RZ ;  /* 0x0020000002027824 */ /* 0x000fe200078e00ff */
[----:B------:R-:W-:-:S04]  /*3120*/  LEA R3, R0, 0x37800000, 0x17 ;  /* 0x3780000000037811 */ /* 0x000fc800078eb8ff */
[----:B------:R-:W-:-:S07]  /*3130*/  LOP3.LUT R2, R3, R2, R4, 0xfe, !PT ;  /* 0x0000000203027212 */ /* 0x000fce00078efe04 */
.L_x_20972:
[----:B------:R-:W-:Y:S05]  /*3140*/  BSYNC B0 ;  /* 0x0000000000007941 */ /* 0x000fea0003800000 */
.L_x_20971:
[----:B------:R-:W0:Y:S01]  /*3150*/  F2I.S64.TRUNC R2, R2 ;  /* 0x0000000200027311 */ /* 0x000e22000020d900 */
[----:B------:R-:W-:Y:S05]  /*3160*/  BRA `(.L_x_20952) ;  /* 0x00000000009c7947 */ /* 0x000fea0003800000 */
.L_x_20964:
        /* <DEDUP_REMOVED lines=14> */
.L_x_20978:
[----:B------:R-:W-:Y:S05]  /*3250*/  BSYNC B0 ;  /* 0x0000000000007941 */ /* 0x000fea0003800000 */
.L_x_20977:
[----:B------:R-:W0:Y:S01]  /*3260*/  F2I.S64.TRUNC R2, R2 ;  /* 0x0000000200027311 */ /* 0x000e22000020d900 */
[----:B------:R-:W-:Y:S05]  /*3270*/  BRA `(.L_x_20952) ;  /* 0x0000000000587947 */ /* 0x000fea0003800000 */
.L_x_20951:
        /* <DEDUP_REMOVED lines=16> */
.L_x_20979:
[----:B------:R-:W-:Y:S01]  /*3380*/  CS2R R2, SRZ ;  /* 0x0000000000027805 */ /* 0x000fe2000001ff00 */
[----:B------:R-:W-:Y:S06]  /*3390*/  BRA `(.L_x_20952) ;  /* 0x0000000000107947 */ /* 0x000fec0003800000 */
.L_x_20976:
[----:B------:R0:W5:Y:S01]  /*33a0*/  LDG.E.64 R2, desc[UR36][R4.64] ;  /* 0x0000002404027981 */ /* 0x000162000c1e1b00 */
[----:B------:R-:W-:Y:S05]  /*33b0*/  BRA `(.L_x_20952) ;  /* 0x0000000000087947 */ /* 0x000fea0003800000 */
.L_x_20975:
[----:B------:R0:W5:Y:S01]  /*33c0*/  LDG.E R2, desc[UR36][R4.64] ;  /* 0x0000002404027981 */ /* 0x000162000c1e1900 */
[----:B------:R-:W-:-:S07]  /*33d0*/  IMAD.MOV.U32 R3, RZ, RZ, RZ ;  /* 0x000000ffff037224 */ /* 0x000fce00078e00ff */
.L_x_20952:
        /* <DEDUP_REMOVED lines=17> */
.L_x_20983:
[----:B------:R1:W-:Y:S01]  /*34f0*/  STG.E.U8 desc[UR36][R16.64], R5 ;  /* 0x0000000510007986 */ /* 0x0003e2000c101124 */
[----:B------:R-:W-:Y:S05]  /*3500*/  BRA `(.L_x_20985) ;  /* 0x0000000c00507947 */ /* 0x000fea0003800000 */
.L_x_20982:
        /* <DEDUP_REMOVED lines=8> */
.L_x_20987:
[----:B------:R3:W-:Y:S01]  /*3590*/  STG.E desc[UR36][R16.64], R5 ;  /* 0x0000000510007986 */ /* 0x0007e2000c101924 */
[----:B------:R-:W-:Y:S05]  /*35a0*/  BRA `(.L_x_20985) ;  /* 0x0000000c00287947 */ /* 0x000fea0003800000 */
.L_x_20986:
[----:B------:R2:W-:Y:S01]  /*35b0*/  STG.E.U16 desc[UR36][R16.64], R5 ;  /* 0x0000000510007986 */ /* 0x0005e2000c101524 */
[----:B------:R-:W-:Y:S05]  /*35c0*/  BRA `(.L_x_20985) ;  /* 0x0000000c00207947 */ /* 0x000fea0003800000 */
.L_x_20981:
        /* <DEDUP_REMOVED lines=9> */
.L_x_20989:
[----:B------:R-:W0:Y:S02]  /*3660*/  I2F.S64 R0, R2 ;  /* 0x0000000200007312 */ /* 0x000e240000301400 */
[----:B0-----:R-:W-:-:S05]  /*3670*/  F2FP.F16.F32.PACK_AB R0, RZ, R0 ;  /* 0x00000000ff00723e */ /* 0x001fca00000000ff */
[----:B------:R0:W-:Y:S01]  /*3680*/  STG.E.U16 desc[UR36][R16.64], R0 ;  /* 0x0000000010007986 */ /* 0x0001e2000c101524 */
[----:B------:R-:W-:Y:S05]  /*3690*/  BRA `(.L_x_20985) ;  /* 0x0000000800ec7947 */ /* 0x000fea0003800000 */
.L_x_20988:
        /* <DEDUP_REMOVED lines=10> */
.L_x_20991:
[----:B------:R-:W0:Y:S02]  /*3740*/  I2F.S64 R2, R2 ;  /* 0x0000000200027312 */ /* 0x000e240000301400 */
[----:B0-----:R-:W-:-:S04]  /*3750*/  F2FP.F16.F32.PACK_AB R3, RZ, R2 ;  /* 0x00000002ff03723e */ /* 0x001fc800000000ff */
[----:B------:R-:W-:-:S05]  /*3760*/  PRMT R3, R3, 0x5410, RZ ;  /* 0x0000541003037816 */ /* 0x000fca00000000ff */
[----:B------:R0:W-:Y:S01]  /*3770*/  STG.E desc[UR36][R16.64], R3 ;  /* 0x0000000310007986 */ /* 0x0001e2000c101924 */
[----:B------:R-:W-:Y:S05]  /*3780*/  BRA `(.L_x_20985) ;  /* 0x0000000800b07947 */ /* 0x000fea0003800000 */
.L_x_20990:
[----:B------:R-:W0:Y:S02]  /*3790*/  I2F.F64.S64 R2, R2 ;  /* 0x0000000200027312 */ /* 0x000e240000301c00 */
[----:B0-----:R0:W-:Y:S01]  /*37a0*/  STG.E.64 desc[UR36][R16.64], R2 ;  /* 0x0000000210007986 */ /* 0x0011e2000c101b24 */
[----:B------:R-:W-:Y:S05]  /*37b0*/  BRA `(.L_x_20985) ;  /* 0x0000000800a47947 */ /* 0x000fea0003800000 */
.L_x_20980:
        /* <DEDUP_REMOVED lines=13> */
.L_x_20994:
[----:B------:R-:W0:Y:S01]  /*3890*/  I2F.F64.S64 R4, R2 ;  /* 0x0000000200047312 */ /* 0x000e220000301c00 */
[----:B------:R-:W-:-:S05]  /*38a0*/  CS2R R6, SRZ ;  /* 0x0000000000067805 */ /* 0x000fca000001ff00 */
[----:B0-----:R0:W-:Y:S01]  /*38b0*/  STG.E.128 desc[UR36][R16.64], R4 ;  /* 0x0000000410007986 */ /* 0x0011e2000c101d24 */
[----:B------:R-:W-:Y:S05]  /*38c0*/  BRA `(.L_x_20985) ;  /* 0x0000000800607947 */ /* 0x000fea0003800000 */
.L_x_20993:
        /* <DEDUP_REMOVED lines=21> */
.L_x_20998:
[----:B------:R-:W-:Y:S05]  /*3a20*/  BSYNC B0 ;  /* 0x0000000000007941 */ /* 0x000fea0003800000 */
.L_x_20997:
[----:B------:R-:W-:-:S05]  /*3a30*/  LOP3.LUT R5, R0, R5, RZ, 0xfc, !PT ;  /* 0x0000000500057212 */ /* 0x000fca00078efcff */
[----:B------:R0:W-:Y:S01]  /*3a40*/  STG.E.U8 desc[UR36][R16.64], R5 ;  /* 0x0000000510007986 */ /* 0x0001e2000c101124 */
[----:B------:R-:W-:Y:S05]  /*3a50*/  BRA `(.L_x_20985) ;  /* 0x0000000400fc7947 */ /* 0x000fea0003800000 */
.L_x_20996:
        /* <DEDUP_REMOVED lines=13> */
.L_x_21000:
[----:B------:R-:W-:Y:S01]  /*3b30*/  IMAD.MOV.U32 R0, RZ, RZ, 0x7f ;  /* 0x0000007fff007424 */ /* 0x000fe200078e00ff */
[----:B------:R-:W-:-:S04]  /*3b40*/  ISETP.GT.U32.AND P0, PT, R4, 0x7f800000, PT ;  /* 0x7f8000000400780c */ /* 0x000fc80003f04070 */
[----:B------:R-:W-:-:S09]  /*3b50*/  SEL R0, R0, 0x7c, P0 ;  /* 0x0000007c00007807 */ /* 0x000fd20000000000 */
.L_x_21001:
[----:B------:R-:W-:Y:S05]  /*3b60*/  BSYNC B0 ;  /* 0x0000000000007941 */ /* 0x000fea0003800000 */
.L_x_20999:
[----:B------:R-:W-:-:S04]  /*3b70*/  LOP3.LUT R2, R3, 0x80000000, RZ, 0xc0, !PT ;  /* 0x8000000003027812 */ /* 0x000fc800078ec0ff */
[----:B------:R-:W-:-:S04]  /*3b80*/  SHF.R.U32.HI R3, RZ, 0x18, R2 ;  /* 0x00000018ff037819 */ /* 0x000fc80000011602 */
[----:B------:R-:W-:-:S05]  /*3b90*/  LOP3.LUT R3, R0, R3, RZ, 0xfc, !PT ;  /* 0x0000000300037212 */ /* 0x000fca00078efcff */
[----:B------:R0:W-:Y:S01]  /*3ba0*/  STG.E.U8 desc[UR36][R16.64], R3 ;  /* 0x0000000310007986 */ /* 0x0001e2000c101124 */
[----:B------:R-:W-:Y:S05]  /*3bb0*/  BRA `(.L_x_20985) ;  /* 0x0000000400a47947 */ /* 0x000fea0003800000 */
.L_x_20995:
[----:B------:R-:W0:Y:S02]  /*3bc0*/  I2F.S64 R0, R2 ;  /* 0x0000000200007312 */ /* 0x000e240000301400 */
[----:B0-----:R-:W-:-:S05]  /*3bd0*/  F2FP.BF16.F32.PACK_AB R0, RZ, R0 ;  /* 0x00000000ff00723e */ /* 0x001fca00000010ff */
[----:B------:R0:W-:Y:S01]  /*3be0*/  STG.E.U16 desc[UR36][R16.64], R0 ;  /* 0x0000000010007986 */ /* 0x0001e2000c101524 */
[----:B------:R-:W-:Y:S05]  /*3bf0*/  BRA `(.L_x_20985) ;  /* 0x0000000400947947 */ /* 0x000fea0003800000 */
.L_x_20992:
        /* <DEDUP_REMOVED lines=10> */
.L_x_21004:
        /* <DEDUP_REMOVED lines=17> */
.L_x_21007:
[----:B------:R-:W-:-:S04]  /*3db0*/  LOP3.LUT R2, R3, 0x80000000, RZ, 0xc0, !PT ;  /* 0x8000000003027812 */ /* 0x000fc800078ec0ff */
[----:B------:R-:W-:-:S04]  /*3dc0*/  SHF.R.U32.HI R3, RZ, 0x18, R2 ;  /* 0x00000018ff037819 */ /* 0x000fc80000011602 */
[----:B------:R-:W-:-:S04]  /*3dd0*/  LOP3.LUT R0, R0, R3, RZ, 0xfc, !PT ;  /* 0x0000000300007212 */ /* 0x000fc800078efcff */
[----:B------:R-:W-:-:S07]  /*3de0*/  PRMT R8, R0, 0x7610, R8 ;  /* 0x0000761000087816 */ /* 0x000fce0000000008 */
.L_x_21006:
[----:B------:R-:W-:Y:S05]  /*3df0*/  BSYNC B0 ;  /* 0x0000000000007941 */ /* 0x000fea0003800000 */
.L_x_21005:
[----:B------:R0:W-:Y:S01]  /*3e00*/  STG.E.U8 desc[UR36][R16.64], R8 ;  /* 0x0000000810007986 */ /* 0x0001e2000c101124 */
[----:B------:R-:W-:Y:S05]  /*3e10*/  BRA `(.L_x_20985) ;  /* 0x00000004000c7947 */ /* 0x000fea0003800000 */
.L_x_21003:
        /* <DEDUP_REMOVED lines=17> */
.L_x_21010:
[----:B------:R-:W-:-:S04]  /*3f30*/  LOP3.LUT R2, R3, 0x80000000, RZ, 0xc0, !PT ;  /* 0x8000000003027812 */ /* 0x000fc800078ec0ff */
[----:B------:R-:W-:-:S04]  /*3f40*/  SHF.R.U32.HI R3, RZ, 0x18, R2 ;  /* 0x00000018ff037819 */ /* 0x000fc80000011602 */
[----:B------:R-:W-:-:S04]  /*3f50*/  LOP3.LUT R0, R0, R3, RZ, 0xfc, !PT ;  /* 0x0000000300007212 */ /* 0x000fc800078efcff */
[----:B------:R-:W-:-:S07]  /*3f60*/  PRMT R8, R0, 0x7610, R8 ;  /* 0x0000761000087816 */ /* 0x000fce0000000008 */
.L_x_21009:
[----:B------:R-:W-:Y:S05]  /*3f70*/  BSYNC B0 ;  /* 0x0000000000007941 */ /* 0x000fea0003800000 */
.L_x_21008:
[----:B------:R0:W-:Y:S01]  /*3f80*/  STG.E.U8 desc[UR36][R16.64], R8 ;  /* 0x0000000810007986 */ /* 0x0001e2000c101124 */
[----:B------:R-:W-:Y:S05]  /*3f90*/  BRA `(.L_x_20985) ;  /* 0x0000000000ac7947 */ /* 0x000fea0003800000 */
.L_x_21002:
        /* <DEDUP_REMOVED lines=23> */
.L_x_20984:
        /* <DEDUP_REMOVED lines=16> */
.L_x_21013:
[----:B------:R-:W-:Y:S05]  /*4210*/  BRA `(.L_x_20985) ;  /* 0x00000000000c7947 */ /* 0x000fea0003800000 */
.L_x_21012:
[----:B------:R0:W-:Y:S01]  /*4220*/  STG.E.64 desc[UR36][R16.64], R2 ;  /* 0x0000000210007986 */ /* 0x0001e2000c101b24 */
[----:B------:R-:W-:Y:S05]  /*4230*/  BRA `(.L_x_20985) ;  /* 0x0000000000047947 */ /* 0x000fea0003800000 */
.L_x_21011:
[----:B------:R0:W-:Y:S02]  /*4240*/  STG.E desc[UR36][R16.64], R5 ;  /* 0x0000000510007986 */ /* 0x0001e4000c101924 */
.L_x_20985:
[----:B------:R-:W-:-:S04]  /*4250*/  IMAD R22, R25, 0x200, R22 ;  /* 0x0000020019167824 */ /* 0x000fc800078e0216 */
[----:B------:R-:W-:-:S07]  /*4260*/  VIADD R23, R22, 0x80 ;  /* 0x0000008016177836 */ /* 0x000fce0000000000 */
.L_x_20912:
[----:B------:R-:W-:Y:S05]  /*4270*/  BSYNC B6 ;  /* 0x0000000000067941 */ /* 0x000fea0003800000 */
.L_x_20911:
        /* <DEDUP_REMOVED lines=358> */
.L_x_21016:
        /* <DEDUP_REMOVED lines=21> */
.L_x_21020:
[----:B------:R0:W5:Y:S01]  /*5a30*/  LDG.E.U8 R18, desc[UR36][R2.64] ;  /* 0x0000002402127981 */ /* 0x000162000c1e1100 */
[----:B------:R-:W-:Y:S01]  /*5a40*/  IMAD.MOV.U32 R19, RZ, RZ, RZ ;  /* 0x000000ffff137224 */ /* 0x000fe200078e00ff */
[----:B------:R-:W-:Y:S06]  /*5a50*/  BRA `(.L_x_21022) ;  /* 0x0000000c00487947 */ /* 0x000fec0003800000 */
.L_x_21019:
        /* <DEDUP_REMOVED lines=8> */
.L_x_21024:
[----:B------:R-:W2:Y:S02]  /*5ae0*/  LDG.E R18, desc[UR36][R2.64] ;  /* 0x0000002402127981 */ /* 0x000ea4000c1e1900 */
[----:B--2---:R-:W-:Y:S01]  /*5af0*/  SHF.R.S32.HI R19, RZ, 0x1f, R18 ;  /* 0x0000001fff137819 */ /* 0x004fe20000011412 */
[----:B------:R-:W-:Y:S06]  /*5b00*/  BRA `(.L_x_21022) ;  /* 0x0000000c001c7947 */ /* 0x000fec0003800000 */
.L_x_21023:
[----:B------:R-:W2:Y:S02]  /*5b10*/  LDG.E.S16 R18, desc[UR36][R2.64] ;  /* 0x0000002402127981 */ /* 0x000ea4000c1e1700 */
[----:B--2---:R-:W-:Y:S01]  /*5b20*/  SHF.R.S32.HI R19, RZ, 0x1f, R18 ;  /* 0x0000001fff137819 */ /* 0x004fe20000011412 */
[----:B------:R-:W-:Y:S06]  /*5b30*/  BRA `(.L_x_21022) ;  /* 0x0000000c00107947 */ /* 0x000fec0003800000 */
.L_x_21018:
        /* <DEDUP_REMOVED lines=9> */
.L_x_21026:
[----:B------:R-:W2:Y:S02]  /*5bd0*/  LDG.E.U16 R2, desc[UR36][R2.64] ;  /* 0x0000002402027981 */ /* 0x000ea4000c1e1500 */
[----:B--2---:R-:W-:-:S06]  /*5be0*/  HADD2.F32 R18, -RZ, R2.H0_H0 ;  /* 0x20000002ff127230 */ /* 0x004fcc0000004100 */
[----:B------:R-:W0:Y:S01]  /*5bf0*/  F2I.S64.TRUNC R18, R18 ;  /* 0x0000001200127311 */ /* 0x000e22000020d900 */
[----:B------:R-:W-:Y:S05]  /*5c00*/  BRA `(.L_x_21022) ;  /* 0x0000000800dc7947 */ /* 0x000fea0003800000 */
.L_x_21025:
        /* <DEDUP_REMOVED lines=9> */
.L_x_21028:
[----:B------:R-:W2:Y:S02]  /*5ca0*/  LDG.E.U16 R2, desc[UR36][R2.64] ;  /* 0x0000002402027981 */ /* 0x000ea4000c1e1500 */
[----:B--2---:R-:W-:-:S06]  /*5cb0*/  HADD2.F32 R18, -RZ, R2.H0_H0 ;  /* 0x20000002ff127230 */ /* 0x004fcc0000004100 */
[----:B------:R-:W0:Y:S01]  /*5cc0*/  F2I.S64.TRUNC R18, R18 ;  /* 0x0000001200127311 */ /* 0x000e22000020d900 */
[----:B------:R-:W-:Y:S05]  /*5cd0*/  BRA `(.L_x_21022) ;  /* 0x0000000800a87947 */ /* 0x000fea0003800000 */
.L_x_21027:
[----:B------:R-:W2:Y:S02]  /*5ce0*/  LDG.E.64 R2, desc[UR36][R2.64] ;  /* 0x0000002402027981 */ /* 0x000ea4000c1e1b00 */
[----:B--2---:R0:W1:Y:S01]  /*5cf0*/  F2I.S64.F64.TRUNC R18, R2 ;  /* 0x0000000200127311 */ /* 0x004062000030d900 */
[----:B------:R-:W-:Y:S05]  /*5d00*/  BRA `(.L_x_21022) ;  /* 0x00000008009c7947 */ /* 0x000fea0003800000 */
.L_x_21017:
        /* <DEDUP_REMOVED lines=13> */
.L_x_21031:
[----:B------:R-:W2:Y:S02]  /*5de0*/  LDG.E.64 R2, desc[UR36][R2.64] ;  /* 0x0000002402027981 */ /* 0x000ea4000c1e1b00 */
[----:B--2---:R0:W1:Y:S01]  /*5df0*/  F2I.S64.F64.TRUNC R18, R2 ;  /* 0x0000000200127311 */ /* 0x004062000030d900 */
[----:B------:R-:W-:Y:S05]  /*5e00*/  BRA `(.L_x_21022) ;  /* 0x00000008005c7947 */ /* 0x000fea0003800000 */
.L_x_21030:
        /* <DEDUP_REMOVED lines=27> */
.L_x_21033:
        /* <DEDUP_REMOVED lines=14> */
.L_x_21032:
[----:B------:R-:W2:Y:S02]  /*60a0*/  LDG.E.U16 R18, desc[UR36][R2.64] ;  /* 0x0000002402127981 */ /* 0x000ea4000c1e1500 */
[----:B--2---:R-:W-:-:S06]  /*60b0*/  IMAD.U32 R18, R18, 0x10000, RZ ;  /* 0x0001000012127824 */ /* 0x004fcc00078e00ff */
[----:B------:R-:W0:Y:S01]  /*60c0*/  F2I.S64.TRUNC R18, R18 ;  /* 0x0000001200127311 */ /* 0x000e22000020d900 */
[----:B------:R-:W-:Y:S05]  /*60d0*/  BRA `(.L_x_21022) ;  /* 0x0000000400a87947 */ /* 0x000fea0003800000 */
.L_x_21029:
        /* <DEDUP_REMOVED lines=11> */
.L_x_21036:
        /* <DEDUP_REMOVED lines=21> */
.L_x_21040:
[----:B------:R-:W-:Y:S05]  /*62e0*/  BSYNC B1 ;  /* 0x0000000000017941 */ /* 0x000fea0003800000 */
.L_x_21039:
[----:B------:R-:W-:Y:S01]  /*62f0*/  IMAD.SHL.U32 R2, R2, 0x100000, RZ ;  /* 0x0010000002027824 */ /* 0x000fe200078e00ff */
[----:B------:R-:W-:-:S04]  /*6300*/  LEA R3, R0, 0x3b800000, 0x17 ;  /* 0x3b80000000037811 */ /* 0x000fc800078eb8ff */
[----:B------:R-:W-:-:S07]  /*6310*/  LOP3.LUT R18, R3, R2, R18, 0xfe, !PT ;  /* 0x0000000203127212 */ /* 0x000fce00078efe12 */
.L_x_21038:
[----:B------:R-:W-:Y:S05]  /*6320*/  BSYNC B0 ;  /* 0x0000000000007941 */ /* 0x000fea0003800000 */
.L_x_21037:
[----:B------:R-:W0:Y:S01]  /*6330*/  F2I.S64.TRUNC R18, R18 ;  /* 0x0000001200127311 */ /* 0x000e22000020d900 */
[----:B------:R-:W-:Y:S05]  /*6340*/  BRA `(.L_x_21022) ;  /* 0x00000004000c7947 */ /* 0x000fea0003800000 */
.L_x_21035:
        /* <DEDUP_REMOVED lines=21> */
.L_x_21044:
[----:B------:R-:W-:Y:S05]  /*64a0*/  BSYNC B1 ;  /* 0x0000000000017941 */ /* 0x000fea0003800000 */
.L_x_21043:
[----:B------:R-:W-:Y:S01]  /*64b0*/  IMAD.SHL.U32 R2, R2, 0x200000, RZ ;  /* 0x0020000002027824 */ /* 0x000fe200078e00ff */
[----:B------:R-:W-:-:S04]  /*64c0*/  LEA R3, R0, 0x37800000, 0x17 ;  /* 0x3780000000037811 */ /* 0x000fc800078eb8ff */
[----:B------:R-:W-:-:S07]  /*64d0*/  LOP3.LUT R18, R3, R2, R18, 0xfe, !PT ;  /* 0x0000000203127212 */ /* 0x000fce00078efe12 */
.L_x_21042:
[----:B------:R-:W-:Y:S05]  /*64e0*/  BSYNC B0 ;  /* 0x0000000000007941 */ /* 0x000fea0003800000 */
.L_x_21041:
[----:B------:R-:W0:Y:S01]  /*64f0*/  F2I.S64.TRUNC R18, R18 ;  /* 0x0000001200127311 */ /* 0x000e22000020d900 */
[----:B------:R-:W-:Y:S05]  /*6500*/  BRA `(.L_x_21022) ;  /* 0x00000000009c7947 */ /* 0x000fea0003800000 */
.L_x_21034:
        /* <DEDUP_REMOVED lines=14> */
.L_x_21048:
[----:B------:R-:W-:Y:S05]  /*65f0*/  BSYNC B0 ;  /* 0x0000000000007941 */ /* 0x000fea0003800000 */
.L_x_21047:
[----:B------:R-:W0:Y:S01]  /*6600*/  F2I.S64.TRUNC R18, R18 ;  /* 0x0000001200127311 */ /* 0x000e22000020d900 */
[----:B------:R-:W-:Y:S05]  /*6610*/  BRA `(.L_x_21022) ;  /* 0x0000000000587947 */ /* 0x000fea0003800000 */
.L_x_21021:
        /* <DEDUP_REMOVED lines=16> */
.L_x_21049:
[----:B------:R-:W-:Y:S01]  /*6720*/  CS2R R18, SRZ ;  /* 0x0000000000127805 */ /* 0x000fe2000001ff00 */
[----:B------:R-:W-:Y:S06]  /*6730*/  BRA `(.L_x_21022) ;  /* 0x0000000000107947 */ /* 0x000fec0003800000 */
.L_x_21046:
[----:B------:R0:W5:Y:S01]  /*6740*/  LDG.E.64 R18, desc[UR36][R2.64] ;  /* 0x0000002402127981 */ /* 0x000162000c1e1b00 */
[----:B------:R-:W-:Y:S05]  /*6750*/  BRA `(.L_x_21022) ;  /* 0x0000000000087947 */ /* 0x000fea0003800000 */
.L_x_21045:
[----:B------:R0:W5:Y:S01]  /*6760*/  LDG.E R18, desc[UR36][R2.64] ;  /* 0x0000002402127981 */ /* 0x000162000c1e1900 */
[----:B------:R-:W-:-:S07]  /*6770*/  IMAD.MOV.U32 R19, RZ, RZ, RZ ;  /* 0x000000ffff137224 */ /* 0x000fce00078e00ff */
.L_x_21022:
        /* <DEDUP_REMOVED lines=18> */
.L_x_21053:
[----:B------:R2:W5:Y:S01]  /*68a0*/  LDG.E.U8 R2, desc[UR36][R4.64] ;  /* 0x0000002404027981 */ /* 0x000562000c1e1100 */
[----:B------:R-:W-:Y:S01]  /*68b0*/  IMAD.MOV.U32 R3, RZ, RZ, RZ ;  /* 0x000000ffff037224 */ /* 0x000fe200078e00ff */
[----:B------:R-:W-:Y:S06]  /*68c0*/  BRA `(.L_x_21055) ;  /* 0x0000000c00487947 */ /* 0x000fec0003800000 */
.L_x_21052:
        /* <DEDUP_REMOVED lines=8> */
.L_x_21057:
[----:B------:R-:W2:Y:S02]  /*6950*/  LDG.E R2, desc[UR36][R4.64] ;  /* 0x0000002404027981 */ /* 0x000ea4000c1e1900 */
[----:B--2---:R-:W-:Y:S01]  /*6960*/  SHF.R.S32.HI R3, RZ, 0x1f, R2 ;  /* 0x0000001fff037819 */ /* 0x004fe20000011402 */
[----:B------:R-:W-:Y:S06]  /*6970*/  BRA `(.L_x_21055) ;  /* 0x0000000c001c7947 */ /* 0x000fec0003800000 */
.L_x_21056:
[----:B------:R-:W2:Y:S02]  /*6980*/  LDG.E.S16 R2, desc[UR36][R4.64] ;  /* 0x0000002404027981 */ /* 0x000ea4000c1e1700 */
[----:B--2---:R-:W-:Y:S01]  /*6990*/  SHF.R.S32.HI R3, RZ, 0x1f, R2 ;  /* 0x0000001fff037819 */ /* 0x004fe20000011402 */
[----:B------:R-:W-:Y:S06]  /*69a0*/  BRA `(.L_x_21055) ;  /* 0x0000000c00107947 */ /* 0x000fec0003800000 */
.L_x_21051:
        /* <DEDUP_REMOVED lines=9> */
.L_x_21059:
[----:B------:R-:W2:Y:S02]  /*6a40*/  LDG.E.U16 R4, desc[UR36][R4.64] ;  /* 0x0000002404047981 */ /* 0x000ea4000c1e1500 */
[----:B--2---:R-:W-:-:S06]  /*6a50*/  HADD2.F32 R2, -RZ, R4.H0_H0 ;  /* 0x20000004ff027230 */ /* 0x004fcc0000004100 */
[----:B------:R-:W0:Y:S01]  /*6a60*/  F2I.S64.TRUNC R2, R2 ;  /* 0x0000000200027311 */ /* 0x000e22000020d900 */
[----:B------:R-:W-:Y:S05]  /*6a70*/  BRA `(.L_x_21055) ;  /* 0x0000000800dc7947 */ /* 0x000fea0003800000 */
.L_x_21058:
        /* <DEDUP_REMOVED lines=9> */
.L_x_21061:
[----:B------:R-:W2:Y:S02]  /*6b10*/  LDG.E.U16 R4, desc[UR36][R4.64] ;  /* 0x0000002404047981 */ /* 0x000ea4000c1e1500 */
[----:B--2---:R-:W-:-:S06]  /*6b20*/  HADD2.F32 R2, -RZ, R4.H0_H0 ;  /* 0x20000004ff027230 */ /* 0x004fcc0000004100 */
[----:B------:R-:W0:Y:S01]  /*6b30*/  F2I.S64.TRUNC R2, R2 ;  /* 0x0000000200027311 */ /* 0x000e22000020d900 */
[----:B------:R-:W-:Y:S05]  /*6b40*/  BRA `(.L_x_21055) ;  /* 0x0000000800a87947 */ /* 0x000fea0003800000 */
.L_x_21060:
[----:B------:R-:W2:Y:S02]  /*6b50*/  LDG.E.64 R2, desc[UR36][R4.64] ;  /* 0x0000002404027981 */ /* 0x000ea4000c1e1b00 */
[----:B--2---:R-:W4:Y:S01]  /*6b60*/  F2I.S64.F64.TRUNC R2, R2 ;  /* 0x0000000200027311 */ /* 0x004f22000030d900 */
[----:B------:R-:W-:Y:S05]  /*6b70*/  BRA `(.L_x_21055) ;  /* 0x00000008009c7947 */ /* 0x000fea0003800000 */
.L_x_21050:
        /* <DEDUP_REMOVED lines=13> */
.L_x_21064:
[----:B------:R-:W2:Y:S02]  /*6c50*/  LDG.E.64 R2, desc[UR36][R4.64] ;  /* 0x0000002404027981 */ /* 0x000ea4000c1e1b00 */
[----:B--2---:R-:W0:Y:S01]  /*6c60*/  F2I.S64.F64.TRUNC R2, R2 ;  /* 0x0000000200027311 */ /* 0x004e22000030d900 */
[----:B------:R-:W-:Y:S05]  /*6c70*/  BRA `(.L_x_21055) ;  /* 0x00000008005c7947 */ /* 0x000fea0003800000 */
.L_x_21063:
        /* <DEDUP_REMOVED lines=27> */
.L_x_21066:
        /* <DEDUP_REMOVED lines=14> */
.L_x_21065:
[----:B------:R-:W2:Y:S02]  /*6f10*/  LDG.E.U16 R2, desc[UR36][R4.64] ;  /* 0x0000002404027981 */ /* 0x000ea4000c1e1500 */
[----:B--2---:R-:W-:-:S06]  /*6f20*/  IMAD.U32 R2, R2, 0x10000, RZ ;  /* 0x0001000002027824 */ /* 0x004fcc00078e00ff */
[----:B------:R-:W0:Y:S01]  /*6f30*/  F2I.S64.TRUNC R2, R2 ;  /* 0x0000000200027311 */ /* 0x000e22000020d900 */
[----:B------:R-:W-:Y:S05]  /*6f40*/  BRA `(.L_x_21055) ;  /* 0x0000000400a87947 */ /* 0x000fea0003800000 */
.L_x_21062:
        /* <DEDUP_REMOVED lines=11> */
.L_x_21069:
        /* <DEDUP_REMOVED lines=21> */
.L_x_21073:
[----:B------:R-:W-:Y:S05]  /*7150*/  BSYNC B1 ;  /* 0x0000000000017941 */ /* 0x000fea0003800000 */
.L_x_21072:
[----:B------:R-:W-:Y:S01]  /*7160*/  IMAD.SHL.U32 R2, R2, 0x100000, RZ ;  /* 0x0010000002027824 */ /* 0x000fe200078e00ff */
[----:B------:R-:W-:-:S04]  /*7170*/  LEA R3, R0, 0x3b800000, 0x17 ;  /* 0x3b80000000037811 */ /* 0x000fc800078eb8ff */
[----:B------:R-:W-:-:S07]  /*7180*/  LOP3.LUT R2, R3, R2, R4, 0xfe, !PT ;  /* 0x0000000203027212 */ /* 0x000fce00078efe04 */
.L_x_21071:
[----:B------:R-:W-:Y:S05]  /*7190*/  BSYNC B0 ;  /* 0x0000000000007941 */ /* 0x000fea0003800000 */
.L_x_21070:
[----:B------:R-:W0:Y:S01]  /*71a0*/  F2I.S64.TRUNC R2, R2 ;  /* 0x0000000200027311 */ /* 0x000e22000020d900 */
[----:B------:R-:W-:Y:S05]  /*71b0*/  BRA `(.L_x_21055) ;  /* 0x00000004000c7947 */ /* 0x000fea0003800000 */
.L_x_21068:
        /* <DEDUP_REMOVED lines=21> */
.L_x_21077:
[----:B------:R-:W-:Y:S05]  /*7310*/  BSYNC B1 ;  /* 0x0000000000017941 */ /* 0x000fea0003800000 */
.L_x_21076:
[----:B------:R-:W-:Y:S01]  /*7320*/  IMAD.SHL.U32 R2, R2, 0x200000, RZ ;  /* 0x0020000002027824 */ /* 0x000fe200078e00ff */
[----:B------:R-:W-:-:S04]  /*7330*/  LEA R3, R0, 0x37800000, 0x17 ;  /* 0x3780000000037811 */ /* 0x000fc800078eb8ff */
[----:B------:R-:W-:-:S07]  /*7340*/  LOP3.LUT R2, R3, R2, R4, 0xfe, !PT ;  /* 0x0000000203027212 */ /* 0x000fce00078efe04 */
.L_x_21075:
[----:B------:R-:W-:Y:S05]  /*7350*/  BSYNC B0 ;  /* 0x0000000000007941 */ /* 0x000fea0003800000 */
.L_x_21074:
[----:B------:R-:W0:Y:S01]  /*7360*/  F2I.S64.TRUNC R2, R2 ;  /* 0x0000000200027311 */ /* 0x000e22000020d900 */
[----:B------:R-:W-:Y:S05]  /*7370*/  BRA `(.L_x_21055) ;  /* 0x00000000009c7947 */ /* 0x000fea0003800000 */
.L_x_21067:
        /* <DEDUP_REMOVED lines=14> */
.L_x_21081:
[----:B------:R-:W-:Y:S05]  /*7460*/  BSYNC B0 ;  /* 0x0000000000007941 */ /* 0x000fea0003800000 */
.L_x_21080:
[----:B------:R-:W0:Y:S01]  /*7470*/  F2I.S64.TRUNC R2, R2 ;  /* 0x0000000200027311 */ /* 0x000e22000020d900 */
[----:B------:R-:W-:Y:S05]  /*7480*/  BRA `(.L_x_21055) ;  /* 0x0000000000587947 */ /* 0x000fea0003800000 */
.L_x_21054:
        /* <DEDUP_REMOVED lines=16> */
.L_x_21082:
[----:B------:R-:W-:Y:S01]  /*7590*/  CS2R R2, SRZ ;  /* 0x0000000000027805 */ /* 0x000fe2000001ff00 */
[----:B------:R-:W-:Y:S06]  /*75a0*/  BRA `(.L_x_21055) ;  /* 0x0000000000107947 */ /* 0x000fec0003800000 */
.L_x_21079:
[----:B------:R0:W5:Y:S01]  /*75b0*/  LDG.E.64 R2, desc[UR36][R4.64] ;  /* 0x0000002404027981 */ /* 0x000162000c1e1b00 */
[----:B------:R-:W-:Y:S05]  /*75c0*/  BRA `(.L_x_21055) ;  /* 0x0000000000087947 */ /* 0x000fea0003800000 */
.L_x_21078:
[----:B------:R0:W5:Y:S01]  /*75d0*/  LDG.E R2, desc[UR36][R4.64] ;  /* 0x0000002404027981 */ /* 0x000162000c1e1900 */
[----:B------:R-:W-:-:S07]  /*75e0*/  IMAD.MOV.U32 R3, RZ, RZ, RZ ;  /* 0x000000ffff037224 */ /* 0x000fce00078e00ff */
.L_x_21055:
        /* <DEDUP_REMOVED lines=17> */
.L_x_21086:
[----:B------:R0:W-:Y:S01]  /*7700*/  STG.E.U8 desc[UR36][R16.64], R5 ;  /* 0x0000000510007986 */ /* 0x0001e2000c101124 */
[----:B------:R-:W-:Y:S05]  /*7710*/  BRA `(.L_x_21088) ;  /* 0x0000000c00507947 */ /* 0x000fea0003800000 */
.L_x_21085:
        /* <DEDUP_REMOVED lines=8> */
.L_x_21090:
[----:B------:R3:W-:Y:S01]  /*77a0*/  STG.E desc[UR36][R16.64], R5 ;  /* 0x0000000510007986 */ /* 0x0007e2000c101924 */
[----:B------:R-:W-:Y:S05]  /*77b0*/  BRA `(.L_x_21088) ;  /* 0x0000000c00287947 */ /* 0x000fea0003800000 */
.L_x_21089:
[----:B------:R2:W-:Y:S01]  /*77c0*/  STG.E.U16 desc[UR36][R16.64], R5 ;  /* 0x0000000510007986 */ /* 0x0005e2000c101524 */
[----:B------:R-:W-:Y:S05]  /*77d0*/  BRA `(.L_x_21088) ;  /* 0x0000000c00207947 */ /* 0x000fea0003800000 */
.L_x_21084:
        /* <DEDUP_REMOVED lines=9> */
.L_x_21092:
[----:B------:R-:W0:Y:S02]  /*7870*/  I2F.S64 R0, R2 ;  /* 0x0000000200007312 */ /* 0x000e240000301400 */
[----:B0-----:R-:W-:-:S05]  /*7880*/  F2FP.F16.F32.PACK_AB R0, RZ, R0 ;  /* 0x00000000ff00723e */ /* 0x001fca00000000ff */
[----:B------:R0:W-:Y:S01]  /*7890*/  STG.E.U16 desc[UR36][R16.64], R0 ;  /* 0x0000000010007986 */ /* 0x0001e2000c101524 */
[----:B------:R-:W-:Y:S05]  /*78a0*/  BRA `(.L_x_21088) ;  /* 0x0000000800ec7947 */ /* 0x000fea0003800000 */
.L_x_21091:
        /* <DEDUP_REMOVED lines=10> */
.L_x_21094:
[----:B------:R-:W0:Y:S02]  /*7950*/  I2F.S64 R2, R2 ;  /* 0x0000000200027312 */ /* 0x000e240000301400 */
[----:B0-----:R-:W-:-:S04]  /*7960*/  F2FP.F16.F32.PACK_AB R3, RZ, R2 ;  /* 0x00000002ff03723e */ /* 0x001fc800000000ff */
[----:B------:R-:W-:-:S05]  /*7970*/  PRMT R3, R3, 0x5410, RZ ;  /* 0x0000541003037816 */ /* 0x000fca00000000ff */
[----:B------:R0:W-:Y:S01]  /*7980*/  STG.E desc[UR36][R16.64], R3 ;  /* 0x0000000310007986 */ /* 0x0001e2000c101924 */
[----:B------:R-:W-:Y:S05]  /*7990*/  BRA `(.L_x_21088) ;  /* 0x0000000800b07947 */ /* 0x000fea0003800000 */
.L_x_21093:
[----:B------:R-:W0:Y:S02]  /*79a0*/  I2F.F64.S64 R2, R2 ;  /* 0x0000000200027312 */ /* 0x000e240000301c00 */
[----:B0-----:R0:W-:Y:S01]  /*79b0*/  STG.E.64 desc[UR36][R16.64], R2 ;  /* 0x0000000210007986 */ /* 0x0011e2000c101b24 */
[----:B------:R-:W-:Y:S05]  /*79c0*/  BRA `(.L_x_21088) ;  /* 0x0000000800a47947 */ /* 0x000fea0003800000 */
.L_x_21083:
        /* <DEDUP_REMOVED lines=13> */
.L_x_21097:
[----:B------:R-:W0:Y:S01]  /*7aa0*/  I2F.F64.S64 R4, R2 ;  /* 0x0000000200047312 */ /* 0x000e220000301c00 */
[----:B------:R-:W-:-:S05]  /*7ab0*/  CS2R R6, SRZ ;  /* 0x0000000000067805 */ /* 0x000fca000001ff00 */
[----:B0-----:R0:W-:Y:S01]  /*7ac0*/  STG.E.128 desc[UR36][R16.64], R4 ;  /* 0x0000000410007986 */ /* 0x0011e2000c101d24 */
[----:B------:R-:W-:Y:S05]  /*7ad0*/  BRA `(.L_x_21088) ;  /* 0x0000000800607947 */ /* 0x000fea0003800000 */
.L_x_21096:
        /* <DEDUP_REMOVED lines=21> */
.L_x_21101:
[----:B------:R-:W-:Y:S05]  /*7c30*/  BSYNC B0 ;  /* 0x0000000000007941 */ /* 0x000fea0003800000 */
.L_x_21100:
[----:B------:R-:W-:-:S05]  /*7c40*/  LOP3.LUT R5, R0, R5, RZ, 0xfc, !PT ;  /* 0x0000000500057212 */ /* 0x000fca00078efcff */
[----:B------:R0:W-:Y:S01]  /*7c50*/  STG.E.U8 desc[UR36][R16.64], R5 ;  /* 0x0000000510007986 */ /* 0x0001e2000c101124 */
[----:B------:R-:W-:Y:S05]  /*7c60*/  BRA `(.L_x_21088) ;  /* 0x0000000400fc7947 */ /* 0x000fea0003800000 */
.L_x_21099:
        /* <DEDUP_REMOVED lines=13> */
.L_x_21103:
[----:B------:R-:W-:Y:S01]  /*7d40*/  IMAD.MOV.U32 R0, RZ, RZ, 0x7f ;  /* 0x0000007fff007424 */ /* 0x000fe200078e00ff */
[----:B------:R-:W-:-:S04]  /*7d50*/  ISETP.GT.U32.AND P0, PT, R4, 0x7f800000, PT ;  /* 0x7f8000000400780c */ /* 0x000fc80003f04070 */
[----:B------:R-:W-:-:S09]  /*7d60*/  SEL R0, R0, 0x7c, P0 ;  /* 0x0000007c00007807 */ /* 0x000fd20000000000 */
.L_x_21104:
[----:B------:R-:W-:Y:S05]  /*7d70*/  BSYNC B0 ;  /* 0x0000000000007941 */ /* 0x000fea0003800000 */
.L_x_21102:
[----:B------:R-:W-:-:S04]  /*7d80*/  LOP3.LUT R2, R3, 0x80000000, RZ, 0xc0, !PT ;  /* 0x8000000003027812 */ /* 0x000fc800078ec0ff */
[----:B------:R-:W-:-:S04]  /*7d90*/  SHF.R.U32.HI R3, RZ, 0x18, R2 ;  /* 0x00000018ff037819 */ /* 0x000fc80000011602 */
[----:B------:R-:W-:-:S05]  /*7da0*/  LOP3.LUT R3, R0, R3, RZ, 0xfc, !PT ;  /* 0x0000000300037212 */ /* 0x000fca00078efcff */
[----:B------:R0:W-:Y:S01]  /*7db0*/  STG.E.U8 desc[UR36][R16.64], R3 ;  /* 0x0000000310007986 */ /* 0x0001e2000c101124 */
[----:B------:R-:W-:Y:S05]  /*7dc0*/  BRA `(.L_x_21088) ;  /* 0x0000000400a47947 */ /* 0x000fea0003800000 */
.L_x_21098:
[----:B------:R-:W0:Y:S02]  /*7dd0*/  I2F.S64 R0, R2 ;  /* 0x0000000200007312 */ /* 0x000e240000301400 */
[----:B0-----:R-:W-:-:S05]  /*7de0*/  F2FP.BF16.F32.PACK_AB R0, RZ, R0 ;  /* 0x00000000ff00723e */ /* 0x001fca00000010ff */
[----:B------:R0:W-:Y:S01]  /*7df0*/  STG.E.U16 desc[UR36][R16.64], R0 ;  /* 0x0000000010007986 */ /* 0x0001e2000c101524 */
[----:B------:R-:W-:Y:S05]  /*7e00*/  BRA `(.L_x_21088) ;  /* 0x0000000400947947 */ /* 0x000fea0003800000 */
.L_x_21095:
        /* <DEDUP_REMOVED lines=10> */
.L_x_21107:
        /* <DEDUP_REMOVED lines=17> */
.L_x_21110:
[----:B------:R-:W-:-:S04]  /*7fc0*/  LOP3.LUT R2, R3, 0x80000000, RZ, 0xc0, !PT ;  /* 0x8000000003027812 */ /* 0x000fc800078ec0ff */
[----:B------:R-:W-:-:S04]  /*7fd0*/  SHF.R.U32.HI R3, RZ, 0x18, R2 ;  /* 0x00000018ff037819 */ /* 0x000fc80000011602 */
[----:B------:R-:W-:-:S04]  /*7fe0*/  LOP3.LUT R0, R0, R3, RZ, 0xfc, !PT ;  /* 0x0000000300007212 */ /* 0x000fc800078efcff */
[----:B------:R-:W-:-:S07]  /*7ff0*/  PRMT R8, R0, 0x7610, R8 ;  /* 0x0000761000087816 */ /* 0x000fce0000000008 */
.L_x_21109:
[----:B------:R-:W-:Y:S05]  /*8000*/  BSYNC B0 ;  /* 0x0000000000007941 */ /* 0x000fea0003800000 */
.L_x_21108:
[----:B------:R0:W-:Y:S01]  /*8010*/  STG.E.U8 desc[UR36][R16.64], R8 ;  /* 0x0000000810007986 */ /* 0x0001e2000c101124 */
[----:B------:R-:W-:Y:S05]  /*8020*/  BRA `(.L_x_21088) ;  /* 0x00000004000c7947 */ /* 0x000fea0003800000 */
.L_x_21106:
        /* <DEDUP_REMOVED lines=17> */
.L_x_21113:
[----:B------:R-:W-:-:S04]  /*8140*/  LOP3.LUT R2, R3, 0x80000000, RZ, 0xc0, !PT ;  /* 0x8000000003027812 */ /* 0x000fc800078ec0ff */
[----:B------:R-:W-:-:S04]  /*8150*/  SHF.R.U32.HI R3, RZ, 0x18, R2 ;  /* 0x00000018ff037819 */ /* 0x000fc80000011602 */
[----:B------:R-:W-:-:S04]  /*8160*/  LOP3.LUT R0, R0, R3, RZ, 0xfc, !PT ;  /* 0x0000000300007212 */ /* 0x000fc800078efcff */
[----:B------:R-:W-:-:S07]  /*8170*/  PRMT R8, R0, 0x7610, R8 ;  /* 0x0000761000087816 */ /* 0x000fce0000000008 */
.L_x_21112:
[----:B------:R-:W-:Y:S05]  /*8180*/  BSYNC B0 ;  /* 0x0000000000007941 */ /* 0x000fea0003800000 */
.L_x_21111:
[----:B------:R0:W-:Y:S01]  /*8190*/  STG.E.U8 desc[UR36][R16.64], R8 ;  /* 0x0000000810007986 */ /* 0x0001e2000c101124 */
[----:B------:R-:W-:Y:S05]  /*81a0*/  BRA `(.L_x_21088) ;  /* 0x0000000000ac7947 */ /* 0x000fea0003800000 */
.L_x_21105:
        /* <DEDUP_REMOVED lines=23> */
.L_x_21087:
        /* <DEDUP_REMOVED lines=16> */
.L_x_21116:
[----:B------:R-:W-:Y:S05]  /*8420*/  BRA `(.L_x_21088) ;  /* 0x00000000000c7947 */ /* 0x000fea0003800000 */
.L_x_21115:
[----:B------:R0:W-:Y:S01]  /*8430*/  STG.E.64 desc[UR36][R16.64], R2 ;  /* 0x0000000210007986 */ /* 0x0001e2000c101b24 */
[----:B------:R-:W-:Y:S05]  /*8440*/  BRA `(.L_x_21088) ;  /* 0x0000000000047947 */ /* 0x000fea0003800000 */
.L_x_21114:
[----:B------:R0:W-:Y:S02]  /*8450*/  STG.E desc[UR36][R16.64], R5 ;  /* 0x0000000510007986 */ /* 0x0001e4000c101924 */
.L_x_21088:
[----:B------:R-:W-:-:S07]  /*8460*/  VIADD R23, R23, 0x80 ;  /* 0x0000008017177836 */ /* 0x000fce0000000000 */
.L_x_21015:
[----:B------:R-:W-:Y:S05]  /*8470*/  BSYNC B6 ;  /* 0x0000000000067941 */ /* 0x000fea0003800000 */
.L_x_21014:
        /* <DEDUP_REMOVED lines=358> */
.L_x_21119:
        /* <DEDUP_REMOVED lines=21> */
.L_x_21123:
[----:B------:R0:W5:Y:S01]  /*9c30*/  LDG.E.U8 R18, desc[UR36][R2.64] ;  /* 0x0000002402127981 */ /* 0x000162000c1e1100 */
[----:B------:R-:W-:Y:S01]  /*9c40*/  IMAD.MOV.U32 R19, RZ, RZ, RZ ;  /* 0x000000ffff137224 */ /* 0x000fe200078e00ff */
[----:B------:R-:W-:Y:S06]  /*9c50*/  BRA `(.L_x_21125) ;  /* 0x0000000c00487947 */ /* 0x000fec0003800000 */
.L_x_21122:
        /* <DEDUP_REMOVED lines=8> */
.L_x_21127:
[----:B------:R-:W2:Y:S02]  /*9ce0*/  LDG.E R18, desc[UR36][R2.64] ;  /* 0x0000002402127981 */ /* 0x000ea4000c1e1900 */
[----:B--2---:R-:W-:Y:S01]  /*9cf0*/  SHF.R.S32.HI R19, RZ, 0x1f, R18 ;  /* 0x0000001fff137819 */ /* 0x004fe20000011412 */
[----:B------:R-:W-:Y:S06]  /*9d00*/  BRA `(.L_x_21125) ;  /* 0x0000000c001c7947 */ /* 0x000fec0003800000 */
.L_x_21126:
[----:B------:R-:W2:Y:S02]  /*9d10*/  LDG.E.S16 R18, desc[UR36][R2.64] ;  /* 0x0000002402127981 */ /* 0x000ea4000c1e1700 */
[----:B--2---:R-:W-:Y:S01]  /*9d20*/  SHF.R.S32.HI R19, RZ, 0x1f, R18 ;  /* 0x0000001fff137819 */ /* 0x004fe20000011412 */
[----:B------:R-:W-:Y:S06]  /*9d30*/  BRA `(.L_x_21125) ;  /* 0x0000000c00107947 */ /* 0x000fec0003800000 */
.L_x_21121:
        /* <DEDUP_REMOVED lines=9> */
.L_x_21129:
[----:B------:R-:W2:Y:S02]  /*9dd0*/  LDG.E.U16 R2, desc[UR36][R2.64] ;  /* 0x0000002402027981 */ /* 0x000ea4000c1e1500 */
[----:B--2---:R-:W-:-:S06]  /*9de0*/  HADD2.F32 R18, -RZ, R2.H0_H0 ;  /* 0x20000002ff127230 */ /* 0x004fcc0000004100 */
[----:B------:R-:W2:Y:S01]  /*9df0*/  F2I.S64.TRUNC R18, R18 ;  /* 0x0000001200127311 */ /* 0x000ea2000020d900 */
[----:B------:R-:W-:Y:S05]  /*9e00*/  BRA `(.L_x_21125) ;  /* 0x0000000800dc7947 */ /* 0x000fea0003800000 */
.L_x_21128:
        /* <DEDUP_REMOVED lines=9> */
.L_x_21131:
[----:B------:R-:W2:Y:S02]  /*9ea0*/  LDG.E.U16 R2, desc[UR36][R2.64] ;  /* 0x0000002402027981 */ /* 0x000ea4000c1e1500 */
[----:B--2---:R-:W-:-:S06]  /*9eb0*/  HADD2.F32 R18, -RZ, R2.H0_H0 ;  /* 0x20000002ff127230 */ /* 0x004fcc0000004100 */
[----:B------:R-:W0:Y:S01]  /*9ec0*/  F2I.S64.TRUNC R18, R18 ;  /* 0x0000001200127311 */ /* 0x000e22000020d900 */
[----:B------:R-:W-:Y:S05]  /*9ed0*/  BRA `(.L_x_21125) ;  /* 0x0000000800a87947 */ /* 0x000fea0003800000 */
.L_x_21130:
[----:B------:R-:W2:Y:S02]  /*9ee0*/  LDG.E.64 R2, desc[UR36][R2.64] ;  /* 0x0000002402027981 */ /* 0x000ea4000c1e1b00 */
[----:B--2---:R3:W4:Y:S01]  /*9ef0*/  F2I.S64.F64.TRUNC R18, R2 ;  /* 0x0000000200127311 */ /* 0x004722000030d900 */
[----:B------:R-:W-:Y:S05]  /*9f00*/  BRA `(.L_x_21125) ;  /* 0x00000008009c7947 */ /* 0x000fea0003800000 */
.L_x_21120:
        /* <DEDUP_REMOVED lines=13> */
.L_x_21134:
[----:B------:R-:W2:Y:S02]  /*9fe0*/  LDG.E.64 R2, desc[UR36][R2.64] ;  /* 0x0000002402027981 */ /* 0x000ea4000c1e1b00 */
[----:B--2---:R0:W1:Y:S01]  /*9ff0*/  F2I.S64.F64.TRUNC R18, R2 ;  /* 0x0000000200127311 */ /* 0x004062000030d900 */
[----:B------:R-:W-:Y:S05]  /*a000*/  BRA `(.L_x_21125) ;  /* 0x00000008005c7947 */ /* 0x000fea0003800000 */
.L_x_21133:
        /* <DEDUP_REMOVED lines=27> */
.L_x_21136:
        /* <DEDUP_REMOVED lines=14> */
.L_x_21135:
[----:B------:R-:W2:Y:S02]  /*a2a0*/  LDG.E.U16 R18, desc[UR36][R2.64] ;  /* 0x0000002402127981 */ /* 0x000ea4000c1e1500 */
[----:B--2---:R-:W-:-:S06]  /*a2b0*/  IMAD.U32 R18, R18, 0x10000, RZ ;  /* 0x0001000012127824 */ /* 0x004fcc00078e00ff */
[----:B------:R-:W0:Y:S01]  /*a2c0*/  F2I.S64.TRUNC R18, R18 ;  /* 0x0000001200127311 */ /* 0x000e22000020d900 */
[----:B------:R-:W-:Y:S05]  /*a2d0*/  BRA `(.L_x_21125) ;  /* 0x0000000400a87947 */ /* 0x000fea0003800000 */
.L_x_21132:
        /* <DEDUP_REMOVED lines=11> */
.L_x_21139:
        /* <DEDUP_REMOVED lines=21> */
.L_x_21143:
[----:B------:R-:W-:Y:S05]  /*a4e0*/  BSYNC B1 ;  /* 0x0000000000017941 */ /* 0x000fea0003800000 */
.L_x_21142:
[----:B------:R-:W-:Y:S01]  /*a4f0*/  IMAD.SHL.U32 R2, R2, 0x100000, RZ ;  /* 0x0010000002027824 */ /* 0x000fe200078e00ff */
[----:B------:R-:W-:-:S04]  /*a500*/  LEA R3, R0, 0x3b800000, 0x17 ;  /* 0x3b80000000037811 */ /* 0x000fc800078eb8ff */
[----:B------:R-:W-:-:S07]  /*a510*/  LOP3.LUT R18, R3, R2, R18, 0xfe, !PT ;  /* 0x0000000203127212 */ /* 0x000fce00078efe12 */
.L_x_21141:
[----:B------:R-:W-:Y:S05]  /*a520*/  BSYNC B0 ;  /* 0x0000000000007941 */ /* 0x000fea0003800000 */
.L_x_21140:
[----:B------:R-:W0:Y:S01]  /*a530*/  F2I.S64.TRUNC R18, R18 ;  /* 0x0000001200127311 */ /* 0x000e22000020d900 */
[----:B------:R-:W-:Y:S05]  /*a540*/  BRA `(.L_x_21125) ;  /* 0x00000004000c7947 */ /* 0x000fea0003800000 */
.L_x_21138:
        /* <DEDUP_REMOVED lines=21> */
.L_x_21147:
[----:B------:R-:W-:Y:S05]  /*a6a0*/  BSYNC B1 ;  /* 0x0000000000017941 */ /* 0x000fea0003800000 */
.L_x_21146:
[----:B------:R-:W-:Y:S01]  /*a6b0*/  IMAD.SHL.U32 R2, R2, 0x200000, RZ ;  /* 0x0020000002027824 */ /* 0x000fe200078e00ff */
[----:B------:R-:W-:-:S04]  /*a6c0*/  LEA R3, R0, 0x37800000, 0x17 ;  /* 0x3780000000037811 */ /* 0x000fc800078eb8ff */
[----:B------:R-:W-:-:S07]  /*a6d0*/  LOP3.LUT R18, R3, R2, R18, 0xfe, !PT ;  /* 0x0000000203127212 */ /* 0x000fce00078efe12 */
.L_x_21145:
[----:B------:R-:W-:Y:S05]  /*a6e0*/  BSYNC B0 ;  /* 0x0000000000007941 */ /* 0x000fea0003800000 */
.L_x_21144:
[----:B------:R-:W0:Y:S01]  /*a6f0*/  F2I.S64.TRUNC R18, R18 ;  /* 0x0000001200127311 */ /* 0x000e22000020d900 */
[----:B------:R-:W-:Y:S05]  /*a700*/  BRA `(.L_x_21125) ;  /* 0x00000000009c7947 */ /* 0x000fea0003800000 */
.L_x_21137:
        /* <DEDUP_REMOVED lines=14> */
.L_x_21151:
[----:B------:R-:W-:Y:S05]  /*a7f0*/  BSYNC B0 ;  /* 0x0000000000007941 */ /* 0x000fea0003800000 */
.L_x_21150:
[----:B------:R-:W0:Y:S01]  /*a800*/  F2I.S64.TRUNC R18, R18 ;  /* 0x0000001200127311 */ /* 0x000e22000020d900 */
[----:B------:R-:W-:Y:S05]  /*a810*/  BRA `(.L_x_21125) ;  /* 0x0000000000587947 */ /* 0x000fea0003800000 */
.L_x_21124:
        /* <DEDUP_REMOVED lines=16> */
.L_x_21152:
[----:B------:R-:W-:Y:S01]  /*a920*/  CS2R R18, SRZ ;  /* 0x0000000000127805 */ /* 0x000fe2000001ff00 */
[----:B------:R-:W-:Y:S06]  /*a930*/  BRA `(.L_x_21125) ;  /* 0x0000000000107947 */ /* 0x000fec0003800000 */
.L_x_21149:
[----:B------:R0:W5:Y:S01]  /*a940*/  LDG.E.64 R18, desc[UR36][R2.64] ;  /* 0x0000002402127981 */ /* 0x000162000c1e1b00 */
[----:B------:R-:W-:Y:S05]  /*a950*/  BRA `(.L_x_21125) ;  /* 0x0000000000087947 */ /* 0x000fea0003800000 */
.L_x_21148:
[----:B------:R0:W5:Y:S01]  /*a960*/  LDG.E R18, desc[UR36][R2.64] ;  /* 0x0000002402127981 */ /* 0x000162000c1e1900 */
[----:B------:R-:W-:-:S07]  /*a970*/  IMAD.MOV.U32 R19, RZ, RZ, RZ ;  /* 0x000000ffff137224 */ /* 0x000fce00078e00ff */
.L_x_21125:
        /* <DEDUP_REMOVED lines=18> */
.L_x_21156:
[----:B------:R0:W5:Y:S01]  /*aaa0*/  LDG.E.U8 R2, desc[UR36][R4.64] ;  /* 0x0000002404027981 */ /* 0x000162000c1e1100 */
[----:B------:R-:W-:Y:S01]  /*aab0*/  IMAD.MOV.U32 R3, RZ, RZ, RZ ;  /* 0x000000ffff037224 */ /* 0x000fe200078e00ff */
[----:B------:R-:W-:Y:S06]  /*aac0*/  BRA `(.L_x_21158) ;  /* 0x0000000c00487947 */ /* 0x000fec0003800000 */
.L_x_21155:
        /* <DEDUP_REMOVED lines=8> */
.L_x_21160:
[----:B------:R-:W3:Y:S02]  /*ab50*/  LDG.E R2, desc[UR36][R4.64] ;  /* 0x0000002404027981 */ /* 0x000ee4000c1e1900 */
[----:B---3--:R-:W-:Y:S01]  /*ab60*/  SHF.R.S32.HI R3, RZ, 0x1f, R2 ;  /* 0x0000001fff037819 */ /* 0x008fe20000011402 */
[----:B------:R-:W-:Y:S06]  /*ab70*/  BRA `(.L_x_21158) ;  /* 0x0000000c001c7947 */ /* 0x000fec0003800000 */
.L_x_21159:
[----:B------:R-:W3:Y:S02]  /*ab80*/  LDG.E.S16 R2, desc[UR36][R4.64] ;  /* 0x0000002404027981 */ /* 0x000ee4000c1e1700 */
[----:B---3--:R-:W-:Y:S01]  /*ab90*/  SHF.R.S32.HI R3, RZ, 0x1f, R2 ;  /* 0x0000001fff037819 */ /* 0x008fe20000011402 */
[----:B------:R-:W-:Y:S06]  /*aba0*/  BRA `(.L_x_21158) ;  /* 0x0000000c00107947 */ /* 0x000fec0003800000 */
.L_x_21154:
        /* <DEDUP_REMOVED lines=9> */
.L_x_21162:
[----:B------:R-:W3:Y:S02]  /*ac40*/  LDG.E.U16 R4, desc[UR36][R4.64] ;  /* 0x0000002404047981 */ /* 0x000ee4000c1e1500 */
[----:B---3--:R-:W-:-:S06]  /*ac50*/  HADD2.F32 R2, -RZ, R4.H0_H0 ;  /* 0x20000004ff027230 */ /* 0x008fcc0000004100 */
[----:B------:R-:W0:Y:S01]  /*ac60*/  F2I.S64.TRUNC R2, R2 ;  /* 0x0000000200027311 */ /* 0x000e22000020d900 */
[----:B------:R-:W-:Y:S05]  /*ac70*/  BRA `(.L_x_21158) ;  /* 0x0000000800dc7947 */ /* 0x000fea0003800000 */
.L_x_21161:
        /* <DEDUP_REMOVED lines=9> */
.L_x_21164:
[----:B------:R-:W3:Y:S02]  /*ad10*/  LDG.E.U16 R4, desc[UR36][R4.64] ;  /* 0x0000002404047981 */ /* 0x000ee4000c1e1500 */
[----:B---3--:R-:W-:-:S06]  /*ad20*/  HADD2.F32 R2, -RZ, R4.H0_H0 ;  /* 0x20000004ff027230 */ /* 0x008fcc0000004100 */
[----:B------:R-:W0:Y:S01]  /*ad30*/  F2I.S64.TRUNC R2, R2 ;  /* 0x0000000200027311 */ /* 0x000e22000020d900 */
[----:B------:R-:W-:Y:S05]  /*ad40*/  BRA `(.L_x_21158) ;  /* 0x0000000800a87947 */ /* 0x000fea0003800000 */
.L_x_21163:
[----:B------:R-:W3:Y:S02]  /*ad50*/  LDG.E.64 R2, desc[UR36][R4.64] ;  /* 0x0000002404027981 */ /* 0x000ee4000c1e1b00 */
[----:B---3--:R-:W0:Y:S01]  /*ad60*/  F2I.S64.F64.TRUNC R2, R2 ;  /* 0x0000000200027311 */ /* 0x008e22000030d900 */
[----:B------:R-:W-:Y:S05]  /*ad70*/  BRA `(.L_x_21158) ;  /* 0x00000008009c7947 */ /* 0x000fea0003800000 */
.L_x_21153:
        /* <DEDUP_REMOVED lines=13> */
.L_x_21167:
[----:B------:R-:W3:Y:S02]  /*ae50*/  LDG.E.64 R2, desc[UR36][R4.64] ;  /* 0x0000002404027981 */ /* 0x000ee4000c1e1b00 */
[----:B---3--:R-:W0:Y:S01]  /*ae60*/  F2I.S64.F64.TRUNC R2, R2 ;  /* 0x0000000200027311 */ /* 0x008e22000030d900 */
[----:B------:R-:W-:Y:S05]  /*ae70*/  BRA `(.L_x_21158) ;  /* 0x00000008005c7947 */ /* 0x000fea0003800000 */
.L_x_21166:
        /* <DEDUP_REMOVED lines=27> */
.L_x_21169:
        /* <DEDUP_REMOVED lines=14> */
.L_x_21168:
[----:B------:R-:W3:Y:S02]  /*b110*/  LDG.E.U16 R2, desc[UR36][R4.64] ;  /* 0x0000002404027981 */ /* 0x000ee4000c1e1500 */
[----:B---3--:R-:W-:-:S06]  /*b120*/  IMAD.U32 R2, R2, 0x10000, RZ ;  /* 0x0001000002027824 */ /* 0x008fcc00078e00ff */
[----:B------:R-:W0:Y:S01]  /*b130*/  F2I.S64.TRUNC R2, R2 ;  /* 0x0000000200027311 */ /* 0x000e22000020d900 */
[----:B------:R-:W-:Y:S05]  /*b140*/  BRA `(.L_x_21158) ;  /* 0x0000000400a87947 */ /* 0x000fea0003800000 */
.L_x_21165:
        /* <DEDUP_REMOVED lines=11> */
.L_x_21172:
        /* <DEDUP_REMOVED lines=21> */
.L_x_21176:
[----:B------:R-:W-:Y:S05]  /*b350*/  BSYNC B1 ;  /* 0x0000000000017941 */ /* 0x000fea0003800000 */
.L_x_21175:
[----:B------:R-:W-:Y:S01]  /*b360*/  IMAD.SHL.U32 R2, R2, 0x100000, RZ ;  /* 0x0010000002027824 */ /* 0x000fe200078e00ff */
[----:B------:R-:W-:-:S04]  /*b370*/  LEA R3, R0, 0x3b800000, 0x17 ;  /* 0x3b80000000037811 */ /* 0x000fc800078eb8ff */
[----:B------:R-:W-:-:S07]  /*b380*/  LOP3.LUT R2, R3, R2, R4, 0xfe, !PT ;  /* 0x0000000203027212 */ /* 0x000fce00078efe04 */
.L_x_21174:
[----:B------:R-:W-:Y:S05]  /*b390*/  BSYNC B0 ;  /* 0x0000000000007941 */ /* 0x000fea0003800000 */
.L_x_21173:
[----:B------:R-:W0:Y:S01]  /*b3a0*/  F2I.S64.TRUNC R2, R2 ;  /* 0x0000000200027311 */ /* 0x000e22000020d900 */
[----:B------:R-:W-:Y:S05]  /*b3b0*/  BRA `(.L_x_21158) ;  /* 0x00000004000c7947 */ /* 0x000fea0003800000 */
.L_x_21171:
        /* <DEDUP_REMOVED lines=21> */
.L_x_21180:
[----:B------:R-:W-:Y:S05]  /*b510*/  BSYNC B1 ;  /* 0x0000000000017941 */ /* 0x000fea0003800000 */
.L_x_21179:
[----:B------:R-:W-:Y:S01]  /*b520*/  IMAD.SHL.U32 R2, R2, 0x200000, RZ ;  /* 0x0020000002027824 */ /* 0x000fe200078e00ff */
[----:B------:R-:W-:-:S04]  /*b530*/  LEA R3, R0, 0x37800000, 0x17 ;  /* 0x3780000000037811 */ /* 0x000fc800078eb8ff */
[----:B------:R-:W-:-:S07]  /*b540*/  LOP3.LUT R2, R3, R2, R4, 0xfe, !PT ;  /* 0x0000000203027212 */ /* 0x000fce00078efe04 */
.L_x_21178:
[----:B------:R-:W-:Y:S05]  /*b550*/  BSYNC B0 ;  /* 0x0000000000007941 */ /* 0x000fea0003800000 */
.L_x_21177:
[----:B------:R-:W0:Y:S01]  /*b560*/  F2I.S64.TRUNC R2, R2 ;  /* 0x0000000200027311 */ /* 0x000e22000020d900 */
[----:B------:R-:W-:Y:S05]  /*b570*/  BRA `(.L_x_21158) ;  /* 0x00000000009c7947 */ /* 0x000fea0003800000 */
.L_x_21170:
        /* <DEDUP_REMOVED lines=14> */
.L_x_21184:
[----:B------:R-:W-:Y:S05]  /*b660*/  BSYNC B0 ;  /* 0x0000000000007941 */ /* 0x000fea0003800000 */
.L_x_21183:
[----:B------:R-:W0:Y:S01]  /*b670*/  F2I.S64.TRUNC R2, R2 ;  /* 0x0000000200027311 */ /* 0x000e22000020d900 */
[----:B------:R-:W-:Y:S05]  /*b680*/  BRA `(.L_x_21158) ;  /* 0x0000000000587947 */ /* 0x000fea0003800000 */
.L_x_21157:
        /* <DEDUP_REMOVED lines=16> */
.L_x_21185:
[----:B------:R-:W-:Y:S01]  /*b790*/  CS2R R2, SRZ ;  /* 0x0000000000027805 */ /* 0x000fe2000001ff00 */
[----:B------:R-:W-:Y:S06]  /*b7a0*/  BRA `(.L_x_21158) ;  /* 0x0000000000107947 */ /* 0x000fec0003800000 */
.L_x_21182:
[----:B------:R0:W5:Y:S01]  /*b7b0*/  LDG.E.64 R2, desc[UR36][R4.64] ;  /* 0x0000002404027981 */ /* 0x000162000c1e1b00 */
[----:B------:R-:W-:Y:S05]  /*b7c0*/  BRA `(.L_x_21158) ;  /* 0x0000000000087947 */ /* 0x000fea0003800000 */
.L_x_21181:
[----:B------:R0:W5:Y:S01]  /*b7d0*/  LDG.E R2, desc[UR36][R4.64] ;  /* 0x0000002404027981 */ /* 0x000162000c1e1900 */
[----:B------:R-:W-:-:S07]  /*b7e0*/  IMAD.MOV.U32 R3, RZ, RZ, RZ ;  /* 0x000000ffff037224 */ /* 0x000fce00078e00ff */
.L_x_21158:
        /* <DEDUP_REMOVED lines=17> */
.L_x_21189:
[----:B------:R0:W-:Y:S01]  /*b900*/  STG.E.U8 desc[UR36][R16.64], R5 ;  /* 0x0000000510007986 */ /* 0x0001e2000c101124 */
[----:B------:R-:W-:Y:S05]  /*b910*/  BRA `(.L_x_21191) ;  /* 0x0000000c00507947 */ /* 0x000fea0003800000 */
.L_x_21188:
        /* <DEDUP_REMOVED lines=8> */
.L_x_21193:
[----:B------:R0:W-:Y:S01]  /*b9a0*/  STG.E desc[UR36][R16.64], R5 ;  /* 0x0000000510007986 */ /* 0x0001e2000c101924 */
[----:B------:R-:W-:Y:S05]  /*b9b0*/  BRA `(.L_x_21191) ;  /* 0x0000000c00287947 */ /* 0x000fea0003800000 */
.L_x_21192:
[----:B------:R0:W-:Y:S01]  /*b9c0*/  STG.E.U16 desc[UR36][R16.64], R5 ;  /* 0x0000000510007986 */ /* 0x0001e2000c101524 */
[----:B------:R-:W-:Y:S05]  /*b9d0*/  BRA `(.L_x_21191) ;  /* 0x0000000c00207947 */ /* 0x000fea0003800000 */
.L_x_21187:
        /* <DEDUP_REMOVED lines=9> */
.L_x_21195:
[----:B------:R-:W0:Y:S02]  /*ba70*/  I2F.S64 R0, R2 ;  /* 0x0000000200007312 */ /* 0x000e240000301400 */
[----:B0-----:R-:W-:-:S05]  /*ba80*/  F2FP.F16.F32.PACK_AB R0, RZ, R0 ;  /* 0x00000000ff00723e */ /* 0x001fca00000000ff */
[----:B------:R0:W-:Y:S01]  /*ba90*/  STG.E.U16 desc[UR36][R16.64], R0 ;  /* 0x0000000010007986 */ /* 0x0001e2000c101524 */
[----:B------:R-:W-:Y:S05]  /*baa0*/  BRA `(.L_x_21191) ;  /* 0x0000000800ec7947 */ /* 0x000fea0003800000 */
.L_x_21194:
        /* <DEDUP_REMOVED lines=10> */
.L_x_21197:
[----:B------:R-:W0:Y:S02]  /*bb50*/  I2F.S64 R2, R2 ;  /* 0x0000000200027312 */ /* 0x000e240000301400 */
[----:B0-----:R-:W-:-:S04]  /*bb60*/  F2FP.F16.F32.PACK_AB R3, RZ, R2 ;  /* 0x00000002ff03723e */ /* 0x001fc800000000ff */
[----:B------:R-:W-:-:S05]  /*bb70*/  PRMT R3, R3, 0x5410, RZ ;  /* 0x0000541003037816 */ /* 0x000fca00000000ff */
[----:B------:R0:W-:Y:S01]  /*bb80*/  STG.E desc[UR36][R16.64], R3 ;  /* 0x0000000310007986 */ /* 0x0001e2000c101924 */
[----:B------:R-:W-:Y:S05]  /*bb90*/  BRA `(.L_x_21191) ;  /* 0x0000000800b07947 */ /* 0x000fea0003800000 */
.L_x_21196:
[----:B------:R-:W0:Y:S02]  /*bba0*/  I2F.F64.S64 R2, R2 ;  /* 0x0000000200027312 */ /* 0x000e240000301c00 */
[----:B0-----:R0:W-:Y:S01]  /*bbb0*/  STG.E.64 desc[UR36][R16.64], R2 ;  /* 0x0000000210007986 */ /* 0x0011e2000c101b24 */
[----:B------:R-:W-:Y:S05]  /*bbc0*/  BRA `(.L_x_21191) ;  /* 0x0000000800a47947 */ /* 0x000fea0003800000 */
.L_x_21186:
        /* <DEDUP_REMOVED lines=13> */
.L_x_21200:
[----:B------:R-:W0:Y:S01]  /*bca0*/  I2F.F64.S64 R4, R2 ;  /* 0x0000000200047312 */ /* 0x000e220000301c00 */
[----:B------:R-:W-:-:S05]  /*bcb0*/  CS2R R6, SRZ ;  /* 0x0000000000067805 */ /* 0x000fca000001ff00 */
[----:B0-----:R0:W-:Y:S01]  /*bcc0*/  STG.E.128 desc[UR36][R16.64], R4 ;  /* 0x0000000410007986 */ /* 0x0011e2000c101d24 */
[----:B------:R-:W-:Y:S05]  /*bcd0*/  BRA `(.L_x_21191) ;  /* 0x0000000800607947 */ /* 0x000fea0003800000 */
.L_x_21199:
        /* <DEDUP_REMOVED lines=21> */
.L_x_21204:
[----:B------:R-:W-:Y:S05]  /*be30*/  BSYNC B0 ;  /* 0x0000000000007941 */ /* 0x000fea0003800000 */
.L_x_21203:
[----:B------:R-:W-:-:S05]  /*be40*/  LOP3.LUT R5, R0, R5, RZ, 0xfc, !PT ;  /* 0x0000000500057212 */ /* 0x000fca00078efcff */
[----:B------:R0:W-:Y:S01]  /*be50*/  STG.E.U8 desc[UR36][R16.64], R5 ;  /* 0x0000000510007986 */ /* 0x0001e2000c101124 */
[----:B------:R-:W-:Y:S05]  /*be60*/  BRA `(.L_x_21191) ;  /* 0x0000000400fc7947 */ /* 0x000fea0003800000 */
.L_x_21202:
        /* <DEDUP_REMOVED lines=13> */
.L_x_21206:
[----:B------:R-:W-:Y:S01]  /*bf40*/  IMAD.MOV.U32 R0, RZ, RZ, 0x7f ;  /* 0x0000007fff007424 */ /* 0x000fe200078e00ff */
[----:B------:R-:W-:-:S04]  /*bf50*/  ISETP.GT.U32.AND P0, PT, R4, 0x7f800000, PT ;  /* 0x7f8000000400780c */ /* 0x000fc80003f04070 */
[----:B------:R-:W-:-:S09]  /*bf60*/  SEL R0, R0, 0x7c, P0 ;  /* 0x0000007c00007807 */ /* 0x000fd20000000000 */
.L_x_21207:
[----:B------:R-:W-:Y:S05]  /*bf70*/  BSYNC B0 ;  /* 0x0000000000007941 */ /* 0x000fea0003800000 */
.L_x_21205:
[----:B------:R-:W-:-:S04]  /*bf80*/  LOP3.LUT R2, R3, 0x80000000, RZ, 0xc0, !PT ;  /* 0x8000000003027812 */ /* 0x000fc800078ec0ff */
[----:B------:R-:W-:-:S04]  /*bf90*/  SHF.R.U32.HI R3, RZ, 0x18, R2 ;  /* 0x00000018ff037819 */ /* 0x000fc80000011602 */
[----:B------:R-:W-:-:S05]  /*bfa0*/  LOP3.LUT R3, R0, R3, RZ, 0xfc, !PT ;  /* 0x0000000300037212 */ /* 0x000fca00078efcff */
[----:B------:R0:W-:Y:S01]  /*bfb0*/  STG.E.U8 desc[UR36][R16.64], R3 ;  /* 0x0000000310007986 */ /* 0x0001e2000c101124 */
[----:B------:R-:W-:Y:S05]  /*bfc0*/  BRA `(.L_x_21191) ;  /* 0x0000000400a47947 */ /* 0x000fea0003800000 */
.L_x_21201:
[----:B------:R-:W0:Y:S02]  /*bfd0*/  I2F.S64 R0, R2 ;  /* 0x0000000200007312 */ /* 0x000e240000301400 */
[----:B0-----:R-:W-:-:S05]  /*bfe0*/  F2FP.BF16.F32.PACK_AB R0, RZ, R0 ;  /* 0x00000000ff00723e */ /* 0x001fca00000010ff */
[----:B------:R0:W-:Y:S01]  /*bff0*/  STG.E.U16 desc[UR36][R16.64], R0 ;  /* 0x0000000010007986 */ /* 0x0001e2000c101524 */
[----:B------:R-:W-:Y:S05]  /*c000*/  BRA `(.L_x_21191) ;  /* 0x0000000400947947 */ /* 0x000fea0003800000 */
.L_x_21198:
        /* <DEDUP_REMOVED lines=10> */
.L_x_21210:
        /* <DEDUP_REMOVED lines=17> */
.L_x_21213:
[----:B------:R-:W-:-:S04]  /*c1c0*/  LOP3.LUT R2, R3, 0x80000000, RZ, 0xc0, !PT ;  /* 0x8000000003027812 */ /* 0x000fc800078ec0ff */
[----:B------:R-:W-:-:S04]  /*c1d0*/  SHF.R.U32.HI R3, RZ, 0x18, R2 ;  /* 0x00000018ff037819 */ /* 0x000fc80000011602 */
[----:B------:R-:W-:-:S04]  /*c1e0*/  LOP3.LUT R0, R0, R3, RZ, 0xfc, !PT ;  /* 0x0000000300007212 */ /* 0x000fc800078efcff */
[----:B------:R-:W-:-:S07]  /*c1f0*/  PRMT R8, R0, 0x7610, R8 ;  /* 0x0000761000087816 */ /* 0x000fce0000000008 */
.L_x_21212:
[----:B------:R-:W-:Y:S05]  /*c200*/  BSYNC B0 ;  /* 0x0000000000007941 */ /* 0x000fea0003800000 */
.L_x_21211:
[----:B------:R3:W-:Y:S01]  /*c210*/  STG.E.U8 desc[UR36][R16.64], R8 ;  /* 0x0000000810007986 */ /* 0x0007e2000c101124 */
[----:B------:R-:W-:Y:S05]  /*c220*/  BRA `(.L_x_21191) ;  /* 0x00000004000c7947 */ /* 0x000fea0003800000 */
.L_x_21209:
        /* <DEDUP_REMOVED lines=17> */
.L_x_21216:
[----:B------:R-:W-:-:S04]  /*c340*/  LOP3.LUT R2, R3, 0x80000000, RZ, 0xc0, !PT ;  /* 0x8000000003027812 */ /* 0x000fc800078ec0ff */
[----:B------:R-:W-:-:S04]  /*c350*/  SHF.R.U32.HI R3, RZ, 0x18, R2 ;  /* 0x00000018ff037819 */ /* 0x000fc80000011602 */
[----:B------:R-:W-:-:S04]  /*c360*/  LOP3.LUT R0, R0, R3, RZ, 0xfc, !PT ;  /* 0x0000000300007212 */ /* 0x000fc800078efcff */
[----:B------:R-:W-:-:S07]  /*c370*/  PRMT R8, R0, 0x7610, R8 ;  /* 0x0000761000087816 */ /* 0x000fce0000000008 */
.L_x_21215:
[----:B------:R-:W-:Y:S05]  /*c380*/  BSYNC B0 ;  /* 0x0000000000007941 */ /* 0x000fea0003800000 */
.L_x_21214:
[----:B------:R0:W-:Y:S01]  /*c390*/  STG.E.U8 desc[UR36][R16.64], R8 ;  /* 0x0000000810007986 */ /* 0x0001e2000c101124 */
[----:B------:R-:W-:Y:S05]  /*c3a0*/  BRA `(.L_x_21191) ;  /* 0x0000000000ac7947 */ /* 0x000fea0003800000 */
.L_x_21208:
        /* <DEDUP_REMOVED lines=23> */
.L_x_21190:
        /* <DEDUP_REMOVED lines=16> */
.L_x_21219:
[----:B------:R-:W-:Y:S05]  /*c620*/  BRA `(.L_x_21191) ;  /* 0x00000000000c7947 */ /* 0x000fea0003800000 */
.L_x_21218:
[----:B------:R1:W-:Y:S01]  /*c630*/  STG.E.64 desc[UR36][R16.64], R2 ;  /* 0x0000000210007986 */ /* 0x0003e2000c101b24 */
[----:B------:R-:W-:Y:S05]  /*c640*/  BRA `(.L_x_21191) ;  /* 0x0000000000047947 */ /* 0x000fea0003800000 */
.L_x_21217:
[----:B------:R0:W-:Y:S02]  /*c650*/  STG.E desc[UR36][R16.64], R5 ;  /* 0x0000000510007986 */ /* 0x0001e4000c101924 */
.L_x_21191:
[----:B------:R-:W-:-:S07]  /*c660*/  VIADD R23, R23, 0x80 ;  /* 0x0000008017177836 */ /* 0x000fce0000000000 */
.L_x_21118:
[----:B------:R-:W-:Y:S05]  /*c670*/  BSYNC B6 ;  /* 0x0000000000067941 */ /* 0x000fea0003800000 */
.L_x_21117:
        /* <DEDUP_REMOVED lines=357> */
.L_x_21220:
        /* <DEDUP_REMOVED lines=21> */
.L_x_21224:
[----:B------:R0:W5:Y:S01]  /*de20*/  LDG.E.U8 R18, desc[UR36][R2.64] ;  /* 0x0000002402127981 */ /* 0x000162000c1e1100 */
[----:B------:R-:W-:Y:S01]  /*de30*/  IMAD.MOV.U32 R19, RZ, RZ, RZ ;  /* 0x000000ffff137224 */ /* 0x000fe200078e00ff */
[----:B------:R-:W-:Y:S06]  /*de40*/  BRA `(.L_x_21226) ;  /* 0x0000000c00487947 */ /* 0x000fec0003800000 */
.L_x_21223:
        /* <DEDUP_REMOVED lines=8> */
.L_x_21228:
[----:B------:R-:W2:Y:S02]  /*ded0*/  LDG.E R18, desc[UR36][R2.64] ;  /* 0x0000002402127981 */ /* 0x000ea4000c1e1900 */
[----:B--2---:R-:W-:Y:S01]  /*dee0*/  SHF.R.S32.HI R19, RZ, 0x1f, R18 ;  /* 0x0000001fff137819 */ /* 0x004fe20000011412 */
[----:B------:R-:W-:Y:S06]  /*def0*/  BRA `(.L_x_21226) ;  /* 0x0000000c001c7947 */ /* 0x000fec0003800000 */
.L_x_21227:
[----:B------:R-:W2:Y:S02]  /*df00*/  LDG.E.S16 R18, desc[UR36][R2.64] ;  /* 0x0000002402127981 */ /* 0x000ea4000c1e1700 */
[----:B--2---:R-:W-:Y:S01]  /*df10*/  SHF.R.S32.HI R19, RZ, 0x1f, R18 ;  /* 0x0000001fff137819 */ /* 0x004fe20000011412 */
[----:B------:R-:W-:Y:S06]  /*df20*/  BRA `(.L_x_21226) ;  /* 0x0000000c00107947 */ /* 0x000fec0003800000 */
.L_x_21222:
        /* <DEDUP_REMOVED lines=9> */
.L_x_21230:
[----:B------:R-:W2:Y:S02]  /*dfc0*/  LDG.E.U16 R2, desc[UR36][R2.64] ;  /* 0x0000002402027981 */ /* 0x000ea4000c1e1500 */
[----:B--2---:R-:W-:-:S06]  /*dfd0*/  HADD2.F32 R18, -RZ, R2.H0_H0 ;  /* 0x20000002ff127230 */ /* 0x004fcc0000004100 */
[----:B------:R-:W0:Y:S01]  /*dfe0*/  F2I.S64.TRUNC R18, R18 ;  /* 0x0000001200127311 */ /* 0x000e22000020d900 */
[----:B------:R-:W-:Y:S05]  /*dff0*/  BRA `(.L_x_21226) ;  /* 0x0000000800dc7947 */ /* 0x000fea0003800000 */
.L_x_21229:
        /* <DEDUP_REMOVED lines=9> */
.L_x_21232:
[----:B------:R-:W2:Y:S02]  /*e090*/  LDG.E.U16 R2, desc[UR36][R2.64] ;  /* 0x0000002402027981 */ /* 0x000ea4000c1e1500 */
[----:B--2---:R-:W-:-:S06]  /*e0a0*/  HADD2.F32 R18, -RZ, R2.H0_H0 ;  /* 0x20000002ff127230 */ /* 0x004fcc0000004100 */
[----:B------:R-:W0:Y:S01]  /*e0b0*/  F2I.S64.TRUNC R18, R18 ;  /* 0x0000001200127311 */ /* 0x000e22000020d900 */
[----:B------:R-:W-:Y:S05]  /*e0c0*/  BRA `(.L_x_21226) ;  /* 0x0000000800a87947 */ /* 0x000fea0003800000 */
.L_x_21231:
[----:B------:R-:W2:Y:S02]  /*e0d0*/  LDG.E.64 R2, desc[UR36][R2.64] ;  /* 0x0000002402027981 */ /* 0x000ea4000c1e1b00 */
[----:B--2---:R0:W1:Y:S01]  /*e0e0*/  F2I.S64.F64.TRUNC R18, R2 ;  /* 0x0000000200127311 */ /* 0x004062000030d900 */
[----:B------:R-:W-:Y:S05]  /*e0f0*/  BRA `(.L_x_21226) ;  /* 0x00000008009c7947 */ /* 0x000fea0003800000 */
.L_x_21221:
        /* <DEDUP_REMOVED lines=13> */
.L_x_21235:
[----:B------:R-:W2:Y:S02]  /*e1d0*/  LDG.E.64 R2, desc[UR36][R2.64] ;  /* 0x0000002402027981 */ /* 0x000ea4000c1e1b00 */
[----:B--2---:R0:W1:Y:S01]  /*e1e0*/  F2I.S64.F64.TRUNC R18, R2 ;  /* 0x0000000200127311 */ /* 0x004062000030d900 */
[----:B------:R-:W-:Y:S05]  /*e1f0*/  BRA `(.L_x_21226) ;  /* 0x00000008005c7947 */ /* 0x000fea0003800000 */
.L_x_21234:
        /* <DEDUP_REMOVED lines=27> */
.L_x_21237:
        /* <DEDUP_REMOVED lines=14> */
.L_x_21236:
[----:B------:R-:W2:Y:S02]  /*e490*/  LDG.E.U16 R18, desc[UR36][R2.64] ;  /* 0x0000002402127981 */ /* 0x000ea4000c1e1500 */
[----:B--2---:R-:W-:-:S06]  /*e4a0*/  IMAD.U32 R18, R18, 0x10000, RZ ;  /* 0x0001000012127824 */ /* 0x004fcc00078e00ff */
[----:B------:R-:W4:Y:S01]  /*e4b0*/  F2I.S64.TRUNC R18, R18 ;  /* 0x0000001200127311 */ /* 0x000f22000020d900 */
[----:B------:R-:W-:Y:S05]  /*e4c0*/  BRA `(.L_x_21226) ;  /* 0x0000000400a87947 */ /* 0x000fea0003800000 */
.L_x_21233:
        /* <DEDUP_REMOVED lines=11> */
.L_x_21240:
        /* <DEDUP_REMOVED lines=21> */
.L_x_21244:
[----:B------:R-:W-:Y:S05]  /*e6d0*/  BSYNC B1 ;  /* 0x0000000000017941 */ /* 0x000fea0003800000 */
.L_x_21243:
[----:B------:R-:W-:Y:S01]  /*e6e0*/  IMAD.SHL.U32 R2, R2, 0x100000, RZ ;  /* 0x0010000002027824 */ /* 0x000fe200078e00ff */
[----:B------:R-:W-:-:S04]  /*e6f0*/  LEA R3, R0, 0x3b800000, 0x17 ;  /* 0x3b80000000037811 */ /* 0x000fc800078eb8ff */
[----:B------:R-:W-:-:S07]  /*e700*/  LOP3.LUT R18, R3, R2, R18, 0xfe, !PT ;  /* 0x0000000203127212 */ /* 0x000fce00078efe12 */
.L_x_21242:
[----:B------:R-:W-:Y:S05]  /*e710*/  BSYNC B0 ;  /* 0x0000000000007941 */ /* 0x000fea0003800000 */
.L_x_21241:
[----:B------:R-:W0:Y:S01]  /*e720*/  F2I.S64.TRUNC R18, R18 ;  /* 0x0000001200127311 */ /* 0x000e22000020d900 */
[----:B------:R-:W-:Y:S05]  /*e730*/  BRA `(.L_x_21226) ;  /* 0x00000004000c7947 */ /* 0x000fea0003800000 */
.L_x_21239:
        /* <DEDUP_REMOVED lines=21> */
.L_x_21248:
[----:B------:R-:W-:Y:S05]  /*e890*/  BSYNC B1 ;  /* 0x0000000000017941 */ /* 0x000fea0003800000 */
.L_x_21247:
[----:B------:R-:W-:Y:S01]  /*e8a0*/  IMAD.SHL.U32 R2, R2, 0x200000, RZ ;  /* 0x0020000002027824 */ /* 0x000fe200078e00ff */
[----:B------:R-:W-:-:S04]  /*e8b0*/  LEA R3, R0, 0x37800000, 0x17 ;  /* 0x3780000000037811 */ /* 0x000fc800078eb8ff */
[----:B------:R-:W-:-:S07]  /*e8c0*/  LOP3.LUT R18, R3, R2, R18, 0xfe, !PT ;  /* 0x0000000203127212 */ /* 0x000fce00078efe12 */
.L_x_21246:
[----:B------:R-:W-:Y:S05]  /*e8d0*/  BSYNC B0 ;  /* 0x0000000000007941 */ /* 0x000fea0003800000 */
.L_x_21245:
[----:B------:R-:W0:Y:S01]  /*e8e0*/  F2I.S64.TRUNC R18, R18 ;  /* 0x0000001200127311 */ /* 0x000e22000020d900 */
[----:B------:R-:W-:Y:S05]  /*e8f0*/  BRA `(.L_x_21226) ;  /* 0x00000000009c7947 */ /* 0x000fea0003800000 */
.L_x_21238:
        /* <DEDUP_REMOVED lines=14> */
.L_x_21252:
[----:B------:R-:W-:Y:S05]  /*e9e0*/  BSYNC B0 ;  /* 0x0000000000007941 */ /* 0x000fea0003800000 */
.L_x_21251:
[----:B------:R-:W0:Y:S01]  /*e9f0*/  F2I.S64.TRUNC R18, R18 ;  /* 0x0000001200127311 */ /* 0x000e22000020d900 */
[----:B------:R-:W-:Y:S05]  /*ea00*/  BRA `(.L_x_21226) ;  /* 0x0000000000587947 */ /* 0x000fea0003800000 */
.L_x_21225:
        /* <DEDUP_REMOVED lines=16> */
.L_x_21253:
[----:B------:R-:W-:Y:S01]  /*eb10*/  CS2R R18, SRZ ;  /* 0x0000000000127805 */ /* 0x000fe2000001ff00 */
[----:B------:R-:W-:Y:S06]  /*eb20*/  BRA `(.L_x_21226) ;  /* 0x0000000000107947 */ /* 0x000fec0003800000 */
.L_x_21250:
[----:B------:R0:W5:Y:S01]  /*eb30*/  LDG.E.64 R18, desc[UR36][R2.64] ;  /* 0x0000002402127981 */ /* 0x000162000c1e1b00 */
[----:B------:R-:W-:Y:S05]  /*eb40*/  BRA `(.L_x_21226) ;  /* 0x0000000000087947 */ /* 0x000fea0003800000 */
.L_x_21249:
[----:B------:R0:W5:Y:S01]  /*eb50*/  LDG.E R18, desc[UR36][R2.64] ;  /* 0x0000002402127981 */ /* 0x000162000c1e1900 */
[----:B------:R-:W-:-:S07]  /*eb60*/  IMAD.MOV.U32 R19, RZ, RZ, RZ ;  /* 0x000000ffff137224 */ /* 0x000fce00078e00ff */
.L_x_21226:
        /* <DEDUP_REMOVED lines=18> */
.L_x_21257:
[----:B------:R0:W5:Y:S01]  /*ec90*/  LDG.E.U8 R2, desc[UR36][R22.64] ;  /* 0x0000002416027981 */ /* 0x000162000c1e1100 */
[----:B------:R-:W-:Y:S01]  /*eca0*/  IMAD.MOV.U32 R3, RZ, RZ, RZ ;  /* 0x000000ffff037224 */ /* 0x000fe200078e00ff */
[----:B------:R-:W-:Y:S06]  /*ecb0*/  BRA `(.L_x_21259) ;  /* 0x0000000c00487947 */ /* 0x000fec0003800000 */
.L_x_21256:
        /* <DEDUP_REMOVED lines=8> */
.L_x_21261:
[----:B------:R-:W2:Y:S02]  /*ed40*/  LDG.E R2, desc[UR36][R22.64] ;  /* 0x0000002416027981 */ /* 0x000ea4000c1e1900 */
[----:B--2---:R-:W-:Y:S01]  /*ed50*/  SHF.R.S32.HI R3, RZ, 0x1f, R2 ;  /* 0x0000001fff037819 */ /* 0x004fe20000011402 */
[----:B------:R-:W-:Y:S06]  /*ed60*/  BRA `(.L_x_21259) ;  /* 0x0000000c001c7947 */ /* 0x000fec0003800000 */
.L_x_21260:
[----:B------:R-:W2:Y:S02]  /*ed70*/  LDG.E.S16 R2, desc[UR36][R22.64] ;  /* 0x0000002416027981 */ /* 0x000ea4000c1e1700 */
[----:B--2---:R-:W-:Y:S01]  /*ed80*/  SHF.R.S32.HI R3, RZ, 0x1f, R2 ;  /* 0x0000001fff037819 */ /* 0x004fe20000011402 */
[----:B------:R-:W-:Y:S06]  /*ed90*/  BRA `(.L_x_21259) ;  /* 0x0000000c00107947 */ /* 0x000fec0003800000 */
.L_x_21255:
        /* <DEDUP_REMOVED lines=9> */
.L_x_21263:
[----:B------:R-:W2:Y:S02]  /*ee30*/  LDG.E.U16 R22, desc[UR36][R22.64] ;  /* 0x0000002416167981 */ /* 0x000ea4000c1e1500 */
[----:B--2---:R-:W-:-:S06]  /*ee40*/  HADD2.F32 R2, -RZ, R22.H0_H0 ;  /* 0x20000016ff027230 */ /* 0x004fcc0000004100 */
[----:B------:R-:W0:Y:S01]  /*ee50*/  F2I.S64.TRUNC R2, R2 ;  /* 0x0000000200027311 */ /* 0x000e22000020d900 */
[----:B------:R-:W-:Y:S05]  /*ee60*/  BRA `(.L_x_21259) ;  /* 0x0000000800dc7947 */ /* 0x000fea0003800000 */
.L_x_21262:
        /* <DEDUP_REMOVED lines=9> */
.L_x_21265:
[----:B------:R-:W2:Y:S02]  /*ef00*/  LDG.E.U16 R22, desc[UR36][R22.64] ;  /* 0x0000002416167981 */ /* 0x000ea4000c1e1500 */
[----:B--2---:R-:W-:-:S06]  /*ef10*/  HADD2.F32 R2, -RZ, R22.H0_H0 ;  /* 0x20000016ff027230 */ /* 0x004fcc0000004100 */
[----:B------:R-:W0:Y:S01]  /*ef20*/  F2I.S64.TRUNC R2, R2 ;  /* 0x0000000200027311 */ /* 0x000e22000020d900 */
[----:B------:R-:W-:Y:S05]  /*ef30*/  BRA `(.L_x_21259) ;  /* 0x0000000800a87947 */ /* 0x000fea0003800000 */
.L_x_21264:
[----:B------:R-:W2:Y:S02]  /*ef40*/  LDG.E.64 R2, desc[UR36][R22.64] ;  /* 0x0000002416027981 */ /* 0x000ea4000c1e1b00 */
[----:B--2---:R-:W0:Y:S01]  /*ef50*/  F2I.S64.F64.TRUNC R2, R2 ;  /* 0x0000000200027311 */ /* 0x004e22000030d900 */
[----:B------:R-:W-:Y:S05]  /*ef60*/  BRA `(.L_x_21259) ;  /* 0x00000008009c7947 */ /* 0x000fea0003800000 */
.L_x_21254:
        /* <DEDUP_REMOVED lines=13> */
.L_x_21268:
[----:B------:R-:W2:Y:S02]  /*f040*/  LDG.E.64 R2, desc[UR36][R22.64] ;  /* 0x0000002416027981 */ /* 0x000ea4000c1e1b00 */
[----:B--2---:R-:W0:Y:S01]  /*f050*/  F2I.S64.F64.TRUNC R2, R2 ;  /* 0x0000000200027311 */ /* 0x004e22000030d900 */
[----:B------:R-:W-:Y:S05]  /*f060*/  BRA `(.L_x_21259) ;  /* 0x00000008005c7947 */ /* 0x000fea0003800000 */
.L_x_21267:
        /* <DEDUP_REMOVED lines=27> */
.L_x_21270:
        /* <DEDUP_REMOVED lines=14> */
.L_x_21269:
[----:B------:R-:W2:Y:S02]  /*f300*/  LDG.E.U16 R2, desc[UR36][R22.64] ;  /* 0x0000002416027981 */ /* 0x000ea4000c1e1500 */
[----:B--2---:R-:W-:-:S06]  /*f310*/  IMAD.U32 R2, R2, 0x10000, RZ ;  /* 0x0001000002027824 */ /* 0x004fcc00078e00ff */
[----:B------:R-:W0:Y:S01]  /*f320*/  F2I.S64.TRUNC R2, R2 ;  /* 0x0000000200027311 */ /* 0x000e22000020d900 */
[----:B------:R-:W-:Y:S05]  /*f330*/  BRA `(.L_x_21259) ;  /* 0x0000000400a87947 */ /* 0x000fea0003800000 */
.L_x_21266:
        /* <DEDUP_REMOVED lines=11> */
.L_x_21273:
        /* <DEDUP_REMOVED lines=21> */
.L_x_21277:
[----:B------:R-:W-:Y:S05]  /*f540*/  BSYNC B1 ;  /* 0x0000000000017941 */ /* 0x000fea0003800000 */
.L_x_21276:
[----:B------:R-:W-:Y:S01]  /*f550*/  IMAD.SHL.U32 R2, R2, 0x100000, RZ ;  /* 0x0010000002027824 */ /* 0x000fe200078e00ff */
[----:B------:R-:W-:-:S04]  /*f560*/  LEA R3, R0, 0x3b800000, 0x17 ;  /* 0x3b80000000037811 */ /* 0x000fc800078eb8ff */
[----:B------:R-:W-:-:S07]  /*f570*/  LOP3.LUT R2, R3, R2, R4, 0xfe, !PT ;  /* 0x0000000203027212 */ /* 0x000fce00078efe04 */
.L_x_21275:
[----:B------:R-:W-:Y:S05]  /*f580*/  BSYNC B0 ;  /* 0x0000000000007941 */ /* 0x000fea0003800000 */
.L_x_21274:
[----:B------:R-:W0:Y:S01]  /*f590*/  F2I.S64.TRUNC R2, R2 ;  /* 0x0000000200027311 */ /* 0x000e22000020d900 */
[----:B------:R-:W-:Y:S05]  /*f5a0*/  BRA `(.L_x_21259) ;  /* 0x00000004000c7947 */ /* 0x000fea0003800000 */
.L_x_21272:
        /* <DEDUP_REMOVED lines=21> */
.L_x_21281:
[----:B------:R-:W-:Y:S05]  /*f700*/  BSYNC B1 ;  /* 0x0000000000017941 */ /* 0x000fea0003800000 */
.L_x_21280:
[----:B------:R-:W-:Y:S01]  /*f710*/  IMAD.SHL.U32 R2, R2, 0x200000, RZ ;  /* 0x0020000002027824 */ /* 0x000fe200078e00ff */
[----:B------:R-:W-:-:S04]  /*f720*/  LEA R3, R0, 0x37800000, 0x17 ;  /* 0x3780000000037811 */ /* 0x000fc800078eb8ff */
[----:B------:R-:W-:-:S07]  /*f730*/  LOP3.LUT R2, R3, R2, R4, 0xfe, !PT ;  /* 0x0000000203027212 */ /* 0x000fce00078efe04 */
.L_x_21279:
[----:B------:R-:W-:Y:S05]  /*f740*/  BSYNC B0 ;  /* 0x0000000000007941 */ /* 0x000fea0003800000 */
.L_x_21278:
[----:B------:R-:W0:Y:S01]  /*f750*/  F2I.S64.TRUNC R2, R2 ;  /* 0x0000000200027311 */ /* 0x000e22000020d900 */
[----:B------:R-:W-:Y:S05]  /*f760*/  BRA `(.L_x_21259) ;  /* 0x00000000009c7947 */ /* 0x000fea0003800000 */
.L_x_21271:
        /* <DEDUP_REMOVED lines=14> */
.L_x_21285:
[----:B------:R-:W-:Y:S05]  /*f850*/  BSYNC B0 ;  /* 0x0000000000007941 */ /* 0x000fea0003800000 */
.L_x_21284:
[----:B------:R-:W0:Y:S01]  /*f860*/  F2I.S64.TRUNC R2, R2 ;  /* 0x0000000200027311 */ /* 0x000e22000020d900 */
[----:B------:R-:W-:Y:S05]  /*f870*/  BRA `(.L_x_21259) ;  /* 0x0000000000587947 */ /* 0x000fea0003800000 */
.L_x_21258:
        /* <DEDUP_REMOVED lines=16> */
.L_x_21286:
[----:B------:R-:W-:Y:S01]  /*f980*/  CS2R R2, SRZ ;  /* 0x0000000000027805 */ /* 0x000fe2000001ff00 */
[----:B------:R-:W-:Y:S06]  /*f990*/  BRA `(.L_x_21259) ;  /* 0x0000000000107947 */ /* 0x000fec0003800000 */
.L_x_21283:
[----:B------:R0:W5:Y:S01]  /*f9a0*/  LDG.E.64 R2, desc[UR36][R22.64] ;  /* 0x0000002416027981 */ /* 0x000162000c1e1b00 */
[----:B------:R-:W-:Y:S05]  /*f9b0*/  BRA `(.L_x_21259) ;  /* 0x0000000000087947 */ /* 0x000fea0003800000 */
.L_x_21282:
[----:B------:R0:W5:Y:S01]  /*f9c0*/  LDG.E R2, desc[UR36][R22.64] ;  /* 0x0000002416027981 */ /* 0x000162000c1e1900 */
[----:B------:R-:W-:-:S07]  /*f9d0*/  IMAD.MOV.U32 R3, RZ, RZ, RZ ;  /* 0x000000ffff037224 */ /* 0x000fce00078e00ff */
.L_x_21259:
        /* <DEDUP_REMOVED lines=17> */
.L_x_21290:
[----:B------:R-:W-:Y:S01]  /*faf0*/  STG.E.U8 desc[UR36][R16.64], R5 ;  /* 0x0000000510007986 */ /* 0x000fe2000c101124 */
[----:B------:R-:W-:Y:S05]  /*fb00*/  EXIT ;  /* 0x000000000000794d */ /* 0x000fea0003800000 */
.L_x_21289:
        /* <DEDUP_REMOVED lines=8> */
.L_x_21293:
[----:B------:R-:W-:Y:S01]  /*fb90*/  STG.E desc[UR36][R16.64], R5 ;  /* 0x0000000510007986 */ /* 0x000fe2000c101924 */
[----:B------:R-:W-:Y:S05]  /*fba0*/  EXIT ;  /* 0x000000000000794d */ /* 0x000fea0003800000 */
.L_x_21292:
[----:B------:R-:W-:Y:S01]  /*fbb0*/  STG.E.U16 desc[UR36][R16.64], R5 ;  /* 0x0000000510007986 */ /* 0x000fe2000c101524 */
[----:B------:R-:W-:Y:S05]  /*fbc0*/  EXIT ;  /* 0x000000000000794d */ /* 0x000fea0003800000 */
.L_x_21288:
        /* <DEDUP_REMOVED lines=9> */
.L_x_21295:
[----:B------:R-:W0:Y:S02]  /*fc60*/  I2F.S64 R0, R2 ;  /* 0x0000000200007312 */ /* 0x000e240000301400 */
[----:B0-----:R-:W-:-:S05]  /*fc70*/  F2FP.F16.F32.PACK_AB R0, RZ, R0 ;  /* 0x00000000ff00723e */ /* 0x001fca00000000ff */
[----:B------:R-:W-:Y:S01]  /*fc80*/  STG.E.U16 desc[UR36][R16.64], R0 ;  /* 0x0000000010007986 */ /* 0x000fe2000c101524 */
[----:B------:R-:W-:Y:S05]  /*fc90*/  EXIT ;  /* 0x000000000000794d */ /* 0x000fea0003800000 */
.L_x_21294:
        /* <DEDUP_REMOVED lines=10> */
.L_x_21297:
[----:B------:R-:W0:Y:S02]  /*fd40*/  I2F.S64 R2, R2 ;  /* 0x0000000200027312 */ /* 0x000e240000301400 */
[----:B0-----:R-:W-:-:S04]  /*fd50*/  F2FP.F16.F32.PACK_AB R3, RZ, R2 ;  /* 0x00000002ff03723e */ /* 0x001fc800000000ff */
[----:B------:R-:W-:-:S05]  /*fd60*/  PRMT R3, R3, 0x5410, RZ ;  /* 0x0000541003037816 */ /* 0x000fca00000000ff */
[----:B------:R-:W-:Y:S01]  /*fd70*/  STG.E desc[UR36][R16.64], R3 ;  /* 0x0000000310007986 */ /* 0x000fe2000c101924 */
[----:B------:R-:W-:Y:S05]  /*fd80*/  EXIT ;  /* 0x000000000000794d */ /* 0x000fea0003800000 */
.L_x_21296:
[----:B------:R-:W0:Y:S02]  /*fd90*/  I2F.F64.S64 R2, R2 ;  /* 0x0000000200027312 */ /* 0x000e240000301c00 */
[----:B0-----:R-:W-:Y:S01]  /*fda0*/  STG.E.64 desc[UR36][R16.64], R2 ;  /* 0x0000000210007986 */ /* 0x001fe2000c101b24 */
[----:B------:R-:W-:Y:S05]  /*fdb0*/  EXIT ;  /* 0x000000000000794d */ /* 0x000fea0003800000 */
.L_x_21287:
        /* <DEDUP_REMOVED lines=13> */
.L_x_21300:
[----:B------:R-:W0:Y:S01]  /*fe90*/  I2F.F64.S64 R4, R2 ;  /* 0x0000000200047312 */ /* 0x000e220000301c00 */
[----:B------:R-:W-:-:S05]  /*fea0*/  CS2R R6, SRZ ;  /* 0x0000000000067805 */ /* 0x000fca000001ff00 */
[----:B0-----:R-:W-:Y:S01]  /*feb0*/  STG.E.128 desc[UR36][R16.64], R4 ;  /* 0x0000000410007986 */ /* 0x001fe2000c101d24 */
[----:B------:R-:W-:Y:S05]  /*fec0*/  EXIT ;  /* 0x000000000000794d */ /* 0x000fea0003800000 */
.L_x_21299:
        /* <DEDUP_REMOVED lines=21> */
.L_x_21304:
[----:B------:R-:W-:Y:S05]  /*10020*/  BSYNC B0 ;  /* 0x0000000000007941 */ /* 0x000fea0003800000 */
.L_x_21303:
[----:B------:R-:W-:-:S05]  /*10030*/  LOP3.LUT R5, R0, R5, RZ, 0xfc, !PT ;  /* 0x0000000500057212 */ /* 0x000fca00078efcff */
[----:B------:R-:W-:Y:S01]  /*10040*/  STG.E.U8 desc[UR36][R16.64], R5 ;  /* 0x0000000510007986 */ /* 0x000fe2000c101124 */
[----:B------:R-:W-:Y:S05]  /*10050*/  EXIT ;  /* 0x000000000000794d */ /* 0x000fea0003800000 */
.L_x_21302:
        /* <DEDUP_REMOVED lines=13> */
.L_x_21306:
[----:B------:R-:W-:Y:S01]  /*10130*/  IMAD.MOV.U32 R0, RZ, RZ, 0x7f ;  /* 0x0000007fff007424 */ /* 0x000fe200078e00ff */
[----:B------:R-:W-:-:S04]  /*10140*/  ISETP.GT.U32.AND P0, PT, R4, 0x7f800000, PT ;  /* 0x7f8000000400780c */ /* 0x000fc80003f04070 */
[----:B------:R-:W-:-:S09]  /*10150*/  SEL R0, R0, 0x7c, P0 ;  /* 0x0000007c00007807 */ /* 0x000fd20000000000 */
.L_x_21307:
[----:B------:R-:W-:Y:S05]  /*10160*/  BSYNC B0 ;  /* 0x0000000000007941 */ /* 0x000fea0003800000 */
.L_x_21305:
[----:B------:R-:W-:-:S04]  /*10170*/  LOP3.LUT R2, R3, 0x80000000, RZ, 0xc0, !PT ;  /* 0x8000000003027812 */ /* 0x000fc800078ec0ff */
[----:B------:R-:W-:-:S04]  /*10180*/  SHF.R.U32.HI R3, RZ, 0x18, R2 ;  /* 0x00000018ff037819 */ /* 0x000fc80000011602 */
[----:B------:R-:W-:-:S05]  /*10190*/  LOP3.LUT R3, R0, R3, RZ, 0xfc, !PT ;  /* 0x0000000300037212 */ /* 0x000fca00078efcff */
[----:B------:R-:W-:Y:S01]  /*101a0*/  STG.E.U8 desc[UR36][R16.64], R3 ;  /* 0x0000000310007986 */ /* 0x000fe2000c101124 */
[----:B------:R-:W-:Y:S05]  /*101b0*/  EXIT ;  /* 0x000000000000794d */ /* 0x000fea0003800000 */
.L_x_21301:
[----:B------:R-:W0:Y:S02]  /*101c0*/  I2F.S64 R0, R2 ;  /* 0x0000000200007312 */ /* 0x000e240000301400 */
[----:B0-----:R-:W-:-:S05]  /*101d0*/  F2FP.BF16.F32.PACK_AB R0, RZ, R0 ;  /* 0x00000000ff00723e */ /* 0x001fca00000010ff */
[----:B------:R-:W-:Y:S01]  /*101e0*/  STG.E.U16 desc[UR36][R16.64], R0 ;  /* 0x0000000010007986 */ /* 0x000fe2000c101524 */
[----:B------:R-:W-:Y:S05]  /*101f0*/  EXIT ;  /* 0x000000000000794d */ /* 0x000fea0003800000 */
.L_x_21298:
        /* <DEDUP_REMOVED lines=10> */
.L_x_21310:
        /* <DEDUP_REMOVED lines=17> */
.L_x_21313:
[----:B------:R-:W-:-:S04]  /*103b0*/  LOP3.LUT R2, R3, 0x80000000, RZ, 0xc0, !PT ;  /* 0x8000000003027812 */ /* 0x000fc800078ec0ff */
[----:B------:R-:W-:-:S04]  /*103c0*/  SHF.R.U32.HI R3, RZ, 0x18, R2 ;  /* 0x00000018ff037819 */ /* 0x000fc80000011602 */
[----:B------:R-:W-:-:S04]  /*103d0*/  LOP3.LUT R0, R0, R3, RZ, 0xfc, !PT ;  /* 0x0000000300007212 */ /* 0x000fc800078efcff */
[----:B------:R-:W-:-:S07]  /*103e0*/  PRMT R8, R0, 0x7610, R8 ;  /* 0x0000761000087816 */ /* 0x000fce0000000008 */
.L_x_21312:
[----:B------:R-:W-:Y:S05]  /*103f0*/  BSYNC B0 ;  /* 0x0000000000007941 */ /* 0x000fea0003800000 */
.L_x_21311:
[----:B------:R-:W-:Y:S01]  /*10400*/  STG.E.U8 desc[UR36][R16.64], R8 ;  /* 0x0000000810007986 */ /* 0x000fe2000c101124 */
[----:B------:R-:W-:Y:S05]  /*10410*/  EXIT ;  /* 0x000000000000794d */ /* 0x000fea0003800000 */
.L_x_21309:
        /* <DEDUP_REMOVED lines=17> */
.L_x_21316:
[----:B------:R-:W-:-:S04]  /*10530*/  LOP3.LUT R2, R3, 0x80000000, RZ, 0xc0, !PT ;  /* 0x8000000003027812 */ /* 0x000fc800078ec0ff */
[----:B------:R-:W-:-:S04]  /*10540*/  SHF.R.U32.HI R3, RZ, 0x18, R2 ;  /* 0x00000018ff037819 */ /* 0x000fc80000011602 */
[----:B------:R-:W-:-:S04]  /*10550*/  LOP3.LUT R0, R0, R3, RZ, 0xfc, !PT ;  /* 0x0000000300007212 */ /* 0x000fc800078efcff */
[----:B------:R-:W-:-:S07]  /*10560*/  PRMT R8, R0, 0x7610, R8 ;  /* 0x0000761000087816 */ /* 0x000fce0000000008 */
.L_x_21315:
[----:B------:R-:W-:Y:S05]  /*10570*/  BSYNC B0 ;  /* 0x0000000000007941 */ /* 0x000fea0003800000 */
.L_x_21314:
[----:B------:R-:W-:Y:S01]  /*10580*/  STG.E.U8 desc[UR36][R16.64], R8 ;  /* 0x0000000810007986 */ /* 0x000fe2000c101124 */
[----:B------:R-:W-:Y:S05]  /*10590*/  EXIT ;  /* 0x000000000000794d */ /* 0x000fea0003800000 */
.L_x_21308:
        /* <DEDUP_REMOVED lines=23> */
.L_x_21291:
        /* <DEDUP_REMOVED lines=16> */
.L_x_21319:
[----:B------:R-:W-:Y:S05]  /*10810*/  EXIT ;  /* 0x000000000000794d */ /* 0x000fea0003800000 */
.L_x_21318:
[----:B------:R-:W-:Y:S01]  /*10820*/  STG.E.64 desc[UR36][R16.64], R2 ;  /* 0x0000000210007986 */ /* 0x000fe2000c101b24 */
[----:B------:R-:W-:Y:S05]  /*10830*/  EXIT ;  /* 0x000000000000794d */ /* 0x000fea0003800000 */
.L_x_21317:
[----:B------:R-:W-:Y:S01]  /*10840*/  STG.E desc[UR36][R16.64], R5 ;  /* 0x0000000510007986 */ /* 0x000fe2000c101924 */
[----:B------:R-:W-:Y:S05]  /*10850*/  EXIT ;  /* 0x000000000000794d */ /* 0x000fea0003800000 */
.L_x_21320:
        /* <DEDUP_REMOVED lines=10> */
.L_x_26323:


//--------------------- .text._ZN2at6native27unrolled_elementwise_kernelINS0_13BinaryFunctorIlllNS0_17BitwiseAndFunctorIlEEEESt5arrayIPcLm3EELi4E23TrivialOffsetCalculatorILi2EjES9_ILi1EjENS0_6memory12LoadWithCastILi2EEENSC_13StoreWithCastILi1EEEEEviT_T0_T2_T3_T4_T5_ --------------------------
	.section	.text._ZN2at6native27unrolled_elementwise_kernelINS0_13BinaryFunctorIlllNS0_17BitwiseAndFunctorIlEEEESt5arrayIPcLm3EELi4E23TrivialOffsetCalculatorILi2EjES9_ILi1EjENS0_6memory12LoadWithCastILi2EEENSC_13StoreWithCastILi1EEEEEviT_T0_T2_T3_T4_T5_,"ax",@progbits
	.align	128
        .global         _ZN2at6native27unrolled_elementwise_kernelINS0_13BinaryFunctorIlllNS0_17BitwiseAndFunctorIlEEEESt5arrayIPcLm3EELi4E23TrivialOffsetCalculatorILi2EjES9_ILi1EjENS0_6memory12LoadWithCastILi2EEENSC_13StoreWithCastILi1EEEEEviT_T0_T2_T3_T4_T5_
        .type           _ZN2at6native27unrolled_elementwise_kernelINS0_13BinaryFunctorIlllNS0_17BitwiseAndFunctorIlEEEESt5arrayIPcLm3EELi4E23TrivialOffsetCalculatorILi2EjES9_ILi1EjENS0_6memory12LoadWithCastILi2EEENSC_13StoreWithCastILi1EEEEEviT_T0_T2_T3_T4_T5_,@function
        .size           _ZN2at6native27unrolled_elementwise_kernelINS0_13BinaryFunctorIlllNS0_17BitwiseAndFunctorIlEEEESt5arrayIPcLm3EELi4E23TrivialOffsetCalculatorILi2EjES9_ILi1EjENS0_6memory12LoadWithCastILi2EEENSC_13StoreWithCastILi1EEEEEviT_T0_T2_T3_T4_T5_,(.L_x_26324 - _ZN2at6native27unrolled_elementwise_kernelINS0_13BinaryFunctorIlllNS0_17BitwiseAndFunctorIlEEEESt5arrayIPcLm3EELi4E23TrivialOffsetCalculatorILi2EjES9_ILi1EjENS0_6memory12LoadWithCastILi2EEENSC_13StoreWithCastILi1EEEEEviT_T0_T2_T3_T4_T5_)
        .other          _ZN2at6native27unrolled_elementwise_kernelINS0_13BinaryFunctorIlllNS0_17BitwiseAndFunctorIlEEEESt5arrayIPcLm3EELi4E23TrivialOffsetCalculatorILi2EjES9_ILi1EjENS0_6memory12LoadWithCastILi2EEENSC_13StoreWithCastILi1EEEEEviT_T0_T2_T3_T4_T5_,@"STO_CUDA_ENTRY STV_DEFAULT"
_ZN2at6native27unrolled_elementwise_kernelINS0_13BinaryFunctorIlllNS0_17BitwiseAndFunctorIlEEEESt5arrayIPcLm3EELi4E23TrivialOffsetCalculatorILi2EjES9_ILi1EjENS0_6memory12LoadWithCastILi2EEENSC_13StoreWithCastILi1EEEEEviT_T0_T2_T3_T4_T5_:
.text._ZN2at6native27unrolled_elementwise_kernelINS0_13BinaryFunctorIlllNS0_17BitwiseAndFunctorIlEEEESt5arrayIPcLm3EELi4E23TrivialOffsetCalculatorILi2EjES9_ILi1EjENS0_6memory12LoadWithCastILi2EEENSC_13StoreWithCastILi1EEEEEviT_T0_T2_T3_T4_T5_:
        /* <DEDUP_REMOVED lines=34> */
.L_x_21326:
[----:B------:R1:W5:Y:S01]  /*0220*/  LDG.E.U8 R30, desc[UR36][R4.64] ;  /* 0x00000024041e7981 */ /* 0x000362000c1e1100 */
[----:B------:R-:W-:Y:S01]  /*0230*/  IMAD.MOV.U32 R31, RZ, RZ, RZ ;  /* 0x000000ffff1f7224 */ /* 0x000fe200078e00ff */
[----:B------:R-:W-:Y:S06]  /*0240*/  BRA `(.L_x_21328) ;  /* 0x0000000c004c7947 */ /* 0x000fec0003800000 */
.L_x_21325:
        /* <DEDUP_REMOVED lines=8> */
.L_x_21330:
[----:B------:R-:W2:Y:S02]  /*02d0*/  LDG.E R30, desc[UR36][R4.64] ;  /* 0x00000024041e7981 */ /* 0x000ea4000c1e1900 */
[----:B--2---:R-:W-:Y:S01]  /*02e0*/  SHF.R.S32.HI R31, RZ, 0x1f, R30 ;  /* 0x0000001fff1f7819 */ /* 0x004fe2000001141e */
[----:B------:R-:W-:Y:S06]  /*02f0*/  BRA `(.L_x_21328) ;  /* 0x0000000c00207947 */ /* 0x000fec0003800000 */
.L_x_21329:
[----:B------:R-:W2:Y:S02]  /*0300*/  LDG.E.S16 R30, desc[UR36][R4.64] ;  /* 0x00000024041e7981 */ /* 0x000ea4000c1e1700 */
[----:B--2---:R-:W-:Y:S01]  /*0310*/  SHF.R.S32.HI R31, RZ, 0x1f, R30 ;  /* 0x0000001fff1f7819 */ /* 0x004fe2000001141e */
[----:B------:R-:W-:Y:S06]  /*0320*/  BRA `(.L_x_21328) ;  /* 0x0000000c00147947 */ /* 0x000fec0003800000 */
.L_x_21324:
        /* <DEDUP_REMOVED lines=9> */
.L_x_21332:
[----:B------:R-:W2:Y:S02]  /*03c0*/  LDG.E.U16 R4, desc[UR36][R4.64] ;  /* 0x0000002404047981 */ /* 0x000ea4000c1e1500 */
[----:B--2---:R-:W-:-:S06]  /*03d0*/  HADD2.F32 R30, -RZ, R4.H0_H0 ;  /* 0x20000004ff1e7230 */ /* 0x004fcc0000004100 */
[----:B------:R-:W0:Y:S01]  /*03e0*/  F2I.S64.TRUNC R30, R30 ;  /* 0x0000001e001e7311 */ /* 0x000e22000020d900 */
[----:B------:R-:W-:Y:S05]  /*03f0*/  BRA `(.L_x_21328) ;  /* 0x0000000800e07947 */ /* 0x000fea0003800000 */
.L_x_21331:
        /* <DEDUP_REMOVED lines=9> */
.L_x_21334:
[----:B------:R-:W2:Y:S02]  /*0490*/  LDG.E.U16 R4, desc[UR36][R4.64] ;  /* 0x0000002404047981 */ /* 0x000ea4000c1e1500 */
[----:B--2---:R-:W-:-:S06]  /*04a0*/  HADD2.F32 R30, -RZ, R4.H0_H0 ;  /* 0x20000004ff1e7230 */ /* 0x004fcc0000004100 */
[----:B------:R-:W4:Y:S01]  /*04b0*/  F2I.S64.TRUNC R30, R30 ;  /* 0x0000001e001e7311 */ /* 0x000f22000020d900 */
[----:B------:R-:W-:Y:S05]  /*04c0*/  BRA `(.L_x_21328) ;  /* 0x0000000800ac7947 */ /* 0x000fea0003800000 */
.L_x_21333:
[----:B------:R-:W2:Y:S02]  /*04d0*/  LDG.E.64 R4, desc[UR36][R4.64] ;  /* 0x0000002404047981 */ /* 0x000ea4000c1e1b00 */
[----:B--2---:R2:W3:Y:S01]  /*04e0*/  F2I.S64.F64.TRUNC R30, R4 ;  /* 0x00000004001e7311 */ /* 0x0044e2000030d900 */
[----:B------:R-:W-:Y:S05]  /*04f0*/  BRA `(.L_x_21328) ;  /* 0x0000000800a07947 */ /* 0x000fea0003800000 */
.L_x_21323:
        /* <DEDUP_REMOVED lines=13> */
.L_x_21337:
[----:B------:R-:W2:Y:S02]  /*05d0*/  LDG.E.64 R4, desc[UR36][R4.64] ;  /* 0x0000002404047981 */ /* 0x000ea4000c1e1b00 */
[----:B--2---:R0:W1:Y:S01]  /*05e0*/  F2I.S64.F64.TRUNC R30, R4 ;  /* 0x00000004001e7311 */ /* 0x004062000030d900 */
[----:B------:R-:W-:Y:S05]  /*05f0*/  BRA `(.L_x_21328) ;  /* 0x0000000800607947 */ /* 0x000fea0003800000 */
.L_x_21336:
        /* <DEDUP_REMOVED lines=27> */
.L_x_21339:
        /* <DEDUP_REMOVED lines=15> */
.L_x_21338:
[----:B------:R-:W2:Y:S02]  /*08a0*/  LDG.E.U16 R30, desc[UR36][R4.64] ;  /* 0x00000024041e7981 */ /* 0x000ea4000c1e1500 */
[----:B--2---:R-:W-:-:S06]  /*08b0*/  IMAD.U32 R30, R30, 0x10000, RZ ;  /* 0x000100001e1e7824 */ /* 0x004fcc00078e00ff */
[----:B------:R-:W0:Y:S01]  /*08c0*/  F2I.S64.TRUNC R30, R30 ;  /* 0x0000001e001e7311 */ /* 0x000e22000020d900 */
[----:B------:R-:W-:Y:S05]  /*08d0*/  BRA `(.L_x_21328) ;  /* 0x0000000400a87947 */ /* 0x000fea0003800000 */
.L_x_21335:
        /* <DEDUP_REMOVED lines=11> */
.L_x_21342:
        /* <DEDUP_REMOVED lines=21> */
.L_x_21346:
[----:B------:R-:W-:Y:S05]  /*0ae0*/  BSYNC B1 ;  /* 0x0000000000017941 */ /* 0x000fea0003800000 */
.L_x_21345:
[----:B------:R-:W-:Y:S01]  /*0af0*/  IMAD.SHL.U32 R3, R3, 0x100000, RZ ;  /* 0x0010000003037824 */ /* 0x000fe200078e00ff */
[----:B------:R-:W-:-:S04]  /*0b00*/  LEA R5, R0, 0x3b800000, 0x17 ;  /* 0x3b80000000057811 */ /* 0x000fc800078eb8ff */
[----:B------:R-:W-:-:S07]  /*0b10*/  LOP3.LUT R30, R5, R3, R30, 0xfe, !PT ;  /* 0x00000003051e7212 */ /* 0x000fce00078efe1e */
.L_x_21344:
[----:B------:R-:W-:Y:S05]  /*0b20*/  BSYNC B0 ;  /* 0x0000000000007941 */ /* 0x000fea0003800000 */
.L_x_21343:
[----:B------:R-:W0:Y:S01]  /*0b30*/  F2I.S64.TRUNC R30, R30 ;  /* 0x0000001e001e7311 */ /* 0x000e22000020d900 */
[----:B------:R-:W-:Y:S05]  /*0b40*/  BRA `(.L_x_21328) ;  /* 0x00000004000c7947 */ /* 0x000fea0003800000 */
.L_x_21341:
        /* <DEDUP_REMOVED lines=21> */
.L_x_21350:
[----:B------:R-:W-:Y:S05]  /*0ca0*/  BSYNC B1 ;  /* 0x0000000000017941 */ /* 0x000fea0003800000 */
.L_x_21349:
[----:B------:R-:W-:Y:S01]  /*0cb0*/  IMAD.SHL.U32 R3, R3, 0x200000, RZ ;  /* 0x0020000003037824 */ /* 0x000fe200078e00ff */
[----:B------:R-:W-:-:S04]  /*0cc0*/  LEA R5, R0, 0x37800000, 0x17 ;  /* 0x3780000000057811 */ /* 0x000fc800078eb8ff */
[----:B------:R-:W-:-:S07]  /*0cd0*/  LOP3.LUT R30, R5, R3, R30, 0xfe, !PT ;  /* 0x00000003051e7212 */ /* 0x000fce00078efe1e */
.L_x_21348:
[----:B------:R-:W-:Y:S05]  /*0ce0*/  BSYNC B0 ;  /* 0x0000000000007941 */ /* 0x000fea0003800000 */
.L_x_21347:
[----:B------:R-:W0:Y:S01]  /*0cf0*/  F2I.S64.TRUNC R30, R30 ;  /* 0x0000001e001e7311 */ /* 0x000e22000020d900 */
[----:B------:R-:W-:Y:S05]  /*0d00*/  BRA `(.L_x_21328) ;  /* 0x00000000009c7947 */ /* 0x000fea0003800000 */
.L_x_21340:
        /* <DEDUP_REMOVED lines=14> */
.L_x_21354:
[----:B------:R-:W-:Y:S05]  /*0df0*/  BSYNC B0 ;  /* 0x0000000000007941 */ /* 0x000fea0003800000 */
.L_x_21353:
[----:B------:R-:W0:Y:S01]  /*0e00*/  F2I.S64.TRUNC R30, R30 ;  /* 0x0000001e001e7311 */ /* 0x000e22000020d900 */
[----:B------:R-:W-:Y:S05]  /*0e10*/  BRA `(.L_x_21328) ;  /* 0x0000000000587947 */ /* 0x000fea0003800000 */
.L_x_21327:
        /* <DEDUP_REMOVED lines=16> */
.L_x_21355:
[----:B------:R-:W-:Y:S01]  /*0f20*/  CS2R R30, SRZ ;  /* 0x00000000001e7805 */ /* 0x000fe2000001ff00 */
[----:B------:R-:W-:Y:S06]  /*0f30*/  BRA `(.L_x_21328) ;  /* 0x0000000000107947 */ /* 0x000fec0003800000 */
.L_x_21352:
[----:B------:R0:W5:Y:S01]  /*0f40*/  LDG.E.64 R30, desc[UR36][R4.64] ;  /* 0x00000024041e7981 */ /* 0x000162000c1e1b00 */
[----:B------:R-:W-:Y:S05]  /*0f50*/  BRA `(.L_x_21328) ;  /* 0x0000000000087947 */ /* 0x000fea0003800000 */
.L_x_21351:
[----:B------:R0:W5:Y:S01]  /*0f60*/  LDG.E R30, desc[UR36][R4.64] ;  /* 0x00000024041e7981 */ /* 0x000162000c1e1900 */
[----:B------:R-:W-:-:S07]  /*0f70*/  IMAD.MOV.U32 R31, RZ, RZ, RZ ;  /* 0x000000ffff1f7224 */ /* 0x000fce00078e00ff */
.L_x_21328:
        /* <DEDUP_REMOVED lines=19> */
.L_x_21359:
[----:B------:R0:W5:Y:S01]  /*10b0*/  LDG.E.U8 R28, desc[UR36][R4.64] ;  /* 0x00000024041c7981 */ /* 0x000162000c1e1100 */
[----:B------:R-:W-:Y:S01]  /*10c0*/  IMAD.MOV.U32 R29, RZ, RZ, RZ ;  /* 0x000000ffff1d7224 */ /* 0x000fe200078e00ff */
[----:B------:R-:W-:Y:S06]  /*10d0*/  BRA `(.L_x_21361) ;  /* 0x0000000c00487947 */ /* 0x000fec0003800000 */
.L_x_21358:
        /* <DEDUP_REMOVED lines=8> */
.L_x_21363:
[----:B------:R-:W2:Y:S02]  /*1160*/  LDG.E R28, desc[UR36][R4.64] ;  /* 0x00000024041c7981 */ /* 0x000ea4000c1e1900 */
[----:B--2---:R-:W-:Y:S01]  /*1170*/  SHF.R.S32.HI R29, RZ, 0x1f, R28 ;  /* 0x0000001fff1d7819 */ /* 0x004fe2000001141c */
[----:B------:R-:W-:Y:S06]  /*1180*/  BRA `(.L_x_21361) ;  /* 0x0000000c001c7947 */ /* 0x000fec0003800000 */
.L_x_21362:
[----:B------:R-:W2:Y:S02]  /*1190*/  LDG.E.S16 R28, desc[UR36][R4.64] ;  /* 0x00000024041c7981 */ /* 0x000ea4000c1e1700 */
[----:B--2---:R-:W-:Y:S01]  /*11a0*/  SHF.R.S32.HI R29, RZ, 0x1f, R28 ;  /* 0x0000001fff1d7819 */ /* 0x004fe2000001141c */
[----:B------:R-:W-:Y:S06]  /*11b0*/  BRA `(.L_x_21361) ;  /* 0x0000000c00107947 */ /* 0x000fec0003800000 */
.L_x_21357:
        /* <DEDUP_REMOVED lines=9> */
.L_x_21365:
[----:B------:R-:W2:Y:S02]  /*1250*/  LDG.E.U16 R4, desc[UR36][R4.64] ;  /* 0x0000002404047981 */ /* 0x000ea4000c1e1500 */
[----:B--2---:R-:W-:-:S06]  /*1260*/  HADD2.F32 R28, -RZ, R4.H0_H0 ;  /* 0x20000004ff1c7230 */ /* 0x004fcc0000004100 */
[----:B------:R-:W0:Y:S01]  /*1270*/  F2I.S64.TRUNC R28, R28 ;  /* 0x0000001c001c7311 */ /* 0x000e22000020d900 */
[----:B------:R-:W-:Y:S05]  /*1280*/  BRA `(.L_x_21361) ;  /* 0x0000000800dc7947 */ /* 0x000fea0003800000 */
.L_x_21364:
        /* <DEDUP_REMOVED lines=9> */
.L_x_21367:
[----:B------:R-:W2:Y:S02]  /*1320*/  LDG.E.U16 R4, desc[UR36][R4.64] ;  /* 0x0000002404047981 */ /* 0x000ea4000c1e1500 */
[----:B--2---:R-:W-:-:S06]  /*1330*/  HADD2.F32 R28, -RZ, R4.H0_H0 ;  /* 0x20000004ff1c7230 */ /* 0x004fcc0000004100 */
[----:B------:R-:W0:Y:S01]  /*1340*/  F2I.S64.TRUNC R28, R28 ;  /* 0x0000001c001c7311 */ /* 0x000e22000020d900 */
[----:B------:R-:W-:Y:S05]  /*1350*/  BRA `(.L_x_21361) ;  /* 0x0000000800a87947 */ /* 0x000fea0003800000 */
.L_x_21366:
[----:B------:R-:W2:Y:S02]  /*1360*/  LDG.E.64 R4, desc[UR36][R4.64] ;  /* 0x0000002404047981 */ /* 0x000ea4000c1e1b00 */
[----:B--2---:R0:W1:Y:S01]  /*1370*/  F2I.S64.F64.TRUNC R28, R4 ;  /* 0x00000004001c7311 */ /* 0x004062000030d900 */
[----:B------:R-:W-:Y:S05]  /*1380*/  BRA `(.L_x_21361) ;  /* 0x00000008009c7947 */ /* 0x000fea0003800000 */
.L_x_21356:
        /* <DEDUP_REMOVED lines=13> */
.L_x_21370:
[----:B------:R-:W2:Y:S02]  /*1460*/  LDG.E.64 R4, desc[UR36][R4.64] ;  /* 0x0000002404047981 */ /* 0x000ea4000c1e1b00 */
[----:B--2---:R0:W1:Y:S01]  /*1470*/  F2I.S64.F64.TRUNC R28, R4 ;  /* 0x00000004001c7311 */ /* 0x004062000030d900 */
[----:B------:R-:W-:Y:S05]  /*1480*/  BRA `(.L_x_21361) ;  /* 0x00000008005c7947 */ /* 0x000fea0003800000 */
.L_x_21369:
        /* <DEDUP_REMOVED lines=27> */
.L_x_21372:
        /* <DEDUP_REMOVED lines=14> */
.L_x_21371:
[----:B------:R-:W2:Y:S02]  /*1720*/  LDG.E.U16 R28, desc[UR36][R4.64] ;  /* 0x00000024041c7981 */ /* 0x000ea4000c1e1500 */
[----:B--2---:R-:W-:-:S06]  /*1730*/  IMAD.U32 R28, R28, 0x10000, RZ ;  /* 0x000100001c1c7824 */ /* 0x004fcc00078e00ff */
[----:B------:R-:W0:Y:S01]  /*1740*/  F2I.S64.TRUNC R28, R28 ;  /* 0x0000001c001c7311 */ /* 0x000e22000020d900 */
[----:B------:R-:W-:Y:S05]  /*1750*/  BRA `(.L_x_21361) ;  /* 0x0000000400a87947 */ /* 0x000fea0003800000 */
.L_x_21368:
        /* <DEDUP_REMOVED lines=11> */
.L_x_21375:
        /* <DEDUP_REMOVED lines=21> */
.L_x_21379:
[----:B------:R-:W-:Y:S05]  /*1960*/  BSYNC B1 ;  /* 0x0000000000017941 */ /* 0x000fea0003800000 */
.L_x_21378:
[----:B------:R-:W-:Y:S01]  /*1970*/  IMAD.SHL.U32 R3, R3, 0x100000, RZ ;  /* 0x0010000003037824 */ /* 0x000fe200078e00ff */
[----:B------:R-:W-:-:S04]  /*1980*/  LEA R5, R0, 0x3b800000, 0x17 ;  /* 0x3b80000000057811 */ /* 0x000fc800078eb8ff */
[----:B------:R-:W-:-:S07]  /*1990*/  LOP3.LUT R28, R5, R3, R28, 0xfe, !PT ;  /* 0x00000003051c7212 */ /* 0x000fce00078efe1c */
.L_x_21377:
[----:B------:R-:W-:Y:S05]  /*19a0*/  BSYNC B0 ;  /* 0x0000000000007941 */ /* 0x000fea0003800000 */
.L_x_21376:
[----:B------:R-:W0:Y:S01]  /*19b0*/  F2I.S64.TRUNC R28, R28 ;  /* 0x0000001c001c7311 */ /* 0x000e22000020d900 */
[----:B------:R-:W-:Y:S05]  /*19c0*/  BRA `(.L_x_21361) ;  /* 0x00000004000c7947 */ /* 0x000fea0003800000 */
.L_x_21374:
        /* <DEDUP_REMOVED lines=21> */
.L_x_21383:
[----:B------:R-:W-:Y:S05]  /*1b20*/  BSYNC B1 ;  /* 0x0000000000017941 */ /* 0x000fea0003800000 */
.L_x_21382:
[----:B------:R-:W-:Y:S01]  /*1b30*/  IMAD.SHL.U32 R3, R3, 0x200000, RZ ;  /* 0x0020000003037824 */ /* 0x000fe200078e00ff */
[----:B------:R-:W-:-:S04]  /*1b40*/  LEA R5, R0, 0x37800000, 0x17 ;  /* 0x3780000000057811 */ /* 0x000fc800078eb8ff */
[----:B------:R-:W-:-:S07]  /*1b50*/  LOP3.LUT R28, R5, R3, R28, 0xfe, !PT ;  /* 0x00000003051c7212 */ /* 0x000fce00078efe1c */
.L_x_21381:
[----:B------:R-:W-:Y:S05]  /*1b60*/  BSYNC B0 ;  /* 0x0000000000007941 */ /* 0x000fea0003800000 */
.L_x_21380:
[----:B------:R-:W0:Y:S01]  /*1b70*/  F2I.S64.TRUNC R28, R28 ;  /* 0x0000001c001c7311 */ /* 0x000e22000020d900 */
[----:B------:R-:W-:Y:S05]  /*1b80*/  BRA `(.L_x_21361) ;  /* 0x00000000009c7947 */ /* 0x000fea0003800000 */
.L_x_21373:
        /* <DEDUP_REMOVED lines=14> */
.L_x_21387:
[----:B------:R-:W-:Y:S05]  /*1c70*/  BSYNC B0 ;  /* 0x0000000000007941 */ /* 0x000fea0003800000 */
.L_x_21386:
[----:B------:R-:W0:Y:S01]  /*1c80*/  F2I.S64.TRUNC R28, R28 ;  /* 0x0000001c001c7311 */ /* 0x000e22000020d900 */
[----:B------:R-:W-:Y:S05]  /*1c90*/  BRA `(.L_x_21361) ;  /* 0x0000000000587947 */ /* 0x000fea0003800000 */
.L_x_21360:
        /* <DEDUP_REMOVED lines=16> */
.L_x_21388:
[----:B------:R-:W-:Y:S01]  /*1da0*/  CS2R R28, SRZ ;  /* 0x00000000001c7805 */ /* 0x000fe2000001ff00 */
[----:B------:R-:W-:Y:S06]  /*1db0*/  BRA `(.L_x_21361) ;  /* 0x0000000000107947 */ /* 0x000fec0003800000 */
.L_x_21385:
[----:B------:R0:W5:Y:S01]  /*1dc0*/  LDG.E.64 R28, desc[UR36][R4.64] ;  /* 0x00000024041c7981 */ /* 0x000162000c1e1b00 */
[----:B------:R-:W-:Y:S05]  /*1dd0*/  BRA `(.L_x_21361) ;  /* 0x0000000000087947 */ /* 0x000fea0003800000 */
.L_x_21384:
[----:B------:R0:W5:Y:S01]  /*1de0*/  LDG.E R28, desc[UR36][R4.64] ;  /* 0x00000024041c7981 */ /* 0x000162000c1e1900 */
[----:B------:R-:W-:-:S07]  /*1df0*/  IMAD.MOV.U32 R29, RZ, RZ, RZ ;  /* 0x000000ffff1d7224 */ /* 0x000fce00078e00ff */
.L_x_21361:
[----:B------:R-:W3:Y:S02]  /*1e00*/  S2R R35, SR_TID.X ;  /* 0x0000000000237919 */ /* 0x000ee40000002100 */
[----:B---3--:R-:W-:-:S07]  /*1e10*/  VIADD R35, R35, 0x80 ;  /* 0x0000008023237836 */ /* 0x008fce0000000000 */
.L_x_21322:
[----:B------:R-:W-:Y:S05]  /*1e20*/  BSYNC B6 ;  /* 0x0000000000067941 */ /* 0x000fea0003800000 */
.L_x_21321:
        /* <DEDUP_REMOVED lines=24> */
.L_x_21394:
[----:B------:R0:W5:Y:S01]  /*1fb0*/  LDG.E.U8 R36, desc[UR36][R4.64] ;  /* 0x0000002404247981 */ /* 0x000162000c1e1100 */
[----:B------:R-:W-:Y:S01]  /*1fc0*/  IMAD.MOV.U32 R37, RZ, RZ, RZ ;  /* 0x000000ffff257224 */ /* 0x000fe200078e00ff */
[----:B------:R-:W-:Y:S06]  /*1fd0*/  BRA `(.L_x_21396) ;  /* 0x0000000c00487947 */ /* 0x000fec0003800000 */
.L_x_21393:
        /* <DEDUP_REMOVED lines=8> */
.L_x_21398:
[----:B------:R-:W2:Y:S02]  /*2060*/  LDG.E R36, desc[UR36][R4.64] ;  /* 0x0000002404247981 */ /* 0x000ea4000c1e1900 */
[----:B--2---:R-:W-:Y:S01]  /*2070*/  SHF.R.S32.HI R37, RZ, 0x1f, R36 ;  /* 0x0000001fff257819 */ /* 0x004fe20000011424 */
[----:B------:R-:W-:Y:S06]  /*2080*/  BRA `(.L_x_21396) ;  /* 0x0000000c001c7947 */ /* 0x000fec0003800000 */
.L_x_21397:
[----:B------:R-:W2:Y:S02]  /*2090*/  LDG.E.S16 R36, desc[UR36][R4.64] ;  /* 0x0000002404247981 */ /* 0x000ea4000c1e1700 */
[----:B--2---:R-:W-:Y:S01]  /*20a0*/  SHF.R.S32.HI R37, RZ, 0x1f, R36 ;  /* 0x0000001fff257819 */ /* 0x004fe20000011424 */
[----:B------:R-:W-:Y:S06]  /*20b0*/  BRA `(.L_x_21396) ;  /* 0x0000000c00107947 */ /* 0x000fec0003800000 */
.L_x_21392:
        /* <DEDUP_REMOVED lines=9> */
.L_x_21400:
[----:B------:R-:W2:Y:S02]  /*2150*/  LDG.E.U16 R4, desc[UR36][R4.64] ;  /* 0x0000002404047981 */ /* 0x000ea4000c1e1500 */
[----:B--2---:R-:W-:-:S06]  /*2160*/  HADD2.F32 R36, -RZ, R4.H0_H0 ;  /* 0x20000004ff247230 */ /* 0x004fcc0000004100 */
[----:B------:R-:W0:Y:S01]  /*2170*/  F2I.S64.TRUNC R36, R36 ;  /* 0x0000002400247311 */ /* 0x000e22000020d900 */
[----:B------:R-:W-:Y:S05]  /*2180*/  BRA `(.L_x_21396) ;  /* 0x0000000800dc7947 */ /* 0x000fea0003800000 */
.L_x_21399:
        /* <DEDUP_REMOVED lines=9> */
.L_x_21402:
[----:B------:R-:W2:Y:S02]  /*2220*/  LDG.E.U16 R4, desc[UR36][R4.64] ;  /* 0x0000002404047981 */ /* 0x000ea4000c1e1500 */
[----:B--2---:R-:W-:-:S06]  /*2230*/  HADD2.F32 R36, -RZ, R4.H0_H0 ;  /* 0x20000004ff247230 */ /* 0x004fcc0000004100 */
[----:B------:R-:W0:Y:S01]  /*2240*/  F2I.S64.TRUNC R36, R36 ;  /* 0x0000002400247311 */ /* 0x000e22000020d900 */
[----:B------:R-:W-:Y:S05]  /*2250*/  BRA `(.L_x_21396) ;  /* 0x0000000800a87947 */ /* 0x000fea0003800000 */
.L_x_21401:
[----:B------:R-:W2:Y:S02]  /*2260*/  LDG.E.64 R4, desc[UR36][R4.64] ;  /* 0x0000002404047981 */ /* 0x000ea4000c1e1b00 */
[----:B--2---:R0:W1:Y:S01]  /*2270*/  F2I.S64.F64.TRUNC R36, R4 ;  /* 0x0000000400247311 */ /* 0x004062000030d900 */
[----:B------:R-:W-:Y:S05]  /*2280*/  BRA `(.L_x_21396) ;  /* 0x00000008009c7947 */ /* 0x000fea0003800000 */
.L_x_21391:
        /* <DEDUP_REMOVED lines=13> */
.L_x_21405:
[----:B------:R-:W2:Y:S02]  /*2360*/  LDG.E.64 R4, desc[UR36][R4.64] ;  /* 0x0000002404047981 */ /* 0x000ea4000c1e1b00 */
[----:B--2---:R0:W1:Y:S01]  /*2370*/  F2I.S64.F64.TRUNC R36, R4 ;  /* 0x0000000400247311 */ /* 0x004062000030d900 */
[----:B------:R-:W-:Y:S05]  /*2380*/  BRA `(.L_x_21396) ;  /* 0x00000008005c7947 */ /* 0x000fea0003800000 */
.L_x_21404:
        /* <DEDUP_REMOVED lines=27> */
.L_x_21407:
        /* <DEDUP_REMOVED lines=14> */
.L_x_21406:
[----:B------:R-:W2:Y:S02]  /*2620*/  LDG.E.U16 R36, desc[UR36][R4.64] ;  /* 0x0000002404247981 */ /* 0x000ea4000c1e1500 */
[----:B--2---:R-:W-:-:S06]  /*2630*/  IMAD.U32 R36, R36, 0x10000, RZ ;  /* 0x0001000024247824 */ /* 0x004fcc00078e00ff */
[----:B------:R-:W2:Y:S01]  /*2640*/  F2I.S64.TRUNC R36, R36 ;  /* 0x0000002400247311 */ /* 0x000ea2000020d900 */
[----:B------:R-:W-:Y:S05]  /*2650*/  BRA `(.L_x_21396) ;  /* 0x0000000400a87947 */ /* 0x000fea0003800000 */
.L_x_21403:
        /* <DEDUP_REMOVED lines=11> */
.L_x_21410:
        /* <DEDUP_REMOVED lines=21> */
.L_x_21414:
[----:B------:R-:W-:Y:S05]  /*2860*/  BSYNC B1 ;  /* 0x0000000000017941 */ /* 0x000fea0003800000 */
.L_x_21413:
[----:B------:R-:W-:Y:S01]  /*2870*/  IMAD.SHL.U32 R3, R3, 0x100000, RZ ;  /* 0x0010000003037824 */ /* 0x000fe200078e00ff */
[----:B------:R-:W-:-:S04]  /*2880*/  LEA R5, R0, 0x3b800000, 0x17 ;  /* 0x3b80000000057811 */ /* 0x000fc800078eb8ff */
[----:B------:R-:W-:-:S07]  /*2890*/  LOP3.LUT R36, R5, R3, R36, 0xfe, !PT ;  /* 0x0000000305247212 */ /* 0x000fce00078efe24 */
.L_x_21412:
[----:B------:R-:W-:Y:S05]  /*28a0*/  BSYNC B0 ;  /* 0x0000000000007941 */ /* 0x000fea0003800000 */
.L_x_21411:
[----:B------:R-:W0:Y:S01]  /*28b0*/  F2I.S64.TRUNC R36, R36 ;  /* 0x0000002400247311 */ /* 0x000e22000020d900 */
[----:B------:R-:W-:Y:S05]  /*28c0*/  BRA `(.L_x_21396) ;  /* 0x00000004000c7947 */ /* 0x000fea0003800000 */
.L_x_21409:
        /* <DEDUP_REMOVED lines=21> */
.L_x_21418:
[----:B------:R-:W-:Y:S05]  /*2a20*/  BSYNC B1 ;  /* 0x0000000000017941 */ /* 0x000fea0003800000 */
.L_x_21417:
[----:B------:R-:W-:Y:S01]  /*2a30*/  IMAD.SHL.U32 R3, R3, 0x200000, RZ ;  /* 0x0020000003037824 */ /* 0x000fe200078e00ff */
[----:B------:R-:W-:-:S04]  /*2a40*/  LEA R5, R0, 0x37800000, 0x17 ;  /* 0x3780000000057811 */ /* 0x000fc800078eb8ff */
[----:B------:R-:W-:-:S07]  /*2a50*/  LOP3.LUT R36, R5, R3, R36, 0xfe, !PT ;  /* 0x0000000305247212 */ /* 0x000fce00078efe24 */
.L_x_21416:
[----:B------:R-:W-:Y:S05]  /*2a60*/  BSYNC B0 ;  /* 0x0000000000007941 */ /* 0x000fea0003800000 */
.L_x_21415:
[----:B------:R-:W0:Y:S01]  /*2a70*/  F2I.S64.TRUNC R36, R36 ;  /* 0x0000002400247311 */ /* 0x000e22000020d900 */
[----:B------:R-:W-:Y:S05]  /*2a80*/  BRA `(.L_x_21396) ;  /* 0x00000000009c7947 */ /* 0x000fea0003800000 */
.L_x_21408:
        /* <DEDUP_REMOVED lines=14> */
.L_x_21422:
[----:B------:R-:W-:Y:S05]  /*2b70*/  BSYNC B0 ;  /* 0x0000000000007941 */ /* 0x000fea0003800000 */
.L_x_21421:
[----:B------:R-:W0:Y:S01]  /*2b80*/  F2I.S64.TRUNC R36, R36 ;  /* 0x0000002400247311 */ /* 0x000e22000020d900 */
[----:B------:R-:W-:Y:S05]  /*2b90*/  BRA `(.L_x_21396) ;  /* 0x0000000000587947 */ /* 0x000fea0003800000 */
.L_x_21395:
        /* <DEDUP_REMOVED lines=16> */
.L_x_21423:
[----:B------:R-:W-:Y:S01]  /*2ca0*/  CS2R R36, SRZ ;  /* 0x0000000000247805 */ /* 0x000fe2000001ff00 */
[----:B------:R-:W-:Y:S06]  /*2cb0*/  BRA `(.L_x_21396) ;  /* 0x0000000000107947 */ /* 0x000fec0003800000 */
.L_x_21420:
[----:B------:R0:W5:Y:S01]  /*2cc0*/  LDG.E.64 R36, desc[UR36][R4.64] ;  /* 0x0000002404247981 */ /* 0x000162000c1e1b00 */
[----:B------:R-:W-:Y:S05]  /*2cd0*/  BRA `(.L_x_21396) ;  /* 0x0000000000087947 */ /* 0x000fea0003800000 */
.L_x_21419:
[----:B------:R0:W5:Y:S01]  /*2ce0*/  LDG.E R36, desc[UR36][R4.64] ;  /* 0x0000002404247981 */ /* 0x000162000c1e1900 */
[----:B------:R-:W-:-:S07]  /*2cf0*/  IMAD.MOV.U32 R37, RZ, RZ, RZ ;  /* 0x000000ffff257224 */ /* 0x000fce00078e00ff */
.L_x_21396:
        /* <DEDUP_REMOVED lines=19> */
.L_x_21427:
[----:B------:R0:W5:Y:S01]  /*2e30*/  LDG.E.U8 R26, desc[UR36][R4.64] ;  /* 0x00000024041a7981 */ /* 0x000162000c1e1100 */
[----:B------:R-:W-:Y:S01]  /*2e40*/  IMAD.MOV.U32 R27, RZ, RZ, RZ ;  /* 0x000000ffff1b7224 */ /* 0x000fe200078e00ff */
[----:B------:R-:W-:Y:S06]  /*2e50*/  BRA `(.L_x_21429) ;  /* 0x0000000c00487947 */ /* 0x000fec0003800000 */
.L_x_21426:
        /* <DEDUP_REMOVED lines=8> */
.L_x_21431:
[----:B------:R-:W3:Y:S02]  /*2ee0*/  LDG.E R26, desc[UR36][R4.64] ;  /* 0x00000024041a7981 */ /* 0x000ee4000c1e1900 */
[----:B---3--:R-:W-:Y:S01]  /*2ef0*/  SHF.R.S32.HI R27, RZ, 0x1f, R26 ;  /* 0x0000001fff1b7819 */ /* 0x008fe2000001141a */
[----:B------:R-:W-:Y:S06]  /*2f00*/  BRA `(.L_x_21429) ;  /* 0x0000000c001c7947 */ /* 0x000fec0003800000 */
.L_x_21430:
[----:B------:R-:W3:Y:S02]  /*2f10*/  LDG.E.S16 R26, desc[UR36][R4.64] ;  /* 0x00000024041a7981 */ /* 0x000ee4000c1e1700 */
[----:B---3--:R-:W-:Y:S01]  /*2f20*/  SHF.R.S32.HI R27, RZ, 0x1f, R26 ;  /* 0x0000001fff1b7819 */ /* 0x008fe2000001141a */
[----:B------:R-:W-:Y:S06]  /*2f30*/  BRA `(.L_x_21429) ;  /* 0x0000000c00107947 */ /* 0x000fec0003800000 */
.L_x_21425:
        /* <DEDUP_REMOVED lines=9> */
.L_x_21433:
[----:B------:R-:W3:Y:S02]  /*2fd0*/  LDG.E.U16 R4, desc[UR36][R4.64] ;  /* 0x0000002404047981 */ /* 0x000ee4000c1e1500 */
[----:B---3--:R-:W-:-:S06]  /*2fe0*/  HADD2.F32 R26, -RZ, R4.H0_H0 ;  /* 0x20000004ff1a7230 */ /* 0x008fcc0000004100 */
[----:B------:R-:W0:Y:S01]  /*2ff0*/  F2I.S64.TRUNC R26, R26 ;  /* 0x0000001a001a7311 */ /* 0x000e22000020d900 */
[----:B------:R-:W-:Y:S05]  /*3000*/  BRA `(.L_x_21429) ;  /* 0x0000000800dc7947 */ /* 0x000fea0003800000 */
.L_x_21432:
        /* <DEDUP_REMOVED lines=9> */
.L_x_21435:
[----:B------:R-:W3:Y:S02]  /*30a0*/  LDG.E.U16 R4, desc[UR36][R4.64] ;  /* 0x0000002404047981 */ /* 0x000ee4000c1e1500 */
[----:B---3--:R-:W-:-:S06]  /*30b0*/  HADD2.F32 R26, -RZ, R4.H0_H0 ;  /* 0x20000004ff1a7230 */ /* 0x008fcc0000004100 */
[----:B------:R-:W0:Y:S01]  /*30c0*/  F2I.S64.TRUNC R26, R26 ;  /* 0x0000001a001a7311 */ /* 0x000e22000020d900 */
[----:B------:R-:W-:Y:S05]  /*30d0*/  BRA `(.L_x_21429) ;  /* 0x0000000800a87947 */ /* 0x000fea0003800000 */
.L_x_21434:
[----:B------:R-:W3:Y:S02]  /*30e0*/  LDG.E.64 R4, desc[UR36][R4.64] ;  /* 0x0000002404047981 */ /* 0x000ee4000c1e1b00 */
[----:B---3--:R0:W3:Y:S01]  /*30f0*/  F2I.S64.F64.TRUNC R26, R4 ;  /* 0x00000004001a7311 */ /* 0x0080e2000030d900 */
[----:B------:R-:W-:Y:S05]  /*3100*/  BRA `(.L_x_21429) ;  /* 0x00000008009c7947 */ /* 0x000fea0003800000 */
.L_x_21424:
        /* <DEDUP_REMOVED lines=13> */
.L_x_21438:
[----:B------:R-:W3:Y:S02]  /*31e0*/  LDG.E.64 R4, desc[UR36][R4.64] ;  /* 0x0000002404047981 */ /* 0x000ee4000c1e1b00 */
[----:B---3--:R0:W3:Y:S01]  /*31f0*/  F2I.S64.F64.TRUNC R26, R4 ;  /* 0x00000004001a7311 */ /* 0x0080e2000030d900 */
[----:B------:R-:W-:Y:S05]  /*3200*/  BRA `(.L_x_21429) ;  /* 0x00000008005c7947 */ /* 0x000fea0003800000 */
.L_x_21437:
        /* <DEDUP_REMOVED lines=27> */
.L_x_21440:
        /* <DEDUP_REMOVED lines=14> */
.L_x_21439:
[----:B------:R-:W3:Y:S02]  /*34a0*/  LDG.E.U16 R26, desc[UR36][R4.64] ;  /* 0x00000024041a7981 */ /* 0x000ee4000c1e1500 */
[----:B---3--:R-:W-:-:S06]  /*34b0*/  IMAD.U32 R26, R26, 0x10000, RZ ;  /* 0x000100001a1a7824 */ /* 0x008fcc00078e00ff */
[----:B------:R-:W0:Y:S01]  /*34c0*/  F2I.S64.TRUNC R26, R26 ;  /* 0x0000001a001a7311 */ /* 0x000e22000020d900 */
[----:B------:R-:W-:Y:S05]  /*34d0*/  BRA `(.L_x_21429) ;  /* 0x0000000400a87947 */ /* 0x000fea0003800000 */
.L_x_21436:
        /* <DEDUP_REMOVED lines=11> */
.L_x_21443:
        /* <DEDUP_REMOVED lines=21> */
.L_x_21447:
[----:B------:R-:W-:Y:S05]  /*36e0*/  BSYNC B1 ;  /* 0x0000000000017941 */ /* 0x000fea0003800000 */
.L_x_21446:
[----:B------:R-:W-:Y:S01]  /*36f0*/  IMAD.SHL.U32 R3, R3, 0x100000, RZ ;  /* 0x0010000003037824 */ /* 0x000fe200078e00ff */
[----:B------:R-:W-:-:S04]  /*3700*/  LEA R5, R0, 0x3b800000, 0x17 ;  /* 0x3b80000000057811 */ /* 0x000fc800078eb8ff */
[----:B------:R-:W-:-:S07]  /*3710*/  LOP3.LUT R26, R5, R3, R26, 0xfe, !PT ;  /* 0x00000003051a7212 */ /* 0x000fce00078efe1a */
.L_x_21445:
[----:B------:R-:W-:Y:S05]  /*3720*/  BSYNC B0 ;  /* 0x0000000000007941 */ /* 0x000fea0003800000 */
.L_x_21444:
[----:B------:R-:W3:Y:S01]  /*3730*/  F2I.S64.TRUNC R26, R26 ;  /* 0x0000001a001a7311 */ /* 0x000ee2000020d900 */
[----:B------:R-:W-:Y:S05]  /*3740*/  BRA `(.L_x_21429) ;  /* 0x00000004000c7947 */ /* 0x000fea0003800000 */
.L_x_21442:
        /* <DEDUP_REMOVED lines=21> */
.L_x_21451:
[----:B------:R-:W-:Y:S05]  /*38a0*/  BSYNC B1 ;  /* 0x0000000000017941 */ /* 0x000fea0003800000 */
.L_x_21450:
[----:B------:R-:W-:Y:S01]  /*38b0*/  IMAD.SHL.U32 R3, R3, 0x200000, RZ ;  /* 0x0020000003037824 */ /* 0x000fe200078e00ff */
[----:B------:R-:W-:-:S04]  /*38c0*/  LEA R5, R0, 0x37800000, 0x17 ;  /* 0x3780000000057811 */ /* 0x000fc800078eb8ff */
[----:B------:R-:W-:-:S07]  /*38d0*/  LOP3.LUT R26, R5, R3, R26, 0xfe, !PT ;  /* 0x00000003051a7212 */ /* 0x000fce00078efe1a */
.L_x_21449:
[----:B------:R-:W-:Y:S05]  /*38e0*/  BSYNC B0 ;  /* 0x0000000000007941 */ /* 0x000fea0003800000 */
.L_x_21448:
[----:B------:R-:W0:Y:S01]  /*38f0*/  F2I.S64.TRUNC R26, R26 ;  /* 0x0000001a001a7311 */ /* 0x000e22000020d900 */
[----:B------:R-:W-:Y:S05]  /*3900*/  BRA `(.L_x_21429) ;  /* 0x00000000009c7947 */ /* 0x000fea0003800000 */
.L_x_21441:
        /* <DEDUP_REMOVED lines=14> */
.L_x_21455:
[----:B------:R-:W-:Y:S05]  /*39f0*/  BSYNC B0 ;  /* 0x0000000000007941 */ /* 0x000fea0003800000 */
.L_x_21454:
[----:B------:R-:W0:Y:S01]  /*3a00*/  F2I.S64.TRUNC R26, R26 ;  /* 0x0000001a001a7311 */ /* 0x000e22000020d900 */
[----:B------:R-:W-:Y:S05]  /*3a10*/  BRA `(.L_x_21429) ;  /* 0x0000000000587947 */ /* 0x000fea0003800000 */
.L_x_21428:
        /* <DEDUP_REMOVED lines=16> */
.L_x_21456:
[----:B------:R-:W-:Y:S01]  /*3b20*/  CS2R R26, SRZ ;  /* 0x00000000001a7805 */ /* 0x000fe2000001ff00 */
[----:B------:R-:W-:Y:S06]  /*3b30*/  BRA `(.L_x_21429) ;  /* 0x0000000000107947 */ /* 0x000fec0003800000 */
.L_x_21453:
[----:B------:R0:W5:Y:S01]  /*3b40*/  LDG.E.64 R26, desc[UR36][R4.64] ;  /* 0x00000024041a7981 */ /* 0x000162000c1e1b00 */
[----:B------:R-:W-:Y:S05]  /*3b50*/  BRA `(.L_x_21429) ;  /* 0x0000000000087947 */ /* 0x000fea0003800000 */
.L_x_21452:
[----:B------:R0:W5:Y:S01]  /*3b60*/  LDG.E R26, desc[UR36][R4.64] ;  /* 0x00000024041a7981 */ /* 0x000162000c1e1900 */
[----:B------:R-:W-:-:S07]  /*3b70*/  IMAD.MOV.U32 R27, RZ, RZ, RZ ;  /* 0x000000ffff1b7224 */ /* 0x000fce00078e00ff */
.L_x_21429:
[----:B------:R-:W-:-:S07]  /*3b80*/  VIADD R35, R35, 0x80 ;  /* 0x0000008023237836 */ /* 0x000fce0000000000 */
.L_x_21390:
[----:B------:R-:W-:Y:S05]  /*3b90*/  BSYNC B6 ;  /* 0x0000000000067941 */ /* 0x000fea0003800000 */
.L_x_21389:
        /* <DEDUP_REMOVED lines=26> */
.L_x_21462:
[----:B------:R0:W5:Y:S01]  /*3d40*/  LDG.E.U8 R22, desc[UR36][R4.64] ;  /* 0x0000002404167981 */ /* 0x000162000c1e1100 */
[----:B------:R-:W-:Y:S01]  /*3d50*/  IMAD.MOV.U32 R23, RZ, RZ, RZ ;  /* 0x000000ffff177224 */ /* 0x000fe200078e00ff */
[----:B------:R-:W-:Y:S06]  /*3d60*/  BRA `(.L_x_21464) ;  /* 0x0000000c00487947 */ /* 0x000fec0003800000 */
.L_x_21461:
        /* <DEDUP_REMOVED lines=8> */
.L_x_21466:
[----:B------:R-:W2:Y:S02]  /*3df0*/  LDG.E R22, desc[UR36][R4.64] ;  /* 0x0000002404167981 */ /* 0x000ea4000c1e1900 */
[----:B--2---:R-:W-:Y:S01]  /*3e00*/  SHF.R.S32.HI R23, RZ, 0x1f, R22 ;  /* 0x0000001fff177819 */ /* 0x004fe20000011416 */
[----:B------:R-:W-:Y:S06]  /*3e10*/  BRA `(.L_x_21464) ;  /* 0x0000000c001c7947 */ /* 0x000fec0003800000 */
.L_x_21465:
[----:B------:R-:W2:Y:S02]  /*3e20*/  LDG.E.S16 R22, desc[UR36][R4.64] ;  /* 0x0000002404167981 */ /* 0x000ea4000c1e1700 */
[----:B--2---:R-:W-:Y:S01]  /*3e30*/  SHF.R.S32.HI R23, RZ, 0x1f, R22 ;  /* 0x0000001fff177819 */ /* 0x004fe20000011416 */
[----:B------:R-:W-:Y:S06]  /*3e40*/  BRA `(.L_x_21464) ;  /* 0x0000000c00107947 */ /* 0x000fec0003800000 */
.L_x_21460:
        /* <DEDUP_REMOVED lines=9> */
.L_x_21468:
[----:B------:R-:W2:Y:S02]  /*3ee0*/  LDG.E.U16 R4, desc[UR36][R4.64] ;  /* 0x0000002404047981 */ /* 0x000ea4000c1e1500 */
[----:B--2---:R-:W-:-:S06]  /*3ef0*/  HADD2.F32 R22, -RZ, R4.H0_H0 ;  /* 0x20000004ff167230 */ /* 0x004fcc0000004100 */
[----:B------:R-:W0:Y:S01]  /*3f00*/  F2I.S64.TRUNC R22, R22 ;  /* 0x0000001600167311 */ /* 0x000e22000020d900 */
[----:B------:R-:W-:Y:S05]  /*3f10*/  BRA `(.L_x_21464) ;  /* 0x0000000800dc7947 */ /* 0x000fea0003800000 */
.L_x_21467:
        /* <DEDUP_REMOVED lines=9> */
.L_x_21470:
[----:B------:R-:W2:Y:S02]  /*3fb0*/  LDG.E.U16 R4, desc[UR36][R4.64] ;  /* 0x0000002404047981 */ /* 0x000ea4000c1e1500 */
[----:B--2---:R-:W-:-:S06]  /*3fc0*/  HADD2.F32 R22, -RZ, R4.H0_H0 ;  /* 0x20000004ff167230 */ /* 0x004fcc0000004100 */
[----:B------:R-:W0:Y:S01]  /*3fd0*/  F2I.S64.TRUNC R22, R22 ;  /* 0x0000001600167311 */ /* 0x000e22000020d900 */
[----:B------:R-:W-:Y:S05]  /*3fe0*/  BRA `(.L_x_21464) ;  /* 0x0000000800a87947 */ /* 0x000fea0003800000 */
.L_x_21469:
[----:B------:R-:W2:Y:S02]  /*3ff0*/  LDG.E.64 R4, desc[UR36][R4.64] ;  /* 0x0000002404047981 */ /* 0x000ea4000c1e1b00 */
[----:B--2---:R0:W1:Y:S01]  /*4000*/  F2I.S64.F64.TRUNC R22, R4 ;  /* 0x0000000400167311 */ /* 0x004062000030d900 */
[----:B------:R-:W-:Y:S05]  /*4010*/  BRA `(.L_x_21464) ;  /* 0x00000008009c7947 */ /* 0x000fea0003800000 */
.L_x_21459:
        /* <DEDUP_REMOVED lines=13> */
.L_x_21473:
[----:B------:R-:W2:Y:S02]  /*40f0*/  LDG.E.64 R4, desc[UR36][R4.64] ;  /* 0x0000002404047981 */ /* 0x000ea4000c1e1b00 */
[----:B--2---:R0:W1:Y:S01]  /*4100*/  F2I.S64.F64.TRUNC R22, R4 ;  /* 0x0000000400167311 */ /* 0x004062000030d900 */
[----:B------:R-:W-:Y:S05]  /*4110*/  BRA `(.L_x_21464) ;  /* 0x00000008005c7947 */ /* 0x000fea0003800000 */
.L_x_21472:
        /* <DEDUP_REMOVED lines=27> */
.L_x_21475:
        /* <DEDUP_REMOVED lines=14> */
.L_x_21474:
[----:B------:R-:W2:Y:S02]  /*43b0*/  LDG.E.U16 R22, desc[UR36][R4.64] ;  /* 0x0000002404167981 */ /* 0x000ea4000c1e1500 */
[----:B--2---:R-:W-:-:S06]  /*43c0*/  IMAD.U32 R22, R22, 0x10000, RZ ;  /* 0x0001000016167824 */ /* 0x004fcc00078e00ff */
[----:B------:R-:W2:Y:S01]  /*43d0*/  F2I.S64.TRUNC R22, R22 ;  /* 0x0000001600167311 */ /* 0x000ea2000020d900 */
[----:B------:R-:W-:Y:S05]  /*43e0*/  BRA `(.L_x_21464) ;  /* 0x0000000400a87947 */ /* 0x000fea0003800000 */
.L_x_21471:
        /* <DEDUP_REMOVED lines=11> */
.L_x_21478:
        /* <DEDUP_REMOVED lines=21> */
.L_x_21482:
[----:B------:R-:W-:Y:S05]  /*45f0*/  BSYNC B1 ;  /* 0x0000000000017941 */ /* 0x000fea0003800000 */
.L_x_21481:
[----:B------:R-:W-:Y:S01]  /*4600*/  IMAD.SHL.U32 R3, R3, 0x100000, RZ ;  /* 0x0010000003037824 */ /* 0x000fe200078e00ff */
[----:B------:R-:W-:-:S04]  /*4610*/  LEA R5, R0, 0x3b800000, 0x17 ;  /* 0x3b80000000057811 */ /* 0x000fc800078eb8ff */
[----:B------:R-:W-:-:S07]  /*4620*/  LOP3.LUT R22, R5, R3, R22, 0xfe, !PT ;  /* 0x0000000305167212 */ /* 0x000fce00078efe16 */
.L_x_21480:
[----:B------:R-:W-:Y:S05]  /*4630*/  BSYNC B0 ;  /* 0x0000000000007941 */ /* 0x000fea0003800000 */
.L_x_21479:
[----:B------:R-:W0:Y:S01]  /*4640*/  F2I.S64.TRUNC R22, R22 ;  /* 0x0000001600167311 */ /* 0x000e22000020d900 */
[----:B------:R-:W-:Y:S05]  /*4650*/  BRA `(.L_x_21464) ;  /* 0x00000004000c7947 */ /* 0x000fea0003800000 */
.L_x_21477:
        /* <DEDUP_REMOVED lines=21> */
.L_x_21486:
[----:B------:R-:W-:Y:S05]  /*47b0*/  BSYNC B1 ;  /* 0x0000000000017941 */ /* 0x000fea0003800000 */
.L_x_21485:
[----:B------:R-:W-:Y:S01]  /*47c0*/  IMAD.SHL.U32 R3, R3, 0x200000, RZ ;  /* 0x0020000003037824 */ /* 0x000fe200078e00ff */
[----:B------:R-:W-:-:S04]  /*47d0*/  LEA R5, R0, 0x37800000, 0x17 ;  /* 0x3780000000057811 */ /* 0x000fc800078eb8ff */
[----:B------:R-:W-:-:S07]  /*47e0*/  LOP3.LUT R22, R5, R3, R22, 0xfe, !PT ;  /* 0x0000000305167212 */ /* 0x000fce00078efe16 */
.L_x_21484:
[----:B------:R-:W-:Y:S05]  /*47f0*/  BSYNC B0 ;  /* 0x0000000000007941 */ /* 0x000fea0003800000 */
.L_x_21483:
[----:B------:R-:W0:Y:S01]  /*4800*/  F2I.S64.TRUNC R22, R22 ;  /* 0x0000001600167311 */ /* 0x000e22000020d900 */
[----:B------:R-:W-:Y:S05]  /*4810*/  BRA `(.L_x_21464) ;  /* 0x00000000009c7947 */ /* 0x000fea0003800000 */
.L_x_21476:
        /* <DEDUP_REMOVED lines=14> */
.L_x_21490:
[----:B------:R-:W-:Y:S05]  /*4900*/  BSYNC B0 ;  /* 0x0000000000007941 */ /* 0x000fea0003800000 */
.L_x_21489:
[----:B------:R-:W0:Y:S01]  /*4910*/  F2I.S64.TRUNC R22, R22 ;  /* 0x0000001600167311 */ /* 0x000e22000020d900 */
[----:B------:R-:W-:Y:S05]  /*4920*/  BRA `(.L_x_21464) ;  /* 0x0000000000587947 */ /* 0x000fea0003800000 */
.L_x_21463:
        /* <DEDUP_REMOVED lines=16> */
.L_x_21491:
[----:B------:R-:W-:Y:S01]  /*4a30*/  CS2R R22, SRZ ;  /* 0x0000000000167805 */ /* 0x000fe2000001ff00 */
[----:B------:R-:W-:Y:S06]  /*4a40*/  BRA `(.L_x_21464) ;  /* 0x0000000000107947 */ /* 0x000fec0003800000 */
.L_x_21488:
[----:B------:R0:W5:Y:S01]  /*4a50*/  LDG.E.64 R22, desc[UR36][R4.64] ;  /* 0x0000002404167981 */ /* 0x000162000c1e1b00 */
[----:B------:R-:W-:Y:S05]  /*4a60*/  BRA `(.L_x_21464) ;  /* 0x0000000000087947 */ /* 0x000fea0003800000 */
.L_x_21487:
[----:B------:R0:W5:Y:S01]  /*4a70*/  LDG.E R22, desc[UR36][R4.64] ;  /* 0x0000002404167981 */ /* 0x000162000c1e1900 */
[----:B------:R-:W-:-:S07]  /*4a80*/  IMAD.MOV.U32 R23, RZ, RZ, RZ ;  /* 0x000000ffff177224 */ /* 0x000fce00078e00ff */
.L_x_21464:
        /* <DEDUP_REMOVED lines=19> */
.L_x_21495:
[----:B------:R0:W5:Y:S01]  /*4bc0*/  LDG.E.U8 R18, desc[UR36][R4.64] ;  /* 0x0000002404127981 */ /* 0x000162000c1e1100 */
[----:B------:R-:W-:Y:S01]  /*4bd0*/  IMAD.MOV.U32 R19, RZ, RZ, RZ ;  /* 0x000000ffff137224 */ /* 0x000fe200078e00ff */
[----:B------:R-:W-:Y:S06]  /*4be0*/  BRA `(.L_x_21497) ;  /* 0x0000000c00487947 */ /* 0x000fec0003800000 */
.L_x_21494:
        /* <DEDUP_REMOVED lines=8> */
.L_x_21499:
[----:B------:R-:W2:Y:S02]  /*4c70*/  LDG.E R18, desc[UR36][R4.64] ;  /* 0x0000002404127981 */ /* 0x000ea4000c1e1900 */
[----:B--2---:R-:W-:Y:S01]  /*4c80*/  SHF.R.S32.HI R19, RZ, 0x1f, R18 ;  /* 0x0000001fff137819 */ /* 0x004fe20000011412 */
[----:B------:R-:W-:Y:S06]  /*4c90*/  BRA `(.L_x_21497) ;  /* 0x0000000c001c7947 */ /* 0x000fec0003800000 */
.L_x_21498:
[----:B------:R-:W2:Y:S02]  /*4ca0*/  LDG.E.S16 R18, desc[UR36][R4.64] ;  /* 0x0000002404127981 */ /* 0x000ea4000c1e1700 */
[----:B--2---:R-:W-:Y:S01]  /*4cb0*/  SHF.R.S32.HI R19, RZ, 0x1f, R18 ;  /* 0x0000001fff137819 */ /* 0x004fe20000011412 */
[----:B------:R-:W-:Y:S06]  /*4cc0*/  BRA `(.L_x_21497) ;  /* 0x0000000c00107947 */ /* 0x000fec0003800000 */
.L_x_21493:
        /* <DEDUP_REMOVED lines=9> */
.L_x_21501:
[----:B------:R-:W2:Y:S02]  /*4d60*/  LDG.E.U16 R4, desc[UR36][R4.64] ;  /* 0x0000002404047981 */ /* 0x000ea4000c1e1500 */
[----:B--2---:R-:W-:-:S06]  /*4d70*/  HADD2.F32 R18, -RZ, R4.H0_H0 ;  /* 0x20000004ff127230 */ /* 0x004fcc0000004100 */
[----:B------:R-:W0:Y:S01]  /*4d80*/  F2I.S64.TRUNC R18, R18 ;  /* 0x0000001200127311 */ /* 0x000e22000020d900 */
[----:B------:R-:W-:Y:S05]  /*4d90*/  BRA `(.L_x_21497) ;  /* 0x0000000800dc7947 */ /* 0x000fea0003800000 */
.L_x_21500:
        /* <DEDUP_REMOVED lines=9> */
.L_x_21503:
[----:B------:R-:W2:Y:S02]  /*4e30*/  LDG.E.U16 R4, desc[UR36][R4.64] ;  /* 0x0000002404047981 */ /* 0x000ea4000c1e1500 */
[----:B--2---:R-:W-:-:S06]  /*4e40*/  HADD2.F32 R18, -RZ, R4.H0_H0 ;  /* 0x20000004ff127230 */ /* 0x004fcc0000004100 */
[----:B------:R-:W0:Y:S01]  /*4e50*/  F2I.S64.TRUNC R18, R18 ;  /* 0x0000001200127311 */ /* 0x000e22000020d900 */
[----:B------:R-:W-:Y:S05]  /*4e60*/  BRA `(.L_x_21497) ;  /* 0x0000000800a87947 */ /* 0x000fea0003800000 */
.L_x_21502:
[----:B------:R-:W2:Y:S02]  /*4e70*/  LDG.E.64 R4, desc[UR36][R4.64] ;  /* 0x0000002404047981 */ /* 0x000ea4000c1e1b00 */
[----:B--2---:R0:W2:Y:S01]  /*4e80*/  F2I.S64.F64.TRUNC R18, R4 ;  /* 0x0000000400127311 */ /* 0x0040a2000030d900 */
[----:B------:R-:W-:Y:S05]  /*4e90*/  BRA `(.L_x_21497) ;  /* 0x00000008009c7947 */ /* 0x000fea0003800000 */
.L_x_21492:
        /* <DEDUP_REMOVED lines=13> */
.L_x_21506:
[----:B------:R-:W2:Y:S02]  /*4f70*/  LDG.E.64 R4, desc[UR36][R4.64] ;  /* 0x0000002404047981 */ /* 0x000ea4000c1e1b00 */
[----:B--2---:R0:W2:Y:S01]  /*4f80*/  F2I.S64.F64.TRUNC R18, R4 ;  /* 0x0000000400127311 */ /* 0x0040a2000030d900 */
[----:B------:R-:W-:Y:S05]  /*4f90*/  BRA `(.L_x_21497) ;  /* 0x00000008005c7947 */ /* 0x000fea0003800000 */
.L_x_21505:
        /* <DEDUP_REMOVED lines=27> */
.L_x_21508:
        /* <DEDUP_REMOVED lines=14> */
.L_x_21507:
[----:B------:R-:W2:Y:S02]  /*5230*/  LDG.E.U16 R18, desc[UR36][R4.64] ;  /* 0x0000002404127981 */ /* 0x000ea4000c1e1500 */
[----:B--2---:R-:W-:-:S06]  /*5240*/  IMAD.U32 R18, R18, 0x10000, RZ ;  /* 0x0001000012127824 */ /* 0x004fcc00078e00ff */
[----:B------:R-:W0:Y:S01]  /*5250*/  F2I.S64.TRUNC R18, R18 ;  /* 0x0000001200127311 */ /* 0x000e22000020d900 */
[----:B------:R-:W-:Y:S05]  /*5260*/  BRA `(.L_x_21497) ;  /* 0x0000000400a87947 */ /* 0x000fea0003800000 */
.L_x_21504:
        /* <DEDUP_REMOVED lines=11> */
.L_x_21511:
        /* <DEDUP_REMOVED lines=21> */
.L_x_21515:
[----:B------:R-:W-:Y:S05]  /*5470*/  BSYNC B1 ;  /* 0x0000000000017941 */ /* 0x000fea0003800000 */
.L_x_21514:
[----:B------:R-:W-:Y:S01]  /*5480*/  IMAD.SHL.U32 R3, R3, 0x100000, RZ ;  /* 0x0010000003037824 */ /* 0x000fe200078e00ff */
[----:B------:R-:W-:-:S04]  /*5490*/  LEA R5, R0, 0x3b800000, 0x17 ;  /* 0x3b80000000057811 */ /* 0x000fc800078eb8ff */
[----:B------:R-:W-:-:S07]  /*54a0*/  LOP3.LUT R18, R5, R3, R18, 0xfe, !PT ;  /* 0x0000000305127212 */ /* 0x000fce00078efe12 */
.L_x_21513:
[----:B------:R-:W-:Y:S05]  /*54b0*/  BSYNC B0 ;  /* 0x0000000000007941 */ /* 0x000fea0003800000 */
.L_x_21512:
[----:B------:R-:W0:Y:S01]  /*54c0*/  F2I.S64.TRUNC R18, R18 ;  /* 0x0000001200127311 */ /* 0x000e22000020d900 */
[----:B------:R-:W-:Y:S05]  /*54d0*/  BRA `(.L_x_21497) ;  /* 0x00000004000c7947 */ /* 0x000fea0003800000 */
.L_x_21510:
        /* <DEDUP_REMOVED lines=21> */
.L_x_21519:
[----:B------:R-:W-:Y:S05]  /*5630*/  BSYNC B1 ;  /* 0x0000000000017941 */ /* 0x000fea0003800000 */
.L_x_21518:
[----:B------:R-:W-:Y:S01]  /*5640*/  IMAD.SHL.U32 R3, R3, 0x200000, RZ ;  /* 0x0020000003037824 */ /* 0x000fe200078e00ff */
[----:B------:R-:W-:-:S04]  /*5650*/  LEA R5, R0, 0x37800000, 0x17 ;  /* 0x3780000000057811 */ /* 0x000fc800078eb8ff */
[----:B------:R-:W-:-:S07]  /*5660*/  LOP3.LUT R18, R5, R3, R18, 0xfe, !PT ;  /* 0x0000000305127212 */ /* 0x000fce00078efe12 */
.L_x_21517:
[----:B------:R-:W-:Y:S05]  /*5670*/  BSYNC B0 ;  /* 0x0000000000007941 */ /* 0x000fea0003800000 */
.L_x_21516:
[----:B------:R-:W0:Y:S01]  /*5680*/  F2I.S64.TRUNC R18, R18 ;  /* 0x0000001200127311 */ /* 0x000e22000020d900 */
[----:B------:R-:W-:Y:S05]  /*5690*/  BRA `(.L_x_21497) ;  /* 0x00000000009c7947 */ /* 0x000fea0003800000 */
.L_x_21509:
        /* <DEDUP_REMOVED lines=14> */
.L_x_21523:
[----:B------:R-:W-:Y:S05]  /*5780*/  BSYNC B0 ;  /* 0x0000000000007941 */ /* 0x000fea0003800000 */
.L_x_21522:
[----:B------:R-:W0:Y:S01]  /*5790*/  F2I.S64.TRUNC R18, R18 ;  /* 0x0000001200127311 */ /* 0x000e22000020d900 */
[----:B------:R-:W-:Y:S05]  /*57a0*/  BRA `(.L_x_21497) ;  /* 0x0000000000587947 */ /* 0x000fea0003800000 */
.L_x_21496:
        /* <DEDUP_REMOVED lines=16> */
.L_x_21524:
[----:B------:R-:W-:Y:S01]  /*58b0*/  CS2R R18, SRZ ;  /* 0x0000000000127805 */ /* 0x000fe2000001ff00 */
[----:B------:R-:W-:Y:S06]  /*58c0*/  BRA `(.L_x_21497) ;  /* 0x0000000000107947 */ /* 0x000fec0003800000 */
.L_x_21521:
[----:B------:R0:W5:Y:S01]  /*58d0*/  LDG.E.64 R18, desc[UR36][R4.64] ;  /* 0x0000002404127981 */ /* 0x000162000c1e1b00 */
[----:B------:R-:W-:Y:S05]  /*58e0*/  BRA `(.L_x_21497) ;  /* 0x0000000000087947 */ /* 0x000fea0003800000 */
.L_x_21520:
[----:B------:R0:W5:Y:S01]  /*58f0*/  LDG.E R18, desc[UR36][R4.64] ;  /* 0x0000002404127981 */ /* 0x000162000c1e1900 */
[----:B------:R-:W-:-:S07]  /*5900*/  IMAD.MOV.U32 R19, RZ, RZ, RZ ;  /* 0x000000ffff137224 */ /* 0x000fce00078e00ff */
.L_x_21497:
[----:B------:R-:W-:-:S07]  /*5910*/  VIADD R35, R35, 0x80 ;  /* 0x0000008023237836 */ /* 0x000fce0000000000 */
.L_x_21458:
[----:B------:R-:W-:Y:S05]  /*5920*/  BSYNC B6 ;  /* 0x0000000000067941 */ /* 0x000fea0003800000 */
.L_x_21457:
        /* <DEDUP_REMOVED lines=24> */
.L_x_21530:
[----:B------:R0:W5:Y:S01]  /*5ab0*/  LDG.E.U8 R16, desc[UR36][R4.64] ;  /* 0x0000002404107981 */ /* 0x000162000c1e1100 */
[----:B------:R-:W-:Y:S01]  /*5ac0*/  IMAD.MOV.U32 R17, RZ, RZ, RZ ;  /* 0x000000ffff117224 */ /* 0x000fe200078e00ff */
[----:B------:R-:W-:Y:S06]  /*5ad0*/  BRA `(.L_x_21532) ;  /* 0x0000000c00487947 */ /* 0x000fec0003800000 */
.L_x_21529:
        /* <DEDUP_REMOVED lines=8> */
.L_x_21534:
[----:B------:R-:W2:Y:S02]  /*5b60*/  LDG.E R16, desc[UR36][R4.64] ;  /* 0x0000002404107981 */ /* 0x000ea4000c1e1900 */
[----:B--2---:R-:W-:Y:S01]  /*5b70*/  SHF.R.S32.HI R17, RZ, 0x1f, R16 ;  /* 0x0000001fff117819 */ /* 0x004fe20000011410 */
[----:B------:R-:W-:Y:S06]  /*5b80*/  BRA `(.L_x_21532) ;  /* 0x0000000c001c7947 */ /* 0x000fec0003800000 */
.L_x_21533:
[----:B------:R-:W2:Y:S02]  /*5b90*/  LDG.E.S16 R16, desc[UR36][R4.64] ;  /* 0x0000002404107981 */ /* 0x000ea4000c1e1700 */
[----:B--2---:R-:W-:Y:S01]  /*5ba0*/  SHF.R.S32.HI R17, RZ, 0x1f, R16 ;  /* 0x0000001fff117819 */ /* 0x004fe20000011410 */
[----:B------:R-:W-:Y:S06]  /*5bb0*/  BRA `(.L_x_21532) ;  /* 0x0000000c00107947 */ /* 0x000fec0003800000 */
.L_x_21528:
        /* <DEDUP_REMOVED lines=9> */
.L_x_21536:
[----:B------:R-:W2:Y:S02]  /*5c50*/  LDG.E.U16 R4, desc[UR36][R4.64] ;  /* 0x0000002404047981 */ /* 0x000ea4000c1e1500 */
[----:B--2---:R-:W-:-:S06]  /*5c60*/  HADD2.F32 R16, -RZ, R4.H0_H0 ;  /* 0x20000004ff107230 */ /* 0x004fcc0000004100 */
[----:B------:R-:W2:Y:S01]  /*5c70*/  F2I.S64.TRUNC R16, R16 ;  /* 0x0000001000107311 */ /* 0x000ea2000020d900 */
[----:B------:R-:W-:Y:S05]  /*5c80*/  BRA `(.L_x_21532) ;  /* 0x0000000800dc7947 */ /* 0x000fea0003800000 */
.L_x_21535:
        /* <DEDUP_REMOVED lines=9> */
.L_x_21538:
[----:B------:R-:W2:Y:S02]  /*5d20*/  LDG.E.U16 R4, desc[UR36][R4.64] ;  /* 0x0000002404047981 */ /* 0x000ea4000c1e1500 */
[----:B--2---:R-:W-:-:S06]  /*5d30*/  HADD2.F32 R16, -RZ, R4.H0_H0 ;  /* 0x20000004ff107230 */ /* 0x004fcc0000004100 */
[----:B------:R-:W0:Y:S01]  /*5d40*/  F2I.S64.TRUNC R16, R16 ;  /* 0x0000001000107311 */ /* 0x000e22000020d900 */
[----:B------:R-:W-:Y:S05]  /*5d50*/  BRA `(.L_x_21532) ;  /* 0x0000000800a87947 */ /* 0x000fea0003800000 */
.L_x_21537:
[----:B------:R-:W2:Y:S02]  /*5d60*/  LDG.E.64 R4, desc[UR36][R4.64] ;  /* 0x0000002404047981 */ /* 0x000ea4000c1e1b00 */
[----:B--2---:R0:W1:Y:S01]  /*5d70*/  F2I.S64.F64.TRUNC R16, R4 ;  /* 0x0000000400107311 */ /* 0x004062000030d900 */
[----:B------:R-:W-:Y:S05]  /*5d80*/  BRA `(.L_x_21532) ;  /* 0x00000008009c7947 */ /* 0x000fea0003800000 */
.L_x_21527:
        /* <DEDUP_REMOVED lines=13> */
.L_x_21541:
[----:B------:R-:W2:Y:S02]  /*5e60*/  LDG.E.64 R4, desc[UR36][R4.64] ;  /* 0x0000002404047981 */ /* 0x000ea4000c1e1b00 */
[----:B--2---:R0:W1:Y:S01]  /*5e70*/  F2I.S64.F64.TRUNC R16, R4 ;  /* 0x0000000400107311 */ /* 0x004062000030d900 */
[----:B------:R-:W-:Y:S05]  /*5e80*/  BRA `(.L_x_21532) ;  /* 0x00000008005c7947 */ /* 0x000fea0003800000 */
.L_x_21540:
        /* <DEDUP_REMOVED lines=27> */
.L_x_21543:
        /* <DEDUP_REMOVED lines=14> */
.L_x_21542:
[----:B------:R-:W2:Y:S02]  /*6120*/  LDG.E.U16 R16, desc[UR36][R4.64] ;  /* 0x0000002404107981 */ /* 0x000ea4000c1e1500 */
[----:B--2---:R-:W-:-:S06]  /*6130*/  IMAD.U32 R16, R16, 0x10000, RZ ;  /* 0x0001000010107824 */ /* 0x004fcc00078e00ff */
[----:B------:R-:W0:Y:S01]  /*6140*/  F2I.S64.TRUNC R16, R16 ;  /* 0x0000001000107311 */ /* 0x000e22000020d900 */
[----:B------:R-:W-:Y:S05]  /*6150*/  BRA `(.L_x_21532) ;  /* 0x0000000400a87947 */ /* 0x000fea0003800000 */
.L_x_21539:
        /* <DEDUP_REMOVED lines=11> */
.L_x_21546:
        /* <DEDUP_REMOVED lines=21> */
.L_x_21550:
[----:B------:R-:W-:Y:S05]  /*6360*/  BSYNC B1 ;  /* 0x0000000000017941 */ /* 0x000fea0003800000 */
.L_x_21549:
[----:B------:R-:W-:Y:S01]  /*6370*/  IMAD.SHL.U32 R3, R3, 0x100000, RZ ;  /* 0x0010000003037824 */ /* 0x000fe200078e00ff */
[----:B------:R-:W-:-:S04]  /*6380*/  LEA R5, R0, 0x3b800000, 0x17 ;  /* 0x3b80000000057811 */ /* 0x000fc800078eb8ff */
[----:B------:R-:W-:-:S07]  /*6390*/  LOP3.LUT R16, R5, R3, R16, 0xfe, !PT ;  /* 0x0000000305107212 */ /* 0x000fce00078efe10 */
.L_x_21548:
[----:B------:R-:W-:Y:S05]  /*63a0*/  BSYNC B0 ;  /* 0x0000000000007941 */ /* 0x000fea0003800000 */
.L_x_21547:
[----:B------:R-:W0:Y:S01]  /*63b0*/  F2I.S64.TRUNC R16, R16 ;  /* 0x0000001000107311 */ /* 0x000e22000020d900 */
[----:B------:R-:W-:Y:S05]  /*63c0*/  BRA `(.L_x_21532) ;  /* 0x00000004000c7947 */ /* 0x000fea0003800000 */
.L_x_21545:
        /* <DEDUP_REMOVED lines=21> */
.L_x_21554:
[----:B------:R-:W-:Y:S05]  /*6520*/  BSYNC B1 ;  /* 0x0000000000017941 */ /* 0x000fea0003800000 */
.L_x_21553:
[----:B------:R-:W-:Y:S01]  /*6530*/  IMAD.SHL.U32 R3, R3, 0x200000, RZ ;  /* 0x0020000003037824 */ /* 0x000fe200078e00ff */
[----:B------:R-:W-:-:S04]  /*6540*/  LEA R5, R0, 0x37800000, 0x17 ;  /* 0x3780000000057811 */ /* 0x000fc800078eb8ff */
[----:B------:R-:W-:-:S07]  /*6550*/  LOP3.LUT R16, R5, R3, R16, 0xfe, !PT ;  /* 0x0000000305107212 */ /* 0x000fce00078efe10 */
.L_x_21552:
[----:B------:R-:W-:Y:S05]  /*6560*/  BSYNC B0 ;  /* 0x0000000000007941 */ /* 0x000fea0003800000 */
.L_x_21551:
[----:B------:R-:W0:Y:S01]  /*6570*/  F2I.S64.TRUNC R16, R16 ;  /* 0x0000001000107311 */ /* 0x000e22000020d900 */
[----:B------:R-:W-:Y:S05]  /*6580*/  BRA `(.L_x_21532) ;  /* 0x00000000009c7947 */ /* 0x000fea0003800000 */
.L_x_21544:
        /* <DEDUP_REMOVED lines=14> */
.L_x_21558:
[----:B------:R-:W-:Y:S05]  /*6670*/  BSYNC B0 ;  /* 0x0000000000007941 */ /* 0x000fea0003800000 */
.L_x_21557:
[----:B------:R-:W0:Y:S01]  /*6680*/  F2I.S64.TRUNC R16, R16 ;  /* 0x0000001000107311 */ /* 0x000e22000020d900 */
[----:B------:R-:W-:Y:S05]  /*6690*/  BRA `(.L_x_21532) ;  /* 0x0000000000587947 */ /* 0x000fea0003800000 */
.L_x_21531:
        /* <DEDUP_REMOVED lines=16> */
.L_x_21559:
[----:B------:R-:W-:Y:S01]  /*67a0*/  CS2R R16, SRZ ;  /* 0x0000000000107805 */ /* 0x000fe2000001ff00 */
[----:B------:R-:W-:Y:S06]  /*67b0*/  BRA `(.L_x_21532) ;  /* 0x0000000000107947 */ /* 0x000fec0003800000 */
.L_x_21556:
[----:B------:R0:W5:Y:S01]  /*67c0*/  LDG.E.64 R16, desc[UR36][R4.64] ;  /* 0x0000002404107981 */ /* 0x000162000c1e1b00 */
[----:B------:R-:W-:Y:S05]  /*67d0*/  BRA `(.L_x_21532) ;  /* 0x0000000000087947 */ /* 0x000fea0003800000 */
.L_x_21555:
[----:B------:R0:W5:Y:S01]  /*67e0*/  LDG.E R16, desc[UR36][R4.64] ;  /* 0x0000002404107981 */ /* 0x000162000c1e1900 */
[----:B------:R-:W-:-:S07]  /*67f0*/  IMAD.MOV.U32 R17, RZ, RZ, RZ ;  /* 0x000000ffff117224 */ /* 0x000fce00078e00ff */
.L_x_21532:
        /* <DEDUP_REMOVED lines=19> */
.L_x_21563:
[----:B------:R0:W5:Y:S01]  /*6930*/  LDG.E.U8 R24, desc[UR36][R4.64] ;  /* 0x0000002404187981 */ /* 0x000162000c1e1100 */
[----:B------:R-:W-:Y:S01]  /*6940*/  IMAD.MOV.U32 R25, RZ, RZ, RZ ;  /* 0x000000ffff197224 */ /* 0x000fe200078e00ff */
[----:B------:R-:W-:Y:S06]  /*6950*/  BRA `(.L_x_21526) ;  /* 0x0000000c00447947 */ /* 0x000fec0003800000 */
.L_x_21562:
        /* <DEDUP_REMOVED lines=8> */
.L_x_21566:
[----:B------:R-:W2:Y:S02]  /*69e0*/  LDG.E R24, desc[UR36][R4.64] ;  /* 0x0000002404187981 */ /* 0x000ea4000c1e1900 */
[----:B--2---:R-:W-:Y:S01]  /*69f0*/  SHF.R.S32.HI R25, RZ, 0x1f, R24 ;  /* 0x0000001fff197819 */ /* 0x004fe20000011418 */
[----:B------:R-:W-:Y:S06]  /*6a00*/  BRA `(.L_x_21526) ;  /* 0x0000000c00187947 */ /* 0x000fec0003800000 */
.L_x_21565:
[----:B------:R-:W2:Y:S02]  /*6a10*/  LDG.E.S16 R24, desc[UR36][R4.64] ;  /* 0x0000002404187981 */ /* 0x000ea4000c1e1700 */
[----:B--2---:R-:W-:Y:S01]  /*6a20*/  SHF.R.S32.HI R25, RZ, 0x1f, R24 ;  /* 0x0000001fff197819 */ /* 0x004fe20000011418 */
[----:B------:R-:W-:Y:S06]  /*6a30*/  BRA `(.L_x_21526) ;  /* 0x0000000c000c7947 */ /* 0x000fec0003800000 */
.L_x_21561:
        /* <DEDUP_REMOVED lines=9> */
.L_x_21568:
[----:B------:R-:W2:Y:S02]  /*6ad0*/  LDG.E.U16 R4, desc[UR36][R4.64] ;  /* 0x0000002404047981 */ /* 0x000ea4000c1e1500 */
[----:B--2---:R-:W-:-:S06]  /*6ae0*/  HADD2.F32 R24, -RZ, R4.H0_H0 ;  /* 0x20000004ff187230 */ /* 0x004fcc0000004100 */
[----:B------:R-:W0:Y:S01]  /*6af0*/  F2I.S64.TRUNC R24, R24 ;  /* 0x0000001800187311 */ /* 0x000e22000020d900 */
[----:B------:R-:W-:Y:S05]  /*6b00*/  BRA `(.L_x_21526) ;  /* 0x0000000800d87947 */ /* 0x000fea0003800000 */
.L_x_21567:
        /* <DEDUP_REMOVED lines=9> */
.L_x_21570:
[----:B------:R-:W2:Y:S02]  /*6ba0*/  LDG.E.U16 R4, desc[UR36][R4.64] ;  /* 0x0000002404047981 */ /* 0x000ea4000c1e1500 */
[----:B--2---:R-:W-:-:S06]  /*6bb0*/  HADD2.F32 R24, -RZ, R4.H0_H0 ;  /* 0x20000004ff187230 */ /* 0x004fcc0000004100 */
[----:B------:R-:W0:Y:S01]  /*6bc0*/  F2I.S64.TRUNC R24, R24 ;  /* 0x0000001800187311 */ /* 0x000e22000020d900 */
[----:B------:R-:W-:Y:S05]  /*6bd0*/  BRA `(.L_x_21526) ;  /* 0x0000000800a47947 */ /* 0x000fea0003800000 */
.L_x_21569:
[----:B------:R-:W2:Y:S02]  /*6be0*/  LDG.E.64 R4, desc[UR36][R4.64] ;  /* 0x0000002404047981 */ /* 0x000ea4000c1e1b00 */
[----:B--2---:R0:W1:Y:S01]  /*6bf0*/  F2I.S64.F64.TRUNC R24, R4 ;  /* 0x0000000400187311 */ /* 0x004062000030d900 */
[----:B------:R-:W-:Y:S05]  /*6c00*/  BRA `(.L_x_21526) ;  /* 0x0000000800987947 */ /* 0x000fea0003800000 */
.L_x_21560:
        /* <DEDUP_REMOVED lines=13> */
.L_x_21573:
[----:B------:R-:W2:Y:S02]  /*6ce0*/  LDG.E.64 R4, desc[UR36][R4.64] ;  /* 0x0000002404047981 */ /* 0x000ea4000c1e1b00 */
[----:B--2---:R0:W1:Y:S01]  /*6cf0*/  F2I.S64.F64.TRUNC R24, R4 ;  /* 0x0000000400187311 */ /* 0x004062000030d900 */
[----:B------:R-:W-:Y:S05]  /*6d00*/  BRA `(.L_x_21526) ;  /* 0x0000000800587947 */ /* 0x000fea0003800000 */
.L_x_21572:
        /* <DEDUP_REMOVED lines=27> */
.L_x_21575:
        /* <DEDUP_REMOVED lines=14> */
.L_x_21574:
[----:B------:R-:W2:Y:S02]  /*6fa0*/  LDG.E.U16 R24, desc[UR36][R4.64] ;  /* 0x0000002404187981 */ /* 0x000ea4000c1e1500 */
[----:B--2---:R-:W-:-:S06]  /*6fb0*/  IMAD.U32 R24, R24, 0x10000, RZ ;  /* 0x0001000018187824 */ /* 0x004fcc00078e00ff */
[----:B------:R-:W0:Y:S01]  /*6fc0*/  F2I.S64.TRUNC R24, R24 ;  /* 0x0000001800187311 */ /* 0x000e22000020d900 */
[----:B------:R-:W-:Y:S05]  /*6fd0*/  BRA `(.L_x_21526) ;  /* 0x0000000400a47947 */ /* 0x000fea0003800000 */
.L_x_21571:
        /* <DEDUP_REMOVED lines=11> */
.L_x_21578:
        /* <DEDUP_REMOVED lines=21> */
.L_x_21582:
[----:B------:R-:W-:Y:S05]  /*71e0*/  BSYNC B1 ;  /* 0x0000000000017941 */ /* 0x000fea0003800000 */
.L_x_21581:
[----:B------:R-:W-:Y:S01]  /*71f0*/  IMAD.SHL.U32 R3, R3, 0x100000, RZ ;  /* 0x0010000003037824 */ /* 0x000fe200078e00ff */
[----:B------:R-:W-:-:S04]  /*7200*/  LEA R5, R0, 0x3b800000, 0x17 ;  /* 0x3b80000000057811 */ /* 0x000fc800078eb8ff */
[----:B------:R-:W-:-:S07]  /*7210*/  LOP3.LUT R24, R5, R3, R24, 0xfe, !PT ;  /* 0x0000000305187212 */ /* 0x000fce00078efe18 */
.L_x_21580:
[----:B------:R-:W-:Y:S05]  /*7220*/  BSYNC B0 ;  /* 0x0000000000007941 */ /* 0x000fea0003800000 */
.L_x_21579:
[----:B------:R-:W0:Y:S01]  /*7230*/  F2I.S64.TRUNC R24, R24 ;  /* 0x0000001800187311 */ /* 0x000e22000020d900 */
[----:B------:R-:W-:Y:S05]  /*7240*/  BRA `(.L_x_21526) ;  /* 0x0000000400087947 */ /* 0x000fea0003800000 */
.L_x_21577:
        /* <DEDUP_REMOVED lines=21> */
.L_x_21586:
[----:B------:R-:W-:Y:S05]  /*73a0*/  BSYNC B1 ;  /* 0x0000000000017941 */ /* 0x000fea0003800000 */
.L_x_21585:
[----:B------:R-:W-:Y:S01]  /*73b0*/  IMAD.SHL.U32 R3, R3, 0x200000, RZ ;  /* 0x0020000003037824 */ /* 0x000fe200078e00ff */
[----:B------:R-:W-:-:S04]  /*73c0*/  LEA R5, R0, 0x37800000, 0x17 ;  /* 0x3780000000057811 */ /* 0x000fc800078eb8ff */
[----:B------:R-:W-:-:S07]  /*73d0*/  LOP3.LUT R24, R5, R3, R24, 0xfe, !PT ;  /* 0x0000000305187212 */ /* 0x000fce00078efe18 */
.L_x_21584:
[----:B------:R-:W-:Y:S05]  /*73e0*/  BSYNC B0 ;  /* 0x0000000000007941 */ /* 0x000fea0003800000 */
.L_x_21583:
[----:B------:R-:W0:Y:S01]  /*73f0*/  F2I.S64.TRUNC R24, R24 ;  /* 0x0000001800187311 */ /* 0x000e22000020d900 */
[----:B------:R-:W-:Y:S05]  /*7400*/  BRA `(.L_x_21526) ;  /* 0x0000000000987947 */ /* 0x000fea0003800000 */
.L_x_21576:
        /* <DEDUP_REMOVED lines=14> */
.L_x_21590:
[----:B------:R-:W-:Y:S05]  /*74f0*/  BSYNC B0 ;  /* 0x0000000000007941 */ /* 0x000fea0003800000 */
.L_x_21589:
[----:B------:R-:W0:Y:S01]  /*7500*/  F2I.S64.TRUNC R24, R24 ;  /* 0x0000001800187311 */ /* 0x000e22000020d900 */
[----:B------:R-:W-:Y:S05]  /*7510*/  BRA `(.L_x_21526) ;  /* 0x0000000000547947 */ /* 0x000fea0003800000 */
.L_x_21564:
        /* <DEDUP_REMOVED lines=16> */
.L_x_21591:
[----:B------:R-:W-:Y:S05]  /*7620*/  BRA `(.L_x_21526) ;  /* 0x0000000000107947 */ /* 0x000fea0003800000 */
.L_x_21588:
[----:B------:R0:W5:Y:S01]  /*7630*/  LDG.E.64 R24, desc[UR36][R4.64] ;  /* 0x0000002404187981 */ /* 0x000162000c1e1b00 */
[----:B------:R-:W-:Y:S05]  /*7640*/  BRA `(.L_x_21526) ;  /* 0x0000000000087947 */ /* 0x000fea0003800000 */
.L_x_21587:
[----:B------:R0:W5:Y:S01]  /*7650*/  LDG.E R24, desc[UR36][R4.64] ;  /* 0x0000002404187981 */ /* 0x000162000c1e1900 */
[----:B------:R-:W-:-:S07]  /*7660*/  IMAD.MOV.U32 R25, RZ, RZ, RZ ;  /* 0x000000ffff197224 */ /* 0x000fce00078e00ff */
.L_x_21526:
[----:B------:R-:W-:Y:S05]  /*7670*/  BSYNC B6 ;  /* 0x0000000000067941 */ /* 0x000fea0003800000 */
.L_x_21525:
        /* <DEDUP_REMOVED lines=35> */
.L_x_21597:
[----:B------:R0:W-:Y:S01]  /*78b0*/  STG.E.U8 desc[UR36][R8.64], R3 ;  /* 0x0000000308007986 */ /* 0x0001e2000c101124 */
[----:B------:R-:W-:Y:S05]  /*78c0*/  BRA `(.L_x_21593) ;  /* 0x0000000c00447947 */ /* 0x000fea0003800000 */
.L_x_21596:
        /* <DEDUP_REMOVED lines=8> */
.L_x_21600:
[----:B------:R0:W-:Y:S01]  /*7950*/  STG.E desc[UR36][R8.64], R3 ;  /* 0x0000000308007986 */ /* 0x0001e2000c101924 */
[----:B------:R-:W-:Y:S05]  /*7960*/  BRA `(.L_x_21593) ;  /* 0x0000000c001c7947 */ /* 0x000fea0003800000 */
.L_x_21599:
[----:B------:R0:W-:Y:S01]  /*7970*/  STG.E.U16 desc[UR36][R8.64], R3 ;  /* 0x0000000308007986 */ /* 0x0001e2000c101524 */
[----:B------:R-:W-:Y:S05]  /*7980*/  BRA `(.L_x_21593) ;  /* 0x0000000c00147947 */ /* 0x000fea0003800000 */
.L_x_21595:
        /* <DEDUP_REMOVED lines=9> */
.L_x_21602:
[----:B------:R-:W0:Y:S02]  /*7a20*/  I2F.S64 R0, R4 ;  /* 0x0000000400007312 */ /* 0x000e240000301400 */
[----:B0-----:R-:W-:-:S05]  /*7a30*/  F2FP.F16.F32.PACK_AB R0, RZ, R0 ;  /* 0x00000000ff00723e */ /* 0x001fca00000000ff */
[----:B------:R0:W-:Y:S01]  /*7a40*/  STG.E.U16 desc[UR36][R8.64], R0 ;  /* 0x0000000008007986 */ /* 0x0001e2000c101524 */
[----:B------:R-:W-:Y:S05]  /*7a50*/  BRA `(.L_x_21593) ;  /* 0x0000000800e07947 */ /* 0x000fea0003800000 */
.L_x_21601:
        /* <DEDUP_REMOVED lines=10> */
.L_x_21604:
[----:B------:R-:W0:Y:S02]  /*7b00*/  I2F.S64 R4, R4 ;  /* 0x0000000400047312 */ /* 0x000e240000301400 */
[----:B0-----:R-:W-:-:S04]  /*7b10*/  F2FP.F16.F32.PACK_AB R3, RZ, R4 ;  /* 0x00000004ff03723e */ /* 0x001fc800000000ff */
[----:B------:R-:W-:-:S05]  /*7b20*/  PRMT R3, R3, 0x5410, RZ ;  /* 0x0000541003037816 */ /* 0x000fca00000000ff */
[----:B------:R3:W-:Y:S01]  /*7b30*/  STG.E desc[UR36][R8.64], R3 ;  /* 0x0000000308007986 */ /* 0x0007e2000c101924 */
[----:B------:R-:W-:Y:S05]  /*7b40*/  BRA `(.L_x_21593) ;  /* 0x0000000800a47947 */ /* 0x000fea0003800000 */
.L_x_21603:
[----:B------:R-:W0:Y:S02]  /*7b50*/  I2F.F64.S64 R4, R4 ;  /* 0x0000000400047312 */ /* 0x000e240000301c00 */
[----:B0-----:R4:W-:Y:S01]  /*7b60*/  STG.E.64 desc[UR36][R8.64], R4 ;  /* 0x0000000408007986 */ /* 0x0019e2000c101b24 */
[----:B------:R-:W-:Y:S05]  /*7b70*/  BRA `(.L_x_21593) ;  /* 0x0000000800987947 */ /* 0x000fea0003800000 */
.L_x_21594:
        /* <DEDUP_REMOVED lines=13> */
.L_x_21607:
[----:B------:R-:W0:Y:S01]  /*7c50*/  I2F.F64.S64 R4, R4 ;  /* 0x0000000400047312 */ /* 0x000e220000301c00 */
[----:B------:R-:W-:-:S05]  /*7c60*/  CS2R R6, SRZ ;  /* 0x0000000000067805 */ /* 0x000fca000001ff00 */
[----:B0-----:R0:W-:Y:S01]  /*7c70*/  STG.E.128 desc[UR36][R8.64], R4 ;  /* 0x0000000408007986 */ /* 0x0011e2000c101d24 */
[----:B------:R-:W-:Y:S05]  /*7c80*/  BRA `(.L_x_21593) ;  /* 0x0000000800547947 */ /* 0x000fea0003800000 */
.L_x_21606:
        /* <DEDUP_REMOVED lines=21> */
.L_x_21611:
[----:B------:R-:W-:Y:S05]  /*7de0*/  BSYNC B0 ;  /* 0x0000000000007941 */ /* 0x000fea0003800000 */
.L_x_21610:
[----:B------:R-:W-:-:S05]  /*7df0*/  LOP3.LUT R7, R0, R7, RZ, 0xfc, !PT ;  /* 0x0000000700077212 */ /* 0x000fca00078efcff */
[----:B------:R0:W-:Y:S01]  /*7e00*/  STG.E.U8 desc[UR36][R8.64], R7 ;  /* 0x0000000708007986 */ /* 0x0001e2000c101124 */
[----:B------:R-:W-:Y:S05]  /*7e10*/  BRA `(.L_x_21593) ;  /* 0x0000000400f07947 */ /* 0x000fea0003800000 */
.L_x_21609:
        /* <DEDUP_REMOVED lines=13> */
.L_x_21613:
[----:B------:R-:W-:Y:S01]  /*7ef0*/  IMAD.MOV.U32 R0, RZ, RZ, 0x7f ;  /* 0x0000007fff007424 */ /* 0x000fe200078e00ff */
[----:B------:R-:W-:-:S04]  /*7f00*/  ISETP.GT.U32.AND P0, PT, R3, 0x7f800000, PT ;  /* 0x7f8000000300780c */ /* 0x000fc80003f04070 */
[----:B------:R-:W-:-:S09]  /*7f10*/  SEL R0, R0, 0x7c, P0 ;  /* 0x0000007c00007807 */ /* 0x000fd20000000000 */
.L_x_21614:
[----:B------:R-:W-:Y:S05]  /*7f20*/  BSYNC B0 ;  /* 0x0000000000007941 */ /* 0x000fea0003800000 */
.L_x_21612:
[----:B------:R-:W-:-:S04]  /*7f30*/  LOP3.LUT R3, R5, 0x80000000, RZ, 0xc0, !PT ;  /* 0x8000000005037812 */ /* 0x000fc800078ec0ff */
[----:B------:R-:W-:-:S04]  /*7f40*/  SHF.R.U32.HI R3, RZ, 0x18, R3 ;  /* 0x00000018ff037819 */ /* 0x000fc80000011603 */
[----:B------:R-:W-:-:S05]  /*7f50*/  LOP3.LUT R3, R0, R3, RZ, 0xfc, !PT ;  /* 0x0000000300037212 */ /* 0x000fca00078efcff */
[----:B------:R0:W-:Y:S01]  /*7f60*/  STG.E.U8 desc[UR36][R8.64], R3 ;  /* 0x0000000308007986 */ /* 0x0001e2000c101124 */
[----:B------:R-:W-:Y:S05]  /*7f70*/  BRA `(.L_x_21593) ;  /* 0x0000000400987947 */ /* 0x000fea0003800000 */
.L_x_21608:
[----:B------:R-:W0:Y:S02]  /*7f80*/  I2F.S64 R0, R4 ;  /* 0x0000000400007312 */ /* 0x000e240000301400 */
[----:B0-----:R-:W-:-:S05]  /*7f90*/  F2FP.BF16.F32.PACK_AB R0, RZ, R0 ;  /* 0x00000000ff00723e */ /* 0x001fca00000010ff */
[----:B------:R0:W-:Y:S01]  /*7fa0*/  STG.E.U16 desc[UR36][R8.64], R0 ;  /* 0x0000000008007986 */ /* 0x0001e2000c101524 */
[----:B------:R-:W-:Y:S05]  /*7fb0*/  BRA `(.L_x_21593) ;  /* 0x0000000400887947 */ /* 0x000fea0003800000 */
.L_x_21605:
        /* <DEDUP_REMOVED lines=10> */
.L_x_21617:
        /* <DEDUP_REMOVED lines=17> */
.L_x_21620:
[----:B------:R-:W-:-:S04]  /*8170*/  LOP3.LUT R0, R5, 0x80000000, RZ, 0xc0, !PT ;  /* 0x8000000005007812 */ /* 0x000fc800078ec0ff */
[----:B------:R-:W-:-:S04]  /*8180*/  SHF.R.U32.HI R0, RZ, 0x18, R0 ;  /* 0x00000018ff007819 */ /* 0x000fc80000011600 */
[----:B------:R-:W-:-:S07]  /*8190*/  LOP3.LUT R0, R3, R0, RZ, 0xfc, !PT ;  /* 0x0000000003007212 */ /* 0x000fce00078efcff */
.L_x_21619:
[----:B------:R-:W-:Y:S05]  /*81a0*/  BSYNC B0 ;  /* 0x0000000000007941 */ /* 0x000fea0003800000 */
.L_x_21618:
[----:B------:R0:W-:Y:S01]  /*81b0*/  STG.E.U8 desc[UR36][R8.64], R0 ;  /* 0x0000000008007986 */ /* 0x0001e2000c101124 */
[----:B------:R-:W-:Y:S05]  /*81c0*/  BRA `(.L_x_21593) ;  /* 0x0000000400047947 */ /* 0x000fea0003800000 */
.L_x_21616:
        /* <DEDUP_REMOVED lines=17> */
.L_x_21623:
[----:B------:R-:W-:-:S04]  /*82e0*/  LOP3.LUT R0, R5, 0x80000000, RZ, 0xc0, !PT ;  /* 0x8000000005007812 */ /* 0x000fc800078ec0ff */
[----:B------:R-:W-:-:S04]  /*82f0*/  SHF.R.U32.HI R0, RZ, 0x18, R0 ;  /* 0x00000018ff007819 */ /* 0x000fc80000011600 */
[----:B------:R-:W-:-:S07]  /*8300*/  LOP3.LUT R0, R3, R0, RZ, 0xfc, !PT ;  /* 0x0000000003007212 */ /* 0x000fce00078efcff */
.L_x_21622:
[----:B------:R-:W-:Y:S05]  /*8310*/  BSYNC B0 ;  /* 0x0000000000007941 */ /* 0x000fea0003800000 */
.L_x_21621:
[----:B------:R0:W-:Y:S01]  /*8320*/  STG.E.U8 desc[UR36][R8.64], R0 ;  /* 0x0000000008007986 */ /* 0x0001e2000c101124 */
[----:B------:R-:W-:Y:S05]  /*8330*/  BRA `(.L_x_21593) ;  /* 0x0000000000a87947 */ /* 0x000fea0003800000 */
.L_x_21615:
        /* <DEDUP_REMOVED lines=22> */
.L_x_21598:
        /* <DEDUP_REMOVED lines=16> */
.L_x_21626:
[----:B------:R-:W-:Y:S05]  /*85a0*/  BRA `(.L_x_21593) ;  /* 0x00000000000c7947 */ /* 0x000fea0003800000 */
.L_x_21625:
[----:B------:R0:W-:Y:S01]  /*85b0*/  STG.E.64 desc[UR36][R8.64], R4 ;  /* 0x0000000408007986 */ /* 0x0001e2000c101b24 */
[----:B------:R-:W-:Y:S05]  /*85c0*/  BRA `(.L_x_21593) ;  /* 0x0000000000047947 */ /* 0x000fea0003800000 */
.L_x_21624:
[----:B------:R0:W-:Y:S02]  /*85d0*/  STG.E desc[UR36][R8.64], R3 ;  /* 0x0000000308007986 */ /* 0x0001e4000c101924 */
.L_x_21593:
[----:B------:R-:W-:Y:S05]  /*85e0*/  BSYNC B6 ;  /* 0x0000000000067941 */ /* 0x000fea0003800000 */
.L_x_21592:
        /* <DEDUP_REMOVED lines=23> */
.L_x_21632:
[----:B------:R0:W-:Y:S01]  /*8760*/  STG.E.U8 desc[UR36][R8.64], R26 ;  /* 0x0000001a08007986 */ /* 0x0001e2000c101124 */
[----:B------:R-:W-:Y:S05]  /*8770*/  BRA `(.L_x_21634) ;  /* 0x0000000c004c7947 */ /* 0x000fea0003800000 */
.L_x_21631:
        /* <DEDUP_REMOVED lines=8> */
.L_x_21636:
[----:B------:R0:W-:Y:S01]  /*8800*/  STG.E desc[UR36][R8.64], R26 ;  /* 0x0000001a08007986 */ /* 0x0001e2000c101924 */
[----:B------:R-:W-:Y:S05]  /*8810*/  BRA `(.L_x_21634) ;  /* 0x0000000c00247947 */ /* 0x000fea0003800000 */
.L_x_21635:
[----:B------:R0:W-:Y:S01]  /*8820*/  STG.E.U16 desc[UR36][R8.64], R26 ;  /* 0x0000001a08007986 */ /* 0x0001e2000c101524 */
[----:B------:R-:W-:Y:S05]  /*8830*/  BRA `(.L_x_21634) ;  /* 0x0000000c001c7947 */ /* 0x000fea0003800000 */
.L_x_21630:
        /* <DEDUP_REMOVED lines=9> */
.L_x_21638:
[----:B------:R-:W0:Y:S02]  /*88d0*/  I2F.S64 R0, R26 ;  /* 0x0000001a00007312 */ /* 0x000e240000301400 */
[----:B0-----:R-:W-:-:S05]  /*88e0*/  F2FP.F16.F32.PACK_AB R0, RZ, R0 ;  /* 0x00000000ff00723e */ /* 0x001fca00000000ff */
[----:B------:R0:W-:Y:S01]  /*88f0*/  STG.E.U16 desc[UR36][R8.64], R0 ;  /* 0x0000000008007986 */ /* 0x0001e2000c101524 */
[----:B------:R-:W-:Y:S05]  /*8900*/  BRA `(.L_x_21634) ;  /* 0x0000000800e87947 */ /* 0x000fea0003800000 */
.L_x_21637:
        /* <DEDUP_REMOVED lines=10> */
.L_x_21640:
[----:B------:R-:W0:Y:S02]  /*89b0*/  I2F.S64 R26, R26 ;  /* 0x0000001a001a7312 */ /* 0x000e240000301400 */
[----:B0-----:R-:W-:-:S04]  /*89c0*/  F2FP.F16.F32.PACK_AB R3, RZ, R26 ;  /* 0x0000001aff03723e */ /* 0x001fc800000000ff */
[----:B------:R-:W-:-:S05]  /*89d0*/  PRMT R3, R3, 0x5410, RZ ;  /* 0x0000541003037816 */ /* 0x000fca00000000ff */
[----:B------:R3:W-:Y:S01]  /*89e0*/  STG.E desc[UR36][R8.64], R3 ;  /* 0x0000000308007986 */ /* 0x0007e2000c101924 */
[----:B------:R-:W-:Y:S05]  /*89f0*/  BRA `(.L_x_21634) ;  /* 0x0000000800ac7947 */ /* 0x000fea0003800000 */
.L_x_21639:
[----:B------:R-:W0:Y:S02]  /*8a00*/  I2F.F64.S64 R26, R26 ;  /* 0x0000001a001a7312 */ /* 0x000e240000301c00 */
[----:B0-----:R4:W-:Y:S01]  /*8a10*/  STG.E.64 desc[UR36][R8.64], R26 ;  /* 0x0000001a08007986 */ /* 0x0019e2000c101b24 */
[----:B------:R-:W-:Y:S05]  /*8a20*/  BRA `(.L_x_21634) ;  /* 0x0000000800a07947 */ /* 0x000fea0003800000 */
.L_x_21629:
        /* <DEDUP_REMOVED lines=13> */
.L_x_21643:
[----:B------:R-:W0:Y:S01]  /*8b00*/  I2F.F64.S64 R4, R26 ;  /* 0x0000001a00047312 */ /* 0x000e220000301c00 */
[----:B------:R-:W-:-:S05]  /*8b10*/  CS2R R6, SRZ ;  /* 0x0000000000067805 */ /* 0x000fca000001ff00 */
[----:B0-----:R0:W-:Y:S01]  /*8b20*/  STG.E.128 desc[UR36][R8.64], R4 ;  /* 0x0000000408007986 */ /* 0x0011e2000c101d24 */
[----:B------:R-:W-:Y:S05]  /*8b30*/  BRA `(.L_x_21634) ;  /* 0x00000008005c7947 */ /* 0x000fea0003800000 */
.L_x_21642:
        /* <DEDUP_REMOVED lines=21> */
.L_x_21647:
[----:B------:R-:W-:Y:S05]  /*8c90*/  BSYNC B0 ;  /* 0x0000000000007941 */ /* 0x000fea0003800000 */
.L_x_21646:
[----:B------:R-:W-:-:S05]  /*8ca0*/  LOP3.LUT R5, R0, R5, RZ, 0xfc, !PT ;  /* 0x0000000500057212 */ /* 0x000fca00078efcff */
[----:B------:R0:W-:Y:S01]  /*8cb0*/  STG.E.U8 desc[UR36][R8.64], R5 ;  /* 0x0000000508007986 */ /* 0x0001e2000c101124 */
[----:B------:R-:W-:Y:S05]  /*8cc0*/  BRA `(.L_x_21634) ;  /* 0x0000000400f87947 */ /* 0x000fea0003800000 */
.L_x_21645:
        /* <DEDUP_REMOVED lines=13> */
.L_x_21649:
[----:B------:R-:W-:Y:S01]  /*8da0*/  IMAD.MOV.U32 R0, RZ, RZ, 0x7f ;  /* 0x0000007fff007424 */ /* 0x000fe200078e00ff */
[----:B------:R-:W-:-:S04]  /*8db0*/  ISETP.GT.U32.AND P0, PT, R3, 0x7f800000, PT ;  /* 0x7f8000000300780c */ /* 0x000fc80003f04070 */
[----:B------:R-:W-:-:S09]  /*8dc0*/  SEL R0, R0, 0x7c, P0 ;  /* 0x0000007c00007807 */ /* 0x000fd20000000000 */
.L_x_21650:
[----:B------:R-:W-:Y:S05]  /*8dd0*/  BSYNC B0 ;  /* 0x0000000000007941 */ /* 0x000fea0003800000 */
.L_x_21648:
[----:B------:R-:W-:-:S04]  /*8de0*/  LOP3.LUT R3, R27, 0x80000000, RZ, 0xc0, !PT ;  /* 0x800000001b037812 */ /* 0x000fc800078ec0ff */
[----:B------:R-:W-:-:S04]  /*8df0*/  SHF.R.U32.HI R3, RZ, 0x18, R3 ;  /* 0x00000018ff037819 */ /* 0x000fc80000011603 */
[----:B------:R-:W-:-:S05]  /*8e00*/  LOP3.LUT R3, R0, R3, RZ, 0xfc, !PT ;  /* 0x0000000300037212 */ /* 0x000fca00078efcff */
[----:B------:R0:W-:Y:S01]  /*8e10*/  STG.E.U8 desc[UR36][R8.64], R3 ;  /* 0x0000000308007986 */ /* 0x0001e2000c101124 */
[----:B------:R-:W-:Y:S05]  /*8e20*/  BRA `(.L_x_21634) ;  /* 0x0000000400a07947 */ /* 0x000fea0003800000 */
.L_x_21644:
[----:B------:R-:W0:Y:S02]  /*8e30*/  I2F.S64 R0, R26 ;  /* 0x0000001a00007312 */ /* 0x000e240000301400 */
[----:B0-----:R-:W-:-:S05]  /*8e40*/  F2FP.BF16.F32.PACK_AB R0, RZ, R0 ;  /* 0x00000000ff00723e */ /* 0x001fca00000010ff */
[----:B------:R0:W-:Y:S01]  /*8e50*/  STG.E.U16 desc[UR36][R8.64], R0 ;  /* 0x0000000008007986 */ /* 0x0001e2000c101524 */
[----:B------:R-:W-:Y:S05]  /*8e60*/  BRA `(.L_x_21634) ;  /* 0x0000000400907947 */ /* 0x000fea0003800000 */
.L_x_21641:
        /* <DEDUP_REMOVED lines=10> */
.L_x_21653:
        /* <DEDUP_REMOVED lines=17> */
.L_x_21656:
[----:B------:R-:W-:-:S04]  /*9020*/  LOP3.LUT R3, R27, 0x80000000, RZ, 0xc0, !PT ;  /* 0x800000001b037812 */ /* 0x000fc800078ec0ff */
[----:B------:R-:W-:-:S04]  /*9030*/  SHF.R.U32.HI R3, RZ, 0x18, R3 ;  /* 0x00000018ff037819 */ /* 0x000fc80000011603 */
[----:B------:R-:W-:-:S04]  /*9040*/  LOP3.LUT R0, R0, R3, RZ, 0xfc, !PT ;  /* 0x0000000300007212 */ /* 0x000fc800078efcff */
[----:B------:R-:W-:-:S07]  /*9050*/  PRMT R4, R0, 0x7610, R4 ;  /* 0x0000761000047816 */ /* 0x000fce0000000004 */
.L_x_21655:
[----:B------:R-:W-:Y:S05]  /*9060*/  BSYNC B0 ;  /* 0x0000000000007941 */ /* 0x000fea0003800000 */
.L_x_21654:
[----:B------:R0:W-:Y:S01]  /*9070*/  STG.E.U8 desc[UR36][R8.64], R4 ;  /* 0x0000000408007986 */ /* 0x0001e2000c101124 */
[----:B------:R-:W-:Y:S05]  /*9080*/  BRA `(.L_x_21634) ;  /* 0x0000000400087947 */ /* 0x000fea0003800000 */
.L_x_21652:
        /* <DEDUP_REMOVED lines=17> */
.L_x_21659:
[----:B------:R-:W-:-:S04]  /*91a0*/  LOP3.LUT R3, R27, 0x80000000, RZ, 0xc0, !PT ;  /* 0x800000001b037812 */ /* 0x000fc800078ec0ff */
[----:B------:R-:W-:-:S04]  /*91b0*/  SHF.R.U32.HI R3, RZ, 0x18, R3 ;  /* 0x00000018ff037819 */ /* 0x000fc80000011603 */
[----:B------:R-:W-:-:S04]  /*91c0*/  LOP3.LUT R0, R0, R3, RZ, 0xfc, !PT ;  /* 0x0000000300007212 */ /* 0x000fc800078efcff */
[----:B------:R-:W-:-:S07]  /*91d0*/  PRMT R4, R0, 0x7610, R4 ;  /* 0x0000761000047816 */ /* 0x000fce0000000004 */
.L_x_21658:
[----:B------:R-:W-:Y:S05]  /*91e0*/  BSYNC B0 ;  /* 0x0000000000007941 */ /* 0x000fea0003800000 */
.L_x_21657:
[----:B------:R0:W-:Y:S01]  /*91f0*/  STG.E.U8 desc[UR36][R8.64], R4 ;  /* 0x0000000408007986 */ /* 0x0001e2000c101124 */
[----:B------:R-:W-:Y:S05]  /*9200*/  BRA `(.L_x_21634) ;  /* 0x0000000000a87947 */ /* 0x000fea0003800000 */
.L_x_21651:
        /* <DEDUP_REMOVED lines=22> */
.L_x_21633:
        /* <DEDUP_REMOVED lines=16> */
.L_x_21662:
[----:B------:R-:W-:Y:S05]  /*9470*/  BRA `(.L_x_21634) ;  /* 0x00000000000c7947 */ /* 0x000fea0003800000 */
.L_x_21661:
[----:B------:R0:W-:Y:S01]  /*9480*/  STG.E.64 desc[UR36][R8.64], R26 ;  /* 0x0000001a08007986 */ /* 0x0001e2000c101b24 */
[----:B------:R-:W-:Y:S05]  /*9490*/  BRA `(.L_x_21634) ;  /* 0x0000000000047947 */ /* 0x000fea0003800000 */
.L_x_21660:
[----:B------:R0:W-:Y:S02]  /*94a0*/  STG.E desc[UR36][R8.64], R26 ;  /* 0x0000001a08007986 */ /* 0x0001e4000c101924 */
.L_x_21634:
        /* <DEDUP_REMOVED lines=23> */
.L_x_21666:
[----:B------:R0:W-:Y:S01]  /*9620*/  STG.E.U8 desc[UR36][R4.64], R18 ;  /* 0x0000001204007986 */ /* 0x0001e2000c101124 */
[----:B------:R-:W-:Y:S05]  /*9630*/  BRA `(.L_x_21668) ;  /* 0x0000000c00447947 */ /* 0x000fea0003800000 */
.L_x_21665:
        /* <DEDUP_REMOVED lines=8> */
.L_x_21670:
[----:B------:R0:W-:Y:S01]  /*96c0*/  STG.E desc[UR36][R4.64], R18 ;  /* 0x0000001204007986 */ /* 0x0001e2000c101924 */
[----:B------:R-:W-:Y:S05]  /*96d0*/  BRA `(.L_x_21668) ;  /* 0x0000000c001c7947 */ /* 0x000fea0003800000 */
.L_x_21669:
[----:B------:R0:W-:Y:S01]  /*96e0*/  STG.E.U16 desc[UR36][R4.64], R18 ;  /* 0x0000001204007986 */ /* 0x0001e2000c101524 */
[----:B------:R-:W-:Y:S05]  /*96f0*/  BRA `(.L_x_21668) ;  /* 0x0000000c00147947 */ /* 0x000fea0003800000 */
.L_x_21664:
        /* <DEDUP_REMOVED lines=9> */
.L_x_21672:
[----:B------:R-:W0:Y:S02]  /*9790*/  I2F.S64 R0, R18 ;  /* 0x0000001200007312 */ /* 0x000e240000301400 */
[----:B0-----:R-:W-:-:S05]  /*97a0*/  F2FP.F16.F32.PACK_AB R0, RZ, R0 ;  /* 0x00000000ff00723e */ /* 0x001fca00000000ff */
[----:B------:R0:W-:Y:S01]  /*97b0*/  STG.E.U16 desc[UR36][R4.64], R0 ;  /* 0x0000000004007986 */ /* 0x0001e2000c101524 */
[----:B------:R-:W-:Y:S05]  /*97c0*/  BRA `(.L_x_21668) ;  /* 0x0000000800e07947 */ /* 0x000fea0003800000 */
.L_x_21671:
        /* <DEDUP_REMOVED lines=10> */
.L_x_21674:
[----:B------:R-:W0:Y:S02]  /*9870*/  I2F.S64 R18, R18 ;  /* 0x0000001200127312 */ /* 0x000e240000301400 */
[----:B0-----:R-:W-:-:S04]  /*9880*/  F2FP.F16.F32.PACK_AB R3, RZ, R18 ;  /* 0x00000012ff03723e */ /* 0x001fc800000000ff */
[----:B------:R-:W-:-:S05]  /*9890*/  PRMT R3, R3, 0x5410, RZ ;  /* 0x0000541003037816 */ /* 0x000fca00000000ff */
[----:B------:R3:W-:Y:S01]  /*98a0*/  STG.E desc[UR36][R4.64], R3 ;  /* 0x0000000304007986 */ /* 0x0007e2000c101924 */
[----:B------:R-:W-:Y:S05]  /*98b0*/  BRA `(.L_x_21668) ;  /* 0x0000000800a47947 */ /* 0x000fea0003800000 */
.L_x_21673:
[----:B------:R-:W0:Y:S02]  /*98c0*/  I2F.F64.S64 R18, R18 ;  /* 0x0000001200127312 */ /* 0x000e240000301c00 */
[----:B0-----:R0:W-:Y:S01]  /*98d0*/  STG.E.64 desc[UR36][R4.64], R18 ;  /* 0x0000001204007986 */ /* 0x0011e2000c101b24 */
[----:B------:R-:W-:Y:S05]  /*98e0*/  BRA `(.L_x_21668) ;  /* 0x0000000800987947 */ /* 0x000fea0003800000 */
.L_x_21663:
        /* <DEDUP_REMOVED lines=13> */
.L_x_21677:
[----:B-1--4-:R-:W0:Y:S01]  /*99c0*/  I2F.F64.S64 R8, R18 ;  /* 0x0000001200087312 */ /* 0x012e220000301c00 */
[----:B------:R-:W-:-:S05]  /*99d0*/  CS2R R10, SRZ ;  /* 0x00000000000a7805 */ /* 0x000fca000001ff00 */
[----:B0-----:R0:W-:Y:S01]  /*99e0*/  STG.E.128 desc[UR36][R4.64], R8 ;  /* 0x0000000804007986 */ /* 0x0011e2000c101d24 */
[----:B------:R-:W-:Y:S05]  /*99f0*/  BRA `(.L_x_21668) ;  /* 0x0000000800547947 */ /* 0x000fea0003800000 */
.L_x_21676:
        /* <DEDUP_REMOVED lines=21> */
.L_x_21681:
[----:B------:R-:W-:Y:S05]  /*9b50*/  BSYNC B0 ;  /* 0x0000000000007941 */ /* 0x000fea0003800000 */
.L_x_21680:
[----:B------:R-:W-:-:S05]  /*9b60*/  LOP3.LUT R7, R0, R7, RZ, 0xfc, !PT ;  /* 0x0000000700077212 */ /* 0x000fca00078efcff */
[----:B------:R0:W-:Y:S01]  /*9b70*/  STG.E.U8 desc[UR36][R4.64], R7 ;  /* 0x0000000704007986 */ /* 0x0001e2000c101124 */
[----:B------:R-:W-:Y:S05]  /*9b80*/  BRA `(.L_x_21668) ;  /* 0x0000000400f07947 */ /* 0x000fea0003800000 */
.L_x_21679:
        /* <DEDUP_REMOVED lines=13> */
.L_x_21683:
[----:B------:R-:W-:Y:S01]  /*9c60*/  IMAD.MOV.U32 R0, RZ, RZ, 0x7f ;  /* 0x0000007fff007424 */ /* 0x000fe200078e00ff */
[----:B------:R-:W-:-:S04]  /*9c70*/  ISETP.GT.U32.AND P0, PT, R3, 0x7f800000, PT ;  /* 0x7f8000000300780c */ /* 0x000fc80003f04070 */
[----:B------:R-:W-:-:S09]  /*9c80*/  SEL R0, R0, 0x7c, P0 ;  /* 0x0000007c00007807 */ /* 0x000fd20000000000 */
.L_x_21684:
[----:B------:R-:W-:Y:S05]  /*9c90*/  BSYNC B0 ;  /* 0x0000000000007941 */ /* 0x000fea0003800000 */
.L_x_21682:
[----:B------:R-:W-:-:S04]  /*9ca0*/  LOP3.LUT R3, R19, 0x80000000, RZ, 0xc0, !PT ;  /* 0x8000000013037812 */ /* 0x000fc800078ec0ff */
[----:B------:R-:W-:-:S04]  /*9cb0*/  SHF.R.U32.HI R3, RZ, 0x18, R3 ;  /* 0x00000018ff037819 */ /* 0x000fc80000011603 */
[----:B------:R-:W-:-:S05]  /*9cc0*/  LOP3.LUT R3, R0, R3, RZ, 0xfc, !PT ;  /* 0x0000000300037212 */ /* 0x000fca00078efcff */
[----:B------:R0:W-:Y:S01]  /*9cd0*/  STG.E.U8 desc[UR36][R4.64], R3 ;  /* 0x0000000304007986 */ /* 0x0001e2000c101124 */
[----:B------:R-:W-:Y:S05]  /*9ce0*/  BRA `(.L_x_21668) ;  /* 0x0000000400987947 */ /* 0x000fea0003800000 */
.L_x_21678:
[----:B------:R-:W0:Y:S02]  /*9cf0*/  I2F.S64 R0, R18 ;  /* 0x0000001200007312 */ /* 0x000e240000301400 */
[----:B0-----:R-:W-:-:S05]  /*9d00*/  F2FP.BF16.F32.PACK_AB R0, RZ, R0 ;  /* 0x00000000ff00723e */ /* 0x001fca00000010ff */
[----:B------:R0:W-:Y:S01]  /*9d10*/  STG.E.U16 desc[UR36][R4.64], R0 ;  /* 0x0000000004007986 */ /* 0x0001e2000c101524 */
[----:B------:R-:W-:Y:S05]  /*9d20*/  BRA `(.L_x_21668) ;  /* 0x0000000400887947 */ /* 0x000fea0003800000 */
.L_x_21675:
        /* <DEDUP_REMOVED lines=10> */
.L_x_21687:
        /* <DEDUP_REMOVED lines=17> */
.L_x_21690:
[----:B------:R-:W-:-:S04]  /*9ee0*/  LOP3.LUT R0, R19, 0x80000000, RZ, 0xc0, !PT ;  /* 0x8000000013007812 */ /* 0x000fc800078ec0ff */
[----:B------:R-:W-:-:S04]  /*9ef0*/  SHF.R.U32.HI R0, RZ, 0x18, R0 ;  /* 0x00000018ff007819 */ /* 0x000fc80000011600 */
[----:B------:R-:W-:-:S07]  /*9f00*/  LOP3.LUT R0, R3, R0, RZ, 0xfc, !PT ;  /* 0x0000000003007212 */ /* 0x000fce00078efcff */
.L_x_21689:
[----:B------:R-:W-:Y:S05]  /*9f10*/  BSYNC B0 ;  /* 0x0000000000007941 */ /* 0x000fea0003800000 */
.L_x_21688:
[----:B------:R0:W-:Y:S01]  /*9f20*/  STG.E.U8 desc[UR36][R4.64], R0 ;  /* 0x0000000004007986 */ /* 0x0001e2000c101124 */
[----:B------:R-:W-:Y:S05]  /*9f30*/  BRA `(.L_x_21668) ;  /* 0x0000000400047947 */ /* 0x000fea0003800000 */
.L_x_21686:
        /* <DEDUP_REMOVED lines=17> */
.L_x_21693:
[----:B------:R-:W-:-:S04]  /*a050*/  LOP3.LUT R0, R19, 0x80000000, RZ, 0xc0, !PT ;  /* 0x8000000013007812 */ /* 0x000fc800078ec0ff */
[----:B------:R-:W-:-:S04]  /*a060*/  SHF.R.U32.HI R0, RZ, 0x18, R0 ;  /* 0x00000018ff007819 */ /* 0x000fc80000011600 */
[----:B------:R-:W-:-:S07]  /*a070*/  LOP3.LUT R0, R3, R0, RZ, 0xfc, !PT ;  /* 0x0000000003007212 */ /* 0x000fce00078efcff */
.L_x_21692:
[----:B------:R-:W-:Y:S05]  /*a080*/  BSYNC B0 ;  /* 0x0000000000007941 */ /* 0x000fea0003800000 */
.L_x_21691:
[----:B------:R0:W-:Y:S01]  /*a090*/  STG.E.U8 desc[UR36][R4.64], R0 ;  /* 0x0000000004007986 */ /* 0x0001e2000c101124 */
[----:B------:R-:W-:Y:S05]  /*a0a0*/  BRA `(.L_x_21668) ;  /* 0x0000000000a87947 */ /* 0x000fea0003800000 */
.L_x_21685:
        /* <DEDUP_REMOVED lines=22> */
.L_x_21667:
        /* <DEDUP_REMOVED lines=16> */
.L_x_21696:
[----:B------:R-:W-:Y:S05]  /*a310*/  BRA `(.L_x_21668) ;  /* 0x00000000000c7947 */ /* 0x000fea0003800000 */
.L_x_21695:
[----:B------:R0:W-:Y:S01]  /*a320*/  STG.E.64 desc[UR36][R4.64], R18 ;  /* 0x0000001204007986 */ /* 0x0001e2000c101b24 */
[----:B------:R-:W-:Y:S05]  /*a330*/  BRA `(.L_x_21668) ;  /* 0x0000000000047947 */ /* 0x000fea0003800000 */
.L_x_21694:
[----:B------:R0:W-:Y:S02]  /*a340*/  STG.E desc[UR36][R4.64], R18 ;  /* 0x0000001204007986 */ /* 0x0001e4000c101924 */
.L_x_21668:
[----:B------:R-:W-:-:S07]  /*a350*/  VIADD R33, R33, 0x80 ;  /* 0x0000008021217836 */ /* 0x000fce0000000000 */
.L_x_21628:
[----:B------:R-:W-:Y:S05]  /*a360*/  BSYNC B6 ;  /* 0x0000000000067941 */ /* 0x000fea0003800000 */
.L_x_21627:
        /* <DEDUP_REMOVED lines=21> */
.L_x_21700:
[----:B------:R-:W-:Y:S01]  /*a4c0*/  STG.E.U8 desc[UR36][R2.64], R16 ;  /* 0x0000001002007986 */ /* 0x000fe2000c101124 */
[----:B------:R-:W-:Y:S05]  /*a4d0*/  EXIT ;  /* 0x000000000000794d */ /* 0x000fea0003800000 */
.L_x_21699:
        /* <DEDUP_REMOVED lines=8> */
.L_x_21703:
[----:B------:R-:W-:Y:S01]  /*a560*/  STG.E desc[UR36][R2.64], R16 ;  /* 0x0000001002007986 */ /* 0x000fe2000c101924 */
[----:B------:R-:W-:Y:S05]  /*a570*/  EXIT ;  /* 0x000000000000794d */ /* 0x000fea0003800000 */
.L_x_21702:
[----:B------:R-:W-:Y:S01]  /*a580*/  STG.E.U16 desc[UR36][R2.64], R16 ;  /* 0x0000001002007986 */ /* 0x000fe2000c101524 */
[----:B------:R-:W-:Y:S05]  /*a590*/  EXIT ;  /* 0x000000000000794d */ /* 0x000fea0003800000 */
.L_x_21698:
        /* <DEDUP_REMOVED lines=9> */
.L_x_21705:
[----:B------:R-:W0:Y:S02]  /*a630*/  I2F.S64 R0, R16 ;  /* 0x0000001000007312 */ /* 0x000e240000301400 */
[----:B0-----:R-:W-:-:S05]  /*a640*/  F2FP.F16.F32.PACK_AB R0, RZ, R0 ;  /* 0x00000000ff00723e */ /* 0x001fca00000000ff */
[----:B------:R-:W-:Y:S01]  /*a650*/  STG.E.U16 desc[UR36][R2.64], R0 ;  /* 0x0000000002007986 */ /* 0x000fe2000c101524 */
[----:B------:R-:W-:Y:S05]  /*a660*/  EXIT ;  /* 0x000000000000794d */ /* 0x000fea0003800000 */
.L_x_21704:
        /* <DEDUP_REMOVED lines=10> */
.L_x_21707:
[----:B------:R-:W1:Y:S02]  /*a710*/  I2F.S64 R16, R16 ;  /* 0x0000001000107312 */ /* 0x000e640000301400 */
[----:B-12-4-:R-:W-:-:S04]  /*a720*/  F2FP.F16.F32.PACK_AB R5, RZ, R16 ;  /* 0x00000010ff05723e */ /* 0x016fc800000000ff */
[----:B------:R-:W-:-:S05]  /*a730*/  PRMT R5, R5, 0x5410, RZ ;  /* 0x0000541005057816 */ /* 0x000fca00000000ff */
[----:B------:R-:W-:Y:S01]  /*a740*/  STG.E desc[UR36][R2.64], R5 ;  /* 0x0000000502007986 */ /* 0x000fe2000c101924 */
[----:B------:R-:W-:Y:S05]  /*a750*/  EXIT ;  /* 0x000000000000794d */ /* 0x000fea0003800000 */
.L_x_21706:
[----:B------:R-:W0:Y:S02]  /*a760*/  I2F.F64.S64 R16, R16 ;  /* 0x0000001000107312 */ /* 0x000e240000301c00 */
[----:B0-----:R-:W-:Y:S01]  /*a770*/  STG.E.64 desc[UR36][R2.64], R16 ;  /* 0x0000001002007986 */ /* 0x001fe2000c101b24 */
[----:B------:R-:W-:Y:S05]  /*a780*/  EXIT ;  /* 0x000000000000794d */ /* 0x000fea0003800000 */
.L_x_21697:
        /* <DEDUP_REMOVED lines=13> */
.L_x_21710:
[----:B------:R-:W0:Y:S01]  /*a860*/  I2F.F64.S64 R16, R16 ;  /* 0x0000001000107312 */ /* 0x000e220000301c00 */
[----:B------:R-:W-:-:S05]  /*a870*/  CS2R R18, SRZ ;  /* 0x0000000000127805 */ /* 0x000fca000001ff00 */
[----:B0-----:R-:W-:Y:S01]  /*a880*/  STG.E.128 desc[UR36][R2.64], R16 ;  /* 0x0000001002007986 */ /* 0x001fe2000c101d24 */
[----:B------:R-:W-:Y:S05]  /*a890*/  EXIT ;  /* 0x000000000000794d */ /* 0x000fea0003800000 */
.L_x_21709:
        /* <DEDUP_REMOVED lines=21> */
.L_x_21714:
[----:B------:R-:W-:Y:S05]  /*a9f0*/  BSYNC B0 ;  /* 0x0000000000007941 */ /* 0x000fea0003800000 */
.L_x_21713:
[----:B------:R-:W-:-:S05]  /*aa00*/  LOP3.LUT R5, R0, R5, RZ, 0xfc, !PT ;  /* 0x0000000500057212 */ /* 0x000fca00078efcff */
[----:B------:R-:W-:Y:S01]  /*aa10*/  STG.E.U8 desc[UR36][R2.64], R5 ;  /* 0x0000000502007986 */ /* 0x000fe2000c101124 */
[----:B------:R-:W-:Y:S05]  /*aa20*/  EXIT ;  /* 0x000000000000794d */ /* 0x000fea0003800000 */
.L_x_21712:
        /* <DEDUP_REMOVED lines=13> */
.L_x_21716:
[----:B------:R-:W-:Y:S01]  /*ab00*/  IMAD.MOV.U32 R0, RZ, RZ, 0x7f ;  /* 0x0000007fff007424 */ /* 0x000fe200078e00ff */
[----:B------:R-:W-:-:S04]  /*ab10*/  ISETP.GT.U32.AND P0, PT, R4, 0x7f800000, PT ;  /* 0x7f8000000400780c */ /* 0x000fc80003f04070 */
[----:B------:R-:W-:-:S09]  /*ab20*/  SEL R0, R0, 0x7c, P0 ;  /* 0x0000007c00007807 */ /* 0x000fd20000000000 */
.L_x_21717:
[----:B------:R-:W-:Y:S05]  /*ab30*/  BSYNC B0 ;  /* 0x0000000000007941 */ /* 0x000fea0003800000 */
.L_x_21715:
[----:B------:R-:W-:-:S04]  /*ab40*/  LOP3.LUT R4, R17, 0x80000000, RZ, 0xc0, !PT ;  /* 0x8000000011047812 */ /* 0x000fc800078ec0ff */
[----:B-1----:R-:W-:-:S04]  /*ab50*/  SHF.R.U32.HI R5, RZ, 0x18, R4 ;  /* 0x00000018ff057819 */ /* 0x002fc80000011604 */
[----:B------:R-:W-:-:S05]  /*ab60*/  LOP3.LUT R5, R0, R5, RZ, 0xfc, !PT ;  /* 0x0000000500057212 */ /* 0x000fca00078efcff */
[----:B------:R-:W-:Y:S01]  /*ab70*/  STG.E.U8 desc[UR36][R2.64], R5 ;  /* 0x0000000502007986 */ /* 0x000fe2000c101124 */
[----:B------:R-:W-:Y:S05]  /*ab80*/  EXIT ;  /* 0x000000000000794d */ /* 0x000fea0003800000 */
.L_x_21711:
[----:B------:R-:W0:Y:S02]  /*ab90*/  I2F.S64 R0, R16 ;  /* 0x0000001000007312 */ /* 0x000e240000301400 */
[----:B0-----:R-:W-:-:S05]  /*aba0*/  F2FP.BF16.F32.PACK_AB R0, RZ, R0 ;  /* 0x00000000ff00723e */ /* 0x001fca00000010ff */
[----:B------:R-:W-:Y:S01]  /*abb0*/  STG.E.U16 desc[UR36][R2.64], R0 ;  /* 0x0000000002007986 */ /* 0x000fe2000c101524 */
[----:B------:R-:W-:Y:S05]  /*abc0*/  EXIT ;  /* 0x000000000000794d */ /* 0x000fea0003800000 */
.L_x_21708:
        /* <DEDUP_REMOVED lines=10> */
.L_x_21720:
        /* <DEDUP_REMOVED lines=17> */
.L_x_21723:
[----:B------:R-:W-:-:S04]  /*ad80*/  LOP3.LUT R0, R17, 0x80000000, RZ, 0xc0, !PT ;  /* 0x8000000011007812 */ /* 0x000fc800078ec0ff */
[----:B------:R-:W-:-:S04]  /*ad90*/  SHF.R.U32.HI R5, RZ, 0x18, R0 ;  /* 0x00000018ff057819 */ /* 0x000fc80000011600 */
[----:B------:R-:W-:-:S04]  /*ada0*/  LOP3.LUT R4, R4, R5, RZ, 0xfc, !PT ;  /* 0x0000000504047212 */ /* 0x000fc800078efcff */
[----:B------:R-:W-:-:S07]  /*adb0*/  PRMT R0, R4, 0x7610, R0 ;  /* 0x0000761004007816 */ /* 0x000fce0000000000 */
.L_x_21722:
[----:B------:R-:W-:Y:S05]  /*adc0*/  BSYNC B0 ;  /* 0x0000000000007941 */ /* 0x000fea0003800000 */
.L_x_21721:
[----:B------:R-:W-:Y:S01]  /*add0*/  STG.E.U8 desc[UR36][R2.64], R0 ;  /* 0x0000000002007986 */ /* 0x000fe2000c101124 */
[----:B------:R-:W-:Y:S05]  /*ade0*/  EXIT ;  /* 0x000000000000794d */ /* 0x000fea0003800000 */
.L_x_21719:
        /* <DEDUP_REMOVED lines=17> */
.L_x_21726:
[----:B------:R-:W-:-:S04]  /*af00*/  LOP3.LUT R0, R17, 0x80000000, RZ, 0xc0, !PT ;  /* 0x8000000011007812 */ /* 0x000fc800078ec0ff */
[----:B------:R-:W-:-:S04]  /*af10*/  SHF.R.U32.HI R5, RZ, 0x18, R0 ;  /* 0x00000018ff057819 */ /* 0x000fc80000011600 */
[----:B------:R-:W-:-:S04]  /*af20*/  LOP3.LUT R4, R4, R5, RZ, 0xfc, !PT ;  /* 0x0000000504047212 */ /* 0x000fc800078efcff */
[----:B------:R-:W-:-:S07]  /*af30*/  PRMT R0, R4, 0x7610, R0 ;  /* 0x0000761004007816 */ /* 0x000fce0000000000 */
.L_x_21725:
[----:B------:R-:W-:Y:S05]  /*af40*/  BSYNC B0 ;  /* 0x0000000000007941 */ /* 0x000fea0003800000 */
.L_x_21724:
[----:B------:R-:W-:Y:S01]  /*af50*/  STG.E.U8 desc[UR36][R2.64], R0 ;  /* 0x0000000002007986 */ /* 0x000fe2000c101124 */
[----:B------:R-:W-:Y:S05]  /*af60*/  EXIT ;  /* 0x000000000000794d */ /* 0x000fea0003800000 */
.L_x_21718:
        /* <DEDUP_REMOVED lines=22> */
.L_x_21701:
        /* <DEDUP_REMOVED lines=16> */
.L_x_21729:
[----:B------:R-:W-:Y:S05]  /*b1d0*/  EXIT ;  /* 0x000000000000794d */ /* 0x000fea0003800000 */
.L_x_21728:
[----:B------:R-:W-:Y:S01]  /*b1e0*/  STG.E.64 desc[UR36][R2.64], R16 ;  /* 0x0000001002007986 */ /* 0x000fe2000c101b24 */
[----:B------:R-:W-:Y:S05]  /*b1f0*/  EXIT ;  /* 0x000000000000794d */ /* 0x000fea0003800000 */
.L_x_21727:
[----:B------:R-:W-:Y:S01]  /*b200*/  STG.E desc[UR36][R2.64], R16 ;  /* 0x0000001002007986 */ /* 0x000fe2000c101924 */
[----:B------:R-:W-:Y:S05]  /*b210*/  EXIT ;  /* 0x000000000000794d */ /* 0x000fea0003800000 */
.L_x_21730:
        /* <DEDUP_REMOVED lines=14> */
.L_x_26324:


//--------------------- .text._ZN2at6native18elementwise_kernelILi128ELi2EZNS0_22gpu_kernel_impl_nocastINS0_13BinaryFunctorIlllNS0_17BitwiseAndFunctorIlEEEEEEvRNS_18TensorIteratorBaseERKT_EUliE_EEviT1_ --------------------------
	.section	.text._ZN2at6native18elementwise_kernelILi128ELi2EZNS0_22gpu_kernel_impl_nocastINS0_13BinaryFunctorIlllNS0_17BitwiseAndFunctorIlEEEEEEvRNS_18TensorIteratorBaseERKT_EUliE_EEviT1_,"ax",@progbits
	.align	128
        .global         _ZN2at6native18elementwise_kernelILi128ELi2EZNS0_22gpu_kernel_impl_nocastINS0_13BinaryFunctorIlllNS0_17BitwiseAndFunctorIlEEEEEEvRNS_18TensorIteratorBaseERKT_EUliE_EEviT1_
        .type           _ZN2at6native18elementwise_kernelILi128ELi2EZNS0_22gpu_kernel_impl_nocastINS0_13BinaryFunctorIlllNS0_17BitwiseAndFunctorIlEEEEEEvRNS_18TensorIteratorBaseERKT_EUliE_EEviT1_,@function
        .size           _ZN2at6native18elementwise_kernelILi128ELi2EZNS0_22gpu_kernel_impl_nocastINS0_13BinaryFunctorIlllNS0_17BitwiseAndFunctorIlEEEEEEvRNS_18TensorIteratorBaseERKT_EUliE_EEviT1_,(.L_x_26325 - _ZN2at6native18elementwise_kernelILi128ELi2EZNS0_22gpu_kernel_impl_nocastINS0_13BinaryFunctorIlllNS0_17BitwiseAndFunctorIlEEEEEEvRNS_18TensorIteratorBaseERKT_EUliE_EEviT1_)
        .other          _ZN2at6native18elementwise_kernelILi128ELi2EZNS0_22gpu_kernel_impl_nocastINS0_13BinaryFunctorIlllNS0_17BitwiseAndFunctorIlEEEEEEvRNS_18TensorIteratorBaseERKT_EUliE_EEviT1_,@"STO_CUDA_ENTRY STV_DEFAULT"
_ZN2at6native18elementwise_kernelILi128ELi2EZNS0_22gpu_kernel_impl_nocastINS0_13BinaryFunctorIlllNS0_17BitwiseAndFunctorIlEEEEEEvRNS_18TensorIteratorBaseERKT_EUliE_EEviT1_:
.text._ZN2at6native18elementwise_kernelILi128ELi2EZNS0_22gpu_kernel_impl_nocastINS0_13BinaryFunctorIlllNS0_17BitwiseAndFunctorIlEEEEEEvRNS_18TensorIteratorBaseERKT_EUliE_EEviT1_:
        /* <DEDUP_REMOVED lines=363> */
.L_x_21733:
        /* <DEDUP_REMOVED lines=15> */
.L_x_21732:
[----:B------:R-:W-:Y:S05]  /*17a0*/  BSYNC B0 ;  /* 0x0000000000007941 */ /* 0x000fea0003800000 */
.L_x_21731:
        /* <DEDUP_REMOVED lines=355> */
.L_x_21734:
        /* <DEDUP_REMOVED lines=15> */
.L_x_21735:
        /* <DEDUP_REMOVED lines=11> */
.L_x_26325:


//--------------------- .text._ZN2at6native27unrolled_elementwise_kernelINS0_13BinaryFunctorIlllNS0_17BitwiseAndFunctorIlEEEESt5arrayIPcLm3EELi4E23TrivialOffsetCalculatorILi2EjES9_ILi1EjENS0_6memory15LoadWithoutCastENSC_16StoreWithoutCastEEEviT_T0_T2_T3_T4_T5_ --------------------------
	.section	.text._ZN2at6native27unrolled_elementwise_kernelINS0_13BinaryFunctorIlllNS0_17BitwiseAndFunctorIlEEEESt5arrayIPcLm3EELi4E23TrivialOffsetCalculatorILi2EjES9_ILi1EjENS0_6memory15LoadWithoutCastENSC_16StoreWithoutCastEEEviT_T0_T2_T3_T4_T5_,"ax",@progbits
	.align	128
        .global         _ZN2at6native27unrolled_elementwise_kernelINS0_13BinaryFunctorIlllNS0_17BitwiseAndFunctorIlEEEESt5arrayIPcLm3EELi4E23TrivialOffsetCalculatorILi2EjES9_ILi1EjENS0_6memory15LoadWithoutCastENSC_16StoreWithoutCastEEEviT_T0_T2_T3_T4_T5_
        .type           _ZN2at6native27unrolled_elementwise_kernelINS0_13BinaryFunctorIlllNS0_17BitwiseAndFunctorIlEEEESt5arrayIPcLm3EELi4E23TrivialOffsetCalculatorILi2EjES9_ILi1EjENS0_6memory15LoadWithoutCastENSC_16StoreWithoutCastEEEviT_T0_T2_T3_T4_T5_,@function
        .size           _ZN2at6native27unrolled_elementwise_kernelINS0_13BinaryFunctorIlllNS0_17BitwiseAndFunctorIlEEEESt5arrayIPcLm3EELi4E23TrivialOffsetCalculatorILi2EjES9_ILi1EjENS0_6memory15LoadWithoutCastENSC_16StoreWithoutCastEEEviT_T0_T2_T3_T4_T5_,(.L_x_26326 - _ZN2at6native27unrolled_elementwise_kernelINS0_13BinaryFunctorIlllNS0_17BitwiseAndFunctorIlEEEESt5arrayIPcLm3EELi4E23TrivialOffsetCalculatorILi2EjES9_ILi1EjENS0_6memory15LoadWithoutCastENSC_16StoreWithoutCastEEEviT_T0_T2_T3_T4_T5_)
        .other          _ZN2at6native27unrolled_elementwise_kernelINS0_13BinaryFunctorIlllNS0_17BitwiseAndFunctorIlEEEESt5arrayIPcLm3EELi4E23TrivialOffsetCalculatorILi2EjES9_ILi1EjENS0_6memory15LoadWithoutCastENSC_16StoreWithoutCastEEEviT_T0_T2_T3_T4_T5_,@"STO_CUDA_ENTRY STV_DEFAULT"
_ZN2at6native27unrolled_elementwise_kernelINS0_13BinaryFunctorIlllNS0_17BitwiseAndFunctorIlEEEESt5arrayIPcLm3EELi4E23TrivialOffsetCalculatorILi2EjES9_ILi1EjENS0_6memory15LoadWithoutCastENSC_16StoreWithoutCastEEEviT_T0_T2_T3_T4_T5_:
.text._ZN2at6native27unrolled_elementwise_kernelINS0_13BinaryFunctorIlllNS0_17BitwiseAndFunctorIlEEEESt5arrayIPcLm3EELi4E23TrivialOffsetCalculatorILi2EjES9_ILi1EjENS0_6memory15LoadWithoutCastENSC_16StoreWithoutCastEEEviT_T0_T2_T3_T4_T5_:
        /* <DEDUP_REMOVED lines=76> */
.L_x_21737:
[----:B------:R-:W-:Y:S05]  /*04c0*/  BSYNC B0 ;  /* 0x0000000000007941 */ /* 0x000fea0003800000 */
.L_x_21736:
        /* <DEDUP_REMOVED lines=9> */
.L_x_21738:
        /* <DEDUP_REMOVED lines=10> */
.L_x_26326:


//--------------------- .text._ZN2at6native29vectorized_elementwise_kernelILi2ENS0_13BinaryFunctorIlllNS0_17BitwiseAndFunctorIlEEEESt5arrayIPcLm3EEEEviT0_T1_ --------------------------
	.section	.text._ZN2at6native29vectorized_elementwise_kernelILi2ENS0_13BinaryFunctorIlllNS0_17BitwiseAndFunctorIlEEEESt5arrayIPcLm3EEEEviT0_T1_,"ax",@progbits
	.align	128
        .global         _ZN2at6native29vectorized_elementwise_kernelILi2ENS0_13BinaryFunctorIlllNS0_17BitwiseAndFunctorIlEEEESt5arrayIPcLm3EEEEviT0_T1_
        .type           _ZN2at6native29vectorized_elementwise_kernelILi2ENS0_13BinaryFunctorIlllNS0_17BitwiseAndFunctorIlEEEESt5arrayIPcLm3EEEEviT0_T1_,@function
        .size           _ZN2at6native29vectorized_elementwise_kernelILi2ENS0_13BinaryFunctorIlllNS0_17BitwiseAndFunctorIlEEEESt5arrayIPcLm3EEEEviT0_T1_,(.L_x_26327 - _ZN2at6native29vectorized_elementwise_kernelILi2ENS0_13BinaryFunctorIlllNS0_17BitwiseAndFunctorIlEEEESt5arrayIPcLm3EEEEviT0_T1_)
        .other          _ZN2at6native29vectorized_elementwise_kernelILi2ENS0_13BinaryFunctorIlllNS0_17BitwiseAndFunctorIlEEEESt5arrayIPcLm3EEEEviT0_T1_,@"STO_CUDA_ENTRY STV_DEFAULT"
_ZN2at6native29vectorized_elementwise_kernelILi2ENS0_13BinaryFunctorIlllNS0_17BitwiseAndFunctorIlEEEESt5arrayIPcLm3EEEEviT0_T1_:
.text._ZN2at6native29vectorized_elementwise_kernelILi2ENS0_13BinaryFunctorIlllNS0_17BitwiseAndFunctorIlEEEESt5arrayIPcLm3EEEEviT0_T1_:
        /* <DEDUP_REMOVED lines=63> */
.L_x_21739:
        /* <DEDUP_REMOVED lines=128> */
.L_x_21742:
[----:B------:R-:W-:-:S13]  /*0bf0*/  ISETP.GE.AND P0, PT, R21, R0, PT ;  /* 0x000000001500720c */ /* 0x000fda0003f06270 */
[----:B------:R-:W-:Y:S05]  /*0c00*/  @P0 BRA `(.L_x_21744) ;  /* 0x0000000000300947 */ /* 0x000fea0003800000 */
[----:B0-----:R-:W0:Y:S01]  /*0c10*/  LDC.64 R2, c[0x0][0x218] ;  /* 0x00008600ff027b82 */ /* 0x001e220000000a00 */
[----:B------:R-:W-:Y:S01]  /*0c20*/  IADD3 R13, R26, R21, RZ ;  /* 0x000000151a0d7210 */ /* 0x000fe20007ffe0ff */
[----:B------:R-:W-:-:S04]  /*0c30*/  VIADD R21, R21, 0x80 ;  /* 0x0000008015157836 */ /* 0x000fc80000000000 */
[----:B0-----:R-:W-:-:S05]  /*0c40*/  IMAD.WIDE.U32 R2, R13, 0x8, R2 ;  /* 0x000000080d027825 */ /* 0x001fca00078e0002 */
[----:B------:R1:W-:Y:S02]  /*0c50*/  STG.E.64 desc[UR4][R2.64], R6 ;  /* 0x0000000602007986 */ /* 0x0003e4000c101b04 */
.L_x_21743:
[----:B------:R-:W-:-:S13]  /*0c60*/  ISETP.GE.AND P0, PT, R21, R0, PT ;  /* 0x000000001500720c */ /* 0x000fda0003f06270 */
[----:B------:R-:W-:Y:S05]  /*0c70*/  @P0 BRA `(.L_x_21745) ;  /* 0x0000000000340947 */ /* 0x000fea0003800000 */
[----:B-1----:R-:W1:Y:S01]  /*0c80*/  LDC.64 R2, c[0x0][0x218] ;  /* 0x00008600ff027b82 */ /* 0x002e620000000a00 */
[----:B------:R-:W-:Y:S02]  /*0c90*/  IMAD.IADD R7, R26, 0x1, R21 ;  /* 0x000000011a077824 */ /* 0x000fe400078e0215 */
[----:B------:R-:W-:Y:S02]  /*0ca0*/  VIADD R21, R21, 0x80 ;  /* 0x0000008015157836 */ /* 0x000fe40000000000 */
[----:B-1----:R-:W-:-:S05]  /*0cb0*/  IMAD.WIDE.U32 R2, R7, 0x8, R2 ;  /* 0x0000000807027825 */ /* 0x002fca00078e0002 */
[----:B------:R1:W-:Y:S02]  /*0cc0*/  STG.E.64 desc[UR4][R2.64], R8 ;  /* 0x0000000802007986 */ /* 0x0003e4000c101b04 */
.L_x_21744:
        /* <DEDUP_REMOVED lines=8> */
.L_x_21745:
[----:B------:R-:W-:Y:S05]  /*0d50*/  BSYNC B1 ;  /* 0x0000000000017941 */ /* 0x000fea0003800000 */
.L_x_21741:
[----:B------:R-:W-:-:S13]  /*0d60*/  ISETP.GE.AND P0, PT, R21, R0, PT ;  /* 0x000000001500720c */ /* 0x000fda0003f06270 */
[----:B-12---:R-:W1:Y:S01]  /*0d70*/  @!P0 LDC.64 R2, c[0x0][0x218] ;  /* 0x00008600ff028b82 */ /* 0x006e620000000a00 */
[----:B------:R-:W-:Y:S02]  /*0d80*/  @!P0 IMAD.IADD R7, R26, 0x1, R21 ;  /* 0x000000011a078824 */ /* 0x000fe400078e0215 */
[----:B------:R-:W-:Y:S02]  /*0d90*/  @!P0 VIADD R21, R21, 0x80 ;  /* 0x0000008015158836 */ /* 0x000fe40000000000 */
[----:B-1----:R-:W-:-:S05]  /*0da0*/  @!P0 IMAD.WIDE.U32 R2, R7, 0x8, R2 ;  /* 0x0000000807028825 */ /* 0x002fca00078e0002 */
[----:B------:R2:W-:Y:S02]  /*0db0*/  @!P0 STG.E.64 desc[UR4][R2.64], R4 ;  /* 0x0000000402008986 */ /* 0x0005e4000c101b04 */
.L_x_21746:
[----:B------:R-:W-:Y:S05]  /*0dc0*/  BSYNC B0 ;  /* 0x0000000000007941 */ /* 0x000fea0003800000 */
.L_x_21740:
        /* <DEDUP_REMOVED lines=8> */
.L_x_21747:
        /* <DEDUP_REMOVED lines=11> */
.L_x_26327:


//--------------------- .text._ZN2at6native29vectorized_elementwise_kernelILi4ENS0_13BinaryFunctorIlllNS0_17BitwiseAndFunctorIlEEEESt5arrayIPcLm3EEEEviT0_T1_ --------------------------
	.section	.text._ZN2at6native29vectorized_elementwise_kernelILi4ENS0_13BinaryFunctorIlllNS0_17BitwiseAndFunctorIlEEEESt5arrayIPcLm3EEEEviT0_T1_,"ax",@progbits
	.align	128
        .global         _ZN2at6native29vectorized_elementwise_kernelILi4ENS0_13BinaryFunctorIlllNS0_17BitwiseAndFunctorIlEEEESt5arrayIPcLm3EEEEviT0_T1_
        .type           _ZN2at6native29vectorized_elementwise_kernelILi4ENS0_13BinaryFunctorIlllNS0_17BitwiseAndFunctorIlEEEESt5arrayIPcLm3EEEEviT0_T1_,@function
        .size           _ZN2at6native29vectorized_elementwise_kernelILi4ENS0_13BinaryFunctorIlllNS0_17BitwiseAndFunctorIlEEEESt5arrayIPcLm3EEEEviT0_T1_,(.L_x_26328 - _ZN2at6native29vectorized_elementwise_kernelILi4ENS0_13BinaryFunctorIlllNS0_17BitwiseAndFunctorIlEEEESt5arrayIPcLm3EEEEviT0_T1_)
        .other          _ZN2at6native29vectorized_elementwise_kernelILi4ENS0_13BinaryFunctorIlllNS0_17BitwiseAndFunctorIlEEEESt5arrayIPcLm3EEEEviT0_T1_,@"STO_CUDA_ENTRY STV_DEFAULT"
_ZN2at6native29vectorized_elementwise_kernelILi4ENS0_13BinaryFunctorIlllNS0_17BitwiseAndFunctorIlEEEESt5arrayIPcLm3EEEEviT0_T1_:
.text._ZN2at6native29vectorized_elementwise_kernelILi4ENS0_13BinaryFunctorIlllNS0_17BitwiseAndFunctorIlEEEESt5arrayIPcLm3EEEEviT0_T1_:
        /* <DEDUP_REMOVED lines=63> */
.L_x_21748:
        /* <DEDUP_REMOVED lines=128> */
.L_x_21751:
[----:B------:R-:W-:-:S13]  /*0bf0*/  ISETP.GE.AND P0, PT, R21, R0, PT ;  /* 0x000000001500720c */ /* 0x000fda0003f06270 */
[----:B------:R-:W-:Y:S05]  /*0c00*/  @P0 BRA `(.L_x_21753) ;  /* 0x0000000000300947 */ /* 0x000fea0003800000 */
[----:B0-----:R-:W0:Y:S01]  /*0c10*/  LDC.64 R2, c[0x0][0x218] ;  /* 0x00008600ff027b82 */ /* 0x001e220000000a00 */
[----:B------:R-:W-:Y:S01]  /*0c20*/  IADD3 R13, R26, R21, RZ ;  /* 0x000000151a0d7210 */ /* 0x000fe20007ffe0ff */
[----:B------:R-:W-:-:S04]  /*0c30*/  VIADD R21, R21, 0x80 ;  /* 0x0000008015157836 */ /* 0x000fc80000000000 */
[----:B0-----:R-:W-:-:S05]  /*0c40*/  IMAD.WIDE.U32 R2, R13, 0x8, R2 ;  /* 0x000000080d027825 */ /* 0x001fca00078e0002 */
[----:B------:R1:W-:Y:S02]  /*0c50*/  STG.E.64 desc[UR4][R2.64], R6 ;  /* 0x0000000602007986 */ /* 0x0003e4000c101b04 */
.L_x_21752:
[----:B------:R-:W-:-:S13]  /*0c60*/  ISETP.GE.AND P0, PT, R21, R0, PT ;  /* 0x000000001500720c */ /* 0x000fda0003f06270 */
[----:B------:R-:W-:Y:S05]  /*0c70*/  @P0 BRA `(.L_x_21754) ;  /* 0x0000000000340947 */ /* 0x000fea0003800000 */
[----:B-1----:R-:W1:Y:S01]  /*0c80*/  LDC.64 R2, c[0x0][0x218] ;  /* 0x00008600ff027b82 */ /* 0x002e620000000a00 */
[----:B------:R-:W-:Y:S02]  /*0c90*/  IMAD.IADD R7, R26, 0x1, R21 ;  /* 0x000000011a077824 */ /* 0x000fe400078e0215 */
[----:B------:R-:W-:Y:S02]  /*0ca0*/  VIADD R21, R21, 0x80 ;  /* 0x0000008015157836 */ /* 0x000fe40000000000 */
[----:B-1----:R-:W-:-:S05]  /*0cb0*/  IMAD.WIDE.U32 R2, R7, 0x8, R2 ;  /* 0x0000000807027825 */ /* 0x002fca00078e0002 */
[----:B------:R1:W-:Y:S02]  /*0cc0*/  STG.E.64 desc[UR4][R2.64], R8 ;  /* 0x0000000802007986 */ /* 0x0003e4000c101b04 */
.L_x_21753:
        /* <DEDUP_REMOVED lines=8> */
.L_x_21754:
[----:B------:R-:W-:Y:S05]  /*0d50*/  BSYNC B1 ;  /* 0x0000000000017941 */ /* 0x000fea0003800000 */
.L_x_21750:
[----:B------:R-:W-:-:S13]  /*0d60*/  ISETP.GE.AND P0, PT, R21, R0, PT ;  /* 0x000000001500720c */ /* 0x000fda0003f06270 */
[----:B-12---:R-:W1:Y:S01]  /*0d70*/  @!P0 LDC.64 R2, c[0x0][0x218] ;  /* 0x00008600ff028b82 */ /* 0x006e620000000a00 */
[----:B------:R-:W-:Y:S02]  /*0d80*/  @!P0 IMAD.IADD R7, R26, 0x1, R21 ;  /* 0x000000011a078824 */ /* 0x000fe400078e0215 */
[----:B------:R-:W-:Y:S02]  /*0d90*/  @!P0 VIADD R21, R21, 0x80 ;  /* 0x0000008015158836 */ /* 0x000fe40000000000 */
[----:B-1----:R-:W-:-:S05]  /*0da0*/  @!P0 IMAD.WIDE.U32 R2, R7, 0x8, R2 ;  /* 0x0000000807028825 */ /* 0x002fca00078e0002 */
[----:B------:R2:W-:Y:S02]  /*0db0*/  @!P0 STG.E.64 desc[UR4][R2.64], R4 ;  /* 0x0000000402008986 */ /* 0x0005e4000c101b04 */
.L_x_21755:
[----:B------:R-:W-:Y:S05]  /*0dc0*/  BSYNC B0 ;  /* 0x0000000000007941 */ /* 0x000fea0003800000 */
.L_x_21749:
        /* <DEDUP_REMOVED lines=8> */
.L_x_21756:
        /* <DEDUP_REMOVED lines=11> */
.L_x_26328:


//--------------------- .text._ZN2at6native29vectorized_elementwise_kernelILi8ENS0_13BinaryFunctorIlllNS0_17BitwiseAndFunctorIlEEEESt5arrayIPcLm3EEEEviT0_T1_ --------------------------
	.section	.text._ZN2at6native29vectorized_elementwise_kernelILi8ENS0_13BinaryFunctorIlllNS0_17BitwiseAndFunctorIlEEEESt5arrayIPcLm3EEEEviT0_T1_,"ax",@progbits
	.align	128
        .global         _ZN2at6native29vectorized_elementwise_kernelILi8ENS0_13BinaryFunctorIlllNS0_17BitwiseAndFunctorIlEEEESt5arrayIPcLm3EEEEviT0_T1_
        .type           _ZN2at6native29vectorized_elementwise_kernelILi8ENS0_13BinaryFunctorIlllNS0_17BitwiseAndFunctorIlEEEESt5arrayIPcLm3EEEEviT0_T1_,@function
        .size           _ZN2at6native29vectorized_elementwise_kernelILi8ENS0_13BinaryFunctorIlllNS0_17BitwiseAndFunctorIlEEEESt5arrayIPcLm3EEEEviT0_T1_,(.L_x_26329 - _ZN2at6native29vectorized_elementwise_kernelILi8ENS0_13BinaryFunctorIlllNS0_17BitwiseAndFunctorIlEEEESt5arrayIPcLm3EEEEviT0_T1_)
        .other          _ZN2at6native29vectorized_elementwise_kernelILi8ENS0_13BinaryFunctorIlllNS0_17BitwiseAndFunctorIlEEEESt5arrayIPcLm3EEEEviT0_T1_,@"STO_CUDA_ENTRY STV_DEFAULT"
_ZN2at6native29vectorized_elementwise_kernelILi8ENS0_13BinaryFunctorIlllNS0_17BitwiseAndFunctorIlEEEESt5arrayIPcLm3EEEEviT0_T1_:
.text._ZN2at6native29vectorized_elementwise_kernelILi8ENS0_13BinaryFunctorIlllNS0_17BitwiseAndFunctorIlEEEESt5arrayIPcLm3EEEEviT0_T1_:
        /* <DEDUP_REMOVED lines=63> */
.L_x_21757:
        /* <DEDUP_REMOVED lines=128> */
.L_x_21760:
[----:B------:R-:W-:-:S13]  /*0bf0*/  ISETP.GE.AND P0, PT, R21, R0, PT ;  /* 0x000000001500720c */ /* 0x000fda0003f06270 */
[----:B------:R-:W-:Y:S05]  /*0c00*/  @P0 BRA `(.L_x_21762) ;  /* 0x0000000000300947 */ /* 0x000fea0003800000 */
[----:B0-----:R-:W0:Y:S01]  /*0c10*/  LDC.64 R2, c[0x0][0x218] ;  /* 0x00008600ff027b82 */ /* 0x001e220000000a00 */
[----:B------:R-:W-:Y:S01]  /*0c20*/  IADD3 R13, R26, R21, RZ ;  /* 0x000000151a0d7210 */ /* 0x000fe20007ffe0ff */
[----:B------:R-:W-:-:S04]  /*0c30*/  VIADD R21, R21, 0x80 ;  /* 0x0000008015157836 */ /* 0x000fc80000000000 */
[----:B0-----:R-:W-:-:S05]  /*0c40*/  IMAD.WIDE.U32 R2, R13, 0x8, R2 ;  /* 0x000000080d027825 */ /* 0x001fca00078e0002 */
[----:B------:R1:W-:Y:S02]  /*0c50*/  STG.E.64 desc[UR4][R2.64], R6 ;  /* 0x0000000602007986 */ /* 0x0003e4000c101b04 */
.L_x_21761:
[----:B------:R-:W-:-:S13]  /*0c60*/  ISETP.GE.AND P0, PT, R21, R0, PT ;  /* 0x000000001500720c */ /* 0x000fda0003f06270 */
[----:B------:R-:W-:Y:S05]  /*0c70*/  @P0 BRA `(.L_x_21763) ;  /* 0x0000000000340947 */ /* 0x000fea0003800000 */
[----:B-1----:R-:W1:Y:S01]  /*0c80*/  LDC.64 R2, c[0x0][0x218] ;  /* 0x00008600ff027b82 */ /* 0x002e620000000a00 */
[----:B------:R-:W-:Y:S02]  /*0c90*/  IMAD.IADD R7, R26, 0x1, R21 ;  /* 0x000000011a077824 */ /* 0x000fe400078e0215 */
[----:B------:R-:W-:Y:S02]  /*0ca0*/  VIADD R21, R21, 0x80 ;  /* 0x0000008015157836 */ /* 0x000fe40000000000 */
[----:B-1----:R-:W-:-:S05]  /*0cb0*/  IMAD.WIDE.U32 R2, R7, 0x8, R2 ;  /* 0x0000000807027825 */ /* 0x002fca00078e0002 */
[----:B------:R1:W-:Y:S02]  /*0cc0*/  STG.E.64 desc[UR4][R2.64], R8 ;  /* 0x0000000802007986 */ /* 0x0003e4000c101b04 */
.L_x_21762:
        /* <DEDUP_REMOVED lines=8> */
.L_x_21763:
[----:B------:R-:W-:Y:S05]  /*0d50*/  BSYNC B1 ;  /* 0x0000000000017941 */ /* 0x000fea0003800000 */
.L_x_21759:
[----:B------:R-:W-:-:S13]  /*0d60*/  ISETP.GE.AND P0, PT, R21, R0, PT ;  /* 0x000000001500720c */ /* 0x000fda0003f06270 */
[----:B-12---:R-:W1:Y:S01]  /*0d70*/  @!P0 LDC.64 R2, c[0x0][0x218] ;  /* 0x00008600ff028b82 */ /* 0x006e620000000a00 */
[----:B------:R-:W-:Y:S02]  /*0d80*/  @!P0 IMAD.IADD R7, R26, 0x1, R21 ;  /* 0x000000011a078824 */ /* 0x000fe400078e0215 */
[----:B------:R-:W-:Y:S02]  /*0d90*/  @!P0 VIADD R21, R21, 0x80 ;  /* 0x0000008015158836 */ /* 0x000fe40000000000 */
[----:B-1----:R-:W-:-:S05]  /*0da0*/  @!P0 IMAD.WIDE.U32 R2, R7, 0x8, R2 ;  /* 0x0000000807028825 */ /* 0x002fca00078e0002 */
[----:B------:R2:W-:Y:S02]  /*0db0*/  @!P0 STG.E.64 desc[UR4][R2.64], R4 ;  /* 0x0000000402008986 */ /* 0x0005e4000c101b04 */
.L_x_21764:
[----:B------:R-:W-:Y:S05]  /*0dc0*/  BSYNC B0 ;  /* 0x0000000000007941 */ /* 0x000fea0003800000 */
.L_x_21758:
        /* <DEDUP_REMOVED lines=8> */
.L_x_21765:
        /* <DEDUP_REMOVED lines=11> */
.L_x_26329:


//--------------------- .text._ZN2at6native18elementwise_kernelILi128ELi4EZNS0_15gpu_kernel_implINS0_13AUnaryFunctorIiiiNS0_17BitwiseAndFunctorIiEEEEEEvRNS_18TensorIteratorBaseERKT_EUliE_EEviT1_ --------------------------
	.section	.text._ZN2at6native18elementwise_kernelILi128ELi4EZNS0_15gpu_kernel_implINS0_13AUnaryFunctorIiiiNS0_17BitwiseAndFunctorIiEEEEEEvRNS_18TensorIteratorBaseERKT_EUliE_EEviT1_,"ax",@progbits
	.align	128
        .global         _ZN2at6native18elementwise_kernelILi128ELi4EZNS0_15gpu_kernel_implINS0_13AUnaryFunctorIiiiNS0_17BitwiseAndFunctorIiEEEEEEvRNS_18TensorIteratorBaseERKT_EUliE_EEviT1_
        .type           _ZN2at6native18elementwise_kernelILi128ELi4EZNS0_15gpu_kernel_implINS0_13AUnaryFunctorIiiiNS0_17BitwiseAndFunctorIiEEEEEEvRNS_18TensorIteratorBaseERKT_EUliE_EEviT1_,@function
        .size           _ZN2at6native18elementwise_kernelILi128ELi4EZNS0_15gpu_kernel_implINS0_13AUnaryFunctorIiiiNS0_17BitwiseAndFunctorIiEEEEEEvRNS_18TensorIteratorBaseERKT_EUliE_EEviT1_,(.L_x_26330 - _ZN2at6native18elementwise_kernelILi128ELi4EZNS0_15gpu_kernel_implINS0_13AUnaryFunctorIiiiNS0_17BitwiseAndFunctorIiEEEEEEvRNS_18TensorIteratorBaseERKT_EUliE_EEviT1_)
        .other          _ZN2at6native18elementwise_kernelILi128ELi4EZNS0_15gpu_kernel_implINS0_13AUnaryFunctorIiiiNS0_17BitwiseAndFunctorIiEEEEEEvRNS_18TensorIteratorBaseERKT_EUliE_EEviT1_,@"STO_CUDA_ENTRY STV_DEFAULT"
_ZN2at6native18elementwise_kernelILi128ELi4EZNS0_15gpu_kernel_implINS0_13AUnaryFunctorIiiiNS0_17BitwiseAndFunctorIiEEEEEEvRNS_18TensorIteratorBaseERKT_EUliE_EEviT1_:
.text._ZN2at6native18elementwise_kernelILi128ELi4EZNS0_15gpu_kernel_implINS0_13AUnaryFunctorIiiiNS0_17BitwiseAndFunctorIiEEEEEEvRNS_18TensorIteratorBaseERKT_EUliE_EEviT1_:
        /* <DEDUP_REMOVED lines=314> */
.L_x_21768:
        /* <DEDUP_REMOVED lines=20> */
.L_x_21772:
[----:B------:R0:W5:Y:S01]  /*14e0*/  LDG.E.U8 R19, desc[UR36][R2.64] ;  /* 0x0000002402137981 */ /* 0x000162000c1e1100 */
[----:B------:R-:W-:Y:S05]  /*14f0*/  BRA `(.L_x_21774) ;  /* 0x0000000c00347947 */ /* 0x000fea0003800000 */
.L_x_21771:
        /* <DEDUP_REMOVED lines=8> */
.L_x_21776:
[----:B------:R0:W5:Y:S01]  /*1580*/  LDG.E R19, desc[UR36][R2.64] ;  /* 0x0000002402137981 */ /* 0x000162000c1e1900 */
[----:B------:R-:W-:Y:S05]  /*1590*/  BRA `(.L_x_21774) ;  /* 0x0000000c000c7947 */ /* 0x000fea0003800000 */
.L_x_21775:
[----:B------:R0:W5:Y:S01]  /*15a0*/  LDG.E.S16 R19, desc[UR36][R2.64] ;  /* 0x0000002402137981 */ /* 0x000162000c1e1700 */
[----:B------:R-:W-:Y:S05]  /*15b0*/  BRA `(.L_x_21774) ;  /* 0x0000000c00047947 */ /* 0x000fea0003800000 */
.L_x_21770:
        /* <DEDUP_REMOVED lines=9> */
.L_x_21778:
[----:B------:R-:W2:Y:S02]  /*1650*/  LDG.E.U16 R2, desc[UR36][R2.64] ;  /* 0x0000002402027981 */ /* 0x000ea4000c1e1500 */
[----:B--2---:R-:W-:-:S06]  /*1660*/  HADD2.F32 R19, -RZ, R2.H0_H0 ;  /* 0x20000002ff137230 */ /* 0x004fcc0000004100 */
[----:B------:R-:W0:Y:S01]  /*1670*/  F2I.FTZ.TRUNC.NTZ R19, R19 ;  /* 0x0000001300137305 */ /* 0x000e22000021f100 */
[----:B------:R-:W-:Y:S05]  /*1680*/  BRA `(.L_x_21774) ;  /* 0x0000000800d07947 */ /* 0x000fea0003800000 */
.L_x_21777:
        /* <DEDUP_REMOVED lines=9> */
.L_x_21780:
[----:B------:R-:W2:Y:S02]  /*1720*/  LDG.E.U16 R2, desc[UR36][R2.64] ;  /* 0x0000002402027981 */ /* 0x000ea4000c1e1500 */
[----:B--2---:R-:W-:-:S06]  /*1730*/  HADD2.F32 R19, -RZ, R2.H0_H0 ;  /* 0x20000002ff137230 */ /* 0x004fcc0000004100 */
[----:B------:R-:W0:Y:S01]  /*1740*/  F2I.FTZ.TRUNC.NTZ R19, R19 ;  /* 0x0000001300137305 */ /* 0x000e22000021f100 */
[----:B------:R-:W-:Y:S05]  /*1750*/  BRA `(.L_x_21774) ;  /* 0x00000008009c7947 */ /* 0x000fea0003800000 */
.L_x_21779:
[----:B------:R-:W2:Y:S02]  /*1760*/  LDG.E.64 R2, desc[UR36][R2.64] ;  /* 0x0000002402027981 */ /* 0x000ea4000c1e1b00 */
[----:B--2---:R0:W1:Y:S01]  /*1770*/  F2I.F64.TRUNC R19, R2 ;  /* 0x0000000200137311 */ /* 0x004062000030d100 */
[----:B------:R-:W-:Y:S05]  /*1780*/  BRA `(.L_x_21774) ;  /* 0x0000000800907947 */ /* 0x000fea0003800000 */
.L_x_21769:
        /* <DEDUP_REMOVED lines=12> */
.L_x_21783:
[----:B------:R-:W2:Y:S02]  /*1850*/  LDG.E.64 R2, desc[UR36][R2.64] ;  /* 0x0000002402027981 */ /* 0x000ea4000c1e1b00 */
[----:B--2---:R0:W1:Y:S01]  /*1860*/  F2I.F64.TRUNC R19, R2 ;  /* 0x0000000200137311 */ /* 0x004062000030d100 */
[----:B------:R-:W-:Y:S05]  /*1870*/  BRA `(.L_x_21774) ;  /* 0x0000000800547947 */ /* 0x000fea0003800000 */
.L_x_21782:
        /* <DEDUP_REMOVED lines=27> */
.L_x_21785:
        /* <DEDUP_REMOVED lines=14> */
.L_x_21784:
[----:B------:R-:W2:Y:S02]  /*1b10*/  LDG.E.U16 R19, desc[UR36][R2.64] ;  /* 0x0000002402137981 */ /* 0x000ea4000c1e1500 */
[----:B--2---:R-:W-:-:S06]  /*1b20*/  IMAD.U32 R19, R19, 0x10000, RZ ;  /* 0x0001000013137824 */ /* 0x004fcc00078e00ff */
[----:B------:R-:W0:Y:S01]  /*1b30*/  F2I.FTZ.TRUNC.NTZ R19, R19 ;  /* 0x0000001300137305 */ /* 0x000e22000021f100 */
[----:B------:R-:W-:Y:S05]  /*1b40*/  BRA `(.L_x_21774) ;  /* 0x0000000400a07947 */ /* 0x000fea0003800000 */
.L_x_21781:
        /* <DEDUP_REMOVED lines=10> */
.L_x_21788:
        /* <DEDUP_REMOVED lines=21> */
.L_x_21792:
[----:B------:R-:W-:Y:S05]  /*1d40*/  BSYNC B1 ;  /* 0x0000000000017941 */ /* 0x000fea0003800000 */
.L_x_21791:
[----:B------:R-:W-:Y:S01]  /*1d50*/  IMAD.SHL.U32 R2, R2, 0x100000, RZ ;  /* 0x0010000002027824 */ /* 0x000fe200078e00ff */
[----:B------:R-:W-:-:S04]  /*1d60*/  LEA R0, R0, 0x3b800000, 0x17 ;  /* 0x3b80000000007811 */ /* 0x000fc800078eb8ff */
[----:B------:R-:W-:-:S07]  /*1d70*/  LOP3.LUT R19, R0, R2, R19, 0xfe, !PT ;  /* 0x0000000200137212 */ /* 0x000fce00078efe13 */
.L_x_21790:
[----:B------:R-:W-:Y:S05]  /*1d80*/  BSYNC B0 ;  /* 0x0000000000007941 */ /* 0x000fea0003800000 */
.L_x_21789:
[----:B------:R-:W1:Y:S01]  /*1d90*/  F2I.FTZ.TRUNC.NTZ R19, R19 ;  /* 0x0000001300137305 */ /* 0x000e62000021f100 */
[----:B------:R-:W-:Y:S05]  /*1da0*/  BRA `(.L_x_21774) ;  /* 0x0000000400087947 */ /* 0x000fea0003800000 */
.L_x_21787:
        /* <DEDUP_REMOVED lines=21> */
.L_x_21796:
[----:B------:R-:W-:Y:S05]  /*1f00*/  BSYNC B1 ;  /* 0x0000000000017941 */ /* 0x000fea0003800000 */
.L_x_21795:
[----:B------:R-:W-:Y:S01]  /*1f10*/  IMAD.SHL.U32 R2, R2, 0x200000, RZ ;  /* 0x0020000002027824 */ /* 0x000fe200078e00ff */
[----:B------:R-:W-:-:S04]  /*1f20*/  LEA R0, R0, 0x37800000, 0x17 ;  /* 0x3780000000007811 */ /* 0x000fc800078eb8ff */
[----:B------:R-:W-:-:S07]  /*1f30*/  LOP3.LUT R19, R0, R2, R19, 0xfe, !PT ;  /* 0x0000000200137212 */ /* 0x000fce00078efe13 */
.L_x_21794:
[----:B------:R-:W-:Y:S05]  /*1f40*/  BSYNC B0 ;  /* 0x0000000000007941 */ /* 0x000fea0003800000 */
.L_x_21793:
[----:B------:R-:W2:Y:S01]  /*1f50*/  F2I.FTZ.TRUNC.NTZ R19, R19 ;  /* 0x0000001300137305 */ /* 0x000ea2000021f100 */
[----:B------:R-:W-:Y:S05]  /*1f60*/  BRA `(.L_x_21774) ;  /* 0x0000000000987947 */ /* 0x000fea0003800000 */
.L_x_21786:
        /* <DEDUP_REMOVED lines=14> */
.L_x_21800:
[----:B------:R-:W-:Y:S05]  /*2050*/  BSYNC B0 ;  /* 0x0000000000007941 */ /* 0x000fea0003800000 */
.L_x_21799:
[----:B------:R-:W4:Y:S01]  /*2060*/  F2I.FTZ.TRUNC.NTZ R19, R19 ;  /* 0x0000001300137305 */ /* 0x000f22000021f100 */
[----:B------:R-:W-:Y:S05]  /*2070*/  BRA `(.L_x_21774) ;  /* 0x0000000000547947 */ /* 0x000fea0003800000 */
.L_x_21773:
        /* <DEDUP_REMOVED lines=17> */
.L_x_21801:
[----:B------:R-:W-:Y:S05]  /*2190*/  BRA `(.L_x_21774) ;  /* 0x00000000000c7947 */ /* 0x000fea0003800000 */
.L_x_21798:
[----:B------:R0:W5:Y:S01]  /*21a0*/  LDG.E R19, desc[UR36][R2.64] ;  /* 0x0000002402137981 */ /* 0x000162000c1e1900 */
[----:B------:R-:W-:Y:S05]  /*21b0*/  BRA `(.L_x_21774) ;  /* 0x0000000000047947 */ /* 0x000fea0003800000 */
.L_x_21797:
[----:B------:R3:W5:Y:S02]  /*21c0*/  LDG.E R19, desc[UR36][R2.64] ;  /* 0x0000002402137981 */ /* 0x000764000c1e1900 */
.L_x_21774:
        /* <DEDUP_REMOVED lines=16> */
.L_x_21805:
[----:B------:R3:W-:Y:S01]  /*22d0*/  STG.E.U8 desc[UR36][R16.64], R2 ;  /* 0x0000000210007986 */ /* 0x0007e2000c101124 */
[----:B------:R-:W-:Y:S05]  /*22e0*/  BRA `(.L_x_21807) ;  /* 0x0000000c00507947 */ /* 0x000fea0003800000 */
.L_x_21804:
        /* <DEDUP_REMOVED lines=9> */
.L_x_21809:
[----:B------:R1:W-:Y:S01]  /*2380*/  STG.E desc[UR36][R16.64], R2 ;  /* 0x0000000210007986 */ /* 0x0003e2000c101924 */
[----:B------:R-:W-:Y:S05]  /*2390*/  BRA `(.L_x_21807) ;  /* 0x0000000c00247947 */ /* 0x000fea0003800000 */
.L_x_21808:
[----:B------:R2:W-:Y:S01]  /*23a0*/  STG.E.U16 desc[UR36][R16.64], R2 ;  /* 0x0000000210007986 */ /* 0x0005e2000c101524 */
[----:B------:R-:W-:Y:S05]  /*23b0*/  BRA `(.L_x_21807) ;  /* 0x0000000c001c7947 */ /* 0x000fea0003800000 */
.L_x_21803:
        /* <DEDUP_REMOVED lines=9> */
.L_x_21811:
[----:B------:R-:W-:-:S04]  /*2450*/  I2FP.F32.S32 R0, R2 ;  /* 0x0000000200007245 */ /* 0x000fc80000201400 */
[----:B------:R-:W-:-:S05]  /*2460*/  F2FP.F16.F32.PACK_AB R0, RZ, R0 ;  /* 0x00000000ff00723e */ /* 0x000fca00000000ff */
[----:B------:R0:W-:Y:S01]  /*2470*/  STG.E.U16 desc[UR36][R16.64], R0 ;  /* 0x0000000010007986 */ /* 0x0001e2000c101524 */
[----:B------:R-:W-:Y:S05]  /*2480*/  BRA `(.L_x_21807) ;  /* 0x0000000800e87947 */ /* 0x000fea0003800000 */
.L_x_21810:
        /* <DEDUP_REMOVED lines=10> */
.L_x_21813:
[----:B------:R-:W-:-:S04]  /*2530*/  I2FP.F32.S32 R2, R2 ;  /* 0x0000000200027245 */ /* 0x000fc80000201400 */
[----:B------:R-:W-:-:S04]  /*2540*/  F2FP.F16.F32.PACK_AB R3, RZ, R2 ;  /* 0x00000002ff03723e */ /* 0x000fc800000000ff */
[----:B------:R-:W-:-:S05]  /*2550*/  PRMT R3, R3, 0x5410, RZ ;  /* 0x0000541003037816 */ /* 0x000fca00000000ff */
[----:B------:R0:W-:Y:S01]  /*2560*/  STG.E desc[UR36][R16.64], R3 ;  /* 0x0000000310007986 */ /* 0x0001e2000c101924 */
[----:B------:R-:W-:Y:S05]  /*2570*/  BRA `(.L_x_21807) ;  /* 0x0000000800ac7947 */ /* 0x000fea0003800000 */
.L_x_21812:
[----:B------:R-:W0:Y:S02]  /*2580*/  I2F.F64 R2, R2 ;  /* 0x0000000200027312 */ /* 0x000e240000201c00 */
[----:B0-----:R0:W-:Y:S01]  /*2590*/  STG.E.64 desc[UR36][R16.64], R2 ;  /* 0x0000000210007986 */ /* 0x0011e2000c101b24 */
[----:B------:R-:W-:Y:S05]  /*25a0*/  BRA `(.L_x_21807) ;  /* 0x0000000800a07947 */ /* 0x000fea0003800000 */
.L_x_21802:
        /* <DEDUP_REMOVED lines=12> */
.L_x_21816:
[----:B------:R-:W0:Y:S01]  /*2670*/  I2F.F64 R4, R2 ;  /* 0x0000000200047312 */ /* 0x000e220000201c00 */
[----:B------:R-:W-:-:S05]  /*2680*/  CS2R R6, SRZ ;  /* 0x0000000000067805 */ /* 0x000fca000001ff00 */
[----:B0-----:R0:W-:Y:S01]  /*2690*/  STG.E.128 desc[UR36][R16.64], R4 ;  /* 0x0000000410007986 */ /* 0x0011e2000c101d24 */
[----:B------:R-:W-:Y:S05]  /*26a0*/  BRA `(.L_x_21807) ;  /* 0x0000000800607947 */ /* 0x000fea0003800000 */
.L_x_21815:
        /* <DEDUP_REMOVED lines=21> */
.L_x_21820:
[----:B------:R-:W-:Y:S05]  /*2800*/  BSYNC B0 ;  /* 0x0000000000007941 */ /* 0x000fea0003800000 */
.L_x_21819:
[----:B------:R-:W-:-:S05]  /*2810*/  LOP3.LUT R3, R0, R3, RZ, 0xfc, !PT ;  /* 0x0000000300037212 */ /* 0x000fca00078efcff */
[----:B------:R0:W-:Y:S01]  /*2820*/  STG.E.U8 desc[UR36][R16.64], R3 ;  /* 0x0000000310007986 */ /* 0x0001e2000c101124 */
[----:B------:R-:W-:Y:S05]  /*2830*/  BRA `(.L_x_21807) ;  /* 0x0000000400fc7947 */ /* 0x000fea0003800000 */
.L_x_21818:
        /* <DEDUP_REMOVED lines=13> */
.L_x_21822:
[----:B------:R-:W-:Y:S01]  /*2910*/  IMAD.MOV.U32 R0, RZ, RZ, 0x7f ;  /* 0x0000007fff007424 */ /* 0x000fe200078e00ff */
[----:B------:R-:W-:-:S04]  /*2920*/  ISETP.GT.U32.AND P0, PT, R2, 0x7f800000, PT ;  /* 0x7f8000000200780c */ /* 0x000fc80003f04070 */
[----:B------:R-:W-:-:S09]  /*2930*/  SEL R0, R0, 0x7c, P0 ;  /* 0x0000007c00007807 */ /* 0x000fd20000000000 */
.L_x_21823:
[----:B------:R-:W-:Y:S05]  /*2940*/  BSYNC B0 ;  /* 0x0000000000007941 */ /* 0x000fea0003800000 */
.L_x_21821:
[----:B------:R-:W-:-:S04]  /*2950*/  LOP3.LUT R2, R3, 0x80000000, RZ, 0xc0, !PT ;  /* 0x8000000003027812 */ /* 0x000fc800078ec0ff */
[----:B------:R-:W-:-:S04]  /*2960*/  SHF.R.U32.HI R3, RZ, 0x18, R2 ;  /* 0x00000018ff037819 */ /* 0x000fc80000011602 */
[----:B------:R-:W-:-:S05]  /*2970*/  LOP3.LUT R3, R0, R3, RZ, 0xfc, !PT ;  /* 0x0000000300037212 */ /* 0x000fca00078efcff */
[----:B------:R0:W-:Y:S01]  /*2980*/  STG.E.U8 desc[UR36][R16.64], R3 ;  /* 0x0000000310007986 */ /* 0x0001e2000c101124 */
[----:B------:R-:W-:Y:S05]  /*2990*/  BRA `(.L_x_21807) ;  /* 0x0000000400a47947 */ /* 0x000fea0003800000 */
.L_x_21817:
[----:B------:R-:W-:-:S04]  /*29a0*/  I2FP.F32.S32 R0, R2 ;  /* 0x0000000200007245 */ /* 0x000fc80000201400 */
[----:B------:R-:W-:-:S05]  /*29b0*/  F2FP.BF16.F32.PACK_AB R0, RZ, R0 ;  /* 0x00000000ff00723e */ /* 0x000fca00000010ff */
[----:B------:R0:W-:Y:S01]  /*29c0*/  STG.E.U16 desc[UR36][R16.64], R0 ;  /* 0x0000000010007986 */ /* 0x0001e2000c101524 */
[----:B------:R-:W-:Y:S05]  /*29d0*/  BRA `(.L_x_21807) ;  /* 0x0000000400947947 */ /* 0x000fea0003800000 */
.L_x_21814:
        /* <DEDUP_REMOVED lines=10> */
.L_x_21826:
        /* <DEDUP_REMOVED lines=17> */
.L_x_21829:
[----:B------:R-:W-:-:S04]  /*2b90*/  LOP3.LUT R2, R3, 0x80000000, RZ, 0xc0, !PT ;  /* 0x8000000003027812 */ /* 0x000fc800078ec0ff */
[----:B------:R-:W-:-:S04]  /*2ba0*/  SHF.R.U32.HI R3, RZ, 0x18, R2 ;  /* 0x00000018ff037819 */ /* 0x000fc80000011602 */
[----:B------:R-:W-:-:S04]  /*2bb0*/  LOP3.LUT R0, R0, R3, RZ, 0xfc, !PT ;  /* 0x0000000300007212 */ /* 0x000fc800078efcff */
[----:B------:R-:W-:-:S07]  /*2bc0*/  PRMT R8, R0, 0x7610, R8 ;  /* 0x0000761000087816 */ /* 0x000fce0000000008 */
.L_x_21828:
[----:B------:R-:W-:Y:S05]  /*2bd0*/  BSYNC B0 ;  /* 0x0000000000007941 */ /* 0x000fea0003800000 */
.L_x_21827:
[----:B------:R0:W-:Y:S01]  /*2be0*/  STG.E.U8 desc[UR36][R16.64], R8 ;  /* 0x0000000810007986 */ /* 0x0001e2000c101124 */
[----:B------:R-:W-:Y:S05]  /*2bf0*/  BRA `(.L_x_21807) ;  /* 0x00000004000c7947 */ /* 0x000fea0003800000 */
.L_x_21825:
        /* <DEDUP_REMOVED lines=17> */
.L_x_21832:
[----:B------:R-:W-:-:S04]  /*2d10*/  LOP3.LUT R2, R3, 0x80000000, RZ, 0xc0, !PT ;  /* 0x8000000003027812 */ /* 0x000fc800078ec0ff */
[----:B------:R-:W-:-:S04]  /*2d20*/  SHF.R.U32.HI R3, RZ, 0x18, R2 ;  /* 0x00000018ff037819 */ /* 0x000fc80000011602 */
[----:B------:R-:W-:-:S04]  /*2d30*/  LOP3.LUT R0, R0, R3, RZ, 0xfc, !PT ;  /* 0x0000000300007212 */ /* 0x000fc800078efcff */
[----:B------:R-:W-:-:S07]  /*2d40*/  PRMT R8, R0, 0x7610, R8 ;  /* 0x0000761000087816 */ /* 0x000fce0000000008 */
.L_x_21831:
[----:B------:R-:W-:Y:S05]  /*2d50*/  BSYNC B0 ;  /* 0x0000000000007941 */ /* 0x000fea0003800000 */
.L_x_21830:
[----:B------:R0:W-:Y:S01]  /*2d60*/  STG.E.U8 desc[UR36][R16.64], R8 ;  /* 0x0000000810007986 */ /* 0x0001e2000c101124 */
[----:B------:R-:W-:Y:S05]  /*2d70*/  BRA `(.L_x_21807) ;  /* 0x0000000000ac7947 */ /* 0x000fea0003800000 */
.L_x_21824:
        /* <DEDUP_REMOVED lines=22> */
.L_x_21806:
        /* <DEDUP_REMOVED lines=16> */
.L_x_21835:
[----:B------:R-:W-:Y:S05]  /*2fe0*/  BRA `(.L_x_21807) ;  /* 0x0000000000107947 */ /* 0x000fea0003800000 */
.L_x_21834:
[----:B------:R-:W-:-:S05]  /*2ff0*/  SHF.R.S32.HI R3, RZ, 0x1f, R2 ;  /* 0x0000001fff037819 */ /* 0x000fca0000011402 */
[----:B------:R0:W-:Y:S01]  /*3000*/  STG.E.64 desc[UR36][R16.64], R2 ;  /* 0x0000000210007986 */ /* 0x0001e2000c101b24 */
[----:B------:R-:W-:Y:S05]  /*3010*/  BRA `(.L_x_21807) ;  /* 0x0000000000047947 */ /* 0x000fea0003800000 */
.L_x_21833:
[----:B------:R0:W-:Y:S02]  /*3020*/  STG.E desc[UR36][R16.64], R2 ;  /* 0x0000000210007986 */ /* 0x0001e4000c101924 */
.L_x_21807:
[----:B------:R-:W-:-:S04]  /*3030*/  IMAD R18, R23, 0x200, R18 ;  /* 0x0000020017127824 */ /* 0x000fc800078e0212 */
[----:B------:R-:W-:-:S07]  /*3040*/  VIADD R19, R18, 0x80 ;  /* 0x0000008012137836 */ /* 0x000fce0000000000 */
.L_x_21767:
[----:B------:R-:W-:Y:S05]  /*3050*/  BSYNC B6 ;  /* 0x0000000000067941 */ /* 0x000fea0003800000 */
.L_x_21766:
        /* <DEDUP_REMOVED lines=307> */
.L_x_21838:
        /* <DEDUP_REMOVED lines=20> */
.L_x_21842:
[----:B------:R0:W5:Y:S01]  /*44d0*/  LDG.E.U8 R18, desc[UR36][R2.64] ;  /* 0x0000002402127981 */ /* 0x000162000c1e1100 */
[----:B------:R-:W-:Y:S05]  /*44e0*/  BRA `(.L_x_21844) ;  /* 0x0000000c00347947 */ /* 0x000fea0003800000 */
.L_x_21841:
        /* <DEDUP_REMOVED lines=8> */
.L_x_21846:
[----:B------:R0:W5:Y:S01]  /*4570*/  LDG.E R18, desc[UR36][R2.64] ;  /* 0x0000002402127981 */ /* 0x000162000c1e1900 */
[----:B------:R-:W-:Y:S05]  /*4580*/  BRA `(.L_x_21844) ;  /* 0x0000000c000c7947 */ /* 0x000fea0003800000 */
.L_x_21845:
[----:B------:R0:W5:Y:S01]  /*4590*/  LDG.E.S16 R18, desc[UR36][R2.64] ;  /* 0x0000002402127981 */ /* 0x000162000c1e1700 */
[----:B------:R-:W-:Y:S05]  /*45a0*/  BRA `(.L_x_21844) ;  /* 0x0000000c00047947 */ /* 0x000fea0003800000 */
.L_x_21840:
        /* <DEDUP_REMOVED lines=9> */
.L_x_21848:
[----:B------:R-:W2:Y:S02]  /*4640*/  LDG.E.U16 R2, desc[UR36][R2.64] ;  /* 0x0000002402027981 */ /* 0x000ea4000c1e1500 */
[----:B--2---:R-:W-:-:S06]  /*4650*/  HADD2.F32 R18, -RZ, R2.H0_H0 ;  /* 0x20000002ff127230 */ /* 0x004fcc0000004100 */
[----:B------:R-:W0:Y:S01]  /*4660*/  F2I.FTZ.TRUNC.NTZ R18, R18 ;  /* 0x0000001200127305 */ /* 0x000e22000021f100 */
[----:B------:R-:W-:Y:S05]  /*4670*/  BRA `(.L_x_21844) ;  /* 0x0000000800d07947 */ /* 0x000fea0003800000 */
.L_x_21847:
        /* <DEDUP_REMOVED lines=9> */
.L_x_21850:
[----:B------:R-:W2:Y:S02]  /*4710*/  LDG.E.U16 R2, desc[UR36][R2.64] ;  /* 0x0000002402027981 */ /* 0x000ea4000c1e1500 */
[----:B--2---:R-:W-:-:S06]  /*4720*/  HADD2.F32 R18, -RZ, R2.H0_H0 ;  /* 0x20000002ff127230 */ /* 0x004fcc0000004100 */
[----:B------:R-:W0:Y:S01]  /*4730*/  F2I.FTZ.TRUNC.NTZ R18, R18 ;  /* 0x0000001200127305 */ /* 0x000e22000021f100 */
[----:B------:R-:W-:Y:S05]  /*4740*/  BRA `(.L_x_21844) ;  /* 0x00000008009c7947 */ /* 0x000fea0003800000 */
.L_x_21849:
[----:B------:R-:W2:Y:S02]  /*4750*/  LDG.E.64 R2, desc[UR36][R2.64] ;  /* 0x0000002402027981 */ /* 0x000ea4000c1e1b00 */
[----:B--2---:R0:W1:Y:S01]  /*4760*/  F2I.F64.TRUNC R18, R2 ;  /* 0x0000000200127311 */ /* 0x004062000030d100 */
[----:B------:R-:W-:Y:S05]  /*4770*/  BRA `(.L_x_21844) ;  /* 0x0000000800907947 */ /* 0x000fea0003800000 */
.L_x_21839:
        /* <DEDUP_REMOVED lines=12> */
.L_x_21853:
[----:B------:R-:W2:Y:S02]  /*4840*/  LDG.E.64 R2, desc[UR36][R2.64] ;  /* 0x0000002402027981 */ /* 0x000ea4000c1e1b00 */
[----:B--2---:R0:W1:Y:S01]  /*4850*/  F2I.F64.TRUNC R18, R2 ;  /* 0x0000000200127311 */ /* 0x004062000030d100 */
[----:B------:R-:W-:Y:S05]  /*4860*/  BRA `(.L_x_21844) ;  /* 0x0000000800547947 */ /* 0x000fea0003800000 */
.L_x_21852:
        /* <DEDUP_REMOVED lines=27> */
.L_x_21855:
        /* <DEDUP_REMOVED lines=14> */
.L_x_21854:
[----:B------:R-:W2:Y:S02]  /*4b00*/  LDG.E.U16 R18, desc[UR36][R2.64] ;  /* 0x0000002402127981 */ /* 0x000ea4000c1e1500 */
[----:B--2---:R-:W-:-:S06]  /*4b10*/  IMAD.U32 R18, R18, 0x10000, RZ ;  /* 0x0001000012127824 */ /* 0x004fcc00078e00ff */
[----:B------:R-:W0:Y:S01]  /*4b20*/  F2I.FTZ.TRUNC.NTZ R18, R18 ;  /* 0x0000001200127305 */ /* 0x000e22000021f100 */
[----:B------:R-:W-:Y:S05]  /*4b30*/  BRA `(.L_x_21844) ;  /* 0x0000000400a07947 */ /* 0x000fea0003800000 */
.L_x_21851:
        /* <DEDUP_REMOVED lines=10> */
.L_x_21858:
        /* <DEDUP_REMOVED lines=21> */
.L_x_21862:
[----:B------:R-:W-:Y:S05]  /*4d30*/  BSYNC B1 ;  /* 0x0000000000017941 */ /* 0x000fea0003800000 */
.L_x_21861:
[----:B------:R-:W-:Y:S01]  /*4d40*/  IMAD.SHL.U32 R2, R2, 0x100000, RZ ;  /* 0x0010000002027824 */ /* 0x000fe200078e00ff */
[----:B------:R-:W-:-:S04]  /*4d50*/  LEA R3, R0, 0x3b800000, 0x17 ;  /* 0x3b80000000037811 */ /* 0x000fc800078eb8ff */
[----:B------:R-:W-:-:S07]  /*4d60*/  LOP3.LUT R18, R3, R2, R18, 0xfe, !PT ;  /* 0x0000000203127212 */ /* 0x000fce00078efe12 */
.L_x_21860:
[----:B------:R-:W-:Y:S05]  /*4d70*/  BSYNC B0 ;  /* 0x0000000000007941 */ /* 0x000fea0003800000 */
.L_x_21859:
[----:B------:R-:W1:Y:S01]  /*4d80*/  F2I.FTZ.TRUNC.NTZ R18, R18 ;  /* 0x0000001200127305 */ /* 0x000e62000021f100 */
[----:B------:R-:W-:Y:S05]  /*4d90*/  BRA `(.L_x_21844) ;  /* 0x0000000400087947 */ /* 0x000fea0003800000 */
.L_x_21857:
        /* <DEDUP_REMOVED lines=21> */
.L_x_21866:
[----:B------:R-:W-:Y:S05]  /*4ef0*/  BSYNC B1 ;  /* 0x0000000000017941 */ /* 0x000fea0003800000 */
.L_x_21865:
[----:B------:R-:W-:Y:S01]  /*4f00*/  IMAD.SHL.U32 R2, R2, 0x200000, RZ ;  /* 0x0020000002027824 */ /* 0x000fe200078e00ff */
[----:B------:R-:W-:-:S04]  /*4f10*/  LEA R3, R0, 0x37800000, 0x17 ;  /* 0x3780000000037811 */ /* 0x000fc800078eb8ff */
[----:B------:R-:W-:-:S07]  /*4f20*/  LOP3.LUT R18, R3, R2, R18, 0xfe, !PT ;  /* 0x0000000203127212 */ /* 0x000fce00078efe12 */
.L_x_21864:
[----:B------:R-:W-:Y:S05]  /*4f30*/  BSYNC B0 ;  /* 0x0000000000007941 */ /* 0x000fea0003800000 */
.L_x_21863:
[----:B------:R-:W2:Y:S01]  /*4f40*/  F2I.FTZ.TRUNC.NTZ R18, R18 ;  /* 0x0000001200127305 */ /* 0x000ea2000021f100 */
[----:B------:R-:W-:Y:S05]  /*4f50*/  BRA `(.L_x_21844) ;  /* 0x0000000000987947 */ /* 0x000fea0003800000 */
.L_x_21856:
        /* <DEDUP_REMOVED lines=14> */
.L_x_21870:
[----:B------:R-:W-:Y:S05]  /*5040*/  BSYNC B0 ;  /* 0x0000000000007941 */ /* 0x000fea0003800000 */
.L_x_21869:
[----:B------:R-:W0:Y:S01]  /*5050*/  F2I.FTZ.TRUNC.NTZ R18, R18 ;  /* 0x0000001200127305 */ /* 0x000e22000021f100 */
[----:B------:R-:W-:Y:S05]  /*5060*/  BRA `(.L_x_21844) ;  /* 0x0000000000547947 */ /* 0x000fea0003800000 */
.L_x_21843:
        /* <DEDUP_REMOVED lines=17> */
.L_x_21871:
[----:B------:R-:W-:Y:S05]  /*5180*/  BRA `(.L_x_21844) ;  /* 0x00000000000c7947 */ /* 0x000fea0003800000 */
.L_x_21868:
[----:B------:R4:W5:Y:S01]  /*5190*/  LDG.E R18, desc[UR36][R2.64] ;  /* 0x0000002402127981 */ /* 0x000962000c1e1900 */
[----:B------:R-:W-:Y:S05]  /*51a0*/  BRA `(.L_x_21844) ;  /* 0x0000000000047947 */ /* 0x000fea0003800000 */
.L_x_21867:
[----:B------:R3:W5:Y:S02]  /*51b0*/  LDG.E R18, desc[UR36][R2.64] ;  /* 0x0000002402127981 */ /* 0x000764000c1e1900 */
.L_x_21844:
        /* <DEDUP_REMOVED lines=16> */
.L_x_21875:
[----:B------:R0:W-:Y:S01]  /*52c0*/  STG.E.U8 desc[UR36][R16.64], R2 ;  /* 0x0000000210007986 */ /* 0x0001e2000c101124 */
[----:B------:R-:W-:Y:S05]  /*52d0*/  BRA `(.L_x_21877) ;  /* 0x0000000c00507947 */ /* 0x000fea0003800000 */
.L_x_21874:
        /* <DEDUP_REMOVED lines=9> */
.L_x_21879:
[----:B------:R0:W-:Y:S01]  /*5370*/  STG.E desc[UR36][R16.64], R2 ;  /* 0x0000000210007986 */ /* 0x0001e2000c101924 */
[----:B------:R-:W-:Y:S05]  /*5380*/  BRA `(.L_x_21877) ;  /* 0x0000000c00247947 */ /* 0x000fea0003800000 */
.L_x_21878:
[----:B------:R0:W-:Y:S01]  /*5390*/  STG.E.U16 desc[UR36][R16.64], R2 ;  /* 0x0000000210007986 */ /* 0x0001e2000c101524 */
[----:B------:R-:W-:Y:S05]  /*53a0*/  BRA `(.L_x_21877) ;  /* 0x0000000c001c7947 */ /* 0x000fea0003800000 */
.L_x_21873:
        /* <DEDUP_REMOVED lines=9> */
.L_x_21881:
[----:B------:R-:W-:-:S04]  /*5440*/  I2FP.F32.S32 R0, R2 ;  /* 0x0000000200007245 */ /* 0x000fc80000201400 */
[----:B------:R-:W-:-:S05]  /*5450*/  F2FP.F16.F32.PACK_AB R0, RZ, R0 ;  /* 0x00000000ff00723e */ /* 0x000fca00000000ff */
[----:B------:R0:W-:Y:S01]  /*5460*/  STG.E.U16 desc[UR36][R16.64], R0 ;  /* 0x0000000010007986 */ /* 0x0001e2000c101524 */
[----:B------:R-:W-:Y:S05]  /*5470*/  BRA `(.L_x_21877) ;  /* 0x0000000800e87947 */ /* 0x000fea0003800000 */
.L_x_21880:
        /* <DEDUP_REMOVED lines=10> */
.L_x_21883:
[----:B------:R-:W-:-:S04]  /*5520*/  I2FP.F32.S32 R2, R2 ;  /* 0x0000000200027245 */ /* 0x000fc80000201400 */
[----:B------:R-:W-:-:S04]  /*5530*/  F2FP.F16.F32.PACK_AB R3, RZ, R2 ;  /* 0x00000002ff03723e */ /* 0x000fc800000000ff */
[----:B------:R-:W-:-:S05]  /*5540*/  PRMT R3, R3, 0x5410, RZ ;  /* 0x0000541003037816 */ /* 0x000fca00000000ff */
[----:B------:R0:W-:Y:S01]  /*5550*/  STG.E desc[UR36][R16.64], R3 ;  /* 0x0000000310007986 */ /* 0x0001e2000c101924 */
[----:B------:R-:W-:Y:S05]  /*5560*/  BRA `(.L_x_21877) ;  /* 0x0000000800ac7947 */ /* 0x000fea0003800000 */
.L_x_21882:
[----:B------:R-:W0:Y:S02]  /*5570*/  I2F.F64 R2, R2 ;  /* 0x0000000200027312 */ /* 0x000e240000201c00 */
[----:B0-----:R0:W-:Y:S01]  /*5580*/  STG.E.64 desc[UR36][R16.64], R2 ;  /* 0x0000000210007986 */ /* 0x0011e2000c101b24 */
[----:B------:R-:W-:Y:S05]  /*5590*/  BRA `(.L_x_21877) ;  /* 0x0000000800a07947 */ /* 0x000fea0003800000 */
.L_x_21872:
        /* <DEDUP_REMOVED lines=12> */
.L_x_21886:
[----:B------:R-:W0:Y:S01]  /*5660*/  I2F.F64 R4, R2 ;  /* 0x0000000200047312 */ /* 0x000e220000201c00 */
[----:B------:R-:W-:-:S05]  /*5670*/  CS2R R6, SRZ ;  /* 0x0000000000067805 */ /* 0x000fca000001ff00 */
[----:B0-----:R0:W-:Y:S01]  /*5680*/  STG.E.128 desc[UR36][R16.64], R4 ;  /* 0x0000000410007986 */ /* 0x0011e2000c101d24 */
[----:B------:R-:W-:Y:S05]  /*5690*/  BRA `(.L_x_21877) ;  /* 0x0000000800607947 */ /* 0x000fea0003800000 */
.L_x_21885:
        /* <DEDUP_REMOVED lines=21> */
.L_x_21890:
[----:B------:R-:W-:Y:S05]  /*57f0*/  BSYNC B0 ;  /* 0x0000000000007941 */ /* 0x000fea0003800000 */
.L_x_21889:
[----:B------:R-:W-:-:S05]  /*5800*/  LOP3.LUT R3, R0, R3, RZ, 0xfc, !PT ;  /* 0x0000000300037212 */ /* 0x000fca00078efcff */
[----:B------:R0:W-:Y:S01]  /*5810*/  STG.E.U8 desc[UR36][R16.64], R3 ;  /* 0x0000000310007986 */ /* 0x0001e2000c101124 */
[----:B------:R-:W-:Y:S05]  /*5820*/  BRA `(.L_x_21877) ;  /* 0x0000000400fc7947 */ /* 0x000fea0003800000 */
.L_x_21888:
        /* <DEDUP_REMOVED lines=13> */
.L_x_21892:
[----:B------:R-:W-:Y:S01]  /*5900*/  IMAD.MOV.U32 R0, RZ, RZ, 0x7f ;  /* 0x0000007fff007424 */ /* 0x000fe200078e00ff */
[----:B------:R-:W-:-:S04]  /*5910*/  ISETP.GT.U32.AND P0, PT, R2, 0x7f800000, PT ;  /* 0x7f8000000200780c */ /* 0x000fc80003f04070 */
[----:B------:R-:W-:-:S09]  /*5920*/  SEL R0, R0, 0x7c, P0 ;  /* 0x0000007c00007807 */ /* 0x000fd20000000000 */
.L_x_21893:
[----:B------:R-:W-:Y:S05]  /*5930*/  BSYNC B0 ;  /* 0x0000000000007941 */ /* 0x000fea0003800000 */
.L_x_21891:
[----:B------:R-:W-:-:S04]  /*5940*/  LOP3.LUT R2, R3, 0x80000000, RZ, 0xc0, !PT ;  /* 0x8000000003027812 */ /* 0x000fc800078ec0ff */
[----:B------:R-:W-:-:S04]  /*5950*/  SHF.R.U32.HI R3, RZ, 0x18, R2 ;  /* 0x00000018ff037819 */ /* 0x000fc80000011602 */
[----:B------:R-:W-:-:S05]  /*5960*/  LOP3.LUT R3, R0, R3, RZ, 0xfc, !PT ;  /* 0x0000000300037212 */ /* 0x000fca00078efcff */
[----:B------:R0:W-:Y:S01]  /*5970*/  STG.E.U8 desc[UR36][R16.64], R3 ;  /* 0x0000000310007986 */ /* 0x0001e2000c101124 */
[----:B------:R-:W-:Y:S05]  /*5980*/  BRA `(.L_x_21877) ;  /* 0x0000000400a47947 */ /* 0x000fea0003800000 */
.L_x_21887:
[----:B------:R-:W-:-:S04]  /*5990*/  I2FP.F32.S32 R0, R2 ;  /* 0x0000000200007245 */ /* 0x000fc80000201400 */
[----:B------:R-:W-:-:S05]  /*59a0*/  F2FP.BF16.F32.PACK_AB R0, RZ, R0 ;  /* 0x00000000ff00723e */ /* 0x000fca00000010ff */
[----:B------:R0:W-:Y:S01]  /*59b0*/  STG.E.U16 desc[UR36][R16.64], R0 ;  /* 0x0000000010007986 */ /* 0x0001e2000c101524 */
[----:B------:R-:W-:Y:S05]  /*59c0*/  BRA `(.L_x_21877) ;  /* 0x0000000400947947 */ /* 0x000fea0003800000 */
.L_x_21884:
        /* <DEDUP_REMOVED lines=10> */
.L_x_21896:
        /* <DEDUP_REMOVED lines=17> */
.L_x_21899:
[----:B------:R-:W-:-:S04]  /*5b80*/  LOP3.LUT R2, R3, 0x80000000, RZ, 0xc0, !PT ;  /* 0x8000000003027812 */ /* 0x000fc800078ec0ff */
[----:B------:R-:W-:-:S04]  /*5b90*/  SHF.R.U32.HI R3, RZ, 0x18, R2 ;  /* 0x00000018ff037819 */ /* 0x000fc80000011602 */
[----:B------:R-:W-:-:S04]  /*5ba0*/  LOP3.LUT R0, R0, R3, RZ, 0xfc, !PT ;  /* 0x0000000300007212 */ /* 0x000fc800078efcff */
[----:B------:R-:W-:-:S07]  /*5bb0*/  PRMT R8, R0, 0x7610, R8 ;  /* 0x0000761000087816 */ /* 0x000fce0000000008 */
.L_x_21898:
[----:B------:R-:W-:Y:S05]  /*5bc0*/  BSYNC B0 ;  /* 0x0000000000007941 */ /* 0x000fea0003800000 */
.L_x_21897:
[----:B------:R3:W-:Y:S01]  /*5bd0*/  STG.E.U8 desc[UR36][R16.64], R8 ;  /* 0x0000000810007986 */ /* 0x0007e2000c101124 */
[----:B------:R-:W-:Y:S05]  /*5be0*/  BRA `(.L_x_21877) ;  /* 0x00000004000c7947 */ /* 0x000fea0003800000 */
.L_x_21895:
        /* <DEDUP_REMOVED lines=17> */
.L_x_21902:
[----:B------:R-:W-:-:S04]  /*5d00*/  LOP3.LUT R2, R3, 0x80000000, RZ, 0xc0, !PT ;  /* 0x8000000003027812 */ /* 0x000fc800078ec0ff */
[----:B------:R-:W-:-:S04]  /*5d10*/  SHF.R.U32.HI R3, RZ, 0x18, R2 ;  /* 0x00000018ff037819 */ /* 0x000fc80000011602 */
[----:B------:R-:W-:-:S04]  /*5d20*/  LOP3.LUT R0, R0, R3, RZ, 0xfc, !PT ;  /* 0x0000000300007212 */ /* 0x000fc800078efcff */
[----:B------:R-:W-:-:S07]  /*5d30*/  PRMT R8, R0, 0x7610, R8 ;  /* 0x0000761000087816 */ /* 0x000fce0000000008 */
.L_x_21901:
[----:B------:R-:W-:Y:S05]  /*5d40*/  BSYNC B0 ;  /* 0x0000000000007941 */ /* 0x000fea0003800000 */
.L_x_21900:
[----:B------:R0:W-:Y:S01]  /*5d50*/  STG.E.U8 desc[UR36][R16.64], R8 ;  /* 0x0000000810007986 */ /* 0x0001e2000c101124 */
[----:B------:R-:W-:Y:S05]  /*5d60*/  BRA `(.L_x_21877) ;  /* 0x0000000000ac7947 */ /* 0x000fea0003800000 */
.L_x_21894:
        /* <DEDUP_REMOVED lines=22> */
.L_x_21876:
        /* <DEDUP_REMOVED lines=16> */
.L_x_21905:
[----:B------:R-:W-:Y:S05]  /*5fd0*/  BRA `(.L_x_21877) ;  /* 0x0000000000107947 */ /* 0x000fea0003800000 */
.L_x_21904:
[----:B------:R-:W-:-:S05]  /*5fe0*/  SHF.R.S32.HI R3, RZ, 0x1f, R2 ;  /* 0x0000001fff037819 */ /* 0x000fca0000011402 */
[----:B------:R2:W-:Y:S01]  /*5ff0*/  STG.E.64 desc[UR36][R16.64], R2 ;  /* 0x0000000210007986 */ /* 0x0005e2000c101b24 */
[----:B------:R-:W-:Y:S05]  /*6000*/  BRA `(.L_x_21877) ;  /* 0x0000000000047947 */ /* 0x000fea0003800000 */
.L_x_21903:
[----:B------:R0:W-:Y:S02]  /*6010*/  STG.E desc[UR36][R16.64], R2 ;  /* 0x0000000210007986 */ /* 0x0001e4000c101924 */
.L_x_21877:
[----:B------:R-:W-:-:S07]  /*6020*/  VIADD R19, R19, 0x80 ;  /* 0x0000008013137836 */ /* 0x000fce0000000000 */
.L_x_21837:
[----:B------:R-:W-:Y:S05]  /*6030*/  BSYNC B6 ;  /* 0x0000000000067941 */ /* 0x000fea0003800000 */
.L_x_21836:
        /* <DEDUP_REMOVED lines=307> */
.L_x_21908:
        /* <DEDUP_REMOVED lines=20> */
.L_x_21912:
[----:B------:R0:W5:Y:S01]  /*74b0*/  LDG.E.U8 R18, desc[UR36][R2.64] ;  /* 0x0000002402127981 */ /* 0x000162000c1e1100 */
[----:B------:R-:W-:Y:S05]  /*74c0*/  BRA `(.L_x_21914) ;  /* 0x0000000c00347947 */ /* 0x000fea0003800000 */
.L_x_21911:
        /* <DEDUP_REMOVED lines=8> */
.L_x_21916:
[----:B------:R0:W5:Y:S01]  /*7550*/  LDG.E R18, desc[UR36][R2.64] ;  /* 0x0000002402127981 */ /* 0x000162000c1e1900 */
[----:B------:R-:W-:Y:S05]  /*7560*/  BRA `(.L_x_21914) ;  /* 0x0000000c000c7947 */ /* 0x000fea0003800000 */
.L_x_21915:
[----:B------:R0:W5:Y:S01]  /*7570*/  LDG.E.S16 R18, desc[UR36][R2.64] ;  /* 0x0000002402127981 */ /* 0x000162000c1e1700 */
[----:B------:R-:W-:Y:S05]  /*7580*/  BRA `(.L_x_21914) ;  /* 0x0000000c00047947 */ /* 0x000fea0003800000 */
.L_x_21910:
        /* <DEDUP_REMOVED lines=9> */
.L_x_21918:
[----:B------:R-:W2:Y:S02]  /*7620*/  LDG.E.U16 R2, desc[UR36][R2.64] ;  /* 0x0000002402027981 */ /* 0x000ea4000c1e1500 */
[----:B--2---:R-:W-:-:S06]  /*7630*/  HADD2.F32 R18, -RZ, R2.H0_H0 ;  /* 0x20000002ff127230 */ /* 0x004fcc0000004100 */
[----:B------:R-:W0:Y:S01]  /*7640*/  F2I.FTZ.TRUNC.NTZ R18, R18 ;  /* 0x0000001200127305 */ /* 0x000e22000021f100 */
[----:B------:R-:W-:Y:S05]  /*7650*/  BRA `(.L_x_21914) ;  /* 0x0000000800d07947 */ /* 0x000fea0003800000 */
.L_x_21917:
        /* <DEDUP_REMOVED lines=9> */
.L_x_21920:
[----:B------:R-:W2:Y:S02]  /*76f0*/  LDG.E.U16 R2, desc[UR36][R2.64] ;  /* 0x0000002402027981 */ /* 0x000ea4000c1e1500 */
[----:B--2---:R-:W-:-:S06]  /*7700*/  HADD2.F32 R18, -RZ, R2.H0_H0 ;  /* 0x20000002ff127230 */ /* 0x004fcc0000004100 */
[----:B------:R-:W0:Y:S01]  /*7710*/  F2I.FTZ.TRUNC.NTZ R18, R18 ;  /* 0x0000001200127305 */ /* 0x000e22000021f100 */
[----:B------:R-:W-:Y:S05]  /*7720*/  BRA `(.L_x_21914) ;  /* 0x00000008009c7947 */ /* 0x000fea0003800000 */
.L_x_21919:
[----:B------:R-:W2:Y:S02]  /*7730*/  LDG.E.64 R2, desc[UR36][R2.64] ;  /* 0x0000002402027981 */ /* 0x000ea4000c1e1b00 */
[----:B--2---:R0:W1:Y:S01]  /*7740*/  F2I.F64.TRUNC R18, R2 ;  /* 0x0000000200127311 */ /* 0x004062000030d100 */
[----:B------:R-:W-:Y:S05]  /*7750*/  BRA `(.L_x_21914) ;  /* 0x0000000800907947 */ /* 0x000fea0003800000 */
.L_x_21909:
        /* <DEDUP_REMOVED lines=12> */
.L_x_21923:
[----:B------:R-:W2:Y:S02]  /*7820*/  LDG.E.64 R2, desc[UR36][R2.64] ;  /* 0x0000002402027981 */ /* 0x000ea4000c1e1b00 */
[----:B--2---:R0:W1:Y:S01]  /*7830*/  F2I.F64.TRUNC R18, R2 ;  /* 0x0000000200127311 */ /* 0x004062000030d100 */
[----:B------:R-:W-:Y:S05]  /*7840*/  BRA `(.L_x_21914) ;  /* 0x0000000800547947 */ /* 0x000fea0003800000 */
.L_x_21922:
        /* <DEDUP_REMOVED lines=27> */
.L_x_21925:
        /* <DEDUP_REMOVED lines=14> */
.L_x_21924:
[----:B------:R-:W2:Y:S02]  /*7ae0*/  LDG.E.U16 R18, desc[UR36][R2.64] ;  /* 0x0000002402127981 */ /* 0x000ea4000c1e1500 */
[----:B--2---:R-:W-:-:S06]  /*7af0*/  IMAD.U32 R18, R18, 0x10000, RZ ;  /* 0x0001000012127824 */ /* 0x004fcc00078e00ff */
[----:B------:R-:W0:Y:S01]  /*7b00*/  F2I.FTZ.TRUNC.NTZ R18, R18 ;  /* 0x0000001200127305 */ /* 0x000e22000021f100 */
[----:B------:R-:W-:Y:S05]  /*7b10*/  BRA `(.L_x_21914) ;  /* 0x0000000400a07947 */ /* 0x000fea0003800000 */
.L_x_21921:
        /* <DEDUP_REMOVED lines=10> */
.L_x_21928:
        /* <DEDUP_REMOVED lines=21> */
.L_x_21932:
[----:B------:R-:W-:Y:S05]  /*7d10*/  BSYNC B1 ;  /* 0x0000000000017941 */ /* 0x000fea0003800000 */
.L_x_21931:
[----:B------:R-:W-:Y:S01]  /*7d20*/  IMAD.SHL.U32 R2, R2, 0x100000, RZ ;  /* 0x0010000002027824 */ /* 0x000fe200078e00ff */
[----:B------:R-:W-:-:S04]  /*7d30*/  LEA R3, R0, 0x3b800000, 0x17 ;  /* 0x3b80000000037811 */ /* 0x000fc800078eb8ff */
[----:B------:R-:W-:-:S07]  /*7d40*/  LOP3.LUT R18, R3, R2, R18, 0xfe, !PT ;  /* 0x0000000203127212 */ /* 0x000fce00078efe12 */
.L_x_21930:
[----:B------:R-:W-:Y:S05]  /*7d50*/  BSYNC B0 ;  /* 0x0000000000007941 */ /* 0x000fea0003800000 */
.L_x_21929:
[----:B------:R-:W1:Y:S01]  /*7d60*/  F2I.FTZ.TRUNC.NTZ R18, R18 ;  /* 0x0000001200127305 */ /* 0x000e62000021f100 */
[----:B------:R-:W-:Y:S05]  /*7d70*/  BRA `(.L_x_21914) ;  /* 0x0000000400087947 */ /* 0x000fea0003800000 */
.L_x_21927:
        /* <DEDUP_REMOVED lines=21> */
.L_x_21936:
[----:B------:R-:W-:Y:S05]  /*7ed0*/  BSYNC B1 ;  /* 0x0000000000017941 */ /* 0x000fea0003800000 */
.L_x_21935:
[----:B------:R-:W-:Y:S01]  /*7ee0*/  IMAD.SHL.U32 R2, R2, 0x200000, RZ ;  /* 0x0020000002027824 */ /* 0x000fe200078e00ff */
[----:B------:R-:W-:-:S04]  /*7ef0*/  LEA R3, R0, 0x37800000, 0x17 ;  /* 0x3780000000037811 */ /* 0x000fc800078eb8ff */
[----:B------:R-:W-:-:S07]  /*7f00*/  LOP3.LUT R18, R3, R2, R18, 0xfe, !PT ;  /* 0x0000000203127212 */ /* 0x000fce00078efe12 */
.L_x_21934:
[----:B------:R-:W-:Y:S05]  /*7f10*/  BSYNC B0 ;  /* 0x0000000000007941 */ /* 0x000fea0003800000 */
.L_x_21933:
[----:B------:R-:W2:Y:S01]  /*7f20*/  F2I.FTZ.TRUNC.NTZ R18, R18 ;  /* 0x0000001200127305 */ /* 0x000ea2000021f100 */
[----:B------:R-:W-:Y:S05]  /*7f30*/  BRA `(.L_x_21914) ;  /* 0x0000000000987947 */ /* 0x000fea0003800000 */
.L_x_21926:
        /* <DEDUP_REMOVED lines=14> */
.L_x_21940:
[----:B------:R-:W-:Y:S05]  /*8020*/  BSYNC B0 ;  /* 0x0000000000007941 */ /* 0x000fea0003800000 */
.L_x_21939:
[----:B------:R-:W4:Y:S01]  /*8030*/  F2I.FTZ.TRUNC.NTZ R18, R18 ;  /* 0x0000001200127305 */ /* 0x000f22000021f100 */
[----:B------:R-:W-:Y:S05]  /*8040*/  BRA `(.L_x_21914) ;  /* 0x0000000000547947 */ /* 0x000fea0003800000 */
.L_x_21913:
        /* <DEDUP_REMOVED lines=17> */
.L_x_21941:
[----:B------:R-:W-:Y:S05]  /*8160*/  BRA `(.L_x_21914) ;  /* 0x00000000000c7947 */ /* 0x000fea0003800000 */
.L_x_21938:
[----:B------:R3:W5:Y:S01]  /*8170*/  LDG.E R18, desc[UR36][R2.64] ;  /* 0x0000002402127981 */ /* 0x000762000c1e1900 */
[----:B------:R-:W-:Y:S05]  /*8180*/  BRA `(.L_x_21914) ;  /* 0x0000000000047947 */ /* 0x000fea0003800000 */
.L_x_21937:
[----:B------:R0:W5:Y:S02]  /*8190*/  LDG.E R18, desc[UR36][R2.64] ;  /* 0x0000002402127981 */ /* 0x000164000c1e1900 */
.L_x_21914:
        /* <DEDUP_REMOVED lines=16> */
.L_x_21945:
[----:B------:R3:W-:Y:S01]  /*82a0*/  STG.E.U8 desc[UR36][R16.64], R2 ;  /* 0x0000000210007986 */ /* 0x0007e2000c101124 */
[----:B------:R-:W-:Y:S05]  /*82b0*/  BRA `(.L_x_21947) ;  /* 0x0000000c00507947 */ /* 0x000fea0003800000 */
.L_x_21944:
        /* <DEDUP_REMOVED lines=9> */
.L_x_21949:
[----:B------:R2:W-:Y:S01]  /*8350*/  STG.E desc[UR36][R16.64], R2 ;  /* 0x0000000210007986 */ /* 0x0005e2000c101924 */
[----:B------:R-:W-:Y:S05]  /*8360*/  BRA `(.L_x_21947) ;  /* 0x0000000c00247947 */ /* 0x000fea0003800000 */
.L_x_21948:
[----:B------:R0:W-:Y:S01]  /*8370*/  STG.E.U16 desc[UR36][R16.64], R2 ;  /* 0x0000000210007986 */ /* 0x0001e2000c101524 */
[----:B------:R-:W-:Y:S05]  /*8380*/  BRA `(.L_x_21947) ;  /* 0x0000000c001c7947 */ /* 0x000fea0003800000 */
.L_x_21943:
        /* <DEDUP_REMOVED lines=9> */
.L_x_21951:
[----:B------:R-:W-:-:S04]  /*8420*/  I2FP.F32.S32 R0, R2 ;  /* 0x0000000200007245 */ /* 0x000fc80000201400 */
[----:B------:R-:W-:-:S05]  /*8430*/  F2FP.F16.F32.PACK_AB R0, RZ, R0 ;  /* 0x00000000ff00723e */ /* 0x000fca00000000ff */
[----:B------:R0:W-:Y:S01]  /*8440*/  STG.E.U16 desc[UR36][R16.64], R0 ;  /* 0x0000000010007986 */ /* 0x0001e2000c101524 */
[----:B------:R-:W-:Y:S05]  /*8450*/  BRA `(.L_x_21947) ;  /* 0x0000000800e87947 */ /* 0x000fea0003800000 */
.L_x_21950:
        /* <DEDUP_REMOVED lines=10> */
.L_x_21953:
[----:B------:R-:W-:-:S04]  /*8500*/  I2FP.F32.S32 R2, R2 ;  /* 0x0000000200027245 */ /* 0x000fc80000201400 */
[----:B------:R-:W-:-:S04]  /*8510*/  F2FP.F16.F32.PACK_AB R3, RZ, R2 ;  /* 0x00000002ff03723e */ /* 0x000fc800000000ff */
[----:B------:R-:W-:-:S05]  /*8520*/  PRMT R3, R3, 0x5410, RZ ;  /* 0x0000541003037816 */ /* 0x000fca00000000ff */
[----:B------:R0:W-:Y:S01]  /*8530*/  STG.E desc[UR36][R16.64], R3 ;  /* 0x0000000310007986 */ /* 0x0001e2000c101924 */
[----:B------:R-:W-:Y:S05]  /*8540*/  BRA `(.L_x_21947) ;  /* 0x0000000800ac7947 */ /* 0x000fea0003800000 */
.L_x_21952:
[----:B------:R-:W0:Y:S02]  /*8550*/  I2F.F64 R2, R2 ;  /* 0x0000000200027312 */ /* 0x000e240000201c00 */
[----:B0-----:R0:W-:Y:S01]  /*8560*/  STG.E.64 desc[UR36][R16.64], R2 ;  /* 0x0000000210007986 */ /* 0x0011e2000c101b24 */
[----:B------:R-:W-:Y:S05]  /*8570*/  BRA `(.L_x_21947) ;  /* 0x0000000800a07947 */ /* 0x000fea0003800000 */
.L_x_21942:
        /* <DEDUP_REMOVED lines=12> */
.L_x_21956:
[----:B------:R-:W0:Y:S01]  /*8640*/  I2F.F64 R4, R2 ;  /* 0x0000000200047312 */ /* 0x000e220000201c00 */
[----:B------:R-:W-:-:S05]  /*8650*/  CS2R R6, SRZ ;  /* 0x0000000000067805 */ /* 0x000fca000001ff00 */
[----:B0-----:R0:W-:Y:S01]  /*8660*/  STG.E.128 desc[UR36][R16.64], R4 ;  /* 0x0000000410007986 */ /* 0x0011e2000c101d24 */
[----:B------:R-:W-:Y:S05]  /*8670*/  BRA `(.L_x_21947) ;  /* 0x0000000800607947 */ /* 0x000fea0003800000 */
.L_x_21955:
        /* <DEDUP_REMOVED lines=21> */
.L_x_21960:
[----:B------:R-:W-:Y:S05]  /*87d0*/  BSYNC B0 ;  /* 0x0000000000007941 */ /* 0x000fea0003800000 */
.L_x_21959:
[----:B------:R-:W-:-:S05]  /*87e0*/  LOP3.LUT R3, R0, R3, RZ, 0xfc, !PT ;  /* 0x0000000300037212 */ /* 0x000fca00078efcff */
[----:B------:R0:W-:Y:S01]  /*87f0*/  STG.E.U8 desc[UR36][R16.64], R3 ;  /* 0x0000000310007986 */ /* 0x0001e2000c101124 */
[----:B------:R-:W-:Y:S05]  /*8800*/  BRA `(.L_x_21947) ;  /* 0x0000000400fc7947 */ /* 0x000fea0003800000 */
.L_x_21958:
        /* <DEDUP_REMOVED lines=13> */
.L_x_21962:
[----:B------:R-:W-:Y:S01]  /*88e0*/  IMAD.MOV.U32 R0, RZ, RZ, 0x7f ;  /* 0x0000007fff007424 */ /* 0x000fe200078e00ff */
[----:B------:R-:W-:-:S04]  /*88f0*/  ISETP.GT.U32.AND P0, PT, R2, 0x7f800000, PT ;  /* 0x7f8000000200780c */ /* 0x000fc80003f04070 */
[----:B------:R-:W-:-:S09]  /*8900*/  SEL R0, R0, 0x7c, P0 ;  /* 0x0000007c00007807 */ /* 0x000fd20000000000 */
.L_x_21963:
[----:B------:R-:W-:Y:S05]  /*8910*/  BSYNC B0 ;  /* 0x0000000000007941 */ /* 0x000fea0003800000 */
.L_x_21961:
[----:B------:R-:W-:-:S04]  /*8920*/  LOP3.LUT R2, R3, 0x80000000, RZ, 0xc0, !PT ;  /* 0x8000000003027812 */ /* 0x000fc800078ec0ff */
[----:B------:R-:W-:-:S04]  /*8930*/  SHF.R.U32.HI R3, RZ, 0x18, R2 ;  /* 0x00000018ff037819 */ /* 0x000fc80000011602 */
[----:B------:R-:W-:-:S05]  /*8940*/  LOP3.LUT R3, R0, R3, RZ, 0xfc, !PT ;  /* 0x0000000300037212 */ /* 0x000fca00078efcff */
[----:B------:R0:W-:Y:S01]  /*8950*/  STG.E.U8 desc[UR36][R16.64], R3 ;  /* 0x0000000310007986 */ /* 0x0001e2000c101124 */
[----:B------:R-:W-:Y:S05]  /*8960*/  BRA `(.L_x_21947) ;  /* 0x0000000400a47947 */ /* 0x000fea0003800000 */
.L_x_21957:
[----:B------:R-:W-:-:S04]  /*8970*/  I2FP.F32.S32 R0, R2 ;  /* 0x0000000200007245 */ /* 0x000fc80000201400 */
[----:B------:R-:W-:-:S05]  /*8980*/  F2FP.BF16.F32.PACK_AB R0, RZ, R0 ;  /* 0x00000000ff00723e */ /* 0x000fca00000010ff */
[----:B------:R0:W-:Y:S01]  /*8990*/  STG.E.U16 desc[UR36][R16.64], R0 ;  /* 0x0000000010007986 */ /* 0x0001e2000c101524 */
[----:B------:R-:W-:Y:S05]  /*89a0*/  BRA `(.L_x_21947) ;  /* 0x0000000400947947 */ /* 0x000fea0003800000 */
.L_x_21954:
        /* <DEDUP_REMOVED lines=10> */
.L_x_21966:
        /* <DEDUP_REMOVED lines=17> */
.L_x_21969:
[----:B------:R-:W-:-:S04]  /*8b60*/  LOP3.LUT R2, R3, 0x80000000, RZ, 0xc0, !PT ;  /* 0x8000000003027812 */ /* 0x000fc800078ec0ff */
[----:B------:R-:W-:-:S04]  /*8b70*/  SHF.R.U32.HI R3, RZ, 0x18, R2 ;  /* 0x00000018ff037819 */ /* 0x000fc80000011602 */
[----:B------:R-:W-:-:S04]  /*8b80*/  LOP3.LUT R0, R0, R3, RZ, 0xfc, !PT ;  /* 0x0000000300007212 */ /* 0x000fc800078efcff */
[----:B------:R-:W-:-:S07]  /*8b90*/  PRMT R8, R0, 0x7610, R8 ;  /* 0x0000761000087816 */ /* 0x000fce0000000008 */
.L_x_21968:
[----:B------:R-:W-:Y:S05]  /*8ba0*/  BSYNC B0 ;  /* 0x0000000000007941 */ /* 0x000fea0003800000 */
.L_x_21967:
[----:B------:R0:W-:Y:S01]  /*8bb0*/  STG.E.U8 desc[UR36][R16.64], R8 ;  /* 0x0000000810007986 */ /* 0x0001e2000c101124 */
[----:B------:R-:W-:Y:S05]  /*8bc0*/  BRA `(.L_x_21947) ;  /* 0x00000004000c7947 */ /* 0x000fea0003800000 */
.L_x_21965:
        /* <DEDUP_REMOVED lines=17> */
.L_x_21972:
[----:B------:R-:W-:-:S04]  /*8ce0*/  LOP3.LUT R2, R3, 0x80000000, RZ, 0xc0, !PT ;  /* 0x8000000003027812 */ /* 0x000fc800078ec0ff */
[----:B------:R-:W-:-:S04]  /*8cf0*/  SHF.R.U32.HI R3, RZ, 0x18, R2 ;  /* 0x00000018ff037819 */ /* 0x000fc80000011602 */
[----:B------:R-:W-:-:S04]  /*8d00*/  LOP3.LUT R0, R0, R3, RZ, 0xfc, !PT ;  /* 0x0000000300007212 */ /* 0x000fc800078efcff */
[----:B------:R-:W-:-:S07]  /*8d10*/  PRMT R8, R0, 0x7610, R8 ;  /* 0x0000761000087816 */ /* 0x000fce0000000008 */
.L_x_21971:
[----:B------:R-:W-:Y:S05]  /*8d20*/  BSYNC B0 ;  /* 0x0000000000007941 */ /* 0x000fea0003800000 */
.L_x_21970:
[----:B------:R0:W-:Y:S01]  /*8d30*/  STG.E.U8 desc[UR36][R16.64], R8 ;  /* 0x0000000810007986 */ /* 0x0001e2000c101124 */
[----:B------:R-:W-:Y:S05]  /*8d40*/  BRA `(.L_x_21947) ;  /* 0x0000000000ac7947 */ /* 0x000fea0003800000 */
.L_x_21964:
        /* <DEDUP_REMOVED lines=22> */
.L_x_21946:
        /* <DEDUP_REMOVED lines=16> */
.L_x_21975:
[----:B------:R-:W-:Y:S05]  /*8fb0*/  BRA `(.L_x_21947) ;  /* 0x0000000000107947 */ /* 0x000fea0003800000 */
.L_x_21974:
[----:B------:R-:W-:-:S05]  /*8fc0*/  SHF.R.S32.HI R3, RZ, 0x1f, R2 ;  /* 0x0000001fff037819 */ /* 0x000fca0000011402 */
[----:B------:R0:W-:Y:S01]  /*8fd0*/  STG.E.64 desc[UR36][R16.64], R2 ;  /* 0x0000000210007986 */ /* 0x0001e2000c101b24 */
[----:B------:R-:W-:Y:S05]  /*8fe0*/  BRA `(.L_x_21947) ;  /* 0x0000000000047947 */ /* 0x000fea0003800000 */
.L_x_21973:
[----:B------:R0:W-:Y:S02]  /*8ff0*/  STG.E desc[UR36][R16.64], R2 ;  /* 0x0000000210007986 */ /* 0x0001e4000c101924 */
.L_x_21947:
[----:B------:R-:W-:-:S07]  /*9000*/  VIADD R19, R19, 0x80 ;  /* 0x0000008013137836 */ /* 0x000fce0000000000 */
.L_x_21907:
[----:B------:R-:W-:Y:S05]  /*9010*/  BSYNC B6 ;  /* 0x0000000000067941 */ /* 0x000fea0003800000 */
.L_x_21906:
        /* <DEDUP_REMOVED lines=306> */
.L_x_21976:
        /* <DEDUP_REMOVED lines=20> */
.L_x_21980:
[----:B------:R4:W5:Y:S01]  /*a480*/  LDG.E.U8 R18, desc[UR36][R2.64] ;  /* 0x0000002402127981 */ /* 0x000962000c1e1100 */
[----:B------:R-:W-:Y:S05]  /*a490*/  BRA `(.L_x_21982) ;  /* 0x0000000c00347947 */ /* 0x000fea0003800000 */
.L_x_21979:
        /* <DEDUP_REMOVED lines=8> */
.L_x_21984:
[----:B------:R2:W5:Y:S01]  /*a520*/  LDG.E R18, desc[UR36][R2.64] ;  /* 0x0000002402127981 */ /* 0x000562000c1e1900 */
[----:B------:R-:W-:Y:S05]  /*a530*/  BRA `(.L_x_21982) ;  /* 0x0000000c000c7947 */ /* 0x000fea0003800000 */
.L_x_21983:
[----:B------:R0:W5:Y:S01]  /*a540*/  LDG.E.S16 R18, desc[UR36][R2.64] ;  /* 0x0000002402127981 */ /* 0x000162000c1e1700 */
[----:B------:R-:W-:Y:S05]  /*a550*/  BRA `(.L_x_21982) ;  /* 0x0000000c00047947 */ /* 0x000fea0003800000 */
.L_x_21978:
        /* <DEDUP_REMOVED lines=9> */
.L_x_21986:
[----:B------:R-:W2:Y:S02]  /*a5f0*/  LDG.E.U16 R2, desc[UR36][R2.64] ;  /* 0x0000002402027981 */ /* 0x000ea4000c1e1500 */
[----:B--2---:R-:W-:-:S06]  /*a600*/  HADD2.F32 R18, -RZ, R2.H0_H0 ;  /* 0x20000002ff127230 */ /* 0x004fcc0000004100 */
[----:B------:R-:W0:Y:S01]  /*a610*/  F2I.FTZ.TRUNC.NTZ R18, R18 ;  /* 0x0000001200127305 */ /* 0x000e22000021f100 */
[----:B------:R-:W-:Y:S05]  /*a620*/  BRA `(.L_x_21982) ;  /* 0x0000000800d07947 */ /* 0x000fea0003800000 */
.L_x_21985:
        /* <DEDUP_REMOVED lines=9> */
.L_x_21988:
[----:B------:R-:W2:Y:S02]  /*a6c0*/  LDG.E.U16 R2, desc[UR36][R2.64] ;  /* 0x0000002402027981 */ /* 0x000ea4000c1e1500 */
[----:B--2---:R-:W-:-:S06]  /*a6d0*/  HADD2.F32 R18, -RZ, R2.H0_H0 ;  /* 0x20000002ff127230 */ /* 0x004fcc0000004100 */
[----:B------:R-:W0:Y:S01]  /*a6e0*/  F2I.FTZ.TRUNC.NTZ R18, R18 ;  /* 0x0000001200127305 */ /* 0x000e22000021f100 */
[----:B------:R-:W-:Y:S05]  /*a6f0*/  BRA `(.L_x_21982) ;  /* 0x00000008009c7947 */ /* 0x000fea0003800000 */
.L_x_21987:
[----:B------:R-:W2:Y:S02]  /*a700*/  LDG.E.64 R2, desc[UR36][R2.64] ;  /* 0x0000002402027981 */ /* 0x000ea4000c1e1b00 */
[----:B--2---:R0:W1:Y:S01]  /*a710*/  F2I.F64.TRUNC R18, R2 ;  /* 0x0000000200127311 */ /* 0x004062000030d100 */
[----:B------:R-:W-:Y:S05]  /*a720*/  BRA `(.L_x_21982) ;  /* 0x0000000800907947 */ /* 0x000fea0003800000 */
.L_x_21977:
        /* <DEDUP_REMOVED lines=12> */
.L_x_21991:
[----:B------:R-:W2:Y:S02]  /*a7f0*/  LDG.E.64 R2, desc[UR36][R2.64] ;  /* 0x0000002402027981 */ /* 0x000ea4000c1e1b00 */
[----:B--2---:R0:W1:Y:S01]  /*a800*/  F2I.F64.TRUNC R18, R2 ;  /* 0x0000000200127311 */ /* 0x004062000030d100 */
[----:B------:R-:W-:Y:S05]  /*a810*/  BRA `(.L_x_21982) ;  /* 0x0000000800547947 */ /* 0x000fea0003800000 */
.L_x_21990:
        /* <DEDUP_REMOVED lines=27> */
.L_x_21993:
        /* <DEDUP_REMOVED lines=14> */
.L_x_21992:
[----:B------:R-:W2:Y:S02]  /*aab0*/  LDG.E.U16 R18, desc[UR36][R2.64] ;  /* 0x0000002402127981 */ /* 0x000ea4000c1e1500 */
[----:B--2---:R-:W-:-:S06]  /*aac0*/  IMAD.U32 R18, R18, 0x10000, RZ ;  /* 0x0001000012127824 */ /* 0x004fcc00078e00ff */
[----:B------:R-:W0:Y:S01]  /*aad0*/  F2I.FTZ.TRUNC.NTZ R18, R18 ;  /* 0x0000001200127305 */ /* 0x000e22000021f100 */
[----:B------:R-:W-:Y:S05]  /*aae0*/  BRA `(.L_x_21982) ;  /* 0x0000000400a07947 */ /* 0x000fea0003800000 */
.L_x_21989:
        /* <DEDUP_REMOVED lines=10> */
.L_x_21996:
        /* <DEDUP_REMOVED lines=21> */
.L_x_22000:
[----:B------:R-:W-:Y:S05]  /*ace0*/  BSYNC B1 ;  /* 0x0000000000017941 */ /* 0x000fea0003800000 */
.L_x_21999:
[----:B------:R-:W-:Y:S01]  /*acf0*/  IMAD.SHL.U32 R2, R2, 0x100000, RZ ;  /* 0x0010000002027824 */ /* 0x000fe200078e00ff */
[----:B------:R-:W-:-:S04]  /*ad00*/  LEA R3, R0, 0x3b800000, 0x17 ;  /* 0x3b80000000037811 */ /* 0x000fc800078eb8ff */
[----:B------:R-:W-:-:S07]  /*ad10*/  LOP3.LUT R18, R3, R2, R18, 0xfe, !PT ;  /* 0x0000000203127212 */ /* 0x000fce00078efe12 */
.L_x_21998:
[----:B------:R-:W-:Y:S05]  /*ad20*/  BSYNC B0 ;  /* 0x0000000000007941 */ /* 0x000fea0003800000 */
.L_x_21997:
[----:B------:R-:W0:Y:S01]  /*ad30*/  F2I.FTZ.TRUNC.NTZ R18, R18 ;  /* 0x0000001200127305 */ /* 0x000e22000021f100 */
[----:B------:R-:W-:Y:S05]  /*ad40*/  BRA `(.L_x_21982) ;  /* 0x0000000400087947 */ /* 0x000fea0003800000 */
.L_x_21995:
        /* <DEDUP_REMOVED lines=21> */
.L_x_22004:
[----:B------:R-:W-:Y:S05]  /*aea0*/  BSYNC B1 ;  /* 0x0000000000017941 */ /* 0x000fea0003800000 */
.L_x_22003:
[----:B------:R-:W-:Y:S01]  /*aeb0*/  IMAD.SHL.U32 R2, R2, 0x200000, RZ ;  /* 0x0020000002027824 */ /* 0x000fe200078e00ff */
[----:B------:R-:W-:-:S04]  /*aec0*/  LEA R3, R0, 0x37800000, 0x17 ;  /* 0x3780000000037811 */ /* 0x000fc800078eb8ff */
[----:B------:R-:W-:-:S07]  /*aed0*/  LOP3.LUT R18, R3, R2, R18, 0xfe, !PT ;  /* 0x0000000203127212 */ /* 0x000fce00078efe12 */
.L_x_22002:
[----:B------:R-:W-:Y:S05]  /*aee0*/  BSYNC B0 ;  /* 0x0000000000007941 */ /* 0x000fea0003800000 */
.L_x_22001:
[----:B------:R-:W0:Y:S01]  /*aef0*/  F2I.FTZ.TRUNC.NTZ R18, R18 ;  /* 0x0000001200127305 */ /* 0x000e22000021f100 */
[----:B------:R-:W-:Y:S05]  /*af00*/  BRA `(.L_x_21982) ;  /* 0x0000000000987947 */ /* 0x000fea0003800000 */
.L_x_21994:
        /* <DEDUP_REMOVED lines=14> */
.L_x_22008:
[----:B------:R-:W-:Y:S05]  /*aff0*/  BSYNC B0 ;  /* 0x0000000000007941 */ /* 0x000fea0003800000 */
.L_x_22007:
[----:B------:R-:W0:Y:S01]  /*b000*/  F2I.FTZ.TRUNC.NTZ R18, R18 ;  /* 0x0000001200127305 */ /* 0x000e22000021f100 */
[----:B------:R-:W-:Y:S05]  /*b010*/  BRA `(.L_x_21982) ;  /* 0x0000000000547947 */ /* 0x000fea0003800000 */
.L_x_21981:
        /* <DEDUP_REMOVED lines=17> */
.L_x_22009:
[----:B------:R-:W-:Y:S05]  /*b130*/  BRA `(.L_x_21982) ;  /* 0x00000000000c7947 */ /* 0x000fea0003800000 */
.L_x_22006:
[----:B------:R0:W5:Y:S01]  /*b140*/  LDG.E R18, desc[UR36][R2.64] ;  /* 0x0000002402127981 */ /* 0x000162000c1e1900 */
[----:B------:R-:W-:Y:S05]  /*b150*/  BRA `(.L_x_21982) ;  /* 0x0000000000047947 */ /* 0x000fea0003800000 */
.L_x_22005:
[----:B------:R0:W5:Y:S02]  /*b160*/  LDG.E R18, desc[UR36][R2.64] ;  /* 0x0000002402127981 */ /* 0x000164000c1e1900 */
.L_x_21982:
        /* <DEDUP_REMOVED lines=16> */
.L_x_22013:
[----:B------:R-:W-:Y:S01]  /*b270*/  STG.E.U8 desc[UR36][R16.64], R2 ;  /* 0x0000000210007986 */ /* 0x000fe2000c101124 */
[----:B------:R-:W-:Y:S05]  /*b280*/  EXIT ;  /* 0x000000000000794d */ /* 0x000fea0003800000 */
.L_x_22012:
        /* <DEDUP_REMOVED lines=9> */
.L_x_22016:
[----:B------:R-:W-:Y:S01]  /*b320*/  STG.E desc[UR36][R16.64], R2 ;  /* 0x0000000210007986 */ /* 0x000fe2000c101924 */
[----:B------:R-:W-:Y:S05]  /*b330*/  EXIT ;  /* 0x000000000000794d */ /* 0x000fea0003800000 */
.L_x_22015:
[----:B------:R-:W-:Y:S01]  /*b340*/  STG.E.U16 desc[UR36][R16.64], R2 ;  /* 0x0000000210007986 */ /* 0x000fe2000c101524 */
[----:B------:R-:W-:Y:S05]  /*b350*/  EXIT ;  /* 0x000000000000794d */ /* 0x000fea0003800000 */
.L_x_22011:
        /* <DEDUP_REMOVED lines=9> */
.L_x_22018:
[----:B------:R-:W-:-:S04]  /*b3f0*/  I2FP.F32.S32 R0, R2 ;  /* 0x0000000200007245 */ /* 0x000fc80000201400 */
[----:B------:R-:W-:-:S05]  /*b400*/  F2FP.F16.F32.PACK_AB R0, RZ, R0 ;  /* 0x00000000ff00723e */ /* 0x000fca00000000ff */
[----:B------:R-:W-:Y:S01]  /*b410*/  STG.E.U16 desc[UR36][R16.64], R0 ;  /* 0x0000000010007986 */ /* 0x000fe2000c101524 */
[----:B------:R-:W-:Y:S05]  /*b420*/  EXIT ;  /* 0x000000000000794d */ /* 0x000fea0003800000 */
.L_x_22017:
        /* <DEDUP_REMOVED lines=10> */
.L_x_22020:
[----:B------:R-:W-:-:S04]  /*b4d0*/  I2FP.F32.S32 R2, R2 ;  /* 0x0000000200027245 */ /* 0x000fc80000201400 */
[----:B------:R-:W-:-:S04]  /*b4e0*/  F2FP.F16.F32.PACK_AB R3, RZ, R2 ;  /* 0x00000002ff03723e */ /* 0x000fc800000000ff */
[----:B------:R-:W-:-:S05]  /*b4f0*/  PRMT R3, R3, 0x5410, RZ ;  /* 0x0000541003037816 */ /* 0x000fca00000000ff */
[----:B------:R-:W-:Y:S01]  /*b500*/  STG.E desc[UR36][R16.64], R3 ;  /* 0x0000000310007986 */ /* 0x000fe2000c101924 */
[----:B------:R-:W-:Y:S05]  /*b510*/  EXIT ;  /* 0x000000000000794d */ /* 0x000fea0003800000 */
.L_x_22019:
[----:B------:R-:W0:Y:S02]  /*b520*/  I2F.F64 R2, R2 ;  /* 0x0000000200027312 */ /* 0x000e240000201c00 */
[----:B0-----:R-:W-:Y:S01]  /*b530*/  STG.E.64 desc[UR36][R16.64], R2 ;  /* 0x0000000210007986 */ /* 0x001fe2000c101b24 */
[----:B------:R-:W-:Y:S05]  /*b540*/  EXIT ;  /* 0x000000000000794d */ /* 0x000fea0003800000 */
.L_x_22010:
        /* <DEDUP_REMOVED lines=12> */
.L_x_22023:
[----:B------:R-:W0:Y:S01]  /*b610*/  I2F.F64 R4, R2 ;  /* 0x0000000200047312 */ /* 0x000e220000201c00 */
[----:B------:R-:W-:-:S05]  /*b620*/  CS2R R6, SRZ ;  /* 0x0000000000067805 */ /* 0x000fca000001ff00 */
[----:B0-----:R-:W-:Y:S01]  /*b630*/  STG.E.128 desc[UR36][R16.64], R4 ;  /* 0x0000000410007986 */ /* 0x001fe2000c101d24 */
[----:B------:R-:W-:Y:S05]  /*b640*/  EXIT ;  /* 0x000000000000794d */ /* 0x000fea0003800000 */
.L_x_22022:
        /* <DEDUP_REMOVED lines=21> */
.L_x_22027:
[----:B------:R-:W-:Y:S05]  /*b7a0*/  BSYNC B0 ;  /* 0x0000000000007941 */ /* 0x000fea0003800000 */
.L_x_22026:
[----:B------:R-:W-:-:S05]  /*b7b0*/  LOP3.LUT R3, R0, R3, RZ, 0xfc, !PT ;  /* 0x0000000300037212 */ /* 0x000fca00078efcff */
[----:B------:R-:W-:Y:S01]  /*b7c0*/  STG.E.U8 desc[UR36][R16.64], R3 ;  /* 0x0000000310007986 */ /* 0x000fe2000c101124 */
[----:B------:R-:W-:Y:S05]  /*b7d0*/  EXIT ;  /* 0x000000000000794d */ /* 0x000fea0003800000 */
.L_x_22025:
        /* <DEDUP_REMOVED lines=13> */
.L_x_22029:
[----:B------:R-:W-:Y:S01]  /*b8b0*/  IMAD.MOV.U32 R0, RZ, RZ, 0x7f ;  /* 0x0000007fff007424 */ /* 0x000fe200078e00ff */
[----:B------:R-:W-:-:S04]  /*b8c0*/  ISETP.GT.U32.AND P0, PT, R2, 0x7f800000, PT ;  /* 0x7f8000000200780c */ /* 0x000fc80003f04070 */
[----:B------:R-:W-:-:S09]  /*b8d0*/  SEL R0, R0, 0x7c, P0 ;  /* 0x0000007c00007807 */ /* 0x000fd20000000000 */
.L_x_22030:
[----:B------:R-:W-:Y:S05]  /*b8e0*/  BSYNC B0 ;  /* 0x0000000000007941 */ /* 0x000fea0003800000 */
.L_x_22028:
[----:B------:R-:W-:-:S04]  /*b8f0*/  LOP3.LUT R2, R3, 0x80000000, RZ, 0xc0, !PT ;  /* 0x8000000003027812 */ /* 0x000fc800078ec0ff */
[----:B------:R-:W-:-:S04]  /*b900*/  SHF.R.U32.HI R3, RZ, 0x18, R2 ;  /* 0x00000018ff037819 */ /* 0x000fc80000011602 */
[----:B------:R-:W-:-:S05]  /*b910*/  LOP3.LUT R3, R0, R3, RZ, 0xfc, !PT ;  /* 0x0000000300037212 */ /* 0x000fca00078efcff */
[----:B------:R-:W-:Y:S01]  /*b920*/  STG.E.U8 desc[UR36][R16.64], R3 ;  /* 0x0000000310007986 */ /* 0x000fe2000c101124 */
[----:B------:R-:W-:Y:S05]  /*b930*/  EXIT ;  /* 0x000000000000794d */ /* 0x000fea0003800000 */
.L_x_22024:
[----:B------:R-:W-:-:S04]  /*b940*/  I2FP.F32.S32 R0, R2 ;  /* 0x0000000200007245 */ /* 0x000fc80000201400 */
[----:B------:R-:W-:-:S05]  /*b950*/  F2FP.BF16.F32.PACK_AB R0, RZ, R0 ;  /* 0x00000000ff00723e */ /* 0x000fca00000010ff */
[----:B------:R-:W-:Y:S01]  /*b960*/  STG.E.U16 desc[UR36][R16.64], R0 ;  /* 0x0000000010007986 */ /* 0x000fe2000c101524 */
[----:B------:R-:W-:Y:S05]  /*b970*/  EXIT ;  /* 0x000000000000794d */ /* 0x000fea0003800000 */
.L_x_22021:
        /* <DEDUP_REMOVED lines=10> */
.L_x_22033:
        /* <DEDUP_REMOVED lines=17> */
.L_x_22036:
[----:B------:R-:W-:-:S04]  /*bb30*/  LOP3.LUT R2, R3, 0x80000000, RZ, 0xc0, !PT ;  /* 0x8000000003027812 */ /* 0x000fc800078ec0ff */
[----:B------:R-:W-:-:S04]  /*bb40*/  SHF.R.U32.HI R3, RZ, 0x18, R2 ;  /* 0x00000018ff037819 */ /* 0x000fc80000011602 */
[----:B------:R-:W-:-:S04]  /*bb50*/  LOP3.LUT R0, R0, R3, RZ, 0xfc, !PT ;  /* 0x0000000300007212 */ /* 0x000fc800078efcff */
[----:B------:R-:W-:-:S07]  /*bb60*/  PRMT R8, R0, 0x7610, R8 ;  /* 0x0000761000087816 */ /* 0x000fce0000000008 */
.L_x_22035:
[----:B------:R-:W-:Y:S05]  /*bb70*/  BSYNC B0 ;  /* 0x0000000000007941 */ /* 0x000fea0003800000 */
.L_x_22034:
[----:B------:R-:W-:Y:S01]  /*bb80*/  STG.E.U8 desc[UR36][R16.64], R8 ;  /* 0x0000000810007986 */ /* 0x000fe2000c101124 */
[----:B------:R-:W-:Y:S05]  /*bb90*/  EXIT ;  /* 0x000000000000794d */ /* 0x000fea0003800000 */
.L_x_22032:
        /* <DEDUP_REMOVED lines=17> */
.L_x_22039:
[----:B------:R-:W-:-:S04]  /*bcb0*/  LOP3.LUT R2, R3, 0x80000000, RZ, 0xc0, !PT ;  /* 0x8000000003027812 */ /* 0x000fc800078ec0ff */
[----:B------:R-:W-:-:S04]  /*bcc0*/  SHF.R.U32.HI R3, RZ, 0x18, R2 ;  /* 0x00000018ff037819 */ /* 0x000fc80000011602 */
[----:B------:R-:W-:-:S04]  /*bcd0*/  LOP3.LUT R0, R0, R3, RZ, 0xfc, !PT ;  /* 0x0000000300007212 */ /* 0x000fc800078efcff */
[----:B------:R-:W-:-:S07]  /*bce0*/  PRMT R8, R0, 0x7610, R8 ;  /* 0x0000761000087816 */ /* 0x000fce0000000008 */
.L_x_22038:
[----:B------:R-:W-:Y:S05]  /*bcf0*/  BSYNC B0 ;  /* 0x0000000000007941 */ /* 0x000fea0003800000 */
.L_x_22037:
[----:B------:R-:W-:Y:S01]  /*bd00*/  STG.E.U8 desc[UR36][R16.64], R8 ;  /* 0x0000000810007986 */ /* 0x000fe2000c101124 */
[----:B------:R-:W-:Y:S05]  /*bd10*/  EXIT ;  /* 0x000000000000794d */ /* 0x000fea0003800000 */
.L_x_22031:
        /* <DEDUP_REMOVED lines=22> */
.L_x_22014:
        /* <DEDUP_REMOVED lines=16> */
.L_x_22042:
[----:B------:R-:W-:Y:S05]  /*bf80*/  EXIT ;  /* 0x000000000000794d */ /* 0x000fea0003800000 */
.L_x_22041:
[----:B------:R-:W-:-:S05]  /*bf90*/  SHF.R.S32.HI R3, RZ, 0x1f, R2 ;  /* 0x0000001fff037819 */ /* 0x000fca0000011402 */
[----:B------:R-:W-:Y:S01]  /*bfa0*/  STG.E.64 desc[UR36][R16.64], R2 ;  /* 0x0000000210007986 */ /* 0x000fe2000c101b24 */
[----:B------:R-:W-:Y:S05]  /*bfb0*/  EXIT ;  /* 0x000000000000794d */ /* 0x000fea0003800000 */
.L_x_22040:
[----:B------:R-:W-:Y:S01]  /*bfc0*/  STG.E desc[UR36][R16.64], R2 ;  /* 0x0000000210007986 */ /* 0x000fe2000c101924 */
[----:B------:R-:W-:Y:S05]  /*bfd0*/  EXIT ;  /* 0x000000000000794d */ /* 0x000fea0003800000 */
.L_x_22043:
        /* <DEDUP_REMOVED lines=10> */
.L_x_26330:


//--------------------- .text._ZN2at6native27unrolled_elementwise_kernelINS0_13AUnaryFunctorIiiiNS0_17BitwiseAndFunctorIiEEEESt5arrayIPcLm2EELi4E23TrivialOffsetCalculatorILi1EjESA_NS0_6memory12LoadWithCastILi1EEENSB_13StoreWithCastILi1EEEEEviT_T0_T2_T3_T4_T5_ --------------------------
	.section	.text._ZN2at6native27unrolled_elementwise_kernelINS0_13AUnaryFunctorIiiiNS0_17BitwiseAndFunctorIiEEEESt5arrayIPcLm2EELi4E23TrivialOffsetCalculatorILi1EjESA_NS0_6memory12LoadWithCastILi1EEENSB_13StoreWithCastILi1EEEEEviT_T0_T2_T3_T4_T5_,"ax",@progbits
	.align	128
        .global         _ZN2at6native27unrolled_elementwise_kernelINS0_13AUnaryFunctorIiiiNS0_17BitwiseAndFunctorIiEEEESt5arrayIPcLm2EELi4E23TrivialOffsetCalculatorILi1EjESA_NS0_6memory12LoadWithCastILi1EEENSB_13StoreWithCastILi1EEEEEviT_T0_T2_T3_T4_T5_
        .type           _ZN2at6native27unrolled_elementwise_kernelINS0_13AUnaryFunctorIiiiNS0_17BitwiseAndFunctorIiEEEESt5arrayIPcLm2EELi4E23TrivialOffsetCalculatorILi1EjESA_NS0_6memory12LoadWithCastILi1EEENSB_13StoreWithCastILi1EEEEEviT_T0_T2_T3_T4_T5_,@function
        .size           _ZN2at6native27unrolled_elementwise_kernelINS0_13AUnaryFunctorIiiiNS0_17BitwiseAndFunctorIiEEEESt5arrayIPcLm2EELi4E23TrivialOffsetCalculatorILi1EjESA_NS0_6memory12LoadWithCastILi1EEENSB_13StoreWithCastILi1EEEEEviT_T0_T2_T3_T4_T5_,(.L_x_26331 - _ZN2at6native27unrolled_elementwise_kernelINS0_13AUnaryFunctorIiiiNS0_17BitwiseAndFunctorIiEEEESt5arrayIPcLm2EELi4E23TrivialOffsetCalculatorILi1EjESA_NS0_6memory12LoadWithCastILi1EEENSB_13StoreWithCastILi1EEEEEviT_T0_T2_T3_T4_T5_)
        .other          _ZN2at6native27unrolled_elementwise_kernelINS0_13AUnaryFunctorIiiiNS0_17BitwiseAndFunctorIiEEEESt5arrayIPcLm2EELi4E23TrivialOffsetCalculatorILi1EjESA_NS0_6memory12LoadWithCastILi1EEENSB_13StoreWithCastILi1EEEEEviT_T0_T2_T3_T4_T5_,@"STO_CUDA_ENTRY STV_DEFAULT"
_ZN2at6native27unrolled_elementwise_kernelINS0_13AUnaryFunctorIiiiNS0_17BitwiseAndFunctorIiEEEESt5arrayIPcLm2EELi4E23TrivialOffsetCalculatorILi1EjESA_NS0_6memory12LoadWithCastILi1EEENSB_13StoreWithCastILi1EEEEEviT_T0_T2_T3_T4_T5_:
.text._ZN2at6native27unrolled_elementwise_kernelINS0_13AUnaryFunctorIiiiNS0_17BitwiseAndFunctorIiEEEESt5arrayIPcLm2EELi4E23TrivialOffsetCalculatorILi1EjESA_NS0_6memory12LoadWithCastILi1EEENSB_13StoreWithCastILi1EEEEEviT_T0_T2_T3_T4_T5_:
        /* <DEDUP_REMOVED lines=31> */
.L_x_22049:
[----:B------:R3:W5:Y:S01]  /*01f0*/  LDG.E.U8 R24, desc[UR36][R2.64] ;  /* 0x0000002402187981 */ /* 0x000762000c1e1100 */
[----:B------:R-:W-:Y:S05]  /*0200*/  BRA `(.L_x_22051) ;  /* 0x0000000c00387947 */ /* 0x000fea0003800000 */
.L_x_22048:
        /* <DEDUP_REMOVED lines=8> */
.L_x_22053:
[----:B------:R1:W5:Y:S01]  /*0290*/  LDG.E R24, desc[UR36][R2.64] ;  /* 0x0000002402187981 */ /* 0x000362000c1e1900 */
[----:B------:R-:W-:Y:S05]  /*02a0*/  BRA `(.L_x_22051) ;  /* 0x0000000c00107947 */ /* 0x000fea0003800000 */
.L_x_22052:
[----:B------:R2:W5:Y:S01]  /*02b0*/  LDG.E.S16 R24, desc[UR36][R2.64] ;  /* 0x0000002402187981 */ /* 0x000562000c1e1700 */
[----:B------:R-:W-:Y:S05]  /*02c0*/  BRA `(.L_x_22051) ;  /* 0x0000000c00087947 */ /* 0x000fea0003800000 */
.L_x_22047:
        /* <DEDUP_REMOVED lines=9> */
.L_x_22055:
[----:B------:R-:W2:Y:S02]  /*0360*/  LDG.E.U16 R2, desc[UR36][R2.64] ;  /* 0x0000002402027981 */ /* 0x000ea4000c1e1500 */
[----:B--2---:R-:W-:-:S06]  /*0370*/  HADD2.F32 R24, -RZ, R2.H0_H0 ;  /* 0x20000002ff187230 */ /* 0x004fcc0000004100 */
[----:B------:R-:W0:Y:S01]  /*0380*/  F2I.FTZ.TRUNC.NTZ R24, R24 ;  /* 0x0000001800187305 */ /* 0x000e22000021f100 */
[----:B------:R-:W-:Y:S05]  /*0390*/  BRA `(.L_x_22051) ;  /* 0x0000000800d47947 */ /* 0x000fea0003800000 */
.L_x_22054:
        /* <DEDUP_REMOVED lines=9> */
.L_x_22057:
[----:B------:R-:W2:Y:S02]  /*0430*/  LDG.E.U16 R2, desc[UR36][R2.64] ;  /* 0x0000002402027981 */ /* 0x000ea4000c1e1500 */
[----:B--2---:R-:W-:-:S06]  /*0440*/  HADD2.F32 R24, -RZ, R2.H0_H0 ;  /* 0x20000002ff187230 */ /* 0x004fcc0000004100 */
[----:B------:R-:W0:Y:S01]  /*0450*/  F2I.FTZ.TRUNC.NTZ R24, R24 ;  /* 0x0000001800187305 */ /* 0x000e22000021f100 */
[----:B------:R-:W-:Y:S05]  /*0460*/  BRA `(.L_x_22051) ;  /* 0x0000000800a07947 */ /* 0x000fea0003800000 */
.L_x_22056:
[----:B------:R-:W2:Y:S02]  /*0470*/  LDG.E.64 R24, desc[UR36][R2.64] ;  /* 0x0000002402187981 */ /* 0x000ea4000c1e1b00 */
[----:B--2---:R0:W1:Y:S01]  /*0480*/  F2I.F64.TRUNC R24, R24 ;  /* 0x0000001800187311 */ /* 0x004062000030d100 */
[----:B------:R-:W-:Y:S05]  /*0490*/  BRA `(.L_x_22051) ;  /* 0x0000000800947947 */ /* 0x000fea0003800000 */
.L_x_22046:
        /* <DEDUP_REMOVED lines=12> */
.L_x_22060:
[----:B------:R-:W2:Y:S02]  /*0560*/  LDG.E.64 R2, desc[UR36][R2.64] ;  /* 0x0000002402027981 */ /* 0x000ea4000c1e1b00 */
[----:B--2---:R0:W1:Y:S01]  /*0570*/  F2I.F64.TRUNC R24, R2 ;  /* 0x0000000200187311 */ /* 0x004062000030d100 */
[----:B------:R-:W-:Y:S05]  /*0580*/  BRA `(.L_x_22051) ;  /* 0x0000000800587947 */ /* 0x000fea0003800000 */
.L_x_22059:
        /* <DEDUP_REMOVED lines=27> */
.L_x_22062:
        /* <DEDUP_REMOVED lines=15> */
.L_x_22061:
[----:B------:R-:W2:Y:S02]  /*0830*/  LDG.E.U16 R24, desc[UR36][R2.64] ;  /* 0x0000002402187981 */ /* 0x000ea4000c1e1500 */
[----:B--2---:R-:W-:-:S06]  /*0840*/  IMAD.U32 R24, R24, 0x10000, RZ ;  /* 0x0001000018187824 */ /* 0x004fcc00078e00ff */
[----:B------:R-:W0:Y:S01]  /*0850*/  F2I.FTZ.TRUNC.NTZ R24, R24 ;  /* 0x0000001800187305 */ /* 0x000e22000021f100 */
[----:B------:R-:W-:Y:S05]  /*0860*/  BRA `(.L_x_22051) ;  /* 0x0000000400a07947 */ /* 0x000fea0003800000 */
.L_x_22058:
        /* <DEDUP_REMOVED lines=10> */
.L_x_22065:
        /* <DEDUP_REMOVED lines=21> */
.L_x_22069:
[----:B------:R-:W-:Y:S05]  /*0a60*/  BSYNC B1 ;  /* 0x0000000000017941 */ /* 0x000fea0003800000 */
.L_x_22068:
[----:B------:R-:W-:Y:S01]  /*0a70*/  IMAD.SHL.U32 R2, R2, 0x100000, RZ ;  /* 0x0010000002027824 */ /* 0x000fe200078e00ff */
[----:B------:R-:W-:-:S04]  /*0a80*/  LEA R3, R0, 0x3b800000, 0x17 ;  /* 0x3b80000000037811 */ /* 0x000fc800078eb8ff */
[----:B------:R-:W-:-:S07]  /*0a90*/  LOP3.LUT R24, R3, R2, R24, 0xfe, !PT ;  /* 0x0000000203187212 */ /* 0x000fce00078efe18 */
.L_x_22067:
[----:B------:R-:W-:Y:S05]  /*0aa0*/  BSYNC B0 ;  /* 0x0000000000007941 */ /* 0x000fea0003800000 */
.L_x_22066:
[----:B------:R-:W0:Y:S01]  /*0ab0*/  F2I.FTZ.TRUNC.NTZ R24, R24 ;  /* 0x0000001800187305 */ /* 0x000e22000021f100 */
[----:B------:R-:W-:Y:S05]  /*0ac0*/  BRA `(.L_x_22051) ;  /* 0x0000000400087947 */ /* 0x000fea0003800000 */
.L_x_22064:
        /* <DEDUP_REMOVED lines=21> */
.L_x_22073:
[----:B------:R-:W-:Y:S05]  /*0c20*/  BSYNC B1 ;  /* 0x0000000000017941 */ /* 0x000fea0003800000 */
.L_x_22072:
[----:B------:R-:W-:Y:S01]  /*0c30*/  IMAD.SHL.U32 R2, R2, 0x200000, RZ ;  /* 0x0020000002027824 */ /* 0x000fe200078e00ff */
[----:B------:R-:W-:-:S04]  /*0c40*/  LEA R3, R0, 0x37800000, 0x17 ;  /* 0x3780000000037811 */ /* 0x000fc800078eb8ff */
[----:B------:R-:W-:-:S07]  /*0c50*/  LOP3.LUT R24, R3, R2, R24, 0xfe, !PT ;  /* 0x0000000203187212 */ /* 0x000fce00078efe18 */
.L_x_22071:
[----:B------:R-:W-:Y:S05]  /*0c60*/  BSYNC B0 ;  /* 0x0000000000007941 */ /* 0x000fea0003800000 */
.L_x_22070:
[----:B------:R-:W0:Y:S01]  /*0c70*/  F2I.FTZ.TRUNC.NTZ R24, R24 ;  /* 0x0000001800187305 */ /* 0x000e22000021f100 */
[----:B------:R-:W-:Y:S05]  /*0c80*/  BRA `(.L_x_22051) ;  /* 0x0000000000987947 */ /* 0x000fea0003800000 */
.L_x_22063:
        /* <DEDUP_REMOVED lines=14> */
.L_x_22077:
[----:B------:R-:W-:Y:S05]  /*0d70*/  BSYNC B0 ;  /* 0x0000000000007941 */ /* 0x000fea0003800000 */
.L_x_22076:
[----:B------:R-:W0:Y:S01]  /*0d80*/  F2I.FTZ.TRUNC.NTZ R24, R24 ;  /* 0x0000001800187305 */ /* 0x000e22000021f100 */
[----:B------:R-:W-:Y:S05]  /*0d90*/  BRA `(.L_x_22051) ;  /* 0x0000000000547947 */ /* 0x000fea0003800000 */
.L_x_22050:
        /* <DEDUP_REMOVED lines=17> */
.L_x_22078:
[----:B------:R-:W-:Y:S05]  /*0eb0*/  BRA `(.L_x_22051) ;  /* 0x00000000000c7947 */ /* 0x000fea0003800000 */
.L_x_22075:
[----:B------:R0:W5:Y:S01]  /*0ec0*/  LDG.E R24, desc[UR36][R2.64] ;  /* 0x0000002402187981 */ /* 0x000162000c1e1900 */
[----:B------:R-:W-:Y:S05]  /*0ed0*/  BRA `(.L_x_22051) ;  /* 0x0000000000047947 */ /* 0x000fea0003800000 */
.L_x_22074:
[----:B------:R0:W5:Y:S02]  /*0ee0*/  LDG.E R24, desc[UR36][R2.64] ;  /* 0x0000002402187981 */ /* 0x000164000c1e1900 */
.L_x_22051:
[----:B------:R-:W2:Y:S02]  /*0ef0*/  S2R R26, SR_TID.X ;  /* 0x00000000001a7919 */ /* 0x000ea40000002100 */
[----:B--2---:R-:W-:-:S07]  /*0f00*/  VIADD R26, R26, 0x80 ;  /* 0x000000801a1a7836 */ /* 0x004fce0000000000 */
.L_x_22045:
[----:B------:R-:W-:Y:S05]  /*0f10*/  BSYNC B6 ;  /* 0x0000000000067941 */ /* 0x000fea0003800000 */
.L_x_22044:
        /* <DEDUP_REMOVED lines=23> */
.L_x_22084:
[----:B------:R0:W5:Y:S01]  /*1090*/  LDG.E.U8 R22, desc[UR36][R2.64] ;  /* 0x0000002402167981 */ /* 0x000162000c1e1100 */
[----:B------:R-:W-:Y:S05]  /*10a0*/  BRA `(.L_x_22086) ;  /* 0x0000000c00347947 */ /* 0x000fea0003800000 */
.L_x_22083:
        /* <DEDUP_REMOVED lines=8> */
.L_x_22088:
[----:B------:R0:W5:Y:S01]  /*1130*/  LDG.E R22, desc[UR36][R2.64] ;  /* 0x0000002402167981 */ /* 0x000162000c1e1900 */
[----:B------:R-:W-:Y:S05]  /*1140*/  BRA `(.L_x_22086) ;  /* 0x0000000c000c7947 */ /* 0x000fea0003800000 */
.L_x_22087:
[----:B------:R0:W5:Y:S01]  /*1150*/  LDG.E.S16 R22, desc[UR36][R2.64] ;  /* 0x0000002402167981 */ /* 0x000162000c1e1700 */
[----:B------:R-:W-:Y:S05]  /*1160*/  BRA `(.L_x_22086) ;  /* 0x0000000c00047947 */ /* 0x000fea0003800000 */
.L_x_22082:
        /* <DEDUP_REMOVED lines=9> */
.L_x_22090:
[----:B------:R-:W2:Y:S02]  /*1200*/  LDG.E.U16 R2, desc[UR36][R2.64] ;  /* 0x0000002402027981 */ /* 0x000ea4000c1e1500 */
[----:B--2---:R-:W-:-:S06]  /*1210*/  HADD2.F32 R22, -RZ, R2.H0_H0 ;  /* 0x20000002ff167230 */ /* 0x004fcc0000004100 */
[----:B------:R-:W0:Y:S01]  /*1220*/  F2I.FTZ.TRUNC.NTZ R22, R22 ;  /* 0x0000001600167305 */ /* 0x000e22000021f100 */
[----:B------:R-:W-:Y:S05]  /*1230*/  BRA `(.L_x_22086) ;  /* 0x0000000800d07947 */ /* 0x000fea0003800000 */
.L_x_22089:
        /* <DEDUP_REMOVED lines=9> */
.L_x_22092:
[----:B------:R-:W2:Y:S02]  /*12d0*/  LDG.E.U16 R2, desc[UR36][R2.64] ;  /* 0x0000002402027981 */ /* 0x000ea4000c1e1500 */
[----:B--2---:R-:W-:-:S06]  /*12e0*/  HADD2.F32 R22, -RZ, R2.H0_H0 ;  /* 0x20000002ff167230 */ /* 0x004fcc0000004100 */
[----:B------:R-:W0:Y:S01]  /*12f0*/  F2I.FTZ.TRUNC.NTZ R22, R22 ;  /* 0x0000001600167305 */ /* 0x000e22000021f100 */
[----:B------:R-:W-:Y:S05]  /*1300*/  BRA `(.L_x_22086) ;  /* 0x00000008009c7947 */ /* 0x000fea0003800000 */
.L_x_22091:
[----:B------:R-:W2:Y:S02]  /*1310*/  LDG.E.64 R2, desc[UR36][R2.64] ;  /* 0x0000002402027981 */ /* 0x000ea4000c1e1b00 */
[----:B--2---:R0:W1:Y:S01]  /*1320*/  F2I.F64.TRUNC R22, R2 ;  /* 0x0000000200167311 */ /* 0x004062000030d100 */
[----:B------:R-:W-:Y:S05]  /*1330*/  BRA `(.L_x_22086) ;  /* 0x0000000800907947 */ /* 0x000fea0003800000 */
.L_x_22081:
        /* <DEDUP_REMOVED lines=12> */
.L_x_22095:
[----:B------:R-:W2:Y:S02]  /*1400*/  LDG.E.64 R2, desc[UR36][R2.64] ;  /* 0x0000002402027981 */ /* 0x000ea4000c1e1b00 */
[----:B--2---:R0:W1:Y:S01]  /*1410*/  F2I.F64.TRUNC R22, R2 ;  /* 0x0000000200167311 */ /* 0x004062000030d100 */
[----:B------:R-:W-:Y:S05]  /*1420*/  BRA `(.L_x_22086) ;  /* 0x0000000800547947 */ /* 0x000fea0003800000 */
.L_x_22094:
        /* <DEDUP_REMOVED lines=27> */
.L_x_22097:
        /* <DEDUP_REMOVED lines=14> */
.L_x_22096:
[----:B------:R-:W2:Y:S02]  /*16c0*/  LDG.E.U16 R22, desc[UR36][R2.64] ;  /* 0x0000002402167981 */ /* 0x000ea4000c1e1500 */
[----:B--2---:R-:W-:-:S06]  /*16d0*/  IMAD.U32 R22, R22, 0x10000, RZ ;  /* 0x0001000016167824 */ /* 0x004fcc00078e00ff */
[----:B------:R-:W4:Y:S01]  /*16e0*/  F2I.FTZ.TRUNC.NTZ R22, R22 ;  /* 0x0000001600167305 */ /* 0x000f22000021f100 */
[----:B------:R-:W-:Y:S05]  /*16f0*/  BRA `(.L_x_22086) ;  /* 0x0000000400a07947 */ /* 0x000fea0003800000 */
.L_x_22093:
        /* <DEDUP_REMOVED lines=10> */
.L_x_22100:
        /* <DEDUP_REMOVED lines=21> */
.L_x_22104:
[----:B------:R-:W-:Y:S05]  /*18f0*/  BSYNC B1 ;  /* 0x0000000000017941 */ /* 0x000fea0003800000 */
.L_x_22103:
[----:B------:R-:W-:Y:S01]  /*1900*/  IMAD.SHL.U32 R2, R2, 0x100000, RZ ;  /* 0x0010000002027824 */ /* 0x000fe200078e00ff */
[----:B------:R-:W-:-:S04]  /*1910*/  LEA R3, R0, 0x3b800000, 0x17 ;  /* 0x3b80000000037811 */ /* 0x000fc800078eb8ff */
[----:B------:R-:W-:-:S07]  /*1920*/  LOP3.LUT R22, R3, R2, R22, 0xfe, !PT ;  /* 0x0000000203167212 */ /* 0x000fce00078efe16 */
.L_x_22102:
[----:B------:R-:W-:Y:S05]  /*1930*/  BSYNC B0 ;  /* 0x0000000000007941 */ /* 0x000fea0003800000 */
.L_x_22101:
[----:B------:R-:W0:Y:S01]  /*1940*/  F2I.FTZ.TRUNC.NTZ R22, R22 ;  /* 0x0000001600167305 */ /* 0x000e22000021f100 */
[----:B------:R-:W-:Y:S05]  /*1950*/  BRA `(.L_x_22086) ;  /* 0x0000000400087947 */ /* 0x000fea0003800000 */
.L_x_22099:
        /* <DEDUP_REMOVED lines=21> */
.L_x_22108:
[----:B------:R-:W-:Y:S05]  /*1ab0*/  BSYNC B1 ;  /* 0x0000000000017941 */ /* 0x000fea0003800000 */
.L_x_22107:
[----:B------:R-:W-:Y:S01]  /*1ac0*/  IMAD.SHL.U32 R2, R2, 0x200000, RZ ;  /* 0x0020000002027824 */ /* 0x000fe200078e00ff */
[----:B------:R-:W-:-:S04]  /*1ad0*/  LEA R3, R0, 0x37800000, 0x17 ;  /* 0x3780000000037811 */ /* 0x000fc800078eb8ff */
[----:B------:R-:W-:-:S07]  /*1ae0*/  LOP3.LUT R22, R3, R2, R22, 0xfe, !PT ;  /* 0x0000000203167212 */ /* 0x000fce00078efe16 */
.L_x_22106:
[----:B------:R-:W-:Y:S05]  /*1af0*/  BSYNC B0 ;  /* 0x0000000000007941 */ /* 0x000fea0003800000 */
.L_x_22105:
[----:B------:R-:W0:Y:S01]  /*1b00*/  F2I.FTZ.TRUNC.NTZ R22, R22 ;  /* 0x0000001600167305 */ /* 0x000e22000021f100 */
[----:B------:R-:W-:Y:S05]  /*1b10*/  BRA `(.L_x_22086) ;  /* 0x0000000000987947 */ /* 0x000fea0003800000 */
.L_x_22098:
        /* <DEDUP_REMOVED lines=14> */
.L_x_22112:
[----:B------:R-:W-:Y:S05]  /*1c00*/  BSYNC B0 ;  /* 0x0000000000007941 */ /* 0x000fea0003800000 */
.L_x_22111:
[----:B------:R-:W0:Y:S01]  /*1c10*/  F2I.FTZ.TRUNC.NTZ R22, R22 ;  /* 0x0000001600167305 */ /* 0x000e22000021f100 */
[----:B------:R-:W-:Y:S05]  /*1c20*/  BRA `(.L_x_22086) ;  /* 0x0000000000547947 */ /* 0x000fea0003800000 */
.L_x_22085:
        /* <DEDUP_REMOVED lines=17> */
.L_x_22113:
[----:B------:R-:W-:Y:S05]  /*1d40*/  BRA `(.L_x_22086) ;  /* 0x00000000000c7947 */ /* 0x000fea0003800000 */
.L_x_22110:
[----:B------:R0:W5:Y:S01]  /*1d50*/  LDG.E R22, desc[UR36][R2.64] ;  /* 0x0000002402167981 */ /* 0x000162000c1e1900 */
[----:B------:R-:W-:Y:S05]  /*1d60*/  BRA `(.L_x_22086) ;  /* 0x0000000000047947 */ /* 0x000fea0003800000 */
.L_x_22109:
[----:B------:R0:W5:Y:S02]  /*1d70*/  LDG.E R22, desc[UR36][R2.64] ;  /* 0x0000002402167981 */ /* 0x000164000c1e1900 */
.L_x_22086:
[----:B------:R-:W-:-:S07]  /*1d80*/  VIADD R26, R26, 0x80 ;  /* 0x000000801a1a7836 */ /* 0x000fce0000000000 */
.L_x_22080:
[----:B------:R-:W-:Y:S05]  /*1d90*/  BSYNC B6 ;  /* 0x0000000000067941 */ /* 0x000fea0003800000 */
.L_x_22079:
        /* <DEDUP_REMOVED lines=25> */
.L_x_22119:
[----:B------:R0:W5:Y:S01]  /*1f30*/  LDG.E.U8 R18, desc[UR36][R2.64] ;  /* 0x0000002402127981 */ /* 0x000162000c1e1100 */
[----:B------:R-:W-:Y:S05]  /*1f40*/  BRA `(.L_x_22121) ;  /* 0x0000000c00347947 */ /* 0x000fea0003800000 */
.L_x_22118:
        /* <DEDUP_REMOVED lines=8> */
.L_x_22123:
[----:B------:R0:W5:Y:S01]  /*1fd0*/  LDG.E R18, desc[UR36][R2.64] ;  /* 0x0000002402127981 */ /* 0x000162000c1e1900 */
[----:B------:R-:W-:Y:S05]  /*1fe0*/  BRA `(.L_x_22121) ;  /* 0x0000000c000c7947 */ /* 0x000fea0003800000 */
.L_x_22122:
[----:B------:R0:W5:Y:S01]  /*1ff0*/  LDG.E.S16 R18, desc[UR36][R2.64] ;  /* 0x0000002402127981 */ /* 0x000162000c1e1700 */
[----:B------:R-:W-:Y:S05]  /*2000*/  BRA `(.L_x_22121) ;  /* 0x0000000c00047947 */ /* 0x000fea0003800000 */
.L_x_22117:
        /* <DEDUP_REMOVED lines=9> */
.L_x_22125:
[----:B------:R-:W2:Y:S02]  /*20a0*/  LDG.E.U16 R2, desc[UR36][R2.64] ;  /* 0x0000002402027981 */ /* 0x000ea4000c1e1500 */
[----:B--2---:R-:W-:-:S06]  /*20b0*/  HADD2.F32 R18, -RZ, R2.H0_H0 ;  /* 0x20000002ff127230 */ /* 0x004fcc0000004100 */
[----:B------:R-:W0:Y:S01]  /*20c0*/  F2I.FTZ.TRUNC.NTZ R18, R18 ;  /* 0x0000001200127305 */ /* 0x000e22000021f100 */
[----:B------:R-:W-:Y:S05]  /*20d0*/  BRA `(.L_x_22121) ;  /* 0x0000000800d07947 */ /* 0x000fea0003800000 */
.L_x_22124:
        /* <DEDUP_REMOVED lines=9> */
.L_x_22127:
[----:B------:R-:W2:Y:S02]  /*2170*/  LDG.E.U16 R2, desc[UR36][R2.64] ;  /* 0x0000002402027981 */ /* 0x000ea4000c1e1500 */
[----:B--2---:R-:W-:-:S06]  /*2180*/  HADD2.F32 R18, -RZ, R2.H0_H0 ;  /* 0x20000002ff127230 */ /* 0x004fcc0000004100 */
[----:B------:R-:W0:Y:S01]  /*2190*/  F2I.FTZ.TRUNC.NTZ R18, R18 ;  /* 0x0000001200127305 */ /* 0x000e22000021f100 */
[----:B------:R-:W-:Y:S05]  /*21a0*/  BRA `(.L_x_22121) ;  /* 0x00000008009c7947 */ /* 0x000fea0003800000 */
.L_x_22126:
[----:B------:R-:W2:Y:S02]  /*21b0*/  LDG.E.64 R2, desc[UR36][R2.64] ;  /* 0x0000002402027981 */ /* 0x000ea4000c1e1b00 */
[----:B--2---:R0:W1:Y:S01]  /*21c0*/  F2I.F64.TRUNC R18, R2 ;  /* 0x0000000200127311 */ /* 0x004062000030d100 */
[----:B------:R-:W-:Y:S05]  /*21d0*/  BRA `(.L_x_22121) ;  /* 0x0000000800907947 */ /* 0x000fea0003800000 */
.L_x_22116:
        /* <DEDUP_REMOVED lines=12> */
.L_x_22130:
[----:B------:R-:W2:Y:S02]  /*22a0*/  LDG.E.64 R2, desc[UR36][R2.64] ;  /* 0x0000002402027981 */ /* 0x000ea4000c1e1b00 */
[----:B--2---:R0:W1:Y:S01]  /*22b0*/  F2I.F64.TRUNC R18, R2 ;  /* 0x0000000200127311 */ /* 0x004062000030d100 */
[----:B------:R-:W-:Y:S05]  /*22c0*/  BRA `(.L_x_22121) ;  /* 0x0000000800547947 */ /* 0x000fea0003800000 */
.L_x_22129:
        /* <DEDUP_REMOVED lines=27> */
.L_x_22132:
        /* <DEDUP_REMOVED lines=14> */
.L_x_22131:
[----:B------:R-:W2:Y:S02]  /*2560*/  LDG.E.U16 R18, desc[UR36][R2.64] ;  /* 0x0000002402127981 */ /* 0x000ea4000c1e1500 */
[----:B--2---:R-:W-:-:S06]  /*2570*/  IMAD.U32 R18, R18, 0x10000, RZ ;  /* 0x0001000012127824 */ /* 0x004fcc00078e00ff */
[----:B------:R-:W0:Y:S01]  /*2580*/  F2I.FTZ.TRUNC.NTZ R18, R18 ;  /* 0x0000001200127305 */ /* 0x000e22000021f100 */
[----:B------:R-:W-:Y:S05]  /*2590*/  BRA `(.L_x_22121) ;  /* 0x0000000400a07947 */ /* 0x000fea0003800000 */
.L_x_22128:
        /* <DEDUP_REMOVED lines=10> */
.L_x_22135:
        /* <DEDUP_REMOVED lines=21> */
.L_x_22139:
[----:B------:R-:W-:Y:S05]  /*2790*/  BSYNC B1 ;  /* 0x0000000000017941 */ /* 0x000fea0003800000 */
.L_x_22138:
[----:B------:R-:W-:Y:S01]  /*27a0*/  IMAD.SHL.U32 R2, R2, 0x100000, RZ ;  /* 0x0010000002027824 */ /* 0x000fe200078e00ff */
[----:B------:R-:W-:-:S04]  /*27b0*/  LEA R3, R0, 0x3b800000, 0x17 ;  /* 0x3b80000000037811 */ /* 0x000fc800078eb8ff */
[----:B------:R-:W-:-:S07]  /*27c0*/  LOP3.LUT R18, R3, R2, R18, 0xfe, !PT ;  /* 0x0000000203127212 */ /* 0x000fce00078efe12 */
.L_x_22137:
[----:B------:R-:W-:Y:S05]  /*27d0*/  BSYNC B0 ;  /* 0x0000000000007941 */ /* 0x000fea0003800000 */
.L_x_22136:
[----:B------:R-:W1:Y:S01]  /*27e0*/  F2I.FTZ.TRUNC.NTZ R18, R18 ;  /* 0x0000001200127305 */ /* 0x000e62000021f100 */
[----:B------:R-:W-:Y:S05]  /*27f0*/  BRA `(.L_x_22121) ;  /* 0x0000000400087947 */ /* 0x000fea0003800000 */
.L_x_22134:
        /* <DEDUP_REMOVED lines=21> */
.L_x_22143:
[----:B------:R-:W-:Y:S05]  /*2950*/  BSYNC B1 ;  /* 0x0000000000017941 */ /* 0x000fea0003800000 */
.L_x_22142:
[----:B------:R-:W-:Y:S01]  /*2960*/  IMAD.SHL.U32 R2, R2, 0x200000, RZ ;  /* 0x0020000002027824 */ /* 0x000fe200078e00ff */
[----:B------:R-:W-:-:S04]  /*2970*/  LEA R3, R0, 0x37800000, 0x17 ;  /* 0x3780000000037811 */ /* 0x000fc800078eb8ff */
[----:B------:R-:W-:-:S07]  /*2980*/  LOP3.LUT R18, R3, R2, R18, 0xfe, !PT ;  /* 0x0000000203127212 */ /* 0x000fce00078efe12 */
.L_x_22141:
[----:B------:R-:W-:Y:S05]  /*2990*/  BSYNC B0 ;  /* 0x0000000000007941 */ /* 0x000fea0003800000 */
.L_x_22140:
[----:B------:R-:W2:Y:S01]  /*29a0*/  F2I.FTZ.TRUNC.NTZ R18, R18 ;  /* 0x0000001200127305 */ /* 0x000ea2000021f100 */
[----:B------:R-:W-:Y:S05]  /*29b0*/  BRA `(.L_x_22121) ;  /* 0x0000000000987947 */ /* 0x000fea0003800000 */
.L_x_22133:
        /* <DEDUP_REMOVED lines=14> */
.L_x_22147:
[----:B------:R-:W-:Y:S05]  /*2aa0*/  BSYNC B0 ;  /* 0x0000000000007941 */ /* 0x000fea0003800000 */
.L_x_22146:
[----:B------:R-:W4:Y:S01]  /*2ab0*/  F2I.FTZ.TRUNC.NTZ R18, R18 ;  /* 0x0000001200127305 */ /* 0x000f22000021f100 */
[----:B------:R-:W-:Y:S05]  /*2ac0*/  BRA `(.L_x_22121) ;  /* 0x0000000000547947 */ /* 0x000fea0003800000 */
.L_x_22120:
        /* <DEDUP_REMOVED lines=17> */
.L_x_22148:
[----:B------:R-:W-:Y:S05]  /*2be0*/  BRA `(.L_x_22121) ;  /* 0x00000000000c7947 */ /* 0x000fea0003800000 */
.L_x_22145:
[----:B------:R0:W5:Y:S01]  /*2bf0*/  LDG.E R18, desc[UR36][R2.64] ;  /* 0x0000002402127981 */ /* 0x000162000c1e1900 */
[----:B------:R-:W-:Y:S05]  /*2c00*/  BRA `(.L_x_22121) ;  /* 0x0000000000047947 */ /* 0x000fea0003800000 */
.L_x_22144:
[----:B------:R3:W5:Y:S02]  /*2c10*/  LDG.E R18, desc[UR36][R2.64] ;  /* 0x0000002402127981 */ /* 0x000764000c1e1900 */
.L_x_22121:
[----:B------:R-:W-:-:S07]  /*2c20*/  VIADD R26, R26, 0x80 ;  /* 0x000000801a1a7836 */ /* 0x000fce0000000000 */
.L_x_22115:
[----:B------:R-:W-:Y:S05]  /*2c30*/  BSYNC B6 ;  /* 0x0000000000067941 */ /* 0x000fea0003800000 */
.L_x_22114:
        /* <DEDUP_REMOVED lines=22> */
.L_x_22154:
[----:B------:R0:W5:Y:S01]  /*2da0*/  LDG.E.U8 R16, desc[UR36][R2.64] ;  /* 0x0000002402107981 */ /* 0x000162000c1e1100 */
[----:B------:R-:W-:Y:S05]  /*2db0*/  BRA `(.L_x_22150) ;  /* 0x0000000c00307947 */ /* 0x000fea0003800000 */
.L_x_22153:
        /* <DEDUP_REMOVED lines=8> */
.L_x_22157:
[----:B------:R0:W5:Y:S01]  /*2e40*/  LDG.E R16, desc[UR36][R2.64] ;  /* 0x0000002402107981 */ /* 0x000162000c1e1900 */
[----:B------:R-:W-:Y:S05]  /*2e50*/  BRA `(.L_x_22150) ;  /* 0x0000000c00087947 */ /* 0x000fea0003800000 */
.L_x_22156:
[----:B------:R0:W5:Y:S01]  /*2e60*/  LDG.E.S16 R16, desc[UR36][R2.64] ;  /* 0x0000002402107981 */ /* 0x000162000c1e1700 */
[----:B------:R-:W-:Y:S05]  /*2e70*/  BRA `(.L_x_22150) ;  /* 0x0000000c00007947 */ /* 0x000fea0003800000 */
.L_x_22152:
        /* <DEDUP_REMOVED lines=9> */
.L_x_22159:
[----:B------:R-:W3:Y:S02]  /*2f10*/  LDG.E.U16 R2, desc[UR36][R2.64] ;  /* 0x0000002402027981 */ /* 0x000ee4000c1e1500 */
[----:B---3--:R-:W-:-:S06]  /*2f20*/  HADD2.F32 R16, -RZ, R2.H0_H0 ;  /* 0x20000002ff107230 */ /* 0x008fcc0000004100 */
[----:B------:R-:W0:Y:S01]  /*2f30*/  F2I.FTZ.TRUNC.NTZ R16, R16 ;  /* 0x0000001000107305 */ /* 0x000e22000021f100 */
[----:B------:R-:W-:Y:S05]  /*2f40*/  BRA `(.L_x_22150) ;  /* 0x0000000800cc7947 */ /* 0x000fea0003800000 */
.L_x_22158:
        /* <DEDUP_REMOVED lines=9> */
.L_x_22161:
[----:B------:R-:W3:Y:S02]  /*2fe0*/  LDG.E.U16 R2, desc[UR36][R2.64] ;  /* 0x0000002402027981 */ /* 0x000ee4000c1e1500 */
[----:B---3--:R-:W-:-:S06]  /*2ff0*/  HADD2.F32 R16, -RZ, R2.H0_H0 ;  /* 0x20000002ff107230 */ /* 0x008fcc0000004100 */
[----:B------:R-:W0:Y:S01]  /*3000*/  F2I.FTZ.TRUNC.NTZ R16, R16 ;  /* 0x0000001000107305 */ /* 0x000e22000021f100 */
[----:B------:R-:W-:Y:S05]  /*3010*/  BRA `(.L_x_22150) ;  /* 0x0000000800987947 */ /* 0x000fea0003800000 */
.L_x_22160:
[----:B------:R-:W3:Y:S02]  /*3020*/  LDG.E.64 R16, desc[UR36][R2.64] ;  /* 0x0000002402107981 */ /* 0x000ee4000c1e1b00 */
[----:B---3--:R0:W1:Y:S01]  /*3030*/  F2I.F64.TRUNC R16, R16 ;  /* 0x0000001000107311 */ /* 0x008062000030d100 */
[----:B------:R-:W-:Y:S05]  /*3040*/  BRA `(.L_x_22150) ;  /* 0x00000008008c7947 */ /* 0x000fea0003800000 */
.L_x_22151:
        /* <DEDUP_REMOVED lines=12> */
.L_x_22164:
[----:B------:R-:W3:Y:S02]  /*3110*/  LDG.E.64 R2, desc[UR36][R2.64] ;  /* 0x0000002402027981 */ /* 0x000ee4000c1e1b00 */
[----:B---3--:R0:W1:Y:S01]  /*3120*/  F2I.F64.TRUNC R16, R2 ;  /* 0x0000000200107311 */ /* 0x008062000030d100 */
[----:B------:R-:W-:Y:S05]  /*3130*/  BRA `(.L_x_22150) ;  /* 0x0000000800507947 */ /* 0x000fea0003800000 */
.L_x_22163:
        /* <DEDUP_REMOVED lines=27> */
.L_x_22166:
        /* <DEDUP_REMOVED lines=14> */
.L_x_22165:
[----:B------:R-:W3:Y:S02]  /*33d0*/  LDG.E.U16 R16, desc[UR36][R2.64] ;  /* 0x0000002402107981 */ /* 0x000ee4000c1e1500 */
[----:B---3--:R-:W-:-:S06]  /*33e0*/  IMAD.U32 R16, R16, 0x10000, RZ ;  /* 0x0001000010107824 */ /* 0x008fcc00078e00ff */
[----:B------:R-:W0:Y:S01]  /*33f0*/  F2I.FTZ.TRUNC.NTZ R16, R16 ;  /* 0x0000001000107305 */ /* 0x000e22000021f100 */
[----:B------:R-:W-:Y:S05]  /*3400*/  BRA `(.L_x_22150) ;  /* 0x00000004009c7947 */ /* 0x000fea0003800000 */
.L_x_22162:
        /* <DEDUP_REMOVED lines=10> */
.L_x_22169:
        /* <DEDUP_REMOVED lines=21> */
.L_x_22173:
[----:B------:R-:W-:Y:S05]  /*3600*/  BSYNC B1 ;  /* 0x0000000000017941 */ /* 0x000fea0003800000 */
.L_x_22172:
[----:B------:R-:W-:Y:S01]  /*3610*/  IMAD.SHL.U32 R2, R2, 0x100000, RZ ;  /* 0x0010000002027824 */ /* 0x000fe200078e00ff */
[----:B------:R-:W-:-:S04]  /*3620*/  LEA R3, R0, 0x3b800000, 0x17 ;  /* 0x3b80000000037811 */ /* 0x000fc800078eb8ff */
[----:B------:R-:W-:-:S07]  /*3630*/  LOP3.LUT R16, R3, R2, R16, 0xfe, !PT ;  /* 0x0000000203107212 */ /* 0x000fce00078efe10 */
.L_x_22171:
[----:B------:R-:W-:Y:S05]  /*3640*/  BSYNC B0 ;  /* 0x0000000000007941 */ /* 0x000fea0003800000 */
.L_x_22170:
[----:B------:R-:W0:Y:S01]  /*3650*/  F2I.FTZ.TRUNC.NTZ R16, R16 ;  /* 0x0000001000107305 */ /* 0x000e22000021f100 */
[----:B------:R-:W-:Y:S05]  /*3660*/  BRA `(.L_x_22150) ;  /* 0x0000000400047947 */ /* 0x000fea0003800000 */
.L_x_22168:
        /* <DEDUP_REMOVED lines=21> */
.L_x_22177:
[----:B------:R-:W-:Y:S05]  /*37c0*/  BSYNC B1 ;  /* 0x0000000000017941 */ /* 0x000fea0003800000 */
.L_x_22176:
[----:B------:R-:W-:Y:S01]  /*37d0*/  IMAD.SHL.U32 R2, R2, 0x200000, RZ ;  /* 0x0020000002027824 */ /* 0x000fe200078e00ff */
[----:B------:R-:W-:-:S04]  /*37e0*/  LEA R3, R0, 0x37800000, 0x17 ;  /* 0x3780000000037811 */ /* 0x000fc800078eb8ff */
[----:B------:R-:W-:-:S07]  /*37f0*/  LOP3.LUT R16, R3, R2, R16, 0xfe, !PT ;  /* 0x0000000203107212 */ /* 0x000fce00078efe10 */
.L_x_22175:
[----:B------:R-:W-:Y:S05]  /*3800*/  BSYNC B0 ;  /* 0x0000000000007941 */ /* 0x000fea0003800000 */
.L_x_22174:
[----:B------:R-:W0:Y:S01]  /*3810*/  F2I.FTZ.TRUNC.NTZ R16, R16 ;  /* 0x0000001000107305 */ /* 0x000e22000021f100 */
[----:B------:R-:W-:Y:S05]  /*3820*/  BRA `(.L_x_22150) ;  /* 0x0000000000947947 */ /* 0x000fea0003800000 */
.L_x_22167:
        /* <DEDUP_REMOVED lines=14> */
.L_x_22181:
[----:B------:R-:W-:Y:S05]  /*3910*/  BSYNC B0 ;  /* 0x0000000000007941 */ /* 0x000fea0003800000 */
.L_x_22180:
[----:B------:R-:W0:Y:S01]  /*3920*/  F2I.FTZ.TRUNC.NTZ R16, R16 ;  /* 0x0000001000107305 */ /* 0x000e22000021f100 */
[----:B------:R-:W-:Y:S05]  /*3930*/  BRA `(.L_x_22150) ;  /* 0x0000000000507947 */ /* 0x000fea0003800000 */
.L_x_22155:
        /* <DEDUP_REMOVED lines=16> */
.L_x_22182:
[----:B------:R-:W-:Y:S05]  /*3a40*/  BRA `(.L_x_22150) ;  /* 0x00000000000c7947 */ /* 0x000fea0003800000 */
.L_x_22179:
[----:B------:R0:W5:Y:S01]  /*3a50*/  LDG.E R16, desc[UR36][R2.64] ;  /* 0x0000002402107981 */ /* 0x000162000c1e1900 */
[----:B------:R-:W-:Y:S05]  /*3a60*/  BRA `(.L_x_22150) ;  /* 0x0000000000047947 */ /* 0x000fea0003800000 */
.L_x_22178:
[----:B------:R0:W5:Y:S02]  /*3a70*/  LDG.E R16, desc[UR36][R2.64] ;  /* 0x0000002402107981 */ /* 0x000164000c1e1900 */
.L_x_22150:
[----:B------:R-:W-:Y:S05]  /*3a80*/  BSYNC B6 ;  /* 0x0000000000067941 */ /* 0x000fea0003800000 */
.L_x_22149:
        /* <DEDUP_REMOVED lines=31> */
.L_x_22188:
[----:B------:R0:W-:Y:S01]  /*3c80*/  STG.E.U8 desc[UR36][R8.64], R4 ;  /* 0x0000000408007986 */ /* 0x0001e2000c101124 */
[----:B------:R-:W-:Y:S05]  /*3c90*/  BRA `(.L_x_22184) ;  /* 0x0000000c00507947 */ /* 0x000fea0003800000 */
.L_x_22187:
        /* <DEDUP_REMOVED lines=9> */
.L_x_22191:
[----:B------:R0:W-:Y:S01]  /*3d30*/  STG.E desc[UR36][R8.64], R4 ;  /* 0x0000000408007986 */ /* 0x0001e2000c101924 */
[----:B------:R-:W-:Y:S05]  /*3d40*/  BRA `(.L_x_22184) ;  /* 0x0000000c00247947 */ /* 0x000fea0003800000 */
.L_x_22190:
[----:B------:R0:W-:Y:S01]  /*3d50*/  STG.E.U16 desc[UR36][R8.64], R4 ;  /* 0x0000000408007986 */ /* 0x0001e2000c101524 */
[----:B------:R-:W-:Y:S05]  /*3d60*/  BRA `(.L_x_22184) ;  /* 0x0000000c001c7947 */ /* 0x000fea0003800000 */
.L_x_22186:
        /* <DEDUP_REMOVED lines=9> */
.L_x_22193:
[----:B------:R-:W-:-:S04]  /*3e00*/  I2FP.F32.S32 R0, R4 ;  /* 0x0000000400007245 */ /* 0x000fc80000201400 */
[----:B------:R-:W-:-:S05]  /*3e10*/  F2FP.F16.F32.PACK_AB R0, RZ, R0 ;  /* 0x00000000ff00723e */ /* 0x000fca00000000ff */
[----:B------:R0:W-:Y:S01]  /*3e20*/  STG.E.U16 desc[UR36][R8.64], R0 ;  /* 0x0000000008007986 */ /* 0x0001e2000c101524 */
[----:B------:R-:W-:Y:S05]  /*3e30*/  BRA `(.L_x_22184) ;  /* 0x0000000800e87947 */ /* 0x000fea0003800000 */
.L_x_22192:
        /* <DEDUP_REMOVED lines=10> */
.L_x_22195:
[----:B------:R-:W-:-:S04]  /*3ee0*/  I2FP.F32.S32 R4, R4 ;  /* 0x0000000400047245 */ /* 0x000fc80000201400 */
[----:B------:R-:W-:-:S04]  /*3ef0*/  F2FP.F16.F32.PACK_AB R3, RZ, R4 ;  /* 0x00000004ff03723e */ /* 0x000fc800000000ff */
[----:B------:R-:W-:-:S05]  /*3f00*/  PRMT R3, R3, 0x5410, RZ ;  /* 0x0000541003037816 */ /* 0x000fca00000000ff */
[----:B------:R0:W-:Y:S01]  /*3f10*/  STG.E desc[UR36][R8.64], R3 ;  /* 0x0000000308007986 */ /* 0x0001e2000c101924 */
[----:B------:R-:W-:Y:S05]  /*3f20*/  BRA `(.L_x_22184) ;  /* 0x0000000800ac7947 */ /* 0x000fea0003800000 */
.L_x_22194:
[----:B------:R-:W0:Y:S02]  /*3f30*/  I2F.F64 R4, R4 ;  /* 0x0000000400047312 */ /* 0x000e240000201c00 */
[----:B0-----:R0:W-:Y:S01]  /*3f40*/  STG.E.64 desc[UR36][R8.64], R4 ;  /* 0x0000000408007986 */ /* 0x0011e2000c101b24 */
[----:B------:R-:W-:Y:S05]  /*3f50*/  BRA `(.L_x_22184) ;  /* 0x0000000800a07947 */ /* 0x000fea0003800000 */
.L_x_22185:
        /* <DEDUP_REMOVED lines=12> */
.L_x_22198:
[----:B------:R-:W0:Y:S01]  /*4020*/  I2F.F64 R4, R4 ;  /* 0x0000000400047312 */ /* 0x000e220000201c00 */
[----:B------:R-:W-:-:S05]  /*4030*/  CS2R R6, SRZ ;  /* 0x0000000000067805 */ /* 0x000fca000001ff00 */
[----:B0-----:R0:W-:Y:S01]  /*4040*/  STG.E.128 desc[UR36][R8.64], R4 ;  /* 0x0000000408007986 */ /* 0x0011e2000c101d24 */
[----:B------:R-:W-:Y:S05]  /*4050*/  BRA `(.L_x_22184) ;  /* 0x0000000800607947 */ /* 0x000fea0003800000 */
.L_x_22197:
        /* <DEDUP_REMOVED lines=21> */
.L_x_22202:
[----:B------:R-:W-:Y:S05]  /*41b0*/  BSYNC B0 ;  /* 0x0000000000007941 */ /* 0x000fea0003800000 */
.L_x_22201:
[----:B------:R-:W-:-:S05]  /*41c0*/  LOP3.LUT R5, R0, R5, RZ, 0xfc, !PT ;  /* 0x0000000500057212 */ /* 0x000fca00078efcff */
[----:B------:R0:W-:Y:S01]  /*41d0*/  STG.E.U8 desc[UR36][R8.64], R5 ;  /* 0x0000000508007986 */ /* 0x0001e2000c101124 */
[----:B------:R-:W-:Y:S05]  /*41e0*/  BRA `(.L_x_22184) ;  /* 0x0000000400fc7947 */ /* 0x000fea0003800000 */
.L_x_22200:
        /* <DEDUP_REMOVED lines=13> */
.L_x_22204:
[----:B------:R-:W-:Y:S01]  /*42c0*/  IMAD.MOV.U32 R0, RZ, RZ, 0x7f ;  /* 0x0000007fff007424 */ /* 0x000fe200078e00ff */
[----:B------:R-:W-:-:S04]  /*42d0*/  ISETP.GT.U32.AND P0, PT, R3, 0x7f800000, PT ;  /* 0x7f8000000300780c */ /* 0x000fc80003f04070 */
[----:B------:R-:W-:-:S09]  /*42e0*/  SEL R0, R0, 0x7c, P0 ;  /* 0x0000007c00007807 */ /* 0x000fd20000000000 */
.L_x_22205:
[----:B------:R-:W-:Y:S05]  /*42f0*/  BSYNC B0 ;  /* 0x0000000000007941 */ /* 0x000fea0003800000 */
.L_x_22203:
[----:B------:R-:W-:-:S04]  /*4300*/  LOP3.LUT R3, R5, 0x80000000, RZ, 0xc0, !PT ;  /* 0x8000000005037812 */ /* 0x000fc800078ec0ff */
[----:B------:R-:W-:-:S04]  /*4310*/  SHF.R.U32.HI R3, RZ, 0x18, R3 ;  /* 0x00000018ff037819 */ /* 0x000fc80000011603 */
[----:B------:R-:W-:-:S05]  /*4320*/  LOP3.LUT R3, R0, R3, RZ, 0xfc, !PT ;  /* 0x0000000300037212 */ /* 0x000fca00078efcff */
[----:B------:R0:W-:Y:S01]  /*4330*/  STG.E.U8 desc[UR36][R8.64], R3 ;  /* 0x0000000308007986 */ /* 0x0001e2000c101124 */
[----:B------:R-:W-:Y:S05]  /*4340*/  BRA `(.L_x_22184) ;  /* 0x0000000400a47947 */ /* 0x000fea0003800000 */
.L_x_22199:
[----:B------:R-:W-:-:S04]  /*4350*/  I2FP.F32.S32 R0, R4 ;  /* 0x0000000400007245 */ /* 0x000fc80000201400 */
[----:B------:R-:W-:-:S05]  /*4360*/  F2FP.BF16.F32.PACK_AB R0, RZ, R0 ;  /* 0x00000000ff00723e */ /* 0x000fca00000010ff */
[----:B------:R0:W-:Y:S01]  /*4370*/  STG.E.U16 desc[UR36][R8.64], R0 ;  /* 0x0000000008007986 */ /* 0x0001e2000c101524 */
[----:B------:R-:W-:Y:S05]  /*4380*/  BRA `(.L_x_22184) ;  /* 0x0000000400947947 */ /* 0x000fea0003800000 */
.L_x_22196:
        /* <DEDUP_REMOVED lines=10> */
.L_x_22208:
        /* <DEDUP_REMOVED lines=17> */
.L_x_22211:
[----:B------:R-:W-:-:S04]  /*4540*/  LOP3.LUT R3, R5, 0x80000000, RZ, 0xc0, !PT ;  /* 0x8000000005037812 */ /* 0x000fc800078ec0ff */
[----:B------:R-:W-:-:S04]  /*4550*/  SHF.R.U32.HI R3, RZ, 0x18, R3 ;  /* 0x00000018ff037819 */ /* 0x000fc80000011603 */
[----:B------:R-:W-:-:S04]  /*4560*/  LOP3.LUT R0, R0, R3, RZ, 0xfc, !PT ;  /* 0x0000000300007212 */ /* 0x000fc800078efcff */
[----:B------:R-:W-:-:S07]  /*4570*/  PRMT R4, R0, 0x7610, R4 ;  /* 0x0000761000047816 */ /* 0x000fce0000000004 */
.L_x_22210:
[----:B------:R-:W-:Y:S05]  /*4580*/  BSYNC B0 ;  /* 0x0000000000007941 */ /* 0x000fea0003800000 */
.L_x_22209:
[----:B------:R4:W-:Y:S01]  /*4590*/  STG.E.U8 desc[UR36][R8.64], R4 ;  /* 0x0000000408007986 */ /* 0x0009e2000c101124 */
[----:B------:R-:W-:Y:S05]  /*45a0*/  BRA `(.L_x_22184) ;  /* 0x00000004000c7947 */ /* 0x000fea0003800000 */
.L_x_22207:
        /* <DEDUP_REMOVED lines=17> */
.L_x_22214:
[----:B------:R-:W-:-:S04]  /*46c0*/  LOP3.LUT R3, R5, 0x80000000, RZ, 0xc0, !PT ;  /* 0x8000000005037812 */ /* 0x000fc800078ec0ff */
[----:B------:R-:W-:-:S04]  /*46d0*/  SHF.R.U32.HI R3, RZ, 0x18, R3 ;  /* 0x00000018ff037819 */ /* 0x000fc80000011603 */
[----:B------:R-:W-:-:S04]  /*46e0*/  LOP3.LUT R0, R0, R3, RZ, 0xfc, !PT ;  /* 0x0000000300007212 */ /* 0x000fc800078efcff */
[----:B------:R-:W-:-:S07]  /*46f0*/  PRMT R4, R0, 0x7610, R4 ;  /* 0x0000761000047816 */ /* 0x000fce0000000004 */
.L_x_22213:
[----:B------:R-:W-:Y:S05]  /*4700*/  BSYNC B0 ;  /* 0x0000000000007941 */ /* 0x000fea0003800000 */
.L_x_22212:
[----:B------:R0:W-:Y:S01]  /*4710*/  STG.E.U8 desc[UR36][R8.64], R4 ;  /* 0x0000000408007986 */ /* 0x0001e2000c101124 */
[----:B------:R-:W-:Y:S05]  /*4720*/  BRA `(.L_x_22184) ;  /* 0x0000000000ac7947 */ /* 0x000fea0003800000 */
.L_x_22206:
        /* <DEDUP_REMOVED lines=22> */
.L_x_22189:
        /* <DEDUP_REMOVED lines=16> */
.L_x_22217:
[----:B------:R-:W-:Y:S05]  /*4990*/  BRA `(.L_x_22184) ;  /* 0x0000000000107947 */ /* 0x000fea0003800000 */
.L_x_22216:
[----:B------:R-:W-:-:S05]  /*49a0*/  SHF.R.S32.HI R5, RZ, 0x1f, R4 ;  /* 0x0000001fff057819 */ /* 0x000fca0000011404 */
[----:B------:R3:W-:Y:S01]  /*49b0*/  STG.E.64 desc[UR36][R8.64], R4 ;  /* 0x0000000408007986 */ /* 0x0007e2000c101b24 */
[----:B------:R-:W-:Y:S05]  /*49c0*/  BRA `(.L_x_22184) ;  /* 0x0000000000047947 */ /* 0x000fea0003800000 */
.L_x_22215:
[----:B------:R0:W-:Y:S02]  /*49d0*/  STG.E desc[UR36][R8.64], R4 ;  /* 0x0000000408007986 */ /* 0x0001e4000c101924 */
.L_x_22184:
[----:B------:R-:W-:Y:S05]  /*49e0*/  BSYNC B6 ;  /* 0x0000000000067941 */ /* 0x000fea0003800000 */
.L_x_22183:
        /* <DEDUP_REMOVED lines=23> */
.L_x_22223:
[----:B------:R0:W-:Y:S01]  /*4b60*/  STG.E.U8 desc[UR36][R8.64], R22 ;  /* 0x0000001608007986 */ /* 0x0001e2000c101124 */
[----:B------:R-:W-:Y:S05]  /*4b70*/  BRA `(.L_x_22225) ;  /* 0x0000000c00587947 */ /* 0x000fea0003800000 */
.L_x_22222:
        /* <DEDUP_REMOVED lines=10> */
.L_x_22227:
[----:B------:R0:W-:Y:S01]  /*4c20*/  STG.E desc[UR36][R8.64], R22 ;  /* 0x0000001608007986 */ /* 0x0001e2000c101924 */
[----:B------:R-:W-:Y:S05]  /*4c30*/  BRA `(.L_x_22225) ;  /* 0x0000000c00287947 */ /* 0x000fea0003800000 */
.L_x_22226:
[----:B------:R0:W-:Y:S01]  /*4c40*/  STG.E.U16 desc[UR36][R8.64], R22 ;  /* 0x0000001608007986 */ /* 0x0001e2000c101524 */
[----:B------:R-:W-:Y:S05]  /*4c50*/  BRA `(.L_x_22225) ;  /* 0x0000000c00207947 */ /* 0x000fea0003800000 */
.L_x_22221:
        /* <DEDUP_REMOVED lines=9> */
.L_x_22229:
[----:B------:R-:W-:-:S04]  /*4cf0*/  I2FP.F32.S32 R0, R22 ;  /* 0x0000001600007245 */ /* 0x000fc80000201400 */
[----:B------:R-:W-:-:S05]  /*4d00*/  F2FP.F16.F32.PACK_AB R0, RZ, R0 ;  /* 0x00000000ff00723e */ /* 0x000fca00000000ff */
[----:B------:R0:W-:Y:S01]  /*4d10*/  STG.E.U16 desc[UR36][R8.64], R0 ;  /* 0x0000000008007986 */ /* 0x0001e2000c101524 */
[----:B------:R-:W-:Y:S05]  /*4d20*/  BRA `(.L_x_22225) ;  /* 0x0000000800ec7947 */ /* 0x000fea0003800000 */
.L_x_22228:
        /* <DEDUP_REMOVED lines=10> */
.L_x_22231:
[----:B------:R-:W-:-:S04]  /*4dd0*/  I2FP.F32.S32 R22, R22 ;  /* 0x0000001600167245 */ /* 0x000fc80000201400 */
[----:B------:R-:W-:-:S04]  /*4de0*/  F2FP.F16.F32.PACK_AB R3, RZ, R22 ;  /* 0x00000016ff03723e */ /* 0x000fc800000000ff */
[----:B------:R-:W-:-:S05]  /*4df0*/  PRMT R3, R3, 0x5410, RZ ;  /* 0x0000541003037816 */ /* 0x000fca00000000ff */
[----:B------:R0:W-:Y:S01]  /*4e00*/  STG.E desc[UR36][R8.64], R3 ;  /* 0x0000000308007986 */ /* 0x0001e2000c101924 */
[----:B------:R-:W-:Y:S05]  /*4e10*/  BRA `(.L_x_22225) ;  /* 0x0000000800b07947 */ /* 0x000fea0003800000 */
.L_x_22230:
[----:B------:R-:W0:Y:S02]  /*4e20*/  I2F.F64 R4, R22 ;  /* 0x0000001600047312 */ /* 0x000e240000201c00 */
[----:B0-----:R0:W-:Y:S01]  /*4e30*/  STG.E.64 desc[UR36][R8.64], R4 ;  /* 0x0000000408007986 */ /* 0x0011e2000c101b24 */
[----:B------:R-:W-:Y:S05]  /*4e40*/  BRA `(.L_x_22225) ;  /* 0x0000000800a47947 */ /* 0x000fea0003800000 */
.L_x_22220:
        /* <DEDUP_REMOVED lines=12> */
.L_x_22234:
[----:B------:R-:W0:Y:S01]  /*4f10*/  I2F.F64 R4, R22 ;  /* 0x0000001600047312 */ /* 0x000e220000201c00 */
[----:B------:R-:W-:-:S05]  /*4f20*/  CS2R R6, SRZ ;  /* 0x0000000000067805 */ /* 0x000fca000001ff00 */
[----:B0-----:R0:W-:Y:S01]  /*4f30*/  STG.E.128 desc[UR36][R8.64], R4 ;  /* 0x0000000408007986 */ /* 0x0011e2000c101d24 */
[----:B------:R-:W-:Y:S05]  /*4f40*/  BRA `(.L_x_22225) ;  /* 0x0000000800647947 */ /* 0x000fea0003800000 */
.L_x_22233:
        /* <DEDUP_REMOVED lines=21> */
.L_x_22238:
[----:B------:R-:W-:Y:S05]  /*50a0*/  BSYNC B0 ;  /* 0x0000000000007941 */ /* 0x000fea0003800000 */
.L_x_22237:
[----:B------:R-:W-:-:S05]  /*50b0*/  LOP3.LUT R5, R0, R5, RZ, 0xfc, !PT ;  /* 0x0000000500057212 */ /* 0x000fca00078efcff */
[----:B------:R0:W-:Y:S01]  /*50c0*/  STG.E.U8 desc[UR36][R8.64], R5 ;  /* 0x0000000508007986 */ /* 0x0001e2000c101124 */
[----:B------:R-:W-:Y:S05]  /*50d0*/  BRA `(.L_x_22225) ;  /* 0x0000000800007947 */ /* 0x000fea0003800000 */
.L_x_22236:
        /* <DEDUP_REMOVED lines=13> */
.L_x_22240:
[----:B------:R-:W-:Y:S01]  /*51b0*/  IMAD.MOV.U32 R0, RZ, RZ, 0x7f ;  /* 0x0000007fff007424 */ /* 0x000fe200078e00ff */
[----:B------:R-:W-:-:S04]  /*51c0*/  ISETP.GT.U32.AND P0, PT, R3, 0x7f800000, PT ;  /* 0x7f8000000300780c */ /* 0x000fc80003f04070 */
[----:B------:R-:W-:-:S09]  /*51d0*/  SEL R0, R0, 0x7c, P0 ;  /* 0x0000007c00007807 */ /* 0x000fd20000000000 */
.L_x_22241:
[----:B------:R-:W-:Y:S05]  /*51e0*/  BSYNC B0 ;  /* 0x0000000000007941 */ /* 0x000fea0003800000 */
.L_x_22239:
[----:B------:R-:W-:-:S04]  /*51f0*/  LOP3.LUT R3, R5, 0x80000000, RZ, 0xc0, !PT ;  /* 0x8000000005037812 */ /* 0x000fc800078ec0ff */
[----:B------:R-:W-:-:S04]  /*5200*/  SHF.R.U32.HI R3, RZ, 0x18, R3 ;  /* 0x00000018ff037819 */ /* 0x000fc80000011603 */
[----:B------:R-:W-:-:S05]  /*5210*/  LOP3.LUT R3, R0, R3, RZ, 0xfc, !PT ;  /* 0x0000000300037212 */ /* 0x000fca00078efcff */
[----:B------:R0:W-:Y:S01]  /*5220*/  STG.E.U8 desc[UR36][R8.64], R3 ;  /* 0x0000000308007986 */ /* 0x0001e2000c101124 */
[----:B------:R-:W-:Y:S05]  /*5230*/  BRA `(.L_x_22225) ;  /* 0x0000000400a87947 */ /* 0x000fea0003800000 */
.L_x_22235:
[----:B------:R-:W-:-:S04]  /*5240*/  I2FP.F32.S32 R0, R22 ;  /* 0x0000001600007245 */ /* 0x000fc80000201400 */
[----:B------:R-:W-:-:S05]  /*5250*/  F2FP.BF16.F32.PACK_AB R0, RZ, R0 ;  /* 0x00000000ff00723e */ /* 0x000fca00000010ff */
[----:B------:R0:W-:Y:S01]  /*5260*/  STG.E.U16 desc[UR36][R8.64], R0 ;  /* 0x0000000008007986 */ /* 0x0001e2000c101524 */
[----:B------:R-:W-:Y:S05]  /*5270*/  BRA `(.L_x_22225) ;  /* 0x0000000400987947 */ /* 0x000fea0003800000 */
.L_x_22232:
        /* <DEDUP_REMOVED lines=10> */
.L_x_22244:
        /* <DEDUP_REMOVED lines=17> */
.L_x_22247:
[----:B------:R-:W-:-:S04]  /*5430*/  LOP3.LUT R3, R5, 0x80000000, RZ, 0xc0, !PT ;  /* 0x8000000005037812 */ /* 0x000fc800078ec0ff */
[----:B------:R-:W-:-:S04]  /*5440*/  SHF.R.U32.HI R3, RZ, 0x18, R3 ;  /* 0x00000018ff037819 */ /* 0x000fc80000011603 */
[----:B------:R-:W-:-:S04]  /*5450*/  LOP3.LUT R0, R0, R3, RZ, 0xfc, !PT ;  /* 0x0000000300007212 */ /* 0x000fc800078efcff */
[----:B------:R-:W-:-:S07]  /*5460*/  PRMT R4, R0, 0x7610, R4 ;  /* 0x0000761000047816 */ /* 0x000fce0000000004 */
.L_x_22246:
[----:B------:R-:W-:Y:S05]  /*5470*/  BSYNC B0 ;  /* 0x0000000000007941 */ /* 0x000fea0003800000 */
.L_x_22245:
[----:B------:R3:W-:Y:S01]  /*5480*/  STG.E.U8 desc[UR36][R8.64], R4 ;  /* 0x0000000408007986 */ /* 0x0007e2000c101124 */
[----:B------:R-:W-:Y:S05]  /*5490*/  BRA `(.L_x_22225) ;  /* 0x0000000400107947 */ /* 0x000fea0003800000 */
.L_x_22243:
        /* <DEDUP_REMOVED lines=17> */
.L_x_22250:
[----:B------:R-:W-:-:S04]  /*55b0*/  LOP3.LUT R3, R5, 0x80000000, RZ, 0xc0, !PT ;  /* 0x8000000005037812 */ /* 0x000fc800078ec0ff */
[----:B------:R-:W-:-:S04]  /*55c0*/  SHF.R.U32.HI R3, RZ, 0x18, R3 ;  /* 0x00000018ff037819 */ /* 0x000fc80000011603 */
[----:B------:R-:W-:-:S04]  /*55d0*/  LOP3.LUT R0, R0, R3, RZ, 0xfc, !PT ;  /* 0x0000000300007212 */ /* 0x000fc800078efcff */
[----:B------:R-:W-:-:S07]  /*55e0*/  PRMT R4, R0, 0x7610, R4 ;  /* 0x0000761000047816 */ /* 0x000fce0000000004 */
.L_x_22249:
[----:B------:R-:W-:Y:S05]  /*55f0*/  BSYNC B0 ;  /* 0x0000000000007941 */ /* 0x000fea0003800000 */
.L_x_22248:
[----:B------:R0:W-:Y:S01]  /*5600*/  STG.E.U8 desc[UR36][R8.64], R4 ;  /* 0x0000000408007986 */ /* 0x0001e2000c101124 */
[----:B------:R-:W-:Y:S05]  /*5610*/  BRA `(.L_x_22225) ;  /* 0x0000000000b07947 */ /* 0x000fea0003800000 */
.L_x_22242:
        /* <DEDUP_REMOVED lines=22> */
.L_x_22224:
        /* <DEDUP_REMOVED lines=16> */
.L_x_22253:
[----:B------:R-:W-:Y:S05]  /*5880*/  BRA `(.L_x_22225) ;  /* 0x0000000000147947 */ /* 0x000fea0003800000 */
.L_x_22252:
[--C-:B------:R-:W-:Y:S01]  /*5890*/  SHF.R.S32.HI R5, RZ, 0x1f, R22.reuse ;  /* 0x0000001fff057819 */ /* 0x100fe20000011416 */
[----:B------:R-:W-:-:S05]  /*58a0*/  IMAD.MOV.U32 R4, RZ, RZ, R22 ;  /* 0x000000ffff047224 */ /* 0x000fca00078e0016 */
[----:B------:R2:W-:Y:S01]  /*58b0*/  STG.E.64 desc[UR36][R8.64], R4 ;  /* 0x0000000408007986 */ /* 0x0005e2000c101b24 */
[----:B------:R-:W-:Y:S05]  /*58c0*/  BRA `(.L_x_22225) ;  /* 0x0000000000047947 */ /* 0x000fea0003800000 */
.L_x_22251:
[----:B------:R0:W-:Y:S02]  /*58d0*/  STG.E desc[UR36][R8.64], R22 ;  /* 0x0000001608007986 */ /* 0x0001e4000c101924 */
.L_x_22225:
        /* <DEDUP_REMOVED lines=23> */
.L_x_22257:
[----:B------:R3:W-:Y:S01]  /*5a50*/  STG.E.U8 desc[UR36][R8.64], R18 ;  /* 0x0000001208007986 */ /* 0x0007e2000c101124 */
[----:B------:R-:W-:Y:S05]  /*5a60*/  BRA `(.L_x_22259) ;  /* 0x0000000c00587947 */ /* 0x000fea0003800000 */
.L_x_22256:
        /* <DEDUP_REMOVED lines=10> */
.L_x_22261:
[----:B------:R2:W-:Y:S01]  /*5b10*/  STG.E desc[UR36][R8.64], R18 ;  /* 0x0000001208007986 */ /* 0x0005e2000c101924 */
[----:B------:R-:W-:Y:S05]  /*5b20*/  BRA `(.L_x_22259) ;  /* 0x0000000c00287947 */ /* 0x000fea0003800000 */
.L_x_22260:
[----:B------:R0:W-:Y:S01]  /*5b30*/  STG.E.U16 desc[UR36][R8.64], R18 ;  /* 0x0000001208007986 */ /* 0x0001e2000c101524 */
[----:B------:R-:W-:Y:S05]  /*5b40*/  BRA `(.L_x_22259) ;  /* 0x0000000c00207947 */ /* 0x000fea0003800000 */
.L_x_22255:
        /* <DEDUP_REMOVED lines=9> */
.L_x_22263:
[----:B------:R-:W-:-:S04]  /*5be0*/  I2FP.F32.S32 R0, R18 ;  /* 0x0000001200007245 */ /* 0x000fc80000201400 */
[----:B------:R-:W-:-:S05]  /*5bf0*/  F2FP.F16.F32.PACK_AB R0, RZ, R0 ;  /* 0x00000000ff00723e */ /* 0x000fca00000000ff */
[----:B------:R0:W-:Y:S01]  /*5c00*/  STG.E.U16 desc[UR36][R8.64], R0 ;  /* 0x0000000008007986 */ /* 0x0001e2000c101524 */
[----:B------:R-:W-:Y:S05]  /*5c10*/  BRA `(.L_x_22259) ;  /* 0x0000000800ec7947 */ /* 0x000fea0003800000 */
.L_x_22262:
        /* <DEDUP_REMOVED lines=10> */
.L_x_22265:
[----:B------:R-:W-:-:S04]  /*5cc0*/  I2FP.F32.S32 R18, R18 ;  /* 0x0000001200127245 */ /* 0x000fc80000201400 */
[----:B------:R-:W-:-:S04]  /*5cd0*/  F2FP.F16.F32.PACK_AB R3, RZ, R18 ;  /* 0x00000012ff03723e */ /* 0x000fc800000000ff */
[----:B------:R-:W-:-:S05]  /*5ce0*/  PRMT R3, R3, 0x5410, RZ ;  /* 0x0000541003037816 */ /* 0x000fca00000000ff */
[----:B------:R0:W-:Y:S01]  /*5cf0*/  STG.E desc[UR36][R8.64], R3 ;  /* 0x0000000308007986 */ /* 0x0001e2000c101924 */
[----:B------:R-:W-:Y:S05]  /*5d00*/  BRA `(.L_x_22259) ;  /* 0x0000000800b07947 */ /* 0x000fea0003800000 */
.L_x_22264:
[----:B------:R-:W0:Y:S02]  /*5d10*/  I2F.F64 R4, R18 ;  /* 0x0000001200047312 */ /* 0x000e240000201c00 */
[----:B0-----:R0:W-:Y:S01]  /*5d20*/  STG.E.64 desc[UR36][R8.64], R4 ;  /* 0x0000000408007986 */ /* 0x0011e2000c101b24 */
[----:B------:R-:W-:Y:S05]  /*5d30*/  BRA `(.L_x_22259) ;  /* 0x0000000800a47947 */ /* 0x000fea0003800000 */
.L_x_22254:
        /* <DEDUP_REMOVED lines=12> */
.L_x_22268:
[----:B------:R-:W0:Y:S01]  /*5e00*/  I2F.F64 R4, R18 ;  /* 0x0000001200047312 */ /* 0x000e220000201c00 */
[----:B------:R-:W-:-:S05]  /*5e10*/  CS2R R6, SRZ ;  /* 0x0000000000067805 */ /* 0x000fca000001ff00 */
[----:B0-----:R0:W-:Y:S01]  /*5e20*/  STG.E.128 desc[UR36][R8.64], R4 ;  /* 0x0000000408007986 */ /* 0x0011e2000c101d24 */
[----:B------:R-:W-:Y:S05]  /*5e30*/  BRA `(.L_x_22259) ;  /* 0x0000000800647947 */ /* 0x000fea0003800000 */
.L_x_22267:
        /* <DEDUP_REMOVED lines=21> */
.L_x_22272:
[----:B------:R-:W-:Y:S05]  /*5f90*/  BSYNC B0 ;  /* 0x0000000000007941 */ /* 0x000fea0003800000 */
.L_x_22271:
[----:B------:R-:W-:-:S05]  /*5fa0*/  LOP3.LUT R5, R0, R5, RZ, 0xfc, !PT ;  /* 0x0000000500057212 */ /* 0x000fca00078efcff */
[----:B------:R0:W-:Y:S01]  /*5fb0*/  STG.E.U8 desc[UR36][R8.64], R5 ;  /* 0x0000000508007986 */ /* 0x0001e2000c101124 */
[----:B------:R-:W-:Y:S05]  /*5fc0*/  BRA `(.L_x_22259) ;  /* 0x0000000800007947 */ /* 0x000fea0003800000 */
.L_x_22270:
        /* <DEDUP_REMOVED lines=13> */
.L_x_22274:
[----:B------:R-:W-:Y:S01]  /*60a0*/  IMAD.MOV.U32 R0, RZ, RZ, 0x7f ;  /* 0x0000007fff007424 */ /* 0x000fe200078e00ff */
[----:B------:R-:W-:-:S04]  /*60b0*/  ISETP.GT.U32.AND P0, PT, R3, 0x7f800000, PT ;  /* 0x7f8000000300780c */ /* 0x000fc80003f04070 */
[----:B------:R-:W-:-:S09]  /*60c0*/  SEL R0, R0, 0x7c, P0 ;  /* 0x0000007c00007807 */ /* 0x000fd20000000000 */
.L_x_22275:
[----:B------:R-:W-:Y:S05]  /*60d0*/  BSYNC B0 ;  /* 0x0000000000007941 */ /* 0x000fea0003800000 */
.L_x_22273:
[----:B------:R-:W-:-:S04]  /*60e0*/  LOP3.LUT R3, R5, 0x80000000, RZ, 0xc0, !PT ;  /* 0x8000000005037812 */ /* 0x000fc800078ec0ff */
[----:B------:R-:W-:-:S04]  /*60f0*/  SHF.R.U32.HI R3, RZ, 0x18, R3 ;  /* 0x00000018ff037819 */ /* 0x000fc80000011603 */
[----:B------:R-:W-:-:S05]  /*6100*/  LOP3.LUT R3, R0, R3, RZ, 0xfc, !PT ;  /* 0x0000000300037212 */ /* 0x000fca00078efcff */
[----:B------:R0:W-:Y:S01]  /*6110*/  STG.E.U8 desc[UR36][R8.64], R3 ;  /* 0x0000000308007986 */ /* 0x0001e2000c101124 */
[----:B------:R-:W-:Y:S05]  /*6120*/  BRA `(.L_x_22259) ;  /* 0x0000000400a87947 */ /* 0x000fea0003800000 */
.L_x_22269:
[----:B------:R-:W-:-:S04]  /*6130*/  I2FP.F32.S32 R0, R18 ;  /* 0x0000001200007245 */ /* 0x000fc80000201400 */
[----:B------:R-:W-:-:S05]  /*6140*/  F2FP.BF16.F32.PACK_AB R0, RZ, R0 ;  /* 0x00000000ff00723e */ /* 0x000fca00000010ff */
[----:B------:R0:W-:Y:S01]  /*6150*/  STG.E.U16 desc[UR36][R8.64], R0 ;  /* 0x0000000008007986 */ /* 0x0001e2000c101524 */
[----:B------:R-:W-:Y:S05]  /*6160*/  BRA `(.L_x_22259) ;  /* 0x0000000400987947 */ /* 0x000fea0003800000 */
.L_x_22266:
        /* <DEDUP_REMOVED lines=10> */
.L_x_22278:
        /* <DEDUP_REMOVED lines=17> */
.L_x_22281:
[----:B------:R-:W-:-:S04]  /*6320*/  LOP3.LUT R3, R5, 0x80000000, RZ, 0xc0, !PT ;  /* 0x8000000005037812 */ /* 0x000fc800078ec0ff */
[----:B------:R-:W-:-:S04]  /*6330*/  SHF.R.U32.HI R3, RZ, 0x18, R3 ;  /* 0x00000018ff037819 */ /* 0x000fc80000011603 */
[----:B------:R-:W-:-:S04]  /*6340*/  LOP3.LUT R0, R0, R3, RZ, 0xfc, !PT ;  /* 0x0000000300007212 */ /* 0x000fc800078efcff */
[----:B------:R-:W-:-:S07]  /*6350*/  PRMT R4, R0, 0x7610, R4 ;  /* 0x0000761000047816 */ /* 0x000fce0000000004 */
.L_x_22280:
[----:B------:R-:W-:Y:S05]  /*6360*/  BSYNC B0 ;  /* 0x0000000000007941 */ /* 0x000fea0003800000 */
.L_x_22279:
[----:B------:R0:W-:Y:S01]  /*6370*/  STG.E.U8 desc[UR36][R8.64], R4 ;  /* 0x0000000408007986 */ /* 0x0001e2000c101124 */
[----:B------:R-:W-:Y:S05]  /*6380*/  BRA `(.L_x_22259) ;  /* 0x0000000400107947 */ /* 0x000fea0003800000 */
.L_x_22277:
        /* <DEDUP_REMOVED lines=17> */
.L_x_22284:
[----:B------:R-:W-:-:S04]  /*64a0*/  LOP3.LUT R3, R5, 0x80000000, RZ, 0xc0, !PT ;  /* 0x8000000005037812 */ /* 0x000fc800078ec0ff */
[----:B------:R-:W-:-:S04]  /*64b0*/  SHF.R.U32.HI R3, RZ, 0x18, R3 ;  /* 0x00000018ff037819 */ /* 0x000fc80000011603 */
[----:B------:R-:W-:-:S04]  /*64c0*/  LOP3.LUT R0, R0, R3, RZ, 0xfc, !PT ;  /* 0x0000000300007212 */ /* 0x000fc800078efcff */
[----:B------:R-:W-:-:S07]  /*64d0*/  PRMT R4, R0, 0x7610, R4 ;  /* 0x0000761000047816 */ /* 0x000fce0000000004 */
.L_x_22283:
[----:B------:R-:W-:Y:S05]  /*64e0*/  BSYNC B0 ;  /* 0x0000000000007941 */ /* 0x000fea0003800000 */
.L_x_22282:
[----:B------:R0:W-:Y:S01]  /*64f0*/  STG.E.U8 desc[UR36][R8.64], R4 ;  /* 0x0000000408007986 */ /* 0x0001e2000c101124 */
[----:B------:R-:W-:Y:S05]  /*6500*/  BRA `(.L_x_22259) ;  /* 0x0000000000b07947 */ /* 0x000fea0003800000 */
.L_x_22276:
        /* <DEDUP_REMOVED lines=22> */
.L_x_22258:
        /* <DEDUP_REMOVED lines=16> */
.L_x_22287:
[----:B------:R-:W-:Y:S05]  /*6770*/  BRA `(.L_x_22259) ;  /* 0x0000000000147947 */ /* 0x000fea0003800000 */
.L_x_22286:
[--C-:B------:R-:W-:Y:S01]  /*6780*/  SHF.R.S32.HI R5, RZ, 0x1f, R18.reuse ;  /* 0x0000001fff057819 */ /* 0x100fe20000011412 */
[----:B------:R-:W-:-:S05]  /*6790*/  IMAD.MOV.U32 R4, RZ, RZ, R18 ;  /* 0x000000ffff047224 */ /* 0x000fca00078e0012 */
[----:B------:R0:W-:Y:S01]  /*67a0*/  STG.E.64 desc[UR36][R8.64], R4 ;  /* 0x0000000408007986 */ /* 0x0001e2000c101b24 */
[----:B------:R-:W-:Y:S05]  /*67b0*/  BRA `(.L_x_22259) ;  /* 0x0000000000047947 */ /* 0x000fea0003800000 */
.L_x_22285:
[----:B------:R0:W-:Y:S02]  /*67c0*/  STG.E desc[UR36][R8.64], R18 ;  /* 0x0000001208007986 */ /* 0x0001e4000c101924 */
.L_x_22259:
[----:B------:R-:W-:-:S07]  /*67d0*/  VIADD R2, R2, 0x80 ;  /* 0x0000008002027836 */ /* 0x000fce0000000000 */
.L_x_22219:
[----:B------:R-:W-:Y:S05]  /*67e0*/  BSYNC B6 ;  /* 0x0000000000067941 */ /* 0x000fea0003800000 */
.L_x_22218:
        /* <DEDUP_REMOVED lines=21> */
.L_x_22291:
[----:B------:R-:W-:Y:S01]  /*6940*/  STG.E.U8 desc[UR36][R2.64], R16 ;  /* 0x0000001002007986 */ /* 0x000fe2000c101124 */
[----:B------:R-:W-:Y:S05]  /*6950*/  EXIT ;  /* 0x000000000000794d */ /* 0x000fea0003800000 */
.L_x_22290:
        /* <DEDUP_REMOVED lines=9> */
.L_x_22294:
[----:B------:R-:W-:Y:S01]  /*69f0*/  STG.E desc[UR36][R2.64], R16 ;  /* 0x0000001002007986 */ /* 0x000fe2000c101924 */
[----:B------:R-:W-:Y:S05]  /*6a00*/  EXIT ;  /* 0x000000000000794d */ /* 0x000fea0003800000 */
.L_x_22293:
[----:B------:R-:W-:Y:S01]  /*6a10*/  STG.E.U16 desc[UR36][R2.64], R16 ;  /* 0x0000001002007986 */ /* 0x000fe2000c101524 */
[----:B------:R-:W-:Y:S05]  /*6a20*/  EXIT ;  /* 0x000000000000794d */ /* 0x000fea0003800000 */
.L_x_22289:
        /* <DEDUP_REMOVED lines=9> */
.L_x_22296:
[----:B------:R-:W-:-:S04]  /*6ac0*/  I2FP.F32.S32 R0, R16 ;  /* 0x0000001000007245 */ /* 0x000fc80000201400 */
[----:B------:R-:W-:-:S05]  /*6ad0*/  F2FP.F16.F32.PACK_AB R0, RZ, R0 ;  /* 0x00000000ff00723e */ /* 0x000fca00000000ff */
[----:B------:R-:W-:Y:S01]  /*6ae0*/  STG.E.U16 desc[UR36][R2.64], R0 ;  /* 0x0000000002007986 */ /* 0x000fe2000c101524 */
[----:B------:R-:W-:Y:S05]  /*6af0*/  EXIT ;  /* 0x000000000000794d */ /* 0x000fea0003800000 */
.L_x_22295:
        /* <DEDUP_REMOVED lines=10> */
.L_x_22298:
[----:B------:R-:W-:-:S04]  /*6ba0*/  I2FP.F32.S32 R16, R16 ;  /* 0x0000001000107245 */ /* 0x000fc80000201400 */
[----:B------:R-:W-:-:S04]  /*6bb0*/  F2FP.F16.F32.PACK_AB R5, RZ, R16 ;  /* 0x00000010ff05723e */ /* 0x000fc800000000ff */
[----:B------:R-:W-:-:S05]  /*6bc0*/  PRMT R5, R5, 0x5410, RZ ;  /* 0x0000541005057816 */ /* 0x000fca00000000ff */
[----:B------:R-:W-:Y:S01]  /*6bd0*/  STG.E desc[UR36][R2.64], R5 ;  /* 0x0000000502007986 */ /* 0x000fe2000c101924 */
[----:B------:R-:W-:Y:S05]  /*6be0*/  EXIT ;  /* 0x000000000000794d */ /* 0x000fea0003800000 */
.L_x_22297:
[----:B------:R-:W0:Y:S02]  /*6bf0*/  I2F.F64 R16, R16 ;  /* 0x0000001000107312 */ /* 0x000e240000201c00 */
[----:B0-----:R-:W-:Y:S01]  /*6c00*/  STG.E.64 desc[UR36][R2.64], R16 ;  /* 0x0000001002007986 */ /* 0x001fe2000c101b24 */
[----:B------:R-:W-:Y:S05]  /*6c10*/  EXIT ;  /* 0x000000000000794d */ /* 0x000fea0003800000 */
.L_x_22288:
        /* <DEDUP_REMOVED lines=12> */
.L_x_22301:
[----:B------:R-:W0:Y:S01]  /*6ce0*/  I2F.F64 R16, R16 ;  /* 0x0000001000107312 */ /* 0x000e220000201c00 */
[----:B------:R-:W-:-:S05]  /*6cf0*/  CS2R R18, SRZ ;  /* 0x0000000000127805 */ /* 0x000fca000001ff00 */
[----:B0-----:R-:W-:Y:S01]  /*6d00*/  STG.E.128 desc[UR36][R2.64], R16 ;  /* 0x0000001002007986 */ /* 0x001fe2000c101d24 */
[----:B------:R-:W-:Y:S05]  /*6d10*/  EXIT ;  /* 0x000000000000794d */ /* 0x000fea0003800000 */
.L_x_22300:
        /* <DEDUP_REMOVED lines=21> */
.L_x_22305:
[----:B------:R-:W-:Y:S05]  /*6e70*/  BSYNC B0 ;  /* 0x0000000000007941 */ /* 0x000fea0003800000 */
.L_x_22304:
[----:B------:R-:W-:-:S05]  /*6e80*/  LOP3.LUT R5, R0, R5, RZ, 0xfc, !PT ;  /* 0x0000000500057212 */ /* 0x000fca00078efcff */
[----:B------:R-:W-:Y:S01]  /*6e90*/  STG.E.U8 desc[UR36][R2.64], R5 ;  /* 0x0000000502007986 */ /* 0x000fe2000c101124 */
[----:B------:R-:W-:Y:S05]  /*6ea0*/  EXIT ;  /* 0x000000000000794d */ /* 0x000fea0003800000 */
.L_x_22303:
        /* <DEDUP_REMOVED lines=13> */
.L_x_22307:
[----:B------:R-:W-:Y:S01]  /*6f80*/  IMAD.MOV.U32 R0, RZ, RZ, 0x7f ;  /* 0x0000007fff007424 */ /* 0x000fe200078e00ff */
[----:B------:R-:W-:-:S04]  /*6f90*/  ISETP.GT.U32.AND P0, PT, R4, 0x7f800000, PT ;  /* 0x7f8000000400780c */ /* 0x000fc80003f04070 */
[----:B------:R-:W-:-:S09]  /*6fa0*/  SEL R0, R0, 0x7c, P0 ;  /* 0x0000007c00007807 */ /* 0x000fd20000000000 */
.L_x_22308:
[----:B------:R-:W-:Y:S05]  /*6fb0*/  BSYNC B0 ;  /* 0x0000000000007941 */ /* 0x000fea0003800000 */
.L_x_22306:
[----:B------:R-:W-:-:S04]  /*6fc0*/  LOP3.LUT R4, R5, 0x80000000, RZ, 0xc0, !PT ;  /* 0x8000000005047812 */ /* 0x000fc800078ec0ff */
[----:B------:R-:W-:-:S04]  /*6fd0*/  SHF.R.U32.HI R5, RZ, 0x18, R4 ;  /* 0x00000018ff057819 */ /* 0x000fc80000011604 */
[----:B------:R-:W-:-:S05]  /*6fe0*/  LOP3.LUT R5, R0, R5, RZ, 0xfc, !PT ;  /* 0x0000000500057212 */ /* 0x000fca00078efcff */
[----:B------:R-:W-:Y:S01]  /*6ff0*/  STG.E.U8 desc[UR36][R2.64], R5 ;  /* 0x0000000502007986 */ /* 0x000fe2000c101124 */
[----:B------:R-:W-:Y:S05]  /*7000*/  EXIT ;  /* 0x000000000000794d */ /* 0x000fea0003800000 */
.L_x_22302:
[----:B------:R-:W-:-:S04]  /*7010*/  I2FP.F32.S32 R0, R16 ;  /* 0x0000001000007245 */ /* 0x000fc80000201400 */
[----:B------:R-:W-:-:S05]  /*7020*/  F2FP.BF16.F32.PACK_AB R0, RZ, R0 ;  /* 0x00000000ff00723e */ /* 0x000fca00000010ff */
[----:B------:R-:W-:Y:S01]  /*7030*/  STG.E.U16 desc[UR36][R2.64], R0 ;  /* 0x0000000002007986 */ /* 0x000fe2000c101524 */
[----:B------:R-:W-:Y:S05]  /*7040*/  EXIT ;  /* 0x000000000000794d */ /* 0x000fea0003800000 */
.L_x_22299:
        /* <DEDUP_REMOVED lines=10> */
.L_x_22311:
        /* <DEDUP_REMOVED lines=17> */
.L_x_22314:
[----:B------:R-:W-:-:S04]  /*7200*/  LOP3.LUT R0, R7, 0x80000000, RZ, 0xc0, !PT ;  /* 0x8000000007007812 */ /* 0x000fc800078ec0ff */
[----:B------:R-:W-:-:S04]  /*7210*/  SHF.R.U32.HI R5, RZ, 0x18, R0 ;  /* 0x00000018ff057819 */ /* 0x000fc80000011600 */
[----:B------:R-:W-:-:S04]  /*7220*/  LOP3.LUT R4, R4, R5, RZ, 0xfc, !PT ;  /* 0x0000000504047212 */ /* 0x000fc800078efcff */
[----:B------:R-:W-:-:S07]  /*7230*/  PRMT R0, R4, 0x7610, R0 ;  /* 0x0000761004007816 */ /* 0x000fce0000000000 */
.L_x_22313:
[----:B------:R-:W-:Y:S05]  /*7240*/  BSYNC B0 ;  /* 0x0000000000007941 */ /* 0x000fea0003800000 */
.L_x_22312:
[----:B------:R-:W-:Y:S01]  /*7250*/  STG.E.U8 desc[UR36][R2.64], R0 ;  /* 0x0000000002007986 */ /* 0x000fe2000c101124 */
[----:B------:R-:W-:Y:S05]  /*7260*/  EXIT ;  /* 0x000000000000794d */ /* 0x000fea0003800000 */
.L_x_22310:
        /* <DEDUP_REMOVED lines=17> */
.L_x_22317:
[----:B------:R-:W-:-:S04]  /*7380*/  LOP3.LUT R0, R7, 0x80000000, RZ, 0xc0, !PT ;  /* 0x8000000007007812 */ /* 0x000fc800078ec0ff */
[----:B------:R-:W-:-:S04]  /*7390*/  SHF.R.U32.HI R5, RZ, 0x18, R0 ;  /* 0x00000018ff057819 */ /* 0x000fc80000011600 */
[----:B------:R-:W-:-:S04]  /*73a0*/  LOP3.LUT R4, R4, R5, RZ, 0xfc, !PT ;  /* 0x0000000504047212 */ /* 0x000fc800078efcff */
[----:B------:R-:W-:-:S07]  /*73b0*/  PRMT R0, R4, 0x7610, R0 ;  /* 0x0000761004007816 */ /* 0x000fce0000000000 */
.L_x_22316:
[----:B------:R-:W-:Y:S05]  /*73c0*/  BSYNC B0 ;  /* 0x0000000000007941 */ /* 0x000fea0003800000 */
.L_x_22315:
[----:B------:R-:W-:Y:S01]  /*73d0*/  STG.E.U8 desc[UR36][R2.64], R0 ;  /* 0x0000000002007986 */ /* 0x000fe2000c101124 */
[----:B------:R-:W-:Y:S05]  /*73e0*/  EXIT ;  /* 0x000000000000794d */ /* 0x000fea0003800000 */
.L_x_22309:
        /* <DEDUP_REMOVED lines=22> */
.L_x_22292:
        /* <DEDUP_REMOVED lines=16> */
.L_x_22320:
[----:B------:R-:W-:Y:S05]  /*7650*/  EXIT ;  /* 0x000000000000794d */ /* 0x000fea0003800000 */
.L_x_22319:
[----:B------:R-:W-:-:S05]  /*7660*/  SHF.R.S32.HI R17, RZ, 0x1f, R16 ;  /* 0x0000001fff117819 */ /* 0x000fca0000011410 */
[----:B------:R-:W-:Y:S01]  /*7670*/  STG.E.64 desc[UR36][R2.64], R16 ;  /* 0x0000001002007986 */ /* 0x000fe2000c101b24 */
[----:B------:R-:W-:Y:S05]  /*7680*/  EXIT ;  /* 0x000000000000794d */ /* 0x000fea0003800000 */
.L_x_22318:
[----:B------:R-:W-:Y:S01]  /*7690*/  STG.E desc[UR36][R2.64], R16 ;  /* 0x0000001002007986 */ /* 0x000fe2000c101924 */
[----:B------:R-:W-:Y:S05]  /*76a0*/  EXIT ;  /* 0x000000000000794d */ /* 0x000fea0003800000 */
.L_x_22321:
        /* <DEDUP_REMOVED lines=13> */
.L_x_26331:


//--------------------- .text._ZN2at6native18elementwise_kernelILi128ELi2EZNS0_22gpu_kernel_impl_nocastINS0_13AUnaryFunctorIiiiNS0_17BitwiseAndFunctorIiEEEEEEvRNS_18TensorIteratorBaseERKT_EUliE_EEviT1_ --------------------------
	.section	.text._ZN2at6native18elementwise_kernelILi128ELi2EZNS0_22gpu_kernel_impl_nocastINS0_13AUnaryFunctorIiiiNS0_17BitwiseAndFunctorIiEEEEEEvRNS_18TensorIteratorBaseERKT_EUliE_EEviT1_,"ax",@progbits
	.align	128
        .global         _ZN2at6native18elementwise_kernelILi128ELi2EZNS0_22gpu_kernel_impl_nocastINS0_13AUnaryFunctorIiiiNS0_17BitwiseAndFunctorIiEEEEEEvRNS_18TensorIteratorBaseERKT_EUliE_EEviT1_
        .type           _ZN2at6native18elementwise_kernelILi128ELi2EZNS0_22gpu_kernel_impl_nocastINS0_13AUnaryFunctorIiiiNS0_17BitwiseAndFunctorIiEEEEEEvRNS_18TensorIteratorBaseERKT_EUliE_EEviT1_,@function
        .size           _ZN2at6native18elementwise_kernelILi128ELi2EZNS0_22gpu_kernel_impl_nocastINS0_13AUnaryFunctorIiiiNS0_17BitwiseAndFunctorIiEEEEEEvRNS_18TensorIteratorBaseERKT_EUliE_EEviT1_,(.L_x_26332 - _ZN2at6native18elementwise_kernelILi128ELi2EZNS0_22gpu_kernel_impl_nocastINS0_13AUnaryFunctorIiiiNS0_17BitwiseAndFunctorIiEEEEEEvRNS_18TensorIteratorBaseERKT_EUliE_EEviT1_)
        .other          _ZN2at6native18elementwise_kernelILi128ELi2EZNS0_22gpu_kernel_impl_nocastINS0_13AUnaryFunctorIiiiNS0_17BitwiseAndFunctorIiEEEEEEvRNS_18TensorIteratorBaseERKT_EUliE_EEviT1_,@"STO_CUDA_ENTRY STV_DEFAULT"
_ZN2at6native18elementwise_kernelILi128ELi2EZNS0_22gpu_kernel_impl_nocastINS0_13AUnaryFunctorIiiiNS0_17BitwiseAndFunctorIiEEEEEEvRNS_18TensorIteratorBaseERKT_EUliE_EEviT1_:
.text._ZN2at6native18elementwise_kernelILi128ELi2EZNS0_22gpu_kernel_impl_nocastINS0_13AUnaryFunctorIiiiNS0_17BitwiseAndFunctorIiEEEEEEvRNS_18TensorIteratorBaseERKT_EUliE_EEviT1_:
        /* <DEDUP_REMOVED lines=312> */
.L_x_22324:
        /* <DEDUP_REMOVED lines=11> */
.L_x_22323:
[----:B------:R-:W-:Y:S05]  /*1430*/  BSYNC B0 ;  /* 0x0000000000007941 */ /* 0x000fea0003800000 */
.L_x_22322:
        /* <DEDUP_REMOVED lines=305> */
.L_x_22325:
        /* <DEDUP_REMOVED lines=11> */
.L_x_22326:
        /* <DEDUP_REMOVED lines=16> */
.L_x_26332:


//--------------------- .text._ZN2at6native27unrolled_elementwise_kernelINS0_13AUnaryFunctorIiiiNS0_17BitwiseAndFunctorIiEEEESt5arrayIPcLm2EELi4E23TrivialOffsetCalculatorILi1EjESA_NS0_6memory15LoadWithoutCastENSB_16StoreWithoutCastEEEviT_T0_T2_T3_T4_T5_ --------------------------
	.section	.text._ZN2at6native27unrolled_elementwise_kernelINS0_13AUnaryFunctorIiiiNS0_17BitwiseAndFunctorIiEEEESt5arrayIPcLm2EELi4E23TrivialOffsetCalculatorILi1EjESA_NS0_6memory15LoadWithoutCastENSB_16StoreWithoutCastEEEviT_T0_T2_T3_T4_T5_,"ax",@progbits
	.align	128
        .global         _ZN2at6native27unrolled_elementwise_kernelINS0_13AUnaryFunctorIiiiNS0_17BitwiseAndFunctorIiEEEESt5arrayIPcLm2EELi4E23TrivialOffsetCalculatorILi1EjESA_NS0_6memory15LoadWithoutCastENSB_16StoreWithoutCastEEEviT_T0_T2_T3_T4_T5_
        .type           _ZN2at6native27unrolled_elementwise_kernelINS0_13AUnaryFunctorIiiiNS0_17BitwiseAndFunctorIiEEEESt5arrayIPcLm2EELi4E23TrivialOffsetCalculatorILi1EjESA_NS0_6memory15LoadWithoutCastENSB_16StoreWithoutCastEEEviT_T0_T2_T3_T4_T5_,@function
        .size           _ZN2at6native27unrolled_elementwise_kernelINS0_13AUnaryFunctorIiiiNS0_17BitwiseAndFunctorIiEEEESt5arrayIPcLm2EELi4E23TrivialOffsetCalculatorILi1EjESA_NS0_6memory15LoadWithoutCastENSB_16StoreWithoutCastEEEviT_T0_T2_T3_T4_T5_,(.L_x_26333 - _ZN2at6native27unrolled_elementwise_kernelINS0_13AUnaryFunctorIiiiNS0_17BitwiseAndFunctorIiEEEESt5arrayIPcLm2EELi4E23TrivialOffsetCalculatorILi1EjESA_NS0_6memory15LoadWithoutCastENSB_16StoreWithoutCastEEEviT_T0_T2_T3_T4_T5_)
        .other          _ZN2at6native27unrolled_elementwise_kernelINS0_13AUnaryFunctorIiiiNS0_17BitwiseAndFunctorIiEEEESt5arrayIPcLm2EELi4E23TrivialOffsetCalculatorILi1EjESA_NS0_6memory15LoadWithoutCastENSB_16StoreWithoutCastEEEviT_T0_T2_T3_T4_T5_,@"STO_CUDA_ENTRY STV_DEFAULT"
_ZN2at6native27unrolled_elementwise_kernelINS0_13AUnaryFunctorIiiiNS0_17BitwiseAndFunctorIiEEEESt5arrayIPcLm2EELi4E23TrivialOffsetCalculatorILi1EjESA_NS0_6memory15LoadWithoutCastENSB_16StoreWithoutCastEEEviT_T0_T2_T3_T4_T5_:
.text._ZN2at6native27unrolled_elementwise_kernelINS0_13AUnaryFunctorIiiiNS0_17BitwiseAndFunctorIiEEEESt5arrayIPcLm2EELi4E23TrivialOffsetCalculatorILi1EjESA_NS0_6memory15LoadWithoutCastENSB_16StoreWithoutCastEEEviT_T0_T2_T3_T4_T5_:
        /* <DEDUP_REMOVED lines=57> */
.L_x_22328:
[----:B------:R-:W-:Y:S05]  /*0390*/  BSYNC B0 ;  /* 0x0000000000007941 */ /* 0x000fea0003800000 */
.L_x_22327:
[----:B------:R-:W-:-:S13]  /*03a0*/  ISETP.GE.AND P0, PT, R19, R2, PT ;  /* 0x000000021300720c */ /* 0x000fda0003f06270 */
[----:B------:R-:W-:Y:S05]  /*03b0*/  @P0 EXIT ;  /* 0x000000000000094d */ /* 0x000fea0003800000 */
[----:B0-----:R-:W0:Y:S01]  /*03c0*/  LDC.64 R2, c[0x0][0x220] ;  /* 0x00008800ff027b82 */ /* 0x001e220000000a00 */
[----:B------:R-:W-:-:S05]  /*03d0*/  LEA R19, R0, R19, 0x9 ;  /* 0x0000001300137211 */ /* 0x000fca00078e48ff */
[----:B0-----:R-:W-:-:S05]  /*03e0*/  IMAD.WIDE.U32 R2, R19, 0x4, R2 ;  /* 0x0000000413027825 */ /* 0x001fca00078e0002 */
[----:B------:R-:W-:Y:S01]  /*03f0*/  STG.E desc[UR4][R2.64], R11 ;  /* 0x0000000b02007986 */ /* 0x000fe2000c101904 */
[----:B------:R-:W-:Y:S05]  /*0400*/  EXIT ;  /* 0x000000000000794d */ /* 0x000fea0003800000 */
.L_x_22329:
        /* <DEDUP_REMOVED lines=15> */
.L_x_26333:


//--------------------- .text._ZN2at6native29vectorized_elementwise_kernelILi2ENS0_13AUnaryFunctorIiiiNS0_17BitwiseAndFunctorIiEEEESt5arrayIPcLm2EEEEviT0_T1_ --------------------------
	.section	.text._ZN2at6native29vectorized_elementwise_kernelILi2ENS0_13AUnaryFunctorIiiiNS0_17BitwiseAndFunctorIiEEEESt5arrayIPcLm2EEEEviT0_T1_,"ax",@progbits
	.align	128
        .global         _ZN2at6native29vectorized_elementwise_kernelILi2ENS0_13AUnaryFunctorIiiiNS0_17BitwiseAndFunctorIiEEEESt5arrayIPcLm2EEEEviT0_T1_
        .type           _ZN2at6native29vectorized_elementwise_kernelILi2ENS0_13AUnaryFunctorIiiiNS0_17BitwiseAndFunctorIiEEEESt5arrayIPcLm2EEEEviT0_T1_,@function
        .size           _ZN2at6native29vectorized_elementwise_kernelILi2ENS0_13AUnaryFunctorIiiiNS0_17BitwiseAndFunctorIiEEEESt5arrayIPcLm2EEEEviT0_T1_,(.L_x_26334 - _ZN2at6native29vectorized_elementwise_kernelILi2ENS0_13AUnaryFunctorIiiiNS0_17BitwiseAndFunctorIiEEEESt5arrayIPcLm2EEEEviT0_T1_)
        .other          _ZN2at6native29vectorized_elementwise_kernelILi2ENS0_13AUnaryFunctorIiiiNS0_17BitwiseAndFunctorIiEEEESt5arrayIPcLm2EEEEviT0_T1_,@"STO_CUDA_ENTRY STV_DEFAULT"
_ZN2at6native29vectorized_elementwise_kernelILi2ENS0_13AUnaryFunctorIiiiNS0_17BitwiseAndFunctorIiEEEESt5arrayIPcLm2EEEEviT0_T1_:
.text._ZN2at6native29vectorized_elementwise_kernelILi2ENS0_13AUnaryFunctorIiiiNS0_17BitwiseAndFunctorIiEEEESt5arrayIPcLm2EEEEviT0_T1_:
        /* <DEDUP_REMOVED lines=33> */
.L_x_22330:
        /* <DEDUP_REMOVED lines=87> */
.L_x_22333:
[----:B------:R-:W-:-:S13]  /*0780*/  ISETP.GE.AND P0, PT, R19, R16, PT ;  /* 0x000000101300720c */ /* 0x000fda0003f06270 */
[----:B------:R-:W-:Y:S05]  /*0790*/  @P0 BRA `(.L_x_22335) ;  /* 0x0000000000300947 */ /* 0x000fea0003800000 */
[----:B0-----:R-:W0:Y:S01]  /*07a0*/  LDC.64 R4, c[0x0][0x220] ;  /* 0x00008800ff047b82 */ /* 0x001e220000000a00 */
[----:B------:R-:W-:Y:S02]  /*07b0*/  IMAD.IADD R7, R0, 0x1, R19 ;  /* 0x0000000100077824 */ /* 0x000fe400078e0213 */
[----:B------:R-:W-:Y:S02]  /*07c0*/  VIADD R19, R19, 0x80 ;  /* 0x0000008013137836 */ /* 0x000fe40000000000 */
[----:B0-----:R-:W-:-:S05]  /*07d0*/  IMAD.WIDE.U32 R4, R7, 0x4, R4 ;  /* 0x0000000407047825 */ /* 0x001fca00078e0004 */
[----:B------:R1:W-:Y:S02]  /*07e0*/  STG.E desc[UR4][R4.64], R21 ;  /* 0x0000001504007986 */ /* 0x0003e4000c101904 */
.L_x_22334:
[----:B------:R-:W-:-:S13]  /*07f0*/  ISETP.GE.AND P0, PT, R19, R16, PT ;  /* 0x000000101300720c */ /* 0x000fda0003f06270 */
[----:B------:R-:W-:Y:S05]  /*0800*/  @P0 BRA `(.L_x_22336) ;  /* 0x0000000000340947 */ /* 0x000fea0003800000 */
[----:B01----:R-:W0:Y:S01]  /*0810*/  LDC.64 R4, c[0x0][0x220] ;  /* 0x00008800ff047b82 */ /* 0x003e220000000a00 */
[----:B------:R-:W-:Y:S01]  /*0820*/  IADD3 R7, R0, R19, RZ ;  /* 0x0000001300077210 */ /* 0x000fe20007ffe0ff */
[----:B------:R-:W-:-:S04]  /*0830*/  VIADD R19, R19, 0x80 ;  /* 0x0000008013137836 */ /* 0x000fc80000000000 */
[----:B0-----:R-:W-:-:S05]  /*0840*/  IMAD.WIDE.U32 R4, R7, 0x4, R4 ;  /* 0x0000000407047825 */ /* 0x001fca00078e0004 */
[----:B------:R1:W-:Y:S02]  /*0850*/  STG.E desc[UR4][R4.64], R23 ;  /* 0x0000001704007986 */ /* 0x0003e4000c101904 */
.L_x_22335:
        /* <DEDUP_REMOVED lines=8> */
.L_x_22336:
[----:B------:R-:W-:Y:S05]  /*08e0*/  BSYNC B1 ;  /* 0x0000000000017941 */ /* 0x000fea0003800000 */
.L_x_22332:
[----:B------:R-:W-:-:S13]  /*08f0*/  ISETP.GE.AND P0, PT, R19, R16, PT ;  /* 0x000000101300720c */ /* 0x000fda0003f06270 */
[----:B012---:R-:W0:Y:S01]  /*0900*/  @!P0 LDC.64 R4, c[0x0][0x220] ;  /* 0x00008800ff048b82 */ /* 0x007e220000000a00 */
[----:B------:R-:W-:Y:S01]  /*0910*/  @!P0 IADD3 R3, R0, R19, RZ ;  /* 0x0000001300038210 */ /* 0x000fe20007ffe0ff */
[----:B------:R-:W-:-:S04]  /*0920*/  @!P0 VIADD R19, R19, 0x80 ;  /* 0x0000008013138836 */ /* 0x000fc80000000000 */
[----:B0-----:R-:W-:-:S05]  /*0930*/  @!P0 IMAD.WIDE.U32 R4, R3, 0x4, R4 ;  /* 0x0000000403048825 */ /* 0x001fca00078e0004 */
[----:B------:R2:W-:Y:S02]  /*0940*/  @!P0 STG.E desc[UR4][R4.64], R2 ;  /* 0x0000000204008986 */ /* 0x0005e4000c101904 */
.L_x_22337:
[----:B------:R-:W-:Y:S05]  /*0950*/  BSYNC B0 ;  /* 0x0000000000007941 */ /* 0x000fea0003800000 */
.L_x_22331:
        /* <DEDUP_REMOVED lines=8> */
.L_x_22338:
        /* <DEDUP_REMOVED lines=10> */
.L_x_26334:


//--------------------- .text._ZN2at6native29vectorized_elementwise_kernelILi4ENS0_13AUnaryFunctorIiiiNS0_17BitwiseAndFunctorIiEEEESt5arrayIPcLm2EEEEviT0_T1_ --------------------------
	.section	.text._ZN2at6native29vectorized_elementwise_kernelILi4ENS0_13AUnaryFunctorIiiiNS0_17BitwiseAndFunctorIiEEEESt5arrayIPcLm2EEEEviT0_T1_,"ax",@progbits
	.align	128
        .global         _ZN2at6native29vectorized_elementwise_kernelILi4ENS0_13AUnaryFunctorIiiiNS0_17BitwiseAndFunctorIiEEEESt5arrayIPcLm2EEEEviT0_T1_
        .type           _ZN2at6native29vectorized_elementwise_kernelILi4ENS0_13AUnaryFunctorIiiiNS0_17BitwiseAndFunctorIiEEEESt5arrayIPcLm2EEEEviT0_T1_,@function
        .size           _ZN2at6native29vectorized_elementwise_kernelILi4ENS0_13AUnaryFunctorIiiiNS0_17BitwiseAndFunctorIiEEEESt5arrayIPcLm2EEEEviT0_T1_,(.L_x_26335 - _ZN2at6native29vectorized_elementwise_kernelILi4ENS0_13AUnaryFunctorIiiiNS0_17BitwiseAndFunctorIiEEEESt5arrayIPcLm2EEEEviT0_T1_)
        .other          _ZN2at6native29vectorized_elementwise_kernelILi4ENS0_13AUnaryFunctorIiiiNS0_17BitwiseAndFunctorIiEEEESt5arrayIPcLm2EEEEviT0_T1_,@"STO_CUDA_ENTRY STV_DEFAULT"
_ZN2at6native29vectorized_elementwise_kernelILi4ENS0_13AUnaryFunctorIiiiNS0_17BitwiseAndFunctorIiEEEESt5arrayIPcLm2EEEEviT0_T1_:
.text._ZN2at6native29vectorized_elementwise_kernelILi4ENS0_13AUnaryFunctorIiiiNS0_17BitwiseAndFunctorIiEEEESt5arrayIPcLm2EEEEviT0_T1_:
        /* <DEDUP_REMOVED lines=29> */
.L_x_22339:
        /* <DEDUP_REMOVED lines=87> */
.L_x_22342:
[----:B------:R-:W-:-:S13]  /*0740*/  ISETP.GE.AND P0, PT, R19, R16, PT ;  /* 0x000000101300720c */ /* 0x000fda0003f06270 */
[----:B------:R-:W-:Y:S05]  /*0750*/  @P0 BRA `(.L_x_22344) ;  /* 0x0000000000300947 */ /* 0x000fea0003800000 */
[----:B0-----:R-:W0:Y:S01]  /*0760*/  LDC.64 R4, c[0x0][0x220] ;  /* 0x00008800ff047b82 */ /* 0x001e220000000a00 */
[----:B------:R-:W-:Y:S02]  /*0770*/  IMAD.IADD R7, R0, 0x1, R19 ;  /* 0x0000000100077824 */ /* 0x000fe400078e0213 */
[----:B------:R-:W-:Y:S02]  /*0780*/  VIADD R19, R19, 0x80 ;  /* 0x0000008013137836 */ /* 0x000fe40000000000 */
[----:B0-----:R-:W-:-:S05]  /*0790*/  IMAD.WIDE.U32 R4, R7, 0x4, R4 ;  /* 0x0000000407047825 */ /* 0x001fca00078e0004 */
[----:B------:R1:W-:Y:S02]  /*07a0*/  STG.E desc[UR4][R4.64], R21 ;  /* 0x0000001504007986 */ /* 0x0003e4000c101904 */
.L_x_22343:
[----:B------:R-:W-:-:S13]  /*07b0*/  ISETP.GE.AND P0, PT, R19, R16, PT ;  /* 0x000000101300720c */ /* 0x000fda0003f06270 */
[----:B------:R-:W-:Y:S05]  /*07c0*/  @P0 BRA `(.L_x_22345) ;  /* 0x0000000000340947 */ /* 0x000fea0003800000 */
[----:B01----:R-:W0:Y:S01]  /*07d0*/  LDC.64 R4, c[0x0][0x220] ;  /* 0x00008800ff047b82 */ /* 0x003e220000000a00 */
[----:B------:R-:W-:Y:S01]  /*07e0*/  IADD3 R7, R0, R19, RZ ;  /* 0x0000001300077210 */ /* 0x000fe20007ffe0ff */
[----:B------:R-:W-:-:S04]  /*07f0*/  VIADD R19, R19, 0x80 ;  /* 0x0000008013137836 */ /* 0x000fc80000000000 */
[----:B0-----:R-:W-:-:S05]  /*0800*/  IMAD.WIDE.U32 R4, R7, 0x4, R4 ;  /* 0x0000000407047825 */ /* 0x001fca00078e0004 */
[----:B------:R1:W-:Y:S02]  /*0810*/  STG.E desc[UR4][R4.64], R23 ;  /* 0x0000001704007986 */ /* 0x0003e4000c101904 */
.L_x_22344:
        /* <DEDUP_REMOVED lines=8> */
.L_x_22345:
[----:B------:R-:W-:Y:S05]  /*08a0*/  BSYNC B1 ;  /* 0x0000000000017941 */ /* 0x000fea0003800000 */
.L_x_22341:
[----:B------:R-:W-:-:S13]  /*08b0*/  ISETP.GE.AND P0, PT, R19, R16, PT ;  /* 0x000000101300720c */ /* 0x000fda0003f06270 */
[----:B012---:R-:W0:Y:S01]  /*08c0*/  @!P0 LDC.64 R4, c[0x0][0x220] ;  /* 0x00008800ff048b82 */ /* 0x007e220000000a00 */
[----:B------:R-:W-:Y:S01]  /*08d0*/  @!P0 IADD3 R3, R0, R19, RZ ;  /* 0x0000001300038210 */ /* 0x000fe20007ffe0ff */
[----:B------:R-:W-:-:S04]  /*08e0*/  @!P0 VIADD R19, R19, 0x80 ;  /* 0x0000008013138836 */ /* 0x000fc80000000000 */
[----:B0-----:R-:W-:-:S05]  /*08f0*/  @!P0 IMAD.WIDE.U32 R4, R3, 0x4, R4 ;  /* 0x0000000403048825 */ /* 0x001fca00078e0004 */
[----:B------:R2:W-:Y:S02]  /*0900*/  @!P0 STG.E desc[UR4][R4.64], R2 ;  /* 0x0000000204008986 */ /* 0x0005e4000c101904 */
.L_x_22346:
[----:B------:R-:W-:Y:S05]  /*0910*/  BSYNC B0 ;  /* 0x0000000000007941 */ /* 0x000fea0003800000 */
.L_x_22340:
        /* <DEDUP_REMOVED lines=8> */
.L_x_22347:
        /* <DEDUP_REMOVED lines=14> */
.L_x_26335:


//--------------------- .text._ZN2at6native29vectorized_elementwise_kernelILi8ENS0_13AUnaryFunctorIiiiNS0_17BitwiseAndFunctorIiEEEESt5arrayIPcLm2EEEEviT0_T1_ --------------------------
	.section	.text._ZN2at6native29vectorized_elementwise_kernelILi8ENS0_13AUnaryFunctorIiiiNS0_17BitwiseAndFunctorIiEEEESt5arrayIPcLm2EEEEviT0_T1_,"ax",@progbits
	.align	128
        .global         _ZN2at6native29vectorized_elementwise_kernelILi8ENS0_13AUnaryFunctorIiiiNS0_17BitwiseAndFunctorIiEEEESt5arrayIPcLm2EEEEviT0_T1_
        .type           _ZN2at6native29vectorized_elementwise_kernelILi8ENS0_13AUnaryFunctorIiiiNS0_17BitwiseAndFunctorIiEEEESt5arrayIPcLm2EEEEviT0_T1_,@function
        .size           _ZN2at6native29vectorized_elementwise_kernelILi8ENS0_13AUnaryFunctorIiiiNS0_17BitwiseAndFunctorIiEEEESt5arrayIPcLm2EEEEviT0_T1_,(.L_x_26336 - _ZN2at6native29vectorized_elementwise_kernelILi8ENS0_13AUnaryFunctorIiiiNS0_17BitwiseAndFunctorIiEEEESt5arrayIPcLm2EEEEviT0_T1_)
        .other          _ZN2at6native29vectorized_elementwise_kernelILi8ENS0_13AUnaryFunctorIiiiNS0_17BitwiseAndFunctorIiEEEESt5arrayIPcLm2EEEEviT0_T1_,@"STO_CUDA_ENTRY STV_DEFAULT"
_ZN2at6native29vectorized_elementwise_kernelILi8ENS0_13AUnaryFunctorIiiiNS0_17BitwiseAndFunctorIiEEEESt5arrayIPcLm2EEEEviT0_T1_:
.text._ZN2at6native29vectorized_elementwise_kernelILi8ENS0_13AUnaryFunctorIiiiNS0_17BitwiseAndFunctorIiEEEESt5arrayIPcLm2EEEEviT0_T1_:
        /* <DEDUP_REMOVED lines=29> */
.L_x_22348:
        /* <DEDUP_REMOVED lines=87> */
.L_x_22351:
[----:B------:R-:W-:-:S13]  /*0740*/  ISETP.GE.AND P0, PT, R19, R16, PT ;  /* 0x000000101300720c */ /* 0x000fda0003f06270 */
[----:B------:R-:W-:Y:S05]  /*0750*/  @P0 BRA `(.L_x_22353) ;  /* 0x0000000000300947 */ /* 0x000fea0003800000 */
[----:B0-----:R-:W0:Y:S01]  /*0760*/  LDC.64 R4, c[0x0][0x220] ;  /* 0x00008800ff047b82 */ /* 0x001e220000000a00 */
[----:B------:R-:W-:Y:S02]  /*0770*/  IMAD.IADD R7, R0, 0x1, R19 ;  /* 0x0000000100077824 */ /* 0x000fe400078e0213 */
[----:B------:R-:W-:Y:S02]  /*0780*/  VIADD R19, R19, 0x80 ;  /* 0x0000008013137836 */ /* 0x000fe40000000000 */
[----:B0-----:R-:W-:-:S05]  /*0790*/  IMAD.WIDE.U32 R4, R7, 0x4, R4 ;  /* 0x0000000407047825 */ /* 0x001fca00078e0004 */
[----:B------:R1:W-:Y:S02]  /*07a0*/  STG.E desc[UR4][R4.64], R21 ;  /* 0x0000001504007986 */ /* 0x0003e4000c101904 */
.L_x_22352:
[----:B------:R-:W-:-:S13]  /*07b0*/  ISETP.GE.AND P0, PT, R19, R16, PT ;  /* 0x000000101300720c */ /* 0x000fda0003f06270 */
[----:B------:R-:W-:Y:S05]  /*07c0*/  @P0 BRA `(.L_x_22354) ;  /* 0x0000000000340947 */ /* 0x000fea0003800000 */
[----:B01----:R-:W0:Y:S01]  /*07d0*/  LDC.64 R4, c[0x0][0x220] ;  /* 0x00008800ff047b82 */ /* 0x003e220000000a00 */
[----:B------:R-:W-:Y:S01]  /*07e0*/  IADD3 R7, R0, R19, RZ ;  /* 0x0000001300077210 */ /* 0x000fe20007ffe0ff */
[----:B------:R-:W-:-:S04]  /*07f0*/  VIADD R19, R19, 0x80 ;  /* 0x0000008013137836 */ /* 0x000fc80000000000 */
[----:B0-----:R-:W-:-:S05]  /*0800*/  IMAD.WIDE.U32 R4, R7, 0x4, R4 ;  /* 0x0000000407047825 */ /* 0x001fca00078e0004 */
[----:B------:R1:W-:Y:S02]  /*0810*/  STG.E desc[UR4][R4.64], R23 ;  /* 0x0000001704007986 */ /* 0x0003e4000c101904 */
.L_x_22353:
        /* <DEDUP_REMOVED lines=8> */
.L_x_22354:
[----:B------:R-:W-:Y:S05]  /*08a0*/  BSYNC B1 ;  /* 0x0000000000017941 */ /* 0x000fea0003800000 */
.L_x_22350:
[----:B------:R-:W-:-:S13]  /*08b0*/  ISETP.GE.AND P0, PT, R19, R16, PT ;  /* 0x000000101300720c */ /* 0x000fda0003f06270 */
[----:B012---:R-:W0:Y:S01]  /*08c0*/  @!P0 LDC.64 R4, c[0x0][0x220] ;  /* 0x00008800ff048b82 */ /* 0x007e220000000a00 */
[----:B------:R-:W-:Y:S01]  /*08d0*/  @!P0 IADD3 R3, R0, R19, RZ ;  /* 0x0000001300038210 */ /* 0x000fe20007ffe0ff */
[----:B------:R-:W-:-:S04]  /*08e0*/  @!P0 VIADD R19, R19, 0x80 ;  /* 0x0000008013138836 */ /* 0x000fc80000000000 */
[----:B0-----:R-:W-:-:S05]  /*08f0*/  @!P0 IMAD.WIDE.U32 R4, R3, 0x4, R4 ;  /* 0x0000000403048825 */ /* 0x001fca00078e0004 */
[----:B------:R2:W-:Y:S02]  /*0900*/  @!P0 STG.E desc[UR4][R4.64], R2 ;  /* 0x0000000204008986 */ /* 0x0005e4000c101904 */
.L_x_22355:
[----:B------:R-:W-:Y:S05]  /*0910*/  BSYNC B0 ;  /* 0x0000000000007941 */ /* 0x000fea0003800000 */
.L_x_22349:
        /* <DEDUP_REMOVED lines=8> */
.L_x_22356:
        /* <DEDUP_REMOVED lines=14> */
.L_x_26336:


//--------------------- .text._ZN2at6native18elementwise_kernelILi128ELi4EZNS0_15gpu_kernel_implINS0_13BinaryFunctorIiiiNS0_17BitwiseAndFunctorIiEEEEEEvRNS_18TensorIteratorBaseERKT_EUliE_EEviT1_ --------------------------
	.section	.text._ZN2at6native18elementwise_kernelILi128ELi4EZNS0_15gpu_kernel_implINS0_13BinaryFunctorIiiiNS0_17BitwiseAndFunctorIiEEEEEEvRNS_18TensorIteratorBaseERKT_EUliE_EEviT1_,"ax",@progbits
	.align	128
        .global         _ZN2at6native18elementwise_kernelILi128ELi4EZNS0_15gpu_kernel_implINS0_13BinaryFunctorIiiiNS0_17BitwiseAndFunctorIiEEEEEEvRNS_18TensorIteratorBaseERKT_EUliE_EEviT1_
        .type           _ZN2at6native18elementwise_kernelILi128ELi4EZNS0_15gpu_kernel_implINS0_13BinaryFunctorIiiiNS0_17BitwiseAndFunctorIiEEEEEEvRNS_18TensorIteratorBaseERKT_EUliE_EEviT1_,@function
        .size           _ZN2at6native18elementwise_kernelILi128ELi4EZNS0_15gpu_kernel_implINS0_13BinaryFunctorIiiiNS0_17BitwiseAndFunctorIiEEEEEEvRNS_18TensorIteratorBaseERKT_EUliE_EEviT1_,(.L_x_26337 - _ZN2at6native18elementwise_kernelILi128ELi4EZNS0_15gpu_kernel_implINS0_13BinaryFunctorIiiiNS0_17BitwiseAndFunctorIiEEEEEEvRNS_18TensorIteratorBaseERKT_EUliE_EEviT1_)
        .other          _ZN2at6native18elementwise_kernelILi128ELi4EZNS0_15gpu_kernel_implINS0_13BinaryFunctorIiiiNS0_17BitwiseAndFunctorIiEEEEEEvRNS_18TensorIteratorBaseERKT_EUliE_EEviT1_,@"STO_CUDA_ENTRY STV_DEFAULT"
_ZN2at6native18elementwise_kernelILi128ELi4EZNS0_15gpu_kernel_implINS0_13BinaryFunctorIiiiNS0_17BitwiseAndFunctorIiEEEEEEvRNS_18TensorIteratorBaseERKT_EUliE_EEviT1_:
.text._ZN2at6native18elementwise_kernelILi128ELi4EZNS0_15gpu_kernel_implINS0_13BinaryFunctorIiiiNS0_17BitwiseAndFunctorIiEEEEEEvRNS_18TensorIteratorBaseERKT_EUliE_EEviT1_:
        /* <DEDUP_REMOVED lines=365> */
.L_x_22359:
        /* <DEDUP_REMOVED lines=20> */
.L_x_22363:
[----:B------:R0:W5:Y:S01]  /*1810*/  LDG.E.U8 R19, desc[UR36][R2.64] ;  /* 0x0000002402137981 */ /* 0x000162000c1e1100 */
[----:B------:R-:W-:Y:S05]  /*1820*/  BRA `(.L_x_22365) ;  /* 0x0000000c00347947 */ /* 0x000fea0003800000 */
.L_x_22362:
        /* <DEDUP_REMOVED lines=8> */
.L_x_22367:
[----:B------:R0:W5:Y:S01]  /*18b0*/  LDG.E R19, desc[UR36][R2.64] ;  /* 0x0000002402137981 */ /* 0x000162000c1e1900 */
[----:B------:R-:W-:Y:S05]  /*18c0*/  BRA `(.L_x_22365) ;  /* 0x0000000c000c7947 */ /* 0x000fea0003800000 */
.L_x_22366:
[----:B------:R0:W5:Y:S01]  /*18d0*/  LDG.E.S16 R19, desc[UR36][R2.64] ;  /* 0x0000002402137981 */ /* 0x000162000c1e1700 */
[----:B------:R-:W-:Y:S05]  /*18e0*/  BRA `(.L_x_22365) ;  /* 0x0000000c00047947 */ /* 0x000fea0003800000 */
.L_x_22361:
        /* <DEDUP_REMOVED lines=9> */
.L_x_22369:
[----:B------:R-:W2:Y:S02]  /*1980*/  LDG.E.U16 R2, desc[UR36][R2.64] ;  /* 0x0000002402027981 */ /* 0x000ea4000c1e1500 */
[----:B--2---:R-:W-:-:S06]  /*1990*/  HADD2.F32 R19, -RZ, R2.H0_H0 ;  /* 0x20000002ff137230 */ /* 0x004fcc0000004100 */
[----:B------:R-:W0:Y:S01]  /*19a0*/  F2I.FTZ.TRUNC.NTZ R19, R19 ;  /* 0x0000001300137305 */ /* 0x000e22000021f100 */
[----:B------:R-:W-:Y:S05]  /*19b0*/  BRA `(.L_x_22365) ;  /* 0x0000000800d07947 */ /* 0x000fea0003800000 */
.L_x_22368:
        /* <DEDUP_REMOVED lines=9> */
.L_x_22371:
[----:B------:R-:W2:Y:S02]  /*1a50*/  LDG.E.U16 R2, desc[UR36][R2.64] ;  /* 0x0000002402027981 */ /* 0x000ea4000c1e1500 */
[----:B--2---:R-:W-:-:S06]  /*1a60*/  HADD2.F32 R19, -RZ, R2.H0_H0 ;  /* 0x20000002ff137230 */ /* 0x004fcc0000004100 */
[----:B------:R-:W0:Y:S01]  /*1a70*/  F2I.FTZ.TRUNC.NTZ R19, R19 ;  /* 0x0000001300137305 */ /* 0x000e22000021f100 */
[----:B------:R-:W-:Y:S05]  /*1a80*/  BRA `(.L_x_22365) ;  /* 0x00000008009c7947 */ /* 0x000fea0003800000 */
.L_x_22370:
[----:B------:R-:W2:Y:S02]  /*1a90*/  LDG.E.64 R2, desc[UR36][R2.64] ;  /* 0x0000002402027981 */ /* 0x000ea4000c1e1b00 */
[----:B--2---:R0:W1:Y:S01]  /*1aa0*/  F2I.F64.TRUNC R19, R2 ;  /* 0x0000000200137311 */ /* 0x004062000030d100 */
[----:B------:R-:W-:Y:S05]  /*1ab0*/  BRA `(.L_x_22365) ;  /* 0x0000000800907947 */ /* 0x000fea0003800000 */
.L_x_22360:
        /* <DEDUP_REMOVED lines=12> */
.L_x_22374:
[----:B------:R-:W2:Y:S02]  /*1b80*/  LDG.E.64 R2, desc[UR36][R2.64] ;  /* 0x0000002402027981 */ /* 0x000ea4000c1e1b00 */
[----:B--2---:R0:W1:Y:S01]  /*1b90*/  F2I.F64.TRUNC R19, R2 ;  /* 0x0000000200137311 */ /* 0x004062000030d100 */
[----:B------:R-:W-:Y:S05]  /*1ba0*/  BRA `(.L_x_22365) ;  /* 0x0000000800547947 */ /* 0x000fea0003800000 */
.L_x_22373:
        /* <DEDUP_REMOVED lines=27> */
.L_x_22376:
        /* <DEDUP_REMOVED lines=14> */
.L_x_22375:
[----:B------:R-:W2:Y:S02]  /*1e40*/  LDG.E.U16 R19, desc[UR36][R2.64] ;  /* 0x0000002402137981 */ /* 0x000ea4000c1e1500 */
[----:B--2---:R-:W-:-:S06]  /*1e50*/  IMAD.U32 R19, R19, 0x10000, RZ ;  /* 0x0001000013137824 */ /* 0x004fcc00078e00ff */
[----:B------:R-:W0:Y:S01]  /*1e60*/  F2I.FTZ.TRUNC.NTZ R19, R19 ;  /* 0x0000001300137305 */ /* 0x000e22000021f100 */
[----:B------:R-:W-:Y:S05]  /*1e70*/  BRA `(.L_x_22365) ;  /* 0x0000000400a07947 */ /* 0x000fea0003800000 */
.L_x_22372:
        /* <DEDUP_REMOVED lines=10> */
.L_x_22379:
        /* <DEDUP_REMOVED lines=21> */
.L_x_22383:
[----:B------:R-:W-:Y:S05]  /*2070*/  BSYNC B1 ;  /* 0x0000000000017941 */ /* 0x000fea0003800000 */
.L_x_22382:
[----:B------:R-:W-:Y:S01]  /*2080*/  IMAD.SHL.U32 R2, R2, 0x100000, RZ ;  /* 0x0010000002027824 */ /* 0x000fe200078e00ff */
[----:B------:R-:W-:-:S04]  /*2090*/  LEA R0, R0, 0x3b800000, 0x17 ;  /* 0x3b80000000007811 */ /* 0x000fc800078eb8ff */
[----:B------:R-:W-:-:S07]  /*20a0*/  LOP3.LUT R19, R0, R2, R19, 0xfe, !PT ;  /* 0x0000000200137212 */ /* 0x000fce00078efe13 */
.L_x_22381:
[----:B------:R-:W-:Y:S05]  /*20b0*/  BSYNC B0 ;  /* 0x0000000000007941 */ /* 0x000fea0003800000 */
.L_x_22380:
[----:B------:R-:W1:Y:S01]  /*20c0*/  F2I.FTZ.TRUNC.NTZ R19, R19 ;  /* 0x0000001300137305 */ /* 0x000e62000021f100 */
[----:B------:R-:W-:Y:S05]  /*20d0*/  BRA `(.L_x_22365) ;  /* 0x0000000400087947 */ /* 0x000fea0003800000 */
.L_x_22378:
        /* <DEDUP_REMOVED lines=21> */
.L_x_22387:
[----:B------:R-:W-:Y:S05]  /*2230*/  BSYNC B1 ;  /* 0x0000000000017941 */ /* 0x000fea0003800000 */
.L_x_22386:
[----:B------:R-:W-:Y:S01]  /*2240*/  IMAD.SHL.U32 R2, R2, 0x200000, RZ ;  /* 0x0020000002027824 */ /* 0x000fe200078e00ff */
[----:B------:R-:W-:-:S04]  /*2250*/  LEA R0, R0, 0x37800000, 0x17 ;  /* 0x3780000000007811 */ /* 0x000fc800078eb8ff */
[----:B------:R-:W-:-:S07]  /*2260*/  LOP3.LUT R19, R0, R2, R19, 0xfe, !PT ;  /* 0x0000000200137212 */ /* 0x000fce00078efe13 */
.L_x_22385:
[----:B------:R-:W-:Y:S05]  /*2270*/  BSYNC B0 ;  /* 0x0000000000007941 */ /* 0x000fea0003800000 */
.L_x_22384:
[----:B------:R-:W2:Y:S01]  /*2280*/  F2I.FTZ.TRUNC.NTZ R19, R19 ;  /* 0x0000001300137305 */ /* 0x000ea2000021f100 */
[----:B------:R-:W-:Y:S05]  /*2290*/  BRA `(.L_x_22365) ;  /* 0x0000000000987947 */ /* 0x000fea0003800000 */
.L_x_22377:
        /* <DEDUP_REMOVED lines=14> */
.L_x_22391:
[----:B------:R-:W-:Y:S05]  /*2380*/  BSYNC B0 ;  /* 0x0000000000007941 */ /* 0x000fea0003800000 */
.L_x_22390:
[----:B------:R-:W4:Y:S01]  /*2390*/  F2I.FTZ.TRUNC.NTZ R19, R19 ;  /* 0x0000001300137305 */ /* 0x000f22000021f100 */
[----:B------:R-:W-:Y:S05]  /*23a0*/  BRA `(.L_x_22365) ;  /* 0x0000000000547947 */ /* 0x000fea0003800000 */
.L_x_22364:
        /* <DEDUP_REMOVED lines=17> */
.L_x_22392:
[----:B------:R-:W-:Y:S05]  /*24c0*/  BRA `(.L_x_22365) ;  /* 0x00000000000c7947 */ /* 0x000fea0003800000 */
.L_x_22389:
[----:B------:R0:W5:Y:S01]  /*24d0*/  LDG.E R19, desc[UR36][R2.64] ;  /* 0x0000002402137981 */ /* 0x000162000c1e1900 */
[----:B------:R-:W-:Y:S05]  /*24e0*/  BRA `(.L_x_22365) ;  /* 0x0000000000047947 */ /* 0x000fea0003800000 */
.L_x_22388:
[----:B------:R3:W5:Y:S02]  /*24f0*/  LDG.E R19, desc[UR36][R2.64] ;  /* 0x0000002402137981 */ /* 0x000764000c1e1900 */
.L_x_22365:
        /* <DEDUP_REMOVED lines=17> */
.L_x_22396:
[----:B------:R0:W5:Y:S01]  /*2610*/  LDG.E.U8 R22, desc[UR36][R2.64] ;  /* 0x0000002402167981 */ /* 0x000162000c1e1100 */
[----:B------:R-:W-:Y:S05]  /*2620*/  BRA `(.L_x_22398) ;  /* 0x0000000c00347947 */ /* 0x000fea0003800000 */
.L_x_22395:
        /* <DEDUP_REMOVED lines=8> */
.L_x_22400:
[----:B------:R3:W5:Y:S01]  /*26b0*/  LDG.E R22, desc[UR36][R2.64] ;  /* 0x0000002402167981 */ /* 0x000762000c1e1900 */
[----:B------:R-:W-:Y:S05]  /*26c0*/  BRA `(.L_x_22398) ;  /* 0x0000000c000c7947 */ /* 0x000fea0003800000 */
.L_x_22399:
[----:B------:R0:W5:Y:S01]  /*26d0*/  LDG.E.S16 R22, desc[UR36][R2.64] ;  /* 0x0000002402167981 */ /* 0x000162000c1e1700 */
[----:B------:R-:W-:Y:S05]  /*26e0*/  BRA `(.L_x_22398) ;  /* 0x0000000c00047947 */ /* 0x000fea0003800000 */
.L_x_22394:
        /* <DEDUP_REMOVED lines=9> */
.L_x_22402:
[----:B------:R-:W3:Y:S02]  /*2780*/  LDG.E.U16 R2, desc[UR36][R2.64] ;  /* 0x0000002402027981 */ /* 0x000ee4000c1e1500 */
[----:B---3--:R-:W-:-:S06]  /*2790*/  HADD2.F32 R22, -RZ, R2.H0_H0 ;  /* 0x20000002ff167230 */ /* 0x008fcc0000004100 */
[----:B------:R-:W0:Y:S01]  /*27a0*/  F2I.FTZ.TRUNC.NTZ R22, R22 ;  /* 0x0000001600167305 */ /* 0x000e22000021f100 */
[----:B------:R-:W-:Y:S05]  /*27b0*/  BRA `(.L_x_22398) ;  /* 0x0000000800d07947 */ /* 0x000fea0003800000 */
.L_x_22401:
        /* <DEDUP_REMOVED lines=9> */
.L_x_22404:
[----:B------:R-:W3:Y:S02]  /*2850*/  LDG.E.U16 R2, desc[UR36][R2.64] ;  /* 0x0000002402027981 */ /* 0x000ee4000c1e1500 */
[----:B---3--:R-:W-:-:S06]  /*2860*/  HADD2.F32 R22, -RZ, R2.H0_H0 ;  /* 0x20000002ff167230 */ /* 0x008fcc0000004100 */
[----:B------:R-:W0:Y:S01]  /*2870*/  F2I.FTZ.TRUNC.NTZ R22, R22 ;  /* 0x0000001600167305 */ /* 0x000e22000021f100 */
[----:B------:R-:W-:Y:S05]  /*2880*/  BRA `(.L_x_22398) ;  /* 0x00000008009c7947 */ /* 0x000fea0003800000 */
.L_x_22403:
[----:B------:R-:W3:Y:S02]  /*2890*/  LDG.E.64 R2, desc[UR36][R2.64] ;  /* 0x0000002402027981 */ /* 0x000ee4000c1e1b00 */
[----:B---3--:R0:W3:Y:S01]  /*28a0*/  F2I.F64.TRUNC R22, R2 ;  /* 0x0000000200167311 */ /* 0x0080e2000030d100 */
[----:B------:R-:W-:Y:S05]  /*28b0*/  BRA `(.L_x_22398) ;  /* 0x0000000800907947 */ /* 0x000fea0003800000 */
.L_x_22393:
        /* <DEDUP_REMOVED lines=12> */
.L_x_22407:
[----:B------:R-:W3:Y:S02]  /*2980*/  LDG.E.64 R2, desc[UR36][R2.64] ;  /* 0x0000002402027981 */ /* 0x000ee4000c1e1b00 */
[----:B---3--:R0:W3:Y:S01]  /*2990*/  F2I.F64.TRUNC R22, R2 ;  /* 0x0000000200167311 */ /* 0x0080e2000030d100 */
[----:B------:R-:W-:Y:S05]  /*29a0*/  BRA `(.L_x_22398) ;  /* 0x0000000800547947 */ /* 0x000fea0003800000 */
.L_x_22406:
        /* <DEDUP_REMOVED lines=27> */
.L_x_22409:
        /* <DEDUP_REMOVED lines=14> */
.L_x_22408:
[----:B------:R-:W3:Y:S02]  /*2c40*/  LDG.E.U16 R22, desc[UR36][R2.64] ;  /* 0x0000002402167981 */ /* 0x000ee4000c1e1500 */
[----:B---3--:R-:W-:-:S06]  /*2c50*/  IMAD.U32 R22, R22, 0x10000, RZ ;  /* 0x0001000016167824 */ /* 0x008fcc00078e00ff */
[----:B------:R-:W0:Y:S01]  /*2c60*/  F2I.FTZ.TRUNC.NTZ R22, R22 ;  /* 0x0000001600167305 */ /* 0x000e22000021f100 */
[----:B------:R-:W-:Y:S05]  /*2c70*/  BRA `(.L_x_22398) ;  /* 0x0000000400a07947 */ /* 0x000fea0003800000 */
.L_x_22405:
        /* <DEDUP_REMOVED lines=10> */
.L_x_22412:
        /* <DEDUP_REMOVED lines=21> */
.L_x_22416:
[----:B------:R-:W-:Y:S05]  /*2e70*/  BSYNC B1 ;  /* 0x0000000000017941 */ /* 0x000fea0003800000 */
.L_x_22415:
[----:B------:R-:W-:Y:S01]  /*2e80*/  IMAD.SHL.U32 R2, R2, 0x100000, RZ ;  /* 0x0010000002027824 */ /* 0x000fe200078e00ff */
[----:B------:R-:W-:-:S04]  /*2e90*/  LEA R3, R0, 0x3b800000, 0x17 ;  /* 0x3b80000000037811 */ /* 0x000fc800078eb8ff */
[----:B------:R-:W-:-:S07]  /*2ea0*/  LOP3.LUT R22, R3, R2, R22, 0xfe, !PT ;  /* 0x0000000203167212 */ /* 0x000fce00078efe16 */
.L_x_22414:
[----:B------:R-:W-:Y:S05]  /*2eb0*/  BSYNC B0 ;  /* 0x0000000000007941 */ /* 0x000fea0003800000 */
.L_x_22413:
[----:B------:R-:W0:Y:S01]  /*2ec0*/  F2I.FTZ.TRUNC.NTZ R22, R22 ;  /* 0x0000001600167305 */ /* 0x000e22000021f100 */
[----:B------:R-:W-:Y:S05]  /*2ed0*/  BRA `(.L_x_22398) ;  /* 0x0000000400087947 */ /* 0x000fea0003800000 */
.L_x_22411:
        /* <DEDUP_REMOVED lines=21> */
.L_x_22420:
[----:B------:R-:W-:Y:S05]  /*3030*/  BSYNC B1 ;  /* 0x0000000000017941 */ /* 0x000fea0003800000 */
.L_x_22419:
[----:B------:R-:W-:Y:S01]  /*3040*/  IMAD.SHL.U32 R2, R2, 0x200000, RZ ;  /* 0x0020000002027824 */ /* 0x000fe200078e00ff */
[----:B------:R-:W-:-:S04]  /*3050*/  LEA R3, R0, 0x37800000, 0x17 ;  /* 0x3780000000037811 */ /* 0x000fc800078eb8ff */
[----:B------:R-:W-:-:S07]  /*3060*/  LOP3.LUT R22, R3, R2, R22, 0xfe, !PT ;  /* 0x0000000203167212 */ /* 0x000fce00078efe16 */
.L_x_22418:
[----:B------:R-:W-:Y:S05]  /*3070*/  BSYNC B0 ;  /* 0x0000000000007941 */ /* 0x000fea0003800000 */
.L_x_22417:
[----:B------:R-:W0:Y:S01]  /*3080*/  F2I.FTZ.TRUNC.NTZ R22, R22 ;  /* 0x0000001600167305 */ /* 0x000e22000021f100 */
[----:B------:R-:W-:Y:S05]  /*3090*/  BRA `(.L_x_22398) ;  /* 0x0000000000987947 */ /* 0x000fea0003800000 */
.L_x_22410:
        /* <DEDUP_REMOVED lines=14> */
.L_x_22424:
[----:B------:R-:W-:Y:S05]  /*3180*/  BSYNC B0 ;  /* 0x0000000000007941 */ /* 0x000fea0003800000 */
.L_x_22423:
[----:B------:R-:W0:Y:S01]  /*3190*/  F2I.FTZ.TRUNC.NTZ R22, R22 ;  /* 0x0000001600167305 */ /* 0x000e22000021f100 */
[----:B------:R-:W-:Y:S05]  /*31a0*/  BRA `(.L_x_22398) ;  /* 0x0000000000547947 */ /* 0x000fea0003800000 */
.L_x_22397:
        /* <DEDUP_REMOVED lines=17> */
.L_x_22425:
[----:B------:R-:W-:Y:S05]  /*32c0*/  BRA `(.L_x_22398) ;  /* 0x00000000000c7947 */ /* 0x000fea0003800000 */
.L_x_22422:
[----:B------:R0:W5:Y:S01]  /*32d0*/  LDG.E R22, desc[UR36][R2.64] ;  /* 0x0000002402167981 */ /* 0x000162000c1e1900 */
[----:B------:R-:W-:Y:S05]  /*32e0*/  BRA `(.L_x_22398) ;  /* 0x0000000000047947 */ /* 0x000fea0003800000 */
.L_x_22421:
[----:B------:R0:W5:Y:S02]  /*32f0*/  LDG.E R22, desc[UR36][R2.64] ;  /* 0x0000002402167981 */ /* 0x000164000c1e1900 */
.L_x_22398:
        /* <DEDUP_REMOVED lines=15> */
.L_x_22429:
[----:B------:R1:W-:Y:S01]  /*33f0*/  STG.E.U8 desc[UR36][R16.64], R2 ;  /* 0x0000000210007986 */ /* 0x0003e2000c101124 */
[----:B------:R-:W-:Y:S05]  /*3400*/  BRA `(.L_x_22431) ;  /* 0x0000000c00507947 */ /* 0x000fea0003800000 */
.L_x_22428:
        /* <DEDUP_REMOVED lines=9> */
.L_x_22433:
[----:B------:R3:W-:Y:S01]  /*34a0*/  STG.E desc[UR36][R16.64], R2 ;  /* 0x0000000210007986 */ /* 0x0007e2000c101924 */
[----:B------:R-:W-:Y:S05]  /*34b0*/  BRA `(.L_x_22431) ;  /* 0x0000000c00247947 */ /* 0x000fea0003800000 */
.L_x_22432:
[----:B------:R2:W-:Y:S01]  /*34c0*/  STG.E.U16 desc[UR36][R16.64], R2 ;  /* 0x0000000210007986 */ /* 0x0005e2000c101524 */
[----:B------:R-:W-:Y:S05]  /*34d0*/  BRA `(.L_x_22431) ;  /* 0x0000000c001c7947 */ /* 0x000fea0003800000 */
.L_x_22427:
        /* <DEDUP_REMOVED lines=9> */
.L_x_22435:
[----:B------:R-:W-:-:S04]  /*3570*/  I2FP.F32.S32 R0, R2 ;  /* 0x0000000200007245 */ /* 0x000fc80000201400 */
[----:B------:R-:W-:-:S05]  /*3580*/  F2FP.F16.F32.PACK_AB R0, RZ, R0 ;  /* 0x00000000ff00723e */ /* 0x000fca00000000ff */
[----:B------:R0:W-:Y:S01]  /*3590*/  STG.E.U16 desc[UR36][R16.64], R0 ;  /* 0x0000000010007986 */ /* 0x0001e2000c101524 */
[----:B------:R-:W-:Y:S05]  /*35a0*/  BRA `(.L_x_22431) ;  /* 0x0000000800e87947 */ /* 0x000fea0003800000 */
.L_x_22434:
        /* <DEDUP_REMOVED lines=10> */
.L_x_22437:
[----:B------:R-:W-:-:S04]  /*3650*/  I2FP.F32.S32 R2, R2 ;  /* 0x0000000200027245 */ /* 0x000fc80000201400 */
[----:B------:R-:W-:-:S04]  /*3660*/  F2FP.F16.F32.PACK_AB R3, RZ, R2 ;  /* 0x00000002ff03723e */ /* 0x000fc800000000ff */
[----:B------:R-:W-:-:S05]  /*3670*/  PRMT R3, R3, 0x5410, RZ ;  /* 0x0000541003037816 */ /* 0x000fca00000000ff */
[----:B------:R0:W-:Y:S01]  /*3680*/  STG.E desc[UR36][R16.64], R3 ;  /* 0x0000000310007986 */ /* 0x0001e2000c101924 */
[----:B------:R-:W-:Y:S05]  /*3690*/  BRA `(.L_x_22431) ;  /* 0x0000000800ac7947 */ /* 0x000fea0003800000 */
.L_x_22436:
[----:B------:R-:W0:Y:S02]  /*36a0*/  I2F.F64 R2, R2 ;  /* 0x0000000200027312 */ /* 0x000e240000201c00 */
[----:B0-----:R0:W-:Y:S01]  /*36b0*/  STG.E.64 desc[UR36][R16.64], R2 ;  /* 0x0000000210007986 */ /* 0x0011e2000c101b24 */
[----:B------:R-:W-:Y:S05]  /*36c0*/  BRA `(.L_x_22431) ;  /* 0x0000000800a07947 */ /* 0x000fea0003800000 */
.L_x_22426:
        /* <DEDUP_REMOVED lines=12> */
.L_x_22440:
[----:B------:R-:W0:Y:S01]  /*3790*/  I2F.F64 R4, R2 ;  /* 0x0000000200047312 */ /* 0x000e220000201c00 */
[----:B------:R-:W-:-:S05]  /*37a0*/  CS2R R6, SRZ ;  /* 0x0000000000067805 */ /* 0x000fca000001ff00 */
[----:B0-----:R0:W-:Y:S01]  /*37b0*/  STG.E.128 desc[UR36][R16.64], R4 ;  /* 0x0000000410007986 */ /* 0x0011e2000c101d24 */
[----:B------:R-:W-:Y:S05]  /*37c0*/  BRA `(.L_x_22431) ;  /* 0x0000000800607947 */ /* 0x000fea0003800000 */
.L_x_22439:
        /* <DEDUP_REMOVED lines=21> */
.L_x_22444:
[----:B------:R-:W-:Y:S05]  /*3920*/  BSYNC B0 ;  /* 0x0000000000007941 */ /* 0x000fea0003800000 */
.L_x_22443:
[----:B------:R-:W-:-:S05]  /*3930*/  LOP3.LUT R3, R0, R3, RZ, 0xfc, !PT ;  /* 0x0000000300037212 */ /* 0x000fca00078efcff */
[----:B------:R0:W-:Y:S01]  /*3940*/  STG.E.U8 desc[UR36][R16.64], R3 ;  /* 0x0000000310007986 */ /* 0x0001e2000c101124 */
[----:B------:R-:W-:Y:S05]  /*3950*/  BRA `(.L_x_22431) ;  /* 0x0000000400fc7947 */ /* 0x000fea0003800000 */
.L_x_22442:
        /* <DEDUP_REMOVED lines=13> */
.L_x_22446:
[----:B------:R-:W-:Y:S01]  /*3a30*/  IMAD.MOV.U32 R0, RZ, RZ, 0x7f ;  /* 0x0000007fff007424 */ /* 0x000fe200078e00ff */
[----:B------:R-:W-:-:S04]  /*3a40*/  ISETP.GT.U32.AND P0, PT, R2, 0x7f800000, PT ;  /* 0x7f8000000200780c */ /* 0x000fc80003f04070 */
[----:B------:R-:W-:-:S09]  /*3a50*/  SEL R0, R0, 0x7c, P0 ;  /* 0x0000007c00007807 */ /* 0x000fd20000000000 */
.L_x_22447:
[----:B------:R-:W-:Y:S05]  /*3a60*/  BSYNC B0 ;  /* 0x0000000000007941 */ /* 0x000fea0003800000 */
.L_x_22445:
[----:B------:R-:W-:-:S04]  /*3a70*/  LOP3.LUT R2, R3, 0x80000000, RZ, 0xc0, !PT ;  /* 0x8000000003027812 */ /* 0x000fc800078ec0ff */
[----:B------:R-:W-:-:S04]  /*3a80*/  SHF.R.U32.HI R3, RZ, 0x18, R2 ;  /* 0x00000018ff037819 */ /* 0x000fc80000011602 */
[----:B------:R-:W-:-:S05]  /*3a90*/  LOP3.LUT R3, R0, R3, RZ, 0xfc, !PT ;  /* 0x0000000300037212 */ /* 0x000fca00078efcff */
[----:B------:R0:W-:Y:S01]  /*3aa0*/  STG.E.U8 desc[UR36][R16.64], R3 ;  /* 0x0000000310007986 */ /* 0x0001e2000c101124 */
[----:B------:R-:W-:Y:S05]  /*3ab0*/  BRA `(.L_x_22431) ;  /* 0x0000000400a47947 */ /* 0x000fea0003800000 */
.L_x_22441:
[----:B------:R-:W-:-:S04]  /*3ac0*/  I2FP.F32.S32 R0, R2 ;  /* 0x0000000200007245 */ /* 0x000fc80000201400 */
[----:B------:R-:W-:-:S05]  /*3ad0*/  F2FP.BF16.F32.PACK_AB R0, RZ, R0 ;  /* 0x00000000ff00723e */ /* 0x000fca00000010ff */
[----:B------:R0:W-:Y:S01]  /*3ae0*/  STG.E.U16 desc[UR36][R16.64], R0 ;  /* 0x0000000010007986 */ /* 0x0001e2000c101524 */
[----:B------:R-:W-:Y:S05]  /*3af0*/  BRA `(.L_x_22431) ;  /* 0x0000000400947947 */ /* 0x000fea0003800000 */
.L_x_22438:
        /* <DEDUP_REMOVED lines=10> */
.L_x_22450:
        /* <DEDUP_REMOVED lines=17> */
.L_x_22453:
[----:B------:R-:W-:-:S04]  /*3cb0*/  LOP3.LUT R2, R3, 0x80000000, RZ, 0xc0, !PT ;  /* 0x8000000003027812 */ /* 0x000fc800078ec0ff */
[----:B------:R-:W-:-:S04]  /*3cc0*/  SHF.R.U32.HI R3, RZ, 0x18, R2 ;  /* 0x00000018ff037819 */ /* 0x000fc80000011602 */
[----:B------:R-:W-:-:S04]  /*3cd0*/  LOP3.LUT R0, R0, R3, RZ, 0xfc, !PT ;  /* 0x0000000300007212 */ /* 0x000fc800078efcff */
[----:B------:R-:W-:-:S07]  /*3ce0*/  PRMT R8, R0, 0x7610, R8 ;  /* 0x0000761000087816 */ /* 0x000fce0000000008 */
.L_x_22452:
[----:B------:R-:W-:Y:S05]  /*3cf0*/  BSYNC B0 ;  /* 0x0000000000007941 */ /* 0x000fea0003800000 */
.L_x_22451:
[----:B------:R0:W-:Y:S01]  /*3d00*/  STG.E.U8 desc[UR36][R16.64], R8 ;  /* 0x0000000810007986 */ /* 0x0001e2000c101124 */
[----:B------:R-:W-:Y:S05]  /*3d10*/  BRA `(.L_x_22431) ;  /* 0x00000004000c7947 */ /* 0x000fea0003800000 */
.L_x_22449:
        /* <DEDUP_REMOVED lines=17> */
.L_x_22456:
[----:B------:R-:W-:-:S04]  /*3e30*/  LOP3.LUT R2, R3, 0x80000000, RZ, 0xc0, !PT ;  /* 0x8000000003027812 */ /* 0x000fc800078ec0ff */
[----:B------:R-:W-:-:S04]  /*3e40*/  SHF.R.U32.HI R3, RZ, 0x18, R2 ;  /* 0x00000018ff037819 */ /* 0x000fc80000011602 */
[----:B------:R-:W-:-:S04]  /*3e50*/  LOP3.LUT R0, R0, R3, RZ, 0xfc, !PT ;  /* 0x0000000300007212 */ /* 0x000fc800078efcff */
[----:B------:R-:W-:-:S07]  /*3e60*/  PRMT R8, R0, 0x7610, R8 ;  /* 0x0000761000087816 */ /* 0x000fce0000000008 */
.L_x_22455:
[----:B------:R-:W-:Y:S05]  /*3e70*/  BSYNC B0 ;  /* 0x0000000000007941 */ /* 0x000fea0003800000 */
.L_x_22454:
[----:B------:R0:W-:Y:S01]  /*3e80*/  STG.E.U8 desc[UR36][R16.64], R8 ;  /* 0x0000000810007986 */ /* 0x0001e2000c101124 */
[----:B------:R-:W-:Y:S05]  /*3e90*/  BRA `(.L_x_22431) ;  /* 0x0000000000ac7947 */ /* 0x000fea0003800000 */
.L_x_22448:
        /* <DEDUP_REMOVED lines=22> */
.L_x_22430:
        /* <DEDUP_REMOVED lines=16> */
.L_x_22459:
[----:B------:R-:W-:Y:S05]  /*4100*/  BRA `(.L_x_22431) ;  /* 0x0000000000107947 */ /* 0x000fea0003800000 */
.L_x_22458:
[----:B------:R-:W-:-:S05]  /*4110*/  SHF.R.S32.HI R3, RZ, 0x1f, R2 ;  /* 0x0000001fff037819 */ /* 0x000fca0000011402 */
[----:B------:R0:W-:Y:S01]  /*4120*/  STG.E.64 desc[UR36][R16.64], R2 ;  /* 0x0000000210007986 */ /* 0x0001e2000c101b24 */
[----:B------:R-:W-:Y:S05]  /*4130*/  BRA `(.L_x_22431) ;  /* 0x0000000000047947 */ /* 0x000fea0003800000 */
.L_x_22457:
[----:B------:R0:W-:Y:S02]  /*4140*/  STG.E desc[UR36][R16.64], R2 ;  /* 0x0000000210007986 */ /* 0x0001e4000c101924 */
.L_x_22431:
[----:B------:R-:W-:-:S04]  /*4150*/  IMAD R18, R18, 0x200, R23 ;  /* 0x0000020012127824 */ /* 0x000fc800078e0217 */
[----:B------:R-:W-:-:S07]  /*4160*/  VIADD R19, R18, 0x80 ;  /* 0x0000008012137836 */ /* 0x000fce0000000000 */
.L_x_22358:
[----:B------:R-:W-:Y:S05]  /*4170*/  BSYNC B6 ;  /* 0x0000000000067941 */ /* 0x000fea0003800000 */
.L_x_22357:
        /* <DEDUP_REMOVED lines=358> */
.L_x_22462:
        /* <DEDUP_REMOVED lines=20> */
.L_x_22466:
[----:B------:R0:W5:Y:S01]  /*5920*/  LDG.E.U8 R22, desc[UR36][R2.64] ;  /* 0x0000002402167981 */ /* 0x000162000c1e1100 */
[----:B------:R-:W-:Y:S05]  /*5930*/  BRA `(.L_x_22468) ;  /* 0x0000000c00347947 */ /* 0x000fea0003800000 */
.L_x_22465:
        /* <DEDUP_REMOVED lines=8> */
.L_x_22470:
[----:B------:R0:W5:Y:S01]  /*59c0*/  LDG.E R22, desc[UR36][R2.64] ;  /* 0x0000002402167981 */ /* 0x000162000c1e1900 */
[----:B------:R-:W-:Y:S05]  /*59d0*/  BRA `(.L_x_22468) ;  /* 0x0000000c000c7947 */ /* 0x000fea0003800000 */
.L_x_22469:
[----:B------:R0:W5:Y:S01]  /*59e0*/  LDG.E.S16 R22, desc[UR36][R2.64] ;  /* 0x0000002402167981 */ /* 0x000162000c1e1700 */
[----:B------:R-:W-:Y:S05]  /*59f0*/  BRA `(.L_x_22468) ;  /* 0x0000000c00047947 */ /* 0x000fea0003800000 */
.L_x_22464:
        /* <DEDUP_REMOVED lines=9> */
.L_x_22472:
[----:B------:R-:W2:Y:S02]  /*5a90*/  LDG.E.U16 R2, desc[UR36][R2.64] ;  /* 0x0000002402027981 */ /* 0x000ea4000c1e1500 */
[----:B--2---:R-:W-:-:S06]  /*5aa0*/  HADD2.F32 R22, -RZ, R2.H0_H0 ;  /* 0x20000002ff167230 */ /* 0x004fcc0000004100 */
[----:B------:R-:W0:Y:S01]  /*5ab0*/  F2I.FTZ.TRUNC.NTZ R22, R22 ;  /* 0x0000001600167305 */ /* 0x000e22000021f100 */
[----:B------:R-:W-:Y:S05]  /*5ac0*/  BRA `(.L_x_22468) ;  /* 0x0000000800d07947 */ /* 0x000fea0003800000 */
.L_x_22471:
        /* <DEDUP_REMOVED lines=9> */
.L_x_22474:
[----:B------:R-:W2:Y:S02]  /*5b60*/  LDG.E.U16 R2, desc[UR36][R2.64] ;  /* 0x0000002402027981 */ /* 0x000ea4000c1e1500 */
[----:B--2---:R-:W-:-:S06]  /*5b70*/  HADD2.F32 R22, -RZ, R2.H0_H0 ;  /* 0x20000002ff167230 */ /* 0x004fcc0000004100 */
[----:B------:R-:W0:Y:S01]  /*5b80*/  F2I.FTZ.TRUNC.NTZ R22, R22 ;  /* 0x0000001600167305 */ /* 0x000e22000021f100 */
[----:B------:R-:W-:Y:S05]  /*5b90*/  BRA `(.L_x_22468) ;  /* 0x00000008009c7947 */ /* 0x000fea0003800000 */
.L_x_22473:
[----:B------:R-:W2:Y:S02]  /*5ba0*/  LDG.E.64 R22, desc[UR36][R2.64] ;  /* 0x0000002402167981 */ /* 0x000ea4000c1e1b00 */
[----:B--2---:R0:W1:Y:S01]  /*5bb0*/  F2I.F64.TRUNC R22, R22 ;  /* 0x0000001600167311 */ /* 0x004062000030d100 */
[----:B------:R-:W-:Y:S05]  /*5bc0*/  BRA `(.L_x_22468) ;  /* 0x0000000800907947 */ /* 0x000fea0003800000 */
.L_x_22463:
        /* <DEDUP_REMOVED lines=12> */
.L_x_22477:
[----:B------:R-:W2:Y:S02]  /*5c90*/  LDG.E.64 R2, desc[UR36][R2.64] ;  /* 0x0000002402027981 */ /* 0x000ea4000c1e1b00 */
[----:B--2---:R0:W1:Y:S01]  /*5ca0*/  F2I.F64.TRUNC R22, R2 ;  /* 0x0000000200167311 */ /* 0x004062000030d100 */
[----:B------:R-:W-:Y:S05]  /*5cb0*/  BRA `(.L_x_22468) ;  /* 0x0000000800547947 */ /* 0x000fea0003800000 */
.L_x_22476:
        /* <DEDUP_REMOVED lines=27> */
.L_x_22479:
        /* <DEDUP_REMOVED lines=14> */
.L_x_22478:
[----:B------:R-:W2:Y:S02]  /*5f50*/  LDG.E.U16 R22, desc[UR36][R2.64] ;  /* 0x0000002402167981 */ /* 0x000ea4000c1e1500 */
[----:B--2---:R-:W-:-:S06]  /*5f60*/  IMAD.U32 R22, R22, 0x10000, RZ ;  /* 0x0001000016167824 */ /* 0x004fcc00078e00ff */
[----:B------:R-:W0:Y:S01]  /*5f70*/  F2I.FTZ.TRUNC.NTZ R22, R22 ;  /* 0x0000001600167305 */ /* 0x000e22000021f100 */
[----:B------:R-:W-:Y:S05]  /*5f80*/  BRA `(.L_x_22468) ;  /* 0x0000000400a07947 */ /* 0x000fea0003800000 */
.L_x_22475:
        /* <DEDUP_REMOVED lines=10> */
.L_x_22482:
        /* <DEDUP_REMOVED lines=21> */
.L_x_22486:
[----:B------:R-:W-:Y:S05]  /*6180*/  BSYNC B1 ;  /* 0x0000000000017941 */ /* 0x000fea0003800000 */
.L_x_22485:
[----:B------:R-:W-:Y:S01]  /*6190*/  IMAD.SHL.U32 R2, R2, 0x100000, RZ ;  /* 0x0010000002027824 */ /* 0x000fe200078e00ff */
[----:B------:R-:W-:-:S04]  /*61a0*/  LEA R3, R0, 0x3b800000, 0x17 ;  /* 0x3b80000000037811 */ /* 0x000fc800078eb8ff */
[----:B------:R-:W-:-:S07]  /*61b0*/  LOP3.LUT R22, R3, R2, R22, 0xfe, !PT ;  /* 0x0000000203167212 */ /* 0x000fce00078efe16 */
.L_x_22484:
[----:B------:R-:W-:Y:S05]  /*61c0*/  BSYNC B0 ;  /* 0x0000000000007941 */ /* 0x000fea0003800000 */
.L_x_22483:
[----:B------:R-:W0:Y:S01]  /*61d0*/  F2I.FTZ.TRUNC.NTZ R22, R22 ;  /* 0x0000001600167305 */ /* 0x000e22000021f100 */
[----:B------:R-:W-:Y:S05]  /*61e0*/  BRA `(.L_x_22468) ;  /* 0x0000000400087947 */ /* 0x000fea0003800000 */
.L_x_22481:
        /* <DEDUP_REMOVED lines=21> */
.L_x_22490:
[----:B------:R-:W-:Y:S05]  /*6340*/  BSYNC B1 ;  /* 0x0000000000017941 */ /* 0x000fea0003800000 */
.L_x_22489:
[----:B------:R-:W-:Y:S01]  /*6350*/  IMAD.SHL.U32 R2, R2, 0x200000, RZ ;  /* 0x0020000002027824 */ /* 0x000fe200078e00ff */
[----:B------:R-:W-:-:S04]  /*6360*/  LEA R3, R0, 0x37800000, 0x17 ;  /* 0x3780000000037811 */ /* 0x000fc800078eb8ff */
[----:B------:R-:W-:-:S07]  /*6370*/  LOP3.LUT R22, R3, R2, R22, 0xfe, !PT ;  /* 0x0000000203167212 */ /* 0x000fce00078efe16 */
.L_x_22488:
[----:B------:R-:W-:Y:S05]  /*6380*/  BSYNC B0 ;  /* 0x0000000000007941 */ /* 0x000fea0003800000 */
.L_x_22487:
[----:B------:R-:W0:Y:S01]  /*6390*/  F2I.FTZ.TRUNC.NTZ R22, R22 ;  /* 0x0000001600167305 */ /* 0x000e22000021f100 */
[----:B------:R-:W-:Y:S05]  /*63a0*/  BRA `(.L_x_22468) ;  /* 0x0000000000987947 */ /* 0x000fea0003800000 */
.L_x_22480:
        /* <DEDUP_REMOVED lines=14> */
.L_x_22494:
[----:B------:R-:W-:Y:S05]  /*6490*/  BSYNC B0 ;  /* 0x0000000000007941 */ /* 0x000fea0003800000 */
.L_x_22493:
[----:B------:R-:W0:Y:S01]  /*64a0*/  F2I.FTZ.TRUNC.NTZ R22, R22 ;  /* 0x0000001600167305 */ /* 0x000e22000021f100 */
[----:B------:R-:W-:Y:S05]  /*64b0*/  BRA `(.L_x_22468) ;  /* 0x0000000000547947 */ /* 0x000fea0003800000 */
.L_x_22467:
        /* <DEDUP_REMOVED lines=17> */
.L_x_22495:
[----:B------:R-:W-:Y:S05]  /*65d0*/  BRA `(.L_x_22468) ;  /* 0x00000000000c7947 */ /* 0x000fea0003800000 */
.L_x_22492:
[----:B------:R0:W5:Y:S01]  /*65e0*/  LDG.E R22, desc[UR36][R2.64] ;  /* 0x0000002402167981 */ /* 0x000162000c1e1900 */
[----:B------:R-:W-:Y:S05]  /*65f0*/  BRA `(.L_x_22468) ;  /* 0x0000000000047947 */ /* 0x000fea0003800000 */
.L_x_22491:
[----:B------:R0:W5:Y:S02]  /*6600*/  LDG.E R22, desc[UR36][R2.64] ;  /* 0x0000002402167981 */ /* 0x000164000c1e1900 */
.L_x_22468:
        /* <DEDUP_REMOVED lines=17> */
.L_x_22499:
[----:B------:R0:W5:Y:S01]  /*6720*/  LDG.E.U8 R23, desc[UR36][R2.64] ;  /* 0x0000002402177981 */ /* 0x000162000c1e1100 */
[----:B------:R-:W-:Y:S05]  /*6730*/  BRA `(.L_x_22501) ;  /* 0x0000000c00347947 */ /* 0x000fea0003800000 */
.L_x_22498:
        /* <DEDUP_REMOVED lines=8> */
.L_x_22503:
[----:B------:R0:W5:Y:S01]  /*67c0*/  LDG.E R23, desc[UR36][R2.64] ;  /* 0x0000002402177981 */ /* 0x000162000c1e1900 */
[----:B------:R-:W-:Y:S05]  /*67d0*/  BRA `(.L_x_22501) ;  /* 0x0000000c000c7947 */ /* 0x000fea0003800000 */
.L_x_22502:
[----:B------:R0:W5:Y:S01]  /*67e0*/  LDG.E.S16 R23, desc[UR36][R2.64] ;  /* 0x0000002402177981 */ /* 0x000162000c1e1700 */
[----:B------:R-:W-:Y:S05]  /*67f0*/  BRA `(.L_x_22501) ;  /* 0x0000000c00047947 */ /* 0x000fea0003800000 */
.L_x_22497:
        /* <DEDUP_REMOVED lines=9> */
.L_x_22505:
[----:B------:R-:W2:Y:S02]  /*6890*/  LDG.E.U16 R2, desc[UR36][R2.64] ;  /* 0x0000002402027981 */ /* 0x000ea4000c1e1500 */
[----:B--2---:R-:W-:-:S06]  /*68a0*/  HADD2.F32 R23, -RZ, R2.H0_H0 ;  /* 0x20000002ff177230 */ /* 0x004fcc0000004100 */
[----:B------:R-:W0:Y:S01]  /*68b0*/  F2I.FTZ.TRUNC.NTZ R23, R23 ;  /* 0x0000001700177305 */ /* 0x000e22000021f100 */
[----:B------:R-:W-:Y:S05]  /*68c0*/  BRA `(.L_x_22501) ;  /* 0x0000000800d07947 */ /* 0x000fea0003800000 */
.L_x_22504:
        /* <DEDUP_REMOVED lines=9> */
.L_x_22507:
[----:B------:R-:W2:Y:S02]  /*6960*/  LDG.E.U16 R2, desc[UR36][R2.64] ;  /* 0x0000002402027981 */ /* 0x000ea4000c1e1500 */
[----:B--2---:R-:W-:-:S06]  /*6970*/  HADD2.F32 R23, -RZ, R2.H0_H0 ;  /* 0x20000002ff177230 */ /* 0x004fcc0000004100 */
[----:B------:R-:W0:Y:S01]  /*6980*/  F2I.FTZ.TRUNC.NTZ R23, R23 ;  /* 0x0000001700177305 */ /* 0x000e22000021f100 */
[----:B------:R-:W-:Y:S05]  /*6990*/  BRA `(.L_x_22501) ;  /* 0x00000008009c7947 */ /* 0x000fea0003800000 */
.L_x_22506:
[----:B------:R-:W2:Y:S02]  /*69a0*/  LDG.E.64 R2, desc[UR36][R2.64] ;  /* 0x0000002402027981 */ /* 0x000ea4000c1e1b00 */
[----:B--2---:R0:W2:Y:S01]  /*69b0*/  F2I.F64.TRUNC R23, R2 ;  /* 0x0000000200177311 */ /* 0x0040a2000030d100 */
[----:B------:R-:W-:Y:S05]  /*69c0*/  BRA `(.L_x_22501) ;  /* 0x0000000800907947 */ /* 0x000fea0003800000 */
.L_x_22496:
        /* <DEDUP_REMOVED lines=12> */
.L_x_22510:
[----:B------:R-:W2:Y:S02]  /*6a90*/  LDG.E.64 R2, desc[UR36][R2.64] ;  /* 0x0000002402027981 */ /* 0x000ea4000c1e1b00 */
[----:B--2---:R0:W2:Y:S01]  /*6aa0*/  F2I.F64.TRUNC R23, R2 ;  /* 0x0000000200177311 */ /* 0x0040a2000030d100 */
[----:B------:R-:W-:Y:S05]  /*6ab0*/  BRA `(.L_x_22501) ;  /* 0x0000000800547947 */ /* 0x000fea0003800000 */
.L_x_22509:
        /* <DEDUP_REMOVED lines=27> */
.L_x_22512:
        /* <DEDUP_REMOVED lines=14> */
.L_x_22511:
[----:B------:R-:W2:Y:S02]  /*6d50*/  LDG.E.U16 R23, desc[UR36][R2.64] ;  /* 0x0000002402177981 */ /* 0x000ea4000c1e1500 */
[----:B--2---:R-:W-:-:S06]  /*6d60*/  IMAD.U32 R23, R23, 0x10000, RZ ;  /* 0x0001000017177824 */ /* 0x004fcc00078e00ff */
[----:B------:R-:W0:Y:S01]  /*6d70*/  F2I.FTZ.TRUNC.NTZ R23, R23 ;  /* 0x0000001700177305 */ /* 0x000e22000021f100 */
[----:B------:R-:W-:Y:S05]  /*6d80*/  BRA `(.L_x_22501) ;  /* 0x0000000400a07947 */ /* 0x000fea0003800000 */
.L_x_22508:
        /* <DEDUP_REMOVED lines=10> */
.L_x_22515:
        /* <DEDUP_REMOVED lines=21> */
.L_x_22519:
[----:B------:R-:W-:Y:S05]  /*6f80*/  BSYNC B1 ;  /* 0x0000000000017941 */ /* 0x000fea0003800000 */
.L_x_22518:
[----:B------:R-:W-:Y:S01]  /*6f90*/  IMAD.SHL.U32 R2, R2, 0x100000, RZ ;  /* 0x0010000002027824 */ /* 0x000fe200078e00ff */
[----:B------:R-:W-:-:S04]  /*6fa0*/  LEA R0, R0, 0x3b800000, 0x17 ;  /* 0x3b80000000007811 */ /* 0x000fc800078eb8ff */
[----:B------:R-:W-:-:S07]  /*6fb0*/  LOP3.LUT R23, R0, R2, R23, 0xfe, !PT ;  /* 0x0000000200177212 */ /* 0x000fce00078efe17 */
.L_x_22517:
[----:B------:R-:W-:Y:S05]  /*6fc0*/  BSYNC B0 ;  /* 0x0000000000007941 */ /* 0x000fea0003800000 */
.L_x_22516:
[----:B------:R-:W0:Y:S01]  /*6fd0*/  F2I.FTZ.TRUNC.NTZ R23, R23 ;  /* 0x0000001700177305 */ /* 0x000e22000021f100 */
[----:B------:R-:W-:Y:S05]  /*6fe0*/  BRA `(.L_x_22501) ;  /* 0x0000000400087947 */ /* 0x000fea0003800000 */
.L_x_22514:
        /* <DEDUP_REMOVED lines=21> */
.L_x_22523:
[----:B------:R-:W-:Y:S05]  /*7140*/  BSYNC B1 ;  /* 0x0000000000017941 */ /* 0x000fea0003800000 */
.L_x_22522:
[----:B------:R-:W-:Y:S01]  /*7150*/  IMAD.SHL.U32 R2, R2, 0x200000, RZ ;  /* 0x0020000002027824 */ /* 0x000fe200078e00ff */
[----:B------:R-:W-:-:S04]  /*7160*/  LEA R0, R0, 0x37800000, 0x17 ;  /* 0x3780000000007811 */ /* 0x000fc800078eb8ff */
[----:B------:R-:W-:-:S07]  /*7170*/  LOP3.LUT R23, R0, R2, R23, 0xfe, !PT ;  /* 0x0000000200177212 */ /* 0x000fce00078efe17 */
.L_x_22521:
[----:B------:R-:W-:Y:S05]  /*7180*/  BSYNC B0 ;  /* 0x0000000000007941 */ /* 0x000fea0003800000 */
.L_x_22520:
[----:B------:R-:W0:Y:S01]  /*7190*/  F2I.FTZ.TRUNC.NTZ R23, R23 ;  /* 0x0000001700177305 */ /* 0x000e22000021f100 */
[----:B------:R-:W-:Y:S05]  /*71a0*/  BRA `(.L_x_22501) ;  /* 0x0000000000987947 */ /* 0x000fea0003800000 */
.L_x_22513:
        /* <DEDUP_REMOVED lines=14> */
.L_x_22527:
[----:B------:R-:W-:Y:S05]  /*7290*/  BSYNC B0 ;  /* 0x0000000000007941 */ /* 0x000fea0003800000 */
.L_x_22526:
[----:B------:R-:W0:Y:S01]  /*72a0*/  F2I.FTZ.TRUNC.NTZ R23, R23 ;  /* 0x0000001700177305 */ /* 0x000e22000021f100 */
[----:B------:R-:W-:Y:S05]  /*72b0*/  BRA `(.L_x_22501) ;  /* 0x0000000000547947 */ /* 0x000fea0003800000 */
.L_x_22500:
        /* <DEDUP_REMOVED lines=17> */
.L_x_22528:
[----:B------:R-:W-:Y:S05]  /*73d0*/  BRA `(.L_x_22501) ;  /* 0x00000000000c7947 */ /* 0x000fea0003800000 */
.L_x_22525:
[----:B------:R0:W5:Y:S01]  /*73e0*/  LDG.E R23, desc[UR36][R2.64] ;  /* 0x0000002402177981 */ /* 0x000162000c1e1900 */
[----:B------:R-:W-:Y:S05]  /*73f0*/  BRA `(.L_x_22501) ;  /* 0x0000000000047947 */ /* 0x000fea0003800000 */
.L_x_22524:
[----:B------:R0:W5:Y:S02]  /*7400*/  LDG.E R23, desc[UR36][R2.64] ;  /* 0x0000002402177981 */ /* 0x000164000c1e1900 */
.L_x_22501:
        /* <DEDUP_REMOVED lines=15> */
.L_x_22532:
[----:B------:R0:W-:Y:S01]  /*7500*/  STG.E.U8 desc[UR36][R16.64], R2 ;  /* 0x0000000210007986 */ /* 0x0001e2000c101124 */
[----:B------:R-:W-:Y:S05]  /*7510*/  BRA `(.L_x_22534) ;  /* 0x0000000c00507947 */ /* 0x000fea0003800000 */
.L_x_22531:
        /* <DEDUP_REMOVED lines=9> */
.L_x_22536:
[----:B------:R3:W-:Y:S01]  /*75b0*/  STG.E desc[UR36][R16.64], R2 ;  /* 0x0000000210007986 */ /* 0x0007e2000c101924 */
[----:B------:R-:W-:Y:S05]  /*75c0*/  BRA `(.L_x_22534) ;  /* 0x0000000c00247947 */ /* 0x000fea0003800000 */
.L_x_22535:
[----:B------:R2:W-:Y:S01]  /*75d0*/  STG.E.U16 desc[UR36][R16.64], R2 ;  /* 0x0000000210007986 */ /* 0x0005e2000c101524 */
[----:B------:R-:W-:Y:S05]  /*75e0*/  BRA `(.L_x_22534) ;  /* 0x0000000c001c7947 */ /* 0x000fea0003800000 */
.L_x_22530:
        /* <DEDUP_REMOVED lines=9> */
.L_x_22538:
[----:B------:R-:W-:-:S04]  /*7680*/  I2FP.F32.S32 R0, R2 ;  /* 0x0000000200007245 */ /* 0x000fc80000201400 */
[----:B------:R-:W-:-:S05]  /*7690*/  F2FP.F16.F32.PACK_AB R0, RZ, R0 ;  /* 0x00000000ff00723e */ /* 0x000fca00000000ff */
[----:B------:R0:W-:Y:S01]  /*76a0*/  STG.E.U16 desc[UR36][R16.64], R0 ;  /* 0x0000000010007986 */ /* 0x0001e2000c101524 */
[----:B------:R-:W-:Y:S05]  /*76b0*/  BRA `(.L_x_22534) ;  /* 0x0000000800e87947 */ /* 0x000fea0003800000 */
.L_x_22537:
        /* <DEDUP_REMOVED lines=10> */
.L_x_22540:
[----:B------:R-:W-:-:S04]  /*7760*/  I2FP.F32.S32 R2, R2 ;  /* 0x0000000200027245 */ /* 0x000fc80000201400 */
[----:B------:R-:W-:-:S04]  /*7770*/  F2FP.F16.F32.PACK_AB R3, RZ, R2 ;  /* 0x00000002ff03723e */ /* 0x000fc800000000ff */
[----:B------:R-:W-:-:S05]  /*7780*/  PRMT R3, R3, 0x5410, RZ ;  /* 0x0000541003037816 */ /* 0x000fca00000000ff */
[----:B------:R0:W-:Y:S01]  /*7790*/  STG.E desc[UR36][R16.64], R3 ;  /* 0x0000000310007986 */ /* 0x0001e2000c101924 */
[----:B------:R-:W-:Y:S05]  /*77a0*/  BRA `(.L_x_22534) ;  /* 0x0000000800ac7947 */ /* 0x000fea0003800000 */
.L_x_22539:
[----:B------:R-:W0:Y:S02]  /*77b0*/  I2F.F64 R2, R2 ;  /* 0x0000000200027312 */ /* 0x000e240000201c00 */
[----:B0-----:R0:W-:Y:S01]  /*77c0*/  STG.E.64 desc[UR36][R16.64], R2 ;  /* 0x0000000210007986 */ /* 0x0011e2000c101b24 */
[----:B------:R-:W-:Y:S05]  /*77d0*/  BRA `(.L_x_22534) ;  /* 0x0000000800a07947 */ /* 0x000fea0003800000 */
.L_x_22529:
        /* <DEDUP_REMOVED lines=12> */
.L_x_22543:
[----:B----4-:R-:W0:Y:S01]  /*78a0*/  I2F.F64 R4, R2 ;  /* 0x0000000200047312 */ /* 0x010e220000201c00 */
[----:B------:R-:W-:-:S05]  /*78b0*/  CS2R R6, SRZ ;  /* 0x0000000000067805 */ /* 0x000fca000001ff00 */
[----:B0-----:R0:W-:Y:S01]  /*78c0*/  STG.E.128 desc[UR36][R16.64], R4 ;  /* 0x0000000410007986 */ /* 0x0011e2000c101d24 */
[----:B------:R-:W-:Y:S05]  /*78d0*/  BRA `(.L_x_22534) ;  /* 0x0000000800607947 */ /* 0x000fea0003800000 */
.L_x_22542:
        /* <DEDUP_REMOVED lines=21> */
.L_x_22547:
[----:B------:R-:W-:Y:S05]  /*7a30*/  BSYNC B0 ;  /* 0x0000000000007941 */ /* 0x000fea0003800000 */
.L_x_22546:
[----:B------:R-:W-:-:S05]  /*7a40*/  LOP3.LUT R3, R0, R3, RZ, 0xfc, !PT ;  /* 0x0000000300037212 */ /* 0x000fca00078efcff */
[----:B------:R0:W-:Y:S01]  /*7a50*/  STG.E.U8 desc[UR36][R16.64], R3 ;  /* 0x0000000310007986 */ /* 0x0001e2000c101124 */
[----:B------:R-:W-:Y:S05]  /*7a60*/  BRA `(.L_x_22534) ;  /* 0x0000000400fc7947 */ /* 0x000fea0003800000 */
.L_x_22545:
        /* <DEDUP_REMOVED lines=13> */
.L_x_22549:
[----:B------:R-:W-:Y:S01]  /*7b40*/  IMAD.MOV.U32 R0, RZ, RZ, 0x7f ;  /* 0x0000007fff007424 */ /* 0x000fe200078e00ff */
[----:B------:R-:W-:-:S04]  /*7b50*/  ISETP.GT.U32.AND P0, PT, R2, 0x7f800000, PT ;  /* 0x7f8000000200780c */ /* 0x000fc80003f04070 */
[----:B------:R-:W-:-:S09]  /*7b60*/  SEL R0, R0, 0x7c, P0 ;  /* 0x0000007c00007807 */ /* 0x000fd20000000000 */
.L_x_22550:
[----:B------:R-:W-:Y:S05]  /*7b70*/  BSYNC B0 ;  /* 0x0000000000007941 */ /* 0x000fea0003800000 */
.L_x_22548:
[----:B------:R-:W-:-:S04]  /*7b80*/  LOP3.LUT R2, R3, 0x80000000, RZ, 0xc0, !PT ;  /* 0x8000000003027812 */ /* 0x000fc800078ec0ff */
[----:B------:R-:W-:-:S04]  /*7b90*/  SHF.R.U32.HI R3, RZ, 0x18, R2 ;  /* 0x00000018ff037819 */ /* 0x000fc80000011602 */
[----:B------:R-:W-:-:S05]  /*7ba0*/  LOP3.LUT R3, R0, R3, RZ, 0xfc, !PT ;  /* 0x0000000300037212 */ /* 0x000fca00078efcff */
[----:B------:R0:W-:Y:S01]  /*7bb0*/  STG.E.U8 desc[UR36][R16.64], R3 ;  /* 0x0000000310007986 */ /* 0x0001e2000c101124 */
[----:B------:R-:W-:Y:S05]  /*7bc0*/  BRA `(.L_x_22534) ;  /* 0x0000000400a47947 */ /* 0x000fea0003800000 */
.L_x_22544:
[----:B------:R-:W-:-:S04]  /*7bd0*/  I2FP.F32.S32 R0, R2 ;  /* 0x0000000200007245 */ /* 0x000fc80000201400 */
[----:B------:R-:W-:-:S05]  /*7be0*/  F2FP.BF16.F32.PACK_AB R0, RZ, R0 ;  /* 0x00000000ff00723e */ /* 0x000fca00000010ff */
[----:B------:R0:W-:Y:S01]  /*7bf0*/  STG.E.U16 desc[UR36][R16.64], R0 ;  /* 0x0000000010007986 */ /* 0x0001e2000c101524 */
[----:B------:R-:W-:Y:S05]  /*7c00*/  BRA `(.L_x_22534) ;  /* 0x0000000400947947 */ /* 0x000fea0003800000 */
.L_x_22541:
        /* <DEDUP_REMOVED lines=10> */
.L_x_22553:
        /* <DEDUP_REMOVED lines=17> */
.L_x_22556:
[----:B------:R-:W-:-:S04]  /*7dc0*/  LOP3.LUT R2, R3, 0x80000000, RZ, 0xc0, !PT ;  /* 0x8000000003027812 */ /* 0x000fc800078ec0ff */
[----:B------:R-:W-:-:S04]  /*7dd0*/  SHF.R.U32.HI R3, RZ, 0x18, R2 ;  /* 0x00000018ff037819 */ /* 0x000fc80000011602 */
[----:B------:R-:W-:-:S04]  /*7de0*/  LOP3.LUT R0, R0, R3, RZ, 0xfc, !PT ;  /* 0x0000000300007212 */ /* 0x000fc800078efcff */
[----:B------:R-:W-:-:S07]  /*7df0*/  PRMT R8, R0, 0x7610, R8 ;  /* 0x0000761000087816 */ /* 0x000fce0000000008 */
.L_x_22555:
[----:B------:R-:W-:Y:S05]  /*7e00*/  BSYNC B0 ;  /* 0x0000000000007941 */ /* 0x000fea0003800000 */
.L_x_22554:
[----:B------:R0:W-:Y:S01]  /*7e10*/  STG.E.U8 desc[UR36][R16.64], R8 ;  /* 0x0000000810007986 */ /* 0x0001e2000c101124 */
[----:B------:R-:W-:Y:S05]  /*7e20*/  BRA `(.L_x_22534) ;  /* 0x00000004000c7947 */ /* 0x000fea0003800000 */
.L_x_22552:
        /* <DEDUP_REMOVED lines=17> */
.L_x_22559:
[----:B------:R-:W-:-:S04]  /*7f40*/  LOP3.LUT R2, R3, 0x80000000, RZ, 0xc0, !PT ;  /* 0x8000000003027812 */ /* 0x000fc800078ec0ff */
[----:B------:R-:W-:-:S04]  /*7f50*/  SHF.R.U32.HI R3, RZ, 0x18, R2 ;  /* 0x00000018ff037819 */ /* 0x000fc80000011602 */
[----:B------:R-:W-:-:S04]  /*7f60*/  LOP3.LUT R0, R0, R3, RZ, 0xfc, !PT ;  /* 0x0000000300007212 */ /* 0x000fc800078efcff */
[----:B------:R-:W-:-:S07]  /*7f70*/  PRMT R8, R0, 0x7610, R8 ;  /* 0x0000761000087816 */ /* 0x000fce0000000008 */
.L_x_22558:
[----:B------:R-:W-:Y:S05]  /*7f80*/  BSYNC B0 ;  /* 0x0000000000007941 */ /* 0x000fea0003800000 */
.L_x_22557:
[----:B------:R0:W-:Y:S01]  /*7f90*/  STG.E.U8 desc[UR36][R16.64], R8 ;  /* 0x0000000810007986 */ /* 0x0001e2000c101124 */
[----:B------:R-:W-:Y:S05]  /*7fa0*/  BRA `(.L_x_22534) ;  /* 0x0000000000ac7947 */ /* 0x000fea0003800000 */
.L_x_22551:
        /* <DEDUP_REMOVED lines=22> */
.L_x_22533:
        /* <DEDUP_REMOVED lines=16> */
.L_x_22562:
[----:B------:R-:W-:Y:S05]  /*8210*/  BRA `(.L_x_22534) ;  /* 0x0000000000107947 */ /* 0x000fea0003800000 */
.L_x_22561:
[----:B------:R-:W-:-:S05]  /*8220*/  SHF.R.S32.HI R3, RZ, 0x1f, R2 ;  /* 0x0000001fff037819 */ /* 0x000fca0000011402 */
[----:B------:R0:W-:Y:S01]  /*8230*/  STG.E.64 desc[UR36][R16.64], R2 ;  /* 0x0000000210007986 */ /* 0x0001e2000c101b24 */
[----:B------:R-:W-:Y:S05]  /*8240*/  BRA `(.L_x_22534) ;  /* 0x0000000000047947 */ /* 0x000fea0003800000 */
.L_x_22560:
[----:B------:R0:W-:Y:S02]  /*8250*/  STG.E desc[UR36][R16.64], R2 ;  /* 0x0000000210007986 */ /* 0x0001e4000c101924 */
.L_x_22534:
[----:B------:R-:W-:-:S07]  /*8260*/  VIADD R19, R19, 0x80 ;  /* 0x0000008013137836 */ /* 0x000fce0000000000 */
.L_x_22461:
[----:B------:R-:W-:Y:S05]  /*8270*/  BSYNC B6 ;  /* 0x0000000000067941 */ /* 0x000fea0003800000 */
.L_x_22460:
        /* <DEDUP_REMOVED lines=358> */
.L_x_22565:
        /* <DEDUP_REMOVED lines=20> */
.L_x_22569:
[----:B------:R0:W5:Y:S01]  /*9a20*/  LDG.E.U8 R22, desc[UR36][R2.64] ;  /* 0x0000002402167981 */ /* 0x000162000c1e1100 */
[----:B------:R-:W-:Y:S05]  /*9a30*/  BRA `(.L_x_22571) ;  /* 0x0000000c00347947 */ /* 0x000fea0003800000 */
.L_x_22568:
        /* <DEDUP_REMOVED lines=8> */
.L_x_22573:
[----:B------:R0:W5:Y:S01]  /*9ac0*/  LDG.E R22, desc[UR36][R2.64] ;  /* 0x0000002402167981 */ /* 0x000162000c1e1900 */
[----:B------:R-:W-:Y:S05]  /*9ad0*/  BRA `(.L_x_22571) ;  /* 0x0000000c000c7947 */ /* 0x000fea0003800000 */
.L_x_22572:
[----:B------:R0:W5:Y:S01]  /*9ae0*/  LDG.E.S16 R22, desc[UR36][R2.64] ;  /* 0x0000002402167981 */ /* 0x000162000c1e1700 */
[----:B------:R-:W-:Y:S05]  /*9af0*/  BRA `(.L_x_22571) ;  /* 0x0000000c00047947 */ /* 0x000fea0003800000 */
.L_x_22567:
        /* <DEDUP_REMOVED lines=9> */
.L_x_22575:
[----:B------:R-:W2:Y:S02]  /*9b90*/  LDG.E.U16 R2, desc[UR36][R2.64] ;  /* 0x0000002402027981 */ /* 0x000ea4000c1e1500 */
[----:B--2---:R-:W-:-:S06]  /*9ba0*/  HADD2.F32 R22, -RZ, R2.H0_H0 ;  /* 0x20000002ff167230 */ /* 0x004fcc0000004100 */
[----:B------:R-:W2:Y:S01]  /*9bb0*/  F2I.FTZ.TRUNC.NTZ R22, R22 ;  /* 0x0000001600167305 */ /* 0x000ea2000021f100 */
[----:B------:R-:W-:Y:S05]  /*9bc0*/  BRA `(.L_x_22571) ;  /* 0x0000000800d07947 */ /* 0x000fea0003800000 */
.L_x_22574:
        /* <DEDUP_REMOVED lines=9> */
.L_x_22577:
[----:B------:R-:W2:Y:S02]  /*9c60*/  LDG.E.U16 R2, desc[UR36][R2.64] ;  /* 0x0000002402027981 */ /* 0x000ea4000c1e1500 */
[----:B--2---:R-:W-:-:S06]  /*9c70*/  HADD2.F32 R22, -RZ, R2.H0_H0 ;  /* 0x20000002ff167230 */ /* 0x004fcc0000004100 */
[----:B------:R-:W0:Y:S01]  /*9c80*/  F2I.FTZ.TRUNC.NTZ R22, R22 ;  /* 0x0000001600167305 */ /* 0x000e22000021f100 */
[----:B------:R-:W-:Y:S05]  /*9c90*/  BRA `(.L_x_22571) ;  /* 0x00000008009c7947 */ /* 0x000fea0003800000 */
.L_x_22576:
[----:B------:R-:W2:Y:S02]  /*9ca0*/  LDG.E.64 R22, desc[UR36][R2.64] ;  /* 0x0000002402167981 */ /* 0x000ea4000c1e1b00 */
[----:B--2---:R3:W4:Y:S01]  /*9cb0*/  F2I.F64.TRUNC R22, R22 ;  /* 0x0000001600167311 */ /* 0x004722000030d100 */
[----:B------:R-:W-:Y:S05]  /*9cc0*/  BRA `(.L_x_22571) ;  /* 0x0000000800907947 */ /* 0x000fea0003800000 */
.L_x_22566:
        /* <DEDUP_REMOVED lines=12> */
.L_x_22580:
[----:B------:R-:W2:Y:S02]  /*9d90*/  LDG.E.64 R2, desc[UR36][R2.64] ;  /* 0x0000002402027981 */ /* 0x000ea4000c1e1b00 */
[----:B--2---:R0:W1:Y:S01]  /*9da0*/  F2I.F64.TRUNC R22, R2 ;  /* 0x0000000200167311 */ /* 0x004062000030d100 */
[----:B------:R-:W-:Y:S05]  /*9db0*/  BRA `(.L_x_22571) ;  /* 0x0000000800547947 */ /* 0x000fea0003800000 */
.L_x_22579:
        /* <DEDUP_REMOVED lines=27> */
.L_x_22582:
        /* <DEDUP_REMOVED lines=14> */
.L_x_22581:
[----:B------:R-:W2:Y:S02]  /*a050*/  LDG.E.U16 R22, desc[UR36][R2.64] ;  /* 0x0000002402167981 */ /* 0x000ea4000c1e1500 */
[----:B--2---:R-:W-:-:S06]  /*a060*/  IMAD.U32 R22, R22, 0x10000, RZ ;  /* 0x0001000016167824 */ /* 0x004fcc00078e00ff */
[----:B------:R-:W0:Y:S01]  /*a070*/  F2I.FTZ.TRUNC.NTZ R22, R22 ;  /* 0x0000001600167305 */ /* 0x000e22000021f100 */
[----:B------:R-:W-:Y:S05]  /*a080*/  BRA `(.L_x_22571) ;  /* 0x0000000400a07947 */ /* 0x000fea0003800000 */
.L_x_22578:
        /* <DEDUP_REMOVED lines=10> */
.L_x_22585:
        /* <DEDUP_REMOVED lines=21> */
.L_x_22589:
[----:B------:R-:W-:Y:S05]  /*a280*/  BSYNC B1 ;  /* 0x0000000000017941 */ /* 0x000fea0003800000 */
.L_x_22588:
[----:B------:R-:W-:Y:S01]  /*a290*/  IMAD.SHL.U32 R2, R2, 0x100000, RZ ;  /* 0x0010000002027824 */ /* 0x000fe200078e00ff */
[----:B------:R-:W-:-:S04]  /*a2a0*/  LEA R3, R0, 0x3b800000, 0x17 ;  /* 0x3b80000000037811 */ /* 0x000fc800078eb8ff */
[----:B------:R-:W-:-:S07]  /*a2b0*/  LOP3.LUT R22, R3, R2, R22, 0xfe, !PT ;  /* 0x0000000203167212 */ /* 0x000fce00078efe16 */
.L_x_22587:
[----:B------:R-:W-:Y:S05]  /*a2c0*/  BSYNC B0 ;  /* 0x0000000000007941 */ /* 0x000fea0003800000 */
.L_x_22586:
[----:B------:R-:W0:Y:S01]  /*a2d0*/  F2I.FTZ.TRUNC.NTZ R22, R22 ;  /* 0x0000001600167305 */ /* 0x000e22000021f100 */
[----:B------:R-:W-:Y:S05]  /*a2e0*/  BRA `(.L_x_22571) ;  /* 0x0000000400087947 */ /* 0x000fea0003800000 */
.L_x_22584:
        /* <DEDUP_REMOVED lines=21> */
.L_x_22593:
[----:B------:R-:W-:Y:S05]  /*a440*/  BSYNC B1 ;  /* 0x0000000000017941 */ /* 0x000fea0003800000 */
.L_x_22592:
[----:B------:R-:W-:Y:S01]  /*a450*/  IMAD.SHL.U32 R2, R2, 0x200000, RZ ;  /* 0x0020000002027824 */ /* 0x000fe200078e00ff */
[----:B------:R-:W-:-:S04]  /*a460*/  LEA R3, R0, 0x37800000, 0x17 ;  /* 0x3780000000037811 */ /* 0x000fc800078eb8ff */
[----:B------:R-:W-:-:S07]  /*a470*/  LOP3.LUT R22, R3, R2, R22, 0xfe, !PT ;  /* 0x0000000203167212 */ /* 0x000fce00078efe16 */
.L_x_22591:
[----:B------:R-:W-:Y:S05]  /*a480*/  BSYNC B0 ;  /* 0x0000000000007941 */ /* 0x000fea0003800000 */
.L_x_22590:
[----:B------:R-:W0:Y:S01]  /*a490*/  F2I.FTZ.TRUNC.NTZ R22, R22 ;  /* 0x0000001600167305 */ /* 0x000e22000021f100 */
[----:B------:R-:W-:Y:S05]  /*a4a0*/  BRA `(.L_x_22571) ;  /* 0x0000000000987947 */ /* 0x000fea0003800000 */
.L_x_22583:
        /* <DEDUP_REMOVED lines=14> */
.L_x_22597:
[----:B------:R-:W-:Y:S05]  /*a590*/  BSYNC B0 ;  /* 0x0000000000007941 */ /* 0x000fea0003800000 */
.L_x_22596:
[----:B------:R-:W0:Y:S01]  /*a5a0*/  F2I.FTZ.TRUNC.NTZ R22, R22 ;  /* 0x0000001600167305 */ /* 0x000e22000021f100 */
[----:B------:R-:W-:Y:S05]  /*a5b0*/  BRA `(.L_x_22571) ;  /* 0x0000000000547947 */ /* 0x000fea0003800000 */
.L_x_22570:
        /* <DEDUP_REMOVED lines=17> */
.L_x_22598:
[----:B------:R-:W-:Y:S05]  /*a6d0*/  BRA `(.L_x_22571) ;  /* 0x00000000000c7947 */ /* 0x000fea0003800000 */
.L_x_22595:
[----:B------:R0:W5:Y:S01]  /*a6e0*/  LDG.E R22, desc[UR36][R2.64] ;  /* 0x0000002402167981 */ /* 0x000162000c1e1900 */
[----:B------:R-:W-:Y:S05]  /*a6f0*/  BRA `(.L_x_22571) ;  /* 0x0000000000047947 */ /* 0x000fea0003800000 */
.L_x_22594:
[----:B------:R0:W5:Y:S02]  /*a700*/  LDG.E R22, desc[UR36][R2.64] ;  /* 0x0000002402167981 */ /* 0x000164000c1e1900 */
.L_x_22571:
        /* <DEDUP_REMOVED lines=17> */
.L_x_22602:
[----:B---3--:R0:W5:Y:S01]  /*a820*/  LDG.E.U8 R23, desc[UR36][R2.64] ;  /* 0x0000002402177981 */ /* 0x008162000c1e1100 */
[----:B------:R-:W-:Y:S05]  /*a830*/  BRA `(.L_x_22604) ;  /* 0x0000000c00347947 */ /* 0x000fea0003800000 */
.L_x_22601:
        /* <DEDUP_REMOVED lines=8> */
.L_x_22606:
[----:B---3--:R0:W5:Y:S01]  /*a8c0*/  LDG.E R23, desc[UR36][R2.64] ;  /* 0x0000002402177981 */ /* 0x008162000c1e1900 */
[----:B------:R-:W-:Y:S05]  /*a8d0*/  BRA `(.L_x_22604) ;  /* 0x0000000c000c7947 */ /* 0x000fea0003800000 */
.L_x_22605:
[----:B---3--:R0:W5:Y:S01]  /*a8e0*/  LDG.E.S16 R23, desc[UR36][R2.64] ;  /* 0x0000002402177981 */ /* 0x008162000c1e1700 */
[----:B------:R-:W-:Y:S05]  /*a8f0*/  BRA `(.L_x_22604) ;  /* 0x0000000c00047947 */ /* 0x000fea0003800000 */
.L_x_22600:
        /* <DEDUP_REMOVED lines=9> */
.L_x_22608:
[----:B------:R-:W3:Y:S02]  /*a990*/  LDG.E.U16 R2, desc[UR36][R2.64] ;  /* 0x0000002402027981 */ /* 0x000ee4000c1e1500 */
[----:B---3--:R-:W-:-:S06]  /*a9a0*/  HADD2.F32 R23, -RZ, R2.H0_H0 ;  /* 0x20000002ff177230 */ /* 0x008fcc0000004100 */
[----:B------:R-:W0:Y:S01]  /*a9b0*/  F2I.FTZ.TRUNC.NTZ R23, R23 ;  /* 0x0000001700177305 */ /* 0x000e22000021f100 */
[----:B------:R-:W-:Y:S05]  /*a9c0*/  BRA `(.L_x_22604) ;  /* 0x0000000800d07947 */ /* 0x000fea0003800000 */
.L_x_22607:
        /* <DEDUP_REMOVED lines=9> */
.L_x_22610:
[----:B------:R-:W3:Y:S02]  /*aa60*/  LDG.E.U16 R2, desc[UR36][R2.64] ;  /* 0x0000002402027981 */ /* 0x000ee4000c1e1500 */
[----:B---3--:R-:W-:-:S06]  /*aa70*/  HADD2.F32 R23, -RZ, R2.H0_H0 ;  /* 0x20000002ff177230 */ /* 0x008fcc0000004100 */
[----:B------:R-:W0:Y:S01]  /*aa80*/  F2I.FTZ.TRUNC.NTZ R23, R23 ;  /* 0x0000001700177305 */ /* 0x000e22000021f100 */
[----:B------:R-:W-:Y:S05]  /*aa90*/  BRA `(.L_x_22604) ;  /* 0x00000008009c7947 */ /* 0x000fea0003800000 */
.L_x_22609:
[----:B------:R-:W3:Y:S02]  /*aaa0*/  LDG.E.64 R2, desc[UR36][R2.64] ;  /* 0x0000002402027981 */ /* 0x000ee4000c1e1b00 */
[----:B---3--:R0:W3:Y:S01]  /*aab0*/  F2I.F64.TRUNC R23, R2 ;  /* 0x0000000200177311 */ /* 0x0080e2000030d100 */
[----:B------:R-:W-:Y:S05]  /*aac0*/  BRA `(.L_x_22604) ;  /* 0x0000000800907947 */ /* 0x000fea0003800000 */
.L_x_22599:
        /* <DEDUP_REMOVED lines=12> */
.L_x_22613:
[----:B------:R-:W3:Y:S02]  /*ab90*/  LDG.E.64 R2, desc[UR36][R2.64] ;  /* 0x0000002402027981 */ /* 0x000ee4000c1e1b00 */
[----:B---3--:R0:W3:Y:S01]  /*aba0*/  F2I.F64.TRUNC R23, R2 ;  /* 0x0000000200177311 */ /* 0x0080e2000030d100 */
[----:B------:R-:W-:Y:S05]  /*abb0*/  BRA `(.L_x_22604) ;  /* 0x0000000800547947 */ /* 0x000fea0003800000 */
.L_x_22612:
        /* <DEDUP_REMOVED lines=27> */
.L_x_22615:
        /* <DEDUP_REMOVED lines=14> */
.L_x_22614:
[----:B---3--:R-:W3:Y:S02]  /*ae50*/  LDG.E.U16 R23, desc[UR36][R2.64] ;  /* 0x0000002402177981 */ /* 0x008ee4000c1e1500 */
[----:B---3--:R-:W-:-:S06]  /*ae60*/  IMAD.U32 R23, R23, 0x10000, RZ ;  /* 0x0001000017177824 */ /* 0x008fcc00078e00ff */
[----:B------:R-:W0:Y:S01]  /*ae70*/  F2I.FTZ.TRUNC.NTZ R23, R23 ;  /* 0x0000001700177305 */ /* 0x000e22000021f100 */
[----:B------:R-:W-:Y:S05]  /*ae80*/  BRA `(.L_x_22604) ;  /* 0x0000000400a07947 */ /* 0x000fea0003800000 */
.L_x_22611:
        /* <DEDUP_REMOVED lines=10> */
.L_x_22618:
        /* <DEDUP_REMOVED lines=21> */
.L_x_22622:
[----:B------:R-:W-:Y:S05]  /*b080*/  BSYNC B1 ;  /* 0x0000000000017941 */ /* 0x000fea0003800000 */
.L_x_22621:
[----:B------:R-:W-:Y:S01]  /*b090*/  IMAD.SHL.U32 R2, R2, 0x100000, RZ ;  /* 0x0010000002027824 */ /* 0x000fe200078e00ff */
[----:B------:R-:W-:-:S04]  /*b0a0*/  LEA R0, R0, 0x3b800000, 0x17 ;  /* 0x3b80000000007811 */ /* 0x000fc800078eb8ff */
[----:B------:R-:W-:-:S07]  /*b0b0*/  LOP3.LUT R23, R0, R2, R23, 0xfe, !PT ;  /* 0x0000000200177212 */ /* 0x000fce00078efe17 */
.L_x_22620:
[----:B------:R-:W-:Y:S05]  /*b0c0*/  BSYNC B0 ;  /* 0x0000000000007941 */ /* 0x000fea0003800000 */
.L_x_22619:
[----:B------:R-:W0:Y:S01]  /*b0d0*/  F2I.FTZ.TRUNC.NTZ R23, R23 ;  /* 0x0000001700177305 */ /* 0x000e22000021f100 */
[----:B------:R-:W-:Y:S05]  /*b0e0*/  BRA `(.L_x_22604) ;  /* 0x0000000400087947 */ /* 0x000fea0003800000 */
.L_x_22617:
        /* <DEDUP_REMOVED lines=21> */
.L_x_22626:
[----:B------:R-:W-:Y:S05]  /*b240*/  BSYNC B1 ;  /* 0x0000000000017941 */ /* 0x000fea0003800000 */
.L_x_22625:
[----:B------:R-:W-:Y:S01]  /*b250*/  IMAD.SHL.U32 R2, R2, 0x200000, RZ ;  /* 0x0020000002027824 */ /* 0x000fe200078e00ff */
[----:B------:R-:W-:-:S04]  /*b260*/  LEA R0, R0, 0x37800000, 0x17 ;  /* 0x3780000000007811 */ /* 0x000fc800078eb8ff */
[----:B------:R-:W-:-:S07]  /*b270*/  LOP3.LUT R23, R0, R2, R23, 0xfe, !PT ;  /* 0x0000000200177212 */ /* 0x000fce00078efe17 */
.L_x_22624:
[----:B------:R-:W-:Y:S05]  /*b280*/  BSYNC B0 ;  /* 0x0000000000007941 */ /* 0x000fea0003800000 */
.L_x_22623:
[----:B------:R-:W0:Y:S01]  /*b290*/  F2I.FTZ.TRUNC.NTZ R23, R23 ;  /* 0x0000001700177305 */ /* 0x000e22000021f100 */
[----:B------:R-:W-:Y:S05]  /*b2a0*/  BRA `(.L_x_22604) ;  /* 0x0000000000987947 */ /* 0x000fea0003800000 */
.L_x_22616:
        /* <DEDUP_REMOVED lines=14> */
.L_x_22630:
[----:B------:R-:W-:Y:S05]  /*b390*/  BSYNC B0 ;  /* 0x0000000000007941 */ /* 0x000fea0003800000 */
.L_x_22629:
[----:B------:R-:W0:Y:S01]  /*b3a0*/  F2I.FTZ.TRUNC.NTZ R23, R23 ;  /* 0x0000001700177305 */ /* 0x000e22000021f100 */
[----:B------:R-:W-:Y:S05]  /*b3b0*/  BRA `(.L_x_22604) ;  /* 0x0000000000547947 */ /* 0x000fea0003800000 */
.L_x_22603:
        /* <DEDUP_REMOVED lines=17> */
.L_x_22631:
[----:B------:R-:W-:Y:S05]  /*b4d0*/  BRA `(.L_x_22604) ;  /* 0x00000000000c7947 */ /* 0x000fea0003800000 */
.L_x_22628:
[----:B---3--:R0:W5:Y:S01]  /*b4e0*/  LDG.E R23, desc[UR36][R2.64] ;  /* 0x0000002402177981 */ /* 0x008162000c1e1900 */
[----:B------:R-:W-:Y:S05]  /*b4f0*/  BRA `(.L_x_22604) ;  /* 0x0000000000047947 */ /* 0x000fea0003800000 */
.L_x_22627:
[----:B---3--:R0:W5:Y:S02]  /*b500*/  LDG.E R23, desc[UR36][R2.64] ;  /* 0x0000002402177981 */ /* 0x008164000c1e1900 */
.L_x_22604:
        /* <DEDUP_REMOVED lines=15> */
.L_x_22635:
[----:B------:R0:W-:Y:S01]  /*b600*/  STG.E.U8 desc[UR36][R16.64], R2 ;  /* 0x0000000210007986 */ /* 0x0001e2000c101124 */
[----:B------:R-:W-:Y:S05]  /*b610*/  BRA `(.L_x_22637) ;  /* 0x0000000c00507947 */ /* 0x000fea0003800000 */
.L_x_22634:
        /* <DEDUP_REMOVED lines=9> */
.L_x_22639:
[----:B------:R0:W-:Y:S01]  /*b6b0*/  STG.E desc[UR36][R16.64], R2 ;  /* 0x0000000210007986 */ /* 0x0001e2000c101924 */
[----:B------:R-:W-:Y:S05]  /*b6c0*/  BRA `(.L_x_22637) ;  /* 0x0000000c00247947 */ /* 0x000fea0003800000 */
.L_x_22638:
[----:B------:R0:W-:Y:S01]  /*b6d0*/  STG.E.U16 desc[UR36][R16.64], R2 ;  /* 0x0000000210007986 */ /* 0x0001e2000c101524 */
[----:B------:R-:W-:Y:S05]  /*b6e0*/  BRA `(.L_x_22637) ;  /* 0x0000000c001c7947 */ /* 0x000fea0003800000 */
.L_x_22633:
        /* <DEDUP_REMOVED lines=9> */
.L_x_22641:
[----:B------:R-:W-:-:S04]  /*b780*/  I2FP.F32.S32 R0, R2 ;  /* 0x0000000200007245 */ /* 0x000fc80000201400 */
[----:B------:R-:W-:-:S05]  /*b790*/  F2FP.F16.F32.PACK_AB R0, RZ, R0 ;  /* 0x00000000ff00723e */ /* 0x000fca00000000ff */
[----:B------:R0:W-:Y:S01]  /*b7a0*/  STG.E.U16 desc[UR36][R16.64], R0 ;  /* 0x0000000010007986 */ /* 0x0001e2000c101524 */
[----:B------:R-:W-:Y:S05]  /*b7b0*/  BRA `(.L_x_22637) ;  /* 0x0000000800e87947 */ /* 0x000fea0003800000 */
.L_x_22640:
        /* <DEDUP_REMOVED lines=10> */
.L_x_22643:
[----:B------:R-:W-:-:S04]  /*b860*/  I2FP.F32.S32 R2, R2 ;  /* 0x0000000200027245 */ /* 0x000fc80000201400 */
[----:B------:R-:W-:-:S04]  /*b870*/  F2FP.F16.F32.PACK_AB R3, RZ, R2 ;  /* 0x00000002ff03723e */ /* 0x000fc800000000ff */
[----:B------:R-:W-:-:S05]  /*b880*/  PRMT R3, R3, 0x5410, RZ ;  /* 0x0000541003037816 */ /* 0x000fca00000000ff */
[----:B------:R0:W-:Y:S01]  /*b890*/  STG.E desc[UR36][R16.64], R3 ;  /* 0x0000000310007986 */ /* 0x0001e2000c101924 */
[----:B------:R-:W-:Y:S05]  /*b8a0*/  BRA `(.L_x_22637) ;  /* 0x0000000800ac7947 */ /* 0x000fea0003800000 */
.L_x_22642:
[----:B------:R-:W0:Y:S02]  /*b8b0*/  I2F.F64 R2, R2 ;  /* 0x0000000200027312 */ /* 0x000e240000201c00 */
[----:B0-----:R0:W-:Y:S01]  /*b8c0*/  STG.E.64 desc[UR36][R16.64], R2 ;  /* 0x0000000210007986 */ /* 0x0011e2000c101b24 */
[----:B------:R-:W-:Y:S05]  /*b8d0*/  BRA `(.L_x_22637) ;  /* 0x0000000800a07947 */ /* 0x000fea0003800000 */
.L_x_22632:
        /* <DEDUP_REMOVED lines=12> */
.L_x_22646:
[----:B------:R-:W0:Y:S01]  /*b9a0*/  I2F.F64 R4, R2 ;  /* 0x0000000200047312 */ /* 0x000e220000201c00 */
[----:B------:R-:W-:-:S05]  /*b9b0*/  CS2R R6, SRZ ;  /* 0x0000000000067805 */ /* 0x000fca000001ff00 */
[----:B0-----:R0:W-:Y:S01]  /*b9c0*/  STG.E.128 desc[UR36][R16.64], R4 ;  /* 0x0000000410007986 */ /* 0x0011e2000c101d24 */
[----:B------:R-:W-:Y:S05]  /*b9d0*/  BRA `(.L_x_22637) ;  /* 0x0000000800607947 */ /* 0x000fea0003800000 */
.L_x_22645:
        /* <DEDUP_REMOVED lines=21> */
.L_x_22650:
[----:B------:R-:W-:Y:S05]  /*bb30*/  BSYNC B0 ;  /* 0x0000000000007941 */ /* 0x000fea0003800000 */
.L_x_22649:
[----:B------:R-:W-:-:S05]  /*bb40*/  LOP3.LUT R3, R0, R3, RZ, 0xfc, !PT ;  /* 0x0000000300037212 */ /* 0x000fca00078efcff */
[----:B------:R0:W-:Y:S01]  /*bb50*/  STG.E.U8 desc[UR36][R16.64], R3 ;  /* 0x0000000310007986 */ /* 0x0001e2000c101124 */
[----:B------:R-:W-:Y:S05]  /*bb60*/  BRA `(.L_x_22637) ;  /* 0x0000000400fc7947 */ /* 0x000fea0003800000 */
.L_x_22648:
        /* <DEDUP_REMOVED lines=13> */
.L_x_22652:
[----:B------:R-:W-:Y:S01]  /*bc40*/  IMAD.MOV.U32 R0, RZ, RZ, 0x7f ;  /* 0x0000007fff007424 */ /* 0x000fe200078e00ff */
[----:B------:R-:W-:-:S04]  /*bc50*/  ISETP.GT.U32.AND P0, PT, R2, 0x7f800000, PT ;  /* 0x7f8000000200780c */ /* 0x000fc80003f04070 */
[----:B------:R-:W-:-:S09]  /*bc60*/  SEL R0, R0, 0x7c, P0 ;  /* 0x0000007c00007807 */ /* 0x000fd20000000000 */
.L_x_22653:
[----:B------:R-:W-:Y:S05]  /*bc70*/  BSYNC B0 ;  /* 0x0000000000007941 */ /* 0x000fea0003800000 */
.L_x_22651:
[----:B------:R-:W-:-:S04]  /*bc80*/  LOP3.LUT R2, R3, 0x80000000, RZ, 0xc0, !PT ;  /* 0x8000000003027812 */ /* 0x000fc800078ec0ff */
[----:B------:R-:W-:-:S04]  /*bc90*/  SHF.R.U32.HI R3, RZ, 0x18, R2 ;  /* 0x00000018ff037819 */ /* 0x000fc80000011602 */
[----:B------:R-:W-:-:S05]  /*bca0*/  LOP3.LUT R3, R0, R3, RZ, 0xfc, !PT ;  /* 0x0000000300037212 */ /* 0x000fca00078efcff */
[----:B------:R0:W-:Y:S01]  /*bcb0*/  STG.E.U8 desc[UR36][R16.64], R3 ;  /* 0x0000000310007986 */ /* 0x0001e2000c101124 */
[----:B------:R-:W-:Y:S05]  /*bcc0*/  BRA `(.L_x_22637) ;  /* 0x0000000400a47947 */ /* 0x000fea0003800000 */
.L_x_22647:
[----:B------:R-:W-:-:S04]  /*bcd0*/  I2FP.F32.S32 R0, R2 ;  /* 0x0000000200007245 */ /* 0x000fc80000201400 */
[----:B------:R-:W-:-:S05]  /*bce0*/  F2FP.BF16.F32.PACK_AB R0, RZ, R0 ;  /* 0x00000000ff00723e */ /* 0x000fca00000010ff */
[----:B------:R0:W-:Y:S01]  /*bcf0*/  STG.E.U16 desc[UR36][R16.64], R0 ;  /* 0x0000000010007986 */ /* 0x0001e2000c101524 */
[----:B------:R-:W-:Y:S05]  /*bd00*/  BRA `(.L_x_22637) ;  /* 0x0000000400947947 */ /* 0x000fea0003800000 */
.L_x_22644:
        /* <DEDUP_REMOVED lines=10> */
.L_x_22656:
        /* <DEDUP_REMOVED lines=17> */
.L_x_22659:
[----:B------:R-:W-:-:S04]  /*bec0*/  LOP3.LUT R2, R3, 0x80000000, RZ, 0xc0, !PT ;  /* 0x8000000003027812 */ /* 0x000fc800078ec0ff */
[----:B------:R-:W-:-:S04]  /*bed0*/  SHF.R.U32.HI R3, RZ, 0x18, R2 ;  /* 0x00000018ff037819 */ /* 0x000fc80000011602 */
[----:B------:R-:W-:-:S04]  /*bee0*/  LOP3.LUT R0, R0, R3, RZ, 0xfc, !PT ;  /* 0x0000000300007212 */ /* 0x000fc800078efcff */
[----:B------:R-:W-:-:S07]  /*bef0*/  PRMT R8, R0, 0x7610, R8 ;  /* 0x0000761000087816 */ /* 0x000fce0000000008 */
.L_x_22658:
[----:B------:R-:W-:Y:S05]  /*bf00*/  BSYNC B0 ;  /* 0x0000000000007941 */ /* 0x000fea0003800000 */
.L_x_22657:
[----:B------:R3:W-:Y:S01]  /*bf10*/  STG.E.U8 desc[UR36][R16.64], R8 ;  /* 0x0000000810007986 */ /* 0x0007e2000c101124 */
[----:B------:R-:W-:Y:S05]  /*bf20*/  BRA `(.L_x_22637) ;  /* 0x00000004000c7947 */ /* 0x000fea0003800000 */
.L_x_22655:
        /* <DEDUP_REMOVED lines=17> */
.L_x_22662:
[----:B------:R-:W-:-:S04]  /*c040*/  LOP3.LUT R2, R3, 0x80000000, RZ, 0xc0, !PT ;  /* 0x8000000003027812 */ /* 0x000fc800078ec0ff */
[----:B------:R-:W-:-:S04]  /*c050*/  SHF.R.U32.HI R3, RZ, 0x18, R2 ;  /* 0x00000018ff037819 */ /* 0x000fc80000011602 */
[----:B------:R-:W-:-:S04]  /*c060*/  LOP3.LUT R0, R0, R3, RZ, 0xfc, !PT ;  /* 0x0000000300007212 */ /* 0x000fc800078efcff */
[----:B------:R-:W-:-:S07]  /*c070*/  PRMT R8, R0, 0x7610, R8 ;  /* 0x0000761000087816 */ /* 0x000fce0000000008 */
.L_x_22661:
[----:B------:R-:W-:Y:S05]  /*c080*/  BSYNC B0 ;  /* 0x0000000000007941 */ /* 0x000fea0003800000 */
.L_x_22660:
[----:B------:R0:W-:Y:S01]  /*c090*/  STG.E.U8 desc[UR36][R16.64], R8 ;  /* 0x0000000810007986 */ /* 0x0001e2000c101124 */
[----:B------:R-:W-:Y:S05]  /*c0a0*/  BRA `(.L_x_22637) ;  /* 0x0000000000ac7947 */ /* 0x000fea0003800000 */
.L_x_22654:
        /* <DEDUP_REMOVED lines=22> */
.L_x_22636:
        /* <DEDUP_REMOVED lines=16> */
.L_x_22665:
[----:B------:R-:W-:Y:S05]  /*c310*/  BRA `(.L_x_22637) ;  /* 0x0000000000107947 */ /* 0x000fea0003800000 */
.L_x_22664:
[----:B------:R-:W-:-:S05]  /*c320*/  SHF.R.S32.HI R3, RZ, 0x1f, R2 ;  /* 0x0000001fff037819 */ /* 0x000fca0000011402 */
[----:B------:R1:W-:Y:S01]  /*c330*/  STG.E.64 desc[UR36][R16.64], R2 ;  /* 0x0000000210007986 */ /* 0x0003e2000c101b24 */
[----:B------:R-:W-:Y:S05]  /*c340*/  BRA `(.L_x_22637) ;  /* 0x0000000000047947 */ /* 0x000fea0003800000 */
.L_x_22663:
[----:B------:R0:W-:Y:S02]  /*c350*/  STG.E desc[UR36][R16.64], R2 ;  /* 0x0000000210007986 */ /* 0x0001e4000c101924 */
.L_x_22637:
[----:B------:R-:W-:-:S07]  /*c360*/  VIADD R19, R19, 0x80 ;  /* 0x0000008013137836 */ /* 0x000fce0000000000 */
.L_x_22564:
[----:B------:R-:W-:Y:S05]  /*c370*/  BSYNC B6 ;  /* 0x0000000000067941 */ /* 0x000fea0003800000 */
.L_x_22563:
        /* <DEDUP_REMOVED lines=357> */
.L_x_22666:
        /* <DEDUP_REMOVED lines=20> */
.L_x_22670:
[----:B------:R0:W5:Y:S01]  /*db10*/  LDG.E.U8 R19, desc[UR36][R2.64] ;  /* 0x0000002402137981 */ /* 0x000162000c1e1100 */
[----:B------:R-:W-:Y:S05]  /*db20*/  BRA `(.L_x_22672) ;  /* 0x0000000c00347947 */ /* 0x000fea0003800000 */
.L_x_22669:
        /* <DEDUP_REMOVED lines=8> */
.L_x_22674:
[----:B------:R0:W5:Y:S01]  /*dbb0*/  LDG.E R19, desc[UR36][R2.64] ;  /* 0x0000002402137981 */ /* 0x000162000c1e1900 */
[----:B------:R-:W-:Y:S05]  /*dbc0*/  BRA `(.L_x_22672) ;  /* 0x0000000c000c7947 */ /* 0x000fea0003800000 */
.L_x_22673:
[----:B------:R0:W5:Y:S01]  /*dbd0*/  LDG.E.S16 R19, desc[UR36][R2.64] ;  /* 0x0000002402137981 */ /* 0x000162000c1e1700 */
[----:B------:R-:W-:Y:S05]  /*dbe0*/  BRA `(.L_x_22672) ;  /* 0x0000000c00047947 */ /* 0x000fea0003800000 */
.L_x_22668:
        /* <DEDUP_REMOVED lines=9> */
.L_x_22676:
[----:B------:R-:W2:Y:S02]  /*dc80*/  LDG.E.U16 R2, desc[UR36][R2.64] ;  /* 0x0000002402027981 */ /* 0x000ea4000c1e1500 */
[----:B--2---:R-:W-:-:S06]  /*dc90*/  HADD2.F32 R19, -RZ, R2.H0_H0 ;  /* 0x20000002ff137230 */ /* 0x004fcc0000004100 */
[----:B------:R-:W0:Y:S01]  /*dca0*/  F2I.FTZ.TRUNC.NTZ R19, R19 ;  /* 0x0000001300137305 */ /* 0x000e22000021f100 */
[----:B------:R-:W-:Y:S05]  /*dcb0*/  BRA `(.L_x_22672) ;  /* 0x0000000800d07947 */ /* 0x000fea0003800000 */
.L_x_22675:
        /* <DEDUP_REMOVED lines=9> */
.L_x_22678:
[----:B------:R-:W2:Y:S02]  /*dd50*/  LDG.E.U16 R2, desc[UR36][R2.64] ;  /* 0x0000002402027981 */ /* 0x000ea4000c1e1500 */
[----:B--2---:R-:W-:-:S06]  /*dd60*/  HADD2.F32 R19, -RZ, R2.H0_H0 ;  /* 0x20000002ff137230 */ /* 0x004fcc0000004100 */
[----:B------:R-:W0:Y:S01]  /*dd70*/  F2I.FTZ.TRUNC.NTZ R19, R19 ;  /* 0x0000001300137305 */ /* 0x000e22000021f100 */
[----:B------:R-:W-:Y:S05]  /*dd80*/  BRA `(.L_x_22672) ;  /* 0x00000008009c7947 */ /* 0x000fea0003800000 */
.L_x_22677:
[----:B------:R-:W2:Y:S02]  /*dd90*/  LDG.E.64 R2, desc[UR36][R2.64] ;  /* 0x0000002402027981 */ /* 0x000ea4000c1e1b00 */
[----:B--2---:R0:W1:Y:S01]  /*dda0*/  F2I.F64.TRUNC R19, R2 ;  /* 0x0000000200137311 */ /* 0x004062000030d100 */
[----:B------:R-:W-:Y:S05]  /*ddb0*/  BRA `(.L_x_22672) ;  /* 0x0000000800907947 */ /* 0x000fea0003800000 */
.L_x_22667:
        /* <DEDUP_REMOVED lines=12> */
.L_x_22681:
[----:B------:R-:W2:Y:S02]  /*de80*/  LDG.E.64 R2, desc[UR36][R2.64] ;  /* 0x0000002402027981 */ /* 0x000ea4000c1e1b00 */
[----:B--2---:R0:W1:Y:S01]  /*de90*/  F2I.F64.TRUNC R19, R2 ;  /* 0x0000000200137311 */ /* 0x004062000030d100 */
[----:B------:R-:W-:Y:S05]  /*dea0*/  BRA `(.L_x_22672) ;  /* 0x0000000800547947 */ /* 0x000fea0003800000 */
.L_x_22680:
        /* <DEDUP_REMOVED lines=27> */
.L_x_22683:
        /* <DEDUP_REMOVED lines=14> */
.L_x_22682:
[----:B------:R-:W2:Y:S02]  /*e140*/  LDG.E.U16 R19, desc[UR36][R2.64] ;  /* 0x0000002402137981 */ /* 0x000ea4000c1e1500 */
[----:B--2---:R-:W-:-:S06]  /*e150*/  IMAD.U32 R19, R19, 0x10000, RZ ;  /* 0x0001000013137824 */ /* 0x004fcc00078e00ff */
[----:B------:R-:W4:Y:S01]  /*e160*/  F2I.FTZ.TRUNC.NTZ R19, R19 ;  /* 0x0000001300137305 */ /* 0x000f22000021f100 */
[----:B------:R-:W-:Y:S05]  /*e170*/  BRA `(.L_x_22672) ;  /* 0x0000000400a07947 */ /* 0x000fea0003800000 */
.L_x_22679:
        /* <DEDUP_REMOVED lines=10> */
.L_x_22686:
        /* <DEDUP_REMOVED lines=21> */
.L_x_22690:
[----:B------:R-:W-:Y:S05]  /*e370*/  BSYNC B1 ;  /* 0x0000000000017941 */ /* 0x000fea0003800000 */
.L_x_22689:
[----:B------:R-:W-:Y:S01]  /*e380*/  IMAD.SHL.U32 R2, R2, 0x100000, RZ ;  /* 0x0010000002027824 */ /* 0x000fe200078e00ff */
[----:B------:R-:W-:-:S04]  /*e390*/  LEA R0, R0, 0x3b800000, 0x17 ;  /* 0x3b80000000007811 */ /* 0x000fc800078eb8ff */
[----:B------:R-:W-:-:S07]  /*e3a0*/  LOP3.LUT R19, R0, R2, R19, 0xfe, !PT ;  /* 0x0000000200137212 */ /* 0x000fce00078efe13 */
.L_x_22688:
[----:B------:R-:W-:Y:S05]  /*e3b0*/  BSYNC B0 ;  /* 0x0000000000007941 */ /* 0x000fea0003800000 */
.L_x_22687:
[----:B------:R-:W0:Y:S01]  /*e3c0*/  F2I.FTZ.TRUNC.NTZ R19, R19 ;  /* 0x0000001300137305 */ /* 0x000e22000021f100 */
[----:B------:R-:W-:Y:S05]  /*e3d0*/  BRA `(.L_x_22672) ;  /* 0x0000000400087947 */ /* 0x000fea0003800000 */
.L_x_22685:
        /* <DEDUP_REMOVED lines=21> */
.L_x_22694:
[----:B------:R-:W-:Y:S05]  /*e530*/  BSYNC B1 ;  /* 0x0000000000017941 */ /* 0x000fea0003800000 */
.L_x_22693:
[----:B------:R-:W-:Y:S01]  /*e540*/  IMAD.SHL.U32 R2, R2, 0x200000, RZ ;  /* 0x0020000002027824 */ /* 0x000fe200078e00ff */
[----:B------:R-:W-:-:S04]  /*e550*/  LEA R0, R0, 0x37800000, 0x17 ;  /* 0x3780000000007811 */ /* 0x000fc800078eb8ff */
[----:B------:R-:W-:-:S07]  /*e560*/  LOP3.LUT R19, R0, R2, R19, 0xfe, !PT ;  /* 0x0000000200137212 */ /* 0x000fce00078efe13 */
.L_x_22692:
[----:B------:R-:W-:Y:S05]  /*e570*/  BSYNC B0 ;  /* 0x0000000000007941 */ /* 0x000fea0003800000 */
.L_x_22691:
[----:B------:R-:W0:Y:S01]  /*e580*/  F2I.FTZ.TRUNC.NTZ R19, R19 ;  /* 0x0000001300137305 */ /* 0x000e22000021f100 */
[----:B------:R-:W-:Y:S05]  /*e590*/  BRA `(.L_x_22672) ;  /* 0x0000000000987947 */ /* 0x000fea0003800000 */
.L_x_22684:
        /* <DEDUP_REMOVED lines=14> */
.L_x_22698:
[----:B------:R-:W-:Y:S05]  /*e680*/  BSYNC B0 ;  /* 0x0000000000007941 */ /* 0x000fea0003800000 */
.L_x_22697:
[----:B------:R-:W0:Y:S01]  /*e690*/  F2I.FTZ.TRUNC.NTZ R19, R19 ;  /* 0x0000001300137305 */ /* 0x000e22000021f100 */
[----:B------:R-:W-:Y:S05]  /*e6a0*/  BRA `(.L_x_22672) ;  /* 0x0000000000547947 */ /* 0x000fea0003800000 */
.L_x_22671:
        /* <DEDUP_REMOVED lines=17> */
.L_x_22699:
[----:B------:R-:W-:Y:S05]  /*e7c0*/  BRA `(.L_x_22672) ;  /* 0x00000000000c7947 */ /* 0x000fea0003800000 */
.L_x_22696:
[----:B------:R0:W5:Y:S01]  /*e7d0*/  LDG.E R19, desc[UR36][R2.64] ;  /* 0x0000002402137981 */ /* 0x000162000c1e1900 */
[----:B------:R-:W-:Y:S05]  /*e7e0*/  BRA `(.L_x_22672) ;  /* 0x0000000000047947 */ /* 0x000fea0003800000 */
.L_x_22695:
[----:B------:R0:W5:Y:S02]  /*e7f0*/  LDG.E R19, desc[UR36][R2.64] ;  /* 0x0000002402137981 */ /* 0x000164000c1e1900 */
.L_x_22672:
        /* <DEDUP_REMOVED lines=17> */
.L_x_22703:
[----:B------:R2:W5:Y:S01]  /*e910*/  LDG.E.U8 R18, desc[UR36][R2.64] ;  /* 0x0000002402127981 */ /* 0x000562000c1e1100 */
[----:B------:R-:W-:Y:S05]  /*e920*/  BRA `(.L_x_22705) ;  /* 0x0000000c00347947 */ /* 0x000fea0003800000 */
.L_x_22702:
        /* <DEDUP_REMOVED lines=8> */
.L_x_22707:
[----:B------:R0:W5:Y:S01]  /*e9b0*/  LDG.E R18, desc[UR36][R2.64] ;  /* 0x0000002402127981 */ /* 0x000162000c1e1900 */
[----:B------:R-:W-:Y:S05]  /*e9c0*/  BRA `(.L_x_22705) ;  /* 0x0000000c000c7947 */ /* 0x000fea0003800000 */
.L_x_22706:
[----:B------:R0:W5:Y:S01]  /*e9d0*/  LDG.E.S16 R18, desc[UR36][R2.64] ;  /* 0x0000002402127981 */ /* 0x000162000c1e1700 */
[----:B------:R-:W-:Y:S05]  /*e9e0*/  BRA `(.L_x_22705) ;  /* 0x0000000c00047947 */ /* 0x000fea0003800000 */
.L_x_22701:
        /* <DEDUP_REMOVED lines=9> */
.L_x_22709:
[----:B------:R-:W2:Y:S02]  /*ea80*/  LDG.E.U16 R2, desc[UR36][R2.64] ;  /* 0x0000002402027981 */ /* 0x000ea4000c1e1500 */
[----:B--2---:R-:W-:-:S06]  /*ea90*/  HADD2.F32 R18, -RZ, R2.H0_H0 ;  /* 0x20000002ff127230 */ /* 0x004fcc0000004100 */
[----:B------:R-:W0:Y:S01]  /*eaa0*/  F2I.FTZ.TRUNC.NTZ R18, R18 ;  /* 0x0000001200127305 */ /* 0x000e22000021f100 */
[----:B------:R-:W-:Y:S05]  /*eab0*/  BRA `(.L_x_22705) ;  /* 0x0000000800d07947 */ /* 0x000fea0003800000 */
.L_x_22708:
        /* <DEDUP_REMOVED lines=9> */
.L_x_22711:
[----:B------:R-:W2:Y:S02]  /*eb50*/  LDG.E.U16 R2, desc[UR36][R2.64] ;  /* 0x0000002402027981 */ /* 0x000ea4000c1e1500 */
[----:B--2---:R-:W-:-:S06]  /*eb60*/  HADD2.F32 R18, -RZ, R2.H0_H0 ;  /* 0x20000002ff127230 */ /* 0x004fcc0000004100 */
[----:B------:R-:W0:Y:S01]  /*eb70*/  F2I.FTZ.TRUNC.NTZ R18, R18 ;  /* 0x0000001200127305 */ /* 0x000e22000021f100 */
[----:B------:R-:W-:Y:S05]  /*eb80*/  BRA `(.L_x_22705) ;  /* 0x00000008009c7947 */ /* 0x000fea0003800000 */
.L_x_22710:
[----:B------:R-:W2:Y:S02]  /*eb90*/  LDG.E.64 R2, desc[UR36][R2.64] ;  /* 0x0000002402027981 */ /* 0x000ea4000c1e1b00 */
[----:B--2---:R0:W2:Y:S01]  /*eba0*/  F2I.F64.TRUNC R18, R2 ;  /* 0x0000000200127311 */ /* 0x0040a2000030d100 */
[----:B------:R-:W-:Y:S05]  /*ebb0*/  BRA `(.L_x_22705) ;  /* 0x0000000800907947 */ /* 0x000fea0003800000 */
.L_x_22700:
        /* <DEDUP_REMOVED lines=12> */
.L_x_22714:
[----:B------:R-:W2:Y:S02]  /*ec80*/  LDG.E.64 R2, desc[UR36][R2.64] ;  /* 0x0000002402027981 */ /* 0x000ea4000c1e1b00 */
[----:B--2---:R0:W2:Y:S01]  /*ec90*/  F2I.F64.TRUNC R18, R2 ;  /* 0x0000000200127311 */ /* 0x0040a2000030d100 */
[----:B------:R-:W-:Y:S05]  /*eca0*/  BRA `(.L_x_22705) ;  /* 0x0000000800547947 */ /* 0x000fea0003800000 */
.L_x_22713:
        /* <DEDUP_REMOVED lines=27> */
.L_x_22716:
        /* <DEDUP_REMOVED lines=14> */
.L_x_22715:
[----:B------:R-:W2:Y:S02]  /*ef40*/  LDG.E.U16 R18, desc[UR36][R2.64] ;  /* 0x0000002402127981 */ /* 0x000ea4000c1e1500 */
[----:B--2---:R-:W-:-:S06]  /*ef50*/  IMAD.U32 R18, R18, 0x10000, RZ ;  /* 0x0001000012127824 */ /* 0x004fcc00078e00ff */
[----:B------:R-:W0:Y:S01]  /*ef60*/  F2I.FTZ.TRUNC.NTZ R18, R18 ;  /* 0x0000001200127305 */ /* 0x000e22000021f100 */
[----:B------:R-:W-:Y:S05]  /*ef70*/  BRA `(.L_x_22705) ;  /* 0x0000000400a07947 */ /* 0x000fea0003800000 */
.L_x_22712:
        /* <DEDUP_REMOVED lines=10> */
.L_x_22719:
        /* <DEDUP_REMOVED lines=21> */
.L_x_22723:
[----:B------:R-:W-:Y:S05]  /*f170*/  BSYNC B1 ;  /* 0x0000000000017941 */ /* 0x000fea0003800000 */
.L_x_22722:
[----:B------:R-:W-:Y:S01]  /*f180*/  IMAD.SHL.U32 R2, R2, 0x100000, RZ ;  /* 0x0010000002027824 */ /* 0x000fe200078e00ff */
[----:B------:R-:W-:-:S04]  /*f190*/  LEA R3, R0, 0x3b800000, 0x17 ;  /* 0x3b80000000037811 */ /* 0x000fc800078eb8ff */
[----:B------:R-:W-:-:S07]  /*f1a0*/  LOP3.LUT R18, R3, R2, R18, 0xfe, !PT ;  /* 0x0000000203127212 */ /* 0x000fce00078efe12 */
.L_x_22721:
[----:B------:R-:W-:Y:S05]  /*f1b0*/  BSYNC B0 ;  /* 0x0000000000007941 */ /* 0x000fea0003800000 */
.L_x_22720:
[----:B------:R-:W0:Y:S01]  /*f1c0*/  F2I.FTZ.TRUNC.NTZ R18, R18 ;  /* 0x0000001200127305 */ /* 0x000e22000021f100 */
[----:B------:R-:W-:Y:S05]  /*f1d0*/  BRA `(.L_x_22705) ;  /* 0x0000000400087947 */ /* 0x000fea0003800000 */
.L_x_22718:
        /* <DEDUP_REMOVED lines=21> */
.L_x_22727:
[----:B------:R-:W-:Y:S05]  /*f330*/  BSYNC B1 ;  /* 0x0000000000017941 */ /* 0x000fea0003800000 */
.L_x_22726:
[----:B------:R-:W-:Y:S01]  /*f340*/  IMAD.SHL.U32 R2, R2, 0x200000, RZ ;  /* 0x0020000002027824 */ /* 0x000fe200078e00ff */
[----:B------:R-:W-:-:S04]  /*f350*/  LEA R3, R0, 0x37800000, 0x17 ;  /* 0x3780000000037811 */ /* 0x000fc800078eb8ff */
[----:B------:R-:W-:-:S07]  /*f360*/  LOP3.LUT R18, R3, R2, R18, 0xfe, !PT ;  /* 0x0000000203127212 */ /* 0x000fce00078efe12 */
.L_x_22725:
[----:B------:R-:W-:Y:S05]  /*f370*/  BSYNC B0 ;  /* 0x0000000000007941 */ /* 0x000fea0003800000 */
.L_x_22724:
[----:B------:R-:W0:Y:S01]  /*f380*/  F2I.FTZ.TRUNC.NTZ R18, R18 ;  /* 0x0000001200127305 */ /* 0x000e22000021f100 */
[----:B------:R-:W-:Y:S05]  /*f390*/  BRA `(.L_x_22705) ;  /* 0x0000000000987947 */ /* 0x000fea0003800000 */
.L_x_22717:
        /* <DEDUP_REMOVED lines=14> */
.L_x_22731:
[----:B------:R-:W-:Y:S05]  /*f480*/  BSYNC B0 ;  /* 0x0000000000007941 */ /* 0x000fea0003800000 */
.L_x_22730:
[----:B------:R-:W0:Y:S01]  /*f490*/  F2I.FTZ.TRUNC.NTZ R18, R18 ;  /* 0x0000001200127305 */ /* 0x000e22000021f100 */
[----:B------:R-:W-:Y:S05]  /*f4a0*/  BRA `(.L_x_22705) ;  /* 0x0000000000547947 */ /* 0x000fea0003800000 */
.L_x_22704:
        /* <DEDUP_REMOVED lines=17> */
.L_x_22732:
[----:B------:R-:W-:Y:S05]  /*f5c0*/  BRA `(.L_x_22705) ;  /* 0x00000000000c7947 */ /* 0x000fea0003800000 */
.L_x_22729:
[----:B------:R0:W5:Y:S01]  /*f5d0*/  LDG.E R18, desc[UR36][R2.64] ;  /* 0x0000002402127981 */ /* 0x000162000c1e1900 */
[----:B------:R-:W-:Y:S05]  /*f5e0*/  BRA `(.L_x_22705) ;  /* 0x0000000000047947 */ /* 0x000fea0003800000 */
.L_x_22728:
[----:B------:R0:W5:Y:S02]  /*f5f0*/  LDG.E R18, desc[UR36][R2.64] ;  /* 0x0000002402127981 */ /* 0x000164000c1e1900 */
.L_x_22705:
        /* <DEDUP_REMOVED lines=15> */
.L_x_22736:
[----:B------:R-:W-:Y:S01]  /*f6f0*/  STG.E.U8 desc[UR36][R16.64], R2 ;  /* 0x0000000210007986 */ /* 0x000fe2000c101124 */
[----:B------:R-:W-:Y:S05]  /*f700*/  EXIT ;  /* 0x000000000000794d */ /* 0x000fea0003800000 */
.L_x_22735:
        /* <DEDUP_REMOVED lines=9> */
.L_x_22739:
[----:B------:R-:W-:Y:S01]  /*f7a0*/  STG.E desc[UR36][R16.64], R2 ;  /* 0x0000000210007986 */ /* 0x000fe2000c101924 */
[----:B------:R-:W-:Y:S05]  /*f7b0*/  EXIT ;  /* 0x000000000000794d */ /* 0x000fea0003800000 */
.L_x_22738:
[----:B------:R-:W-:Y:S01]  /*f7c0*/  STG.E.U16 desc[UR36][R16.64], R2 ;  /* 0x0000000210007986 */ /* 0x000fe2000c101524 */
[----:B------:R-:W-:Y:S05]  /*f7d0*/  EXIT ;  /* 0x000000000000794d */ /* 0x000fea0003800000 */
.L_x_22734:
        /* <DEDUP_REMOVED lines=9> */
.L_x_22741:
[----:B------:R-:W-:-:S04]  /*f870*/  I2FP.F32.S32 R0, R2 ;  /* 0x0000000200007245 */ /* 0x000fc80000201400 */
[----:B------:R-:W-:-:S05]  /*f880*/  F2FP.F16.F32.PACK_AB R0, RZ, R0 ;  /* 0x00000000ff00723e */ /* 0x000fca00000000ff */
[----:B------:R-:W-:Y:S01]  /*f890*/  STG.E.U16 desc[UR36][R16.64], R0 ;  /* 0x0000000010007986 */ /* 0x000fe2000c101524 */
[----:B------:R-:W-:Y:S05]  /*f8a0*/  EXIT ;  /* 0x000000000000794d */ /* 0x000fea0003800000 */
.L_x_22740:
        /* <DEDUP_REMOVED lines=10> */
.L_x_22743:
[----:B------:R-:W-:-:S04]  /*f950*/  I2FP.F32.S32 R2, R2 ;  /* 0x0000000200027245 */ /* 0x000fc80000201400 */
[----:B------:R-:W-:-:S04]  /*f960*/  F2FP.F16.F32.PACK_AB R3, RZ, R2 ;  /* 0x00000002ff03723e */ /* 0x000fc800000000ff */
[----:B------:R-:W-:-:S05]  /*f970*/  PRMT R3, R3, 0x5410, RZ ;  /* 0x0000541003037816 */ /* 0x000fca00000000ff */
[----:B------:R-:W-:Y:S01]  /*f980*/  STG.E desc[UR36][R16.64], R3 ;  /* 0x0000000310007986 */ /* 0x000fe2000c101924 */
[----:B------:R-:W-:Y:S05]  /*f990*/  EXIT ;  /* 0x000000000000794d */ /* 0x000fea0003800000 */
.L_x_22742:
[----:B------:R-:W0:Y:S02]  /*f9a0*/  I2F.F64 R2, R2 ;  /* 0x0000000200027312 */ /* 0x000e240000201c00 */
[----:B0-----:R-:W-:Y:S01]  /*f9b0*/  STG.E.64 desc[UR36][R16.64], R2 ;  /* 0x0000000210007986 */ /* 0x001fe2000c101b24 */
[----:B------:R-:W-:Y:S05]  /*f9c0*/  EXIT ;  /* 0x000000000000794d */ /* 0x000fea0003800000 */
.L_x_22733:
        /* <DEDUP_REMOVED lines=12> */
.L_x_22746:
[----:B------:R-:W0:Y:S01]  /*fa90*/  I2F.F64 R4, R2 ;  /* 0x0000000200047312 */ /* 0x000e220000201c00 */
[----:B------:R-:W-:-:S05]  /*faa0*/  CS2R R6, SRZ ;  /* 0x0000000000067805 */ /* 0x000fca000001ff00 */
[----:B0-----:R-:W-:Y:S01]  /*fab0*/  STG.E.128 desc[UR36][R16.64], R4 ;  /* 0x0000000410007986 */ /* 0x001fe2000c101d24 */
[----:B------:R-:W-:Y:S05]  /*fac0*/  EXIT ;  /* 0x000000000000794d */ /* 0x000fea0003800000 */
.L_x_22745:
        /* <DEDUP_REMOVED lines=21> */
.L_x_22750:
[----:B------:R-:W-:Y:S05]  /*fc20*/  BSYNC B0 ;  /* 0x0000000000007941 */ /* 0x000fea0003800000 */
.L_x_22749:
[----:B------:R-:W-:-:S05]  /*fc30*/  LOP3.LUT R3, R0, R3, RZ, 0xfc, !PT ;  /* 0x0000000300037212 */ /* 0x000fca00078efcff */
[----:B------:R-:W-:Y:S01]  /*fc40*/  STG.E.U8 desc[UR36][R16.64], R3 ;  /* 0x0000000310007986 */ /* 0x000fe2000c101124 */
[----:B------:R-:W-:Y:S05]  /*fc50*/  EXIT ;  /* 0x000000000000794d */ /* 0x000fea0003800000 */
.L_x_22748:
        /* <DEDUP_REMOVED lines=13> */
.L_x_22752:
[----:B------:R-:W-:Y:S01]  /*fd30*/  IMAD.MOV.U32 R0, RZ, RZ, 0x7f ;  /* 0x0000007fff007424 */ /* 0x000fe200078e00ff */
[----:B------:R-:W-:-:S04]  /*fd40*/  ISETP.GT.U32.AND P0, PT, R2, 0x7f800000, PT ;  /* 0x7f8000000200780c */ /* 0x000fc80003f04070 */
[----:B------:R-:W-:-:S09]  /*fd50*/  SEL R0, R0, 0x7c, P0 ;  /* 0x0000007c00007807 */ /* 0x000fd20000000000 */
.L_x_22753:
[----:B------:R-:W-:Y:S05]  /*fd60*/  BSYNC B0 ;  /* 0x0000000000007941 */ /* 0x000fea0003800000 */
.L_x_22751:
[----:B------:R-:W-:-:S04]  /*fd70*/  LOP3.LUT R2, R3, 0x80000000, RZ, 0xc0, !PT ;  /* 0x8000000003027812 */ /* 0x000fc800078ec0ff */
[----:B------:R-:W-:-:S04]  /*fd80*/  SHF.R.U32.HI R3, RZ, 0x18, R2 ;  /* 0x00000018ff037819 */ /* 0x000fc80000011602 */
[----:B------:R-:W-:-:S05]  /*fd90*/  LOP3.LUT R3, R0, R3, RZ, 0xfc, !PT ;  /* 0x0000000300037212 */ /* 0x000fca00078efcff */
[----:B------:R-:W-:Y:S01]  /*fda0*/  STG.E.U8 desc[UR36][R16.64], R3 ;  /* 0x0000000310007986 */ /* 0x000fe2000c101124 */
[----:B------:R-:W-:Y:S05]  /*fdb0*/  EXIT ;  /* 0x000000000000794d */ /* 0x000fea0003800000 */
.L_x_22747:
[----:B------:R-:W-:-:S04]  /*fdc0*/  I2FP.F32.S32 R0, R2 ;  /* 0x0000000200007245 */ /* 0x000fc80000201400 */
[----:B------:R-:W-:-:S05]  /*fdd0*/  F2FP.BF16.F32.PACK_AB R0, RZ, R0 ;  /* 0x00000000ff00723e */ /* 0x000fca00000010ff */
[----:B------:R-:W-:Y:S01]  /*fde0*/  STG.E.U16 desc[UR36][R16.64], R0 ;  /* 0x0000000010007986 */ /* 0x000fe2000c101524 */
[----:B------:R-:W-:Y:S05]  /*fdf0*/  EXIT ;  /* 0x000000000000794d */ /* 0x000fea0003800000 */
.L_x_22744:
        /* <DEDUP_REMOVED lines=10> */
.L_x_22756:
        /* <DEDUP_REMOVED lines=17> */
.L_x_22759:
[----:B------:R-:W-:-:S04]  /*ffb0*/  LOP3.LUT R2, R3, 0x80000000, RZ, 0xc0, !PT ;  /* 0x8000000003027812 */ /* 0x000fc800078ec0ff */
[----:B------:R-:W-:-:S04]  /*ffc0*/  SHF.R.U32.HI R3, RZ, 0x18, R2 ;  /* 0x00000018ff037819 */ /* 0x000fc80000011602 */
[----:B------:R-:W-:-:S04]  /*ffd0*/  LOP3.LUT R0, R0, R3, RZ, 0xfc, !PT ;  /* 0x0000000300007212 */ /* 0x000fc800078efcff */
[----:B------:R-:W-:-:S07]  /*ffe0*/  PRMT R8, R0, 0x7610, R8 ;  /* 0x0000761000087816 */ /* 0x000fce0000000008 */
.L_x_22758:
[----:B------:R-:W-:Y:S05]  /*fff0*/  BSYNC B0 ;  /* 0x0000000000007941 */ /* 0x000fea0003800000 */
.L_x_22757:
[----:B------:R-:W-:Y:S01]  /*10000*/  STG.E.U8 desc[UR36][R16.64], R8 ;  /* 0x0000000810007986 */ /* 0x000fe2000c101124 */
[----:B------:R-:W-:Y:S05]  /*10010*/  EXIT ;  /* 0x000000000000794d */ /* 0x000fea0003800000 */
.L_x_22755:
        /* <DEDUP_REMOVED lines=17> */
.L_x_22762:
[----:B------:R-:W-:-:S04]  /*10130*/  LOP3.LUT R2, R3, 0x80000000, RZ, 0xc0, !PT ;  /* 0x8000000003027812 */ /* 0x000fc800078ec0ff */
[----:B------:R-:W-:-:S04]  /*10140*/  SHF.R.U32.HI R3, RZ, 0x18, R2 ;  /* 0x00000018ff037819 */ /* 0x000fc80000011602 */
[----:B------:R-:W-:-:S04]  /*10150*/  LOP3.LUT R0, R0, R3, RZ, 0xfc, !PT ;  /* 0x0000000300007212 */ /* 0x000fc800078efcff */
[----:B------:R-:W-:-:S07]  /*10160*/  PRMT R8, R0, 0x7610, R8 ;  /* 0x0000761000087816 */ /* 0x000fce0000000008 */
.L_x_22761:
[----:B------:R-:W-:Y:S05]  /*10170*/  BSYNC B0 ;  /* 0x0000000000007941 */ /* 0x000fea0003800000 */
.L_x_22760:
[----:B------:R-:W-:Y:S01]  /*10180*/  STG.E.U8 desc[UR36][R16.64], R8 ;  /* 0x0000000810007986 */ /* 0x000fe2000c101124 */
[----:B------:R-:W-:Y:S05]  /*10190*/  EXIT ;  /* 0x000000000000794d */ /* 0x000fea0003800000 */
.L_x_22754:
        /* <DEDUP_REMOVED lines=22> */
.L_x_22737:
        /* <DEDUP_REMOVED lines=16> */
.L_x_22765:
[----:B------:R-:W-:Y:S05]  /*10400*/  EXIT ;  /* 0x000000000000794d */ /* 0x000fea0003800000 */
.L_x_22764:
[----:B------:R-:W-:-:S05]  /*10410*/  SHF.R.S32.HI R3, RZ, 0x1f, R2 ;  /* 0x0000001fff037819 */ /* 0x000fca0000011402 */
[----:B------:R-:W-:Y:S01]  /*10420*/  STG.E.64 desc[UR36][R16.64], R2 ;  /* 0x0000000210007986 */ /* 0x000fe2000c101b24 */
[----:B------:R-:W-:Y:S05]  /*10430*/  EXIT ;  /* 0x000000000000794d */ /* 0x000fea0003800000 */
.L_x_22763:
[----:B------:R-:W-:Y:S01]  /*10440*/  STG.E desc[UR36][R16.64], R2 ;  /* 0x0000000210007986 */ /* 0x000fe2000c101924 */
[----:B------:R-:W-:Y:S05]  /*10450*/  EXIT ;  /* 0x000000000000794d */ /* 0x000fea0003800000 */
.L_x_22766:
        /* <DEDUP_REMOVED lines=10> */
.L_x_26337:


//--------------------- .text._ZN2at6native27unrolled_elementwise_kernelINS0_13BinaryFunctorIiiiNS0_17BitwiseAndFunctorIiEEEESt5arrayIPcLm3EELi4E23TrivialOffsetCalculatorILi2EjES9_ILi1EjENS0_6memory12LoadWithCastILi2EEENSC_13StoreWithCastILi1EEEEEviT_T0_T2_T3_T4_T5_ --------------------------
	.section	.text._ZN2at6native27unrolled_elementwise_kernelINS0_13BinaryFunctorIiiiNS0_17BitwiseAndFunctorIiEEEESt5arrayIPcLm3EELi4E23TrivialOffsetCalculatorILi2EjES9_ILi1EjENS0_6memory12LoadWithCastILi2EEENSC_13StoreWithCastILi1EEEEEviT_T0_T2_T3_T4_T5_,"ax",@progbits
	.align	128
        .global         _ZN2at6native27unrolled_elementwise_kernelINS0_13BinaryFunctorIiiiNS0_17BitwiseAndFunctorIiEEEESt5arrayIPcLm3EELi4E23TrivialOffsetCalculatorILi2EjES9_ILi1EjENS0_6memory12LoadWithCastILi2EEENSC_13StoreWithCastILi1EEEEEviT_T0_T2_T3_T4_T5_
        .type           _ZN2at6native27unrolled_elementwise_kernelINS0_13BinaryFunctorIiiiNS0_17BitwiseAndFunctorIiEEEESt5arrayIPcLm3EELi4E23TrivialOffsetCalculatorILi2EjES9_ILi1EjENS0_6memory12LoadWithCastILi2EEENSC_13StoreWithCastILi1EEEEEviT_T0_T2_T3_T4_T5_,@function
        .size           _ZN2at6native27unrolled_elementwise_kernelINS0_13BinaryFunctorIiiiNS0_17BitwiseAndFunctorIiEEEESt5arrayIPcLm3EELi4E23TrivialOffsetCalculatorILi2EjES9_ILi1EjENS0_6memory12LoadWithCastILi2EEENSC_13StoreWithCastILi1EEEEEviT_T0_T2_T3_T4_T5_,(.L_x_26338 - _ZN2at6native27unrolled_elementwise_kernelINS0_13BinaryFunctorIiiiNS0_17BitwiseAndFunctorIiEEEESt5arrayIPcLm3EELi4E23TrivialOffsetCalculatorILi2EjES9_ILi1EjENS0_6memory12LoadWithCastILi2EEENSC_13StoreWithCastILi1EEEEEviT_T0_T2_T3_T4_T5_)
        .other          _ZN2at6native27unrolled_elementwise_kernelINS0_13BinaryFunctorIiiiNS0_17BitwiseAndFunctorIiEEEESt5arrayIPcLm3EELi4E23TrivialOffsetCalculatorILi2EjES9_ILi1EjENS0_6memory12LoadWithCastILi2EEENSC_13StoreWithCastILi1EEEEEviT_T0_T2_T3_T4_T5_,@"STO_CUDA_ENTRY STV_DEFAULT"
_ZN2at6native27unrolled_elementwise_kernelINS0_13BinaryFunctorIiiiNS0_17BitwiseAndFunctorIiEEEESt5arrayIPcLm3EELi4E23TrivialOffsetCalculatorILi2EjES9_ILi1EjENS0_6memory12LoadWithCastILi2EEENSC_13StoreWithCastILi1EEEEEviT_T0_T2_T3_T4_T5_:
.text._ZN2at6native27unrolled_elementwise_kernelINS0_13BinaryFunctorIiiiNS0_17BitwiseAndFunctorIiEEEESt5arrayIPcLm3EELi4E23TrivialOffsetCalculatorILi2EjES9_ILi1EjENS0_6memory12LoadWithCastILi2EEENSC_13StoreWithCastILi1EEEEEviT_T0_T2_T3_T4_T5_:
        /* <DEDUP_REMOVED lines=33> */
.L_x_22772:
[----:B------:R3:W5:Y:S01]  /*0210*/  LDG.E.U8 R24, desc[UR36][R4.64] ;  /* 0x0000002404187981 */ /* 0x000762000c1e1100 */
[----:B------:R-:W-:Y:S05]  /*0220*/  BRA `(.L_x_22774) ;  /* 0x0000000c00387947 */ /* 0x000fea0003800000 */
.L_x_22771:
        /* <DEDUP_REMOVED lines=8> */
.L_x_22776:
[----:B------:R1:W5:Y:S01]  /*02b0*/  LDG.E R24, desc[UR36][R4.64] ;  /* 0x0000002404187981 */ /* 0x000362000c1e1900 */
[----:B------:R-:W-:Y:S05]  /*02c0*/  BRA `(.L_x_22774) ;  /* 0x0000000c00107947 */ /* 0x000fea0003800000 */
.L_x_22775:
[----:B------:R2:W5:Y:S01]  /*02d0*/  LDG.E.S16 R24, desc[UR36][R4.64] ;  /* 0x0000002404187981 */ /* 0x000562000c1e1700 */
[----:B------:R-:W-:Y:S05]  /*02e0*/  BRA `(.L_x_22774) ;  /* 0x0000000c00087947 */ /* 0x000fea0003800000 */
.L_x_22770:
        /* <DEDUP_REMOVED lines=9> */
.L_x_22778:
[----:B------:R-:W2:Y:S02]  /*0380*/  LDG.E.U16 R4, desc[UR36][R4.64] ;  /* 0x0000002404047981 */ /* 0x000ea4000c1e1500 */
[----:B--2---:R-:W-:-:S06]  /*0390*/  HADD2.F32 R24, -RZ, R4.H0_H0 ;  /* 0x20000004ff187230 */ /* 0x004fcc0000004100 */
[----:B------:R-:W0:Y:S01]  /*03a0*/  F2I.FTZ.TRUNC.NTZ R24, R24 ;  /* 0x0000001800187305 */ /* 0x000e22000021f100 */
[----:B------:R-:W-:Y:S05]  /*03b0*/  BRA `(.L_x_22774) ;  /* 0x0000000800d47947 */ /* 0x000fea0003800000 */
.L_x_22777:
        /* <DEDUP_REMOVED lines=9> */
.L_x_22780:
[----:B------:R-:W2:Y:S02]  /*0450*/  LDG.E.U16 R4, desc[UR36][R4.64] ;  /* 0x0000002404047981 */ /* 0x000ea4000c1e1500 */
[----:B--2---:R-:W-:-:S06]  /*0460*/  HADD2.F32 R24, -RZ, R4.H0_H0 ;  /* 0x20000004ff187230 */ /* 0x004fcc0000004100 */
[----:B------:R-:W0:Y:S01]  /*0470*/  F2I.FTZ.TRUNC.NTZ R24, R24 ;  /* 0x0000001800187305 */ /* 0x000e22000021f100 */
[----:B------:R-:W-:Y:S05]  /*0480*/  BRA `(.L_x_22774) ;  /* 0x0000000800a07947 */ /* 0x000fea0003800000 */
.L_x_22779:
[----:B------:R-:W2:Y:S02]  /*0490*/  LDG.E.64 R24, desc[UR36][R4.64] ;  /* 0x0000002404187981 */ /* 0x000ea4000c1e1b00 */
[----:B--2---:R0:W1:Y:S01]  /*04a0*/  F2I.F64.TRUNC R24, R24 ;  /* 0x0000001800187311 */ /* 0x004062000030d100 */
[----:B------:R-:W-:Y:S05]  /*04b0*/  BRA `(.L_x_22774) ;  /* 0x0000000800947947 */ /* 0x000fea0003800000 */
.L_x_22769:
        /* <DEDUP_REMOVED lines=12> */
.L_x_22783:
[----:B------:R-:W2:Y:S02]  /*0580*/  LDG.E.64 R4, desc[UR36][R4.64] ;  /* 0x0000002404047981 */ /* 0x000ea4000c1e1b00 */
[----:B--2---:R0:W1:Y:S01]  /*0590*/  F2I.F64.TRUNC R24, R4 ;  /* 0x0000000400187311 */ /* 0x004062000030d100 */
[----:B------:R-:W-:Y:S05]  /*05a0*/  BRA `(.L_x_22774) ;  /* 0x0000000800587947 */ /* 0x000fea0003800000 */
.L_x_22782:
        /* <DEDUP_REMOVED lines=27> */
.L_x_22785:
        /* <DEDUP_REMOVED lines=15> */
.L_x_22784:
[----:B------:R-:W2:Y:S02]  /*0850*/  LDG.E.U16 R24, desc[UR36][R4.64] ;  /* 0x0000002404187981 */ /* 0x000ea4000c1e1500 */
[----:B--2---:R-:W-:-:S06]  /*0860*/  IMAD.U32 R24, R24, 0x10000, RZ ;  /* 0x0001000018187824 */ /* 0x004fcc00078e00ff */
[----:B------:R-:W0:Y:S01]  /*0870*/  F2I.FTZ.TRUNC.NTZ R24, R24 ;  /* 0x0000001800187305 */ /* 0x000e22000021f100 */
[----:B------:R-:W-:Y:S05]  /*0880*/  BRA `(.L_x_22774) ;  /* 0x0000000400a07947 */ /* 0x000fea0003800000 */
.L_x_22781:
        /* <DEDUP_REMOVED lines=10> */
.L_x_22788:
        /* <DEDUP_REMOVED lines=21> */
.L_x_22792:
[----:B------:R-:W-:Y:S05]  /*0a80*/  BSYNC B1 ;  /* 0x0000000000017941 */ /* 0x000fea0003800000 */
.L_x_22791:
[----:B------:R-:W-:Y:S01]  /*0a90*/  IMAD.SHL.U32 R3, R3, 0x100000, RZ ;  /* 0x0010000003037824 */ /* 0x000fe200078e00ff */
[----:B------:R-:W-:-:S04]  /*0aa0*/  LEA R5, R0, 0x3b800000, 0x17 ;  /* 0x3b80000000057811 */ /* 0x000fc800078eb8ff */
[----:B------:R-:W-:-:S07]  /*0ab0*/  LOP3.LUT R24, R5, R3, R24, 0xfe, !PT ;  /* 0x0000000305187212 */ /* 0x000fce00078efe18 */
.L_x_22790:
[----:B------:R-:W-:Y:S05]  /*0ac0*/  BSYNC B0 ;  /* 0x0000000000007941 */ /* 0x000fea0003800000 */
.L_x_22789:
[----:B------:R-:W0:Y:S01]  /*0ad0*/  F2I.FTZ.TRUNC.NTZ R24, R24 ;  /* 0x0000001800187305 */ /* 0x000e22000021f100 */
[----:B------:R-:W-:Y:S05]  /*0ae0*/  BRA `(.L_x_22774) ;  /* 0x0000000400087947 */ /* 0x000fea0003800000 */
.L_x_22787:
        /* <DEDUP_REMOVED lines=21> */
.L_x_22796:
[----:B------:R-:W-:Y:S05]  /*0c40*/  BSYNC B1 ;  /* 0x0000000000017941 */ /* 0x000fea0003800000 */
.L_x_22795:
[----:B------:R-:W-:Y:S01]  /*0c50*/  IMAD.SHL.U32 R3, R3, 0x200000, RZ ;  /* 0x0020000003037824 */ /* 0x000fe200078e00ff */
[----:B------:R-:W-:-:S04]  /*0c60*/  LEA R5, R0, 0x37800000, 0x17 ;  /* 0x3780000000057811 */ /* 0x000fc800078eb8ff */
[----:B------:R-:W-:-:S07]  /*0c70*/  LOP3.LUT R24, R5, R3, R24, 0xfe, !PT ;  /* 0x0000000305187212 */ /* 0x000fce00078efe18 */
.L_x_22794:
[----:B------:R-:W-:Y:S05]  /*0c80*/  BSYNC B0 ;  /* 0x0000000000007941 */ /* 0x000fea0003800000 */
.L_x_22793:
[----:B------:R-:W0:Y:S01]  /*0c90*/  F2I.FTZ.TRUNC.NTZ R24, R24 ;  /* 0x0000001800187305 */ /* 0x000e22000021f100 */
[----:B------:R-:W-:Y:S05]  /*0ca0*/  BRA `(.L_x_22774) ;  /* 0x0000000000987947 */ /* 0x000fea0003800000 */
.L_x_22786:
        /* <DEDUP_REMOVED lines=14> */
.L_x_22800:
[----:B------:R-:W-:Y:S05]  /*0d90*/  BSYNC B0 ;  /* 0x0000000000007941 */ /* 0x000fea0003800000 */
.L_x_22799:
[----:B------:R-:W0:Y:S01]  /*0da0*/  F2I.FTZ.TRUNC.NTZ R24, R24 ;  /* 0x0000001800187305 */ /* 0x000e22000021f100 */
[----:B------:R-:W-:Y:S05]  /*0db0*/  BRA `(.L_x_22774) ;  /* 0x0000000000547947 */ /* 0x000fea0003800000 */
.L_x_22773:
        /* <DEDUP_REMOVED lines=17> */
.L_x_22801:
[----:B------:R-:W-:Y:S05]  /*0ed0*/  BRA `(.L_x_22774) ;  /* 0x00000000000c7947 */ /* 0x000fea0003800000 */
.L_x_22798:
[----:B------:R0:W5:Y:S01]  /*0ee0*/  LDG.E R24, desc[UR36][R4.64] ;  /* 0x0000002404187981 */ /* 0x000162000c1e1900 */
[----:B------:R-:W-:Y:S05]  /*0ef0*/  BRA `(.L_x_22774) ;  /* 0x0000000000047947 */ /* 0x000fea0003800000 */
.L_x_22797:
[----:B------:R0:W5:Y:S02]  /*0f00*/  LDG.E R24, desc[UR36][R4.64] ;  /* 0x0000002404187981 */ /* 0x000164000c1e1900 */
.L_x_22774:
        /* <DEDUP_REMOVED lines=18> */
.L_x_22805:
[----:B------:R1:W5:Y:S01]  /*1030*/  LDG.E.U8 R27, desc[UR36][R4.64] ;  /* 0x00000024041b7981 */ /* 0x000362000c1e1100 */
[----:B------:R-:W-:Y:S05]  /*1040*/  BRA `(.L_x_22807) ;  /* 0x0000000c00347947 */ /* 0x000fea0003800000 */
.L_x_22804:
        /* <DEDUP_REMOVED lines=8> */
.L_x_22809:
[----:B------:R3:W5:Y:S01]  /*10d0*/  LDG.E R27, desc[UR36][R4.64] ;  /* 0x00000024041b7981 */ /* 0x000762000c1e1900 */
[----:B------:R-:W-:Y:S05]  /*10e0*/  BRA `(.L_x_22807) ;  /* 0x0000000c000c7947 */ /* 0x000fea0003800000 */
.L_x_22808:
[----:B------:R2:W5:Y:S01]  /*10f0*/  LDG.E.S16 R27, desc[UR36][R4.64] ;  /* 0x00000024041b7981 */ /* 0x000562000c1e1700 */
[----:B------:R-:W-:Y:S05]  /*1100*/  BRA `(.L_x_22807) ;  /* 0x0000000c00047947 */ /* 0x000fea0003800000 */
.L_x_22803:
        /* <DEDUP_REMOVED lines=9> */
.L_x_22811:
[----:B------:R-:W2:Y:S02]  /*11a0*/  LDG.E.U16 R4, desc[UR36][R4.64] ;  /* 0x0000002404047981 */ /* 0x000ea4000c1e1500 */
[----:B--2---:R-:W-:-:S06]  /*11b0*/  HADD2.F32 R27, -RZ, R4.H0_H0 ;  /* 0x20000004ff1b7230 */ /* 0x004fcc0000004100 */
[----:B------:R-:W0:Y:S01]  /*11c0*/  F2I.FTZ.TRUNC.NTZ R27, R27 ;  /* 0x0000001b001b7305 */ /* 0x000e22000021f100 */
[----:B------:R-:W-:Y:S05]  /*11d0*/  BRA `(.L_x_22807) ;  /* 0x0000000800d07947 */ /* 0x000fea0003800000 */
.L_x_22810:
        /* <DEDUP_REMOVED lines=9> */
.L_x_22813:
[----:B------:R-:W2:Y:S02]  /*1270*/  LDG.E.U16 R4, desc[UR36][R4.64] ;  /* 0x0000002404047981 */ /* 0x000ea4000c1e1500 */
[----:B--2---:R-:W-:-:S06]  /*1280*/  HADD2.F32 R27, -RZ, R4.H0_H0 ;  /* 0x20000004ff1b7230 */ /* 0x004fcc0000004100 */
[----:B------:R-:W0:Y:S01]  /*1290*/  F2I.FTZ.TRUNC.NTZ R27, R27 ;  /* 0x0000001b001b7305 */ /* 0x000e22000021f100 */
[----:B------:R-:W-:Y:S05]  /*12a0*/  BRA `(.L_x_22807) ;  /* 0x00000008009c7947 */ /* 0x000fea0003800000 */
.L_x_22812:
[----:B------:R-:W2:Y:S02]  /*12b0*/  LDG.E.64 R4, desc[UR36][R4.64] ;  /* 0x0000002404047981 */ /* 0x000ea4000c1e1b00 */
[----:B--2---:R0:W1:Y:S01]  /*12c0*/  F2I.F64.TRUNC R27, R4 ;  /* 0x00000004001b7311 */ /* 0x004062000030d100 */
[----:B------:R-:W-:Y:S05]  /*12d0*/  BRA `(.L_x_22807) ;  /* 0x0000000800907947 */ /* 0x000fea0003800000 */
.L_x_22802:
        /* <DEDUP_REMOVED lines=12> */
.L_x_22816:
[----:B------:R-:W2:Y:S02]  /*13a0*/  LDG.E.64 R4, desc[UR36][R4.64] ;  /* 0x0000002404047981 */ /* 0x000ea4000c1e1b00 */
[----:B--2---:R0:W1:Y:S01]  /*13b0*/  F2I.F64.TRUNC R27, R4 ;  /* 0x00000004001b7311 */ /* 0x004062000030d100 */
[----:B------:R-:W-:Y:S05]  /*13c0*/  BRA `(.L_x_22807) ;  /* 0x0000000800547947 */ /* 0x000fea0003800000 */
.L_x_22815:
        /* <DEDUP_REMOVED lines=27> */
.L_x_22818:
        /* <DEDUP_REMOVED lines=14> */
.L_x_22817:
[----:B------:R-:W2:Y:S02]  /*1660*/  LDG.E.U16 R27, desc[UR36][R4.64] ;  /* 0x00000024041b7981 */ /* 0x000ea4000c1e1500 */
[----:B--2---:R-:W-:-:S06]  /*1670*/  IMAD.U32 R27, R27, 0x10000, RZ ;  /* 0x000100001b1b7824 */ /* 0x004fcc00078e00ff */
[----:B------:R-:W0:Y:S01]  /*1680*/  F2I.FTZ.TRUNC.NTZ R27, R27 ;  /* 0x0000001b001b7305 */ /* 0x000e22000021f100 */
[----:B------:R-:W-:Y:S05]  /*1690*/  BRA `(.L_x_22807) ;  /* 0x0000000400a07947 */ /* 0x000fea0003800000 */
.L_x_22814:
        /* <DEDUP_REMOVED lines=10> */
.L_x_22821:
        /* <DEDUP_REMOVED lines=21> */
.L_x_22825:
[----:B------:R-:W-:Y:S05]  /*1890*/  BSYNC B1 ;  /* 0x0000000000017941 */ /* 0x000fea0003800000 */
.L_x_22824:
[----:B------:R-:W-:Y:S01]  /*18a0*/  IMAD.SHL.U32 R3, R3, 0x100000, RZ ;  /* 0x0010000003037824 */ /* 0x000fe200078e00ff */
[----:B------:R-:W-:-:S04]  /*18b0*/  LEA R0, R0, 0x3b800000, 0x17 ;  /* 0x3b80000000007811 */ /* 0x000fc800078eb8ff */
[----:B------:R-:W-:-:S07]  /*18c0*/  LOP3.LUT R27, R0, R3, R27, 0xfe, !PT ;  /* 0x00000003001b7212 */ /* 0x000fce00078efe1b */
.L_x_22823:
[----:B------:R-:W-:Y:S05]  /*18d0*/  BSYNC B0 ;  /* 0x0000000000007941 */ /* 0x000fea0003800000 */
.L_x_22822:
[----:B------:R-:W0:Y:S01]  /*18e0*/  F2I.FTZ.TRUNC.NTZ R27, R27 ;  /* 0x0000001b001b7305 */ /* 0x000e22000021f100 */
[----:B------:R-:W-:Y:S05]  /*18f0*/  BRA `(.L_x_22807) ;  /* 0x0000000400087947 */ /* 0x000fea0003800000 */
.L_x_22820:
        /* <DEDUP_REMOVED lines=21> */
.L_x_22829:
[----:B------:R-:W-:Y:S05]  /*1a50*/  BSYNC B1 ;  /* 0x0000000000017941 */ /* 0x000fea0003800000 */
.L_x_22828:
[----:B------:R-:W-:Y:S01]  /*1a60*/  IMAD.SHL.U32 R3, R3, 0x200000, RZ ;  /* 0x0020000003037824 */ /* 0x000fe200078e00ff */
[----:B------:R-:W-:-:S04]  /*1a70*/  LEA R0, R0, 0x37800000, 0x17 ;  /* 0x3780000000007811 */ /* 0x000fc800078eb8ff */
[----:B------:R-:W-:-:S07]  /*1a80*/  LOP3.LUT R27, R0, R3, R27, 0xfe, !PT ;  /* 0x00000003001b7212 */ /* 0x000fce00078efe1b */
.L_x_22827:
[----:B------:R-:W-:Y:S05]  /*1a90*/  BSYNC B0 ;  /* 0x0000000000007941 */ /* 0x000fea0003800000 */
.L_x_22826:
[----:B------:R-:W0:Y:S01]  /*1aa0*/  F2I.FTZ.TRUNC.NTZ R27, R27 ;  /* 0x0000001b001b7305 */ /* 0x000e22000021f100 */
[----:B------:R-:W-:Y:S05]  /*1ab0*/  BRA `(.L_x_22807) ;  /* 0x0000000000987947 */ /* 0x000fea0003800000 */
.L_x_22819:
        /* <DEDUP_REMOVED lines=14> */
.L_x_22833:
[----:B------:R-:W-:Y:S05]  /*1ba0*/  BSYNC B0 ;  /* 0x0000000000007941 */ /* 0x000fea0003800000 */
.L_x_22832:
[----:B------:R-:W0:Y:S01]  /*1bb0*/  F2I.FTZ.TRUNC.NTZ R27, R27 ;  /* 0x0000001b001b7305 */ /* 0x000e22000021f100 */
[----:B------:R-:W-:Y:S05]  /*1bc0*/  BRA `(.L_x_22807) ;  /* 0x0000000000547947 */ /* 0x000fea0003800000 */
.L_x_22806:
        /* <DEDUP_REMOVED lines=17> */
.L_x_22834:
[----:B------:R-:W-:Y:S05]  /*1ce0*/  BRA `(.L_x_22807) ;  /* 0x00000000000c7947 */ /* 0x000fea0003800000 */
.L_x_22831:
[----:B------:R0:W5:Y:S01]  /*1cf0*/  LDG.E R27, desc[UR36][R4.64] ;  /* 0x00000024041b7981 */ /* 0x000162000c1e1900 */
[----:B------:R-:W-:Y:S05]  /*1d00*/  BRA `(.L_x_22807) ;  /* 0x0000000000047947 */ /* 0x000fea0003800000 */
.L_x_22830:
[----:B------:R0:W5:Y:S02]  /*1d10*/  LDG.E R27, desc[UR36][R4.64] ;  /* 0x00000024041b7981 */ /* 0x000164000c1e1900 */
.L_x_22807:
[----:B------:R-:W2:Y:S02]  /*1d20*/  S2R R17, SR_TID.X ;  /* 0x0000000000117919 */ /* 0x000ea40000002100 */
[----:B--2---:R-:W-:-:S07]  /*1d30*/  VIADD R17, R17, 0x80 ;  /* 0x0000008011117836 */ /* 0x004fce0000000000 */
.L_x_22768:
[----:B------:R-:W-:Y:S05]  /*1d40*/  BSYNC B6 ;  /* 0x0000000000067941 */ /* 0x000fea0003800000 */
.L_x_22767:
        /* <DEDUP_REMOVED lines=23> */
.L_x_22840:
[----:B------:R0:W5:Y:S01]  /*1ec0*/  LDG.E.U8 R29, desc[UR36][R4.64] ;  /* 0x00000024041d7981 */ /* 0x000162000c1e1100 */
[----:B------:R-:W-:Y:S05]  /*1ed0*/  BRA `(.L_x_22842) ;  /* 0x0000000c00347947 */ /* 0x000fea0003800000 */
.L_x_22839:
        /* <DEDUP_REMOVED lines=8> */
.L_x_22844:
[----:B------:R0:W5:Y:S01]  /*1f60*/  LDG.E R29, desc[UR36][R4.64] ;  /* 0x00000024041d7981 */ /* 0x000162000c1e1900 */
[----:B------:R-:W-:Y:S05]  /*1f70*/  BRA `(.L_x_22842) ;  /* 0x0000000c000c7947 */ /* 0x000fea0003800000 */
.L_x_22843:
[----:B------:R0:W5:Y:S01]  /*1f80*/  LDG.E.S16 R29, desc[UR36][R4.64] ;  /* 0x00000024041d7981 */ /* 0x000162000c1e1700 */
[----:B------:R-:W-:Y:S05]  /*1f90*/  BRA `(.L_x_22842) ;  /* 0x0000000c00047947 */ /* 0x000fea0003800000 */
.L_x_22838:
        /* <DEDUP_REMOVED lines=9> */
.L_x_22846:
[----:B------:R-:W2:Y:S02]  /*2030*/  LDG.E.U16 R4, desc[UR36][R4.64] ;  /* 0x0000002404047981 */ /* 0x000ea4000c1e1500 */
[----:B--2---:R-:W-:-:S06]  /*2040*/  HADD2.F32 R29, -RZ, R4.H0_H0 ;  /* 0x20000004ff1d7230 */ /* 0x004fcc0000004100 */
[----:B------:R-:W0:Y:S01]  /*2050*/  F2I.FTZ.TRUNC.NTZ R29, R29 ;  /* 0x0000001d001d7305 */ /* 0x000e22000021f100 */
[----:B------:R-:W-:Y:S05]  /*2060*/  BRA `(.L_x_22842) ;  /* 0x0000000800d07947 */ /* 0x000fea0003800000 */
.L_x_22845:
        /* <DEDUP_REMOVED lines=9> */
.L_x_22848:
[----:B------:R-:W2:Y:S02]  /*2100*/  LDG.E.U16 R4, desc[UR36][R4.64] ;  /* 0x0000002404047981 */ /* 0x000ea4000c1e1500 */
[----:B--2---:R-:W-:-:S06]  /*2110*/  HADD2.F32 R29, -RZ, R4.H0_H0 ;  /* 0x20000004ff1d7230 */ /* 0x004fcc0000004100 */
[----:B------:R-:W0:Y:S01]  /*2120*/  F2I.FTZ.TRUNC.NTZ R29, R29 ;  /* 0x0000001d001d7305 */ /* 0x000e22000021f100 */
[----:B------:R-:W-:Y:S05]  /*2130*/  BRA `(.L_x_22842) ;  /* 0x00000008009c7947 */ /* 0x000fea0003800000 */
.L_x_22847:
[----:B------:R-:W2:Y:S02]  /*2140*/  LDG.E.64 R4, desc[UR36][R4.64] ;  /* 0x0000002404047981 */ /* 0x000ea4000c1e1b00 */
[----:B--2---:R0:W1:Y:S01]  /*2150*/  F2I.F64.TRUNC R29, R4 ;  /* 0x00000004001d7311 */ /* 0x004062000030d100 */
[----:B------:R-:W-:Y:S05]  /*2160*/  BRA `(.L_x_22842) ;  /* 0x0000000800907947 */ /* 0x000fea0003800000 */
.L_x_22837:
        /* <DEDUP_REMOVED lines=12> */
.L_x_22851:
[----:B------:R-:W2:Y:S02]  /*2230*/  LDG.E.64 R4, desc[UR36][R4.64] ;  /* 0x0000002404047981 */ /* 0x000ea4000c1e1b00 */
[----:B--2---:R0:W1:Y:S01]  /*2240*/  F2I.F64.TRUNC R29, R4 ;  /* 0x00000004001d7311 */ /* 0x004062000030d100 */
[----:B------:R-:W-:Y:S05]  /*2250*/  BRA `(.L_x_22842) ;  /* 0x0000000800547947 */ /* 0x000fea0003800000 */
.L_x_22850:
        /* <DEDUP_REMOVED lines=27> */
.L_x_22853:
        /* <DEDUP_REMOVED lines=14> */
.L_x_22852:
[----:B------:R-:W2:Y:S02]  /*24f0*/  LDG.E.U16 R29, desc[UR36][R4.64] ;  /* 0x00000024041d7981 */ /* 0x000ea4000c1e1500 */
[----:B--2---:R-:W-:-:S06]  /*2500*/  IMAD.U32 R29, R29, 0x10000, RZ ;  /* 0x000100001d1d7824 */ /* 0x004fcc00078e00ff */
[----:B------:R-:W2:Y:S01]  /*2510*/  F2I.FTZ.TRUNC.NTZ R29, R29 ;  /* 0x0000001d001d7305 */ /* 0x000ea2000021f100 */
[----:B------:R-:W-:Y:S05]  /*2520*/  BRA `(.L_x_22842) ;  /* 0x0000000400a07947 */ /* 0x000fea0003800000 */
.L_x_22849:
        /* <DEDUP_REMOVED lines=10> */
.L_x_22856:
        /* <DEDUP_REMOVED lines=21> */
.L_x_22860:
[----:B------:R-:W-:Y:S05]  /*2720*/  BSYNC B1 ;  /* 0x0000000000017941 */ /* 0x000fea0003800000 */
.L_x_22859:
[----:B------:R-:W-:Y:S01]  /*2730*/  IMAD.SHL.U32 R3, R3, 0x100000, RZ ;  /* 0x0010000003037824 */ /* 0x000fe200078e00ff */
[----:B------:R-:W-:-:S04]  /*2740*/  LEA R0, R0, 0x3b800000, 0x17 ;  /* 0x3b80000000007811 */ /* 0x000fc800078eb8ff */
[----:B------:R-:W-:-:S07]  /*2750*/  LOP3.LUT R29, R0, R3, R29, 0xfe, !PT ;  /* 0x00000003001d7212 */ /* 0x000fce00078efe1d */
.L_x_22858:
[----:B------:R-:W-:Y:S05]  /*2760*/  BSYNC B0 ;  /* 0x0000000000007941 */ /* 0x000fea0003800000 */
.L_x_22857:
[----:B------:R-:W0:Y:S01]  /*2770*/  F2I.FTZ.TRUNC.NTZ R29, R29 ;  /* 0x0000001d001d7305 */ /* 0x000e22000021f100 */
[----:B------:R-:W-:Y:S05]  /*2780*/  BRA `(.L_x_22842) ;  /* 0x0000000400087947 */ /* 0x000fea0003800000 */
.L_x_22855:
        /* <DEDUP_REMOVED lines=21> */
.L_x_22864:
[----:B------:R-:W-:Y:S05]  /*28e0*/  BSYNC B1 ;  /* 0x0000000000017941 */ /* 0x000fea0003800000 */
.L_x_22863:
[----:B------:R-:W-:Y:S01]  /*28f0*/  IMAD.SHL.U32 R3, R3, 0x200000, RZ ;  /* 0x0020000003037824 */ /* 0x000fe200078e00ff */
[----:B------:R-:W-:-:S04]  /*2900*/  LEA R0, R0, 0x37800000, 0x17 ;  /* 0x3780000000007811 */ /* 0x000fc800078eb8ff */
[----:B------:R-:W-:-:S07]  /*2910*/  LOP3.LUT R29, R0, R3, R29, 0xfe, !PT ;  /* 0x00000003001d7212 */ /* 0x000fce00078efe1d */
.L_x_22862:
[----:B------:R-:W-:Y:S05]  /*2920*/  BSYNC B0 ;  /* 0x0000000000007941 */ /* 0x000fea0003800000 */
.L_x_22861:
[----:B------:R-:W0:Y:S01]  /*2930*/  F2I.FTZ.TRUNC.NTZ R29, R29 ;  /* 0x0000001d001d7305 */ /* 0x000e22000021f100 */
[----:B------:R-:W-:Y:S05]  /*2940*/  BRA `(.L_x_22842) ;  /* 0x0000000000987947 */ /* 0x000fea0003800000 */
.L_x_22854:
        /* <DEDUP_REMOVED lines=14> */
.L_x_22868:
[----:B------:R-:W-:Y:S05]  /*2a30*/  BSYNC B0 ;  /* 0x0000000000007941 */ /* 0x000fea0003800000 */
.L_x_22867:
[----:B------:R-:W0:Y:S01]  /*2a40*/  F2I.FTZ.TRUNC.NTZ R29, R29 ;  /* 0x0000001d001d7305 */ /* 0x000e22000021f100 */
[----:B------:R-:W-:Y:S05]  /*2a50*/  BRA `(.L_x_22842) ;  /* 0x0000000000547947 */ /* 0x000fea0003800000 */
.L_x_22841:
        /* <DEDUP_REMOVED lines=17> */
.L_x_22869:
[----:B------:R-:W-:Y:S05]  /*2b70*/  BRA `(.L_x_22842) ;  /* 0x00000000000c7947 */ /* 0x000fea0003800000 */
.L_x_22866:
[----:B------:R0:W5:Y:S01]  /*2b80*/  LDG.E R29, desc[UR36][R4.64] ;  /* 0x00000024041d7981 */ /* 0x000162000c1e1900 */
[----:B------:R-:W-:Y:S05]  /*2b90*/  BRA `(.L_x_22842) ;  /* 0x0000000000047947 */ /* 0x000fea0003800000 */
.L_x_22865:
[----:B------:R0:W5:Y:S02]  /*2ba0*/  LDG.E R29, desc[UR36][R4.64] ;  /* 0x00000024041d7981 */ /* 0x000164000c1e1900 */
.L_x_22842:
        /* <DEDUP_REMOVED lines=18> */
.L_x_22873:
[----:B------:R0:W5:Y:S01]  /*2cd0*/  LDG.E.U8 R26, desc[UR36][R4.64] ;  /* 0x00000024041a7981 */ /* 0x000162000c1e1100 */
[----:B------:R-:W-:Y:S05]  /*2ce0*/  BRA `(.L_x_22875) ;  /* 0x0000000c00347947 */ /* 0x000fea0003800000 */
.L_x_22872:
        /* <DEDUP_REMOVED lines=8> */
.L_x_22877:
[----:B------:R0:W5:Y:S01]  /*2d70*/  LDG.E R26, desc[UR36][R4.64] ;  /* 0x00000024041a7981 */ /* 0x000162000c1e1900 */
[----:B------:R-:W-:Y:S05]  /*2d80*/  BRA `(.L_x_22875) ;  /* 0x0000000c000c7947 */ /* 0x000fea0003800000 */
.L_x_22876:
[----:B------:R0:W5:Y:S01]  /*2d90*/  LDG.E.S16 R26, desc[UR36][R4.64] ;  /* 0x00000024041a7981 */ /* 0x000162000c1e1700 */
[----:B------:R-:W-:Y:S05]  /*2da0*/  BRA `(.L_x_22875) ;  /* 0x0000000c00047947 */ /* 0x000fea0003800000 */
.L_x_22871:
        /* <DEDUP_REMOVED lines=9> */
.L_x_22879:
[----:B------:R-:W3:Y:S02]  /*2e40*/  LDG.E.U16 R4, desc[UR36][R4.64] ;  /* 0x0000002404047981 */ /* 0x000ee4000c1e1500 */
[----:B---3--:R-:W-:-:S06]  /*2e50*/  HADD2.F32 R26, -RZ, R4.H0_H0 ;  /* 0x20000004ff1a7230 */ /* 0x008fcc0000004100 */
[----:B------:R-:W0:Y:S01]  /*2e60*/  F2I.FTZ.TRUNC.NTZ R26, R26 ;  /* 0x0000001a001a7305 */ /* 0x000e22000021f100 */
[----:B------:R-:W-:Y:S05]  /*2e70*/  BRA `(.L_x_22875) ;  /* 0x0000000800d07947 */ /* 0x000fea0003800000 */
.L_x_22878:
        /* <DEDUP_REMOVED lines=9> */
.L_x_22881:
[----:B------:R-:W3:Y:S02]  /*2f10*/  LDG.E.U16 R4, desc[UR36][R4.64] ;  /* 0x0000002404047981 */ /* 0x000ee4000c1e1500 */
[----:B---3--:R-:W-:-:S06]  /*2f20*/  HADD2.F32 R26, -RZ, R4.H0_H0 ;  /* 0x20000004ff1a7230 */ /* 0x008fcc0000004100 */
[----:B------:R-:W0:Y:S01]  /*2f30*/  F2I.FTZ.TRUNC.NTZ R26, R26 ;  /* 0x0000001a001a7305 */ /* 0x000e22000021f100 */
[----:B------:R-:W-:Y:S05]  /*2f40*/  BRA `(.L_x_22875) ;  /* 0x00000008009c7947 */ /* 0x000fea0003800000 */
.L_x_22880:
[----:B------:R-:W3:Y:S02]  /*2f50*/  LDG.E.64 R4, desc[UR36][R4.64] ;  /* 0x0000002404047981 */ /* 0x000ee4000c1e1b00 */
[----:B---3--:R0:W3:Y:S01]  /*2f60*/  F2I.F64.TRUNC R26, R4 ;  /* 0x00000004001a7311 */ /* 0x0080e2000030d100 */
[----:B------:R-:W-:Y:S05]  /*2f70*/  BRA `(.L_x_22875) ;  /* 0x0000000800907947 */ /* 0x000fea0003800000 */
.L_x_22870:
        /* <DEDUP_REMOVED lines=12> */
.L_x_22884:
[----:B------:R-:W3:Y:S02]  /*3040*/  LDG.E.64 R4, desc[UR36][R4.64] ;  /* 0x0000002404047981 */ /* 0x000ee4000c1e1b00 */
[----:B---3--:R0:W3:Y:S01]  /*3050*/  F2I.F64.TRUNC R26, R4 ;  /* 0x00000004001a7311 */ /* 0x0080e2000030d100 */
[----:B------:R-:W-:Y:S05]  /*3060*/  BRA `(.L_x_22875) ;  /* 0x0000000800547947 */ /* 0x000fea0003800000 */
.L_x_22883:
        /* <DEDUP_REMOVED lines=27> */
.L_x_22886:
        /* <DEDUP_REMOVED lines=14> */
.L_x_22885:
[----:B------:R-:W3:Y:S02]  /*3300*/  LDG.E.U16 R26, desc[UR36][R4.64] ;  /* 0x00000024041a7981 */ /* 0x000ee4000c1e1500 */
[----:B---3--:R-:W-:-:S06]  /*3310*/  IMAD.U32 R26, R26, 0x10000, RZ ;  /* 0x000100001a1a7824 */ /* 0x008fcc00078e00ff */
[----:B------:R-:W0:Y:S01]  /*3320*/  F2I.FTZ.TRUNC.NTZ R26, R26 ;  /* 0x0000001a001a7305 */ /* 0x000e22000021f100 */
[----:B------:R-:W-:Y:S05]  /*3330*/  BRA `(.L_x_22875) ;  /* 0x0000000400a07947 */ /* 0x000fea0003800000 */
.L_x_22882:
        /* <DEDUP_REMOVED lines=10> */
.L_x_22889:
        /* <DEDUP_REMOVED lines=21> */
.L_x_22893:
[----:B------:R-:W-:Y:S05]  /*3530*/  BSYNC B1 ;  /* 0x0000000000017941 */ /* 0x000fea0003800000 */
.L_x_22892:
[----:B------:R-:W-:Y:S01]  /*3540*/  IMAD.SHL.U32 R3, R3, 0x100000, RZ ;  /* 0x0010000003037824 */ /* 0x000fe200078e00ff */
[----:B------:R-:W-:-:S04]  /*3550*/  LEA R5, R0, 0x3b800000, 0x17 ;  /* 0x3b80000000057811 */ /* 0x000fc800078eb8ff */
[----:B------:R-:W-:-:S07]  /*3560*/  LOP3.LUT R26, R5, R3, R26, 0xfe, !PT ;  /* 0x00000003051a7212 */ /* 0x000fce00078efe1a */
.L_x_22891:
[----:B------:R-:W-:Y:S05]  /*3570*/  BSYNC B0 ;  /* 0x0000000000007941 */ /* 0x000fea0003800000 */
.L_x_22890:
[----:B------:R-:W3:Y:S01]  /*3580*/  F2I.FTZ.TRUNC.NTZ R26, R26 ;  /* 0x0000001a001a7305 */ /* 0x000ee2000021f100 */
[----:B------:R-:W-:Y:S05]  /*3590*/  BRA `(.L_x_22875) ;  /* 0x0000000400087947 */ /* 0x000fea0003800000 */
.L_x_22888:
        /* <DEDUP_REMOVED lines=21> */
.L_x_22897:
[----:B------:R-:W-:Y:S05]  /*36f0*/  BSYNC B1 ;  /* 0x0000000000017941 */ /* 0x000fea0003800000 */
.L_x_22896:
[----:B------:R-:W-:Y:S01]  /*3700*/  IMAD.SHL.U32 R3, R3, 0x200000, RZ ;  /* 0x0020000003037824 */ /* 0x000fe200078e00ff */
[----:B------:R-:W-:-:S04]  /*3710*/  LEA R5, R0, 0x37800000, 0x17 ;  /* 0x3780000000057811 */ /* 0x000fc800078eb8ff */
[----:B------:R-:W-:-:S07]  /*3720*/  LOP3.LUT R26, R5, R3, R26, 0xfe, !PT ;  /* 0x00000003051a7212 */ /* 0x000fce00078efe1a */
.L_x_22895:
[----:B------:R-:W-:Y:S05]  /*3730*/  BSYNC B0 ;  /* 0x0000000000007941 */ /* 0x000fea0003800000 */
.L_x_22894:
[----:B------:R-:W0:Y:S01]  /*3740*/  F2I.FTZ.TRUNC.NTZ R26, R26 ;  /* 0x0000001a001a7305 */ /* 0x000e22000021f100 */
[----:B------:R-:W-:Y:S05]  /*3750*/  BRA `(.L_x_22875) ;  /* 0x0000000000987947 */ /* 0x000fea0003800000 */
.L_x_22887:
        /* <DEDUP_REMOVED lines=14> */
.L_x_22901:
[----:B------:R-:W-:Y:S05]  /*3840*/  BSYNC B0 ;  /* 0x0000000000007941 */ /* 0x000fea0003800000 */
.L_x_22900:
[----:B------:R-:W0:Y:S01]  /*3850*/  F2I.FTZ.TRUNC.NTZ R26, R26 ;  /* 0x0000001a001a7305 */ /* 0x000e22000021f100 */
[----:B------:R-:W-:Y:S05]  /*3860*/  BRA `(.L_x_22875) ;  /* 0x0000000000547947 */ /* 0x000fea0003800000 */
.L_x_22874:
        /* <DEDUP_REMOVED lines=17> */
.L_x_22902:
[----:B------:R-:W-:Y:S05]  /*3980*/  BRA `(.L_x_22875) ;  /* 0x00000000000c7947 */ /* 0x000fea0003800000 */
.L_x_22899:
[----:B------:R0:W5:Y:S01]  /*3990*/  LDG.E R26, desc[UR36][R4.64] ;  /* 0x00000024041a7981 */ /* 0x000162000c1e1900 */
[----:B------:R-:W-:Y:S05]  /*39a0*/  BRA `(.L_x_22875) ;  /* 0x0000000000047947 */ /* 0x000fea0003800000 */
.L_x_22898:
[----:B------:R0:W5:Y:S02]  /*39b0*/  LDG.E R26, desc[UR36][R4.64] ;  /* 0x00000024041a7981 */ /* 0x000164000c1e1900 */
.L_x_22875:
[----:B------:R-:W-:-:S07]  /*39c0*/  VIADD R17, R17, 0x80 ;  /* 0x0000008011117836 */ /* 0x000fce0000000000 */
.L_x_22836:
[----:B------:R-:W-:Y:S05]  /*39d0*/  BSYNC B6 ;  /* 0x0000000000067941 */ /* 0x000fea0003800000 */
.L_x_22835:
        /* <DEDUP_REMOVED lines=25> */
.L_x_22908:
[----:B------:R0:W5:Y:S01]  /*3b70*/  LDG.E.U8 R22, desc[UR36][R4.64] ;  /* 0x0000002404167981 */ /* 0x000162000c1e1100 */
[----:B------:R-:W-:Y:S05]  /*3b80*/  BRA `(.L_x_22910) ;  /* 0x0000000c00347947 */ /* 0x000fea0003800000 */
.L_x_22907:
        /* <DEDUP_REMOVED lines=8> */
.L_x_22912:
[----:B------:R0:W5:Y:S01]  /*3c10*/  LDG.E R22, desc[UR36][R4.64] ;  /* 0x0000002404167981 */ /* 0x000162000c1e1900 */
[----:B------:R-:W-:Y:S05]  /*3c20*/  BRA `(.L_x_22910) ;  /* 0x0000000c000c7947 */ /* 0x000fea0003800000 */
.L_x_22911:
[----:B------:R0:W5:Y:S01]  /*3c30*/  LDG.E.S16 R22, desc[UR36][R4.64] ;  /* 0x0000002404167981 */ /* 0x000162000c1e1700 */
[----:B------:R-:W-:Y:S05]  /*3c40*/  BRA `(.L_x_22910) ;  /* 0x0000000c00047947 */ /* 0x000fea0003800000 */
.L_x_22906:
        /* <DEDUP_REMOVED lines=9> */
.L_x_22914:
[----:B------:R-:W3:Y:S02]  /*3ce0*/  LDG.E.U16 R4, desc[UR36][R4.64] ;  /* 0x0000002404047981 */ /* 0x000ee4000c1e1500 */
[----:B---3--:R-:W-:-:S06]  /*3cf0*/  HADD2.F32 R22, -RZ, R4.H0_H0 ;  /* 0x20000004ff167230 */ /* 0x008fcc0000004100 */
[----:B------:R-:W0:Y:S01]  /*3d00*/  F2I.FTZ.TRUNC.NTZ R22, R22 ;  /* 0x0000001600167305 */ /* 0x000e22000021f100 */
[----:B------:R-:W-:Y:S05]  /*3d10*/  BRA `(.L_x_22910) ;  /* 0x0000000800d07947 */ /* 0x000fea0003800000 */
.L_x_22913:
        /* <DEDUP_REMOVED lines=9> */
.L_x_22916:
[----:B------:R-:W3:Y:S02]  /*3db0*/  LDG.E.U16 R4, desc[UR36][R4.64] ;  /* 0x0000002404047981 */ /* 0x000ee4000c1e1500 */
[----:B---3--:R-:W-:-:S06]  /*3dc0*/  HADD2.F32 R22, -RZ, R4.H0_H0 ;  /* 0x20000004ff167230 */ /* 0x008fcc0000004100 */
[----:B------:R-:W0:Y:S01]  /*3dd0*/  F2I.FTZ.TRUNC.NTZ R22, R22 ;  /* 0x0000001600167305 */ /* 0x000e22000021f100 */
[----:B------:R-:W-:Y:S05]  /*3de0*/  BRA `(.L_x_22910) ;  /* 0x00000008009c7947 */ /* 0x000fea0003800000 */
.L_x_22915:
[----:B------:R-:W3:Y:S02]  /*3df0*/  LDG.E.64 R4, desc[UR36][R4.64] ;  /* 0x0000002404047981 */ /* 0x000ee4000c1e1b00 */
[----:B---3--:R0:W1:Y:S01]  /*3e00*/  F2I.F64.TRUNC R22, R4 ;  /* 0x0000000400167311 */ /* 0x008062000030d100 */
[----:B------:R-:W-:Y:S05]  /*3e10*/  BRA `(.L_x_22910) ;  /* 0x0000000800907947 */ /* 0x000fea0003800000 */
.L_x_22905:
        /* <DEDUP_REMOVED lines=12> */
.L_x_22919:
[----:B------:R-:W3:Y:S02]  /*3ee0*/  LDG.E.64 R4, desc[UR36][R4.64] ;  /* 0x0000002404047981 */ /* 0x000ee4000c1e1b00 */
[----:B---3--:R0:W1:Y:S01]  /*3ef0*/  F2I.F64.TRUNC R22, R4 ;  /* 0x0000000400167311 */ /* 0x008062000030d100 */
[----:B------:R-:W-:Y:S05]  /*3f00*/  BRA `(.L_x_22910) ;  /* 0x0000000800547947 */ /* 0x000fea0003800000 */
.L_x_22918:
        /* <DEDUP_REMOVED lines=27> */
.L_x_22921:
        /* <DEDUP_REMOVED lines=14> */
.L_x_22920:
[----:B------:R-:W3:Y:S02]  /*41a0*/  LDG.E.U16 R22, desc[UR36][R4.64] ;  /* 0x0000002404167981 */ /* 0x000ee4000c1e1500 */
[----:B---3--:R-:W-:-:S06]  /*41b0*/  IMAD.U32 R22, R22, 0x10000, RZ ;  /* 0x0001000016167824 */ /* 0x008fcc00078e00ff */
[----:B------:R-:W3:Y:S01]  /*41c0*/  F2I.FTZ.TRUNC.NTZ R22, R22 ;  /* 0x0000001600167305 */ /* 0x000ee2000021f100 */
[----:B------:R-:W-:Y:S05]  /*41d0*/  BRA `(.L_x_22910) ;  /* 0x0000000400a07947 */ /* 0x000fea0003800000 */
.L_x_22917:
        /* <DEDUP_REMOVED lines=10> */
.L_x_22924:
        /* <DEDUP_REMOVED lines=21> */
.L_x_22928:
[----:B------:R-:W-:Y:S05]  /*43d0*/  BSYNC B1 ;  /* 0x0000000000017941 */ /* 0x000fea0003800000 */
.L_x_22927:
[----:B------:R-:W-:Y:S01]  /*43e0*/  IMAD.SHL.U32 R3, R3, 0x100000, RZ ;  /* 0x0010000003037824 */ /* 0x000fe200078e00ff */
[----:B------:R-:W-:-:S04]  /*43f0*/  LEA R5, R0, 0x3b800000, 0x17 ;  /* 0x3b80000000057811 */ /* 0x000fc800078eb8ff */
[----:B------:R-:W-:-:S07]  /*4400*/  LOP3.LUT R22, R5, R3, R22, 0xfe, !PT ;  /* 0x0000000305167212 */ /* 0x000fce00078efe16 */
.L_x_22926:
[----:B------:R-:W-:Y:S05]  /*4410*/  BSYNC B0 ;  /* 0x0000000000007941 */ /* 0x000fea0003800000 */
.L_x_22925:
[----:B------:R-:W0:Y:S01]  /*4420*/  F2I.FTZ.TRUNC.NTZ R22, R22 ;  /* 0x0000001600167305 */ /* 0x000e22000021f100 */
[----:B------:R-:W-:Y:S05]  /*4430*/  BRA `(.L_x_22910) ;  /* 0x0000000400087947 */ /* 0x000fea0003800000 */
.L_x_22923:
        /* <DEDUP_REMOVED lines=21> */
.L_x_22932:
[----:B------:R-:W-:Y:S05]  /*4590*/  BSYNC B1 ;  /* 0x0000000000017941 */ /* 0x000fea0003800000 */
.L_x_22931:
[----:B------:R-:W-:Y:S01]  /*45a0*/  IMAD.SHL.U32 R3, R3, 0x200000, RZ ;  /* 0x0020000003037824 */ /* 0x000fe200078e00ff */
[----:B------:R-:W-:-:S04]  /*45b0*/  LEA R5, R0, 0x37800000, 0x17 ;  /* 0x3780000000057811 */ /* 0x000fc800078eb8ff */
[----:B------:R-:W-:-:S07]  /*45c0*/  LOP3.LUT R22, R5, R3, R22, 0xfe, !PT ;  /* 0x0000000305167212 */ /* 0x000fce00078efe16 */
.L_x_22930:
[----:B------:R-:W-:Y:S05]  /*45d0*/  BSYNC B0 ;  /* 0x0000000000007941 */ /* 0x000fea0003800000 */
.L_x_22929:
[----:B------:R-:W0:Y:S01]  /*45e0*/  F2I.FTZ.TRUNC.NTZ R22, R22 ;  /* 0x0000001600167305 */ /* 0x000e22000021f100 */
[----:B------:R-:W-:Y:S05]  /*45f0*/  BRA `(.L_x_22910) ;  /* 0x0000000000987947 */ /* 0x000fea0003800000 */
.L_x_22922:
        /* <DEDUP_REMOVED lines=14> */
.L_x_22936:
[----:B------:R-:W-:Y:S05]  /*46e0*/  BSYNC B0 ;  /* 0x0000000000007941 */ /* 0x000fea0003800000 */
.L_x_22935:
[----:B------:R-:W0:Y:S01]  /*46f0*/  F2I.FTZ.TRUNC.NTZ R22, R22 ;  /* 0x0000001600167305 */ /* 0x000e22000021f100 */
[----:B------:R-:W-:Y:S05]  /*4700*/  BRA `(.L_x_22910) ;  /* 0x0000000000547947 */ /* 0x000fea0003800000 */
.L_x_22909:
        /* <DEDUP_REMOVED lines=17> */
.L_x_22937:
[----:B------:R-:W-:Y:S05]  /*4820*/  BRA `(.L_x_22910) ;  /* 0x00000000000c7947 */ /* 0x000fea0003800000 */
.L_x_22934:
[----:B------:R0:W5:Y:S01]  /*4830*/  LDG.E R22, desc[UR36][R4.64] ;  /* 0x0000002404167981 */ /* 0x000162000c1e1900 */
[----:B------:R-:W-:Y:S05]  /*4840*/  BRA `(.L_x_22910) ;  /* 0x0000000000047947 */ /* 0x000fea0003800000 */
.L_x_22933:
[----:B------:R0:W5:Y:S02]  /*4850*/  LDG.E R22, desc[UR36][R4.64] ;  /* 0x0000002404167981 */ /* 0x000164000c1e1900 */
.L_x_22910:
        /* <DEDUP_REMOVED lines=19> */
.L_x_22941:
[----:B------:R0:W5:Y:S01]  /*4990*/  LDG.E.U8 R25, desc[UR36][R4.64] ;  /* 0x0000002404197981 */ /* 0x000162000c1e1100 */
[----:B------:R-:W-:Y:S05]  /*49a0*/  BRA `(.L_x_22943) ;  /* 0x0000000c00347947 */ /* 0x000fea0003800000 */
.L_x_22940:
        /* <DEDUP_REMOVED lines=8> */
.L_x_22945:
[----:B------:R0:W5:Y:S01]  /*4a30*/  LDG.E R25, desc[UR36][R4.64] ;  /* 0x0000002404197981 */ /* 0x000162000c1e1900 */
[----:B------:R-:W-:Y:S05]  /*4a40*/  BRA `(.L_x_22943) ;  /* 0x0000000c000c7947 */ /* 0x000fea0003800000 */
.L_x_22944:
[----:B------:R0:W5:Y:S01]  /*4a50*/  LDG.E.S16 R25, desc[UR36][R4.64] ;  /* 0x0000002404197981 */ /* 0x000162000c1e1700 */
[----:B------:R-:W-:Y:S05]  /*4a60*/  BRA `(.L_x_22943) ;  /* 0x0000000c00047947 */ /* 0x000fea0003800000 */
.L_x_22939:
        /* <DEDUP_REMOVED lines=9> */
.L_x_22947:
[----:B------:R-:W4:Y:S02]  /*4b00*/  LDG.E.U16 R4, desc[UR36][R4.64] ;  /* 0x0000002404047981 */ /* 0x000f24000c1e1500 */
[----:B----4-:R-:W-:-:S06]  /*4b10*/  HADD2.F32 R25, -RZ, R4.H0_H0 ;  /* 0x20000004ff197230 */ /* 0x010fcc0000004100 */
[----:B------:R-:W0:Y:S01]  /*4b20*/  F2I.FTZ.TRUNC.NTZ R25, R25 ;  /* 0x0000001900197305 */ /* 0x000e22000021f100 */
[----:B------:R-:W-:Y:S05]  /*4b30*/  BRA `(.L_x_22943) ;  /* 0x0000000800d07947 */ /* 0x000fea0003800000 */
.L_x_22946:
        /* <DEDUP_REMOVED lines=9> */
.L_x_22949:
[----:B------:R-:W4:Y:S02]  /*4bd0*/  LDG.E.U16 R4, desc[UR36][R4.64] ;  /* 0x0000002404047981 */ /* 0x000f24000c1e1500 */
[----:B----4-:R-:W-:-:S06]  /*4be0*/  HADD2.F32 R25, -RZ, R4.H0_H0 ;  /* 0x20000004ff197230 */ /* 0x010fcc0000004100 */
[----:B------:R-:W0:Y:S01]  /*4bf0*/  F2I.FTZ.TRUNC.NTZ R25, R25 ;  /* 0x0000001900197305 */ /* 0x000e22000021f100 */
[----:B------:R-:W-:Y:S05]  /*4c00*/  BRA `(.L_x_22943) ;  /* 0x00000008009c7947 */ /* 0x000fea0003800000 */
.L_x_22948:
[----:B------:R-:W4:Y:S02]  /*4c10*/  LDG.E.64 R4, desc[UR36][R4.64] ;  /* 0x0000002404047981 */ /* 0x000f24000c1e1b00 */
[----:B----4-:R0:W4:Y:S01]  /*4c20*/  F2I.F64.TRUNC R25, R4 ;  /* 0x0000000400197311 */ /* 0x010122000030d100 */
[----:B------:R-:W-:Y:S05]  /*4c30*/  BRA `(.L_x_22943) ;  /* 0x0000000800907947 */ /* 0x000fea0003800000 */
.L_x_22938:
        /* <DEDUP_REMOVED lines=12> */
.L_x_22952:
[----:B------:R-:W4:Y:S02]  /*4d00*/  LDG.E.64 R4, desc[UR36][R4.64] ;  /* 0x0000002404047981 */ /* 0x000f24000c1e1b00 */
[----:B----4-:R0:W4:Y:S01]  /*4d10*/  F2I.F64.TRUNC R25, R4 ;  /* 0x0000000400197311 */ /* 0x010122000030d100 */
[----:B------:R-:W-:Y:S05]  /*4d20*/  BRA `(.L_x_22943) ;  /* 0x0000000800547947 */ /* 0x000fea0003800000 */
.L_x_22951:
        /* <DEDUP_REMOVED lines=27> */
.L_x_22954:
        /* <DEDUP_REMOVED lines=14> */
.L_x_22953:
[----:B------:R-:W4:Y:S02]  /*4fc0*/  LDG.E.U16 R25, desc[UR36][R4.64] ;  /* 0x0000002404197981 */ /* 0x000f24000c1e1500 */
[----:B----4-:R-:W-:-:S06]  /*4fd0*/  IMAD.U32 R25, R25, 0x10000, RZ ;  /* 0x0001000019197824 */ /* 0x010fcc00078e00ff */
[----:B------:R-:W0:Y:S01]  /*4fe0*/  F2I.FTZ.TRUNC.NTZ R25, R25 ;  /* 0x0000001900197305 */ /* 0x000e22000021f100 */
[----:B------:R-:W-:Y:S05]  /*4ff0*/  BRA `(.L_x_22943) ;  /* 0x0000000400a07947 */ /* 0x000fea0003800000 */
.L_x_22950:
        /* <DEDUP_REMOVED lines=10> */
.L_x_22957:
        /* <DEDUP_REMOVED lines=21> */
.L_x_22961:
[----:B------:R-:W-:Y:S05]  /*51f0*/  BSYNC B1 ;  /* 0x0000000000017941 */ /* 0x000fea0003800000 */
.L_x_22960:
[----:B------:R-:W-:Y:S01]  /*5200*/  IMAD.SHL.U32 R3, R3, 0x100000, RZ ;  /* 0x0010000003037824 */ /* 0x000fe200078e00ff */
[----:B------:R-:W-:-:S04]  /*5210*/  LEA R0, R0, 0x3b800000, 0x17 ;  /* 0x3b80000000007811 */ /* 0x000fc800078eb8ff */
[----:B------:R-:W-:-:S07]  /*5220*/  LOP3.LUT R25, R0, R3, R25, 0xfe, !PT ;  /* 0x0000000300197212 */ /* 0x000fce00078efe19 */
.L_x_22959:
[----:B------:R-:W-:Y:S05]  /*5230*/  BSYNC B0 ;  /* 0x0000000000007941 */ /* 0x000fea0003800000 */
.L_x_22958:
[----:B------:R-:W4:Y:S01]  /*5240*/  F2I.FTZ.TRUNC.NTZ R25, R25 ;  /* 0x0000001900197305 */ /* 0x000f22000021f100 */
[----:B------:R-:W-:Y:S05]  /*5250*/  BRA `(.L_x_22943) ;  /* 0x0000000400087947 */ /* 0x000fea0003800000 */
.L_x_22956:
        /* <DEDUP_REMOVED lines=21> */
.L_x_22965:
[----:B------:R-:W-:Y:S05]  /*53b0*/  BSYNC B1 ;  /* 0x0000000000017941 */ /* 0x000fea0003800000 */
.L_x_22964:
[----:B------:R-:W-:Y:S01]  /*53c0*/  IMAD.SHL.U32 R3, R3, 0x200000, RZ ;  /* 0x0020000003037824 */ /* 0x000fe200078e00ff */
[----:B------:R-:W-:-:S04]  /*53d0*/  LEA R0, R0, 0x37800000, 0x17 ;  /* 0x3780000000007811 */ /* 0x000fc800078eb8ff */
[----:B------:R-:W-:-:S07]  /*53e0*/  LOP3.LUT R25, R0, R3, R25, 0xfe, !PT ;  /* 0x0000000300197212 */ /* 0x000fce00078efe19 */
.L_x_22963:
[----:B------:R-:W-:Y:S05]  /*53f0*/  BSYNC B0 ;  /* 0x0000000000007941 */ /* 0x000fea0003800000 */
.L_x_22962:
[----:B------:R-:W0:Y:S01]  /*5400*/  F2I.FTZ.TRUNC.NTZ R25, R25 ;  /* 0x0000001900197305 */ /* 0x000e22000021f100 */
[----:B------:R-:W-:Y:S05]  /*5410*/  BRA `(.L_x_22943) ;  /* 0x0000000000987947 */ /* 0x000fea0003800000 */
.L_x_22955:
        /* <DEDUP_REMOVED lines=14> */
.L_x_22969:
[----:B------:R-:W-:Y:S05]  /*5500*/  BSYNC B0 ;  /* 0x0000000000007941 */ /* 0x000fea0003800000 */
.L_x_22968:
[----:B------:R-:W0:Y:S01]  /*5510*/  F2I.FTZ.TRUNC.NTZ R25, R25 ;  /* 0x0000001900197305 */ /* 0x000e22000021f100 */
[----:B------:R-:W-:Y:S05]  /*5520*/  BRA `(.L_x_22943) ;  /* 0x0000000000547947 */ /* 0x000fea0003800000 */
.L_x_22942:
        /* <DEDUP_REMOVED lines=17> */
.L_x_22970:
[----:B------:R-:W-:Y:S05]  /*5640*/  BRA `(.L_x_22943) ;  /* 0x00000000000c7947 */ /* 0x000fea0003800000 */
.L_x_22967:
[----:B------:R0:W5:Y:S01]  /*5650*/  LDG.E R25, desc[UR36][R4.64] ;  /* 0x0000002404197981 */ /* 0x000162000c1e1900 */
[----:B------:R-:W-:Y:S05]  /*5660*/  BRA `(.L_x_22943) ;  /* 0x0000000000047947 */ /* 0x000fea0003800000 */
.L_x_22966:
[----:B------:R0:W5:Y:S02]  /*5670*/  LDG.E R25, desc[UR36][R4.64] ;  /* 0x0000002404197981 */ /* 0x000164000c1e1900 */
.L_x_22943:
[----:B------:R-:W-:-:S07]  /*5680*/  VIADD R17, R17, 0x80 ;  /* 0x0000008011117836 */ /* 0x000fce0000000000 */
.L_x_22904:
[----:B------:R-:W-:Y:S05]  /*5690*/  BSYNC B6 ;  /* 0x0000000000067941 */ /* 0x000fea0003800000 */
.L_x_22903:
        /* <DEDUP_REMOVED lines=23> */
.L_x_22976:
[----:B------:R0:W5:Y:S01]  /*5810*/  LDG.E.U8 R23, desc[UR36][R4.64] ;  /* 0x0000002404177981 */ /* 0x000162000c1e1100 */
[----:B------:R-:W-:Y:S05]  /*5820*/  BRA `(.L_x_22978) ;  /* 0x0000000c00347947 */ /* 0x000fea0003800000 */
.L_x_22975:
        /* <DEDUP_REMOVED lines=8> */
.L_x_22980:
[----:B------:R4:W5:Y:S01]  /*58b0*/  LDG.E R23, desc[UR36][R4.64] ;  /* 0x0000002404177981 */ /* 0x000962000c1e1900 */
[----:B------:R-:W-:Y:S05]  /*58c0*/  BRA `(.L_x_22978) ;  /* 0x0000000c000c7947 */ /* 0x000fea0003800000 */
.L_x_22979:
[----:B------:R3:W5:Y:S01]  /*58d0*/  LDG.E.S16 R23, desc[UR36][R4.64] ;  /* 0x0000002404177981 */ /* 0x000762000c1e1700 */
[----:B------:R-:W-:Y:S05]  /*58e0*/  BRA `(.L_x_22978) ;  /* 0x0000000c00047947 */ /* 0x000fea0003800000 */
.L_x_22974:
        /* <DEDUP_REMOVED lines=9> */
.L_x_22982:
[----:B------:R-:W3:Y:S02]  /*5980*/  LDG.E.U16 R4, desc[UR36][R4.64] ;  /* 0x0000002404047981 */ /* 0x000ee4000c1e1500 */
[----:B---3--:R-:W-:-:S06]  /*5990*/  HADD2.F32 R23, -RZ, R4.H0_H0 ;  /* 0x20000004ff177230 */ /* 0x008fcc0000004100 */
[----:B------:R-:W0:Y:S01]  /*59a0*/  F2I.FTZ.TRUNC.NTZ R23, R23 ;  /* 0x0000001700177305 */ /* 0x000e22000021f100 */
[----:B------:R-:W-:Y:S05]  /*59b0*/  BRA `(.L_x_22978) ;  /* 0x0000000800d07947 */ /* 0x000fea0003800000 */
.L_x_22981:
        /* <DEDUP_REMOVED lines=9> */
.L_x_22984:
[----:B------:R-:W3:Y:S02]  /*5a50*/  LDG.E.U16 R4, desc[UR36][R4.64] ;  /* 0x0000002404047981 */ /* 0x000ee4000c1e1500 */
[----:B---3--:R-:W-:-:S06]  /*5a60*/  HADD2.F32 R23, -RZ, R4.H0_H0 ;  /* 0x20000004ff177230 */ /* 0x008fcc0000004100 */
[----:B------:R-:W0:Y:S01]  /*5a70*/  F2I.FTZ.TRUNC.NTZ R23, R23 ;  /* 0x0000001700177305 */ /* 0x000e22000021f100 */
[----:B------:R-:W-:Y:S05]  /*5a80*/  BRA `(.L_x_22978) ;  /* 0x00000008009c7947 */ /* 0x000fea0003800000 */
.L_x_22983:
[----:B------:R-:W3:Y:S02]  /*5a90*/  LDG.E.64 R4, desc[UR36][R4.64] ;  /* 0x0000002404047981 */ /* 0x000ee4000c1e1b00 */
[----:B---3--:R0:W1:Y:S01]  /*5aa0*/  F2I.F64.TRUNC R23, R4 ;  /* 0x0000000400177311 */ /* 0x008062000030d100 */
[----:B------:R-:W-:Y:S05]  /*5ab0*/  BRA `(.L_x_22978) ;  /* 0x0000000800907947 */ /* 0x000fea0003800000 */
.L_x_22973:
        /* <DEDUP_REMOVED lines=12> */
.L_x_22987:
[----:B------:R-:W3:Y:S02]  /*5b80*/  LDG.E.64 R4, desc[UR36][R4.64] ;  /* 0x0000002404047981 */ /* 0x000ee4000c1e1b00 */
[----:B---3--:R0:W1:Y:S01]  /*5b90*/  F2I.F64.TRUNC R23, R4 ;  /* 0x0000000400177311 */ /* 0x008062000030d100 */
[----:B------:R-:W-:Y:S05]  /*5ba0*/  BRA `(.L_x_22978) ;  /* 0x0000000800547947 */ /* 0x000fea0003800000 */
.L_x_22986:
        /* <DEDUP_REMOVED lines=27> */
.L_x_22989:
        /* <DEDUP_REMOVED lines=14> */
.L_x_22988:
[----:B------:R-:W3:Y:S02]  /*5e40*/  LDG.E.U16 R23, desc[UR36][R4.64] ;  /* 0x0000002404177981 */ /* 0x000ee4000c1e1500 */
[----:B---3--:R-:W-:-:S06]  /*5e50*/  IMAD.U32 R23, R23, 0x10000, RZ ;  /* 0x0001000017177824 */ /* 0x008fcc00078e00ff */
[----:B------:R-:W0:Y:S01]  /*5e60*/  F2I.FTZ.TRUNC.NTZ R23, R23 ;  /* 0x0000001700177305 */ /* 0x000e22000021f100 */
[----:B------:R-:W-:Y:S05]  /*5e70*/  BRA `(.L_x_22978) ;  /* 0x0000000400a07947 */ /* 0x000fea0003800000 */
.L_x_22985:
        /* <DEDUP_REMOVED lines=10> */
.L_x_22992:
        /* <DEDUP_REMOVED lines=21> */
.L_x_22996:
[----:B------:R-:W-:Y:S05]  /*6070*/  BSYNC B1 ;  /* 0x0000000000017941 */ /* 0x000fea0003800000 */
.L_x_22995:
[----:B------:R-:W-:Y:S01]  /*6080*/  IMAD.SHL.U32 R3, R3, 0x100000, RZ ;  /* 0x0010000003037824 */ /* 0x000fe200078e00ff */
[----:B------:R-:W-:-:S04]  /*6090*/  LEA R0, R0, 0x3b800000, 0x17 ;  /* 0x3b80000000007811 */ /* 0x000fc800078eb8ff */
[----:B------:R-:W-:-:S07]  /*60a0*/  LOP3.LUT R23, R0, R3, R23, 0xfe, !PT ;  /* 0x0000000300177212 */ /* 0x000fce00078efe17 */
.L_x_22994:
[----:B------:R-:W-:Y:S05]  /*60b0*/  BSYNC B0 ;  /* 0x0000000000007941 */ /* 0x000fea0003800000 */
.L_x_22993:
[----:B------:R-:W0:Y:S01]  /*60c0*/  F2I.FTZ.TRUNC.NTZ R23, R23 ;  /* 0x0000001700177305 */ /* 0x000e22000021f100 */
[----:B------:R-:W-:Y:S05]  /*60d0*/  BRA `(.L_x_22978) ;  /* 0x0000000400087947 */ /* 0x000fea0003800000 */
.L_x_22991:
        /* <DEDUP_REMOVED lines=21> */
.L_x_23000:
[----:B------:R-:W-:Y:S05]  /*6230*/  BSYNC B1 ;  /* 0x0000000000017941 */ /* 0x000fea0003800000 */
.L_x_22999:
[----:B------:R-:W-:Y:S01]  /*6240*/  IMAD.SHL.U32 R3, R3, 0x200000, RZ ;  /* 0x0020000003037824 */ /* 0x000fe200078e00ff */
[----:B------:R-:W-:-:S04]  /*6250*/  LEA R0, R0, 0x37800000, 0x17 ;  /* 0x3780000000007811 */ /* 0x000fc800078eb8ff */
[----:B------:R-:W-:-:S07]  /*6260*/  LOP3.LUT R23, R0, R3, R23, 0xfe, !PT ;  /* 0x0000000300177212 */ /* 0x000fce00078efe17 */
.L_x_22998:
[----:B------:R-:W-:Y:S05]  /*6270*/  BSYNC B0 ;  /* 0x0000000000007941 */ /* 0x000fea0003800000 */
.L_x_22997:
[----:B------:R-:W0:Y:S01]  /*6280*/  F2I.FTZ.TRUNC.NTZ R23, R23 ;  /* 0x0000001700177305 */ /* 0x000e22000021f100 */
[----:B------:R-:W-:Y:S05]  /*6290*/  BRA `(.L_x_22978) ;  /* 0x0000000000987947 */ /* 0x000fea0003800000 */
.L_x_22990:
        /* <DEDUP_REMOVED lines=14> */
.L_x_23004:
[----:B------:R-:W-:Y:S05]  /*6380*/  BSYNC B0 ;  /* 0x0000000000007941 */ /* 0x000fea0003800000 */
.L_x_23003:
[----:B------:R-:W0:Y:S01]  /*6390*/  F2I.FTZ.TRUNC.NTZ R23, R23 ;  /* 0x0000001700177305 */ /* 0x000e22000021f100 */
[----:B------:R-:W-:Y:S05]  /*63a0*/  BRA `(.L_x_22978) ;  /* 0x0000000000547947 */ /* 0x000fea0003800000 */
.L_x_22977:
        /* <DEDUP_REMOVED lines=17> */
.L_x_23005:
[----:B------:R-:W-:Y:S05]  /*64c0*/  BRA `(.L_x_22978) ;  /* 0x00000000000c7947 */ /* 0x000fea0003800000 */
.L_x_23002:
[----:B------:R0:W5:Y:S01]  /*64d0*/  LDG.E R23, desc[UR36][R4.64] ;  /* 0x0000002404177981 */ /* 0x000162000c1e1900 */
[----:B------:R-:W-:Y:S05]  /*64e0*/  BRA `(.L_x_22978) ;  /* 0x0000000000047947 */ /* 0x000fea0003800000 */
.L_x_23001:
[----:B------:R0:W5:Y:S02]  /*64f0*/  LDG.E R23, desc[UR36][R4.64] ;  /* 0x0000002404177981 */ /* 0x000164000c1e1900 */
.L_x_22978:
        /* <DEDUP_REMOVED lines=19> */
.L_x_23009:
[----:B------:R0:W5:Y:S01]  /*6630*/  LDG.E.U8 R18, desc[UR36][R4.64] ;  /* 0x0000002404127981 */ /* 0x000162000c1e1100 */
[----:B------:R-:W-:Y:S05]  /*6640*/  BRA `(.L_x_22972) ;  /* 0x0000000c00307947 */ /* 0x000fea0003800000 */
.L_x_23008:
        /* <DEDUP_REMOVED lines=8> */
.L_x_23012:
[----:B------:R0:W5:Y:S01]  /*66d0*/  LDG.E R18, desc[UR36][R4.64] ;  /* 0x0000002404127981 */ /* 0x000162000c1e1900 */
[----:B------:R-:W-:Y:S05]  /*66e0*/  BRA `(.L_x_22972) ;  /* 0x0000000c00087947 */ /* 0x000fea0003800000 */
.L_x_23011:
[----:B------:R0:W5:Y:S01]  /*66f0*/  LDG.E.S16 R18, desc[UR36][R4.64] ;  /* 0x0000002404127981 */ /* 0x000162000c1e1700 */
[----:B------:R-:W-:Y:S05]  /*6700*/  BRA `(.L_x_22972) ;  /* 0x0000000c00007947 */ /* 0x000fea0003800000 */
.L_x_23007:
        /* <DEDUP_REMOVED lines=9> */
.L_x_23014:
[----:B------:R-:W2:Y:S02]  /*67a0*/  LDG.E.U16 R4, desc[UR36][R4.64] ;  /* 0x0000002404047981 */ /* 0x000ea4000c1e1500 */
[----:B--2---:R-:W-:-:S06]  /*67b0*/  HADD2.F32 R18, -RZ, R4.H0_H0 ;  /* 0x20000004ff127230 */ /* 0x004fcc0000004100 */
[----:B------:R-:W0:Y:S01]  /*67c0*/  F2I.FTZ.TRUNC.NTZ R18, R18 ;  /* 0x0000001200127305 */ /* 0x000e22000021f100 */
[----:B------:R-:W-:Y:S05]  /*67d0*/  BRA `(.L_x_22972) ;  /* 0x0000000800cc7947 */ /* 0x000fea0003800000 */
.L_x_23013:
        /* <DEDUP_REMOVED lines=9> */
.L_x_23016:
[----:B------:R-:W2:Y:S02]  /*6870*/  LDG.E.U16 R4, desc[UR36][R4.64] ;  /* 0x0000002404047981 */ /* 0x000ea4000c1e1500 */
[----:B--2---:R-:W-:-:S06]  /*6880*/  HADD2.F32 R18, -RZ, R4.H0_H0 ;  /* 0x20000004ff127230 */ /* 0x004fcc0000004100 */
[----:B------:R-:W0:Y:S01]  /*6890*/  F2I.FTZ.TRUNC.NTZ R18, R18 ;  /* 0x0000001200127305 */ /* 0x000e22000021f100 */
[----:B------:R-:W-:Y:S05]  /*68a0*/  BRA `(.L_x_22972) ;  /* 0x0000000800987947 */ /* 0x000fea0003800000 */
.L_x_23015:
[----:B------:R-:W2:Y:S02]  /*68b0*/  LDG.E.64 R18, desc[UR36][R4.64] ;  /* 0x0000002404127981 */ /* 0x000ea4000c1e1b00 */
[----:B--2---:R0:W1:Y:S01]  /*68c0*/  F2I.F64.TRUNC R18, R18 ;  /* 0x0000001200127311 */ /* 0x004062000030d100 */
[----:B------:R-:W-:Y:S05]  /*68d0*/  BRA `(.L_x_22972) ;  /* 0x00000008008c7947 */ /* 0x000fea0003800000 */
.L_x_23006:
        /* <DEDUP_REMOVED lines=12> */
.L_x_23019:
[----:B------:R-:W2:Y:S02]  /*69a0*/  LDG.E.64 R4, desc[UR36][R4.64] ;  /* 0x0000002404047981 */ /* 0x000ea4000c1e1b00 */
[----:B--2---:R0:W1:Y:S01]  /*69b0*/  F2I.F64.TRUNC R18, R4 ;  /* 0x0000000400127311 */ /* 0x004062000030d100 */
[----:B------:R-:W-:Y:S05]  /*69c0*/  BRA `(.L_x_22972) ;  /* 0x0000000800507947 */ /* 0x000fea0003800000 */
.L_x_23018:
        /* <DEDUP_REMOVED lines=27> */
.L_x_23021:
        /* <DEDUP_REMOVED lines=14> */
.L_x_23020:
[----:B------:R-:W2:Y:S02]  /*6c60*/  LDG.E.U16 R18, desc[UR36][R4.64] ;  /* 0x0000002404127981 */ /* 0x000ea4000c1e1500 */
[----:B--2---:R-:W-:-:S06]  /*6c70*/  IMAD.U32 R18, R18, 0x10000, RZ ;  /* 0x0001000012127824 */ /* 0x004fcc00078e00ff */
[----:B------:R-:W0:Y:S01]  /*6c80*/  F2I.FTZ.TRUNC.NTZ R18, R18 ;  /* 0x0000001200127305 */ /* 0x000e22000021f100 */
[----:B------:R-:W-:Y:S05]  /*6c90*/  BRA `(.L_x_22972) ;  /* 0x00000004009c7947 */ /* 0x000fea0003800000 */
.L_x_23017:
        /* <DEDUP_REMOVED lines=10> */
.L_x_23024:
        /* <DEDUP_REMOVED lines=21> */
.L_x_23028:
[----:B------:R-:W-:Y:S05]  /*6e90*/  BSYNC B1 ;  /* 0x0000000000017941 */ /* 0x000fea0003800000 */
.L_x_23027:
[----:B------:R-:W-:Y:S01]  /*6ea0*/  IMAD.SHL.U32 R3, R3, 0x100000, RZ ;  /* 0x0010000003037824 */ /* 0x000fe200078e00ff */
[----:B------:R-:W-:-:S04]  /*6eb0*/  LEA R5, R0, 0x3b800000, 0x17 ;  /* 0x3b80000000057811 */ /* 0x000fc800078eb8ff */
[----:B------:R-:W-:-:S07]  /*6ec0*/  LOP3.LUT R18, R5, R3, R18, 0xfe, !PT ;  /* 0x0000000305127212 */ /* 0x000fce00078efe12 */
.L_x_23026:
[----:B------:R-:W-:Y:S05]  /*6ed0*/  BSYNC B0 ;  /* 0x0000000000007941 */ /* 0x000fea0003800000 */
.L_x_23025:
[----:B------:R-:W0:Y:S01]  /*6ee0*/  F2I.FTZ.TRUNC.NTZ R18, R18 ;  /* 0x0000001200127305 */ /* 0x000e22000021f100 */
[----:B------:R-:W-:Y:S05]  /*6ef0*/  BRA `(.L_x_22972) ;  /* 0x0000000400047947 */ /* 0x000fea0003800000 */
.L_x_23023:
        /* <DEDUP_REMOVED lines=21> */
.L_x_23032:
[----:B------:R-:W-:Y:S05]  /*7050*/  BSYNC B1 ;  /* 0x0000000000017941 */ /* 0x000fea0003800000 */
.L_x_23031:
[----:B------:R-:W-:Y:S01]  /*7060*/  IMAD.SHL.U32 R3, R3, 0x200000, RZ ;  /* 0x0020000003037824 */ /* 0x000fe200078e00ff */
[----:B------:R-:W-:-:S04]  /*7070*/  LEA R5, R0, 0x37800000, 0x17 ;  /* 0x3780000000057811 */ /* 0x000fc800078eb8ff */
[----:B------:R-:W-:-:S07]  /*7080*/  LOP3.LUT R18, R5, R3, R18, 0xfe, !PT ;  /* 0x0000000305127212 */ /* 0x000fce00078efe12 */
.L_x_23030:
[----:B------:R-:W-:Y:S05]  /*7090*/  BSYNC B0 ;  /* 0x0000000000007941 */ /* 0x000fea0003800000 */
.L_x_23029:
[----:B------:R-:W0:Y:S01]  /*70a0*/  F2I.FTZ.TRUNC.NTZ R18, R18 ;  /* 0x0000001200127305 */ /* 0x000e22000021f100 */
[----:B------:R-:W-:Y:S05]  /*70b0*/  BRA `(.L_x_22972) ;  /* 0x0000000000947947 */ /* 0x000fea0003800000 */
.L_x_23022:
        /* <DEDUP_REMOVED lines=14> */
.L_x_23036:
[----:B------:R-:W-:Y:S05]  /*71a0*/  BSYNC B0 ;  /* 0x0000000000007941 */ /* 0x000fea0003800000 */
.L_x_23035:
[----:B------:R-:W0:Y:S01]  /*71b0*/  F2I.FTZ.TRUNC.NTZ R18, R18 ;  /* 0x0000001200127305 */ /* 0x000e22000021f100 */
[----:B------:R-:W-:Y:S05]  /*71c0*/  BRA `(.L_x_22972) ;  /* 0x0000000000507947 */ /* 0x000fea0003800000 */
.L_x_23010:
        /* <DEDUP_REMOVED lines=16> */
.L_x_23037:
[----:B------:R-:W-:Y:S05]  /*72d0*/  BRA `(.L_x_22972) ;  /* 0x00000000000c7947 */ /* 0x000fea0003800000 */
.L_x_23034:
[----:B------:R0:W5:Y:S01]  /*72e0*/  LDG.E R18, desc[UR36][R4.64] ;  /* 0x0000002404127981 */ /* 0x000162000c1e1900 */
[----:B------:R-:W-:Y:S05]  /*72f0*/  BRA `(.L_x_22972) ;  /* 0x0000000000047947 */ /* 0x000fea0003800000 */
.L_x_23033:
[----:B------:R0:W5:Y:S02]  /*7300*/  LDG.E R18, desc[UR36][R4.64] ;  /* 0x0000002404127981 */ /* 0x000164000c1e1900 */
.L_x_22972:
[----:B------:R-:W-:Y:S05]  /*7310*/  BSYNC B6 ;  /* 0x0000000000067941 */ /* 0x000fea0003800000 */
.L_x_22971:
        /* <DEDUP_REMOVED lines=30> */
.L_x_23043:
[----:B------:R0:W-:Y:S01]  /*7500*/  STG.E.U8 desc[UR36][R8.64], R4 ;  /* 0x0000000408007986 */ /* 0x0001e2000c101124 */
[----:B------:R-:W-:Y:S05]  /*7510*/  BRA `(.L_x_23039) ;  /* 0x0000000c00507947 */ /* 0x000fea0003800000 */
.L_x_23042:
        /* <DEDUP_REMOVED lines=9> */
.L_x_23046:
[----:B------:R0:W-:Y:S01]  /*75b0*/  STG.E desc[UR36][R8.64], R4 ;  /* 0x0000000408007986 */ /* 0x0001e2000c101924 */
[----:B------:R-:W-:Y:S05]  /*75c0*/  BRA `(.L_x_23039) ;  /* 0x0000000c00247947 */ /* 0x000fea0003800000 */
.L_x_23045:
[----:B------:R0:W-:Y:S01]  /*75d0*/  STG.E.U16 desc[UR36][R8.64], R4 ;  /* 0x0000000408007986 */ /* 0x0001e2000c101524 */
[----:B------:R-:W-:Y:S05]  /*75e0*/  BRA `(.L_x_23039) ;  /* 0x0000000c001c7947 */ /* 0x000fea0003800000 */
.L_x_23041:
        /* <DEDUP_REMOVED lines=9> */
.L_x_23048:
[----:B------:R-:W-:-:S04]  /*7680*/  I2FP.F32.S32 R0, R4 ;  /* 0x0000000400007245 */ /* 0x000fc80000201400 */
[----:B------:R-:W-:-:S05]  /*7690*/  F2FP.F16.F32.PACK_AB R0, RZ, R0 ;  /* 0x00000000ff00723e */ /* 0x000fca00000000ff */
[----:B------:R0:W-:Y:S01]  /*76a0*/  STG.E.U16 desc[UR36][R8.64], R0 ;  /* 0x0000000008007986 */ /* 0x0001e2000c101524 */
[----:B------:R-:W-:Y:S05]  /*76b0*/  BRA `(.L_x_23039) ;  /* 0x0000000800e87947 */ /* 0x000fea0003800000 */
.L_x_23047:
        /* <DEDUP_REMOVED lines=10> */
.L_x_23050:
[----:B------:R-:W-:-:S04]  /*7760*/  I2FP.F32.S32 R4, R4 ;  /* 0x0000000400047245 */ /* 0x000fc80000201400 */
[----:B------:R-:W-:-:S04]  /*7770*/  F2FP.F16.F32.PACK_AB R3, RZ, R4 ;  /* 0x00000004ff03723e */ /* 0x000fc800000000ff */
[----:B------:R-:W-:-:S05]  /*7780*/  PRMT R3, R3, 0x5410, RZ ;  /* 0x0000541003037816 */ /* 0x000fca00000000ff */
[----:B------:R3:W-:Y:S01]  /*7790*/  STG.E desc[UR36][R8.64], R3 ;  /* 0x0000000308007986 */ /* 0x0007e2000c101924 */
[----:B------:R-:W-:Y:S05]  /*77a0*/  BRA `(.L_x_23039) ;  /* 0x0000000800ac7947 */ /* 0x000fea0003800000 */
.L_x_23049:
[----:B------:R-:W0:Y:S02]  /*77b0*/  I2F.F64 R4, R4 ;  /* 0x0000000400047312 */ /* 0x000e240000201c00 */
[----:B0-----:R4:W-:Y:S01]  /*77c0*/  STG.E.64 desc[UR36][R8.64], R4 ;  /* 0x0000000408007986 */ /* 0x0019e2000c101b24 */
[----:B------:R-:W-:Y:S05]  /*77d0*/  BRA `(.L_x_23039) ;  /* 0x0000000800a07947 */ /* 0x000fea0003800000 */
.L_x_23040:
        /* <DEDUP_REMOVED lines=12> */
.L_x_23053:
[----:B------:R-:W0:Y:S01]  /*78a0*/  I2F.F64 R4, R4 ;  /* 0x0000000400047312 */ /* 0x000e220000201c00 */
[----:B------:R-:W-:-:S05]  /*78b0*/  CS2R R6, SRZ ;  /* 0x0000000000067805 */ /* 0x000fca000001ff00 */
[----:B0-----:R0:W-:Y:S01]  /*78c0*/  STG.E.128 desc[UR36][R8.64], R4 ;  /* 0x0000000408007986 */ /* 0x0011e2000c101d24 */
[----:B------:R-:W-:Y:S05]  /*78d0*/  BRA `(.L_x_23039) ;  /* 0x0000000800607947 */ /* 0x000fea0003800000 */
.L_x_23052:
        /* <DEDUP_REMOVED lines=21> */
.L_x_23057:
[----:B------:R-:W-:Y:S05]  /*7a30*/  BSYNC B0 ;  /* 0x0000000000007941 */ /* 0x000fea0003800000 */
.L_x_23056:
[----:B------:R-:W-:-:S05]  /*7a40*/  LOP3.LUT R5, R0, R5, RZ, 0xfc, !PT ;  /* 0x0000000500057212 */ /* 0x000fca00078efcff */
[----:B------:R0:W-:Y:S01]  /*7a50*/  STG.E.U8 desc[UR36][R8.64], R5 ;  /* 0x0000000508007986 */ /* 0x0001e2000c101124 */
[----:B------:R-:W-:Y:S05]  /*7a60*/  BRA `(.L_x_23039) ;  /* 0x0000000400fc7947 */ /* 0x000fea0003800000 */
.L_x_23055:
        /* <DEDUP_REMOVED lines=13> */
.L_x_23059:
[----:B------:R-:W-:Y:S01]  /*7b40*/  IMAD.MOV.U32 R0, RZ, RZ, 0x7f ;  /* 0x0000007fff007424 */ /* 0x000fe200078e00ff */
[----:B------:R-:W-:-:S04]  /*7b50*/  ISETP.GT.U32.AND P0, PT, R3, 0x7f800000, PT ;  /* 0x7f8000000300780c */ /* 0x000fc80003f04070 */
[----:B------:R-:W-:-:S09]  /*7b60*/  SEL R0, R0, 0x7c, P0 ;  /* 0x0000007c00007807 */ /* 0x000fd20000000000 */
.L_x_23060:
[----:B------:R-:W-:Y:S05]  /*7b70*/  BSYNC B0 ;  /* 0x0000000000007941 */ /* 0x000fea0003800000 */
.L_x_23058:
[----:B------:R-:W-:-:S04]  /*7b80*/  LOP3.LUT R3, R5, 0x80000000, RZ, 0xc0, !PT ;  /* 0x8000000005037812 */ /* 0x000fc800078ec0ff */
[----:B------:R-:W-:-:S04]  /*7b90*/  SHF.R.U32.HI R3, RZ, 0x18, R3 ;  /* 0x00000018ff037819 */ /* 0x000fc80000011603 */
[----:B------:R-:W-:-:S05]  /*7ba0*/  LOP3.LUT R3, R0, R3, RZ, 0xfc, !PT ;  /* 0x0000000300037212 */ /* 0x000fca00078efcff */
[----:B------:R0:W-:Y:S01]  /*7bb0*/  STG.E.U8 desc[UR36][R8.64], R3 ;  /* 0x0000000308007986 */ /* 0x0001e2000c101124 */
[----:B------:R-:W-:Y:S05]  /*7bc0*/  BRA `(.L_x_23039) ;  /* 0x0000000400a47947 */ /* 0x000fea0003800000 */
.L_x_23054:
[----:B------:R-:W-:-:S04]  /*7bd0*/  I2FP.F32.S32 R0, R4 ;  /* 0x0000000400007245 */ /* 0x000fc80000201400 */
[----:B------:R-:W-:-:S05]  /*7be0*/  F2FP.BF16.F32.PACK_AB R0, RZ, R0 ;  /* 0x00000000ff00723e */ /* 0x000fca00000010ff */
[----:B------:R0:W-:Y:S01]  /*7bf0*/  STG.E.U16 desc[UR36][R8.64], R0 ;  /* 0x0000000008007986 */ /* 0x0001e2000c101524 */
[----:B------:R-:W-:Y:S05]  /*7c00*/  BRA `(.L_x_23039) ;  /* 0x0000000400947947 */ /* 0x000fea0003800000 */
.L_x_23051:
        /* <DEDUP_REMOVED lines=10> */
.L_x_23063:
        /* <DEDUP_REMOVED lines=17> */
.L_x_23066:
[----:B------:R-:W-:-:S04]  /*7dc0*/  LOP3.LUT R3, R5, 0x80000000, RZ, 0xc0, !PT ;  /* 0x8000000005037812 */ /* 0x000fc800078ec0ff */
[----:B------:R-:W-:-:S04]  /*7dd0*/  SHF.R.U32.HI R3, RZ, 0x18, R3 ;  /* 0x00000018ff037819 */ /* 0x000fc80000011603 */
[----:B------:R-:W-:-:S04]  /*7de0*/  LOP3.LUT R0, R0, R3, RZ, 0xfc, !PT ;  /* 0x0000000300007212 */ /* 0x000fc800078efcff */
[----:B------:R-:W-:-:S07]  /*7df0*/  PRMT R4, R0, 0x7610, R4 ;  /* 0x0000761000047816 */ /* 0x000fce0000000004 */
.L_x_23065:
[----:B------:R-:W-:Y:S05]  /*7e00*/  BSYNC B0 ;  /* 0x0000000000007941 */ /* 0x000fea0003800000 */
.L_x_23064:
[----:B------:R0:W-:Y:S01]  /*7e10*/  STG.E.U8 desc[UR36][R8.64], R4 ;  /* 0x0000000408007986 */ /* 0x0001e2000c101124 */
[----:B------:R-:W-:Y:S05]  /*7e20*/  BRA `(.L_x_23039) ;  /* 0x00000004000c7947 */ /* 0x000fea0003800000 */
.L_x_23062:
        /* <DEDUP_REMOVED lines=17> */
.L_x_23069:
[----:B------:R-:W-:-:S04]  /*7f40*/  LOP3.LUT R3, R5, 0x80000000, RZ, 0xc0, !PT ;  /* 0x8000000005037812 */ /* 0x000fc800078ec0ff */
[----:B------:R-:W-:-:S04]  /*7f50*/  SHF.R.U32.HI R3, RZ, 0x18, R3 ;  /* 0x00000018ff037819 */ /* 0x000fc80000011603 */
[----:B------:R-:W-:-:S04]  /*7f60*/  LOP3.LUT R0, R0, R3, RZ, 0xfc, !PT ;  /* 0x0000000300007212 */ /* 0x000fc800078efcff */
[----:B------:R-:W-:-:S07]  /*7f70*/  PRMT R4, R0, 0x7610, R4 ;  /* 0x0000761000047816 */ /* 0x000fce0000000004 */
.L_x_23068:
[----:B------:R-:W-:Y:S05]  /*7f80*/  BSYNC B0 ;  /* 0x0000000000007941 */ /* 0x000fea0003800000 */
.L_x_23067:
[----:B------:R0:W-:Y:S01]  /*7f90*/  STG.E.U8 desc[UR36][R8.64], R4 ;  /* 0x0000000408007986 */ /* 0x0001e2000c101124 */
[----:B------:R-:W-:Y:S05]  /*7fa0*/  BRA `(.L_x_23039) ;  /* 0x0000000000ac7947 */ /* 0x000fea0003800000 */
.L_x_23061:
        /* <DEDUP_REMOVED lines=22> */
.L_x_23044:
        /* <DEDUP_REMOVED lines=16> */
.L_x_23072:
[----:B------:R-:W-:Y:S05]  /*8210*/  BRA `(.L_x_23039) ;  /* 0x0000000000107947 */ /* 0x000fea0003800000 */
.L_x_23071:
[----:B------:R-:W-:-:S05]  /*8220*/  SHF.R.S32.HI R5, RZ, 0x1f, R4 ;  /* 0x0000001fff057819 */ /* 0x000fca0000011404 */
[----:B------:R0:W-:Y:S01]  /*8230*/  STG.E.64 desc[UR36][R8.64], R4 ;  /* 0x0000000408007986 */ /* 0x0001e2000c101b24 */
[----:B------:R-:W-:Y:S05]  /*8240*/  BRA `(.L_x_23039) ;  /* 0x0000000000047947 */ /* 0x000fea0003800000 */
.L_x_23070:
[----:B------:R0:W-:Y:S02]  /*8250*/  STG.E desc[UR36][R8.64], R4 ;  /* 0x0000000408007986 */ /* 0x0001e4000c101924 */
.L_x_23039:
[----:B------:R-:W-:Y:S05]  /*8260*/  BSYNC B6 ;  /* 0x0000000000067941 */ /* 0x000fea0003800000 */
.L_x_23038:
        /* <DEDUP_REMOVED lines=23> */
.L_x_23078:
[----:B------:R0:W-:Y:S01]  /*83e0*/  STG.E.U8 desc[UR36][R8.64], R24 ;  /* 0x0000001808007986 */ /* 0x0001e2000c101124 */
[----:B------:R-:W-:Y:S05]  /*83f0*/  BRA `(.L_x_23080) ;  /* 0x0000000c00507947 */ /* 0x000fea0003800000 */
.L_x_23077:
        /* <DEDUP_REMOVED lines=9> */
.L_x_23082:
[----:B------:R0:W-:Y:S01]  /*8490*/  STG.E desc[UR36][R8.64], R24 ;  /* 0x0000001808007986 */ /* 0x0001e2000c101924 */
[----:B------:R-:W-:Y:S05]  /*84a0*/  BRA `(.L_x_23080) ;  /* 0x0000000c00247947 */ /* 0x000fea0003800000 */
.L_x_23081:
[----:B------:R0:W-:Y:S01]  /*84b0*/  STG.E.U16 desc[UR36][R8.64], R24 ;  /* 0x0000001808007986 */ /* 0x0001e2000c101524 */
[----:B------:R-:W-:Y:S05]  /*84c0*/  BRA `(.L_x_23080) ;  /* 0x0000000c001c7947 */ /* 0x000fea0003800000 */
.L_x_23076:
        /* <DEDUP_REMOVED lines=9> */
.L_x_23084:
[----:B------:R-:W-:-:S04]  /*8560*/  I2FP.F32.S32 R0, R24 ;  /* 0x0000001800007245 */ /* 0x000fc80000201400 */
[----:B------:R-:W-:-:S05]  /*8570*/  F2FP.F16.F32.PACK_AB R0, RZ, R0 ;  /* 0x00000000ff00723e */ /* 0x000fca00000000ff */
[----:B------:R0:W-:Y:S01]  /*8580*/  STG.E.U16 desc[UR36][R8.64], R0 ;  /* 0x0000000008007986 */ /* 0x0001e2000c101524 */
[----:B------:R-:W-:Y:S05]  /*8590*/  BRA `(.L_x_23080) ;  /* 0x0000000800e87947 */ /* 0x000fea0003800000 */
.L_x_23083:
        /* <DEDUP_REMOVED lines=10> */
.L_x_23086:
[----:B------:R-:W-:-:S04]  /*8640*/  I2FP.F32.S32 R24, R24 ;  /* 0x0000001800187245 */ /* 0x000fc80000201400 */
[----:B------:R-:W-:-:S04]  /*8650*/  F2FP.F16.F32.PACK_AB R3, RZ, R24 ;  /* 0x00000018ff03723e */ /* 0x000fc800000000ff */
[----:B------:R-:W-:-:S05]  /*8660*/  PRMT R3, R3, 0x5410, RZ ;  /* 0x0000541003037816 */ /* 0x000fca00000000ff */
[----:B------:R3:W-:Y:S01]  /*8670*/  STG.E desc[UR36][R8.64], R3 ;  /* 0x0000000308007986 */ /* 0x0007e2000c101924 */
[----:B------:R-:W-:Y:S05]  /*8680*/  BRA `(.L_x_23080) ;  /* 0x0000000800ac7947 */ /* 0x000fea0003800000 */
.L_x_23085:
[----:B------:R-:W0:Y:S02]  /*8690*/  I2F.F64 R24, R24 ;  /* 0x0000001800187312 */ /* 0x000e240000201c00 */
[----:B0-----:R4:W-:Y:S01]  /*86a0*/  STG.E.64 desc[UR36][R8.64], R24 ;  /* 0x0000001808007986 */ /* 0x0019e2000c101b24 */
[----:B------:R-:W-:Y:S05]  /*86b0*/  BRA `(.L_x_23080) ;  /* 0x0000000800a07947 */ /* 0x000fea0003800000 */
.L_x_23075:
        /* <DEDUP_REMOVED lines=12> */
.L_x_23089:
[----:B------:R-:W0:Y:S01]  /*8780*/  I2F.F64 R4, R24 ;  /* 0x0000001800047312 */ /* 0x000e220000201c00 */
[----:B------:R-:W-:-:S05]  /*8790*/  CS2R R6, SRZ ;  /* 0x0000000000067805 */ /* 0x000fca000001ff00 */
[----:B0-----:R0:W-:Y:S01]  /*87a0*/  STG.E.128 desc[UR36][R8.64], R4 ;  /* 0x0000000408007986 */ /* 0x0011e2000c101d24 */
[----:B------:R-:W-:Y:S05]  /*87b0*/  BRA `(.L_x_23080) ;  /* 0x0000000800607947 */ /* 0x000fea0003800000 */
.L_x_23088:
        /* <DEDUP_REMOVED lines=21> */
.L_x_23093:
[----:B------:R-:W-:Y:S05]  /*8910*/  BSYNC B0 ;  /* 0x0000000000007941 */ /* 0x000fea0003800000 */
.L_x_23092:
[----:B------:R-:W-:-:S05]  /*8920*/  LOP3.LUT R5, R0, R5, RZ, 0xfc, !PT ;  /* 0x0000000500057212 */ /* 0x000fca00078efcff */
[----:B------:R0:W-:Y:S01]  /*8930*/  STG.E.U8 desc[UR36][R8.64], R5 ;  /* 0x0000000508007986 */ /* 0x0001e2000c101124 */
[----:B------:R-:W-:Y:S05]  /*8940*/  BRA `(.L_x_23080) ;  /* 0x0000000400fc7947 */ /* 0x000fea0003800000 */
.L_x_23091:
        /* <DEDUP_REMOVED lines=13> */
.L_x_23095:
[----:B------:R-:W-:Y:S01]  /*8a20*/  IMAD.MOV.U32 R0, RZ, RZ, 0x7f ;  /* 0x0000007fff007424 */ /* 0x000fe200078e00ff */
[----:B------:R-:W-:-:S04]  /*8a30*/  ISETP.GT.U32.AND P0, PT, R3, 0x7f800000, PT ;  /* 0x7f8000000300780c */ /* 0x000fc80003f04070 */
[----:B------:R-:W-:-:S09]  /*8a40*/  SEL R0, R0, 0x7c, P0 ;  /* 0x0000007c00007807 */ /* 0x000fd20000000000 */
.L_x_23096:
[----:B------:R-:W-:Y:S05]  /*8a50*/  BSYNC B0 ;  /* 0x0000000000007941 */ /* 0x000fea0003800000 */
.L_x_23094:
[----:B------:R-:W-:-:S04]  /*8a60*/  LOP3.LUT R3, R5, 0x80000000, RZ, 0xc0, !PT ;  /* 0x8000000005037812 */ /* 0x000fc800078ec0ff */
[----:B------:R-:W-:-:S04]  /*8a70*/  SHF.R.U32.HI R3, RZ, 0x18, R3 ;  /* 0x00000018ff037819 */ /* 0x000fc80000011603 */
[----:B------:R-:W-:-:S05]  /*8a80*/  LOP3.LUT R3, R0, R3, RZ, 0xfc, !PT ;  /* 0x0000000300037212 */ /* 0x000fca00078efcff */
[----:B------:R0:W-:Y:S01]  /*8a90*/  STG.E.U8 desc[UR36][R8.64], R3 ;  /* 0x0000000308007986 */ /* 0x0001e2000c101124 */
[----:B------:R-:W-:Y:S05]  /*8aa0*/  BRA `(.L_x_23080) ;  /* 0x0000000400a47947 */ /* 0x000fea0003800000 */
.L_x_23090:
[----:B------:R-:W-:-:S04]  /*8ab0*/  I2FP.F32.S32 R0, R24 ;  /* 0x0000001800007245 */ /* 0x000fc80000201400 */
[----:B------:R-:W-:-:S05]  /*8ac0*/  F2FP.BF16.F32.PACK_AB R0, RZ, R0 ;  /* 0x00000000ff00723e */ /* 0x000fca00000010ff */
[----:B------:R0:W-:Y:S01]  /*8ad0*/  STG.E.U16 desc[UR36][R8.64], R0 ;  /* 0x0000000008007986 */ /* 0x0001e2000c101524 */
[----:B------:R-:W-:Y:S05]  /*8ae0*/  BRA `(.L_x_23080) ;  /* 0x0000000400947947 */ /* 0x000fea0003800000 */
.L_x_23087:
        /* <DEDUP_REMOVED lines=10> */
.L_x_23099:
        /* <DEDUP_REMOVED lines=17> */
.L_x_23102:
[----:B------:R-:W-:-:S04]  /*8ca0*/  LOP3.LUT R3, R5, 0x80000000, RZ, 0xc0, !PT ;  /* 0x8000000005037812 */ /* 0x000fc800078ec0ff */
[----:B------:R-:W-:-:S04]  /*8cb0*/  SHF.R.U32.HI R3, RZ, 0x18, R3 ;  /* 0x00000018ff037819 */ /* 0x000fc80000011603 */
[----:B------:R-:W-:-:S04]  /*8cc0*/  LOP3.LUT R0, R0, R3, RZ, 0xfc, !PT ;  /* 0x0000000300007212 */ /* 0x000fc800078efcff */
[----:B------:R-:W-:-:S07]  /*8cd0*/  PRMT R4, R0, 0x7610, R4 ;  /* 0x0000761000047816 */ /* 0x000fce0000000004 */
.L_x_23101:
[----:B------:R-:W-:Y:S05]  /*8ce0*/  BSYNC B0 ;  /* 0x0000000000007941 */ /* 0x000fea0003800000 */
.L_x_23100:
[----:B------:R0:W-:Y:S01]  /*8cf0*/  STG.E.U8 desc[UR36][R8.64], R4 ;  /* 0x0000000408007986 */ /* 0x0001e2000c101124 */
[----:B------:R-:W-:Y:S05]  /*8d00*/  BRA `(.L_x_23080) ;  /* 0x00000004000c7947 */ /* 0x000fea0003800000 */
.L_x_23098:
        /* <DEDUP_REMOVED lines=17> */
.L_x_23105:
[----:B------:R-:W-:-:S04]  /*8e20*/  LOP3.LUT R3, R5, 0x80000000, RZ, 0xc0, !PT ;  /* 0x8000000005037812 */ /* 0x000fc800078ec0ff */
[----:B------:R-:W-:-:S04]  /*8e30*/  SHF.R.U32.HI R3, RZ, 0x18, R3 ;  /* 0x00000018ff037819 */ /* 0x000fc80000011603 */
[----:B------:R-:W-:-:S04]  /*8e40*/  LOP3.LUT R0, R0, R3, RZ, 0xfc, !PT ;  /* 0x0000000300007212 */ /* 0x000fc800078efcff */
[----:B------:R-:W-:-:S07]  /*8e50*/  PRMT R4, R0, 0x7610, R4 ;  /* 0x0000761000047816 */ /* 0x000fce0000000004 */
.L_x_23104:
[----:B------:R-:W-:Y:S05]  /*8e60*/  BSYNC B0 ;  /* 0x0000000000007941 */ /* 0x000fea0003800000 */
.L_x_23103:
[----:B------:R0:W-:Y:S01]  /*8e70*/  STG.E.U8 desc[UR36][R8.64], R4 ;  /* 0x0000000408007986 */ /* 0x0001e2000c101124 */
[----:B------:R-:W-:Y:S05]  /*8e80*/  BRA `(.L_x_23080) ;  /* 0x0000000000ac7947 */ /* 0x000fea0003800000 */
.L_x_23097:
        /* <DEDUP_REMOVED lines=22> */
.L_x_23079:
        /* <DEDUP_REMOVED lines=16> */
.L_x_23108:
[----:B------:R-:W-:Y:S05]  /*90f0*/  BRA `(.L_x_23080) ;  /* 0x0000000000107947 */ /* 0x000fea0003800000 */
.L_x_23107:
[----:B------:R-:W-:-:S05]  /*9100*/  SHF.R.S32.HI R25, RZ, 0x1f, R24 ;  /* 0x0000001fff197819 */ /* 0x000fca0000011418 */
[----:B------:R0:W-:Y:S01]  /*9110*/  STG.E.64 desc[UR36][R8.64], R24 ;  /* 0x0000001808007986 */ /* 0x0001e2000c101b24 */
[----:B------:R-:W-:Y:S05]  /*9120*/  BRA `(.L_x_23080) ;  /* 0x0000000000047947 */ /* 0x000fea0003800000 */
.L_x_23106:
[----:B------:R0:W-:Y:S02]  /*9130*/  STG.E desc[UR36][R8.64], R24 ;  /* 0x0000001808007986 */ /* 0x0001e4000c101924 */
.L_x_23080:
        /* <DEDUP_REMOVED lines=23> */
.L_x_23112:
[----:B------:R0:W-:Y:S01]  /*92b0*/  STG.E.U8 desc[UR36][R8.64], R22 ;  /* 0x0000001608007986 */ /* 0x0001e2000c101124 */
[----:B------:R-:W-:Y:S05]  /*92c0*/  BRA `(.L_x_23114) ;  /* 0x0000000c00507947 */ /* 0x000fea0003800000 */
.L_x_23111:
        /* <DEDUP_REMOVED lines=9> */
.L_x_23116:
[----:B------:R0:W-:Y:S01]  /*9360*/  STG.E desc[UR36][R8.64], R22 ;  /* 0x0000001608007986 */ /* 0x0001e2000c101924 */
[----:B------:R-:W-:Y:S05]  /*9370*/  BRA `(.L_x_23114) ;  /* 0x0000000c00247947 */ /* 0x000fea0003800000 */
.L_x_23115:
[----:B------:R0:W-:Y:S01]  /*9380*/  STG.E.U16 desc[UR36][R8.64], R22 ;  /* 0x0000001608007986 */ /* 0x0001e2000c101524 */
[----:B------:R-:W-:Y:S05]  /*9390*/  BRA `(.L_x_23114) ;  /* 0x0000000c001c7947 */ /* 0x000fea0003800000 */
.L_x_23110:
        /* <DEDUP_REMOVED lines=9> */
.L_x_23118:
[----:B------:R-:W-:-:S04]  /*9430*/  I2FP.F32.S32 R0, R22 ;  /* 0x0000001600007245 */ /* 0x000fc80000201400 */
[----:B------:R-:W-:-:S05]  /*9440*/  F2FP.F16.F32.PACK_AB R0, RZ, R0 ;  /* 0x00000000ff00723e */ /* 0x000fca00000000ff */
[----:B------:R4:W-:Y:S01]  /*9450*/  STG.E.U16 desc[UR36][R8.64], R0 ;  /* 0x0000000008007986 */ /* 0x0009e2000c101524 */
[----:B------:R-:W-:Y:S05]  /*9460*/  BRA `(.L_x_23114) ;  /* 0x0000000800e87947 */ /* 0x000fea0003800000 */
.L_x_23117:
        /* <DEDUP_REMOVED lines=10> */
.L_x_23120:
[----:B------:R-:W-:-:S04]  /*9510*/  I2FP.F32.S32 R22, R22 ;  /* 0x0000001600167245 */ /* 0x000fc80000201400 */
[----:B------:R-:W-:-:S04]  /*9520*/  F2FP.F16.F32.PACK_AB R3, RZ, R22 ;  /* 0x00000016ff03723e */ /* 0x000fc800000000ff */
[----:B------:R-:W-:-:S05]  /*9530*/  PRMT R3, R3, 0x5410, RZ ;  /* 0x0000541003037816 */ /* 0x000fca00000000ff */
[----:B------:R2:W-:Y:S01]  /*9540*/  STG.E desc[UR36][R8.64], R3 ;  /* 0x0000000308007986 */ /* 0x0005e2000c101924 */
[----:B------:R-:W-:Y:S05]  /*9550*/  BRA `(.L_x_23114) ;  /* 0x0000000800ac7947 */ /* 0x000fea0003800000 */
.L_x_23119:
[----:B------:R-:W0:Y:S02]  /*9560*/  I2F.F64 R22, R22 ;  /* 0x0000001600167312 */ /* 0x000e240000201c00 */
[----:B0-----:R0:W-:Y:S01]  /*9570*/  STG.E.64 desc[UR36][R8.64], R22 ;  /* 0x0000001608007986 */ /* 0x0011e2000c101b24 */
[----:B------:R-:W-:Y:S05]  /*9580*/  BRA `(.L_x_23114) ;  /* 0x0000000800a07947 */ /* 0x000fea0003800000 */
.L_x_23109:
        /* <DEDUP_REMOVED lines=12> */
.L_x_23123:
[----:B------:R-:W0:Y:S01]  /*9650*/  I2F.F64 R4, R22 ;  /* 0x0000001600047312 */ /* 0x000e220000201c00 */
[----:B------:R-:W-:-:S05]  /*9660*/  CS2R R6, SRZ ;  /* 0x0000000000067805 */ /* 0x000fca000001ff00 */
[----:B0-----:R0:W-:Y:S01]  /*9670*/  STG.E.128 desc[UR36][R8.64], R4 ;  /* 0x0000000408007986 */ /* 0x0011e2000c101d24 */
[----:B------:R-:W-:Y:S05]  /*9680*/  BRA `(.L_x_23114) ;  /* 0x0000000800607947 */ /* 0x000fea0003800000 */
.L_x_23122:
        /* <DEDUP_REMOVED lines=21> */
.L_x_23127:
[----:B------:R-:W-:Y:S05]  /*97e0*/  BSYNC B0 ;  /* 0x0000000000007941 */ /* 0x000fea0003800000 */
.L_x_23126:
[----:B------:R-:W-:-:S05]  /*97f0*/  LOP3.LUT R5, R0, R5, RZ, 0xfc, !PT ;  /* 0x0000000500057212 */ /* 0x000fca00078efcff */
[----:B------:R0:W-:Y:S01]  /*9800*/  STG.E.U8 desc[UR36][R8.64], R5 ;  /* 0x0000000508007986 */ /* 0x0001e2000c101124 */
[----:B------:R-:W-:Y:S05]  /*9810*/  BRA `(.L_x_23114) ;  /* 0x0000000400fc7947 */ /* 0x000fea0003800000 */
.L_x_23125:
        /* <DEDUP_REMOVED lines=13> */
.L_x_23129:
[----:B------:R-:W-:Y:S01]  /*98f0*/  IMAD.MOV.U32 R0, RZ, RZ, 0x7f ;  /* 0x0000007fff007424 */ /* 0x000fe200078e00ff */
[----:B------:R-:W-:-:S04]  /*9900*/  ISETP.GT.U32.AND P0, PT, R3, 0x7f800000, PT ;  /* 0x7f8000000300780c */ /* 0x000fc80003f04070 */
[----:B------:R-:W-:-:S09]  /*9910*/  SEL R0, R0, 0x7c, P0 ;  /* 0x0000007c00007807 */ /* 0x000fd20000000000 */
.L_x_23130:
[----:B------:R-:W-:Y:S05]  /*9920*/  BSYNC B0 ;  /* 0x0000000000007941 */ /* 0x000fea0003800000 */
.L_x_23128:
[----:B------:R-:W-:-:S04]  /*9930*/  LOP3.LUT R3, R5, 0x80000000, RZ, 0xc0, !PT ;  /* 0x8000000005037812 */ /* 0x000fc800078ec0ff */
[----:B------:R-:W-:-:S04]  /*9940*/  SHF.R.U32.HI R3, RZ, 0x18, R3 ;  /* 0x00000018ff037819 */ /* 0x000fc80000011603 */
[----:B------:R-:W-:-:S05]  /*9950*/  LOP3.LUT R3, R0, R3, RZ, 0xfc, !PT ;  /* 0x0000000300037212 */ /* 0x000fca00078efcff */
[----:B------:R0:W-:Y:S01]  /*9960*/  STG.E.U8 desc[UR36][R8.64], R3 ;  /* 0x0000000308007986 */ /* 0x0001e2000c101124 */
[----:B------:R-:W-:Y:S05]  /*9970*/  BRA `(.L_x_23114) ;  /* 0x0000000400a47947 */ /* 0x000fea0003800000 */
.L_x_23124:
[----:B------:R-:W-:-:S04]  /*9980*/  I2FP.F32.S32 R0, R22 ;  /* 0x0000001600007245 */ /* 0x000fc80000201400 */
[----:B------:R-:W-:-:S05]  /*9990*/  F2FP.BF16.F32.PACK_AB R0, RZ, R0 ;  /* 0x00000000ff00723e */ /* 0x000fca00000010ff */
[----:B------:R0:W-:Y:S01]  /*99a0*/  STG.E.U16 desc[UR36][R8.64], R0 ;  /* 0x0000000008007986 */ /* 0x0001e2000c101524 */
[----:B------:R-:W-:Y:S05]  /*99b0*/  BRA `(.L_x_23114) ;  /* 0x0000000400947947 */ /* 0x000fea0003800000 */
.L_x_23121:
        /* <DEDUP_REMOVED lines=10> */
.L_x_23133:
        /* <DEDUP_REMOVED lines=17> */
.L_x_23136:
[----:B------:R-:W-:-:S04]  /*9b70*/  LOP3.LUT R3, R5, 0x80000000, RZ, 0xc0, !PT ;  /* 0x8000000005037812 */ /* 0x000fc800078ec0ff */
[----:B------:R-:W-:-:S04]  /*9b80*/  SHF.R.U32.HI R3, RZ, 0x18, R3 ;  /* 0x00000018ff037819 */ /* 0x000fc80000011603 */
[----:B------:R-:W-:-:S04]  /*9b90*/  LOP3.LUT R0, R0, R3, RZ, 0xfc, !PT ;  /* 0x0000000300007212 */ /* 0x000fc800078efcff */
[----:B------:R-:W-:-:S07]  /*9ba0*/  PRMT R4, R0, 0x7610, R4 ;  /* 0x0000761000047816 */ /* 0x000fce0000000004 */
.L_x_23135:
[----:B------:R-:W-:Y:S05]  /*9bb0*/  BSYNC B0 ;  /* 0x0000000000007941 */ /* 0x000fea0003800000 */
.L_x_23134:
[----:B------:R0:W-:Y:S01]  /*9bc0*/  STG.E.U8 desc[UR36][R8.64], R4 ;  /* 0x0000000408007986 */ /* 0x0001e2000c101124 */
[----:B------:R-:W-:Y:S05]  /*9bd0*/  BRA `(.L_x_23114) ;  /* 0x00000004000c7947 */ /* 0x000fea0003800000 */
.L_x_23132:
        /* <DEDUP_REMOVED lines=17> */
.L_x_23139:
[----:B------:R-:W-:-:S04]  /*9cf0*/  LOP3.LUT R3, R5, 0x80000000, RZ, 0xc0, !PT ;  /* 0x8000000005037812 */ /* 0x000fc800078ec0ff */
[----:B------:R-:W-:-:S04]  /*9d00*/  SHF.R.U32.HI R3, RZ, 0x18, R3 ;  /* 0x00000018ff037819 */ /* 0x000fc80000011603 */
[----:B------:R-:W-:-:S04]  /*9d10*/  LOP3.LUT R0, R0, R3, RZ, 0xfc, !PT ;  /* 0x0000000300007212 */ /* 0x000fc800078efcff */
[----:B------:R-:W-:-:S07]  /*9d20*/  PRMT R4, R0, 0x7610, R4 ;  /* 0x0000761000047816 */ /* 0x000fce0000000004 */
.L_x_23138:
[----:B------:R-:W-:Y:S05]  /*9d30*/  BSYNC B0 ;  /* 0x0000000000007941 */ /* 0x000fea0003800000 */
.L_x_23137:
[----:B------:R0:W-:Y:S01]  /*9d40*/  STG.E.U8 desc[UR36][R8.64], R4 ;  /* 0x0000000408007986 */ /* 0x0001e2000c101124 */
[----:B------:R-:W-:Y:S05]  /*9d50*/  BRA `(.L_x_23114) ;  /* 0x0000000000ac7947 */ /* 0x000fea0003800000 */
.L_x_23131:
        /* <DEDUP_REMOVED lines=22> */
.L_x_23113:
        /* <DEDUP_REMOVED lines=16> */
.L_x_23142:
[----:B------:R-:W-:Y:S05]  /*9fc0*/  BRA `(.L_x_23114) ;  /* 0x0000000000107947 */ /* 0x000fea0003800000 */
.L_x_23141:
[----:B------:R-:W-:-:S05]  /*9fd0*/  SHF.R.S32.HI R23, RZ, 0x1f, R22 ;  /* 0x0000001fff177819 */ /* 0x000fca0000011416 */
[----:B------:R0:W-:Y:S01]  /*9fe0*/  STG.E.64 desc[UR36][R8.64], R22 ;  /* 0x0000001608007986 */ /* 0x0001e2000c101b24 */
[----:B------:R-:W-:Y:S05]  /*9ff0*/  BRA `(.L_x_23114) ;  /* 0x0000000000047947 */ /* 0x000fea0003800000 */
.L_x_23140:
[----:B------:R0:W-:Y:S02]  /*a000*/  STG.E desc[UR36][R8.64], R22 ;  /* 0x0000001608007986 */ /* 0x0001e4000c101924 */
.L_x_23114:
[----:B------:R-:W-:-:S07]  /*a010*/  VIADD R19, R19, 0x80 ;  /* 0x0000008013137836 */ /* 0x000fce0000000000 */
.L_x_23074:
[----:B------:R-:W-:Y:S05]  /*a020*/  BSYNC B6 ;  /* 0x0000000000067941 */ /* 0x000fea0003800000 */
.L_x_23073:
        /* <DEDUP_REMOVED lines=21> */
.L_x_23146:
[----:B------:R-:W-:Y:S01]  /*a180*/  STG.E.U8 desc[UR36][R2.64], R18 ;  /* 0x0000001202007986 */ /* 0x000fe2000c101124 */
[----:B------:R-:W-:Y:S05]  /*a190*/  EXIT ;  /* 0x000000000000794d */ /* 0x000fea0003800000 */
.L_x_23145:
        /* <DEDUP_REMOVED lines=9> */
.L_x_23149:
[----:B------:R-:W-:Y:S01]  /*a230*/  STG.E desc[UR36][R2.64], R18 ;  /* 0x0000001202007986 */ /* 0x000fe2000c101924 */
[----:B------:R-:W-:Y:S05]  /*a240*/  EXIT ;  /* 0x000000000000794d */ /* 0x000fea0003800000 */
.L_x_23148:
[----:B------:R-:W-:Y:S01]  /*a250*/  STG.E.U16 desc[UR36][R2.64], R18 ;  /* 0x0000001202007986 */ /* 0x000fe2000c101524 */
[----:B------:R-:W-:Y:S05]  /*a260*/  EXIT ;  /* 0x000000000000794d */ /* 0x000fea0003800000 */
.L_x_23144:
        /* <DEDUP_REMOVED lines=9> */
.L_x_23151:
[----:B------:R-:W-:-:S04]  /*a300*/  I2FP.F32.S32 R0, R18 ;  /* 0x0000001200007245 */ /* 0x000fc80000201400 */
[----:B------:R-:W-:-:S05]  /*a310*/  F2FP.F16.F32.PACK_AB R0, RZ, R0 ;  /* 0x00000000ff00723e */ /* 0x000fca00000000ff */
[----:B------:R-:W-:Y:S01]  /*a320*/  STG.E.U16 desc[UR36][R2.64], R0 ;  /* 0x0000000002007986 */ /* 0x000fe2000c101524 */
[----:B------:R-:W-:Y:S05]  /*a330*/  EXIT ;  /* 0x000000000000794d */ /* 0x000fea0003800000 */
.L_x_23150:
        /* <DEDUP_REMOVED lines=10> */
.L_x_23153:
[----:B------:R-:W-:-:S04]  /*a3e0*/  I2FP.F32.S32 R18, R18 ;  /* 0x0000001200127245 */ /* 0x000fc80000201400 */
[----:B------:R-:W-:-:S04]  /*a3f0*/  F2FP.F16.F32.PACK_AB R5, RZ, R18 ;  /* 0x00000012ff05723e */ /* 0x000fc800000000ff */
[----:B------:R-:W-:-:S05]  /*a400*/  PRMT R5, R5, 0x5410, RZ ;  /* 0x0000541005057816 */ /* 0x000fca00000000ff */
[----:B------:R-:W-:Y:S01]  /*a410*/  STG.E desc[UR36][R2.64], R5 ;  /* 0x0000000502007986 */ /* 0x000fe2000c101924 */
[----:B------:R-:W-:Y:S05]  /*a420*/  EXIT ;  /* 0x000000000000794d */ /* 0x000fea0003800000 */
.L_x_23152:
[----:B------:R-:W0:Y:S02]  /*a430*/  I2F.F64 R18, R18 ;  /* 0x0000001200127312 */ /* 0x000e240000201c00 */
[----:B0-----:R-:W-:Y:S01]  /*a440*/  STG.E.64 desc[UR36][R2.64], R18 ;  /* 0x0000001202007986 */ /* 0x001fe2000c101b24 */
[----:B------:R-:W-:Y:S05]  /*a450*/  EXIT ;  /* 0x000000000000794d */ /* 0x000fea0003800000 */
.L_x_23143:
        /* <DEDUP_REMOVED lines=12> */
.L_x_23156:
[----:B------:R-:W0:Y:S01]  /*a520*/  I2F.F64 R4, R18 ;  /* 0x0000001200047312 */ /* 0x000e220000201c00 */
[----:B------:R-:W-:-:S05]  /*a530*/  CS2R R6, SRZ ;  /* 0x0000000000067805 */ /* 0x000fca000001ff00 */
[----:B0-----:R-:W-:Y:S01]  /*a540*/  STG.E.128 desc[UR36][R2.64], R4 ;  /* 0x0000000402007986 */ /* 0x001fe2000c101d24 */
[----:B------:R-:W-:Y:S05]  /*a550*/  EXIT ;  /* 0x000000000000794d */ /* 0x000fea0003800000 */
.L_x_23155:
        /* <DEDUP_REMOVED lines=21> */
.L_x_23160:
[----:B------:R-:W-:Y:S05]  /*a6b0*/  BSYNC B0 ;  /* 0x0000000000007941 */ /* 0x000fea0003800000 */
.L_x_23159:
[----:B------:R-:W-:-:S05]  /*a6c0*/  LOP3.LUT R5, R0, R5, RZ, 0xfc, !PT ;  /* 0x0000000500057212 */ /* 0x000fca00078efcff */
[----:B------:R-:W-:Y:S01]  /*a6d0*/  STG.E.U8 desc[UR36][R2.64], R5 ;  /* 0x0000000502007986 */ /* 0x000fe2000c101124 */
[----:B------:R-:W-:Y:S05]  /*a6e0*/  EXIT ;  /* 0x000000000000794d */ /* 0x000fea0003800000 */
.L_x_23158:
        /* <DEDUP_REMOVED lines=13> */
.L_x_23162:
[----:B------:R-:W-:Y:S01]  /*a7c0*/  IMAD.MOV.U32 R0, RZ, RZ, 0x7f ;  /* 0x0000007fff007424 */ /* 0x000fe200078e00ff */
[----:B------:R-:W-:-:S04]  /*a7d0*/  ISETP.GT.U32.AND P0, PT, R4, 0x7f800000, PT ;  /* 0x7f8000000400780c */ /* 0x000fc80003f04070 */
[----:B------:R-:W-:-:S09]  /*a7e0*/  SEL R0, R0, 0x7c, P0 ;  /* 0x0000007c00007807 */ /* 0x000fd20000000000 */
.L_x_23163:
[----:B------:R-:W-:Y:S05]  /*a7f0*/  BSYNC B0 ;  /* 0x0000000000007941 */ /* 0x000fea0003800000 */
.L_x_23161:
[----:B------:R-:W-:-:S04]  /*a800*/  LOP3.LUT R4, R5, 0x80000000, RZ, 0xc0, !PT ;  /* 0x8000000005047812 */ /* 0x000fc800078ec0ff */
[----:B------:R-:W-:-:S04]  /*a810*/  SHF.R.U32.HI R5, RZ, 0x18, R4 ;  /* 0x00000018ff057819 */ /* 0x000fc80000011604 */
[----:B------:R-:W-:-:S05]  /*a820*/  LOP3.LUT R5, R0, R5, RZ, 0xfc, !PT ;  /* 0x0000000500057212 */ /* 0x000fca00078efcff */
[----:B------:R-:W-:Y:S01]  /*a830*/  STG.E.U8 desc[UR36][R2.64], R5 ;  /* 0x0000000502007986 */ /* 0x000fe2000c101124 */
[----:B------:R-:W-:Y:S05]  /*a840*/  EXIT ;  /* 0x000000000000794d */ /* 0x000fea0003800000 */
.L_x_23157:
[----:B------:R-:W-:-:S04]  /*a850*/  I2FP.F32.S32 R0, R18 ;  /* 0x0000001200007245 */ /* 0x000fc80000201400 */
[----:B------:R-:W-:-:S05]  /*a860*/  F2FP.BF16.F32.PACK_AB R0, RZ, R0 ;  /* 0x00000000ff00723e */ /* 0x000fca00000010ff */
[----:B------:R-:W-:Y:S01]  /*a870*/  STG.E.U16 desc[UR36][R2.64], R0 ;  /* 0x0000000002007986 */ /* 0x000fe2000c101524 */
[----:B------:R-:W-:Y:S05]  /*a880*/  EXIT ;  /* 0x000000000000794d */ /* 0x000fea0003800000 */
.L_x_23154:
        /* <DEDUP_REMOVED lines=10> */
.L_x_23166:
        /* <DEDUP_REMOVED lines=17> */
.L_x_23169:
[----:B------:R-:W-:-:S04]  /*aa40*/  LOP3.LUT R0, R7, 0x80000000, RZ, 0xc0, !PT ;  /* 0x8000000007007812 */ /* 0x000fc800078ec0ff */
[----:B------:R-:W-:-:S04]  /*aa50*/  SHF.R.U32.HI R5, RZ, 0x18, R0 ;  /* 0x00000018ff057819 */ /* 0x000fc80000011600 */
[----:B------:R-:W-:-:S04]  /*aa60*/  LOP3.LUT R4, R4, R5, RZ, 0xfc, !PT ;  /* 0x0000000504047212 */ /* 0x000fc800078efcff */
[----:B------:R-:W-:-:S07]  /*aa70*/  PRMT R0, R4, 0x7610, R0 ;  /* 0x0000761004007816 */ /* 0x000fce0000000000 */
.L_x_23168:
[----:B------:R-:W-:Y:S05]  /*aa80*/  BSYNC B0 ;  /* 0x0000000000007941 */ /* 0x000fea0003800000 */
.L_x_23167:
[----:B------:R-:W-:Y:S01]  /*aa90*/  STG.E.U8 desc[UR36][R2.64], R0 ;  /* 0x0000000002007986 */ /* 0x000fe2000c101124 */
[----:B------:R-:W-:Y:S05]  /*aaa0*/  EXIT ;  /* 0x000000000000794d */ /* 0x000fea0003800000 */
.L_x_23165:
        /* <DEDUP_REMOVED lines=17> */
.L_x_23172:
[----:B------:R-:W-:-:S04]  /*abc0*/  LOP3.LUT R0, R7, 0x80000000, RZ, 0xc0, !PT ;  /* 0x8000000007007812 */ /* 0x000fc800078ec0ff */
[----:B------:R-:W-:-:S04]  /*abd0*/  SHF.R.U32.HI R5, RZ, 0x18, R0 ;  /* 0x00000018ff057819 */ /* 0x000fc80000011600 */
[----:B------:R-:W-:-:S04]  /*abe0*/  LOP3.LUT R4, R4, R5, RZ, 0xfc, !PT ;  /* 0x0000000504047212 */ /* 0x000fc800078efcff */
[----:B------:R-:W-:-:S07]  /*abf0*/  PRMT R0, R4, 0x7610, R0 ;  /* 0x0000761004007816 */ /* 0x000fce0000000000 */
.L_x_23171:
[----:B------:R-:W-:Y:S05]  /*ac00*/  BSYNC B0 ;  /* 0x0000000000007941 */ /* 0x000fea0003800000 */
.L_x_23170:
[----:B------:R-:W-:Y:S01]  /*ac10*/  STG.E.U8 desc[UR36][R2.64], R0 ;  /* 0x0000000002007986 */ /* 0x000fe2000c101124 */
[----:B------:R-:W-:Y:S05]  /*ac20*/  EXIT ;  /* 0x000000000000794d */ /* 0x000fea0003800000 */
.L_x_23164:
        /* <DEDUP_REMOVED lines=22> */
.L_x_23147:
        /* <DEDUP_REMOVED lines=16> */
.L_x_23175:
[----:B------:R-:W-:Y:S05]  /*ae90*/  EXIT ;  /* 0x000000000000794d */ /* 0x000fea0003800000 */
.L_x_23174:
[----:B------:R-:W-:-:S05]  /*aea0*/  SHF.R.S32.HI R19, RZ, 0x1f, R18 ;  /* 0x0000001fff137819 */ /* 0x000fca0000011412 */
[----:B------:R-:W-:Y:S01]  /*aeb0*/  STG.E.64 desc[UR36][R2.64], R18 ;  /* 0x0000001202007986 */ /* 0x000fe2000c101b24 */
[----:B------:R-:W-:Y:S05]  /*aec0*/  EXIT ;  /* 0x000000000000794d */ /* 0x000fea0003800000 */
.L_x_23173:
[----:B------:R-:W-:Y:S01]  /*aed0*/  STG.E desc[UR36][R2.64], R18 ;  /* 0x0000001202007986 */ /* 0x000fe2000c101924 */
[----:B------:R-:W-:Y:S05]  /*aee0*/  EXIT ;  /* 0x000000000000794d */ /* 0x000fea0003800000 */
.L_x_23176:
        /* <DEDUP_REMOVED lines=9> */
.L_x_26338:


//--------------------- .text._ZN2at6native18elementwise_kernelILi128ELi2EZNS0_22gpu_kernel_impl_nocastINS0_13BinaryFunctorIiiiNS0_17BitwiseAndFunctorIiEEEEEEvRNS_18TensorIteratorBaseERKT_EUliE_EEviT1_ --------------------------
	.section	.text._ZN2at6native18elementwise_kernelILi128ELi2EZNS0_22gpu_kernel_impl_nocastINS0_13BinaryFunctorIiiiNS0_17BitwiseAndFunctorIiEEEEEEvRNS_18TensorIteratorBaseERKT_EUliE_EEviT1_,"ax",@progbits
	.align	128
        .global         _ZN2at6native18elementwise_kernelILi128ELi2EZNS0_22gpu_kernel_impl_nocastINS0_13BinaryFunctorIiiiNS0_17BitwiseAndFunctorIiEEEEEEvRNS_18TensorIteratorBaseERKT_EUliE_EEviT1_
        .type           _ZN2at6native18elementwise_kernelILi128ELi2EZNS0_22gpu_kernel_impl_nocastINS0_13BinaryFunctorIiiiNS0_17BitwiseAndFunctorIiEEEEEEvRNS_18TensorIteratorBaseERKT_EUliE_EEviT1_,@function
        .size           _ZN2at6native18elementwise_kernelILi128ELi2EZNS0_22gpu_kernel_impl_nocastINS0_13BinaryFunctorIiiiNS0_17BitwiseAndFunctorIiEEEEEEvRNS_18TensorIteratorBaseERKT_EUliE_EEviT1_,(.L_x_26339 - _ZN2at6native18elementwise_kernelILi128ELi2EZNS0_22gpu_kernel_impl_nocastINS0_13BinaryFunctorIiiiNS0_17BitwiseAndFunctorIiEEEEEEvRNS_18TensorIteratorBaseERKT_EUliE_EEviT1_)
        .other          _ZN2at6native18elementwise_kernelILi128ELi2EZNS0_22gpu_kernel_impl_nocastINS0_13BinaryFunctorIiiiNS0_17BitwiseAndFunctorIiEEEEEEvRNS_18TensorIteratorBaseERKT_EUliE_EEviT1_,@"STO_CUDA_ENTRY STV_DEFAULT"
_ZN2at6native18elementwise_kernelILi128ELi2EZNS0_22gpu_kernel_impl_nocastINS0_13BinaryFunctorIiiiNS0_17BitwiseAndFunctorIiEEEEEEvRNS_18TensorIteratorBaseERKT_EUliE_EEviT1_:
.text._ZN2at6native18elementwise_kernelILi128ELi2EZNS0_22gpu_kernel_impl_nocastINS0_13BinaryFunctorIiiiNS0_17BitwiseAndFunctorIiEEEEEEvRNS_18TensorIteratorBaseERKT_EUliE_EEviT1_:
        /* <DEDUP_REMOVED lines=363> */
.L_x_23179:
        /* <DEDUP_REMOVED lines=14> */
.L_x_23178:
[----:B------:R-:W-:Y:S05]  /*1790*/  BSYNC B0 ;  /* 0x0000000000007941 */ /* 0x000fea0003800000 */
.L_x_23177:
        /* <DEDUP_REMOVED lines=355> */
.L_x_23180:
        /* <DEDUP_REMOVED lines=14> */
.L_x_23181:
        /* <DEDUP_REMOVED lines=13> */
.L_x_26339:


//--------------------- .text._ZN2at6native27unrolled_elementwise_kernelINS0_13BinaryFunctorIiiiNS0_17BitwiseAndFunctorIiEEEESt5arrayIPcLm3EELi4E23TrivialOffsetCalculatorILi2EjES9_ILi1EjENS0_6memory15LoadWithoutCastENSC_16StoreWithoutCastEEEviT_T0_T2_T3_T4_T5_ --------------------------
	.section	.text._ZN2at6native27unrolled_elementwise_kernelINS0_13BinaryFunctorIiiiNS0_17BitwiseAndFunctorIiEEEESt5arrayIPcLm3EELi4E23TrivialOffsetCalculatorILi2EjES9_ILi1EjENS0_6memory15LoadWithoutCastENSC_16StoreWithoutCastEEEviT_T0_T2_T3_T4_T5_,"ax",@progbits
	.align	128
        .global         _ZN2at6native27unrolled_elementwise_kernelINS0_13BinaryFunctorIiiiNS0_17BitwiseAndFunctorIiEEEESt5arrayIPcLm3EELi4E23TrivialOffsetCalculatorILi2EjES9_ILi1EjENS0_6memory15LoadWithoutCastENSC_16StoreWithoutCastEEEviT_T0_T2_T3_T4_T5_
        .type           _ZN2at6native27unrolled_elementwise_kernelINS0_13BinaryFunctorIiiiNS0_17BitwiseAndFunctorIiEEEESt5arrayIPcLm3EELi4E23TrivialOffsetCalculatorILi2EjES9_ILi1EjENS0_6memory15LoadWithoutCastENSC_16StoreWithoutCastEEEviT_T0_T2_T3_T4_T5_,@function
        .size           _ZN2at6native27unrolled_elementwise_kernelINS0_13BinaryFunctorIiiiNS0_17BitwiseAndFunctorIiEEEESt5arrayIPcLm3EELi4E23TrivialOffsetCalculatorILi2EjES9_ILi1EjENS0_6memory15LoadWithoutCastENSC_16StoreWithoutCastEEEviT_T0_T2_T3_T4_T5_,(.L_x_26340 - _ZN2at6native27unrolled_elementwise_kernelINS0_13BinaryFunctorIiiiNS0_17BitwiseAndFunctorIiEEEESt5arrayIPcLm3EELi4E23TrivialOffsetCalculatorILi2EjES9_ILi1EjENS0_6memory15LoadWithoutCastENSC_16StoreWithoutCastEEEviT_T0_T2_T3_T4_T5_)
        .other          _ZN2at6native27unrolled_elementwise_kernelINS0_13BinaryFunctorIiiiNS0_17BitwiseAndFunctorIiEEEESt5arrayIPcLm3EELi4E23TrivialOffsetCalculatorILi2EjES9_ILi1EjENS0_6memory15LoadWithoutCastENSC_16StoreWithoutCastEEEviT_T0_T2_T3_T4_T5_,@"STO_CUDA_ENTRY STV_DEFAULT"
_ZN2at6native27unrolled_elementwise_kernelINS0_13BinaryFunctorIiiiNS0_17BitwiseAndFunctorIiEEEESt5arrayIPcLm3EELi4E23TrivialOffsetCalculatorILi2EjES9_ILi1EjENS0_6memory15LoadWithoutCastENSC_16StoreWithoutCastEEEviT_T0_T2_T3_T4_T5_:
.text._ZN2at6native27unrolled_elementwise_kernelINS0_13BinaryFunctorIiiiNS0_17BitwiseAndFunctorIiEEEESt5arrayIPcLm3EELi4E23TrivialOffsetCalculatorILi2EjES9_ILi1EjENS0_6memory15LoadWithoutCastENSC_16StoreWithoutCastEEEviT_T0_T2_T3_T4_T5_:
        /* <DEDUP_REMOVED lines=70> */
.L_x_23183:
[----:B------:R-:W-:Y:S05]  /*0460*/  BSYNC B0 ;  /* 0x0000000000007941 */ /* 0x000fea0003800000 */
.L_x_23182:
        /* <DEDUP_REMOVED lines=8> */
.L_x_23184:
        /* <DEDUP_REMOVED lines=9> */
.L_x_26340:


//--------------------- .text._ZN2at6native29vectorized_elementwise_kernelILi2ENS0_13BinaryFunctorIiiiNS0_17BitwiseAndFunctorIiEEEESt5arrayIPcLm3EEEEviT0_T1_ --------------------------
	.section	.text._ZN2at6native29vectorized_elementwise_kernelILi2ENS0_13BinaryFunctorIiiiNS0_17BitwiseAndFunctorIiEEEESt5arrayIPcLm3EEEEviT0_T1_,"ax",@progbits
	.align	128
        .global         _ZN2at6native29vectorized_elementwise_kernelILi2ENS0_13BinaryFunctorIiiiNS0_17BitwiseAndFunctorIiEEEESt5arrayIPcLm3EEEEviT0_T1_
        .type           _ZN2at6native29vectorized_elementwise_kernelILi2ENS0_13BinaryFunctorIiiiNS0_17BitwiseAndFunctorIiEEEESt5arrayIPcLm3EEEEviT0_T1_,@function
        .size           _ZN2at6native29vectorized_elementwise_kernelILi2ENS0_13BinaryFunctorIiiiNS0_17BitwiseAndFunctorIiEEEESt5arrayIPcLm3EEEEviT0_T1_,(.L_x_26341 - _ZN2at6native29vectorized_elementwise_kernelILi2ENS0_13BinaryFunctorIiiiNS0_17BitwiseAndFunctorIiEEEESt5arrayIPcLm3EEEEviT0_T1_)
        .other          _ZN2at6native29vectorized_elementwise_kernelILi2ENS0_13BinaryFunctorIiiiNS0_17BitwiseAndFunctorIiEEEESt5arrayIPcLm3EEEEviT0_T1_,@"STO_CUDA_ENTRY STV_DEFAULT"
_ZN2at6native29vectorized_elementwise_kernelILi2ENS0_13BinaryFunctorIiiiNS0_17BitwiseAndFunctorIiEEEESt5arrayIPcLm3EEEEviT0_T1_:
.text._ZN2at6native29vectorized_elementwise_kernelILi2ENS0_13BinaryFunctorIiiiNS0_17BitwiseAndFunctorIiEEEESt5arrayIPcLm3EEEEviT0_T1_:
        /* <DEDUP_REMOVED lines=39> */
.L_x_23185:
        /* <DEDUP_REMOVED lines=116> */
.L_x_23188:
[----:B------:R-:W-:-:S13]  /*09b0*/  ISETP.GE.AND P0, PT, R3, R2, PT ;  /* 0x000000020300720c */ /* 0x000fda0003f06270 */
[----:B------:R-:W-:Y:S05]  /*09c0*/  @P0 BRA `(.L_x_23190) ;  /* 0x0000000000300947 */ /* 0x000fea0003800000 */
[----:B0-----:R-:W0:Y:S01]  /*09d0*/  LDC.64 R8, c[0x0][0x218] ;  /* 0x00008600ff087b82 */ /* 0x001e220000000a00 */
[----:B------:R-:W-:Y:S01]  /*09e0*/  IADD3 R11, R0, R3, RZ ;  /* 0x00000003000b7210 */ /* 0x000fe20007ffe0ff */
[----:B------:R-:W-:-:S04]  /*09f0*/  VIADD R3, R3, 0x80 ;  /* 0x0000008003037836 */ /* 0x000fc80000000000 */
[----:B0-----:R-:W-:-:S05]  /*0a00*/  IMAD.WIDE.U32 R8, R11, 0x4, R8 ;  /* 0x000000040b087825 */ /* 0x001fca00078e0008 */
[----:B------:R1:W-:Y:S02]  /*0a10*/  STG.E desc[UR4][R8.64], R5 ;  /* 0x0000000508007986 */ /* 0x0003e4000c101904 */
.L_x_23189:
[----:B------:R-:W-:-:S13]  /*0a20*/  ISETP.GE.AND P0, PT, R3, R2, PT ;  /* 0x000000020300720c */ /* 0x000fda0003f06270 */
[----:B------:R-:W-:Y:S05]  /*0a30*/  @P0 BRA `(.L_x_23191) ;  /* 0x0000000000340947 */ /* 0x000fea0003800000 */
[----:B-1----:R-:W1:Y:S01]  /*0a40*/  LDC.64 R4, c[0x0][0x218] ;  /* 0x00008600ff047b82 */ /* 0x002e620000000a00 */
[----:B0-----:R-:W-:Y:S01]  /*0a50*/  IADD3 R9, R0, R3, RZ ;  /* 0x0000000300097210 */ /* 0x001fe20007ffe0ff */
[----:B------:R-:W-:-:S04]  /*0a60*/  VIADD R3, R3, 0x80 ;  /* 0x0000008003037836 */ /* 0x000fc80000000000 */
[----:B-1----:R-:W-:-:S05]  /*0a70*/  IMAD.WIDE.U32 R4, R9, 0x4, R4 ;  /* 0x0000000409047825 */ /* 0x002fca00078e0004 */
[----:B------:R1:W-:Y:S02]  /*0a80*/  STG.E desc[UR4][R4.64], R6 ;  /* 0x0000000604007986 */ /* 0x0003e4000c101904 */
.L_x_23190:
        /* <DEDUP_REMOVED lines=8> */
.L_x_23191:
[----:B------:R-:W-:Y:S05]  /*0b10*/  BSYNC B1 ;  /* 0x0000000000017941 */ /* 0x000fea0003800000 */
.L_x_23187:
[----:B------:R-:W-:-:S13]  /*0b20*/  ISETP.GE.AND P0, PT, R3, R2, PT ;  /* 0x000000020300720c */ /* 0x000fda0003f06270 */
[----:B-12---:R-:W1:Y:S01]  /*0b30*/  @!P0 LDC.64 R4, c[0x0][0x218] ;  /* 0x00008600ff048b82 */ /* 0x006e620000000a00 */
[----:B0-----:R-:W-:Y:S01]  /*0b40*/  @!P0 IADD3 R9, R0, R3, RZ ;  /* 0x0000000300098210 */ /* 0x001fe20007ffe0ff */
[----:B------:R-:W-:-:S04]  /*0b50*/  @!P0 VIADD R3, R3, 0x80 ;  /* 0x0000008003038836 */ /* 0x000fc80000000000 */
[----:B-1----:R-:W-:-:S05]  /*0b60*/  @!P0 IMAD.WIDE.U32 R4, R9, 0x4, R4 ;  /* 0x0000000409048825 */ /* 0x002fca00078e0004 */
[----:B------:R2:W-:Y:S02]  /*0b70*/  @!P0 STG.E desc[UR4][R4.64], R7 ;  /* 0x0000000704008986 */ /* 0x0005e4000c101904 */
.L_x_23192:
[----:B------:R-:W-:Y:S05]  /*0b80*/  BSYNC B0 ;  /* 0x0000000000007941 */ /* 0x000fea0003800000 */
.L_x_23186:
        /* <DEDUP_REMOVED lines=8> */
.L_x_23193:
        /* <DEDUP_REMOVED lines=15> */
.L_x_26341:


//--------------------- .text._ZN2at6native29vectorized_elementwise_kernelILi4ENS0_13BinaryFunctorIiiiNS0_17BitwiseAndFunctorIiEEEESt5arrayIPcLm3EEEEviT0_T1_ --------------------------
	.section	.text._ZN2at6native29vectorized_elementwise_kernelILi4ENS0_13BinaryFunctorIiiiNS0_17BitwiseAndFunctorIiEEEESt5arrayIPcLm3EEEEviT0_T1_,"ax",@progbits
	.align	128
        .global         _ZN2at6native29vectorized_elementwise_kernelILi4ENS0_13BinaryFunctorIiiiNS0_17BitwiseAndFunctorIiEEEESt5arrayIPcLm3EEEEviT0_T1_
        .type           _ZN2at6native29vectorized_elementwise_kernelILi4ENS0_13BinaryFunctorIiiiNS0_17BitwiseAndFunctorIiEEEESt5arrayIPcLm3EEEEviT0_T1_,@function
        .size           _ZN2at6native29vectorized_elementwise_kernelILi4ENS0_13BinaryFunctorIiiiNS0_17BitwiseAndFunctorIiEEEESt5arrayIPcLm3EEEEviT0_T1_,(.L_x_26342 - _ZN2at6native29vectorized_elementwise_kernelILi4ENS0_13BinaryFunctorIiiiNS0_17BitwiseAndFunctorIiEEEESt5arrayIPcLm3EEEEviT0_T1_)
        .other          _ZN2at6native29vectorized_elementwise_kernelILi4ENS0_13BinaryFunctorIiiiNS0_17BitwiseAndFunctorIiEEEESt5arrayIPcLm3EEEEviT0_T1_,@"STO_CUDA_ENTRY STV_DEFAULT"
_ZN2at6native29vectorized_elementwise_kernelILi4ENS0_13BinaryFunctorIiiiNS0_17BitwiseAndFunctorIiEEEESt5arrayIPcLm3EEEEviT0_T1_:
.text._ZN2at6native29vectorized_elementwise_kernelILi4ENS0_13BinaryFunctorIiiiNS0_17BitwiseAndFunctorIiEEEESt5arrayIPcLm3EEEEviT0_T1_:
        /* <DEDUP_REMOVED lines=33> */
.L_x_23194:
        /* <DEDUP_REMOVED lines=116> */
.L_x_23197:
[----:B------:R-:W-:-:S13]  /*0950*/  ISETP.GE.AND P0, PT, R3, R2, PT ;  /* 0x000000020300720c */ /* 0x000fda0003f06270 */
[----:B------:R-:W-:Y:S05]  /*0960*/  @P0 BRA `(.L_x_23199) ;  /* 0x0000000000300947 */ /* 0x000fea0003800000 */
[----:B0-----:R-:W0:Y:S01]  /*0970*/  LDC.64 R8, c[0x0][0x218] ;  /* 0x00008600ff087b82 */ /* 0x001e220000000a00 */
[----:B------:R-:W-:Y:S01]  /*0980*/  IADD3 R11, R0, R3, RZ ;  /* 0x00000003000b7210 */ /* 0x000fe20007ffe0ff */
[----:B------:R-:W-:-:S04]  /*0990*/  VIADD R3, R3, 0x80 ;  /* 0x0000008003037836 */ /* 0x000fc80000000000 */
[----:B0-----:R-:W-:-:S05]  /*09a0*/  IMAD.WIDE.U32 R8, R11, 0x4, R8 ;  /* 0x000000040b087825 */ /* 0x001fca00078e0008 */
[----:B------:R1:W-:Y:S02]  /*09b0*/  STG.E desc[UR4][R8.64], R5 ;  /* 0x0000000508007986 */ /* 0x0003e4000c101904 */
.L_x_23198:
[----:B------:R-:W-:-:S13]  /*09c0*/  ISETP.GE.AND P0, PT, R3, R2, PT ;  /* 0x000000020300720c */ /* 0x000fda0003f06270 */
[----:B------:R-:W-:Y:S05]  /*09d0*/  @P0 BRA `(.L_x_23200) ;  /* 0x0000000000340947 */ /* 0x000fea0003800000 */
[----:B-1----:R-:W1:Y:S01]  /*09e0*/  LDC.64 R4, c[0x0][0x218] ;  /* 0x00008600ff047b82 */ /* 0x002e620000000a00 */
[----:B0-----:R-:W-:Y:S01]  /*09f0*/  IADD3 R9, R0, R3, RZ ;  /* 0x0000000300097210 */ /* 0x001fe20007ffe0ff */
[----:B------:R-:W-:-:S04]  /*0a00*/  VIADD R3, R3, 0x80 ;  /* 0x0000008003037836 */ /* 0x000fc80000000000 */
[----:B-1----:R-:W-:-:S05]  /*0a10*/  IMAD.WIDE.U32 R4, R9, 0x4, R4 ;  /* 0x0000000409047825 */ /* 0x002fca00078e0004 */
[----:B------:R1:W-:Y:S02]  /*0a20*/  STG.E desc[UR4][R4.64], R6 ;  /* 0x0000000604007986 */ /* 0x0003e4000c101904 */
.L_x_23199:
        /* <DEDUP_REMOVED lines=8> */
.L_x_23200:
[----:B------:R-:W-:Y:S05]  /*0ab0*/  BSYNC B1 ;  /* 0x0000000000017941 */ /* 0x000fea0003800000 */
.L_x_23196:
[----:B------:R-:W-:-:S13]  /*0ac0*/  ISETP.GE.AND P0, PT, R3, R2, PT ;  /* 0x000000020300720c */ /* 0x000fda0003f06270 */
[----:B-12---:R-:W1:Y:S01]  /*0ad0*/  @!P0 LDC.64 R4, c[0x0][0x218] ;  /* 0x00008600ff048b82 */ /* 0x006e620000000a00 */
[----:B0-----:R-:W-:Y:S01]  /*0ae0*/  @!P0 IADD3 R9, R0, R3, RZ ;  /* 0x0000000300098210 */ /* 0x001fe20007ffe0ff */
[----:B------:R-:W-:-:S04]  /*0af0*/  @!P0 VIADD R3, R3, 0x80 ;  /* 0x0000008003038836 */ /* 0x000fc80000000000 */
[----:B-1----:R-:W-:-:S05]  /*0b00*/  @!P0 IMAD.WIDE.U32 R4, R9, 0x4, R4 ;  /* 0x0000000409048825 */ /* 0x002fca00078e0004 */
[----:B------:R2:W-:Y:S02]  /*0b10*/  @!P0 STG.E desc[UR4][R4.64], R7 ;  /* 0x0000000704008986 */ /* 0x0005e4000c101904 */
.L_x_23201:
[----:B------:R-:W-:Y:S05]  /*0b20*/  BSYNC B0 ;  /* 0x0000000000007941 */ /* 0x000fea0003800000 */
.L_x_23195:
        /* <DEDUP_REMOVED lines=8> */
.L_x_23202:
        /* <DEDUP_REMOVED lines=13> */
.L_x_26342:


//--------------------- .text._ZN2at6native29vectorized_elementwise_kernelILi8ENS0_13BinaryFunctorIiiiNS0_17BitwiseAndFunctorIiEEEESt5arrayIPcLm3EEEEviT0_T1_ --------------------------
	.section	.text._ZN2at6native29vectorized_elementwise_kernelILi8ENS0_13BinaryFunctorIiiiNS0_17BitwiseAndFunctorIiEEEESt5arrayIPcLm3EEEEviT0_T1_,"ax",@progbits
	.align	128
        .global         _ZN2at6native29vectorized_elementwise_kernelILi8ENS0_13BinaryFunctorIiiiNS0_17BitwiseAndFunctorIiEEEESt5arrayIPcLm3EEEEviT0_T1_
        .type           _ZN2at6native29vectorized_elementwise_kernelILi8ENS0_13BinaryFunctorIiiiNS0_17BitwiseAndFunctorIiEEEESt5arrayIPcLm3EEEEviT0_T1_,@function
        .size           _ZN2at6native29vectorized_elementwise_kernelILi8ENS0_13BinaryFunctorIiiiNS0_17BitwiseAndFunctorIiEEEESt5arrayIPcLm3EEEEviT0_T1_,(.L_x_26343 - _ZN2at6native29vectorized_elementwise_kernelILi8ENS0_13BinaryFunctorIiiiNS0_17BitwiseAndFunctorIiEEEESt5arrayIPcLm3EEEEviT0_T1_)
        .other          _ZN2at6native29vectorized_elementwise_kernelILi8ENS0_13BinaryFunctorIiiiNS0_17BitwiseAndFunctorIiEEEESt5arrayIPcLm3EEEEviT0_T1_,@"STO_CUDA_ENTRY STV_DEFAULT"
_ZN2at6native29vectorized_elementwise_kernelILi8ENS0_13BinaryFunctorIiiiNS0_17BitwiseAndFunctorIiEEEESt5arrayIPcLm3EEEEviT0_T1_:
.text._ZN2at6native29vectorized_elementwise_kernelILi8ENS0_13BinaryFunctorIiiiNS0_17BitwiseAndFunctorIiEEEESt5arrayIPcLm3EEEEviT0_T1_:
        /* <DEDUP_REMOVED lines=33> */
.L_x_23203:
        /* <DEDUP_REMOVED lines=116> */
.L_x_23206:
[----:B------:R-:W-:-:S13]  /*0950*/  ISETP.GE.AND P0, PT, R3, R2, PT ;  /* 0x000000020300720c */ /* 0x000fda0003f06270 */
[----:B------:R-:W-:Y:S05]  /*0960*/  @P0 BRA `(.L_x_23208) ;  /* 0x0000000000300947 */ /* 0x000fea0003800000 */
[----:B0-----:R-:W0:Y:S01]  /*0970*/  LDC.64 R8, c[0x0][0x218] ;  /* 0x00008600ff087b82 */ /* 0x001e220000000a00 */
[----:B------:R-:W-:Y:S01]  /*0980*/  IADD3 R11, R0, R3, RZ ;  /* 0x00000003000b7210 */ /* 0x000fe20007ffe0ff */
[----:B------:R-:W-:-:S04]  /*0990*/  VIADD R3, R3, 0x80 ;  /* 0x0000008003037836 */ /* 0x000fc80000000000 */
[----:B0-----:R-:W-:-:S05]  /*09a0*/  IMAD.WIDE.U32 R8, R11, 0x4, R8 ;  /* 0x000000040b087825 */ /* 0x001fca00078e0008 */
[----:B------:R1:W-:Y:S02]  /*09b0*/  STG.E desc[UR4][R8.64], R5 ;  /* 0x0000000508007986 */ /* 0x0003e4000c101904 */
.L_x_23207:
[----:B------:R-:W-:-:S13]  /*09c0*/  ISETP.GE.AND P0, PT, R3, R2, PT ;  /* 0x000000020300720c */ /* 0x000fda0003f06270 */
[----:B------:R-:W-:Y:S05]  /*09d0*/  @P0 BRA `(.L_x_23209) ;  /* 0x0000000000340947 */ /* 0x000fea0003800000 */
[----:B-1----:R-:W1:Y:S01]  /*09e0*/  LDC.64 R4, c[0x0][0x218] ;  /* 0x00008600ff047b82 */ /* 0x002e620000000a00 */
[----:B0-----:R-:W-:Y:S01]  /*09f0*/  IADD3 R9, R0, R3, RZ ;  /* 0x0000000300097210 */ /* 0x001fe20007ffe0ff */
[----:B------:R-:W-:-:S04]  /*0a00*/  VIADD R3, R3, 0x80 ;  /* 0x0000008003037836 */ /* 0x000fc80000000000 */
[----:B-1----:R-:W-:-:S05]  /*0a10*/  IMAD.WIDE.U32 R4, R9, 0x4, R4 ;  /* 0x0000000409047825 */ /* 0x002fca00078e0004 */
[----:B------:R1:W-:Y:S02]  /*0a20*/  STG.E desc[UR4][R4.64], R6 ;  /* 0x0000000604007986 */ /* 0x0003e4000c101904 */
.L_x_23208:
        /* <DEDUP_REMOVED lines=8> */
.L_x_23209:
[----:B------:R-:W-:Y:S05]  /*0ab0*/  BSYNC B1 ;  /* 0x0000000000017941 */ /* 0x000fea0003800000 */
.L_x_23205:
[----:B------:R-:W-:-:S13]  /*0ac0*/  ISETP.GE.AND P0, PT, R3, R2, PT ;  /* 0x000000020300720c */ /* 0x000fda0003f06270 */
[----:B-12---:R-:W1:Y:S01]  /*0ad0*/  @!P0 LDC.64 R4, c[0x0][0x218] ;  /* 0x00008600ff048b82 */ /* 0x006e620000000a00 */
[----:B0-----:R-:W-:Y:S01]  /*0ae0*/  @!P0 IADD3 R9, R0, R3, RZ ;  /* 0x0000000300098210 */ /* 0x001fe20007ffe0ff */
[----:B------:R-:W-:-:S04]  /*0af0*/  @!P0 VIADD R3, R3, 0x80 ;  /* 0x0000008003038836 */ /* 0x000fc80000000000 */
[----:B-1----:R-:W-:-:S05]  /*0b00*/  @!P0 IMAD.WIDE.U32 R4, R9, 0x4, R4 ;  /* 0x0000000409048825 */ /* 0x002fca00078e0004 */
[----:B------:R2:W-:Y:S02]  /*0b10*/  @!P0 STG.E desc[UR4][R4.64], R7 ;  /* 0x0000000704008986 */ /* 0x0005e4000c101904 */
.L_x_23210:
[----:B------:R-:W-:Y:S05]  /*0b20*/  BSYNC B0 ;  /* 0x0000000000007941 */ /* 0x000fea0003800000 */
.L_x_23204:
        /* <DEDUP_REMOVED lines=8> */
.L_x_23211:
        /* <DEDUP_REMOVED lines=13> */
.L_x_26343:


//--------------------- .text._ZN2at6native18elementwise_kernelILi128ELi4EZNS0_15gpu_kernel_implINS0_13AUnaryFunctorIaaaNS0_17BitwiseAndFunctorIaEEEEEEvRNS_18TensorIteratorBaseERKT_EUliE_EEviT1_ --------------------------
	.section	.text._ZN2at6native18elementwise_kernelILi128ELi4EZNS0_15gpu_kernel_implINS0_13AUnaryFunctorIaaaNS0_17BitwiseAndFunctorIaEEEEEEvRNS_18TensorIteratorBaseERKT_EUliE_EEviT1_,"ax",@progbits
	.align	128
        .global         _ZN2at6native18elementwise_kernelILi128ELi4EZNS0_15gpu_kernel_implINS0_13AUnaryFunctorIaaaNS0_17BitwiseAndFunctorIaEEEEEEvRNS_18TensorIteratorBaseERKT_EUliE_EEviT1_
        .type           _ZN2at6native18elementwise_kernelILi128ELi4EZNS0_15gpu_kernel_implINS0_13AUnaryFunctorIaaaNS0_17BitwiseAndFunctorIaEEEEEEvRNS_18TensorIteratorBaseERKT_EUliE_EEviT1_,@function
        .size           _ZN2at6native18elementwise_kernelILi128ELi4EZNS0_15gpu_kernel_implINS0_13AUnaryFunctorIaaaNS0_17BitwiseAndFunctorIaEEEEEEvRNS_18TensorIteratorBaseERKT_EUliE_EEviT1_,(.L_x_26344 - _ZN2at6native18elementwise_kernelILi128ELi4EZNS0_15gpu_kernel_implINS0_13AUnaryFunctorIaaaNS0_17BitwiseAndFunctorIaEEEEEEvRNS_18TensorIteratorBaseERKT_EUliE_EEviT1_)
        .other          _ZN2at6native18elementwise_kernelILi128ELi4EZNS0_15gpu_kernel_implINS0_13AUnaryFunctorIaaaNS0_17BitwiseAndFunctorIaEEEEEEvRNS_18TensorIteratorBaseERKT_EUliE_EEviT1_,@"STO_CUDA_ENTRY STV_DEFAULT"
_ZN2at6native18elementwise_kernelILi128ELi4EZNS0_15gpu_kernel_implINS0_13AUnaryFunctorIaaaNS0_17BitwiseAndFunctorIaEEEEEEvRNS_18TensorIteratorBaseERKT_EUliE_EEviT1_:
.text._ZN2at6native18elementwise_kernelILi128ELi4EZNS0_15gpu_kernel_implINS0_13AUnaryFunctorIaaaNS0_17BitwiseAndFunctorIaEEEEEEvRNS_18TensorIteratorBaseERKT_EUliE_EEviT1_:
        /* <DEDUP_REMOVED lines=314> */
.L_x_23214:
        /* <DEDUP_REMOVED lines=20> */
.L_x_23218:
[----:B------:R0:W5:Y:S01]  /*14e0*/  LDG.E.U8 R0, desc[UR36][R2.64] ;  /* 0x0000002402007981 */ /* 0x000162000c1e1100 */
[----:B------:R-:W-:Y:S05]  /*14f0*/  BRA `(.L_x_23220) ;  /* 0x0000000c00547947 */ /* 0x000fea0003800000 */
.L_x_23217:
        /* <DEDUP_REMOVED lines=8> */
.L_x_23222:
[----:B------:R0:W5:Y:S01]  /*1580*/  LDG.E.U8 R0, desc[UR36][R2.64] ;  /* 0x0000002402007981 */ /* 0x000162000c1e1100 */
[----:B------:R-:W-:Y:S05]  /*1590*/  BRA `(.L_x_23220) ;  /* 0x0000000c002c7947 */ /* 0x000fea0003800000 */
.L_x_23221:
[----:B------:R0:W5:Y:S01]  /*15a0*/  LDG.E.U16 R0, desc[UR36][R2.64] ;  /* 0x0000002402007981 */ /* 0x000162000c1e1500 */
[----:B------:R-:W-:Y:S05]  /*15b0*/  BRA `(.L_x_23220) ;  /* 0x0000000c00247947 */ /* 0x000fea0003800000 */
.L_x_23216:
        /* <DEDUP_REMOVED lines=9> */
.L_x_23224:
[----:B------:R-:W2:Y:S02]  /*1650*/  LDG.E.U16 R4, desc[UR36][R2.64] ;  /* 0x0000002402047981 */ /* 0x000ea4000c1e1500 */
[----:B--2---:R-:W-:-:S06]  /*1660*/  HADD2.F32 R4, -RZ, R4.H0_H0 ;  /* 0x20000004ff047230 */ /* 0x004fcc0000004100 */
[----:B------:R-:W0:Y:S02]  /*1670*/  F2I.FTZ.TRUNC.NTZ R4, R4 ;  /* 0x0000000400047305 */ /* 0x000e24000021f100 */
[----:B0-----:R-:W-:Y:S01]  /*1680*/  PRMT R0, R4, 0x7610, R0 ;  /* 0x0000761004007816 */ /* 0x001fe20000000000 */
[----:B------:R-:W-:Y:S06]  /*1690*/  BRA `(.L_x_23220) ;  /* 0x0000000800ec7947 */ /* 0x000fec0003800000 */
.L_x_23223:
        /* <DEDUP_REMOVED lines=9> */
.L_x_23226:
[----:B------:R-:W2:Y:S02]  /*1730*/  LDG.E.U16 R2, desc[UR36][R2.64] ;  /* 0x0000002402027981 */ /* 0x000ea4000c1e1500 */
[----:B--2---:R-:W-:-:S06]  /*1740*/  HADD2.F32 R4, -RZ, R2.H0_H0 ;  /* 0x20000002ff047230 */ /* 0x004fcc0000004100 */
[----:B------:R-:W0:Y:S02]  /*1750*/  F2I.FTZ.TRUNC.NTZ R4, R4 ;  /* 0x0000000400047305 */ /* 0x000e24000021f100 */
[----:B0-----:R-:W-:Y:S01]  /*1760*/  PRMT R0, R4, 0x7610, R0 ;  /* 0x0000761004007816 */ /* 0x001fe20000000000 */
[----:B------:R-:W-:Y:S06]  /*1770*/  BRA `(.L_x_23220) ;  /* 0x0000000800b47947 */ /* 0x000fec0003800000 */
.L_x_23225:
[----:B------:R-:W2:Y:S02]  /*1780*/  LDG.E.64 R2, desc[UR36][R2.64] ;  /* 0x0000002402027981 */ /* 0x000ea4000c1e1b00 */
[----:B--2---:R0:W1:Y:S01]  /*1790*/  F2I.F64.TRUNC R0, R2 ;  /* 0x0000000200007311 */ /* 0x004062000030d100 */
[----:B------:R-:W-:Y:S05]  /*17a0*/  BRA `(.L_x_23220) ;  /* 0x0000000800a87947 */ /* 0x000fea0003800000 */
.L_x_23215:
        /* <DEDUP_REMOVED lines=12> */
.L_x_23229:
[----:B------:R-:W2:Y:S02]  /*1870*/  LDG.E.64 R2, desc[UR36][R2.64] ;  /* 0x0000002402027981 */ /* 0x000ea4000c1e1b00 */
[----:B--2---:R3:W4:Y:S01]  /*1880*/  F2I.F64.TRUNC R0, R2 ;  /* 0x0000000200007311 */ /* 0x004722000030d100 */
[----:B------:R-:W-:Y:S05]  /*1890*/  BRA `(.L_x_23220) ;  /* 0x00000008006c7947 */ /* 0x000fea0003800000 */
.L_x_23228:
        /* <DEDUP_REMOVED lines=28> */
.L_x_23231:
        /* <DEDUP_REMOVED lines=15> */
.L_x_23230:
[----:B------:R-:W2:Y:S02]  /*1b50*/  LDG.E.U16 R4, desc[UR36][R2.64] ;  /* 0x0000002402047981 */ /* 0x000ea4000c1e1500 */
[----:B--2---:R-:W-:-:S06]  /*1b60*/  IMAD.U32 R4, R4, 0x10000, RZ ;  /* 0x0001000004047824 */ /* 0x004fcc00078e00ff */
[----:B------:R-:W0:Y:S02]  /*1b70*/  F2I.FTZ.TRUNC.NTZ R4, R4 ;  /* 0x0000000400047305 */ /* 0x000e24000021f100 */
[----:B0-----:R-:W-:Y:S01]  /*1b80*/  PRMT R0, R4, 0x7610, R0 ;  /* 0x0000761004007816 */ /* 0x001fe20000000000 */
[----:B------:R-:W-:Y:S06]  /*1b90*/  BRA `(.L_x_23220) ;  /* 0x0000000400ac7947 */ /* 0x000fec0003800000 */
.L_x_23227:
        /* <DEDUP_REMOVED lines=10> */
.L_x_23234:
        /* <DEDUP_REMOVED lines=21> */
.L_x_23238:
[----:B------:R-:W-:Y:S05]  /*1d90*/  BSYNC B1 ;  /* 0x0000000000017941 */ /* 0x000fea0003800000 */
.L_x_23237:
[----:B------:R-:W-:Y:S01]  /*1da0*/  IMAD.SHL.U32 R2, R2, 0x100000, RZ ;  /* 0x0010000002027824 */ /* 0x000fe200078e00ff */
[----:B------:R-:W-:-:S04]  /*1db0*/  LEA R3, R0, 0x3b800000, 0x17 ;  /* 0x3b80000000037811 */ /* 0x000fc800078eb8ff */
[----:B------:R-:W-:-:S07]  /*1dc0*/  LOP3.LUT R4, R3, R2, R4, 0xfe, !PT ;  /* 0x0000000203047212 */ /* 0x000fce00078efe04 */
.L_x_23236:
[----:B------:R-:W-:Y:S05]  /*1dd0*/  BSYNC B0 ;  /* 0x0000000000007941 */ /* 0x000fea0003800000 */
.L_x_23235:
[----:B------:R-:W0:Y:S02]  /*1de0*/  F2I.FTZ.TRUNC.NTZ R4, R4 ;  /* 0x0000000400047305 */ /* 0x000e24000021f100 */
[----:B0-----:R-:W-:Y:S01]  /*1df0*/  PRMT R0, R4, 0x7610, R0 ;  /* 0x0000761004007816 */ /* 0x001fe20000000000 */
[----:B------:R-:W-:Y:S06]  /*1e00*/  BRA `(.L_x_23220) ;  /* 0x0000000400107947 */ /* 0x000fec0003800000 */
.L_x_23233:
        /* <DEDUP_REMOVED lines=21> */
.L_x_23242:
[----:B------:R-:W-:Y:S05]  /*1f60*/  BSYNC B1 ;  /* 0x0000000000017941 */ /* 0x000fea0003800000 */
.L_x_23241:
[----:B------:R-:W-:Y:S01]  /*1f70*/  IMAD.SHL.U32 R2, R2, 0x200000, RZ ;  /* 0x0020000002027824 */ /* 0x000fe200078e00ff */
[----:B------:R-:W-:-:S04]  /*1f80*/  LEA R3, R0, 0x37800000, 0x17 ;  /* 0x3780000000037811 */ /* 0x000fc800078eb8ff */
[----:B------:R-:W-:-:S07]  /*1f90*/  LOP3.LUT R4, R3, R2, R4, 0xfe, !PT ;  /* 0x0000000203047212 */ /* 0x000fce00078efe04 */
.L_x_23240:
[----:B------:R-:W-:Y:S05]  /*1fa0*/  BSYNC B0 ;  /* 0x0000000000007941 */ /* 0x000fea0003800000 */
.L_x_23239:
[----:B------:R-:W0:Y:S02]  /*1fb0*/  F2I.FTZ.TRUNC.NTZ R4, R4 ;  /* 0x0000000400047305 */ /* 0x000e24000021f100 */
[----:B0-----:R-:W-:Y:S01]  /*1fc0*/  PRMT R0, R4, 0x7610, R0 ;  /* 0x0000761004007816 */ /* 0x001fe20000000000 */
[----:B------:R-:W-:Y:S06]  /*1fd0*/  BRA `(.L_x_23220) ;  /* 0x00000000009c7947 */ /* 0x000fec0003800000 */
.L_x_23232:
        /* <DEDUP_REMOVED lines=14> */
.L_x_23246:
[----:B------:R-:W-:Y:S05]  /*20c0*/  BSYNC B0 ;  /* 0x0000000000007941 */ /* 0x000fea0003800000 */
.L_x_23245:
[----:B------:R-:W0:Y:S02]  /*20d0*/  F2I.FTZ.TRUNC.NTZ R4, R4 ;  /* 0x0000000400047305 */ /* 0x000e24000021f100 */
[----:B0-----:R-:W-:Y:S01]  /*20e0*/  PRMT R0, R4, 0x7610, R0 ;  /* 0x0000761004007816 */ /* 0x001fe20000000000 */
[----:B------:R-:W-:Y:S06]  /*20f0*/  BRA `(.L_x_23220) ;  /* 0x0000000000547947 */ /* 0x000fec0003800000 */
.L_x_23219:
        /* <DEDUP_REMOVED lines=16> */
.L_x_23247:
[----:B------:R-:W-:Y:S01]  /*2200*/  PRMT R0, RZ, 0x7610, R0 ;  /* 0x00007610ff007816 */ /* 0x000fe20000000000 */
[----:B------:R-:W-:Y:S06]  /*2210*/  BRA `(.L_x_23220) ;  /* 0x00000000000c7947 */ /* 0x000fec0003800000 */
.L_x_23244:
[----:B------:R2:W5:Y:S01]  /*2220*/  LDG.E.U8 R0, desc[UR36][R2.64] ;  /* 0x0000002402007981 */ /* 0x000562000c1e1100 */
[----:B------:R-:W-:Y:S05]  /*2230*/  BRA `(.L_x_23220) ;  /* 0x0000000000047947 */ /* 0x000fea0003800000 */
.L_x_23243:
[----:B------:R1:W5:Y:S02]  /*2240*/  LDG.E.U8 R0, desc[UR36][R2.64] ;  /* 0x0000002402007981 */ /* 0x000364000c1e1100 */
.L_x_23220:
        /* <DEDUP_REMOVED lines=16> */
.L_x_23251:
[----:B------:R3:W-:Y:S01]  /*2350*/  STG.E.U8 desc[UR36][R16.64], R5 ;  /* 0x0000000510007986 */ /* 0x0007e2000c101124 */
[----:B------:R-:W-:Y:S05]  /*2360*/  BRA `(.L_x_23253) ;  /* 0x0000000c00907947 */ /* 0x000fea0003800000 */
.L_x_23250:
        /* <DEDUP_REMOVED lines=12> */
.L_x_23255:
[----:B------:R-:W-:-:S05]  /*2430*/  PRMT R3, R5, 0x8880, RZ ;  /* 0x0000888005037816 */ /* 0x000fca00000000ff */
[----:B------:R1:W-:Y:S01]  /*2440*/  STG.E desc[UR36][R16.64], R3 ;  /* 0x0000000310007986 */ /* 0x0003e2000c101924 */
[----:B------:R-:W-:Y:S05]  /*2450*/  BRA `(.L_x_23253) ;  /* 0x0000000c00547947 */ /* 0x000fea0003800000 */
.L_x_23254:
[----:B------:R-:W-:-:S04]  /*2460*/  PRMT R3, R5, 0x8880, RZ ;  /* 0x0000888005037816 */ /* 0x000fc800000000ff */
[----:B------:R-:W-:-:S05]  /*2470*/  PRMT R3, R3, 0x7710, RZ ;  /* 0x0000771003037816 */ /* 0x000fca00000000ff */
[----:B------:R2:W-:Y:S01]  /*2480*/  STG.E.U16 desc[UR36][R16.64], R3 ;  /* 0x0000000310007986 */ /* 0x0005e2000c101524 */
[----:B------:R-:W-:Y:S05]  /*2490*/  BRA `(.L_x_23253) ;  /* 0x0000000c00447947 */ /* 0x000fea0003800000 */
.L_x_23249:
        /* <DEDUP_REMOVED lines=9> */
.L_x_23257:
[----:B------:R-:W0:Y:S02]  /*2530*/  I2F.S8 R0, R5 ;  /* 0x0000000500007306 */ /* 0x000e240000001400 */
[----:B0-----:R-:W-:-:S05]  /*2540*/  F2FP.F16.F32.PACK_AB R0, RZ, R0 ;  /* 0x00000000ff00723e */ /* 0x001fca00000000ff */
[----:B------:R0:W-:Y:S01]  /*2550*/  STG.E.U16 desc[UR36][R16.64], R0 ;  /* 0x0000000010007986 */ /* 0x0001e2000c101524 */
[----:B------:R-:W-:Y:S05]  /*2560*/  BRA `(.L_x_23253) ;  /* 0x0000000c00107947 */ /* 0x000fea0003800000 */
.L_x_23256:
        /* <DEDUP_REMOVED lines=10> */
.L_x_23259:
[----:B------:R-:W0:Y:S02]  /*2610*/  I2F.S8 R5, R5 ;  /* 0x0000000500057306 */ /* 0x000e240000001400 */
[----:B0-----:R-:W-:-:S04]  /*2620*/  F2FP.F16.F32.PACK_AB R3, RZ, R5 ;  /* 0x00000005ff03723e */ /* 0x001fc800000000ff */
[----:B------:R-:W-:-:S05]  /*2630*/  PRMT R3, R3, 0x5410, RZ ;  /* 0x0000541003037816 */ /* 0x000fca00000000ff */
[----:B------:R0:W-:Y:S01]  /*2640*/  STG.E desc[UR36][R16.64], R3 ;  /* 0x0000000310007986 */ /* 0x0001e2000c101924 */
[----:B------:R-:W-:Y:S05]  /*2650*/  BRA `(.L_x_23253) ;  /* 0x0000000800d47947 */ /* 0x000fea0003800000 */
.L_x_23258:
[----:B------:R-:W-:-:S04]  /*2660*/  PRMT R2, R5, 0x8880, RZ ;  /* 0x0000888005027816 */ /* 0x000fc800000000ff */
[----:B------:R-:W-:-:S06]  /*2670*/  PRMT R2, R2, 0x7710, RZ ;  /* 0x0000771002027816 */ /* 0x000fcc00000000ff */
[----:B------:R-:W0:Y:S02]  /*2680*/  I2F.F64.S16 R2, R2 ;  /* 0x0000000200027312 */ /* 0x000e240000101c00 */
[----:B0-----:R0:W-:Y:S01]  /*2690*/  STG.E.64 desc[UR36][R16.64], R2 ;  /* 0x0000000210007986 */ /* 0x0011e2000c101b24 */
[----:B------:R-:W-:Y:S05]  /*26a0*/  BRA `(.L_x_23253) ;  /* 0x0000000800c07947 */ /* 0x000fea0003800000 */
.L_x_23248:
        /* <DEDUP_REMOVED lines=12> */
.L_x_23262:
[----:B------:R-:W-:Y:S02]  /*2770*/  PRMT R4, R5, 0x8880, RZ ;  /* 0x0000888005047816 */ /* 0x000fe400000000ff */
[----:B------:R-:W-:Y:S02]  /*2780*/  CS2R R6, SRZ ;  /* 0x0000000000067805 */ /* 0x000fe4000001ff00 */
[----:B------:R-:W-:-:S06]  /*2790*/  PRMT R4, R4, 0x7710, RZ ;  /* 0x0000771004047816 */ /* 0x000fcc00000000ff */
[----:B------:R-:W0:Y:S02]  /*27a0*/  I2F.F64.S16 R4, R4 ;  /* 0x0000000400047312 */ /* 0x000e240000101c00 */
[----:B0-----:R0:W-:Y:S01]  /*27b0*/  STG.E.128 desc[UR36][R16.64], R4 ;  /* 0x0000000410007986 */ /* 0x0011e2000c101d24 */
[----:B------:R-:W-:Y:S05]  /*27c0*/  BRA `(.L_x_23253) ;  /* 0x0000000800787947 */ /* 0x000fea0003800000 */
.L_x_23261:
        /* <DEDUP_REMOVED lines=21> */
.L_x_23266:
[----:B------:R-:W-:Y:S05]  /*2920*/  BSYNC B0 ;  /* 0x0000000000007941 */ /* 0x000fea0003800000 */
.L_x_23265:
[----:B------:R-:W-:-:S05]  /*2930*/  LOP3.LUT R3, R0, R3, RZ, 0xfc, !PT ;  /* 0x0000000300037212 */ /* 0x000fca00078efcff */
[----:B------:R0:W-:Y:S01]  /*2940*/  STG.E.U8 desc[UR36][R16.64], R3 ;  /* 0x0000000310007986 */ /* 0x0001e2000c101124 */
[----:B------:R-:W-:Y:S05]  /*2950*/  BRA `(.L_x_23253) ;  /* 0x0000000800147947 */ /* 0x000fea0003800000 */
.L_x_23264:
        /* <DEDUP_REMOVED lines=13> */
.L_x_23268:
[----:B------:R-:W-:Y:S01]  /*2a30*/  IMAD.MOV.U32 R0, RZ, RZ, 0x7f ;  /* 0x0000007fff007424 */ /* 0x000fe200078e00ff */
[----:B------:R-:W-:-:S04]  /*2a40*/  ISETP.GT.U32.AND P0, PT, R2, 0x7f800000, PT ;  /* 0x7f8000000200780c */ /* 0x000fc80003f04070 */
[----:B------:R-:W-:-:S09]  /*2a50*/  SEL R0, R0, 0x7c, P0 ;  /* 0x0000007c00007807 */ /* 0x000fd20000000000 */
.L_x_23269:
[----:B------:R-:W-:Y:S05]  /*2a60*/  BSYNC B0 ;  /* 0x0000000000007941 */ /* 0x000fea0003800000 */
.L_x_23267:
[----:B------:R-:W-:-:S04]  /*2a70*/  LOP3.LUT R2, R5, 0x80000000, RZ, 0xc0, !PT ;  /* 0x8000000005027812 */ /* 0x000fc800078ec0ff */
[----:B------:R-:W-:-:S04]  /*2a80*/  SHF.R.U32.HI R3, RZ, 0x18, R2 ;  /* 0x00000018ff037819 */ /* 0x000fc80000011602 */
[----:B------:R-:W-:-:S05]  /*2a90*/  LOP3.LUT R3, R0, R3, RZ, 0xfc, !PT ;  /* 0x0000000300037212 */ /* 0x000fca00078efcff */
[----:B------:R0:W-:Y:S01]  /*2aa0*/  STG.E.U8 desc[UR36][R16.64], R3 ;  /* 0x0000000310007986 */ /* 0x0001e2000c101124 */
[----:B------:R-:W-:Y:S05]  /*2ab0*/  BRA `(.L_x_23253) ;  /* 0x0000000400bc7947 */ /* 0x000fea0003800000 */
.L_x_23263:
[----:B------:R-:W0:Y:S02]  /*2ac0*/  I2F.S8 R0, R5 ;  /* 0x0000000500007306 */ /* 0x000e240000001400 */
[----:B0-----:R-:W-:-:S05]  /*2ad0*/  F2FP.BF16.F32.PACK_AB R0, RZ, R0 ;  /* 0x00000000ff00723e */ /* 0x001fca00000010ff */
[----:B------:R0:W-:Y:S01]  /*2ae0*/  STG.E.U16 desc[UR36][R16.64], R0 ;  /* 0x0000000010007986 */ /* 0x0001e2000c101524 */
[----:B------:R-:W-:Y:S05]  /*2af0*/  BRA `(.L_x_23253) ;  /* 0x0000000400ac7947 */ /* 0x000fea0003800000 */
.L_x_23260:
        /* <DEDUP_REMOVED lines=12> */
.L_x_23272:
        /* <DEDUP_REMOVED lines=17> */
.L_x_23275:
[----:B------:R-:W-:-:S04]  /*2cd0*/  LOP3.LUT R2, R5, 0x80000000, RZ, 0xc0, !PT ;  /* 0x8000000005027812 */ /* 0x000fc800078ec0ff */
[----:B------:R-:W-:-:S04]  /*2ce0*/  SHF.R.U32.HI R3, RZ, 0x18, R2 ;  /* 0x00000018ff037819 */ /* 0x000fc80000011602 */
[----:B------:R-:W-:-:S04]  /*2cf0*/  LOP3.LUT R0, R0, R3, RZ, 0xfc, !PT ;  /* 0x0000000300007212 */ /* 0x000fc800078efcff */
[----:B------:R-:W-:-:S07]  /*2d00*/  PRMT R8, R0, 0x7610, R8 ;  /* 0x0000761000087816 */ /* 0x000fce0000000008 */
.L_x_23274:
[----:B------:R-:W-:Y:S05]  /*2d10*/  BSYNC B0 ;  /* 0x0000000000007941 */ /* 0x000fea0003800000 */
.L_x_23273:
[----:B------:R0:W-:Y:S01]  /*2d20*/  STG.E.U8 desc[UR36][R16.64], R8 ;  /* 0x0000000810007986 */ /* 0x0001e2000c101124 */
[----:B------:R-:W-:Y:S05]  /*2d30*/  BRA `(.L_x_23253) ;  /* 0x00000004001c7947 */ /* 0x000fea0003800000 */
.L_x_23271:
        /* <DEDUP_REMOVED lines=17> */
.L_x_23278:
[----:B------:R-:W-:-:S04]  /*2e50*/  LOP3.LUT R2, R5, 0x80000000, RZ, 0xc0, !PT ;  /* 0x8000000005027812 */ /* 0x000fc800078ec0ff */
[----:B------:R-:W-:-:S04]  /*2e60*/  SHF.R.U32.HI R3, RZ, 0x18, R2 ;  /* 0x00000018ff037819 */ /* 0x000fc80000011602 */
[----:B------:R-:W-:-:S04]  /*2e70*/  LOP3.LUT R0, R0, R3, RZ, 0xfc, !PT ;  /* 0x0000000300007212 */ /* 0x000fc800078efcff */
[----:B------:R-:W-:-:S07]  /*2e80*/  PRMT R8, R0, 0x7610, R8 ;  /* 0x0000761000087816 */ /* 0x000fce0000000008 */
.L_x_23277:
[----:B------:R-:W-:Y:S05]  /*2e90*/  BSYNC B0 ;  /* 0x0000000000007941 */ /* 0x000fea0003800000 */
.L_x_23276:
[----:B------:R0:W-:Y:S01]  /*2ea0*/  STG.E.U8 desc[UR36][R16.64], R8 ;  /* 0x0000000810007986 */ /* 0x0001e2000c101124 */
[----:B------:R-:W-:Y:S05]  /*2eb0*/  BRA `(.L_x_23253) ;  /* 0x0000000000bc7947 */ /* 0x000fea0003800000 */
.L_x_23270:
        /* <DEDUP_REMOVED lines=22> */
.L_x_23252:
        /* <DEDUP_REMOVED lines=16> */
.L_x_23281:
[----:B------:R-:W-:Y:S05]  /*3120*/  BRA `(.L_x_23253) ;  /* 0x0000000000207947 */ /* 0x000fea0003800000 */
.L_x_23280:
[----:B------:R-:W-:-:S04]  /*3130*/  LOP3.LUT R5, R5, 0xffff, RZ, 0xc0, !PT ;  /* 0x0000ffff05057812 */ /* 0x000fc800078ec0ff */
[----:B------:R-:W-:-:S05]  /*3140*/  PRMT R5, R5, 0x8880, RZ ;  /* 0x0000888005057816 */ /* 0x000fca00000000ff */
[----:B------:R-:W-:-:S05]  /*3150*/  IMAD.MOV.U32 R2, RZ, RZ, R5 ;  /* 0x000000ffff027224 */ /* 0x000fca00078e0005 */
[----:B------:R-:W-:-:S05]  /*3160*/  SHF.R.S32.HI R3, RZ, 0x1f, R2 ;  /* 0x0000001fff037819 */ /* 0x000fca0000011402 */
[----:B------:R0:W-:Y:S01]  /*3170*/  STG.E.64 desc[UR36][R16.64], R2 ;  /* 0x0000000210007986 */ /* 0x0001e2000c101b24 */
[----:B------:R-:W-:Y:S05]  /*3180*/  BRA `(.L_x_23253) ;  /* 0x0000000000087947 */ /* 0x000fea0003800000 */
.L_x_23279:
[----:B------:R-:W-:-:S05]  /*3190*/  PRMT R3, R5, 0x8880, RZ ;  /* 0x0000888005037816 */ /* 0x000fca00000000ff */
[----:B------:R0:W-:Y:S02]  /*31a0*/  STG.E desc[UR36][R16.64], R3 ;  /* 0x0000000310007986 */ /* 0x0001e4000c101924 */
.L_x_23253:
[----:B------:R-:W-:-:S04]  /*31b0*/  IMAD R18, R23, 0x200, R18 ;  /* 0x0000020017127824 */ /* 0x000fc800078e0212 */
[----:B------:R-:W-:-:S07]  /*31c0*/  VIADD R19, R18, 0x80 ;  /* 0x0000008012137836 */ /* 0x000fce0000000000 */
.L_x_23213:
[----:B------:R-:W-:Y:S05]  /*31d0*/  BSYNC B6 ;  /* 0x0000000000067941 */ /* 0x000fea0003800000 */
.L_x_23212:
        /* <DEDUP_REMOVED lines=307> */
.L_x_23284:
        /* <DEDUP_REMOVED lines=20> */
.L_x_23288:
[----:B------:R0:W5:Y:S01]  /*4650*/  LDG.E.U8 R0, desc[UR36][R2.64] ;  /* 0x0000002402007981 */ /* 0x000162000c1e1100 */
[----:B------:R-:W-:Y:S05]  /*4660*/  BRA `(.L_x_23290) ;  /* 0x0000000c00547947 */ /* 0x000fea0003800000 */
.L_x_23287:
        /* <DEDUP_REMOVED lines=8> */
.L_x_23292:
[----:B------:R0:W5:Y:S01]  /*46f0*/  LDG.E.U8 R0, desc[UR36][R2.64] ;  /* 0x0000002402007981 */ /* 0x000162000c1e1100 */
[----:B------:R-:W-:Y:S05]  /*4700*/  BRA `(.L_x_23290) ;  /* 0x0000000c002c7947 */ /* 0x000fea0003800000 */
.L_x_23291:
[----:B------:R0:W5:Y:S01]  /*4710*/  LDG.E.U16 R0, desc[UR36][R2.64] ;  /* 0x0000002402007981 */ /* 0x000162000c1e1500 */
[----:B------:R-:W-:Y:S05]  /*4720*/  BRA `(.L_x_23290) ;  /* 0x0000000c00247947 */ /* 0x000fea0003800000 */
.L_x_23286:
        /* <DEDUP_REMOVED lines=9> */
.L_x_23294:
[----:B------:R-:W2:Y:S02]  /*47c0*/  LDG.E.U16 R4, desc[UR36][R2.64] ;  /* 0x0000002402047981 */ /* 0x000ea4000c1e1500 */
[----:B--2---:R-:W-:-:S06]  /*47d0*/  HADD2.F32 R4, -RZ, R4.H0_H0 ;  /* 0x20000004ff047230 */ /* 0x004fcc0000004100 */
[----:B------:R-:W0:Y:S02]  /*47e0*/  F2I.FTZ.TRUNC.NTZ R4, R4 ;  /* 0x0000000400047305 */ /* 0x000e24000021f100 */
[----:B0-----:R-:W-:Y:S01]  /*47f0*/  PRMT R0, R4, 0x7610, R0 ;  /* 0x0000761004007816 */ /* 0x001fe20000000000 */
[----:B------:R-:W-:Y:S06]  /*4800*/  BRA `(.L_x_23290) ;  /* 0x0000000800ec7947 */ /* 0x000fec0003800000 */
.L_x_23293:
        /* <DEDUP_REMOVED lines=9> */
.L_x_23296:
[----:B------:R-:W2:Y:S02]  /*48a0*/  LDG.E.U16 R2, desc[UR36][R2.64] ;  /* 0x0000002402027981 */ /* 0x000ea4000c1e1500 */
[----:B--2---:R-:W-:-:S06]  /*48b0*/  HADD2.F32 R4, -RZ, R2.H0_H0 ;  /* 0x20000002ff047230 */ /* 0x004fcc0000004100 */
[----:B------:R-:W0:Y:S02]  /*48c0*/  F2I.FTZ.TRUNC.NTZ R4, R4 ;  /* 0x0000000400047305 */ /* 0x000e24000021f100 */
[----:B0-----:R-:W-:Y:S01]  /*48d0*/  PRMT R0, R4, 0x7610, R0 ;  /* 0x0000761004007816 */ /* 0x001fe20000000000 */
[----:B------:R-:W-:Y:S06]  /*48e0*/  BRA `(.L_x_23290) ;  /* 0x0000000800b47947 */ /* 0x000fec0003800000 */
.L_x_23295:
[----:B------:R-:W2:Y:S02]  /*48f0*/  LDG.E.64 R2, desc[UR36][R2.64] ;  /* 0x0000002402027981 */ /* 0x000ea4000c1e1b00 */
[----:B--2---:R0:W1:Y:S01]  /*4900*/  F2I.F64.TRUNC R0, R2 ;  /* 0x0000000200007311 */ /* 0x004062000030d100 */
[----:B------:R-:W-:Y:S05]  /*4910*/  BRA `(.L_x_23290) ;  /* 0x0000000800a87947 */ /* 0x000fea0003800000 */
.L_x_23285:
        /* <DEDUP_REMOVED lines=12> */
.L_x_23299:
[----:B------:R-:W2:Y:S02]  /*49e0*/  LDG.E.64 R2, desc[UR36][R2.64] ;  /* 0x0000002402027981 */ /* 0x000ea4000c1e1b00 */
[----:B--2---:R3:W4:Y:S01]  /*49f0*/  F2I.F64.TRUNC R0, R2 ;  /* 0x0000000200007311 */ /* 0x004722000030d100 */
[----:B------:R-:W-:Y:S05]  /*4a00*/  BRA `(.L_x_23290) ;  /* 0x00000008006c7947 */ /* 0x000fea0003800000 */
.L_x_23298:
        /* <DEDUP_REMOVED lines=28> */
.L_x_23301:
        /* <DEDUP_REMOVED lines=15> */
.L_x_23300:
[----:B------:R-:W2:Y:S02]  /*4cc0*/  LDG.E.U16 R4, desc[UR36][R2.64] ;  /* 0x0000002402047981 */ /* 0x000ea4000c1e1500 */
[----:B--2---:R-:W-:-:S06]  /*4cd0*/  IMAD.U32 R4, R4, 0x10000, RZ ;  /* 0x0001000004047824 */ /* 0x004fcc00078e00ff */
[----:B------:R-:W0:Y:S02]  /*4ce0*/  F2I.FTZ.TRUNC.NTZ R4, R4 ;  /* 0x0000000400047305 */ /* 0x000e24000021f100 */
[----:B0-----:R-:W-:Y:S01]  /*4cf0*/  PRMT R0, R4, 0x7610, R0 ;  /* 0x0000761004007816 */ /* 0x001fe20000000000 */
[----:B------:R-:W-:Y:S06]  /*4d00*/  BRA `(.L_x_23290) ;  /* 0x0000000400ac7947 */ /* 0x000fec0003800000 */
.L_x_23297:
        /* <DEDUP_REMOVED lines=10> */
.L_x_23304:
        /* <DEDUP_REMOVED lines=21> */
.L_x_23308:
[----:B------:R-:W-:Y:S05]  /*4f00*/  BSYNC B1 ;  /* 0x0000000000017941 */ /* 0x000fea0003800000 */
.L_x_23307:
[----:B------:R-:W-:Y:S01]  /*4f10*/  IMAD.SHL.U32 R2, R2, 0x100000, RZ ;  /* 0x0010000002027824 */ /* 0x000fe200078e00ff */
[----:B------:R-:W-:-:S04]  /*4f20*/  LEA R3, R0, 0x3b800000, 0x17 ;  /* 0x3b80000000037811 */ /* 0x000fc800078eb8ff */
[----:B------:R-:W-:-:S07]  /*4f30*/  LOP3.LUT R4, R3, R2, R4, 0xfe, !PT ;  /* 0x0000000203047212 */ /* 0x000fce00078efe04 */
.L_x_23306:
[----:B------:R-:W-:Y:S05]  /*4f40*/  BSYNC B0 ;  /* 0x0000000000007941 */ /* 0x000fea0003800000 */
.L_x_23305:
[----:B------:R-:W0:Y:S02]  /*4f50*/  F2I.FTZ.TRUNC.NTZ R4, R4 ;  /* 0x0000000400047305 */ /* 0x000e24000021f100 */
[----:B0-----:R-:W-:Y:S01]  /*4f60*/  PRMT R0, R4, 0x7610, R0 ;  /* 0x0000761004007816 */ /* 0x001fe20000000000 */
[----:B------:R-:W-:Y:S06]  /*4f70*/  BRA `(.L_x_23290) ;  /* 0x0000000400107947 */ /* 0x000fec0003800000 */
.L_x_23303:
        /* <DEDUP_REMOVED lines=21> */
.L_x_23312:
[----:B------:R-:W-:Y:S05]  /*50d0*/  BSYNC B1 ;  /* 0x0000000000017941 */ /* 0x000fea0003800000 */
.L_x_23311:
[----:B------:R-:W-:Y:S01]  /*50e0*/  IMAD.SHL.U32 R2, R2, 0x200000, RZ ;  /* 0x0020000002027824 */ /* 0x000fe200078e00ff */
[----:B------:R-:W-:-:S04]  /*50f0*/  LEA R3, R0, 0x37800000, 0x17 ;  /* 0x3780000000037811 */ /* 0x000fc800078eb8ff */
[----:B------:R-:W-:-:S07]  /*5100*/  LOP3.LUT R4, R3, R2, R4, 0xfe, !PT ;  /* 0x0000000203047212 */ /* 0x000fce00078efe04 */
.L_x_23310:
[----:B------:R-:W-:Y:S05]  /*5110*/  BSYNC B0 ;  /* 0x0000000000007941 */ /* 0x000fea0003800000 */
.L_x_23309:
[----:B------:R-:W0:Y:S02]  /*5120*/  F2I.FTZ.TRUNC.NTZ R4, R4 ;  /* 0x0000000400047305 */ /* 0x000e24000021f100 */
[----:B0-----:R-:W-:Y:S01]  /*5130*/  PRMT R0, R4, 0x7610, R0 ;  /* 0x0000761004007816 */ /* 0x001fe20000000000 */
[----:B------:R-:W-:Y:S06]  /*5140*/  BRA `(.L_x_23290) ;  /* 0x00000000009c7947 */ /* 0x000fec0003800000 */
.L_x_23302:
        /* <DEDUP_REMOVED lines=14> */
.L_x_23316:
[----:B------:R-:W-:Y:S05]  /*5230*/  BSYNC B0 ;  /* 0x0000000000007941 */ /* 0x000fea0003800000 */
.L_x_23315:
[----:B------:R-:W0:Y:S02]  /*5240*/  F2I.FTZ.TRUNC.NTZ R4, R4 ;  /* 0x0000000400047305 */ /* 0x000e24000021f100 */
[----:B0-----:R-:W-:Y:S01]  /*5250*/  PRMT R0, R4, 0x7610, R0 ;  /* 0x0000761004007816 */ /* 0x001fe20000000000 */
[----:B------:R-:W-:Y:S06]  /*5260*/  BRA `(.L_x_23290) ;  /* 0x0000000000547947 */ /* 0x000fec0003800000 */
.L_x_23289:
        /* <DEDUP_REMOVED lines=16> */
.L_x_23317:
[----:B------:R-:W-:Y:S01]  /*5370*/  PRMT R0, RZ, 0x7610, R0 ;  /* 0x00007610ff007816 */ /* 0x000fe20000000000 */
[----:B------:R-:W-:Y:S06]  /*5380*/  BRA `(.L_x_23290) ;  /* 0x00000000000c7947 */ /* 0x000fec0003800000 */
.L_x_23314:
[----:B------:R2:W5:Y:S01]  /*5390*/  LDG.E.U8 R0, desc[UR36][R2.64] ;  /* 0x0000002402007981 */ /* 0x000562000c1e1100 */
[----:B------:R-:W-:Y:S05]  /*53a0*/  BRA `(.L_x_23290) ;  /* 0x0000000000047947 */ /* 0x000fea0003800000 */
.L_x_23313:
[----:B------:R1:W5:Y:S02]  /*53b0*/  LDG.E.U8 R0, desc[UR36][R2.64] ;  /* 0x0000002402007981 */ /* 0x000364000c1e1100 */
.L_x_23290:
        /* <DEDUP_REMOVED lines=16> */
.L_x_23321:
[----:B------:R0:W-:Y:S01]  /*54c0*/  STG.E.U8 desc[UR36][R16.64], R5 ;  /* 0x0000000510007986 */ /* 0x0001e2000c101124 */
[----:B------:R-:W-:Y:S05]  /*54d0*/  BRA `(.L_x_23323) ;  /* 0x0000000c00907947 */ /* 0x000fea0003800000 */
.L_x_23320:
        /* <DEDUP_REMOVED lines=12> */
.L_x_23325:
[----:B------:R-:W-:-:S05]  /*55a0*/  PRMT R3, R5, 0x8880, RZ ;  /* 0x0000888005037816 */ /* 0x000fca00000000ff */
[----:B------:R0:W-:Y:S01]  /*55b0*/  STG.E desc[UR36][R16.64], R3 ;  /* 0x0000000310007986 */ /* 0x0001e2000c101924 */
[----:B------:R-:W-:Y:S05]  /*55c0*/  BRA `(.L_x_23323) ;  /* 0x0000000c00547947 */ /* 0x000fea0003800000 */
.L_x_23324:
[----:B------:R-:W-:-:S04]  /*55d0*/  PRMT R3, R5, 0x8880, RZ ;  /* 0x0000888005037816 */ /* 0x000fc800000000ff */
[----:B------:R-:W-:-:S05]  /*55e0*/  PRMT R3, R3, 0x7710, RZ ;  /* 0x0000771003037816 */ /* 0x000fca00000000ff */
[----:B------:R0:W-:Y:S01]  /*55f0*/  STG.E.U16 desc[UR36][R16.64], R3 ;  /* 0x0000000310007986 */ /* 0x0001e2000c101524 */
[----:B------:R-:W-:Y:S05]  /*5600*/  BRA `(.L_x_23323) ;  /* 0x0000000c00447947 */ /* 0x000fea0003800000 */
.L_x_23319:
        /* <DEDUP_REMOVED lines=9> */
.L_x_23327:
[----:B------:R-:W0:Y:S02]  /*56a0*/  I2F.S8 R0, R5 ;  /* 0x0000000500007306 */ /* 0x000e240000001400 */
[----:B0-----:R-:W-:-:S05]  /*56b0*/  F2FP.F16.F32.PACK_AB R0, RZ, R0 ;  /* 0x00000000ff00723e */ /* 0x001fca00000000ff */
[----:B------:R0:W-:Y:S01]  /*56c0*/  STG.E.U16 desc[UR36][R16.64], R0 ;  /* 0x0000000010007986 */ /* 0x0001e2000c101524 */
[----:B------:R-:W-:Y:S05]  /*56d0*/  BRA `(.L_x_23323) ;  /* 0x0000000c00107947 */ /* 0x000fea0003800000 */
.L_x_23326:
        /* <DEDUP_REMOVED lines=10> */
.L_x_23329:
[----:B------:R-:W0:Y:S02]  /*5780*/  I2F.S8 R5, R5 ;  /* 0x0000000500057306 */ /* 0x000e240000001400 */
[----:B0-----:R-:W-:-:S04]  /*5790*/  F2FP.F16.F32.PACK_AB R3, RZ, R5 ;  /* 0x00000005ff03723e */ /* 0x001fc800000000ff */
[----:B------:R-:W-:-:S05]  /*57a0*/  PRMT R3, R3, 0x5410, RZ ;  /* 0x0000541003037816 */ /* 0x000fca00000000ff */
[----:B------:R0:W-:Y:S01]  /*57b0*/  STG.E desc[UR36][R16.64], R3 ;  /* 0x0000000310007986 */ /* 0x0001e2000c101924 */
[----:B------:R-:W-:Y:S05]  /*57c0*/  BRA `(.L_x_23323) ;  /* 0x0000000800d47947 */ /* 0x000fea0003800000 */
.L_x_23328:
[----:B------:R-:W-:-:S04]  /*57d0*/  PRMT R2, R5, 0x8880, RZ ;  /* 0x0000888005027816 */ /* 0x000fc800000000ff */
[----:B------:R-:W-:-:S06]  /*57e0*/  PRMT R2, R2, 0x7710, RZ ;  /* 0x0000771002027816 */ /* 0x000fcc00000000ff */
[----:B------:R-:W0:Y:S02]  /*57f0*/  I2F.F64.S16 R2, R2 ;  /* 0x0000000200027312 */ /* 0x000e240000101c00 */
[----:B0-----:R0:W-:Y:S01]  /*5800*/  STG.E.64 desc[UR36][R16.64], R2 ;  /* 0x0000000210007986 */ /* 0x0011e2000c101b24 */
[----:B------:R-:W-:Y:S05]  /*5810*/  BRA `(.L_x_23323) ;  /* 0x0000000800c07947 */ /* 0x000fea0003800000 */
.L_x_23318:
        /* <DEDUP_REMOVED lines=12> */
.L_x_23332:
[----:B------:R-:W-:Y:S02]  /*58e0*/  PRMT R4, R5, 0x8880, RZ ;  /* 0x0000888005047816 */ /* 0x000fe400000000ff */
[----:B------:R-:W-:Y:S02]  /*58f0*/  CS2R R6, SRZ ;  /* 0x0000000000067805 */ /* 0x000fe4000001ff00 */
[----:B------:R-:W-:-:S06]  /*5900*/  PRMT R4, R4, 0x7710, RZ ;  /* 0x0000771004047816 */ /* 0x000fcc00000000ff */
[----:B------:R-:W0:Y:S02]  /*5910*/  I2F.F64.S16 R4, R4 ;  /* 0x0000000400047312 */ /* 0x000e240000101c00 */
[----:B0-----:R0:W-:Y:S01]  /*5920*/  STG.E.128 desc[UR36][R16.64], R4 ;  /* 0x0000000410007986 */ /* 0x0011e2000c101d24 */
[----:B------:R-:W-:Y:S05]  /*5930*/  BRA `(.L_x_23323) ;  /* 0x0000000800787947 */ /* 0x000fea0003800000 */
.L_x_23331:
        /* <DEDUP_REMOVED lines=21> */
.L_x_23336:
[----:B------:R-:W-:Y:S05]  /*5a90*/  BSYNC B0 ;  /* 0x0000000000007941 */ /* 0x000fea0003800000 */
.L_x_23335:
[----:B------:R-:W-:-:S05]  /*5aa0*/  LOP3.LUT R3, R0, R3, RZ, 0xfc, !PT ;  /* 0x0000000300037212 */ /* 0x000fca00078efcff */
[----:B------:R0:W-:Y:S01]  /*5ab0*/  STG.E.U8 desc[UR36][R16.64], R3 ;  /* 0x0000000310007986 */ /* 0x0001e2000c101124 */
[----:B------:R-:W-:Y:S05]  /*5ac0*/  BRA `(.L_x_23323) ;  /* 0x0000000800147947 */ /* 0x000fea0003800000 */
.L_x_23334:
        /* <DEDUP_REMOVED lines=13> */
.L_x_23338:
[----:B------:R-:W-:Y:S01]  /*5ba0*/  IMAD.MOV.U32 R0, RZ, RZ, 0x7f ;  /* 0x0000007fff007424 */ /* 0x000fe200078e00ff */
[----:B------:R-:W-:-:S04]  /*5bb0*/  ISETP.GT.U32.AND P0, PT, R2, 0x7f800000, PT ;  /* 0x7f8000000200780c */ /* 0x000fc80003f04070 */
[----:B------:R-:W-:-:S09]  /*5bc0*/  SEL R0, R0, 0x7c, P0 ;  /* 0x0000007c00007807 */ /* 0x000fd20000000000 */
.L_x_23339:
[----:B------:R-:W-:Y:S05]  /*5bd0*/  BSYNC B0 ;  /* 0x0000000000007941 */ /* 0x000fea0003800000 */
.L_x_23337:
[----:B------:R-:W-:-:S04]  /*5be0*/  LOP3.LUT R2, R5, 0x80000000, RZ, 0xc0, !PT ;  /* 0x8000000005027812 */ /* 0x000fc800078ec0ff */
[----:B------:R-:W-:-:S04]  /*5bf0*/  SHF.R.U32.HI R3, RZ, 0x18, R2 ;  /* 0x00000018ff037819 */ /* 0x000fc80000011602 */
[----:B------:R-:W-:-:S05]  /*5c00*/  LOP3.LUT R3, R0, R3, RZ, 0xfc, !PT ;  /* 0x0000000300037212 */ /* 0x000fca00078efcff */
[----:B------:R0:W-:Y:S01]  /*5c10*/  STG.E.U8 desc[UR36][R16.64], R3 ;  /* 0x0000000310007986 */ /* 0x0001e2000c101124 */
[----:B------:R-:W-:Y:S05]  /*5c20*/  BRA `(.L_x_23323) ;  /* 0x0000000400bc7947 */ /* 0x000fea0003800000 */
.L_x_23333:
[----:B------:R-:W0:Y:S02]  /*5c30*/  I2F.S8 R0, R5 ;  /* 0x0000000500007306 */ /* 0x000e240000001400 */
[----:B0-----:R-:W-:-:S05]  /*5c40*/  F2FP.BF16.F32.PACK_AB R0, RZ, R0 ;  /* 0x00000000ff00723e */ /* 0x001fca00000010ff */
[----:B------:R0:W-:Y:S01]  /*5c50*/  STG.E.U16 desc[UR36][R16.64], R0 ;  /* 0x0000000010007986 */ /* 0x0001e2000c101524 */
[----:B------:R-:W-:Y:S05]  /*5c60*/  BRA `(.L_x_23323) ;  /* 0x0000000400ac7947 */ /* 0x000fea0003800000 */
.L_x_23330:
        /* <DEDUP_REMOVED lines=12> */
.L_x_23342:
        /* <DEDUP_REMOVED lines=17> */
.L_x_23345:
[----:B------:R-:W-:-:S04]  /*5e40*/  LOP3.LUT R2, R5, 0x80000000, RZ, 0xc0, !PT ;  /* 0x8000000005027812 */ /* 0x000fc800078ec0ff */
[----:B------:R-:W-:-:S04]  /*5e50*/  SHF.R.U32.HI R3, RZ, 0x18, R2 ;  /* 0x00000018ff037819 */ /* 0x000fc80000011602 */
[----:B------:R-:W-:-:S04]  /*5e60*/  LOP3.LUT R0, R0, R3, RZ, 0xfc, !PT ;  /* 0x0000000300007212 */ /* 0x000fc800078efcff */
[----:B------:R-:W-:-:S07]  /*5e70*/  PRMT R8, R0, 0x7610, R8 ;  /* 0x0000761000087816 */ /* 0x000fce0000000008 */
.L_x_23344:
[----:B------:R-:W-:Y:S05]  /*5e80*/  BSYNC B0 ;  /* 0x0000000000007941 */ /* 0x000fea0003800000 */
.L_x_23343:
[----:B------:R3:W-:Y:S01]  /*5e90*/  STG.E.U8 desc[UR36][R16.64], R8 ;  /* 0x0000000810007986 */ /* 0x0007e2000c101124 */
[----:B------:R-:W-:Y:S05]  /*5ea0*/  BRA `(.L_x_23323) ;  /* 0x00000004001c7947 */ /* 0x000fea0003800000 */
.L_x_23341:
        /* <DEDUP_REMOVED lines=17> */
.L_x_23348:
[----:B------:R-:W-:-:S04]  /*5fc0*/  LOP3.LUT R2, R5, 0x80000000, RZ, 0xc0, !PT ;  /* 0x8000000005027812 */ /* 0x000fc800078ec0ff */
[----:B------:R-:W-:-:S04]  /*5fd0*/  SHF.R.U32.HI R3, RZ, 0x18, R2 ;  /* 0x00000018ff037819 */ /* 0x000fc80000011602 */
[----:B------:R-:W-:-:S04]  /*5fe0*/  LOP3.LUT R0, R0, R3, RZ, 0xfc, !PT ;  /* 0x0000000300007212 */ /* 0x000fc800078efcff */
[----:B------:R-:W-:-:S07]  /*5ff0*/  PRMT R8, R0, 0x7610, R8 ;  /* 0x0000761000087816 */ /* 0x000fce0000000008 */
.L_x_23347:
[----:B------:R-:W-:Y:S05]  /*6000*/  BSYNC B0 ;  /* 0x0000000000007941 */ /* 0x000fea0003800000 */
.L_x_23346:
[----:B------:R0:W-:Y:S01]  /*6010*/  STG.E.U8 desc[UR36][R16.64], R8 ;  /* 0x0000000810007986 */ /* 0x0001e2000c101124 */
[----:B------:R-:W-:Y:S05]  /*6020*/  BRA `(.L_x_23323) ;  /* 0x0000000000bc7947 */ /* 0x000fea0003800000 */
.L_x_23340:
        /* <DEDUP_REMOVED lines=22> */
.L_x_23322:
        /* <DEDUP_REMOVED lines=16> */
.L_x_23351:
[----:B------:R-:W-:Y:S05]  /*6290*/  BRA `(.L_x_23323) ;  /* 0x0000000000207947 */ /* 0x000fea0003800000 */
.L_x_23350:
[----:B------:R-:W-:-:S04]  /*62a0*/  LOP3.LUT R5, R5, 0xffff, RZ, 0xc0, !PT ;  /* 0x0000ffff05057812 */ /* 0x000fc800078ec0ff */
[----:B------:R-:W-:-:S05]  /*62b0*/  PRMT R5, R5, 0x8880, RZ ;  /* 0x0000888005057816 */ /* 0x000fca00000000ff */
[----:B------:R-:W-:-:S05]  /*62c0*/  IMAD.MOV.U32 R2, RZ, RZ, R5 ;  /* 0x000000ffff027224 */ /* 0x000fca00078e0005 */
[----:B------:R-:W-:-:S05]  /*62d0*/  SHF.R.S32.HI R3, RZ, 0x1f, R2 ;  /* 0x0000001fff037819 */ /* 0x000fca0000011402 */
[----:B------:R2:W-:Y:S01]  /*62e0*/  STG.E.64 desc[UR36][R16.64], R2 ;  /* 0x0000000210007986 */ /* 0x0005e2000c101b24 */
[----:B------:R-:W-:Y:S05]  /*62f0*/  BRA `(.L_x_23323) ;  /* 0x0000000000087947 */ /* 0x000fea0003800000 */
.L_x_23349:
[----:B------:R-:W-:-:S05]  /*6300*/  PRMT R3, R5, 0x8880, RZ ;  /* 0x0000888005037816 */ /* 0x000fca00000000ff */
[----:B------:R0:W-:Y:S02]  /*6310*/  STG.E desc[UR36][R16.64], R3 ;  /* 0x0000000310007986 */ /* 0x0001e4000c101924 */
.L_x_23323:
[----:B------:R-:W-:-:S07]  /*6320*/  VIADD R19, R19, 0x80 ;  /* 0x0000008013137836 */ /* 0x000fce0000000000 */
.L_x_23283:
[----:B------:R-:W-:Y:S05]  /*6330*/  BSYNC B6 ;  /* 0x0000000000067941 */ /* 0x000fea0003800000 */
.L_x_23282:
        /* <DEDUP_REMOVED lines=307> */
.L_x_23354:
        /* <DEDUP_REMOVED lines=20> */
.L_x_23358:
[----:B------:R0:W5:Y:S01]  /*77b0*/  LDG.E.U8 R0, desc[UR36][R2.64] ;  /* 0x0000002402007981 */ /* 0x000162000c1e1100 */
[----:B------:R-:W-:Y:S05]  /*77c0*/  BRA `(.L_x_23360) ;  /* 0x0000000c00547947 */ /* 0x000fea0003800000 */
.L_x_23357:
        /* <DEDUP_REMOVED lines=8> */
.L_x_23362:
[----:B------:R0:W5:Y:S01]  /*7850*/  LDG.E.U8 R0, desc[UR36][R2.64] ;  /* 0x0000002402007981 */ /* 0x000162000c1e1100 */
[----:B------:R-:W-:Y:S05]  /*7860*/  BRA `(.L_x_23360) ;  /* 0x0000000c002c7947 */ /* 0x000fea0003800000 */
.L_x_23361:
[----:B------:R0:W5:Y:S01]  /*7870*/  LDG.E.U16 R0, desc[UR36][R2.64] ;  /* 0x0000002402007981 */ /* 0x000162000c1e1500 */
[----:B------:R-:W-:Y:S05]  /*7880*/  BRA `(.L_x_23360) ;  /* 0x0000000c00247947 */ /* 0x000fea0003800000 */
.L_x_23356:
        /* <DEDUP_REMOVED lines=9> */
.L_x_23364:
[----:B------:R-:W2:Y:S02]  /*7920*/  LDG.E.U16 R4, desc[UR36][R2.64] ;  /* 0x0000002402047981 */ /* 0x000ea4000c1e1500 */
[----:B--2---:R-:W-:-:S06]  /*7930*/  HADD2.F32 R4, -RZ, R4.H0_H0 ;  /* 0x20000004ff047230 */ /* 0x004fcc0000004100 */
[----:B------:R-:W0:Y:S02]  /*7940*/  F2I.FTZ.TRUNC.NTZ R4, R4 ;  /* 0x0000000400047305 */ /* 0x000e24000021f100 */
[----:B0-----:R-:W-:Y:S01]  /*7950*/  PRMT R0, R4, 0x7610, R0 ;  /* 0x0000761004007816 */ /* 0x001fe20000000000 */
[----:B------:R-:W-:Y:S06]  /*7960*/  BRA `(.L_x_23360) ;  /* 0x0000000800ec7947 */ /* 0x000fec0003800000 */
.L_x_23363:
        /* <DEDUP_REMOVED lines=9> */
.L_x_23366:
[----:B------:R-:W2:Y:S02]  /*7a00*/  LDG.E.U16 R2, desc[UR36][R2.64] ;  /* 0x0000002402027981 */ /* 0x000ea4000c1e1500 */
[----:B--2---:R-:W-:-:S06]  /*7a10*/  HADD2.F32 R4, -RZ, R2.H0_H0 ;  /* 0x20000002ff047230 */ /* 0x004fcc0000004100 */
[----:B------:R-:W0:Y:S02]  /*7a20*/  F2I.FTZ.TRUNC.NTZ R4, R4 ;  /* 0x0000000400047305 */ /* 0x000e24000021f100 */
[----:B0-----:R-:W-:Y:S01]  /*7a30*/  PRMT R0, R4, 0x7610, R0 ;  /* 0x0000761004007816 */ /* 0x001fe20000000000 */
[----:B------:R-:W-:Y:S06]  /*7a40*/  BRA `(.L_x_23360) ;  /* 0x0000000800b47947 */ /* 0x000fec0003800000 */
.L_x_23365:
[----:B------:R-:W2:Y:S02]  /*7a50*/  LDG.E.64 R2, desc[UR36][R2.64] ;  /* 0x0000002402027981 */ /* 0x000ea4000c1e1b00 */
[----:B--2---:R0:W1:Y:S01]  /*7a60*/  F2I.F64.TRUNC R0, R2 ;  /* 0x0000000200007311 */ /* 0x004062000030d100 */
[----:B------:R-:W-:Y:S05]  /*7a70*/  BRA `(.L_x_23360) ;  /* 0x0000000800a87947 */ /* 0x000fea0003800000 */
.L_x_23355:
        /* <DEDUP_REMOVED lines=12> */
.L_x_23369:
[----:B------:R-:W2:Y:S02]  /*7b40*/  LDG.E.64 R2, desc[UR36][R2.64] ;  /* 0x0000002402027981 */ /* 0x000ea4000c1e1b00 */
[----:B--2---:R3:W4:Y:S01]  /*7b50*/  F2I.F64.TRUNC R0, R2 ;  /* 0x0000000200007311 */ /* 0x004722000030d100 */
[----:B------:R-:W-:Y:S05]  /*7b60*/  BRA `(.L_x_23360) ;  /* 0x00000008006c7947 */ /* 0x000fea0003800000 */
.L_x_23368:
        /* <DEDUP_REMOVED lines=28> */
.L_x_23371:
        /* <DEDUP_REMOVED lines=15> */
.L_x_23370:
[----:B------:R-:W2:Y:S02]  /*7e20*/  LDG.E.U16 R4, desc[UR36][R2.64] ;  /* 0x0000002402047981 */ /* 0x000ea4000c1e1500 */
[----:B--2---:R-:W-:-:S06]  /*7e30*/  IMAD.U32 R4, R4, 0x10000, RZ ;  /* 0x0001000004047824 */ /* 0x004fcc00078e00ff */
[----:B------:R-:W0:Y:S02]  /*7e40*/  F2I.FTZ.TRUNC.NTZ R4, R4 ;  /* 0x0000000400047305 */ /* 0x000e24000021f100 */
[----:B0-----:R-:W-:Y:S01]  /*7e50*/  PRMT R0, R4, 0x7610, R0 ;  /* 0x0000761004007816 */ /* 0x001fe20000000000 */
[----:B------:R-:W-:Y:S06]  /*7e60*/  BRA `(.L_x_23360) ;  /* 0x0000000400ac7947 */ /* 0x000fec0003800000 */
.L_x_23367:
        /* <DEDUP_REMOVED lines=10> */
.L_x_23374:
        /* <DEDUP_REMOVED lines=21> */
.L_x_23378:
[----:B------:R-:W-:Y:S05]  /*8060*/  BSYNC B1 ;  /* 0x0000000000017941 */ /* 0x000fea0003800000 */
.L_x_23377:
[----:B------:R-:W-:Y:S01]  /*8070*/  IMAD.SHL.U32 R2, R2, 0x100000, RZ ;  /* 0x0010000002027824 */ /* 0x000fe200078e00ff */
[----:B------:R-:W-:-:S04]  /*8080*/  LEA R3, R0, 0x3b800000, 0x17 ;  /* 0x3b80000000037811 */ /* 0x000fc800078eb8ff */
[----:B------:R-:W-:-:S07]  /*8090*/  LOP3.LUT R4, R3, R2, R4, 0xfe, !PT ;  /* 0x0000000203047212 */ /* 0x000fce00078efe04 */
.L_x_23376:
[----:B------:R-:W-:Y:S05]  /*80a0*/  BSYNC B0 ;  /* 0x0000000000007941 */ /* 0x000fea0003800000 */
.L_x_23375:
[----:B------:R-:W0:Y:S02]  /*80b0*/  F2I.FTZ.TRUNC.NTZ R4, R4 ;  /* 0x0000000400047305 */ /* 0x000e24000021f100 */
[----:B0-----:R-:W-:Y:S01]  /*80c0*/  PRMT R0, R4, 0x7610, R0 ;  /* 0x0000761004007816 */ /* 0x001fe20000000000 */
[----:B------:R-:W-:Y:S06]  /*80d0*/  BRA `(.L_x_23360) ;  /* 0x0000000400107947 */ /* 0x000fec0003800000 */
.L_x_23373:
        /* <DEDUP_REMOVED lines=21> */
.L_x_23382:
[----:B------:R-:W-:Y:S05]  /*8230*/  BSYNC B1 ;  /* 0x0000000000017941 */ /* 0x000fea0003800000 */
.L_x_23381:
[----:B------:R-:W-:Y:S01]  /*8240*/  IMAD.SHL.U32 R2, R2, 0x200000, RZ ;  /* 0x0020000002027824 */ /* 0x000fe200078e00ff */
[----:B------:R-:W-:-:S04]  /*8250*/  LEA R3, R0, 0x37800000, 0x17 ;  /* 0x3780000000037811 */ /* 0x000fc800078eb8ff */
[----:B------:R-:W-:-:S07]  /*8260*/  LOP3.LUT R4, R3, R2, R4, 0xfe, !PT ;  /* 0x0000000203047212 */ /* 0x000fce00078efe04 */
.L_x_23380:
[----:B------:R-:W-:Y:S05]  /*8270*/  BSYNC B0 ;  /* 0x0000000000007941 */ /* 0x000fea0003800000 */
.L_x_23379:
[----:B------:R-:W0:Y:S02]  /*8280*/  F2I.FTZ.TRUNC.NTZ R4, R4 ;  /* 0x0000000400047305 */ /* 0x000e24000021f100 */
[----:B0-----:R-:W-:Y:S01]  /*8290*/  PRMT R0, R4, 0x7610, R0 ;  /* 0x0000761004007816 */ /* 0x001fe20000000000 */
[----:B------:R-:W-:Y:S06]  /*82a0*/  BRA `(.L_x_23360) ;  /* 0x00000000009c7947 */ /* 0x000fec0003800000 */
.L_x_23372:
        /* <DEDUP_REMOVED lines=14> */
.L_x_23386:
[----:B------:R-:W-:Y:S05]  /*8390*/  BSYNC B0 ;  /* 0x0000000000007941 */ /* 0x000fea0003800000 */
.L_x_23385:
[----:B------:R-:W0:Y:S02]  /*83a0*/  F2I.FTZ.TRUNC.NTZ R4, R4 ;  /* 0x0000000400047305 */ /* 0x000e24000021f100 */
[----:B0-----:R-:W-:Y:S01]  /*83b0*/  PRMT R0, R4, 0x7610, R0 ;  /* 0x0000761004007816 */ /* 0x001fe20000000000 */
[----:B------:R-:W-:Y:S06]  /*83c0*/  BRA `(.L_x_23360) ;  /* 0x0000000000547947 */ /* 0x000fec0003800000 */
.L_x_23359:
        /* <DEDUP_REMOVED lines=16> */
.L_x_23387:
[----:B------:R-:W-:Y:S01]  /*84d0*/  PRMT R0, RZ, 0x7610, R0 ;  /* 0x00007610ff007816 */ /* 0x000fe20000000000 */
[----:B------:R-:W-:Y:S06]  /*84e0*/  BRA `(.L_x_23360) ;  /* 0x00000000000c7947 */ /* 0x000fec0003800000 */
.L_x_23384:
[----:B------:R1:W5:Y:S01]  /*84f0*/  LDG.E.U8 R0, desc[UR36][R2.64] ;  /* 0x0000002402007981 */ /* 0x000362000c1e1100 */
[----:B------:R-:W-:Y:S05]  /*8500*/  BRA `(.L_x_23360) ;  /* 0x0000000000047947 */ /* 0x000fea0003800000 */
.L_x_23383:
[----:B------:R2:W5:Y:S02]  /*8510*/  LDG.E.U8 R0, desc[UR36][R2.64] ;  /* 0x0000002402007981 */ /* 0x000564000c1e1100 */
.L_x_23360:
        /* <DEDUP_REMOVED lines=16> */
.L_x_23391:
[----:B------:R3:W-:Y:S01]  /*8620*/  STG.E.U8 desc[UR36][R16.64], R5 ;  /* 0x0000000510007986 */ /* 0x0007e2000c101124 */
[----:B------:R-:W-:Y:S05]  /*8630*/  BRA `(.L_x_23393) ;  /* 0x0000000c00907947 */ /* 0x000fea0003800000 */
.L_x_23390:
        /* <DEDUP_REMOVED lines=12> */
.L_x_23395:
[----:B------:R-:W-:-:S05]  /*8700*/  PRMT R3, R5, 0x8880, RZ ;  /* 0x0000888005037816 */ /* 0x000fca00000000ff */
[----:B------:R2:W-:Y:S01]  /*8710*/  STG.E desc[UR36][R16.64], R3 ;  /* 0x0000000310007986 */ /* 0x0005e2000c101924 */
[----:B------:R-:W-:Y:S05]  /*8720*/  BRA `(.L_x_23393) ;  /* 0x0000000c00547947 */ /* 0x000fea0003800000 */
.L_x_23394:
[----:B------:R-:W-:-:S04]  /*8730*/  PRMT R3, R5, 0x8880, RZ ;  /* 0x0000888005037816 */ /* 0x000fc800000000ff */
[----:B------:R-:W-:-:S05]  /*8740*/  PRMT R3, R3, 0x7710, RZ ;  /* 0x0000771003037816 */ /* 0x000fca00000000ff */
[----:B------:R0:W-:Y:S01]  /*8750*/  STG.E.U16 desc[UR36][R16.64], R3 ;  /* 0x0000000310007986 */ /* 0x0001e2000c101524 */
[----:B------:R-:W-:Y:S05]  /*8760*/  BRA `(.L_x_23393) ;  /* 0x0000000c00447947 */ /* 0x000fea0003800000 */
.L_x_23389:
        /* <DEDUP_REMOVED lines=9> */
.L_x_23397:
[----:B------:R-:W0:Y:S02]  /*8800*/  I2F.S8 R0, R5 ;  /* 0x0000000500007306 */ /* 0x000e240000001400 */
[----:B0-----:R-:W-:-:S05]  /*8810*/  F2FP.F16.F32.PACK_AB R0, RZ, R0 ;  /* 0x00000000ff00723e */ /* 0x001fca00000000ff */
[----:B------:R0:W-:Y:S01]  /*8820*/  STG.E.U16 desc[UR36][R16.64], R0 ;  /* 0x0000000010007986 */ /* 0x0001e2000c101524 */
[----:B------:R-:W-:Y:S05]  /*8830*/  BRA `(.L_x_23393) ;  /* 0x0000000c00107947 */ /* 0x000fea0003800000 */
.L_x_23396:
        /* <DEDUP_REMOVED lines=10> */
.L_x_23399:
[----:B------:R-:W0:Y:S02]  /*88e0*/  I2F.S8 R5, R5 ;  /* 0x0000000500057306 */ /* 0x000e240000001400 */
[----:B0-----:R-:W-:-:S04]  /*88f0*/  F2FP.F16.F32.PACK_AB R3, RZ, R5 ;  /* 0x00000005ff03723e */ /* 0x001fc800000000ff */
[----:B------:R-:W-:-:S05]  /*8900*/  PRMT R3, R3, 0x5410, RZ ;  /* 0x0000541003037816 */ /* 0x000fca00000000ff */
[----:B------:R0:W-:Y:S01]  /*8910*/  STG.E desc[UR36][R16.64], R3 ;  /* 0x0000000310007986 */ /* 0x0001e2000c101924 */
[----:B------:R-:W-:Y:S05]  /*8920*/  BRA `(.L_x_23393) ;  /* 0x0000000800d47947 */ /* 0x000fea0003800000 */
.L_x_23398:
[----:B------:R-:W-:-:S04]  /*8930*/  PRMT R2, R5, 0x8880, RZ ;  /* 0x0000888005027816 */ /* 0x000fc800000000ff */
[----:B------:R-:W-:-:S06]  /*8940*/  PRMT R2, R2, 0x7710, RZ ;  /* 0x0000771002027816 */ /* 0x000fcc00000000ff */
[----:B------:R-:W0:Y:S02]  /*8950*/  I2F.F64.S16 R2, R2 ;  /* 0x0000000200027312 */ /* 0x000e240000101c00 */
[----:B0-----:R0:W-:Y:S01]  /*8960*/  STG.E.64 desc[UR36][R16.64], R2 ;  /* 0x0000000210007986 */ /* 0x0011e2000c101b24 */
[----:B------:R-:W-:Y:S05]  /*8970*/  BRA `(.L_x_23393) ;  /* 0x0000000800c07947 */ /* 0x000fea0003800000 */
.L_x_23388:
        /* <DEDUP_REMOVED lines=12> */
.L_x_23402:
[----:B------:R-:W-:Y:S02]  /*8a40*/  PRMT R4, R5, 0x8880, RZ ;  /* 0x0000888005047816 */ /* 0x000fe400000000ff */
[----:B------:R-:W-:Y:S02]  /*8a50*/  CS2R R6, SRZ ;  /* 0x0000000000067805 */ /* 0x000fe4000001ff00 */
[----:B------:R-:W-:-:S06]  /*8a60*/  PRMT R4, R4, 0x7710, RZ ;  /* 0x0000771004047816 */ /* 0x000fcc00000000ff */
[----:B------:R-:W0:Y:S02]  /*8a70*/  I2F.F64.S16 R4, R4 ;  /* 0x0000000400047312 */ /* 0x000e240000101c00 */
[----:B0-----:R0:W-:Y:S01]  /*8a80*/  STG.E.128 desc[UR36][R16.64], R4 ;  /* 0x0000000410007986 */ /* 0x0011e2000c101d24 */
[----:B------:R-:W-:Y:S05]  /*8a90*/  BRA `(.L_x_23393) ;  /* 0x0000000800787947 */ /* 0x000fea0003800000 */
.L_x_23401:
        /* <DEDUP_REMOVED lines=21> */
.L_x_23406:
[----:B------:R-:W-:Y:S05]  /*8bf0*/  BSYNC B0 ;  /* 0x0000000000007941 */ /* 0x000fea0003800000 */
.L_x_23405:
[----:B------:R-:W-:-:S05]  /*8c00*/  LOP3.LUT R3, R0, R3, RZ, 0xfc, !PT ;  /* 0x0000000300037212 */ /* 0x000fca00078efcff */
[----:B------:R0:W-:Y:S01]  /*8c10*/  STG.E.U8 desc[UR36][R16.64], R3 ;  /* 0x0000000310007986 */ /* 0x0001e2000c101124 */
[----:B------:R-:W-:Y:S05]  /*8c20*/  BRA `(.L_x_23393) ;  /* 0x0000000800147947 */ /* 0x000fea0003800000 */
.L_x_23404:
        /* <DEDUP_REMOVED lines=13> */
.L_x_23408:
[----:B------:R-:W-:Y:S01]  /*8d00*/  IMAD.MOV.U32 R0, RZ, RZ, 0x7f ;  /* 0x0000007fff007424 */ /* 0x000fe200078e00ff */
[----:B------:R-:W-:-:S04]  /*8d10*/  ISETP.GT.U32.AND P0, PT, R2, 0x7f800000, PT ;  /* 0x7f8000000200780c */ /* 0x000fc80003f04070 */
[----:B------:R-:W-:-:S09]  /*8d20*/  SEL R0, R0, 0x7c, P0 ;  /* 0x0000007c00007807 */ /* 0x000fd20000000000 */
.L_x_23409:
[----:B------:R-:W-:Y:S05]  /*8d30*/  BSYNC B0 ;  /* 0x0000000000007941 */ /* 0x000fea0003800000 */
.L_x_23407:
[----:B------:R-:W-:-:S04]  /*8d40*/  LOP3.LUT R2, R5, 0x80000000, RZ, 0xc0, !PT ;  /* 0x8000000005027812 */ /* 0x000fc800078ec0ff */
[----:B------:R-:W-:-:S04]  /*8d50*/  SHF.R.U32.HI R3, RZ, 0x18, R2 ;  /* 0x00000018ff037819 */ /* 0x000fc80000011602 */
[----:B------:R-:W-:-:S05]  /*8d60*/  LOP3.LUT R3, R0, R3, RZ, 0xfc, !PT ;  /* 0x0000000300037212 */ /* 0x000fca00078efcff */
[----:B------:R0:W-:Y:S01]  /*8d70*/  STG.E.U8 desc[UR36][R16.64], R3 ;  /* 0x0000000310007986 */ /* 0x0001e2000c101124 */
[----:B------:R-:W-:Y:S05]  /*8d80*/  BRA `(.L_x_23393) ;  /* 0x0000000400bc7947 */ /* 0x000fea0003800000 */
.L_x_23403:
[----:B------:R-:W0:Y:S02]  /*8d90*/  I2F.S8 R0, R5 ;  /* 0x0000000500007306 */ /* 0x000e240000001400 */
[----:B0-----:R-:W-:-:S05]  /*8da0*/  F2FP.BF16.F32.PACK_AB R0, RZ, R0 ;  /* 0x00000000ff00723e */ /* 0x001fca00000010ff */
[----:B------:R0:W-:Y:S01]  /*8db0*/  STG.E.U16 desc[UR36][R16.64], R0 ;  /* 0x0000000010007986 */ /* 0x0001e2000c101524 */
[----:B------:R-:W-:Y:S05]  /*8dc0*/  BRA `(.L_x_23393) ;  /* 0x0000000400ac7947 */ /* 0x000fea0003800000 */
.L_x_23400:
        /* <DEDUP_REMOVED lines=12> */
.L_x_23412:
        /* <DEDUP_REMOVED lines=17> */
.L_x_23415:
[----:B------:R-:W-:-:S04]  /*8fa0*/  LOP3.LUT R2, R5, 0x80000000, RZ, 0xc0, !PT ;  /* 0x8000000005027812 */ /* 0x000fc800078ec0ff */
[----:B------:R-:W-:-:S04]  /*8fb0*/  SHF.R.U32.HI R3, RZ, 0x18, R2 ;  /* 0x00000018ff037819 */ /* 0x000fc80000011602 */
[----:B------:R-:W-:-:S04]  /*8fc0*/  LOP3.LUT R0, R0, R3, RZ, 0xfc, !PT ;  /* 0x0000000300007212 */ /* 0x000fc800078efcff */
[----:B------:R-:W-:-:S07]  /*8fd0*/  PRMT R8, R0, 0x7610, R8 ;  /* 0x0000761000087816 */ /* 0x000fce0000000008 */
.L_x_23414:
[----:B------:R-:W-:Y:S05]  /*8fe0*/  BSYNC B0 ;  /* 0x0000000000007941 */ /* 0x000fea0003800000 */
.L_x_23413:
[----:B------:R0:W-:Y:S01]  /*8ff0*/  STG.E.U8 desc[UR36][R16.64], R8 ;  /* 0x0000000810007986 */ /* 0x0001e2000c101124 */
[----:B------:R-:W-:Y:S05]  /*9000*/  BRA `(.L_x_23393) ;  /* 0x00000004001c7947 */ /* 0x000fea0003800000 */
.L_x_23411:
        /* <DEDUP_REMOVED lines=17> */
.L_x_23418:
[----:B------:R-:W-:-:S04]  /*9120*/  LOP3.LUT R2, R5, 0x80000000, RZ, 0xc0, !PT ;  /* 0x8000000005027812 */ /* 0x000fc800078ec0ff */
[----:B------:R-:W-:-:S04]  /*9130*/  SHF.R.U32.HI R3, RZ, 0x18, R2 ;  /* 0x00000018ff037819 */ /* 0x000fc80000011602 */
[----:B------:R-:W-:-:S04]  /*9140*/  LOP3.LUT R0, R0, R3, RZ, 0xfc, !PT ;  /* 0x0000000300007212 */ /* 0x000fc800078efcff */
[----:B------:R-:W-:-:S07]  /*9150*/  PRMT R8, R0, 0x7610, R8 ;  /* 0x0000761000087816 */ /* 0x000fce0000000008 */
.L_x_23417:
[----:B------:R-:W-:Y:S05]  /*9160*/  BSYNC B0 ;  /* 0x0000000000007941 */ /* 0x000fea0003800000 */
.L_x_23416:
[----:B------:R0:W-:Y:S01]  /*9170*/  STG.E.U8 desc[UR36][R16.64], R8 ;  /* 0x0000000810007986 */ /* 0x0001e2000c101124 */
[----:B------:R-:W-:Y:S05]  /*9180*/  BRA `(.L_x_23393) ;  /* 0x0000000000bc7947 */ /* 0x000fea0003800000 */
.L_x_23410:
        /* <DEDUP_REMOVED lines=22> */
.L_x_23392:
        /* <DEDUP_REMOVED lines=16> */
.L_x_23421:
[----:B------:R-:W-:Y:S05]  /*93f0*/  BRA `(.L_x_23393) ;  /* 0x0000000000207947 */ /* 0x000fea0003800000 */
.L_x_23420:
[----:B------:R-:W-:-:S04]  /*9400*/  LOP3.LUT R5, R5, 0xffff, RZ, 0xc0, !PT ;  /* 0x0000ffff05057812 */ /* 0x000fc800078ec0ff */
[----:B------:R-:W-:-:S05]  /*9410*/  PRMT R5, R5, 0x8880, RZ ;  /* 0x0000888005057816 */ /* 0x000fca00000000ff */
[----:B------:R-:W-:-:S05]  /*9420*/  IMAD.MOV.U32 R2, RZ, RZ, R5 ;  /* 0x000000ffff027224 */ /* 0x000fca00078e0005 */
[----:B------:R-:W-:-:S05]  /*9430*/  SHF.R.S32.HI R3, RZ, 0x1f, R2 ;  /* 0x0000001fff037819 */ /* 0x000fca0000011402 */
[----:B------:R0:W-:Y:S01]  /*9440*/  STG.E.64 desc[UR36][R16.64], R2 ;  /* 0x0000000210007986 */ /* 0x0001e2000c101b24 */
[----:B------:R-:W-:Y:S05]  /*9450*/  BRA `(.L_x_23393) ;  /* 0x0000000000087947 */ /* 0x000fea0003800000 */
.L_x_23419:
[----:B------:R-:W-:-:S05]  /*9460*/  PRMT R3, R5, 0x8880, RZ ;  /* 0x0000888005037816 */ /* 0x000fca00000000ff */
[----:B------:R0:W-:Y:S02]  /*9470*/  STG.E desc[UR36][R16.64], R3 ;  /* 0x0000000310007986 */ /* 0x0001e4000c101924 */
.L_x_23393:
[----:B------:R-:W-:-:S07]  /*9480*/  VIADD R19, R19, 0x80 ;  /* 0x0000008013137836 */ /* 0x000fce0000000000 */
.L_x_23353:
[----:B------:R-:W-:Y:S05]  /*9490*/  BSYNC B6 ;  /* 0x0000000000067941 */ /* 0x000fea0003800000 */
.L_x_23352:
        /* <DEDUP_REMOVED lines=306> */
.L_x_23422:
        /* <DEDUP_REMOVED lines=20> */
.L_x_23426:
[----:B------:R4:W5:Y:S01]  /*a900*/  LDG.E.U8 R0, desc[UR36][R2.64] ;  /* 0x0000002402007981 */ /* 0x000962000c1e1100 */
[----:B------:R-:W-:Y:S05]  /*a910*/  BRA `(.L_x_23428) ;  /* 0x0000000c00547947 */ /* 0x000fea0003800000 */
.L_x_23425:
        /* <DEDUP_REMOVED lines=8> */
.L_x_23430:
[----:B------:R2:W5:Y:S01]  /*a9a0*/  LDG.E.U8 R0, desc[UR36][R2.64] ;  /* 0x0000002402007981 */ /* 0x000562000c1e1100 */
[----:B------:R-:W-:Y:S05]  /*a9b0*/  BRA `(.L_x_23428) ;  /* 0x0000000c002c7947 */ /* 0x000fea0003800000 */
.L_x_23429:
[----:B------:R0:W5:Y:S01]  /*a9c0*/  LDG.E.U16 R0, desc[UR36][R2.64] ;  /* 0x0000002402007981 */ /* 0x000162000c1e1500 */
[----:B------:R-:W-:Y:S05]  /*a9d0*/  BRA `(.L_x_23428) ;  /* 0x0000000c00247947 */ /* 0x000fea0003800000 */
.L_x_23424:
        /* <DEDUP_REMOVED lines=9> */
.L_x_23432:
[----:B------:R-:W2:Y:S02]  /*aa70*/  LDG.E.U16 R4, desc[UR36][R2.64] ;  /* 0x0000002402047981 */ /* 0x000ea4000c1e1500 */
[----:B--2---:R-:W-:-:S06]  /*aa80*/  HADD2.F32 R4, -RZ, R4.H0_H0 ;  /* 0x20000004ff047230 */ /* 0x004fcc0000004100 */
[----:B------:R-:W0:Y:S02]  /*aa90*/  F2I.FTZ.TRUNC.NTZ R4, R4 ;  /* 0x0000000400047305 */ /* 0x000e24000021f100 */
[----:B0-----:R-:W-:Y:S01]  /*aaa0*/  PRMT R0, R4, 0x7610, R0 ;  /* 0x0000761004007816 */ /* 0x001fe20000000000 */
[----:B------:R-:W-:Y:S06]  /*aab0*/  BRA `(.L_x_23428) ;  /* 0x0000000800ec7947 */ /* 0x000fec0003800000 */
.L_x_23431:
        /* <DEDUP_REMOVED lines=9> */
.L_x_23434:
[----:B------:R-:W2:Y:S02]  /*ab50*/  LDG.E.U16 R2, desc[UR36][R2.64] ;  /* 0x0000002402027981 */ /* 0x000ea4000c1e1500 */
[----:B--2---:R-:W-:-:S06]  /*ab60*/  HADD2.F32 R4, -RZ, R2.H0_H0 ;  /* 0x20000002ff047230 */ /* 0x004fcc0000004100 */
[----:B------:R-:W0:Y:S02]  /*ab70*/  F2I.FTZ.TRUNC.NTZ R4, R4 ;  /* 0x0000000400047305 */ /* 0x000e24000021f100 */
[----:B0-----:R-:W-:Y:S01]  /*ab80*/  PRMT R0, R4, 0x7610, R0 ;  /* 0x0000761004007816 */ /* 0x001fe20000000000 */
[----:B------:R-:W-:Y:S06]  /*ab90*/  BRA `(.L_x_23428) ;  /* 0x0000000800b47947 */ /* 0x000fec0003800000 */
.L_x_23433:
[----:B------:R-:W2:Y:S02]  /*aba0*/  LDG.E.64 R2, desc[UR36][R2.64] ;  /* 0x0000002402027981 */ /* 0x000ea4000c1e1b00 */
[----:B--2---:R0:W1:Y:S01]  /*abb0*/  F2I.F64.TRUNC R0, R2 ;  /* 0x0000000200007311 */ /* 0x004062000030d100 */
[----:B------:R-:W-:Y:S05]  /*abc0*/  BRA `(.L_x_23428) ;  /* 0x0000000800a87947 */ /* 0x000fea0003800000 */
.L_x_23423:
        /* <DEDUP_REMOVED lines=12> */
.L_x_23437:
[----:B------:R-:W2:Y:S02]  /*ac90*/  LDG.E.64 R2, desc[UR36][R2.64] ;  /* 0x0000002402027981 */ /* 0x000ea4000c1e1b00 */
[----:B--2---:R0:W1:Y:S01]  /*aca0*/  F2I.F64.TRUNC R0, R2 ;  /* 0x0000000200007311 */ /* 0x004062000030d100 */
[----:B------:R-:W-:Y:S05]  /*acb0*/  BRA `(.L_x_23428) ;  /* 0x00000008006c7947 */ /* 0x000fea0003800000 */
.L_x_23436:
        /* <DEDUP_REMOVED lines=28> */
.L_x_23439:
        /* <DEDUP_REMOVED lines=15> */
.L_x_23438:
[----:B------:R-:W2:Y:S02]  /*af70*/  LDG.E.U16 R4, desc[UR36][R2.64] ;  /* 0x0000002402047981 */ /* 0x000ea4000c1e1500 */
[----:B--2---:R-:W-:-:S06]  /*af80*/  IMAD.U32 R4, R4, 0x10000, RZ ;  /* 0x0001000004047824 */ /* 0x004fcc00078e00ff */
[----:B------:R-:W0:Y:S02]  /*af90*/  F2I.FTZ.TRUNC.NTZ R4, R4 ;  /* 0x0000000400047305 */ /* 0x000e24000021f100 */
[----:B0-----:R-:W-:Y:S01]  /*afa0*/  PRMT R0, R4, 0x7610, R0 ;  /* 0x0000761004007816 */ /* 0x001fe20000000000 */
[----:B------:R-:W-:Y:S06]  /*afb0*/  BRA `(.L_x_23428) ;  /* 0x0000000400ac7947 */ /* 0x000fec0003800000 */
.L_x_23435:
        /* <DEDUP_REMOVED lines=10> */
.L_x_23442:
        /* <DEDUP_REMOVED lines=21> */
.L_x_23446:
[----:B------:R-:W-:Y:S05]  /*b1b0*/  BSYNC B1 ;  /* 0x0000000000017941 */ /* 0x000fea0003800000 */
.L_x_23445:
[----:B------:R-:W-:Y:S01]  /*b1c0*/  IMAD.SHL.U32 R2, R2, 0x100000, RZ ;  /* 0x0010000002027824 */ /* 0x000fe200078e00ff */
[----:B------:R-:W-:-:S04]  /*b1d0*/  LEA R3, R0, 0x3b800000, 0x17 ;  /* 0x3b80000000037811 */ /* 0x000fc800078eb8ff */
[----:B------:R-:W-:-:S07]  /*b1e0*/  LOP3.LUT R4, R3, R2, R4, 0xfe, !PT ;  /* 0x0000000203047212 */ /* 0x000fce00078efe04 */
.L_x_23444:
[----:B------:R-:W-:Y:S05]  /*b1f0*/  BSYNC B0 ;  /* 0x0000000000007941 */ /* 0x000fea0003800000 */
.L_x_23443:
[----:B------:R-:W0:Y:S02]  /*b200*/  F2I.FTZ.TRUNC.NTZ R4, R4 ;  /* 0x0000000400047305 */ /* 0x000e24000021f100 */
[----:B0-----:R-:W-:Y:S01]  /*b210*/  PRMT R0, R4, 0x7610, R0 ;  /* 0x0000761004007816 */ /* 0x001fe20000000000 */
[----:B------:R-:W-:Y:S06]  /*b220*/  BRA `(.L_x_23428) ;  /* 0x0000000400107947 */ /* 0x000fec0003800000 */
.L_x_23441:
        /* <DEDUP_REMOVED lines=21> */
.L_x_23450:
[----:B------:R-:W-:Y:S05]  /*b380*/  BSYNC B1 ;  /* 0x0000000000017941 */ /* 0x000fea0003800000 */
.L_x_23449:
[----:B------:R-:W-:Y:S01]  /*b390*/  IMAD.SHL.U32 R2, R2, 0x200000, RZ ;  /* 0x0020000002027824 */ /* 0x000fe200078e00ff */
[----:B------:R-:W-:-:S04]  /*b3a0*/  LEA R3, R0, 0x37800000, 0x17 ;  /* 0x3780000000037811 */ /* 0x000fc800078eb8ff */
[----:B------:R-:W-:-:S07]  /*b3b0*/  LOP3.LUT R4, R3, R2, R4, 0xfe, !PT ;  /* 0x0000000203047212 */ /* 0x000fce00078efe04 */
.L_x_23448:
[----:B------:R-:W-:Y:S05]  /*b3c0*/  BSYNC B0 ;  /* 0x0000000000007941 */ /* 0x000fea0003800000 */
.L_x_23447:
[----:B------:R-:W0:Y:S02]  /*b3d0*/  F2I.FTZ.TRUNC.NTZ R4, R4 ;  /* 0x0000000400047305 */ /* 0x000e24000021f100 */
[----:B0-----:R-:W-:Y:S01]  /*b3e0*/  PRMT R0, R4, 0x7610, R0 ;  /* 0x0000761004007816 */ /* 0x001fe20000000000 */
[----:B------:R-:W-:Y:S06]  /*b3f0*/  BRA `(.L_x_23428) ;  /* 0x00000000009c7947 */ /* 0x000fec0003800000 */
.L_x_23440:
        /* <DEDUP_REMOVED lines=14> */
.L_x_23454:
[----:B------:R-:W-:Y:S05]  /*b4e0*/  BSYNC B0 ;  /* 0x0000000000007941 */ /* 0x000fea0003800000 */
.L_x_23453:
[----:B------:R-:W0:Y:S02]  /*b4f0*/  F2I.FTZ.TRUNC.NTZ R4, R4 ;  /* 0x0000000400047305 */ /* 0x000e24000021f100 */
[----:B0-----:R-:W-:Y:S01]  /*b500*/  PRMT R0, R4, 0x7610, R0 ;  /* 0x0000761004007816 */ /* 0x001fe20000000000 */
[----:B------:R-:W-:Y:S06]  /*b510*/  BRA `(.L_x_23428) ;  /* 0x0000000000547947 */ /* 0x000fec0003800000 */
.L_x_23427:
        /* <DEDUP_REMOVED lines=16> */
.L_x_23455:
[----:B------:R-:W-:Y:S01]  /*b620*/  PRMT R0, RZ, 0x7610, R0 ;  /* 0x00007610ff007816 */ /* 0x000fe20000000000 */
[----:B------:R-:W-:Y:S06]  /*b630*/  BRA `(.L_x_23428) ;  /* 0x00000000000c7947 */ /* 0x000fec0003800000 */
.L_x_23452:
[----:B------:R0:W5:Y:S01]  /*b640*/  LDG.E.U8 R0, desc[UR36][R2.64] ;  /* 0x0000002402007981 */ /* 0x000162000c1e1100 */
[----:B------:R-:W-:Y:S05]  /*b650*/  BRA `(.L_x_23428) ;  /* 0x0000000000047947 */ /* 0x000fea0003800000 */
.L_x_23451:
[----:B------:R0:W5:Y:S02]  /*b660*/  LDG.E.U8 R0, desc[UR36][R2.64] ;  /* 0x0000002402007981 */ /* 0x000164000c1e1100 */
.L_x_23428:
        /* <DEDUP_REMOVED lines=16> */
.L_x_23459:
[----:B------:R-:W-:Y:S01]  /*b770*/  STG.E.U8 desc[UR36][R16.64], R5 ;  /* 0x0000000510007986 */ /* 0x000fe2000c101124 */
[----:B------:R-:W-:Y:S05]  /*b780*/  EXIT ;  /* 0x000000000000794d */ /* 0x000fea0003800000 */
.L_x_23458:
        /* <DEDUP_REMOVED lines=12> */
.L_x_23462:
[----:B------:R-:W-:-:S05]  /*b850*/  PRMT R3, R5, 0x8880, RZ ;  /* 0x0000888005037816 */ /* 0x000fca00000000ff */
[----:B------:R-:W-:Y:S01]  /*b860*/  STG.E desc[UR36][R16.64], R3 ;  /* 0x0000000310007986 */ /* 0x000fe2000c101924 */
[----:B------:R-:W-:Y:S05]  /*b870*/  EXIT ;  /* 0x000000000000794d */ /* 0x000fea0003800000 */
.L_x_23461:
[----:B------:R-:W-:-:S04]  /*b880*/  PRMT R3, R5, 0x8880, RZ ;  /* 0x0000888005037816 */ /* 0x000fc800000000ff */
[----:B------:R-:W-:-:S05]  /*b890*/  PRMT R3, R3, 0x7710, RZ ;  /* 0x0000771003037816 */ /* 0x000fca00000000ff */
[----:B------:R-:W-:Y:S01]  /*b8a0*/  STG.E.U16 desc[UR36][R16.64], R3 ;  /* 0x0000000310007986 */ /* 0x000fe2000c101524 */
[----:B------:R-:W-:Y:S05]  /*b8b0*/  EXIT ;  /* 0x000000000000794d */ /* 0x000fea0003800000 */
.L_x_23457:
        /* <DEDUP_REMOVED lines=9> */
.L_x_23464:
[----:B------:R-:W0:Y:S02]  /*b950*/  I2F.S8 R0, R5 ;  /* 0x0000000500007306 */ /* 0x000e240000001400 */
[----:B0-----:R-:W-:-:S05]  /*b960*/  F2FP.F16.F32.PACK_AB R0, RZ, R0 ;  /* 0x00000000ff00723e */ /* 0x001fca00000000ff */
[----:B------:R-:W-:Y:S01]  /*b970*/  STG.E.U16 desc[UR36][R16.64], R0 ;  /* 0x0000000010007986 */ /* 0x000fe2000c101524 */
[----:B------:R-:W-:Y:S05]  /*b980*/  EXIT ;  /* 0x000000000000794d */ /* 0x000fea0003800000 */
.L_x_23463:
        /* <DEDUP_REMOVED lines=10> */
.L_x_23466:
[----:B------:R-:W0:Y:S02]  /*ba30*/  I2F.S8 R5, R5 ;  /* 0x0000000500057306 */ /* 0x000e240000001400 */
[----:B0-----:R-:W-:-:S04]  /*ba40*/  F2FP.F16.F32.PACK_AB R3, RZ, R5 ;  /* 0x00000005ff03723e */ /* 0x001fc800000000ff */
[----:B------:R-:W-:-:S05]  /*ba50*/  PRMT R3, R3, 0x5410, RZ ;  /* 0x0000541003037816 */ /* 0x000fca00000000ff */
[----:B------:R-:W-:Y:S01]  /*ba60*/  STG.E desc[UR36][R16.64], R3 ;  /* 0x0000000310007986 */ /* 0x000fe2000c101924 */
[----:B------:R-:W-:Y:S05]  /*ba70*/  EXIT ;  /* 0x000000000000794d */ /* 0x000fea0003800000 */
.L_x_23465:
[----:B------:R-:W-:-:S04]  /*ba80*/  PRMT R2, R5, 0x8880, RZ ;  /* 0x0000888005027816 */ /* 0x000fc800000000ff */
[----:B------:R-:W-:-:S06]  /*ba90*/  PRMT R2, R2, 0x7710, RZ ;  /* 0x0000771002027816 */ /* 0x000fcc00000000ff */
[----:B------:R-:W0:Y:S02]  /*baa0*/  I2F.F64.S16 R2, R2 ;  /* 0x0000000200027312 */ /* 0x000e240000101c00 */
[----:B0-----:R-:W-:Y:S01]  /*bab0*/  STG.E.64 desc[UR36][R16.64], R2 ;  /* 0x0000000210007986 */ /* 0x001fe2000c101b24 */
[----:B------:R-:W-:Y:S05]  /*bac0*/  EXIT ;  /* 0x000000000000794d */ /* 0x000fea0003800000 */
.L_x_23456:
        /* <DEDUP_REMOVED lines=12> */
.L_x_23469:
[----:B------:R-:W-:Y:S02]  /*bb90*/  PRMT R4, R5, 0x8880, RZ ;  /* 0x0000888005047816 */ /* 0x000fe400000000ff */
[----:B------:R-:W-:Y:S02]  /*bba0*/  CS2R R6, SRZ ;  /* 0x0000000000067805 */ /* 0x000fe4000001ff00 */
[----:B------:R-:W-:-:S06]  /*bbb0*/  PRMT R4, R4, 0x7710, RZ ;  /* 0x0000771004047816 */ /* 0x000fcc00000000ff */
[----:B------:R-:W0:Y:S02]  /*bbc0*/  I2F.F64.S16 R4, R4 ;  /* 0x0000000400047312 */ /* 0x000e240000101c00 */
[----:B0-----:R-:W-:Y:S01]  /*bbd0*/  STG.E.128 desc[UR36][R16.64], R4 ;  /* 0x0000000410007986 */ /* 0x001fe2000c101d24 */
[----:B------:R-:W-:Y:S05]  /*bbe0*/  EXIT ;  /* 0x000000000000794d */ /* 0x000fea0003800000 */
.L_x_23468:
        /* <DEDUP_REMOVED lines=21> */
.L_x_23473:
[----:B------:R-:W-:Y:S05]  /*bd40*/  BSYNC B0 ;  /* 0x0000000000007941 */ /* 0x000fea0003800000 */
.L_x_23472:
[----:B------:R-:W-:-:S05]  /*bd50*/  LOP3.LUT R3, R0, R3, RZ, 0xfc, !PT ;  /* 0x0000000300037212 */ /* 0x000fca00078efcff */
[----:B------:R-:W-:Y:S01]  /*bd60*/  STG.E.U8 desc[UR36][R16.64], R3 ;  /* 0x0000000310007986 */ /* 0x000fe2000c101124 */
[----:B------:R-:W-:Y:S05]  /*bd70*/  EXIT ;  /* 0x000000000000794d */ /* 0x000fea0003800000 */
.L_x_23471:
        /* <DEDUP_REMOVED lines=13> */
.L_x_23475:
[----:B------:R-:W-:Y:S01]  /*be50*/  IMAD.MOV.U32 R0, RZ, RZ, 0x7f ;  /* 0x0000007fff007424 */ /* 0x000fe200078e00ff */
[----:B------:R-:W-:-:S04]  /*be60*/  ISETP.GT.U32.AND P0, PT, R2, 0x7f800000, PT ;  /* 0x7f8000000200780c */ /* 0x000fc80003f04070 */
[----:B------:R-:W-:-:S09]  /*be70*/  SEL R0, R0, 0x7c, P0 ;  /* 0x0000007c00007807 */ /* 0x000fd20000000000 */
.L_x_23476:
[----:B------:R-:W-:Y:S05]  /*be80*/  BSYNC B0 ;  /* 0x0000000000007941 */ /* 0x000fea0003800000 */
.L_x_23474:
[----:B------:R-:W-:-:S04]  /*be90*/  LOP3.LUT R2, R5, 0x80000000, RZ, 0xc0, !PT ;  /* 0x8000000005027812 */ /* 0x000fc800078ec0ff */
[----:B------:R-:W-:-:S04]  /*bea0*/  SHF.R.U32.HI R3, RZ, 0x18, R2 ;  /* 0x00000018ff037819 */ /* 0x000fc80000011602 */
[----:B------:R-:W-:-:S05]  /*beb0*/  LOP3.LUT R3, R0, R3, RZ, 0xfc, !PT ;  /* 0x0000000300037212 */ /* 0x000fca00078efcff */
[----:B------:R-:W-:Y:S01]  /*bec0*/  STG.E.U8 desc[UR36][R16.64], R3 ;  /* 0x0000000310007986 */ /* 0x000fe2000c101124 */
[----:B------:R-:W-:Y:S05]  /*bed0*/  EXIT ;  /* 0x000000000000794d */ /* 0x000fea0003800000 */
.L_x_23470:
[----:B------:R-:W0:Y:S02]  /*bee0*/  I2F.S8 R0, R5 ;  /* 0x0000000500007306 */ /* 0x000e240000001400 */
[----:B0-----:R-:W-:-:S05]  /*bef0*/  F2FP.BF16.F32.PACK_AB R0, RZ, R0 ;  /* 0x00000000ff00723e */ /* 0x001fca00000010ff */
[----:B------:R-:W-:Y:S01]  /*bf00*/  STG.E.U16 desc[UR36][R16.64], R0 ;  /* 0x0000000010007986 */ /* 0x000fe2000c101524 */
[----:B------:R-:W-:Y:S05]  /*bf10*/  EXIT ;  /* 0x000000000000794d */ /* 0x000fea0003800000 */
.L_x_23467:
        /* <DEDUP_REMOVED lines=12> */
.L_x_23479:
        /* <DEDUP_REMOVED lines=17> */
.L_x_23482:
[----:B------:R-:W-:-:S04]  /*c0f0*/  LOP3.LUT R2, R5, 0x80000000, RZ, 0xc0, !PT ;  /* 0x8000000005027812 */ /* 0x000fc800078ec0ff */
[----:B------:R-:W-:-:S04]  /*c100*/  SHF.R.U32.HI R3, RZ, 0x18, R2 ;  /* 0x00000018ff037819 */ /* 0x000fc80000011602 */
[----:B------:R-:W-:-:S04]  /*c110*/  LOP3.LUT R0, R0, R3, RZ, 0xfc, !PT ;  /* 0x0000000300007212 */ /* 0x000fc800078efcff */
[----:B------:R-:W-:-:S07]  /*c120*/  PRMT R8, R0, 0x7610, R8 ;  /* 0x0000761000087816 */ /* 0x000fce0000000008 */
.L_x_23481:
[----:B------:R-:W-:Y:S05]  /*c130*/  BSYNC B0 ;  /* 0x0000000000007941 */ /* 0x000fea0003800000 */
.L_x_23480:
[----:B------:R-:W-:Y:S01]  /*c140*/  STG.E.U8 desc[UR36][R16.64], R8 ;  /* 0x0000000810007986 */ /* 0x000fe2000c101124 */
[----:B------:R-:W-:Y:S05]  /*c150*/  EXIT ;  /* 0x000000000000794d */ /* 0x000fea0003800000 */
.L_x_23478:
        /* <DEDUP_REMOVED lines=17> */
.L_x_23485:
[----:B------:R-:W-:-:S04]  /*c270*/  LOP3.LUT R2, R5, 0x80000000, RZ, 0xc0, !PT ;  /* 0x8000000005027812 */ /* 0x000fc800078ec0ff */
[----:B------:R-:W-:-:S04]  /*c280*/  SHF.R.U32.HI R3, RZ, 0x18, R2 ;  /* 0x00000018ff037819 */ /* 0x000fc80000011602 */
[----:B------:R-:W-:-:S04]  /*c290*/  LOP3.LUT R0, R0, R3, RZ, 0xfc, !PT ;  /* 0x0000000300007212 */ /* 0x000fc800078efcff */
[----:B------:R-:W-:-:S07]  /*c2a0*/  PRMT R8, R0, 0x7610, R8 ;  /* 0x0000761000087816 */ /* 0x000fce0000000008 */
.L_x_23484:
[----:B------:R-:W-:Y:S05]  /*c2b0*/  BSYNC B0 ;  /* 0x0000000000007941 */ /* 0x000fea0003800000 */
.L_x_23483:
[----:B------:R-:W-:Y:S01]  /*c2c0*/  STG.E.U8 desc[UR36][R16.64], R8 ;  /* 0x0000000810007986 */ /* 0x000fe2000c101124 */
[----:B------:R-:W-:Y:S05]  /*c2d0*/  EXIT ;  /* 0x000000000000794d */ /* 0x000fea0003800000 */
.L_x_23477:
        /* <DEDUP_REMOVED lines=22> */
.L_x_23460:
        /* <DEDUP_REMOVED lines=16> */
.L_x_23488:
[----:B------:R-:W-:Y:S05]  /*c540*/  EXIT ;  /* 0x000000000000794d */ /* 0x000fea0003800000 */
.L_x_23487:
[----:B------:R-:W-:-:S04]  /*c550*/  LOP3.LUT R5, R5, 0xffff, RZ, 0xc0, !PT ;  /* 0x0000ffff05057812 */ /* 0x000fc800078ec0ff */
[----:B------:R-:W-:-:S05]  /*c560*/  PRMT R5, R5, 0x8880, RZ ;  /* 0x0000888005057816 */ /* 0x000fca00000000ff */
[----:B------:R-:W-:-:S05]  /*c570*/  IMAD.MOV.U32 R2, RZ, RZ, R5 ;  /* 0x000000ffff027224 */ /* 0x000fca00078e0005 */
[----:B------:R-:W-:-:S05]  /*c580*/  SHF.R.S32.HI R3, RZ, 0x1f, R2 ;  /* 0x0000001fff037819 */ /* 0x000fca0000011402 */
[----:B------:R-:W-:Y:S01]  /*c590*/  STG.E.64 desc[UR36][R16.64], R2 ;  /* 0x0000000210007986 */ /* 0x000fe2000c101b24 */
[----:B------:R-:W-:Y:S05]  /*c5a0*/  EXIT ;  /* 0x000000000000794d */ /* 0x000fea0003800000 */
.L_x_23486:
[----:B------:R-:W-:-:S05]  /*c5b0*/  PRMT R3, R5, 0x8880, RZ ;  /* 0x0000888005037816 */ /* 0x000fca00000000ff */
[----:B------:R-:W-:Y:S01]  /*c5c0*/  STG.E desc[UR36][R16.64], R3 ;  /* 0x0000000310007986 */ /* 0x000fe2000c101924 */
[----:B------:R-:W-:Y:S05]  /*c5d0*/  EXIT ;  /* 0x000000000000794d */ /* 0x000fea0003800000 */
.L_x_23489:
        /* <DEDUP_REMOVED lines=10> */
.L_x_26344:


//--------------------- .text._ZN2at6native27unrolled_elementwise_kernelINS0_13AUnaryFunctorIaaaNS0_17BitwiseAndFunctorIaEEEESt5arrayIPcLm2EELi4E23TrivialOffsetCalculatorILi1EjESA_NS0_6memory12LoadWithCastILi1EEENSB_13StoreWithCastILi1EEEEEviT_T0_T2_T3_T4_T5_ --------------------------
	.section	.text._ZN2at6native27unrolled_elementwise_kernelINS0_13AUnaryFunctorIaaaNS0_17BitwiseAndFunctorIaEEEESt5arrayIPcLm2EELi4E23TrivialOffsetCalculatorILi1EjESA_NS0_6memory12LoadWithCastILi1EEENSB_13StoreWithCastILi1EEEEEviT_T0_T2_T3_T4_T5_,"ax",@progbits
	.align	128
        .global         _ZN2at6native27unrolled_elementwise_kernelINS0_13AUnaryFunctorIaaaNS0_17BitwiseAndFunctorIaEEEESt5arrayIPcLm2EELi4E23TrivialOffsetCalculatorILi1EjESA_NS0_6memory12LoadWithCastILi1EEENSB_13StoreWithCastILi1EEEEEviT_T0_T2_T3_T4_T5_
        .type           _ZN2at6native27unrolled_elementwise_kernelINS0_13AUnaryFunctorIaaaNS0_17BitwiseAndFunctorIaEEEESt5arrayIPcLm2EELi4E23TrivialOffsetCalculatorILi1EjESA_NS0_6memory12LoadWithCastILi1EEENSB_13StoreWithCastILi1EEEEEviT_T0_T2_T3_T4_T5_,@function
        .size           _ZN2at6native27unrolled_elementwise_kernelINS0_13AUnaryFunctorIaaaNS0_17BitwiseAndFunctorIaEEEESt5arrayIPcLm2EELi4E23TrivialOffsetCalculatorILi1EjESA_NS0_6memory12LoadWithCastILi1EEENSB_13StoreWithCastILi1EEEEEviT_T0_T2_T3_T4_T5_,(.L_x_26345 - _ZN2at6native27unrolled_elementwise_kernelINS0_13AUnaryFunctorIaaaNS0_17BitwiseAndFunctorIaEEEESt5arrayIPcLm2EELi4E23TrivialOffsetCalculatorILi1EjESA_NS0_6memory12LoadWithCastILi1EEENSB_13StoreWithCastILi1EEEEEviT_T0_T2_T3_T4_T5_)
        .other          _ZN2at6native27unrolled_elementwise_kernelINS0_13AUnaryFunctorIaaaNS0_17BitwiseAndFunctorIaEEEESt5arrayIPcLm2EELi4E23TrivialOffsetCalculatorILi1EjESA_NS0_6memory12LoadWithCastILi1EEENSB_13StoreWithCastILi1EEEEEviT_T0_T2_T3_T4_T5_,@"STO_CUDA_ENTRY STV_DEFAULT"
_ZN2at6native27unrolled_elementwise_kernelINS0_13AUnaryFunctorIaaaNS0_17BitwiseAndFunctorIaEEEESt5arrayIPcLm2EELi4E23TrivialOffsetCalculatorILi1EjESA_NS0_6memory12LoadWithCastILi1EEENSB_13StoreWithCastILi1EEEEEviT_T0_T2_T3_T4_T5_:
.text._ZN2at6native27unrolled_elementwise_kernelINS0_13AUnaryFunctorIaaaNS0_17BitwiseAndFunctorIaEEEESt5arrayIPcLm2EELi4E23TrivialOffsetCalculatorILi1EjESA_NS0_6memory12LoadWithCastILi1EEENSB_13StoreWithCastILi1EEEEEviT_T0_T2_T3_T4_T5_:
        /* <DEDUP_REMOVED lines=31> */
.L_x_23495:
[----:B------:R3:W5:Y:S01]  /*01f0*/  LDG.E.U8 R26, desc[UR36][R2.64] ;  /* 0x00000024021a7981 */ /* 0x000762000c1e1100 */
[----:B------:R-:W-:Y:S05]  /*0200*/  BRA `(.L_x_23497) ;  /* 0x0000000c00587947 */ /* 0x000fea0003800000 */
.L_x_23494:
        /* <DEDUP_REMOVED lines=8> */
.L_x_23499:
[----:B------:R1:W5:Y:S01]  /*0290*/  LDG.E.U8 R26, desc[UR36][R2.64] ;  /* 0x00000024021a7981 */ /* 0x000362000c1e1100 */
[----:B------:R-:W-:Y:S05]  /*02a0*/  BRA `(.L_x_23497) ;  /* 0x0000000c00307947 */ /* 0x000fea0003800000 */
.L_x_23498:
[----:B------:R2:W5:Y:S01]  /*02b0*/  LDG.E.U16 R26, desc[UR36][R2.64] ;  /* 0x00000024021a7981 */ /* 0x000562000c1e1500 */
[----:B------:R-:W-:Y:S05]  /*02c0*/  BRA `(.L_x_23497) ;  /* 0x0000000c00287947 */ /* 0x000fea0003800000 */
.L_x_23493:
        /* <DEDUP_REMOVED lines=9> */
.L_x_23501:
[----:B------:R-:W2:Y:S02]  /*0360*/  LDG.E.U16 R0, desc[UR36][R2.64] ;  /* 0x0000002402007981 */ /* 0x000ea4000c1e1500 */
[----:B--2---:R-:W-:-:S06]  /*0370*/  HADD2.F32 R0, -RZ, R0.H0_H0 ;  /* 0x20000000ff007230 */ /* 0x004fcc0000004100 */
[----:B------:R-:W0:Y:S02]  /*0380*/  F2I.FTZ.TRUNC.NTZ R0, R0 ;  /* 0x0000000000007305 */ /* 0x000e24000021f100 */
[----:B0-----:R-:W-:Y:S01]  /*0390*/  PRMT R26, R0, 0x7610, R26 ;  /* 0x00007610001a7816 */ /* 0x001fe2000000001a */
[----:B------:R-:W-:Y:S06]  /*03a0*/  BRA `(.L_x_23497) ;  /* 0x0000000800f07947 */ /* 0x000fec0003800000 */
.L_x_23500:
        /* <DEDUP_REMOVED lines=9> */
.L_x_23503:
[----:B------:R-:W2:Y:S02]  /*0440*/  LDG.E.U16 R2, desc[UR36][R2.64] ;  /* 0x0000002402027981 */ /* 0x000ea4000c1e1500 */
[----:B--2---:R-:W-:-:S06]  /*0450*/  HADD2.F32 R0, -RZ, R2.H0_H0 ;  /* 0x20000002ff007230 */ /* 0x004fcc0000004100 */
[----:B------:R-:W0:Y:S02]  /*0460*/  F2I.FTZ.TRUNC.NTZ R0, R0 ;  /* 0x0000000000007305 */ /* 0x000e24000021f100 */
[----:B0-----:R-:W-:Y:S01]  /*0470*/  PRMT R26, R0, 0x7610, R26 ;  /* 0x00007610001a7816 */ /* 0x001fe2000000001a */
[----:B------:R-:W-:Y:S06]  /*0480*/  BRA `(.L_x_23497) ;  /* 0x0000000800b87947 */ /* 0x000fec0003800000 */
.L_x_23502:
[----:B------:R-:W2:Y:S02]  /*0490*/  LDG.E.64 R2, desc[UR36][R2.64] ;  /* 0x0000002402027981 */ /* 0x000ea4000c1e1b00 */
[----:B--2---:R0:W1:Y:S01]  /*04a0*/  F2I.F64.TRUNC R26, R2 ;  /* 0x00000002001a7311 */ /* 0x004062000030d100 */
[----:B------:R-:W-:Y:S05]  /*04b0*/  BRA `(.L_x_23497) ;  /* 0x0000000800ac7947 */ /* 0x000fea0003800000 */
.L_x_23492:
        /* <DEDUP_REMOVED lines=12> */
.L_x_23506:
[----:B------:R-:W2:Y:S02]  /*0580*/  LDG.E.64 R2, desc[UR36][R2.64] ;  /* 0x0000002402027981 */ /* 0x000ea4000c1e1b00 */
[----:B--2---:R0:W1:Y:S01]  /*0590*/  F2I.F64.TRUNC R26, R2 ;  /* 0x00000002001a7311 */ /* 0x004062000030d100 */
[----:B------:R-:W-:Y:S05]  /*05a0*/  BRA `(.L_x_23497) ;  /* 0x0000000800707947 */ /* 0x000fea0003800000 */
.L_x_23505:
        /* <DEDUP_REMOVED lines=28> */
.L_x_23508:
        /* <DEDUP_REMOVED lines=16> */
.L_x_23507:
[----:B------:R-:W2:Y:S02]  /*0870*/  LDG.E.U16 R0, desc[UR36][R2.64] ;  /* 0x0000002402007981 */ /* 0x000ea4000c1e1500 */
[----:B--2---:R-:W-:-:S06]  /*0880*/  IMAD.U32 R0, R0, 0x10000, RZ ;  /* 0x0001000000007824 */ /* 0x004fcc00078e00ff */
[----:B------:R-:W0:Y:S02]  /*0890*/  F2I.FTZ.TRUNC.NTZ R0, R0 ;  /* 0x0000000000007305 */ /* 0x000e24000021f100 */
[----:B0-----:R-:W-:Y:S01]  /*08a0*/  PRMT R26, R0, 0x7610, R26 ;  /* 0x00007610001a7816 */ /* 0x001fe2000000001a */
[----:B------:R-:W-:Y:S06]  /*08b0*/  BRA `(.L_x_23497) ;  /* 0x0000000400ac7947 */ /* 0x000fec0003800000 */
.L_x_23504:
        /* <DEDUP_REMOVED lines=10> */
.L_x_23511:
        /* <DEDUP_REMOVED lines=21> */
.L_x_23515:
[----:B------:R-:W-:Y:S05]  /*0ab0*/  BSYNC B1 ;  /* 0x0000000000017941 */ /* 0x000fea0003800000 */
.L_x_23514:
[----:B------:R-:W-:Y:S01]  /*0ac0*/  LEA R3, R0, 0x3b800000, 0x17 ;  /* 0x3b80000000037811 */ /* 0x000fe200078eb8ff */
[----:B------:R-:W-:-:S05]  /*0ad0*/  IMAD.SHL.U32 R0, R2, 0x100000, RZ ;  /* 0x0010000002007824 */ /* 0x000fca00078e00ff */
[----:B------:R-:W-:-:S07]  /*0ae0*/  LOP3.LUT R0, R3, R0, R4, 0xfe, !PT ;  /* 0x0000000003007212 */ /* 0x000fce00078efe04 */
.L_x_23513:
[----:B------:R-:W-:Y:S05]  /*0af0*/  BSYNC B0 ;  /* 0x0000000000007941 */ /* 0x000fea0003800000 */
.L_x_23512:
[----:B------:R-:W0:Y:S02]  /*0b00*/  F2I.FTZ.TRUNC.NTZ R0, R0 ;  /* 0x0000000000007305 */ /* 0x000e24000021f100 */
[----:B0-----:R-:W-:Y:S01]  /*0b10*/  PRMT R26, R0, 0x7610, R26 ;  /* 0x00007610001a7816 */ /* 0x001fe2000000001a */
[----:B------:R-:W-:Y:S06]  /*0b20*/  BRA `(.L_x_23497) ;  /* 0x0000000400107947 */ /* 0x000fec0003800000 */
.L_x_23510:
        /* <DEDUP_REMOVED lines=21> */
.L_x_23519:
[----:B------:R-:W-:Y:S05]  /*0c80*/  BSYNC B1 ;  /* 0x0000000000017941 */ /* 0x000fea0003800000 */
.L_x_23518:
[----:B------:R-:W-:Y:S01]  /*0c90*/  LEA R3, R0, 0x37800000, 0x17 ;  /* 0x3780000000037811 */ /* 0x000fe200078eb8ff */
[----:B------:R-:W-:-:S05]  /*0ca0*/  IMAD.SHL.U32 R0, R2, 0x200000, RZ ;  /* 0x0020000002007824 */ /* 0x000fca00078e00ff */
[----:B------:R-:W-:-:S07]  /*0cb0*/  LOP3.LUT R0, R3, R0, R4, 0xfe, !PT ;  /* 0x0000000003007212 */ /* 0x000fce00078efe04 */
.L_x_23517:
[----:B------:R-:W-:Y:S05]  /*0cc0*/  BSYNC B0 ;  /* 0x0000000000007941 */ /* 0x000fea0003800000 */
.L_x_23516:
[----:B------:R-:W0:Y:S02]  /*0cd0*/  F2I.FTZ.TRUNC.NTZ R0, R0 ;  /* 0x0000000000007305 */ /* 0x000e24000021f100 */
[----:B0-----:R-:W-:Y:S01]  /*0ce0*/  PRMT R26, R0, 0x7610, R26 ;  /* 0x00007610001a7816 */ /* 0x001fe2000000001a */
[----:B------:R-:W-:Y:S06]  /*0cf0*/  BRA `(.L_x_23497) ;  /* 0x00000000009c7947 */ /* 0x000fec0003800000 */
.L_x_23509:
        /* <DEDUP_REMOVED lines=14> */
.L_x_23523:
[----:B------:R-:W-:Y:S05]  /*0de0*/  BSYNC B0 ;  /* 0x0000000000007941 */ /* 0x000fea0003800000 */
.L_x_23522:
[----:B------:R-:W0:Y:S02]  /*0df0*/  F2I.FTZ.TRUNC.NTZ R0, R0 ;  /* 0x0000000000007305 */ /* 0x000e24000021f100 */
[----:B0-----:R-:W-:Y:S01]  /*0e00*/  PRMT R26, R0, 0x7610, R26 ;  /* 0x00007610001a7816 */ /* 0x001fe2000000001a */
[----:B------:R-:W-:Y:S06]  /*0e10*/  BRA `(.L_x_23497) ;  /* 0x0000000000547947 */ /* 0x000fec0003800000 */
.L_x_23496:
        /* <DEDUP_REMOVED lines=16> */
.L_x_23524:
[----:B------:R-:W-:Y:S01]  /*0f20*/  PRMT R26, RZ, 0x7610, R26 ;  /* 0x00007610ff1a7816 */ /* 0x000fe2000000001a */
[----:B------:R-:W-:Y:S06]  /*0f30*/  BRA `(.L_x_23497) ;  /* 0x00000000000c7947 */ /* 0x000fec0003800000 */
.L_x_23521:
[----:B------:R0:W5:Y:S01]  /*0f40*/  LDG.E.U8 R26, desc[UR36][R2.64] ;  /* 0x00000024021a7981 */ /* 0x000162000c1e1100 */
[----:B------:R-:W-:Y:S05]  /*0f50*/  BRA `(.L_x_23497) ;  /* 0x0000000000047947 */ /* 0x000fea0003800000 */
.L_x_23520:
[----:B------:R0:W5:Y:S02]  /*0f60*/  LDG.E.U8 R26, desc[UR36][R2.64] ;  /* 0x00000024021a7981 */ /* 0x000164000c1e1100 */
.L_x_23497:
[----:B------:R-:W2:Y:S02]  /*0f70*/  S2R R17, SR_TID.X ;  /* 0x0000000000117919 */ /* 0x000ea40000002100 */
[----:B--2---:R-:W-:-:S07]  /*0f80*/  VIADD R17, R17, 0x80 ;  /* 0x0000008011117836 */ /* 0x004fce0000000000 */
.L_x_23491:
[----:B------:R-:W-:Y:S05]  /*0f90*/  BSYNC B6 ;  /* 0x0000000000067941 */ /* 0x000fea0003800000 */
.L_x_23490:
        /* <DEDUP_REMOVED lines=23> */
.L_x_23530:
[----:B------:R0:W5:Y:S01]  /*1110*/  LDG.E.U8 R18, desc[UR36][R2.64] ;  /* 0x0000002402127981 */ /* 0x000162000c1e1100 */
[----:B------:R-:W-:Y:S05]  /*1120*/  BRA `(.L_x_23532) ;  /* 0x0000000c00547947 */ /* 0x000fea0003800000 */
.L_x_23529:
        /* <DEDUP_REMOVED lines=8> */
.L_x_23534:
[----:B------:R0:W5:Y:S01]  /*11b0*/  LDG.E.U8 R18, desc[UR36][R2.64] ;  /* 0x0000002402127981 */ /* 0x000162000c1e1100 */
[----:B------:R-:W-:Y:S05]  /*11c0*/  BRA `(.L_x_23532) ;  /* 0x0000000c002c7947 */ /* 0x000fea0003800000 */
.L_x_23533:
[----:B------:R0:W5:Y:S01]  /*11d0*/  LDG.E.U16 R18, desc[UR36][R2.64] ;  /* 0x0000002402127981 */ /* 0x000162000c1e1500 */
[----:B------:R-:W-:Y:S05]  /*11e0*/  BRA `(.L_x_23532) ;  /* 0x0000000c00247947 */ /* 0x000fea0003800000 */
.L_x_23528:
        /* <DEDUP_REMOVED lines=9> */
.L_x_23536:
[----:B------:R-:W2:Y:S02]  /*1280*/  LDG.E.U16 R0, desc[UR36][R2.64] ;  /* 0x0000002402007981 */ /* 0x000ea4000c1e1500 */
[----:B--2---:R-:W-:-:S06]  /*1290*/  HADD2.F32 R0, -RZ, R0.H0_H0 ;  /* 0x20000000ff007230 */ /* 0x004fcc0000004100 */
[----:B------:R-:W0:Y:S02]  /*12a0*/  F2I.FTZ.TRUNC.NTZ R0, R0 ;  /* 0x0000000000007305 */ /* 0x000e24000021f100 */
[----:B0-----:R-:W-:Y:S01]  /*12b0*/  PRMT R18, R0, 0x7610, R18 ;  /* 0x0000761000127816 */ /* 0x001fe20000000012 */
[----:B------:R-:W-:Y:S06]  /*12c0*/  BRA `(.L_x_23532) ;  /* 0x0000000800ec7947 */ /* 0x000fec0003800000 */
.L_x_23535:
        /* <DEDUP_REMOVED lines=9> */
.L_x_23538:
[----:B------:R-:W2:Y:S02]  /*1360*/  LDG.E.U16 R2, desc[UR36][R2.64] ;  /* 0x0000002402027981 */ /* 0x000ea4000c1e1500 */
[----:B--2---:R-:W-:-:S06]  /*1370*/  HADD2.F32 R0, -RZ, R2.H0_H0 ;  /* 0x20000002ff007230 */ /* 0x004fcc0000004100 */
[----:B------:R-:W0:Y:S02]  /*1380*/  F2I.FTZ.TRUNC.NTZ R0, R0 ;  /* 0x0000000000007305 */ /* 0x000e24000021f100 */
[----:B0-----:R-:W-:Y:S01]  /*1390*/  PRMT R18, R0, 0x7610, R18 ;  /* 0x0000761000127816 */ /* 0x001fe20000000012 */
[----:B------:R-:W-:Y:S06]  /*13a0*/  BRA `(.L_x_23532) ;  /* 0x0000000800b47947 */ /* 0x000fec0003800000 */
.L_x_23537:
[----:B------:R-:W2:Y:S02]  /*13b0*/  LDG.E.64 R2, desc[UR36][R2.64] ;  /* 0x0000002402027981 */ /* 0x000ea4000c1e1b00 */
[----:B--2---:R0:W1:Y:S01]  /*13c0*/  F2I.F64.TRUNC R18, R2 ;  /* 0x0000000200127311 */ /* 0x004062000030d100 */
[----:B------:R-:W-:Y:S05]  /*13d0*/  BRA `(.L_x_23532) ;  /* 0x0000000800a87947 */ /* 0x000fea0003800000 */
.L_x_23527:
        /* <DEDUP_REMOVED lines=12> */
.L_x_23541:
[----:B------:R-:W2:Y:S02]  /*14a0*/  LDG.E.64 R2, desc[UR36][R2.64] ;  /* 0x0000002402027981 */ /* 0x000ea4000c1e1b00 */
[----:B--2---:R0:W1:Y:S01]  /*14b0*/  F2I.F64.TRUNC R18, R2 ;  /* 0x0000000200127311 */ /* 0x004062000030d100 */
[----:B------:R-:W-:Y:S05]  /*14c0*/  BRA `(.L_x_23532) ;  /* 0x00000008006c7947 */ /* 0x000fea0003800000 */
.L_x_23540:
        /* <DEDUP_REMOVED lines=28> */
.L_x_23543:
        /* <DEDUP_REMOVED lines=15> */
.L_x_23542:
[----:B------:R-:W2:Y:S02]  /*1780*/  LDG.E.U16 R0, desc[UR36][R2.64] ;  /* 0x0000002402007981 */ /* 0x000ea4000c1e1500 */
[----:B--2---:R-:W-:-:S06]  /*1790*/  IMAD.U32 R0, R0, 0x10000, RZ ;  /* 0x0001000000007824 */ /* 0x004fcc00078e00ff */
[----:B------:R-:W0:Y:S02]  /*17a0*/  F2I.FTZ.TRUNC.NTZ R0, R0 ;  /* 0x0000000000007305 */ /* 0x000e24000021f100 */
[----:B0-----:R-:W-:Y:S01]  /*17b0*/  PRMT R18, R0, 0x7610, R18 ;  /* 0x0000761000127816 */ /* 0x001fe20000000012 */
[----:B------:R-:W-:Y:S06]  /*17c0*/  BRA `(.L_x_23532) ;  /* 0x0000000400ac7947 */ /* 0x000fec0003800000 */
.L_x_23539:
        /* <DEDUP_REMOVED lines=10> */
.L_x_23546:
        /* <DEDUP_REMOVED lines=21> */
.L_x_23550:
[----:B------:R-:W-:Y:S05]  /*19c0*/  BSYNC B1 ;  /* 0x0000000000017941 */ /* 0x000fea0003800000 */
.L_x_23549:
[----:B------:R-:W-:Y:S01]  /*19d0*/  LEA R3, R0, 0x3b800000, 0x17 ;  /* 0x3b80000000037811 */ /* 0x000fe200078eb8ff */
[----:B------:R-:W-:-:S05]  /*19e0*/  IMAD.SHL.U32 R0, R2, 0x100000, RZ ;  /* 0x0010000002007824 */ /* 0x000fca00078e00ff */
[----:B------:R-:W-:-:S07]  /*19f0*/  LOP3.LUT R0, R3, R0, R4, 0xfe, !PT ;  /* 0x0000000003007212 */ /* 0x000fce00078efe04 */
.L_x_23548:
[----:B------:R-:W-:Y:S05]  /*1a00*/  BSYNC B0 ;  /* 0x0000000000007941 */ /* 0x000fea0003800000 */
.L_x_23547:
[----:B------:R-:W0:Y:S02]  /*1a10*/  F2I.FTZ.TRUNC.NTZ R0, R0 ;  /* 0x0000000000007305 */ /* 0x000e24000021f100 */
[----:B0-----:R-:W-:Y:S01]  /*1a20*/  PRMT R18, R0, 0x7610, R18 ;  /* 0x0000761000127816 */ /* 0x001fe20000000012 */
[----:B------:R-:W-:Y:S06]  /*1a30*/  BRA `(.L_x_23532) ;  /* 0x0000000400107947 */ /* 0x000fec0003800000 */
.L_x_23545:
        /* <DEDUP_REMOVED lines=21> */
.L_x_23554:
[----:B------:R-:W-:Y:S05]  /*1b90*/  BSYNC B1 ;  /* 0x0000000000017941 */ /* 0x000fea0003800000 */
.L_x_23553:
[----:B------:R-:W-:Y:S01]  /*1ba0*/  LEA R3, R0, 0x37800000, 0x17 ;  /* 0x3780000000037811 */ /* 0x000fe200078eb8ff */
[----:B------:R-:W-:-:S05]  /*1bb0*/  IMAD.SHL.U32 R0, R2, 0x200000, RZ ;  /* 0x0020000002007824 */ /* 0x000fca00078e00ff */
[----:B------:R-:W-:-:S07]  /*1bc0*/  LOP3.LUT R0, R3, R0, R4, 0xfe, !PT ;  /* 0x0000000003007212 */ /* 0x000fce00078efe04 */
.L_x_23552:
[----:B------:R-:W-:Y:S05]  /*1bd0*/  BSYNC B0 ;  /* 0x0000000000007941 */ /* 0x000fea0003800000 */
.L_x_23551:
[----:B------:R-:W0:Y:S02]  /*1be0*/  F2I.FTZ.TRUNC.NTZ R0, R0 ;  /* 0x0000000000007305 */ /* 0x000e24000021f100 */
[----:B0-----:R-:W-:Y:S01]  /*1bf0*/  PRMT R18, R0, 0x7610, R18 ;  /* 0x0000761000127816 */ /* 0x001fe20000000012 */
[----:B------:R-:W-:Y:S06]  /*1c00*/  BRA `(.L_x_23532) ;  /* 0x00000000009c7947 */ /* 0x000fec0003800000 */
.L_x_23544:
        /* <DEDUP_REMOVED lines=14> */
.L_x_23558:
[----:B------:R-:W-:Y:S05]  /*1cf0*/  BSYNC B0 ;  /* 0x0000000000007941 */ /* 0x000fea0003800000 */
.L_x_23557:
[----:B------:R-:W0:Y:S02]  /*1d00*/  F2I.FTZ.TRUNC.NTZ R0, R0 ;  /* 0x0000000000007305 */ /* 0x000e24000021f100 */
[----:B0-----:R-:W-:Y:S01]  /*1d10*/  PRMT R18, R0, 0x7610, R18 ;  /* 0x0000761000127816 */ /* 0x001fe20000000012 */
[----:B------:R-:W-:Y:S06]  /*1d20*/  BRA `(.L_x_23532) ;  /* 0x0000000000547947 */ /* 0x000fec0003800000 */
.L_x_23531:
        /* <DEDUP_REMOVED lines=16> */
.L_x_23559:
[----:B------:R-:W-:Y:S01]  /*1e30*/  PRMT R18, RZ, 0x7610, R18 ;  /* 0x00007610ff127816 */ /* 0x000fe20000000012 */
[----:B------:R-:W-:Y:S06]  /*1e40*/  BRA `(.L_x_23532) ;  /* 0x00000000000c7947 */ /* 0x000fec0003800000 */
.L_x_23556:
[----:B------:R3:W5:Y:S01]  /*1e50*/  LDG.E.U8 R18, desc[UR36][R2.64] ;  /* 0x0000002402127981 */ /* 0x000762000c1e1100 */
[----:B------:R-:W-:Y:S05]  /*1e60*/  BRA `(.L_x_23532) ;  /* 0x0000000000047947 */ /* 0x000fea0003800000 */
.L_x_23555:
[----:B------:R2:W5:Y:S02]  /*1e70*/  LDG.E.U8 R18, desc[UR36][R2.64] ;  /* 0x0000002402127981 */ /* 0x000564000c1e1100 */
.L_x_23532:
[----:B------:R-:W-:-:S07]  /*1e80*/  VIADD R17, R17, 0x80 ;  /* 0x0000008011117836 */ /* 0x000fce0000000000 */
.L_x_23526:
[----:B------:R-:W-:Y:S05]  /*1e90*/  BSYNC B6 ;  /* 0x0000000000067941 */ /* 0x000fea0003800000 */
.L_x_23525:
        /* <DEDUP_REMOVED lines=25> */
.L_x_23565:
[----:B------:R0:W5:Y:S01]  /*2030*/  LDG.E.U8 R24, desc[UR36][R2.64] ;  /* 0x0000002402187981 */ /* 0x000162000c1e1100 */
[----:B------:R-:W-:Y:S05]  /*2040*/  BRA `(.L_x_23567) ;  /* 0x0000000c00547947 */ /* 0x000fea0003800000 */
.L_x_23564:
        /* <DEDUP_REMOVED lines=8> */
.L_x_23569:
[----:B------:R0:W5:Y:S01]  /*20d0*/  LDG.E.U8 R24, desc[UR36][R2.64] ;  /* 0x0000002402187981 */ /* 0x000162000c1e1100 */
[----:B------:R-:W-:Y:S05]  /*20e0*/  BRA `(.L_x_23567) ;  /* 0x0000000c002c7947 */ /* 0x000fea0003800000 */
.L_x_23568:
[----:B------:R0:W5:Y:S01]  /*20f0*/  LDG.E.U16 R24, desc[UR36][R2.64] ;  /* 0x0000002402187981 */ /* 0x000162000c1e1500 */
[----:B------:R-:W-:Y:S05]  /*2100*/  BRA `(.L_x_23567) ;  /* 0x0000000c00247947 */ /* 0x000fea0003800000 */
.L_x_23563:
        /* <DEDUP_REMOVED lines=9> */
.L_x_23571:
[----:B------:R-:W2:Y:S02]  /*21a0*/  LDG.E.U16 R0, desc[UR36][R2.64] ;  /* 0x0000002402007981 */ /* 0x000ea4000c1e1500 */
[----:B--2---:R-:W-:-:S06]  /*21b0*/  HADD2.F32 R0, -RZ, R0.H0_H0 ;  /* 0x20000000ff007230 */ /* 0x004fcc0000004100 */
[----:B------:R-:W0:Y:S02]  /*21c0*/  F2I.FTZ.TRUNC.NTZ R0, R0 ;  /* 0x0000000000007305 */ /* 0x000e24000021f100 */
[----:B0-----:R-:W-:Y:S01]  /*21d0*/  PRMT R24, R0, 0x7610, R24 ;  /* 0x0000761000187816 */ /* 0x001fe20000000018 */
[----:B------:R-:W-:Y:S06]  /*21e0*/  BRA `(.L_x_23567) ;  /* 0x0000000800ec7947 */ /* 0x000fec0003800000 */
.L_x_23570:
        /* <DEDUP_REMOVED lines=9> */
.L_x_23573:
[----:B------:R-:W2:Y:S02]  /*2280*/  LDG.E.U16 R2, desc[UR36][R2.64] ;  /* 0x0000002402027981 */ /* 0x000ea4000c1e1500 */
[----:B--2---:R-:W-:-:S06]  /*2290*/  HADD2.F32 R0, -RZ, R2.H0_H0 ;  /* 0x20000002ff007230 */ /* 0x004fcc0000004100 */
[----:B------:R-:W0:Y:S02]  /*22a0*/  F2I.FTZ.TRUNC.NTZ R0, R0 ;  /* 0x0000000000007305 */ /* 0x000e24000021f100 */
[----:B0-----:R-:W-:Y:S01]  /*22b0*/  PRMT R24, R0, 0x7610, R24 ;  /* 0x0000761000187816 */ /* 0x001fe20000000018 */
[----:B------:R-:W-:Y:S06]  /*22c0*/  BRA `(.L_x_23567) ;  /* 0x0000000800b47947 */ /* 0x000fec0003800000 */
.L_x_23572:
[----:B------:R-:W2:Y:S02]  /*22d0*/  LDG.E.64 R2, desc[UR36][R2.64] ;  /* 0x0000002402027981 */ /* 0x000ea4000c1e1b00 */
[----:B--2---:R0:W1:Y:S01]  /*22e0*/  F2I.F64.TRUNC R24, R2 ;  /* 0x0000000200187311 */ /* 0x004062000030d100 */
[----:B------:R-:W-:Y:S05]  /*22f0*/  BRA `(.L_x_23567) ;  /* 0x0000000800a87947 */ /* 0x000fea0003800000 */
.L_x_23562:
        /* <DEDUP_REMOVED lines=12> */
.L_x_23576:
[----:B------:R-:W2:Y:S02]  /*23c0*/  LDG.E.64 R2, desc[UR36][R2.64] ;  /* 0x0000002402027981 */ /* 0x000ea4000c1e1b00 */
[----:B--2---:R3:W4:Y:S01]  /*23d0*/  F2I.F64.TRUNC R24, R2 ;  /* 0x0000000200187311 */ /* 0x004722000030d100 */
[----:B------:R-:W-:Y:S05]  /*23e0*/  BRA `(.L_x_23567) ;  /* 0x00000008006c7947 */ /* 0x000fea0003800000 */
.L_x_23575:
        /* <DEDUP_REMOVED lines=28> */
.L_x_23578:
        /* <DEDUP_REMOVED lines=15> */
.L_x_23577:
[----:B------:R-:W2:Y:S02]  /*26a0*/  LDG.E.U16 R0, desc[UR36][R2.64] ;  /* 0x0000002402007981 */ /* 0x000ea4000c1e1500 */
[----:B--2---:R-:W-:-:S06]  /*26b0*/  IMAD.U32 R0, R0, 0x10000, RZ ;  /* 0x0001000000007824 */ /* 0x004fcc00078e00ff */
[----:B------:R-:W0:Y:S02]  /*26c0*/  F2I.FTZ.TRUNC.NTZ R0, R0 ;  /* 0x0000000000007305 */ /* 0x000e24000021f100 */
[----:B0-----:R-:W-:Y:S01]  /*26d0*/  PRMT R24, R0, 0x7610, R24 ;  /* 0x0000761000187816 */ /* 0x001fe20000000018 */
[----:B------:R-:W-:Y:S06]  /*26e0*/  BRA `(.L_x_23567) ;  /* 0x0000000400ac7947 */ /* 0x000fec0003800000 */
.L_x_23574:
        /* <DEDUP_REMOVED lines=10> */
.L_x_23581:
        /* <DEDUP_REMOVED lines=21> */
.L_x_23585:
[----:B------:R-:W-:Y:S05]  /*28e0*/  BSYNC B1 ;  /* 0x0000000000017941 */ /* 0x000fea0003800000 */
.L_x_23584:
[----:B------:R-:W-:Y:S01]  /*28f0*/  LEA R3, R0, 0x3b800000, 0x17 ;  /* 0x3b80000000037811 */ /* 0x000fe200078eb8ff */
[----:B------:R-:W-:-:S05]  /*2900*/  IMAD.SHL.U32 R0, R2, 0x100000, RZ ;  /* 0x0010000002007824 */ /* 0x000fca00078e00ff */
[----:B------:R-:W-:-:S07]  /*2910*/  LOP3.LUT R0, R3, R0, R4, 0xfe, !PT ;  /* 0x0000000003007212 */ /* 0x000fce00078efe04 */
.L_x_23583:
[----:B------:R-:W-:Y:S05]  /*2920*/  BSYNC B0 ;  /* 0x0000000000007941 */ /* 0x000fea0003800000 */
.L_x_23582:
[----:B------:R-:W0:Y:S02]  /*2930*/  F2I.FTZ.TRUNC.NTZ R0, R0 ;  /* 0x0000000000007305 */ /* 0x000e24000021f100 */
[----:B0-----:R-:W-:Y:S01]  /*2940*/  PRMT R24, R0, 0x7610, R24 ;  /* 0x0000761000187816 */ /* 0x001fe20000000018 */
[----:B------:R-:W-:Y:S06]  /*2950*/  BRA `(.L_x_23567) ;  /* 0x0000000400107947 */ /* 0x000fec0003800000 */
.L_x_23580:
        /* <DEDUP_REMOVED lines=21> */
.L_x_23589:
[----:B------:R-:W-:Y:S05]  /*2ab0*/  BSYNC B1 ;  /* 0x0000000000017941 */ /* 0x000fea0003800000 */
.L_x_23588:
[----:B------:R-:W-:Y:S01]  /*2ac0*/  LEA R3, R0, 0x37800000, 0x17 ;  /* 0x3780000000037811 */ /* 0x000fe200078eb8ff */
[----:B------:R-:W-:-:S05]  /*2ad0*/  IMAD.SHL.U32 R0, R2, 0x200000, RZ ;  /* 0x0020000002007824 */ /* 0x000fca00078e00ff */
[----:B------:R-:W-:-:S07]  /*2ae0*/  LOP3.LUT R0, R3, R0, R4, 0xfe, !PT ;  /* 0x0000000003007212 */ /* 0x000fce00078efe04 */
.L_x_23587:
[----:B------:R-:W-:Y:S05]  /*2af0*/  BSYNC B0 ;  /* 0x0000000000007941 */ /* 0x000fea0003800000 */
.L_x_23586:
[----:B------:R-:W0:Y:S02]  /*2b00*/  F2I.FTZ.TRUNC.NTZ R0, R0 ;  /* 0x0000000000007305 */ /* 0x000e24000021f100 */
[----:B0-----:R-:W-:Y:S01]  /*2b10*/  PRMT R24, R0, 0x7610, R24 ;  /* 0x0000761000187816 */ /* 0x001fe20000000018 */
[----:B------:R-:W-:Y:S06]  /*2b20*/  BRA `(.L_x_23567) ;  /* 0x00000000009c7947 */ /* 0x000fec0003800000 */
.L_x_23579:
        /* <DEDUP_REMOVED lines=14> */
.L_x_23593:
[----:B------:R-:W-:Y:S05]  /*2c10*/  BSYNC B0 ;  /* 0x0000000000007941 */ /* 0x000fea0003800000 */
.L_x_23592:
[----:B------:R-:W0:Y:S02]  /*2c20*/  F2I.FTZ.TRUNC.NTZ R0, R0 ;  /* 0x0000000000007305 */ /* 0x000e24000021f100 */
[----:B0-----:R-:W-:Y:S01]  /*2c30*/  PRMT R24, R0, 0x7610, R24 ;  /* 0x0000761000187816 */ /* 0x001fe20000000018 */
[----:B------:R-:W-:Y:S06]  /*2c40*/  BRA `(.L_x_23567) ;  /* 0x0000000000547947 */ /* 0x000fec0003800000 */
.L_x_23566:
        /* <DEDUP_REMOVED lines=16> */
.L_x_23594:
[----:B------:R-:W-:Y:S01]  /*2d50*/  PRMT R24, RZ, 0x7610, R24 ;  /* 0x00007610ff187816 */ /* 0x000fe20000000018 */
[----:B------:R-:W-:Y:S06]  /*2d60*/  BRA `(.L_x_23567) ;  /* 0x00000000000c7947 */ /* 0x000fec0003800000 */
.L_x_23591:
[----:B------:R2:W5:Y:S01]  /*2d70*/  LDG.E.U8 R24, desc[UR36][R2.64] ;  /* 0x0000002402187981 */ /* 0x000562000c1e1100 */
[----:B------:R-:W-:Y:S05]  /*2d80*/  BRA `(.L_x_23567) ;  /* 0x0000000000047947 */ /* 0x000fea0003800000 */
.L_x_23590:
[----:B------:R1:W5:Y:S02]  /*2d90*/  LDG.E.U8 R24, desc[UR36][R2.64] ;  /* 0x0000002402187981 */ /* 0x000364000c1e1100 */
.L_x_23567:
[----:B------:R-:W-:-:S07]  /*2da0*/  VIADD R17, R17, 0x80 ;  /* 0x0000008011117836 */ /* 0x000fce0000000000 */
.L_x_23561:
[----:B------:R-:W-:Y:S05]  /*2db0*/  BSYNC B6 ;  /* 0x0000000000067941 */ /* 0x000fea0003800000 */
.L_x_23560:
        /* <DEDUP_REMOVED lines=23> */
.L_x_23600:
[----:B------:R0:W5:Y:S01]  /*2f30*/  LDG.E.U8 R16, desc[UR36][R2.64] ;  /* 0x0000002402107981 */ /* 0x000162000c1e1100 */
[----:B------:R-:W-:Y:S05]  /*2f40*/  BRA `(.L_x_23596) ;  /* 0x0000000c00507947 */ /* 0x000fea0003800000 */
.L_x_23599:
        /* <DEDUP_REMOVED lines=8> */
.L_x_23603:
[----:B------:R0:W5:Y:S01]  /*2fd0*/  LDG.E.U8 R16, desc[UR36][R2.64] ;  /* 0x0000002402107981 */ /* 0x000162000c1e1100 */
[----:B------:R-:W-:Y:S05]  /*2fe0*/  BRA `(.L_x_23596) ;  /* 0x0000000c00287947 */ /* 0x000fea0003800000 */
.L_x_23602:
[----:B------:R0:W5:Y:S01]  /*2ff0*/  LDG.E.U16 R16, desc[UR36][R2.64] ;  /* 0x0000002402107981 */ /* 0x000162000c1e1500 */
[----:B------:R-:W-:Y:S05]  /*3000*/  BRA `(.L_x_23596) ;  /* 0x0000000c00207947 */ /* 0x000fea0003800000 */
.L_x_23598:
        /* <DEDUP_REMOVED lines=9> */
.L_x_23605:
[----:B------:R-:W2:Y:S02]  /*30a0*/  LDG.E.U16 R0, desc[UR36][R2.64] ;  /* 0x0000002402007981 */ /* 0x000ea4000c1e1500 */
[----:B--2---:R-:W-:-:S06]  /*30b0*/  HADD2.F32 R0, -RZ, R0.H0_H0 ;  /* 0x20000000ff007230 */ /* 0x004fcc0000004100 */
[----:B------:R-:W0:Y:S02]  /*30c0*/  F2I.FTZ.TRUNC.NTZ R0, R0 ;  /* 0x0000000000007305 */ /* 0x000e24000021f100 */
[----:B0-----:R-:W-:Y:S01]  /*30d0*/  PRMT R16, R0, 0x7610, R16 ;  /* 0x0000761000107816 */ /* 0x001fe20000000010 */
[----:B------:R-:W-:Y:S06]  /*30e0*/  BRA `(.L_x_23596) ;  /* 0x0000000800e87947 */ /* 0x000fec0003800000 */
.L_x_23604:
        /* <DEDUP_REMOVED lines=9> */
.L_x_23607:
[----:B------:R-:W2:Y:S02]  /*3180*/  LDG.E.U16 R2, desc[UR36][R2.64] ;  /* 0x0000002402027981 */ /* 0x000ea4000c1e1500 */
[----:B--2---:R-:W-:-:S06]  /*3190*/  HADD2.F32 R0, -RZ, R2.H0_H0 ;  /* 0x20000002ff007230 */ /* 0x004fcc0000004100 */
[----:B------:R-:W0:Y:S02]  /*31a0*/  F2I.FTZ.TRUNC.NTZ R0, R0 ;  /* 0x0000000000007305 */ /* 0x000e24000021f100 */
[----:B0-----:R-:W-:Y:S01]  /*31b0*/  PRMT R16, R0, 0x7610, R16 ;  /* 0x0000761000107816 */ /* 0x001fe20000000010 */
[----:B------:R-:W-:Y:S06]  /*31c0*/  BRA `(.L_x_23596) ;  /* 0x0000000800b07947 */ /* 0x000fec0003800000 */
.L_x_23606:
[----:B------:R-:W2:Y:S02]  /*31d0*/  LDG.E.64 R2, desc[UR36][R2.64] ;  /* 0x0000002402027981 */ /* 0x000ea4000c1e1b00 */
[----:B--2---:R0:W1:Y:S01]  /*31e0*/  F2I.F64.TRUNC R16, R2 ;  /* 0x0000000200107311 */ /* 0x004062000030d100 */
[----:B------:R-:W-:Y:S05]  /*31f0*/  BRA `(.L_x_23596) ;  /* 0x0000000800a47947 */ /* 0x000fea0003800000 */
.L_x_23597:
        /* <DEDUP_REMOVED lines=12> */
.L_x_23610:
[----:B------:R-:W2:Y:S02]  /*32c0*/  LDG.E.64 R2, desc[UR36][R2.64] ;  /* 0x0000002402027981 */ /* 0x000ea4000c1e1b00 */
[----:B--2---:R0:W1:Y:S01]  /*32d0*/  F2I.F64.TRUNC R16, R2 ;  /* 0x0000000200107311 */ /* 0x004062000030d100 */
[----:B------:R-:W-:Y:S05]  /*32e0*/  BRA `(.L_x_23596) ;  /* 0x0000000800687947 */ /* 0x000fea0003800000 */
.L_x_23609:
        /* <DEDUP_REMOVED lines=28> */
.L_x_23612:
        /* <DEDUP_REMOVED lines=15> */
.L_x_23611:
[----:B------:R-:W2:Y:S02]  /*35a0*/  LDG.E.U16 R0, desc[UR36][R2.64] ;  /* 0x0000002402007981 */ /* 0x000ea4000c1e1500 */
[----:B--2---:R-:W-:-:S06]  /*35b0*/  IMAD.U32 R0, R0, 0x10000, RZ ;  /* 0x0001000000007824 */ /* 0x004fcc00078e00ff */
[----:B------:R-:W0:Y:S02]  /*35c0*/  F2I.FTZ.TRUNC.NTZ R0, R0 ;  /* 0x0000000000007305 */ /* 0x000e24000021f100 */
[----:B0-----:R-:W-:Y:S01]  /*35d0*/  PRMT R16, R0, 0x7610, R16 ;  /* 0x0000761000107816 */ /* 0x001fe20000000010 */
[----:B------:R-:W-:Y:S06]  /*35e0*/  BRA `(.L_x_23596) ;  /* 0x0000000400a87947 */ /* 0x000fec0003800000 */
.L_x_23608:
        /* <DEDUP_REMOVED lines=10> */
.L_x_23615:
        /* <DEDUP_REMOVED lines=21> */
.L_x_23619:
[----:B------:R-:W-:Y:S05]  /*37e0*/  BSYNC B1 ;  /* 0x0000000000017941 */ /* 0x000fea0003800000 */
.L_x_23618:
[----:B------:R-:W-:Y:S01]  /*37f0*/  LEA R3, R0, 0x3b800000, 0x17 ;  /* 0x3b80000000037811 */ /* 0x000fe200078eb8ff */
[----:B------:R-:W-:-:S05]  /*3800*/  IMAD.SHL.U32 R0, R2, 0x100000, RZ ;  /* 0x0010000002007824 */ /* 0x000fca00078e00ff */
[----:B------:R-:W-:-:S07]  /*3810*/  LOP3.LUT R0, R3, R0, R4, 0xfe, !PT ;  /* 0x0000000003007212 */ /* 0x000fce00078efe04 */
.L_x_23617:
[----:B------:R-:W-:Y:S05]  /*3820*/  BSYNC B0 ;  /* 0x0000000000007941 */ /* 0x000fea0003800000 */
.L_x_23616:
[----:B------:R-:W0:Y:S02]  /*3830*/  F2I.FTZ.TRUNC.NTZ R0, R0 ;  /* 0x0000000000007305 */ /* 0x000e24000021f100 */
[----:B0-----:R-:W-:Y:S01]  /*3840*/  PRMT R16, R0, 0x7610, R16 ;  /* 0x0000761000107816 */ /* 0x001fe20000000010 */
[----:B------:R-:W-:Y:S06]  /*3850*/  BRA `(.L_x_23596) ;  /* 0x00000004000c7947 */ /* 0x000fec0003800000 */
.L_x_23614:
        /* <DEDUP_REMOVED lines=21> */
.L_x_23623:
[----:B------:R-:W-:Y:S05]  /*39b0*/  BSYNC B1 ;  /* 0x0000000000017941 */ /* 0x000fea0003800000 */
.L_x_23622:
[----:B------:R-:W-:Y:S01]  /*39c0*/  LEA R3, R0, 0x37800000, 0x17 ;  /* 0x3780000000037811 */ /* 0x000fe200078eb8ff */
[----:B------:R-:W-:-:S05]  /*39d0*/  IMAD.SHL.U32 R0, R2, 0x200000, RZ ;  /* 0x0020000002007824 */ /* 0x000fca00078e00ff */
[----:B------:R-:W-:-:S07]  /*39e0*/  LOP3.LUT R0, R3, R0, R4, 0xfe, !PT ;  /* 0x0000000003007212 */ /* 0x000fce00078efe04 */
.L_x_23621:
[----:B------:R-:W-:Y:S05]  /*39f0*/  BSYNC B0 ;  /* 0x0000000000007941 */ /* 0x000fea0003800000 */
.L_x_23620:
[----:B------:R-:W0:Y:S02]  /*3a00*/  F2I.FTZ.TRUNC.NTZ R0, R0 ;  /* 0x0000000000007305 */ /* 0x000e24000021f100 */
[----:B0-----:R-:W-:Y:S01]  /*3a10*/  PRMT R16, R0, 0x7610, R16 ;  /* 0x0000761000107816 */ /* 0x001fe20000000010 */
[----:B------:R-:W-:Y:S06]  /*3a20*/  BRA `(.L_x_23596) ;  /* 0x0000000000987947 */ /* 0x000fec0003800000 */
.L_x_23613:
        /* <DEDUP_REMOVED lines=14> */
.L_x_23627:
[----:B------:R-:W-:Y:S05]  /*3b10*/  BSYNC B0 ;  /* 0x0000000000007941 */ /* 0x000fea0003800000 */
.L_x_23626:
[----:B------:R-:W0:Y:S02]  /*3b20*/  F2I.FTZ.TRUNC.NTZ R0, R0 ;  /* 0x0000000000007305 */ /* 0x000e24000021f100 */
[----:B0-----:R-:W-:Y:S01]  /*3b30*/  PRMT R16, R0, 0x7610, R16 ;  /* 0x0000761000107816 */ /* 0x001fe20000000010 */
[----:B------:R-:W-:Y:S06]  /*3b40*/  BRA `(.L_x_23596) ;  /* 0x0000000000507947 */ /* 0x000fec0003800000 */
.L_x_23601:
        /* <DEDUP_REMOVED lines=16> */
.L_x_23628:
[----:B------:R-:W-:Y:S05]  /*3c50*/  BRA `(.L_x_23596) ;  /* 0x00000000000c7947 */ /* 0x000fea0003800000 */
.L_x_23625:
[----:B------:R0:W5:Y:S01]  /*3c60*/  LDG.E.U8 R16, desc[UR36][R2.64] ;  /* 0x0000002402107981 */ /* 0x000162000c1e1100 */
[----:B------:R-:W-:Y:S05]  /*3c70*/  BRA `(.L_x_23596) ;  /* 0x0000000000047947 */ /* 0x000fea0003800000 */
.L_x_23624:
[----:B------:R0:W5:Y:S02]  /*3c80*/  LDG.E.U8 R16, desc[UR36][R2.64] ;  /* 0x0000002402107981 */ /* 0x000164000c1e1100 */
.L_x_23596:
[----:B------:R-:W-:Y:S05]  /*3c90*/  BSYNC B6 ;  /* 0x0000000000067941 */ /* 0x000fea0003800000 */
.L_x_23595:
        /* <DEDUP_REMOVED lines=30> */
.L_x_23634:
[----:B------:R0:W-:Y:S01]  /*3e80*/  STG.E.U8 desc[UR36][R8.64], R3 ;  /* 0x0000000308007986 */ /* 0x0001e2000c101124 */
[----:B------:R-:W-:Y:S05]  /*3e90*/  BRA `(.L_x_23630) ;  /* 0x0000000c00947947 */ /* 0x000fea0003800000 */
.L_x_23633:
        /* <DEDUP_REMOVED lines=12> */
.L_x_23637:
[----:B------:R-:W-:-:S05]  /*3f60*/  PRMT R3, R3, 0x8880, RZ ;  /* 0x0000888003037816 */ /* 0x000fca00000000ff */
[----:B------:R0:W-:Y:S01]  /*3f70*/  STG.E desc[UR36][R8.64], R3 ;  /* 0x0000000308007986 */ /* 0x0001e2000c101924 */
[----:B------:R-:W-:Y:S05]  /*3f80*/  BRA `(.L_x_23630) ;  /* 0x0000000c00587947 */ /* 0x000fea0003800000 */
.L_x_23636:
[----:B------:R-:W-:-:S04]  /*3f90*/  PRMT R3, R3, 0x8880, RZ ;  /* 0x0000888003037816 */ /* 0x000fc800000000ff */
[----:B------:R-:W-:-:S05]  /*3fa0*/  PRMT R3, R3, 0x7710, RZ ;  /* 0x0000771003037816 */ /* 0x000fca00000000ff */
[----:B------:R0:W-:Y:S01]  /*3fb0*/  STG.E.U16 desc[UR36][R8.64], R3 ;  /* 0x0000000308007986 */ /* 0x0001e2000c101524 */
[----:B------:R-:W-:Y:S05]  /*3fc0*/  BRA `(.L_x_23630) ;  /* 0x0000000c00487947 */ /* 0x000fea0003800000 */
.L_x_23632:
        /* <DEDUP_REMOVED lines=9> */
.L_x_23639:
[----:B------:R-:W0:Y:S02]  /*4060*/  I2F.S8 R0, R3 ;  /* 0x0000000300007306 */ /* 0x000e240000001400 */
[----:B0-----:R-:W-:-:S05]  /*4070*/  F2FP.F16.F32.PACK_AB R0, RZ, R0 ;  /* 0x00000000ff00723e */ /* 0x001fca00000000ff */
[----:B------:R0:W-:Y:S01]  /*4080*/  STG.E.U16 desc[UR36][R8.64], R0 ;  /* 0x0000000008007986 */ /* 0x0001e2000c101524 */
[----:B------:R-:W-:Y:S05]  /*4090*/  BRA `(.L_x_23630) ;  /* 0x0000000c00147947 */ /* 0x000fea0003800000 */
.L_x_23638:
        /* <DEDUP_REMOVED lines=10> */
.L_x_23641:
[----:B------:R-:W0:Y:S02]  /*4140*/  I2F.S8 R3, R3 ;  /* 0x0000000300037306 */ /* 0x000e240000001400 */
[----:B0-----:R-:W-:-:S04]  /*4150*/  F2FP.F16.F32.PACK_AB R3, RZ, R3 ;  /* 0x00000003ff03723e */ /* 0x001fc800000000ff */
[----:B------:R-:W-:-:S05]  /*4160*/  PRMT R3, R3, 0x5410, RZ ;  /* 0x0000541003037816 */ /* 0x000fca00000000ff */
[----:B------:R0:W-:Y:S01]  /*4170*/  STG.E desc[UR36][R8.64], R3 ;  /* 0x0000000308007986 */ /* 0x0001e2000c101924 */
[----:B------:R-:W-:Y:S05]  /*4180*/  BRA `(.L_x_23630) ;  /* 0x0000000800d87947 */ /* 0x000fea0003800000 */
.L_x_23640:
[----:B------:R-:W-:-:S04]  /*4190*/  PRMT R4, R3, 0x8880, RZ ;  /* 0x0000888003047816 */ /* 0x000fc800000000ff */
[----:B------:R-:W-:-:S06]  /*41a0*/  PRMT R4, R4, 0x7710, RZ ;  /* 0x0000771004047816 */ /* 0x000fcc00000000ff */
[----:B------:R-:W0:Y:S02]  /*41b0*/  I2F.F64.S16 R4, R4 ;  /* 0x0000000400047312 */ /* 0x000e240000101c00 */
[----:B0-----:R0:W-:Y:S01]  /*41c0*/  STG.E.64 desc[UR36][R8.64], R4 ;  /* 0x0000000408007986 */ /* 0x0011e2000c101b24 */
[----:B------:R-:W-:Y:S05]  /*41d0*/  BRA `(.L_x_23630) ;  /* 0x0000000800c47947 */ /* 0x000fea0003800000 */
.L_x_23631:
        /* <DEDUP_REMOVED lines=12> */
.L_x_23644:
[----:B------:R-:W-:Y:S02]  /*42a0*/  PRMT R4, R3, 0x8880, RZ ;  /* 0x0000888003047816 */ /* 0x000fe400000000ff */
[----:B------:R-:W-:Y:S02]  /*42b0*/  CS2R R6, SRZ ;  /* 0x0000000000067805 */ /* 0x000fe4000001ff00 */
[----:B------:R-:W-:-:S06]  /*42c0*/  PRMT R4, R4, 0x7710, RZ ;  /* 0x0000771004047816 */ /* 0x000fcc00000000ff */
[----:B------:R-:W0:Y:S02]  /*42d0*/  I2F.F64.S16 R4, R4 ;  /* 0x0000000400047312 */ /* 0x000e240000101c00 */
[----:B0-----:R0:W-:Y:S01]  /*42e0*/  STG.E.128 desc[UR36][R8.64], R4 ;  /* 0x0000000408007986 */ /* 0x0011e2000c101d24 */
[----:B------:R-:W-:Y:S05]  /*42f0*/  BRA `(.L_x_23630) ;  /* 0x00000008007c7947 */ /* 0x000fea0003800000 */
.L_x_23643:
        /* <DEDUP_REMOVED lines=21> */
.L_x_23648:
[----:B------:R-:W-:Y:S05]  /*4450*/  BSYNC B0 ;  /* 0x0000000000007941 */ /* 0x000fea0003800000 */
.L_x_23647:
[----:B------:R-:W-:-:S05]  /*4460*/  LOP3.LUT R5, R0, R5, RZ, 0xfc, !PT ;  /* 0x0000000500057212 */ /* 0x000fca00078efcff */
[----:B------:R0:W-:Y:S01]  /*4470*/  STG.E.U8 desc[UR36][R8.64], R5 ;  /* 0x0000000508007986 */ /* 0x0001e2000c101124 */
[----:B------:R-:W-:Y:S05]  /*4480*/  BRA `(.L_x_23630) ;  /* 0x0000000800187947 */ /* 0x000fea0003800000 */
.L_x_23646:
        /* <DEDUP_REMOVED lines=13> */
.L_x_23650:
[----:B------:R-:W-:Y:S01]  /*4560*/  IMAD.MOV.U32 R0, RZ, RZ, 0x7f ;  /* 0x0000007fff007424 */ /* 0x000fe200078e00ff */
[----:B------:R-:W-:-:S04]  /*4570*/  ISETP.GT.U32.AND P0, PT, R4, 0x7f800000, PT ;  /* 0x7f8000000400780c */ /* 0x000fc80003f04070 */
[----:B------:R-:W-:-:S09]  /*4580*/  SEL R0, R0, 0x7c, P0 ;  /* 0x0000007c00007807 */ /* 0x000fd20000000000 */
.L_x_23651:
[----:B------:R-:W-:Y:S05]  /*4590*/  BSYNC B0 ;  /* 0x0000000000007941 */ /* 0x000fea0003800000 */
.L_x_23649:
[----:B------:R-:W-:-:S04]  /*45a0*/  LOP3.LUT R3, R5, 0x80000000, RZ, 0xc0, !PT ;  /* 0x8000000005037812 */ /* 0x000fc800078ec0ff */
[----:B------:R-:W-:-:S04]  /*45b0*/  SHF.R.U32.HI R3, RZ, 0x18, R3 ;  /* 0x00000018ff037819 */ /* 0x000fc80000011603 */
[----:B------:R-:W-:-:S05]  /*45c0*/  LOP3.LUT R3, R0, R3, RZ, 0xfc, !PT ;  /* 0x0000000300037212 */ /* 0x000fca00078efcff */
[----:B------:R0:W-:Y:S01]  /*45d0*/  STG.E.U8 desc[UR36][R8.64], R3 ;  /* 0x0000000308007986 */ /* 0x0001e2000c101124 */
[----:B------:R-:W-:Y:S05]  /*45e0*/  BRA `(.L_x_23630) ;  /* 0x0000000400c07947 */ /* 0x000fea0003800000 */
.L_x_23645:
[----:B------:R-:W0:Y:S02]  /*45f0*/  I2F.S8 R0, R3 ;  /* 0x0000000300007306 */ /* 0x000e240000001400 */
[----:B0-----:R-:W-:-:S05]  /*4600*/  F2FP.BF16.F32.PACK_AB R0, RZ, R0 ;  /* 0x00000000ff00723e */ /* 0x001fca00000010ff */
[----:B------:R0:W-:Y:S01]  /*4610*/  STG.E.U16 desc[UR36][R8.64], R0 ;  /* 0x0000000008007986 */ /* 0x0001e2000c101524 */
[----:B------:R-:W-:Y:S05]  /*4620*/  BRA `(.L_x_23630) ;  /* 0x0000000400b07947 */ /* 0x000fea0003800000 */
.L_x_23642:
        /* <DEDUP_REMOVED lines=12> */
.L_x_23654:
        /* <DEDUP_REMOVED lines=17> */
.L_x_23657:
[----:B------:R-:W-:-:S04]  /*4800*/  LOP3.LUT R3, R3, 0x80000000, RZ, 0xc0, !PT ;  /* 0x8000000003037812 */ /* 0x000fc800078ec0ff */
[----:B------:R-:W-:-:S04]  /*4810*/  SHF.R.U32.HI R3, RZ, 0x18, R3 ;  /* 0x00000018ff037819 */ /* 0x000fc80000011603 */
[----:B------:R-:W-:-:S04]  /*4820*/  LOP3.LUT R0, R0, R3, RZ, 0xfc, !PT ;  /* 0x0000000300007212 */ /* 0x000fc800078efcff */
[----:B------:R-:W-:-:S07]  /*4830*/  PRMT R4, R0, 0x7610, R4 ;  /* 0x0000761000047816 */ /* 0x000fce0000000004 */
.L_x_23656:
[----:B------:R-:W-:Y:S05]  /*4840*/  BSYNC B0 ;  /* 0x0000000000007941 */ /* 0x000fea0003800000 */
.L_x_23655:
[----:B------:R4:W-:Y:S01]  /*4850*/  STG.E.U8 desc[UR36][R8.64], R4 ;  /* 0x0000000408007986 */ /* 0x0009e2000c101124 */
[----:B------:R-:W-:Y:S05]  /*4860*/  BRA `(.L_x_23630) ;  /* 0x0000000400207947 */ /* 0x000fea0003800000 */
.L_x_23653:
        /* <DEDUP_REMOVED lines=17> */
.L_x_23660:
[----:B------:R-:W-:-:S04]  /*4980*/  LOP3.LUT R3, R3, 0x80000000, RZ, 0xc0, !PT ;  /* 0x8000000003037812 */ /* 0x000fc800078ec0ff */
[----:B------:R-:W-:-:S04]  /*4990*/  SHF.R.U32.HI R3, RZ, 0x18, R3 ;  /* 0x00000018ff037819 */ /* 0x000fc80000011603 */
[----:B------:R-:W-:-:S04]  /*49a0*/  LOP3.LUT R0, R0, R3, RZ, 0xfc, !PT ;  /* 0x0000000300007212 */ /* 0x000fc800078efcff */
[----:B------:R-:W-:-:S07]  /*49b0*/  PRMT R4, R0, 0x7610, R4 ;  /* 0x0000761000047816 */ /* 0x000fce0000000004 */
.L_x_23659:
[----:B------:R-:W-:Y:S05]  /*49c0*/  BSYNC B0 ;  /* 0x0000000000007941 */ /* 0x000fea0003800000 */
.L_x_23658:
[----:B------:R0:W-:Y:S01]  /*49d0*/  STG.E.U8 desc[UR36][R8.64], R4 ;  /* 0x0000000408007986 */ /* 0x0001e2000c101124 */
[----:B------:R-:W-:Y:S05]  /*49e0*/  BRA `(.L_x_23630) ;  /* 0x0000000000c07947 */ /* 0x000fea0003800000 */
.L_x_23652:
        /* <DEDUP_REMOVED lines=23> */
.L_x_23635:
        /* <DEDUP_REMOVED lines=16> */
.L_x_23663:
[----:B------:R-:W-:Y:S05]  /*4c60*/  BRA `(.L_x_23630) ;  /* 0x0000000000207947 */ /* 0x000fea0003800000 */
.L_x_23662:
[----:B------:R-:W-:-:S04]  /*4c70*/  LOP3.LUT R3, R3, 0xffff, RZ, 0xc0, !PT ;  /* 0x0000ffff03037812 */ /* 0x000fc800078ec0ff */
[----:B------:R-:W-:-:S05]  /*4c80*/  PRMT R3, R3, 0x8880, RZ ;  /* 0x0000888003037816 */ /* 0x000fca00000000ff */
[----:B------:R-:W-:-:S05]  /*4c90*/  IMAD.MOV.U32 R4, RZ, RZ, R3 ;  /* 0x000000ffff047224 */ /* 0x000fca00078e0003 */
[----:B------:R-:W-:-:S05]  /*4ca0*/  SHF.R.S32.HI R5, RZ, 0x1f, R4 ;  /* 0x0000001fff057819 */ /* 0x000fca0000011404 */
[----:B------:R3:W-:Y:S01]  /*4cb0*/  STG.E.64 desc[UR36][R8.64], R4 ;  /* 0x0000000408007986 */ /* 0x0007e2000c101b24 */
[----:B------:R-:W-:Y:S05]  /*4cc0*/  BRA `(.L_x_23630) ;  /* 0x0000000000087947 */ /* 0x000fea0003800000 */
.L_x_23661:
[----:B------:R-:W-:-:S05]  /*4cd0*/  PRMT R3, R3, 0x8880, RZ ;  /* 0x0000888003037816 */ /* 0x000fca00000000ff */
[----:B------:R0:W-:Y:S02]  /*4ce0*/  STG.E desc[UR36][R8.64], R3 ;  /* 0x0000000308007986 */ /* 0x0001e4000c101924 */
.L_x_23630:
[----:B------:R-:W-:Y:S05]  /*4cf0*/  BSYNC B6 ;  /* 0x0000000000067941 */ /* 0x000fea0003800000 */
.L_x_23629:
        /* <DEDUP_REMOVED lines=23> */
.L_x_23669:
[----:B------:R0:W-:Y:S01]  /*4e70*/  STG.E.U8 desc[UR36][R8.64], R18 ;  /* 0x0000001208007986 */ /* 0x0001e2000c101124 */
[----:B------:R-:W-:Y:S05]  /*4e80*/  BRA `(.L_x_23671) ;  /* 0x0000000c00907947 */ /* 0x000fea0003800000 */
.L_x_23668:
        /* <DEDUP_REMOVED lines=12> */
.L_x_23673:
[----:B------:R-:W-:-:S05]  /*4f50*/  PRMT R3, R18, 0x8880, RZ ;  /* 0x0000888012037816 */ /* 0x000fca00000000ff */
[----:B------:R0:W-:Y:S01]  /*4f60*/  STG.E desc[UR36][R8.64], R3 ;  /* 0x0000000308007986 */ /* 0x0001e2000c101924 */
[----:B------:R-:W-:Y:S05]  /*4f70*/  BRA `(.L_x_23671) ;  /* 0x0000000c00547947 */ /* 0x000fea0003800000 */
.L_x_23672:
[----:B------:R-:W-:-:S04]  /*4f80*/  PRMT R3, R18, 0x8880, RZ ;  /* 0x0000888012037816 */ /* 0x000fc800000000ff */
[----:B------:R-:W-:-:S05]  /*4f90*/  PRMT R3, R3, 0x7710, RZ ;  /* 0x0000771003037816 */ /* 0x000fca00000000ff */
[----:B------:R0:W-:Y:S01]  /*4fa0*/  STG.E.U16 desc[UR36][R8.64], R3 ;  /* 0x0000000308007986 */ /* 0x0001e2000c101524 */
[----:B------:R-:W-:Y:S05]  /*4fb0*/  BRA `(.L_x_23671) ;  /* 0x0000000c00447947 */ /* 0x000fea0003800000 */
.L_x_23667:
        /* <DEDUP_REMOVED lines=9> */
.L_x_23675:
[----:B------:R-:W0:Y:S02]  /*5050*/  I2F.S8 R0, R18 ;  /* 0x0000001200007306 */ /* 0x000e240000001400 */
[----:B0-----:R-:W-:-:S05]  /*5060*/  F2FP.F16.F32.PACK_AB R0, RZ, R0 ;  /* 0x00000000ff00723e */ /* 0x001fca00000000ff */
[----:B------:R0:W-:Y:S01]  /*5070*/  STG.E.U16 desc[UR36][R8.64], R0 ;  /* 0x0000000008007986 */ /* 0x0001e2000c101524 */
[----:B------:R-:W-:Y:S05]  /*5080*/  BRA `(.L_x_23671) ;  /* 0x0000000c00107947 */ /* 0x000fea0003800000 */
.L_x_23674:
        /* <DEDUP_REMOVED lines=10> */
.L_x_23677:
[----:B------:R-:W0:Y:S02]  /*5130*/  I2F.S8 R18, R18 ;  /* 0x0000001200127306 */ /* 0x000e240000001400 */
[----:B0-----:R-:W-:-:S04]  /*5140*/  F2FP.F16.F32.PACK_AB R3, RZ, R18 ;  /* 0x00000012ff03723e */ /* 0x001fc800000000ff */
[----:B------:R-:W-:-:S05]  /*5150*/  PRMT R3, R3, 0x5410, RZ ;  /* 0x0000541003037816 */ /* 0x000fca00000000ff */
[----:B------:R0:W-:Y:S01]  /*5160*/  STG.E desc[UR36][R8.64], R3 ;  /* 0x0000000308007986 */ /* 0x0001e2000c101924 */
[----:B------:R-:W-:Y:S05]  /*5170*/  BRA `(.L_x_23671) ;  /* 0x0000000800d47947 */ /* 0x000fea0003800000 */
.L_x_23676:
[----:B------:R-:W-:-:S04]  /*5180*/  PRMT R4, R18, 0x8880, RZ ;  /* 0x0000888012047816 */ /* 0x000fc800000000ff */
[----:B------:R-:W-:-:S06]  /*5190*/  PRMT R4, R4, 0x7710, RZ ;  /* 0x0000771004047816 */ /* 0x000fcc00000000ff */
[----:B------:R-:W0:Y:S02]  /*51a0*/  I2F.F64.S16 R4, R4 ;  /* 0x0000000400047312 */ /* 0x000e240000101c00 */
[----:B0-----:R0:W-:Y:S01]  /*51b0*/  STG.E.64 desc[UR36][R8.64], R4 ;  /* 0x0000000408007986 */ /* 0x0011e2000c101b24 */
[----:B------:R-:W-:Y:S05]  /*51c0*/  BRA `(.L_x_23671) ;  /* 0x0000000800c07947 */ /* 0x000fea0003800000 */
.L_x_23666:
        /* <DEDUP_REMOVED lines=12> */
.L_x_23680:
[----:B------:R-:W-:Y:S02]  /*5290*/  PRMT R4, R18, 0x8880, RZ ;  /* 0x0000888012047816 */ /* 0x000fe400000000ff */
[----:B------:R-:W-:Y:S02]  /*52a0*/  CS2R R6, SRZ ;  /* 0x0000000000067805 */ /* 0x000fe4000001ff00 */
[----:B------:R-:W-:-:S06]  /*52b0*/  PRMT R4, R4, 0x7710, RZ ;  /* 0x0000771004047816 */ /* 0x000fcc00000000ff */
[----:B------:R-:W0:Y:S02]  /*52c0*/  I2F.F64.S16 R4, R4 ;  /* 0x0000000400047312 */ /* 0x000e240000101c00 */
[----:B0-----:R0:W-:Y:S01]  /*52d0*/  STG.E.128 desc[UR36][R8.64], R4 ;  /* 0x0000000408007986 */ /* 0x0011e2000c101d24 */
[----:B------:R-:W-:Y:S05]  /*52e0*/  BRA `(.L_x_23671) ;  /* 0x0000000800787947 */ /* 0x000fea0003800000 */
.L_x_23679:
        /* <DEDUP_REMOVED lines=21> */
.L_x_23684:
[----:B------:R-:W-:Y:S05]  /*5440*/  BSYNC B0 ;  /* 0x0000000000007941 */ /* 0x000fea0003800000 */
.L_x_23683:
[----:B------:R-:W-:-:S05]  /*5450*/  LOP3.LUT R5, R0, R5, RZ, 0xfc, !PT ;  /* 0x0000000500057212 */ /* 0x000fca00078efcff */
[----:B------:R0:W-:Y:S01]  /*5460*/  STG.E.U8 desc[UR36][R8.64], R5 ;  /* 0x0000000508007986 */ /* 0x0001e2000c101124 */
[----:B------:R-:W-:Y:S05]  /*5470*/  BRA `(.L_x_23671) ;  /* 0x0000000800147947 */ /* 0x000fea0003800000 */
.L_x_23682:
        /* <DEDUP_REMOVED lines=13> */
.L_x_23686:
[----:B------:R-:W-:Y:S01]  /*5550*/  IMAD.MOV.U32 R0, RZ, RZ, 0x7f ;  /* 0x0000007fff007424 */ /* 0x000fe200078e00ff */
[----:B------:R-:W-:-:S04]  /*5560*/  ISETP.GT.U32.AND P0, PT, R3, 0x7f800000, PT ;  /* 0x7f8000000300780c */ /* 0x000fc80003f04070 */
[----:B------:R-:W-:-:S09]  /*5570*/  SEL R0, R0, 0x7c, P0 ;  /* 0x0000007c00007807 */ /* 0x000fd20000000000 */
.L_x_23687:
[----:B------:R-:W-:Y:S05]  /*5580*/  BSYNC B0 ;  /* 0x0000000000007941 */ /* 0x000fea0003800000 */
.L_x_23685:
[----:B------:R-:W-:-:S04]  /*5590*/  LOP3.LUT R3, R5, 0x80000000, RZ, 0xc0, !PT ;  /* 0x8000000005037812 */ /* 0x000fc800078ec0ff */
[----:B------:R-:W-:-:S04]  /*55a0*/  SHF.R.U32.HI R3, RZ, 0x18, R3 ;  /* 0x00000018ff037819 */ /* 0x000fc80000011603 */
[----:B------:R-:W-:-:S05]  /*55b0*/  LOP3.LUT R3, R0, R3, RZ, 0xfc, !PT ;  /* 0x0000000300037212 */ /* 0x000fca00078efcff */
[----:B------:R0:W-:Y:S01]  /*55c0*/  STG.E.U8 desc[UR36][R8.64], R3 ;  /* 0x0000000308007986 */ /* 0x0001e2000c101124 */
[----:B------:R-:W-:Y:S05]  /*55d0*/  BRA `(.L_x_23671) ;  /* 0x0000000400bc7947 */ /* 0x000fea0003800000 */
.L_x_23681:
[----:B------:R-:W0:Y:S02]  /*55e0*/  I2F.S8 R0, R18 ;  /* 0x0000001200007306 */ /* 0x000e240000001400 */
[----:B0-----:R-:W-:-:S05]  /*55f0*/  F2FP.BF16.F32.PACK_AB R0, RZ, R0 ;  /* 0x00000000ff00723e */ /* 0x001fca00000010ff */
[----:B------:R0:W-:Y:S01]  /*5600*/  STG.E.U16 desc[UR36][R8.64], R0 ;  /* 0x0000000008007986 */ /* 0x0001e2000c101524 */
[----:B------:R-:W-:Y:S05]  /*5610*/  BRA `(.L_x_23671) ;  /* 0x0000000400ac7947 */ /* 0x000fea0003800000 */
.L_x_23678:
        /* <DEDUP_REMOVED lines=12> */
.L_x_23690:
        /* <DEDUP_REMOVED lines=17> */
.L_x_23693:
[----:B------:R-:W-:-:S04]  /*57f0*/  LOP3.LUT R3, R5, 0x80000000, RZ, 0xc0, !PT ;  /* 0x8000000005037812 */ /* 0x000fc800078ec0ff */
[----:B------:R-:W-:-:S04]  /*5800*/  SHF.R.U32.HI R3, RZ, 0x18, R3 ;  /* 0x00000018ff037819 */ /* 0x000fc80000011603 */
[----:B------:R-:W-:-:S04]  /*5810*/  LOP3.LUT R0, R0, R3, RZ, 0xfc, !PT ;  /* 0x0000000300007212 */ /* 0x000fc800078efcff */
[----:B------:R-:W-:-:S07]  /*5820*/  PRMT R4, R0, 0x7610, R4 ;  /* 0x0000761000047816 */ /* 0x000fce0000000004 */
.L_x_23692:
[----:B------:R-:W-:Y:S05]  /*5830*/  BSYNC B0 ;  /* 0x0000000000007941 */ /* 0x000fea0003800000 */
.L_x_23691:
[----:B------:R3:W-:Y:S01]  /*5840*/  STG.E.U8 desc[UR36][R8.64], R4 ;  /* 0x0000000408007986 */ /* 0x0007e2000c101124 */
[----:B------:R-:W-:Y:S05]  /*5850*/  BRA `(.L_x_23671) ;  /* 0x00000004001c7947 */ /* 0x000fea0003800000 */
.L_x_23689:
        /* <DEDUP_REMOVED lines=17> */
.L_x_23696:
[----:B------:R-:W-:-:S04]  /*5970*/  LOP3.LUT R3, R5, 0x80000000, RZ, 0xc0, !PT ;  /* 0x8000000005037812 */ /* 0x000fc800078ec0ff */
[----:B------:R-:W-:-:S04]  /*5980*/  SHF.R.U32.HI R3, RZ, 0x18, R3 ;  /* 0x00000018ff037819 */ /* 0x000fc80000011603 */
[----:B------:R-:W-:-:S04]  /*5990*/  LOP3.LUT R0, R0, R3, RZ, 0xfc, !PT ;  /* 0x0000000300007212 */ /* 0x000fc800078efcff */
[----:B------:R-:W-:-:S07]  /*59a0*/  PRMT R4, R0, 0x7610, R4 ;  /* 0x0000761000047816 */ /* 0x000fce0000000004 */
.L_x_23695:
[----:B------:R-:W-:Y:S05]  /*59b0*/  BSYNC B0 ;  /* 0x0000000000007941 */ /* 0x000fea0003800000 */
.L_x_23694:
[----:B------:R0:W-:Y:S01]  /*59c0*/  STG.E.U8 desc[UR36][R8.64], R4 ;  /* 0x0000000408007986 */ /* 0x0001e2000c101124 */
[----:B------:R-:W-:Y:S05]  /*59d0*/  BRA `(.L_x_23671) ;  /* 0x0000000000bc7947 */ /* 0x000fea0003800000 */
.L_x_23688:
        /* <DEDUP_REMOVED lines=22> */
.L_x_23670:
        /* <DEDUP_REMOVED lines=16> */
.L_x_23699:
[----:B------:R-:W-:Y:S05]  /*5c40*/  BRA `(.L_x_23671) ;  /* 0x0000000000207947 */ /* 0x000fea0003800000 */
.L_x_23698:
[----:B------:R-:W-:-:S04]  /*5c50*/  LOP3.LUT R18, R18, 0xffff, RZ, 0xc0, !PT ;  /* 0x0000ffff12127812 */ /* 0x000fc800078ec0ff */
[----:B------:R-:W-:-:S05]  /*5c60*/  PRMT R18, R18, 0x8880, RZ ;  /* 0x0000888012127816 */ /* 0x000fca00000000ff */
[----:B------:R-:W-:-:S05]  /*5c70*/  IMAD.MOV.U32 R4, RZ, RZ, R18 ;  /* 0x000000ffff047224 */ /* 0x000fca00078e0012 */
[----:B------:R-:W-:-:S05]  /*5c80*/  SHF.R.S32.HI R5, RZ, 0x1f, R4 ;  /* 0x0000001fff057819 */ /* 0x000fca0000011404 */
[----:B------:R2:W-:Y:S01]  /*5c90*/  STG.E.64 desc[UR36][R8.64], R4 ;  /* 0x0000000408007986 */ /* 0x0005e2000c101b24 */
[----:B------:R-:W-:Y:S05]  /*5ca0*/  BRA `(.L_x_23671) ;  /* 0x0000000000087947 */ /* 0x000fea0003800000 */
.L_x_23697:
[----:B------:R-:W-:-:S05]  /*5cb0*/  PRMT R3, R18, 0x8880, RZ ;  /* 0x0000888012037816 */ /* 0x000fca00000000ff */
[----:B------:R0:W-:Y:S02]  /*5cc0*/  STG.E desc[UR36][R8.64], R3 ;  /* 0x0000000308007986 */ /* 0x0001e4000c101924 */
.L_x_23671:
        /* <DEDUP_REMOVED lines=23> */
.L_x_23703:
[----:B------:R3:W-:Y:S01]  /*5e40*/  STG.E.U8 desc[UR36][R8.64], R17 ;  /* 0x0000001108007986 */ /* 0x0007e2000c101124 */
[----:B------:R-:W-:Y:S05]  /*5e50*/  BRA `(.L_x_23705) ;  /* 0x0000000c00907947 */ /* 0x000fea0003800000 */
.L_x_23702:
        /* <DEDUP_REMOVED lines=12> */
.L_x_23707:
[----:B------:R-:W-:-:S05]  /*5f20*/  PRMT R3, R17, 0x8880, RZ ;  /* 0x0000888011037816 */ /* 0x000fca00000000ff */
[----:B------:R2:W-:Y:S01]  /*5f30*/  STG.E desc[UR36][R8.64], R3 ;  /* 0x0000000308007986 */ /* 0x0005e2000c101924 */
[----:B------:R-:W-:Y:S05]  /*5f40*/  BRA `(.L_x_23705) ;  /* 0x0000000c00547947 */ /* 0x000fea0003800000 */
.L_x_23706:
[----:B------:R-:W-:-:S04]  /*5f50*/  PRMT R3, R17, 0x8880, RZ ;  /* 0x0000888011037816 */ /* 0x000fc800000000ff */
[----:B------:R-:W-:-:S05]  /*5f60*/  PRMT R3, R3, 0x7710, RZ ;  /* 0x0000771003037816 */ /* 0x000fca00000000ff */
[----:B------:R0:W-:Y:S01]  /*5f70*/  STG.E.U16 desc[UR36][R8.64], R3 ;  /* 0x0000000308007986 */ /* 0x0001e2000c101524 */
[----:B------:R-:W-:Y:S05]  /*5f80*/  BRA `(.L_x_23705) ;  /* 0x0000000c00447947 */ /* 0x000fea0003800000 */
.L_x_23701:
        /* <DEDUP_REMOVED lines=9> */
.L_x_23709:
[----:B------:R-:W0:Y:S02]  /*6020*/  I2F.S8 R0, R17 ;  /* 0x0000001100007306 */ /* 0x000e240000001400 */
[----:B0-----:R-:W-:-:S05]  /*6030*/  F2FP.F16.F32.PACK_AB R0, RZ, R0 ;  /* 0x00000000ff00723e */ /* 0x001fca00000000ff */
[----:B------:R0:W-:Y:S01]  /*6040*/  STG.E.U16 desc[UR36][R8.64], R0 ;  /* 0x0000000008007986 */ /* 0x0001e2000c101524 */
[----:B------:R-:W-:Y:S05]  /*6050*/  BRA `(.L_x_23705) ;  /* 0x0000000c00107947 */ /* 0x000fea0003800000 */
.L_x_23708:
        /* <DEDUP_REMOVED lines=10> */
.L_x_23711:
[----:B------:R-:W0:Y:S02]  /*6100*/  I2F.S8 R17, R17 ;  /* 0x0000001100117306 */ /* 0x000e240000001400 */
[----:B0-----:R-:W-:-:S04]  /*6110*/  F2FP.F16.F32.PACK_AB R3, RZ, R17 ;  /* 0x00000011ff03723e */ /* 0x001fc800000000ff */
[----:B------:R-:W-:-:S05]  /*6120*/  PRMT R3, R3, 0x5410, RZ ;  /* 0x0000541003037816 */ /* 0x000fca00000000ff */
[----:B------:R0:W-:Y:S01]  /*6130*/  STG.E desc[UR36][R8.64], R3 ;  /* 0x0000000308007986 */ /* 0x0001e2000c101924 */
[----:B------:R-:W-:Y:S05]  /*6140*/  BRA `(.L_x_23705) ;  /* 0x0000000800d47947 */ /* 0x000fea0003800000 */
.L_x_23710:
[----:B------:R-:W-:-:S04]  /*6150*/  PRMT R4, R17, 0x8880, RZ ;  /* 0x0000888011047816 */ /* 0x000fc800000000ff */
[----:B------:R-:W-:-:S06]  /*6160*/  PRMT R4, R4, 0x7710, RZ ;  /* 0x0000771004047816 */ /* 0x000fcc00000000ff */
[----:B------:R-:W0:Y:S02]  /*6170*/  I2F.F64.S16 R4, R4 ;  /* 0x0000000400047312 */ /* 0x000e240000101c00 */
[----:B0-----:R0:W-:Y:S01]  /*6180*/  STG.E.64 desc[UR36][R8.64], R4 ;  /* 0x0000000408007986 */ /* 0x0011e2000c101b24 */
[----:B------:R-:W-:Y:S05]  /*6190*/  BRA `(.L_x_23705) ;  /* 0x0000000800c07947 */ /* 0x000fea0003800000 */
.L_x_23700:
        /* <DEDUP_REMOVED lines=12> */
.L_x_23714:
[----:B------:R-:W-:Y:S02]  /*6260*/  PRMT R4, R17, 0x8880, RZ ;  /* 0x0000888011047816 */ /* 0x000fe400000000ff */
[----:B------:R-:W-:Y:S02]  /*6270*/  CS2R R6, SRZ ;  /* 0x0000000000067805 */ /* 0x000fe4000001ff00 */
[----:B------:R-:W-:-:S06]  /*6280*/  PRMT R4, R4, 0x7710, RZ ;  /* 0x0000771004047816 */ /* 0x000fcc00000000ff */
[----:B------:R-:W0:Y:S02]  /*6290*/  I2F.F64.S16 R4, R4 ;  /* 0x0000000400047312 */ /* 0x000e240000101c00 */
[----:B0-----:R0:W-:Y:S01]  /*62a0*/  STG.E.128 desc[UR36][R8.64], R4 ;  /* 0x0000000408007986 */ /* 0x0011e2000c101d24 */
[----:B------:R-:W-:Y:S05]  /*62b0*/  BRA `(.L_x_23705) ;  /* 0x0000000800787947 */ /* 0x000fea0003800000 */
.L_x_23713:
        /* <DEDUP_REMOVED lines=21> */
.L_x_23718:
[----:B------:R-:W-:Y:S05]  /*6410*/  BSYNC B0 ;  /* 0x0000000000007941 */ /* 0x000fea0003800000 */
.L_x_23717:
[----:B------:R-:W-:-:S05]  /*6420*/  LOP3.LUT R5, R0, R5, RZ, 0xfc, !PT ;  /* 0x0000000500057212 */ /* 0x000fca00078efcff */
[----:B------:R0:W-:Y:S01]  /*6430*/  STG.E.U8 desc[UR36][R8.64], R5 ;  /* 0x0000000508007986 */ /* 0x0001e2000c101124 */
[----:B------:R-:W-:Y:S05]  /*6440*/  BRA `(.L_x_23705) ;  /* 0x0000000800147947 */ /* 0x000fea0003800000 */
.L_x_23716:
        /* <DEDUP_REMOVED lines=13> */
.L_x_23720:
[----:B------:R-:W-:Y:S01]  /*6520*/  IMAD.MOV.U32 R0, RZ, RZ, 0x7f ;  /* 0x0000007fff007424 */ /* 0x000fe200078e00ff */
[----:B------:R-:W-:-:S04]  /*6530*/  ISETP.GT.U32.AND P0, PT, R3, 0x7f800000, PT ;  /* 0x7f8000000300780c */ /* 0x000fc80003f04070 */
[----:B------:R-:W-:-:S09]  /*6540*/  SEL R0, R0, 0x7c, P0 ;  /* 0x0000007c00007807 */ /* 0x000fd20000000000 */
.L_x_23721:
[----:B------:R-:W-:Y:S05]  /*6550*/  BSYNC B0 ;  /* 0x0000000000007941 */ /* 0x000fea0003800000 */
.L_x_23719:
[----:B------:R-:W-:-:S04]  /*6560*/  LOP3.LUT R3, R17, 0x80000000, RZ, 0xc0, !PT ;  /* 0x8000000011037812 */ /* 0x000fc800078ec0ff */
[----:B------:R-:W-:-:S04]  /*6570*/  SHF.R.U32.HI R3, RZ, 0x18, R3 ;  /* 0x00000018ff037819 */ /* 0x000fc80000011603 */
[----:B------:R-:W-:-:S05]  /*6580*/  LOP3.LUT R3, R0, R3, RZ, 0xfc, !PT ;  /* 0x0000000300037212 */ /* 0x000fca00078efcff */
[----:B------:R0:W-:Y:S01]  /*6590*/  STG.E.U8 desc[UR36][R8.64], R3 ;  /* 0x0000000308007986 */ /* 0x0001e2000c101124 */
[----:B------:R-:W-:Y:S05]  /*65a0*/  BRA `(.L_x_23705) ;  /* 0x0000000400bc7947 */ /* 0x000fea0003800000 */
.L_x_23715:
[----:B------:R-:W0:Y:S02]  /*65b0*/  I2F.S8 R0, R17 ;  /* 0x0000001100007306 */ /* 0x000e240000001400 */
[----:B0-----:R-:W-:-:S05]  /*65c0*/  F2FP.BF16.F32.PACK_AB R0, RZ, R0 ;  /* 0x00000000ff00723e */ /* 0x001fca00000010ff */
[----:B------:R0:W-:Y:S01]  /*65d0*/  STG.E.U16 desc[UR36][R8.64], R0 ;  /* 0x0000000008007986 */ /* 0x0001e2000c101524 */
[----:B------:R-:W-:Y:S05]  /*65e0*/  BRA `(.L_x_23705) ;  /* 0x0000000400ac7947 */ /* 0x000fea0003800000 */
.L_x_23712:
        /* <DEDUP_REMOVED lines=12> */
.L_x_23724:
        /* <DEDUP_REMOVED lines=17> */
.L_x_23727:
[----:B------:R-:W-:-:S04]  /*67c0*/  LOP3.LUT R3, R17, 0x80000000, RZ, 0xc0, !PT ;  /* 0x8000000011037812 */ /* 0x000fc800078ec0ff */
[----:B------:R-:W-:-:S04]  /*67d0*/  SHF.R.U32.HI R3, RZ, 0x18, R3 ;  /* 0x00000018ff037819 */ /* 0x000fc80000011603 */
[----:B------:R-:W-:-:S04]  /*67e0*/  LOP3.LUT R0, R0, R3, RZ, 0xfc, !PT ;  /* 0x0000000300007212 */ /* 0x000fc800078efcff */
[----:B------:R-:W-:-:S07]  /*67f0*/  PRMT R4, R0, 0x7610, R4 ;  /* 0x0000761000047816 */ /* 0x000fce0000000004 */
.L_x_23726:
[----:B------:R-:W-:Y:S05]  /*6800*/  BSYNC B0 ;  /* 0x0000000000007941 */ /* 0x000fea0003800000 */
.L_x_23725:
[----:B------:R0:W-:Y:S01]  /*6810*/  STG.E.U8 desc[UR36][R8.64], R4 ;  /* 0x0000000408007986 */ /* 0x0001e2000c101124 */
[----:B------:R-:W-:Y:S05]  /*6820*/  BRA `(.L_x_23705) ;  /* 0x00000004001c7947 */ /* 0x000fea0003800000 */
.L_x_23723:
        /* <DEDUP_REMOVED lines=17> */
.L_x_23730:
[----:B------:R-:W-:-:S04]  /*6940*/  LOP3.LUT R3, R17, 0x80000000, RZ, 0xc0, !PT ;  /* 0x8000000011037812 */ /* 0x000fc800078ec0ff */
[----:B------:R-:W-:-:S04]  /*6950*/  SHF.R.U32.HI R3, RZ, 0x18, R3 ;  /* 0x00000018ff037819 */ /* 0x000fc80000011603 */
[----:B------:R-:W-:-:S04]  /*6960*/  LOP3.LUT R0, R0, R3, RZ, 0xfc, !PT ;  /* 0x0000000300007212 */ /* 0x000fc800078efcff */
[----:B------:R-:W-:-:S07]  /*6970*/  PRMT R4, R0, 0x7610, R4 ;  /* 0x0000761000047816 */ /* 0x000fce0000000004 */
.L_x_23729:
[----:B------:R-:W-:Y:S05]  /*6980*/  BSYNC B0 ;  /* 0x0000000000007941 */ /* 0x000fea0003800000 */
.L_x_23728:
[----:B------:R0:W-:Y:S01]  /*6990*/  STG.E.U8 desc[UR36][R8.64], R4 ;  /* 0x0000000408007986 */ /* 0x0001e2000c101124 */
[----:B------:R-:W-:Y:S05]  /*69a0*/  BRA `(.L_x_23705) ;  /* 0x0000000000bc7947 */ /* 0x000fea0003800000 */
.L_x_23722:
        /* <DEDUP_REMOVED lines=22> */
.L_x_23704:
        /* <DEDUP_REMOVED lines=16> */
.L_x_23733:
[----:B------:R-:W-:Y:S05]  /*6c10*/  BRA `(.L_x_23705) ;  /* 0x0000000000207947 */ /* 0x000fea0003800000 */
.L_x_23732:
[----:B------:R-:W-:-:S04]  /*6c20*/  LOP3.LUT R17, R17, 0xffff, RZ, 0xc0, !PT ;  /* 0x0000ffff11117812 */ /* 0x000fc800078ec0ff */
[----:B------:R-:W-:-:S05]  /*6c30*/  PRMT R17, R17, 0x8880, RZ ;  /* 0x0000888011117816 */ /* 0x000fca00000000ff */
[----:B------:R-:W-:-:S05]  /*6c40*/  IMAD.MOV.U32 R4, RZ, RZ, R17 ;  /* 0x000000ffff047224 */ /* 0x000fca00078e0011 */
[----:B------:R-:W-:-:S05]  /*6c50*/  SHF.R.S32.HI R5, RZ, 0x1f, R4 ;  /* 0x0000001fff057819 */ /* 0x000fca0000011404 */
[----:B------:R0:W-:Y:S01]  /*6c60*/  STG.E.64 desc[UR36][R8.64], R4 ;  /* 0x0000000408007986 */ /* 0x0001e2000c101b24 */
[----:B------:R-:W-:Y:S05]  /*6c70*/  BRA `(.L_x_23705) ;  /* 0x0000000000087947 */ /* 0x000fea0003800000 */
.L_x_23731:
[----:B------:R-:W-:-:S05]  /*6c80*/  PRMT R3, R17, 0x8880, RZ ;  /* 0x0000888011037816 */ /* 0x000fca00000000ff */
[----:B------:R0:W-:Y:S02]  /*6c90*/  STG.E desc[UR36][R8.64], R3 ;  /* 0x0000000308007986 */ /* 0x0001e4000c101924 */
.L_x_23705:
[----:B------:R-:W-:-:S07]  /*6ca0*/  VIADD R2, R2, 0x80 ;  /* 0x0000008002027836 */ /* 0x000fce0000000000 */
.L_x_23665:
[----:B------:R-:W-:Y:S05]  /*6cb0*/  BSYNC B6 ;  /* 0x0000000000067941 */ /* 0x000fea0003800000 */
.L_x_23664:
        /* <DEDUP_REMOVED lines=21> */
.L_x_23737:
[----:B------:R-:W-:Y:S01]  /*6e10*/  STG.E.U8 desc[UR36][R2.64], R16 ;  /* 0x0000001002007986 */ /* 0x000fe2000c101124 */
[----:B------:R-:W-:Y:S05]  /*6e20*/  EXIT ;  /* 0x000000000000794d */ /* 0x000fea0003800000 */
.L_x_23736:
        /* <DEDUP_REMOVED lines=12> */
.L_x_23740:
[----:B------:R-:W-:-:S05]  /*6ef0*/  PRMT R5, R16, 0x8880, RZ ;  /* 0x0000888010057816 */ /* 0x000fca00000000ff */
[----:B------:R-:W-:Y:S01]  /*6f00*/  STG.E desc[UR36][R2.64], R5 ;  /* 0x0000000502007986 */ /* 0x000fe2000c101924 */
[----:B------:R-:W-:Y:S05]  /*6f10*/  EXIT ;  /* 0x000000000000794d */ /* 0x000fea0003800000 */
.L_x_23739:
[----:B------:R-:W-:-:S04]  /*6f20*/  PRMT R5, R16, 0x8880, RZ ;  /* 0x0000888010057816 */ /* 0x000fc800000000ff */
[----:B------:R-:W-:-:S05]  /*6f30*/  PRMT R5, R5, 0x7710, RZ ;  /* 0x0000771005057816 */ /* 0x000fca00000000ff */
[----:B------:R-:W-:Y:S01]  /*6f40*/  STG.E.U16 desc[UR36][R2.64], R5 ;  /* 0x0000000502007986 */ /* 0x000fe2000c101524 */
[----:B------:R-:W-:Y:S05]  /*6f50*/  EXIT ;  /* 0x000000000000794d */ /* 0x000fea0003800000 */
.L_x_23735:
        /* <DEDUP_REMOVED lines=9> */
.L_x_23742:
[----:B------:R-:W0:Y:S02]  /*6ff0*/  I2F.S8 R0, R16 ;  /* 0x0000001000007306 */ /* 0x000e240000001400 */
[----:B0-----:R-:W-:-:S05]  /*7000*/  F2FP.F16.F32.PACK_AB R0, RZ, R0 ;  /* 0x00000000ff00723e */ /* 0x001fca00000000ff */
[----:B------:R-:W-:Y:S01]  /*7010*/  STG.E.U16 desc[UR36][R2.64], R0 ;  /* 0x0000000002007986 */ /* 0x000fe2000c101524 */
[----:B------:R-:W-:Y:S05]  /*7020*/  EXIT ;  /* 0x000000000000794d */ /* 0x000fea0003800000 */
.L_x_23741:
        /* <DEDUP_REMOVED lines=10> */
.L_x_23744:
[----:B------:R-:W0:Y:S02]  /*70d0*/  I2F.S8 R16, R16 ;  /* 0x0000001000107306 */ /* 0x000e240000001400 */
[----:B0-----:R-:W-:-:S04]  /*70e0*/  F2FP.F16.F32.PACK_AB R5, RZ, R16 ;  /* 0x00000010ff05723e */ /* 0x001fc800000000ff */
[----:B------:R-:W-:-:S05]  /*70f0*/  PRMT R5, R5, 0x5410, RZ ;  /* 0x0000541005057816 */ /* 0x000fca00000000ff */
[----:B------:R-:W-:Y:S01]  /*7100*/  STG.E desc[UR36][R2.64], R5 ;  /* 0x0000000502007986 */ /* 0x000fe2000c101924 */
[----:B------:R-:W-:Y:S05]  /*7110*/  EXIT ;  /* 0x000000000000794d */ /* 0x000fea0003800000 */
.L_x_23743:
[----:B------:R-:W-:-:S04]  /*7120*/  PRMT R4, R16, 0x8880, RZ ;  /* 0x0000888010047816 */ /* 0x000fc800000000ff */
[----:B------:R-:W-:-:S06]  /*7130*/  PRMT R4, R4, 0x7710, RZ ;  /* 0x0000771004047816 */ /* 0x000fcc00000000ff */
[----:B------:R-:W0:Y:S02]  /*7140*/  I2F.F64.S16 R4, R4 ;  /* 0x0000000400047312 */ /* 0x000e240000101c00 */
[----:B0-----:R-:W-:Y:S01]  /*7150*/  STG.E.64 desc[UR36][R2.64], R4 ;  /* 0x0000000402007986 */ /* 0x001fe2000c101b24 */
[----:B------:R-:W-:Y:S05]  /*7160*/  EXIT ;  /* 0x000000000000794d */ /* 0x000fea0003800000 */
.L_x_23734:
        /* <DEDUP_REMOVED lines=12> */
.L_x_23747:
[----:B------:R-:W-:Y:S02]  /*7230*/  PRMT R4, R16, 0x8880, RZ ;  /* 0x0000888010047816 */ /* 0x000fe400000000ff */
[----:B------:R-:W-:Y:S02]  /*7240*/  CS2R R6, SRZ ;  /* 0x0000000000067805 */ /* 0x000fe4000001ff00 */
[----:B------:R-:W-:-:S06]  /*7250*/  PRMT R4, R4, 0x7710, RZ ;  /* 0x0000771004047816 */ /* 0x000fcc00000000ff */
[----:B------:R-:W0:Y:S02]  /*7260*/  I2F.F64.S16 R4, R4 ;  /* 0x0000000400047312 */ /* 0x000e240000101c00 */
[----:B0-----:R-:W-:Y:S01]  /*7270*/  STG.E.128 desc[UR36][R2.64], R4 ;  /* 0x0000000402007986 */ /* 0x001fe2000c101d24 */
[----:B------:R-:W-:Y:S05]  /*7280*/  EXIT ;  /* 0x000000000000794d */ /* 0x000fea0003800000 */
.L_x_23746:
        /* <DEDUP_REMOVED lines=21> */
.L_x_23751:
[----:B------:R-:W-:Y:S05]  /*73e0*/  BSYNC B0 ;  /* 0x0000000000007941 */ /* 0x000fea0003800000 */
.L_x_23750:
[----:B------:R-:W-:-:S05]  /*73f0*/  LOP3.LUT R5, R0, R5, RZ, 0xfc, !PT ;  /* 0x0000000500057212 */ /* 0x000fca00078efcff */
[----:B------:R-:W-:Y:S01]  /*7400*/  STG.E.U8 desc[UR36][R2.64], R5 ;  /* 0x0000000502007986 */ /* 0x000fe2000c101124 */
[----:B------:R-:W-:Y:S05]  /*7410*/  EXIT ;  /* 0x000000000000794d */ /* 0x000fea0003800000 */
.L_x_23749:
        /* <DEDUP_REMOVED lines=13> */
.L_x_23753:
[----:B------:R-:W-:Y:S01]  /*74f0*/  IMAD.MOV.U32 R0, RZ, RZ, 0x7f ;  /* 0x0000007fff007424 */ /* 0x000fe200078e00ff */
[----:B------:R-:W-:-:S04]  /*7500*/  ISETP.GT.U32.AND P0, PT, R4, 0x7f800000, PT ;  /* 0x7f8000000400780c */ /* 0x000fc80003f04070 */
[----:B------:R-:W-:-:S09]  /*7510*/  SEL R0, R0, 0x7c, P0 ;  /* 0x0000007c00007807 */ /* 0x000fd20000000000 */
.L_x_23754:
[----:B------:R-:W-:Y:S05]  /*7520*/  BSYNC B0 ;  /* 0x0000000000007941 */ /* 0x000fea0003800000 */
.L_x_23752:
[----:B------:R-:W-:-:S04]  /*7530*/  LOP3.LUT R4, R5, 0x80000000, RZ, 0xc0, !PT ;  /* 0x8000000005047812 */ /* 0x000fc800078ec0ff */
[----:B------:R-:W-:-:S04]  /*7540*/  SHF.R.U32.HI R5, RZ, 0x18, R4 ;  /* 0x00000018ff057819 */ /* 0x000fc80000011604 */
[----:B------:R-:W-:-:S05]  /*7550*/  LOP3.LUT R5, R0, R5, RZ, 0xfc, !PT ;  /* 0x0000000500057212 */ /* 0x000fca00078efcff */
[----:B------:R-:W-:Y:S01]  /*7560*/  STG.E.U8 desc[UR36][R2.64], R5 ;  /* 0x0000000502007986 */ /* 0x000fe2000c101124 */
[----:B------:R-:W-:Y:S05]  /*7570*/  EXIT ;  /* 0x000000000000794d */ /* 0x000fea0003800000 */
.L_x_23748:
[----:B------:R-:W0:Y:S02]  /*7580*/  I2F.S8 R0, R16 ;  /* 0x0000001000007306 */ /* 0x000e240000001400 */
[----:B0-----:R-:W-:-:S05]  /*7590*/  F2FP.BF16.F32.PACK_AB R0, RZ, R0 ;  /* 0x00000000ff00723e */ /* 0x001fca00000010ff */
[----:B------:R-:W-:Y:S01]  /*75a0*/  STG.E.U16 desc[UR36][R2.64], R0 ;  /* 0x0000000002007986 */ /* 0x000fe2000c101524 */
[----:B------:R-:W-:Y:S05]  /*75b0*/  EXIT ;  /* 0x000000000000794d */ /* 0x000fea0003800000 */
.L_x_23745:
        /* <DEDUP_REMOVED lines=12> */
.L_x_23757:
        /* <DEDUP_REMOVED lines=17> */
.L_x_23760:
[----:B------:R-:W-:-:S04]  /*7790*/  LOP3.LUT R0, R7, 0x80000000, RZ, 0xc0, !PT ;  /* 0x8000000007007812 */ /* 0x000fc800078ec0ff */
[----:B------:R-:W-:-:S04]  /*77a0*/  SHF.R.U32.HI R5, RZ, 0x18, R0 ;  /* 0x00000018ff057819 */ /* 0x000fc80000011600 */
[----:B------:R-:W-:-:S04]  /*77b0*/  LOP3.LUT R4, R4, R5, RZ, 0xfc, !PT ;  /* 0x0000000504047212 */ /* 0x000fc800078efcff */
[----:B------:R-:W-:-:S07]  /*77c0*/  PRMT R0, R4, 0x7610, R0 ;  /* 0x0000761004007816 */ /* 0x000fce0000000000 */
.L_x_23759:
[----:B------:R-:W-:Y:S05]  /*77d0*/  BSYNC B0 ;  /* 0x0000000000007941 */ /* 0x000fea0003800000 */
.L_x_23758:
[----:B------:R-:W-:Y:S01]  /*77e0*/  STG.E.U8 desc[UR36][R2.64], R0 ;  /* 0x0000000002007986 */ /* 0x000fe2000c101124 */
[----:B------:R-:W-:Y:S05]  /*77f0*/  EXIT ;  /* 0x000000000000794d */ /* 0x000fea0003800000 */
.L_x_23756:
        /* <DEDUP_REMOVED lines=17> */
.L_x_23763:
[----:B------:R-:W-:-:S04]  /*7910*/  LOP3.LUT R0, R7, 0x80000000, RZ, 0xc0, !PT ;  /* 0x8000000007007812 */ /* 0x000fc800078ec0ff */
[----:B------:R-:W-:-:S04]  /*7920*/  SHF.R.U32.HI R5, RZ, 0x18, R0 ;  /* 0x00000018ff057819 */ /* 0x000fc80000011600 */
[----:B------:R-:W-:-:S04]  /*7930*/  LOP3.LUT R4, R4, R5, RZ, 0xfc, !PT ;  /* 0x0000000504047212 */ /* 0x000fc800078efcff */
[----:B------:R-:W-:-:S07]  /*7940*/  PRMT R0, R4, 0x7610, R0 ;  /* 0x0000761004007816 */ /* 0x000fce0000000000 */
.L_x_23762:
[----:B------:R-:W-:Y:S05]  /*7950*/  BSYNC B0 ;  /* 0x0000000000007941 */ /* 0x000fea0003800000 */
.L_x_23761:
[----:B------:R-:W-:Y:S01]  /*7960*/  STG.E.U8 desc[UR36][R2.64], R0 ;  /* 0x0000000002007986 */ /* 0x000fe2000c101124 */
[----:B------:R-:W-:Y:S05]  /*7970*/  EXIT ;  /* 0x000000000000794d */ /* 0x000fea0003800000 */
.L_x_23755:
        /* <DEDUP_REMOVED lines=22> */
.L_x_23738:
        /* <DEDUP_REMOVED lines=16> */
.L_x_23766:
[----:B------:R-:W-:Y:S05]  /*7be0*/  EXIT ;  /* 0x000000000000794d */ /* 0x000fea0003800000 */
.L_x_23765:
[----:B------:R-:W-:-:S04]  /*7bf0*/  LOP3.LUT R16, R16, 0xffff, RZ, 0xc0, !PT ;  /* 0x0000ffff10107812 */ /* 0x000fc800078ec0ff */
[----:B------:R-:W-:-:S05]  /*7c00*/  PRMT R16, R16, 0x8880, RZ ;  /* 0x0000888010107816 */ /* 0x000fca00000000ff */
[----:B------:R-:W-:-:S05]  /*7c10*/  IMAD.MOV.U32 R4, RZ, RZ, R16 ;  /* 0x000000ffff047224 */ /* 0x000fca00078e0010 */
[----:B------:R-:W-:-:S05]  /*7c20*/  SHF.R.S32.HI R5, RZ, 0x1f, R4 ;  /* 0x0000001fff057819 */ /* 0x000fca0000011404 */
[----:B------:R-:W-:Y:S01]  /*7c30*/  STG.E.64 desc[UR36][R2.64], R4 ;  /* 0x0000000402007986 */ /* 0x000fe2000c101b24 */
[----:B------:R-:W-:Y:S05]  /*7c40*/  EXIT ;  /* 0x000000000000794d */ /* 0x000fea0003800000 */
.L_x_23764:
[----:B------:R-:W-:-:S05]  /*7c50*/  PRMT R5, R16, 0x8880, RZ ;  /* 0x0000888010057816 */ /* 0x000fca00000000ff */
[----:B------:R-:W-:Y:S01]  /*7c60*/  STG.E desc[UR36][R2.64], R5 ;  /* 0x0000000502007986 */ /* 0x000fe2000c101924 */
[----:B------:R-:W-:Y:S05]  /*7c70*/  EXIT ;  /* 0x000000000000794d */ /* 0x000fea0003800000 */
.L_x_23767:
        /* <DEDUP_REMOVED lines=16> */
.L_x_26345:


//--------------------- .text._ZN2at6native18elementwise_kernelILi128ELi4EZNS0_22gpu_kernel_impl_nocastINS0_13AUnaryFunctorIaaaNS0_17BitwiseAndFunctorIaEEEEEEvRNS_18TensorIteratorBaseERKT_EUliE_EEviT1_ --------------------------
	.section	.text._ZN2at6native18elementwise_kernelILi128ELi4EZNS0_22gpu_kernel_impl_nocastINS0_13AUnaryFunctorIaaaNS0_17BitwiseAndFunctorIaEEEEEEvRNS_18TensorIteratorBaseERKT_EUliE_EEviT1_,"ax",@progbits
	.align	128
        .global         _ZN2at6native18elementwise_kernelILi128ELi4EZNS0_22gpu_kernel_impl_nocastINS0_13AUnaryFunctorIaaaNS0_17BitwiseAndFunctorIaEEEEEEvRNS_18TensorIteratorBaseERKT_EUliE_EEviT1_
        .type           _ZN2at6native18elementwise_kernelILi128ELi4EZNS0_22gpu_kernel_impl_nocastINS0_13AUnaryFunctorIaaaNS0_17BitwiseAndFunctorIaEEEEEEvRNS_18TensorIteratorBaseERKT_EUliE_EEviT1_,@function
        .size           _ZN2at6native18elementwise_kernelILi128ELi4EZNS0_22gpu_kernel_impl_nocastINS0_13AUnaryFunctorIaaaNS0_17BitwiseAndFunctorIaEEEEEEvRNS_18TensorIteratorBaseERKT_EUliE_EEviT1_,(.L_x_26346 - _ZN2at6native18elementwise_kernelILi128ELi4EZNS0_22gpu_kernel_impl_nocastINS0_13AUnaryFunctorIaaaNS0_17BitwiseAndFunctorIaEEEEEEvRNS_18TensorIteratorBaseERKT_EUliE_EEviT1_)
        .other          _ZN2at6native18elementwise_kernelILi128ELi4EZNS0_22gpu_kernel_impl_nocastINS0_13AUnaryFunctorIaaaNS0_17BitwiseAndFunctorIaEEEEEEvRNS_18TensorIteratorBaseERKT_EUliE_EEviT1_,@"STO_CUDA_ENTRY STV_DEFAULT"
_ZN2at6native18elementwise_kernelILi128ELi4EZNS0_22gpu_kernel_impl_nocastINS0_13AUnaryFunctorIaaaNS0_17BitwiseAndFunctorIaEEEEEEvRNS_18TensorIteratorBaseERKT_EUliE_EEviT1_:
.text._ZN2at6native18elementwise_kernelILi128ELi4EZNS0_22gpu_kernel_impl_nocastINS0_13AUnaryFunctorIaaaNS0_17BitwiseAndFunctorIaEEEEEEvRNS_18TensorIteratorBaseERKT_EUliE_EEviT1_:
        /* <DEDUP_REMOVED lines=312> */
.L_x_23770:
        /* <DEDUP_REMOVED lines=10> */
.L_x_23769:
[----:B------:R-:W-:Y:S05]  /*1420*/  BSYNC B0 ;  /* 0x0000000000007941 */ /* 0x000fea0003800000 */
.L_x_23768:
        /* <DEDUP_REMOVED lines=305> */
.L_x_23773:
        /* <DEDUP_REMOVED lines=314> */
.L_x_23774:
        /* <DEDUP_REMOVED lines=10> */
.L_x_23772:
[----:B------:R-:W-:Y:S05]  /*3b80*/  BSYNC B0 ;  /* 0x0000000000007941 */ /* 0x000fea0003800000 */
.L_x_23771:
        /* <DEDUP_REMOVED lines=304> */
.L_x_23775:
        /* <DEDUP_REMOVED lines=10> */
.L_x_23776:
        /* <DEDUP_REMOVED lines=13> */
.L_x_26346:


//--------------------- .text._ZN2at6native27unrolled_elementwise_kernelINS0_13AUnaryFunctorIaaaNS0_17BitwiseAndFunctorIaEEEESt5arrayIPcLm2EELi4E23TrivialOffsetCalculatorILi1EjESA_NS0_6memory15LoadWithoutCastENSB_16StoreWithoutCastEEEviT_T0_T2_T3_T4_T5_ --------------------------
	.section	.text._ZN2at6native27unrolled_elementwise_kernelINS0_13AUnaryFunctorIaaaNS0_17BitwiseAndFunctorIaEEEESt5arrayIPcLm2EELi4E23TrivialOffsetCalculatorILi1EjESA_NS0_6memory15LoadWithoutCastENSB_16StoreWithoutCastEEEviT_T0_T2_T3_T4_T5_,"ax",@progbits
	.align	128
        .global         _ZN2at6native27unrolled_elementwise_kernelINS0_13AUnaryFunctorIaaaNS0_17BitwiseAndFunctorIaEEEESt5arrayIPcLm2EELi4E23TrivialOffsetCalculatorILi1EjESA_NS0_6memory15LoadWithoutCastENSB_16StoreWithoutCastEEEviT_T0_T2_T3_T4_T5_
        .type           _ZN2at6native27unrolled_elementwise_kernelINS0_13AUnaryFunctorIaaaNS0_17BitwiseAndFunctorIaEEEESt5arrayIPcLm2EELi4E23TrivialOffsetCalculatorILi1EjESA_NS0_6memory15LoadWithoutCastENSB_16StoreWithoutCastEEEviT_T0_T2_T3_T4_T5_,@function
        .size           _ZN2at6native27unrolled_elementwise_kernelINS0_13AUnaryFunctorIaaaNS0_17BitwiseAndFunctorIaEEEESt5arrayIPcLm2EELi4E23TrivialOffsetCalculatorILi1EjESA_NS0_6memory15LoadWithoutCastENSB_16StoreWithoutCastEEEviT_T0_T2_T3_T4_T5_,(.L_x_26347 - _ZN2at6native27unrolled_elementwise_kernelINS0_13AUnaryFunctorIaaaNS0_17BitwiseAndFunctorIaEEEESt5arrayIPcLm2EELi4E23TrivialOffsetCalculatorILi1EjESA_NS0_6memory15LoadWithoutCastENSB_16StoreWithoutCastEEEviT_T0_T2_T3_T4_T5_)
        .other          _ZN2at6native27unrolled_elementwise_kernelINS0_13AUnaryFunctorIaaaNS0_17BitwiseAndFunctorIaEEEESt5arrayIPcLm2EELi4E23TrivialOffsetCalculatorILi1EjESA_NS0_6memory15LoadWithoutCastENSB_16StoreWithoutCastEEEviT_T0_T2_T3_T4_T5_,@"STO_CUDA_ENTRY STV_DEFAULT"
_ZN2at6native27unrolled_elementwise_kernelINS0_13AUnaryFunctorIaaaNS0_17BitwiseAndFunctorIaEEEESt5arrayIPcLm2EELi4E23TrivialOffsetCalculatorILi1EjESA_NS0_6memory15LoadWithoutCastENSB_16StoreWithoutCastEEEviT_T0_T2_T3_T4_T5_:
.text._ZN2at6native27unrolled_elementwise_kernelINS0_13AUnaryFunctorIaaaNS0_17BitwiseAndFunctorIaEEEESt5arrayIPcLm2EELi4E23TrivialOffsetCalculatorILi1EjESA_NS0_6memory15LoadWithoutCastENSB_16StoreWithoutCastEEEviT_T0_T2_T3_T4_T5_:
        /* <DEDUP_REMOVED lines=65> */
.L_x_23778:
[----:B------:R-:W-:Y:S05]  /*0410*/  BSYNC B0 ;  /* 0x0000000000007941 */ /* 0x000fea0003800000 */
.L_x_23777:
        /* <DEDUP_REMOVED lines=8> */
.L_x_23779:
        /* <DEDUP_REMOVED lines=14> */
.L_x_26347:


//--------------------- .text._ZN2at6native29vectorized_elementwise_kernelILi2ENS0_13AUnaryFunctorIaaaNS0_17BitwiseAndFunctorIaEEEESt5arrayIPcLm2EEEEviT0_T1_ --------------------------
	.section	.text._ZN2at6native29vectorized_elementwise_kernelILi2ENS0_13AUnaryFunctorIaaaNS0_17BitwiseAndFunctorIaEEEESt5arrayIPcLm2EEEEviT0_T1_,"ax",@progbits
	.align	128
        .global         _ZN2at6native29vectorized_elementwise_kernelILi2ENS0_13AUnaryFunctorIaaaNS0_17BitwiseAndFunctorIaEEEESt5arrayIPcLm2EEEEviT0_T1_
        .type           _ZN2at6native29vectorized_elementwise_kernelILi2ENS0_13AUnaryFunctorIaaaNS0_17BitwiseAndFunctorIaEEEESt5arrayIPcLm2EEEEviT0_T1_,@function
        .size           _ZN2at6native29vectorized_elementwise_kernelILi2ENS0_13AUnaryFunctorIaaaNS0_17BitwiseAndFunctorIaEEEESt5arrayIPcLm2EEEEviT0_T1_,(.L_x_26348 - _ZN2at6native29vectorized_elementwise_kernelILi2ENS0_13AUnaryFunctorIaaaNS0_17BitwiseAndFunctorIaEEEESt5arrayIPcLm2EEEEviT0_T1_)
        .other          _ZN2at6native29vectorized_elementwise_kernelILi2ENS0_13AUnaryFunctorIaaaNS0_17BitwiseAndFunctorIaEEEESt5arrayIPcLm2EEEEviT0_T1_,@"STO_CUDA_ENTRY STV_DEFAULT"
_ZN2at6native29vectorized_elementwise_kernelILi2ENS0_13AUnaryFunctorIaaaNS0_17BitwiseAndFunctorIaEEEESt5arrayIPcLm2EEEEviT0_T1_:
.text._ZN2at6native29vectorized_elementwise_kernelILi2ENS0_13AUnaryFunctorIaaaNS0_17BitwiseAndFunctorIaEEEESt5arrayIPcLm2EEEEviT0_T1_:
        /* <DEDUP_REMOVED lines=51> */
.L_x_23780:
        /* <DEDUP_REMOVED lines=98> */
.L_x_23783:
        /* <DEDUP_REMOVED lines=8> */
.L_x_23784:
        /* <DEDUP_REMOVED lines=8> */
.L_x_23785:
        /* <DEDUP_REMOVED lines=9> */
.L_x_23786:
[----:B------:R-:W-:Y:S05]  /*0ae0*/  BSYNC B1 ;  /* 0x0000000000017941 */ /* 0x000fea0003800000 */
.L_x_23782:
[----:B------:R-:W-:-:S13]  /*0af0*/  ISETP.GE.AND P0, PT, R14, R15, PT ;  /* 0x0000000f0e00720c */ /* 0x000fda0003f06270 */
[----:B0-----:R-:W0:Y:S01]  /*0b00*/  @!P0 LDC.64 R6, c[0x0][0x218] ;  /* 0x00008600ff068b82 */ /* 0x001e220000000a00 */
[C---:B-12---:R-:W-:Y:S02]  /*0b10*/  @!P0 VIADD R5, R14.reuse, UR4 ;  /* 0x000000040e058c36 */ /* 0x046fe40008000000 */
[----:B------:R-:W-:-:S03]  /*0b20*/  @!P0 VIADD R14, R14, 0x80 ;  /* 0x000000800e0e8836 */ /* 0x000fc60000000000 */
[----:B0-----:R-:W-:-:S05]  /*0b30*/  @!P0 IADD3 R4, P1, R5, R6, RZ ;  /* 0x0000000605048210 */ /* 0x001fca0007f3e0ff */
[----:B------:R-:W-:-:S05]  /*0b40*/  @!P0 IMAD.X R5, RZ, RZ, R7, P1 ;  /* 0x000000ffff058224 */ /* 0x000fca00008e0607 */
[----:B------:R2:W-:Y:S03]  /*0b50*/  @!P0 STG.E.U8 desc[UR8][R4.64], R2 ;  /* 0x0000000204008986 */ /* 0x0005e6000c101108 */
.L_x_23787:
[----:B------:R-:W-:Y:S05]  /*0b60*/  BSYNC B0 ;  /* 0x0000000000007941 */ /* 0x000fea0003800000 */
.L_x_23781:
        /* <DEDUP_REMOVED lines=9> */
.L_x_23788:
        /* <DEDUP_REMOVED lines=16> */
.L_x_26348:


//--------------------- .text._ZN2at6native29vectorized_elementwise_kernelILi4ENS0_13AUnaryFunctorIaaaNS0_17BitwiseAndFunctorIaEEEESt5arrayIPcLm2EEEEviT0_T1_ --------------------------
	.section	.text._ZN2at6native29vectorized_elementwise_kernelILi4ENS0_13AUnaryFunctorIaaaNS0_17BitwiseAndFunctorIaEEEESt5arrayIPcLm2EEEEviT0_T1_,"ax",@progbits
	.align	128
        .global         _ZN2at6native29vectorized_elementwise_kernelILi4ENS0_13AUnaryFunctorIaaaNS0_17BitwiseAndFunctorIaEEEESt5arrayIPcLm2EEEEviT0_T1_
        .type           _ZN2at6native29vectorized_elementwise_kernelILi4ENS0_13AUnaryFunctorIaaaNS0_17BitwiseAndFunctorIaEEEESt5arrayIPcLm2EEEEviT0_T1_,@function
        .size           _ZN2at6native29vectorized_elementwise_kernelILi4ENS0_13AUnaryFunctorIaaaNS0_17BitwiseAndFunctorIaEEEESt5arrayIPcLm2EEEEviT0_T1_,(.L_x_26349 - _ZN2at6native29vectorized_elementwise_kernelILi4ENS0_13AUnaryFunctorIaaaNS0_17BitwiseAndFunctorIaEEEESt5arrayIPcLm2EEEEviT0_T1_)
        .other          _ZN2at6native29vectorized_elementwise_kernelILi4ENS0_13AUnaryFunctorIaaaNS0_17BitwiseAndFunctorIaEEEESt5arrayIPcLm2EEEEviT0_T1_,@"STO_CUDA_ENTRY STV_DEFAULT"
_ZN2at6native29vectorized_elementwise_kernelILi4ENS0_13AUnaryFunctorIaaaNS0_17BitwiseAndFunctorIaEEEESt5arrayIPcLm2EEEEviT0_T1_:
.text._ZN2at6native29vectorized_elementwise_kernelILi4ENS0_13AUnaryFunctorIaaaNS0_17BitwiseAndFunctorIaEEEESt5arrayIPcLm2EEEEviT0_T1_:
        /* <DEDUP_REMOVED lines=49> */
.L_x_23789:
        /* <DEDUP_REMOVED lines=98> */
.L_x_23792:
        /* <DEDUP_REMOVED lines=8> */
.L_x_23793:
        /* <DEDUP_REMOVED lines=8> */
.L_x_23794:
        /* <DEDUP_REMOVED lines=9> */
.L_x_23795:
[----:B------:R-:W-:Y:S05]  /*0ac0*/  BSYNC B1 ;  /* 0x0000000000017941 */ /* 0x000fea0003800000 */
.L_x_23791:
[----:B------:R-:W-:-:S13]  /*0ad0*/  ISETP.GE.AND P0, PT, R14, R15, PT ;  /* 0x0000000f0e00720c */ /* 0x000fda0003f06270 */
[----:B0-----:R-:W0:Y:S01]  /*0ae0*/  @!P0 LDC.64 R6, c[0x0][0x218] ;  /* 0x00008600ff068b82 */ /* 0x001e220000000a00 */
[C---:B-12---:R-:W-:Y:S02]  /*0af0*/  @!P0 VIADD R5, R14.reuse, UR4 ;  /* 0x000000040e058c36 */ /* 0x046fe40008000000 */
[----:B------:R-:W-:-:S03]  /*0b00*/  @!P0 VIADD R14, R14, 0x80 ;  /* 0x000000800e0e8836 */ /* 0x000fc60000000000 */
[----:B0-----:R-:W-:-:S05]  /*0b10*/  @!P0 IADD3 R4, P1, R5, R6, RZ ;  /* 0x0000000605048210 */ /* 0x001fca0007f3e0ff */
[----:B------:R-:W-:-:S05]  /*0b20*/  @!P0 IMAD.X R5, RZ, RZ, R7, P1 ;  /* 0x000000ffff058224 */ /* 0x000fca00008e0607 */
[----:B------:R2:W-:Y:S03]  /*0b30*/  @!P0 STG.E.U8 desc[UR8][R4.64], R2 ;  /* 0x0000000204008986 */ /* 0x0005e6000c101108 */
.L_x_23796:
[----:B------:R-:W-:Y:S05]  /*0b40*/  BSYNC B0 ;  /* 0x0000000000007941 */ /* 0x000fea0003800000 */
.L_x_23790:
        /* <DEDUP_REMOVED lines=9> */
.L_x_23797:
        /* <DEDUP_REMOVED lines=10> */
.L_x_26349:


//--------------------- .text._ZN2at6native29vectorized_elementwise_kernelILi8ENS0_13AUnaryFunctorIaaaNS0_17BitwiseAndFunctorIaEEEESt5arrayIPcLm2EEEEviT0_T1_ --------------------------
	.section	.text._ZN2at6native29vectorized_elementwise_kernelILi8ENS0_13AUnaryFunctorIaaaNS0_17BitwiseAndFunctorIaEEEESt5arrayIPcLm2EEEEviT0_T1_,"ax",@progbits
	.align	128
        .global         _ZN2at6native29vectorized_elementwise_kernelILi8ENS0_13AUnaryFunctorIaaaNS0_17BitwiseAndFunctorIaEEEESt5arrayIPcLm2EEEEviT0_T1_
        .type           _ZN2at6native29vectorized_elementwise_kernelILi8ENS0_13AUnaryFunctorIaaaNS0_17BitwiseAndFunctorIaEEEESt5arrayIPcLm2EEEEviT0_T1_,@function
        .size           _ZN2at6native29vectorized_elementwise_kernelILi8ENS0_13AUnaryFunctorIaaaNS0_17BitwiseAndFunctorIaEEEESt5arrayIPcLm2EEEEviT0_T1_,(.L_x_26350 - _ZN2at6native29vectorized_elementwise_kernelILi8ENS0_13AUnaryFunctorIaaaNS0_17BitwiseAndFunctorIaEEEESt5arrayIPcLm2EEEEviT0_T1_)
        .other          _ZN2at6native29vectorized_elementwise_kernelILi8ENS0_13AUnaryFunctorIaaaNS0_17BitwiseAndFunctorIaEEEESt5arrayIPcLm2EEEEviT0_T1_,@"STO_CUDA_ENTRY STV_DEFAULT"
_ZN2at6native29vectorized_elementwise_kernelILi8ENS0_13AUnaryFunctorIaaaNS0_17BitwiseAndFunctorIaEEEESt5arrayIPcLm2EEEEviT0_T1_:
.text._ZN2at6native29vectorized_elementwise_kernelILi8ENS0_13AUnaryFunctorIaaaNS0_17BitwiseAndFunctorIaEEEESt5arrayIPcLm2EEEEviT0_T1_:
        /* <DEDUP_REMOVED lines=20> */
[C---:B--2---:R-:W-:Y:S02]  /*0140*/  PRMT R7, R2.reuse, 0x7732, RZ ;  /* 0x0000773202077816 */ /* 0x044fe400000000ff */
[C---:B------:R-:W-:Y:S02]  /*0150*/  LOP3.LUT R5, R2.reuse, 0xffff, RZ, 0xc0, !PT ;  /* 0x0000ffff02057812 */ /* 0x040fe400078ec0ff */
[C---:B------:R-:W-:Y:S02]  /*0160*/  PRMT R11, R3.reuse, 0x7732, RZ ;  /* 0x00007732030b7816 */ /* 0x040fe400000000ff */
[C---:B------:R-:W-:Y:S02]  /*0170*/  PRMT R4, R2.reuse, 0x7632, R4 ;  /* 0x0000763202047816 */ /* 0x040fe40000000004 */
[----:B------:R-:W-:Y:S02]  /*0180*/  LOP3.LUT R10, R2, 0xff, R17, 0x80, !PT ;  /* 0x000000ff020a7812 */ /* 0x000fe400078e8011 */
[----:B------:R-:W-:-:S02]  /*0190*/  LOP3.LUT R8, R3, 0xffff, RZ, 0xc0, !PT ;  /* 0x0000ffff03087812 */ /* 0x000fc400078ec0ff */
[C---:B------:R-:W-:Y:S02]  /*01a0*/  PRMT R6, R3.reuse, 0x7632, R6 ;  /* 0x0000763203067816 */ /* 0x040fe40000000006 */
[----:B------:R-:W-:Y:S01]  /*01b0*/  LOP3.LUT R9, R3, 0xff, R17, 0x80, !PT ;  /* 0x000000ff03097812 */ /* 0x000fe200078e8011 */
[----:B------:R-:W-:Y:S01]  /*01c0*/  IMAD.MOV.U32 R3, RZ, RZ, R7 ;  /* 0x000000ffff037224 */ /* 0x000fe200078e0007 */
[----:B------:R-:W-:Y:S01]  /*01d0*/  SHF.R.U32.HI R2, RZ, 0x8, R5 ;  /* 0x00000008ff027819 */ /* 0x000fe20000011605 */
[----:B------:R-:W-:Y:S01]  /*01e0*/  IMAD.MOV.U32 R5, RZ, RZ, R11 ;  /* 0x000000ffff057224 */ /* 0x000fe200078e000b */
[--C-:B------:R-:W-:Y:S02]  /*01f0*/  LOP3.LUT R7, R4, 0xff, R17.reuse, 0x80, !PT ;  /* 0x000000ff04077812 */ /* 0x100fe400078e8011 */
[----:B------:R-:W-:Y:S02]  /*0200*/  LOP3.LUT R11, R6, 0xff, R17, 0x80, !PT ;  /* 0x000000ff060b7812 */ /* 0x000fe400078e8011 */
[----:B------:R-:W-:Y:S01]  /*0210*/  SHF.R.U32.HI R4, RZ, 0x8, R3 ;  /* 0x00000008ff047819 */ /* 0x000fe20000011603 */
[----:B------:R-:W-:Y:S01]  /*0220*/  IMAD.U32 R3, RZ, RZ, UR6 ;  /* 0x00000006ff037e24 */ /* 0x000fe2000f8e00ff */
[----:B------:R-:W-:-:S02]  /*0230*/  SHF.R.U32.HI R8, RZ, 0x8, R8 ;  /* 0x00000008ff087819 */ /* 0x000fc40000011608 */
[----:B------:R-:W-:Y:S02]  /*0240*/  SHF.R.U32.HI R6, RZ, 0x8, R5 ;  /* 0x00000008ff067819 */ /* 0x000fe40000011605 */
[-C--:B------:R-:W-:Y:S01]  /*0250*/  LOP3.LUT R5, R2, R17.reuse, RZ, 0xc0, !PT ;  /* 0x0000001102057212 */ /* 0x080fe200078ec0ff */
[----:B------:R-:W-:Y:S01]  /*0260*/  IMAD.U32 R2, RZ, RZ, UR5 ;  /* 0x00000005ff027e24 */ /* 0x000fe2000f8e00ff */
[-C--:B------:R-:W-:Y:S02]  /*0270*/  LOP3.LUT R4, R4, R17.reuse, RZ, 0xc0, !PT ;  /* 0x0000001104047212 */ /* 0x080fe400078ec0ff */
[-C--:B------:R-:W-:Y:S01]  /*0280*/  LOP3.LUT R8, R8, R17.reuse, RZ, 0xc0, !PT ;  /* 0x0000001108087212 */ /* 0x080fe200078ec0ff */
[----:B------:R-:W-:Y:S01]  /*0290*/  IMAD.WIDE R2, R0, 0x8, R2 ;  /* 0x0000000800027825 */ /* 0x000fe200078e0202 */
[----:B------:R-:W-:Y:S02]  /*02a0*/  LOP3.LUT R6, R6, R17, RZ, 0xc0, !PT ;  /* 0x0000001106067212 */ /* 0x000fe400078ec0ff */
        /* <DEDUP_REMOVED lines=8> */
.L_x_23798:
        /* <DEDUP_REMOVED lines=98> */
.L_x_23801:
        /* <DEDUP_REMOVED lines=8> */
.L_x_23802:
        /* <DEDUP_REMOVED lines=8> */
.L_x_23803:
        /* <DEDUP_REMOVED lines=9> */
.L_x_23804:
[----:B------:R-:W-:Y:S05]  /*0ae0*/  BSYNC B1 ;  /* 0x0000000000017941 */ /* 0x000fea0003800000 */
.L_x_23800:
[----:B------:R-:W-:-:S13]  /*0af0*/  ISETP.GE.AND P0, PT, R21, R0, PT ;  /* 0x000000001500720c */ /* 0x000fda0003f06270 */
[----:B------:R-:W3:Y:S01]  /*0b00*/  @!P0 LDC.64 R4, c[0x0][0x218] ;  /* 0x00008600ff048b82 */ /* 0x000ee20000000a00 */
[C---:B012---:R-:W-:Y:S02]  /*0b10*/  @!P0 VIADD R3, R21.reuse, UR4 ;  /* 0x0000000415038c36 */ /* 0x047fe40008000000 */
[----:B------:R-:W-:-:S03]  /*0b20*/  @!P0 VIADD R21, R21, 0x80 ;  /* 0x0000008015158836 */ /* 0x000fc60000000000 */
[----:B---3--:R-:W-:-:S05]  /*0b30*/  @!P0 IADD3 R2, P1, R3, R4, RZ ;  /* 0x0000000403028210 */ /* 0x008fca0007f3e0ff */
[----:B------:R-:W-:-:S05]  /*0b40*/  @!P0 IMAD.X R3, RZ, RZ, R5, P1 ;  /* 0x000000ffff038224 */ /* 0x000fca00008e0605 */
[----:B------:R2:W-:Y:S03]  /*0b50*/  @!P0 STG.E.U8 desc[UR8][R2.64], R28 ;  /* 0x0000001c02008986 */ /* 0x0005e6000c101108 */
.L_x_23805:
[----:B------:R-:W-:Y:S05]  /*0b60*/  BSYNC B0 ;  /* 0x0000000000007941 */ /* 0x000fea0003800000 */
.L_x_23799:
        /* <DEDUP_REMOVED lines=9> */
.L_x_23806:
        /* <DEDUP_REMOVED lines=16> */
.L_x_26350:


//--------------------- .text._ZN2at6native18elementwise_kernelILi128ELi4EZNS0_15gpu_kernel_implINS0_13BinaryFunctorIaaaNS0_17BitwiseAndFunctorIaEEEEEEvRNS_18TensorIteratorBaseERKT_EUliE_EEviT1_ --------------------------
	.section	.text._ZN2at6native18elementwise_kernelILi128ELi4EZNS0_15gpu_kernel_implINS0_13BinaryFunctorIaaaNS0_17BitwiseAndFunctorIaEEEEEEvRNS_18TensorIteratorBaseERKT_EUliE_EEviT1_,"ax",@progbits
	.align	128
        .global         _ZN2at6native18elementwise_kernelILi128ELi4EZNS0_15gpu_kernel_implINS0_13BinaryFunctorIaaaNS0_17BitwiseAndFunctorIaEEEEEEvRNS_18TensorIteratorBaseERKT_EUliE_EEviT1_
        .type           _ZN2at6native18elementwise_kernelILi128ELi4EZNS0_15gpu_kernel_implINS0_13BinaryFunctorIaaaNS0_17BitwiseAndFunctorIaEEEEEEvRNS_18TensorIteratorBaseERKT_EUliE_EEviT1_,@function
        .size           _ZN2at6native18elementwise_kernelILi128ELi4EZNS0_15gpu_kernel_implINS0_13BinaryFunctorIaaaNS0_17BitwiseAndFunctorIaEEEEEEvRNS_18TensorIteratorBaseERKT_EUliE_EEviT1_,(.L_x_26351 - _ZN2at6native18elementwise_kernelILi128ELi4EZNS0_15gpu_kernel_implINS0_13BinaryFunctorIaaaNS0_17BitwiseAndFunctorIaEEEEEEvRNS_18TensorIteratorBaseERKT_EUliE_EEviT1_)
        .other          _ZN2at6native18elementwise_kernelILi128ELi4EZNS0_15gpu_kernel_implINS0_13BinaryFunctorIaaaNS0_17BitwiseAndFunctorIaEEEEEEvRNS_18TensorIteratorBaseERKT_EUliE_EEviT1_,@"STO_CUDA_ENTRY STV_DEFAULT"
_ZN2at6native18elementwise_kernelILi128ELi4EZNS0_15gpu_kernel_implINS0_13BinaryFunctorIaaaNS0_17BitwiseAndFunctorIaEEEEEEvRNS_18TensorIteratorBaseERKT_EUliE_EEviT1_:
.text._ZN2at6native18elementwise_kernelILi128ELi4EZNS0_15gpu_kernel_implINS0_13BinaryFunctorIaaaNS0_17BitwiseAndFunctorIaEEEEEEvRNS_18TensorIteratorBaseERKT_EUliE_EEviT1_:
        /* <DEDUP_REMOVED lines=365> */
.L_x_23809:
        /* <DEDUP_REMOVED lines=20> */
.L_x_23813:
[----:B------:R0:W5:Y:S01]  /*1810*/  LDG.E.U8 R19, desc[UR36][R2.64] ;  /* 0x0000002402137981 */ /* 0x000162000c1e1100 */
[----:B------:R-:W-:Y:S05]  /*1820*/  BRA `(.L_x_23815) ;  /* 0x0000000c00547947 */ /* 0x000fea0003800000 */
.L_x_23812:
        /* <DEDUP_REMOVED lines=8> */
.L_x_23817:
[----:B------:R0:W5:Y:S01]  /*18b0*/  LDG.E.U8 R19, desc[UR36][R2.64] ;  /* 0x0000002402137981 */ /* 0x000162000c1e1100 */
[----:B------:R-:W-:Y:S05]  /*18c0*/  BRA `(.L_x_23815) ;  /* 0x0000000c002c7947 */ /* 0x000fea0003800000 */
.L_x_23816:
[----:B------:R0:W5:Y:S01]  /*18d0*/  LDG.E.U16 R19, desc[UR36][R2.64] ;  /* 0x0000002402137981 */ /* 0x000162000c1e1500 */
[----:B------:R-:W-:Y:S05]  /*18e0*/  BRA `(.L_x_23815) ;  /* 0x0000000c00247947 */ /* 0x000fea0003800000 */
.L_x_23811:
        /* <DEDUP_REMOVED lines=9> */
.L_x_23819:
[----:B------:R-:W2:Y:S02]  /*1980*/  LDG.E.U16 R0, desc[UR36][R2.64] ;  /* 0x0000002402007981 */ /* 0x000ea4000c1e1500 */
[----:B--2---:R-:W-:-:S06]  /*1990*/  HADD2.F32 R0, -RZ, R0.H0_H0 ;  /* 0x20000000ff007230 */ /* 0x004fcc0000004100 */
[----:B------:R-:W0:Y:S02]  /*19a0*/  F2I.FTZ.TRUNC.NTZ R0, R0 ;  /* 0x0000000000007305 */ /* 0x000e24000021f100 */
[----:B0-----:R-:W-:Y:S01]  /*19b0*/  PRMT R19, R0, 0x7610, R19 ;  /* 0x0000761000137816 */ /* 0x001fe20000000013 */
[----:B------:R-:W-:Y:S06]  /*19c0*/  BRA `(.L_x_23815) ;  /* 0x0000000800ec7947 */ /* 0x000fec0003800000 */
.L_x_23818:
        /* <DEDUP_REMOVED lines=9> */
.L_x_23821:
[----:B------:R-:W2:Y:S02]  /*1a60*/  LDG.E.U16 R2, desc[UR36][R2.64] ;  /* 0x0000002402027981 */ /* 0x000ea4000c1e1500 */
[----:B--2---:R-:W-:-:S06]  /*1a70*/  HADD2.F32 R0, -RZ, R2.H0_H0 ;  /* 0x20000002ff007230 */ /* 0x004fcc0000004100 */
[----:B------:R-:W0:Y:S02]  /*1a80*/  F2I.FTZ.TRUNC.NTZ R0, R0 ;  /* 0x0000000000007305 */ /* 0x000e24000021f100 */
[----:B0-----:R-:W-:Y:S01]  /*1a90*/  PRMT R19, R0, 0x7610, R19 ;  /* 0x0000761000137816 */ /* 0x001fe20000000013 */
[----:B------:R-:W-:Y:S06]  /*1aa0*/  BRA `(.L_x_23815) ;  /* 0x0000000800b47947 */ /* 0x000fec0003800000 */
.L_x_23820:
[----:B------:R-:W2:Y:S02]  /*1ab0*/  LDG.E.64 R2, desc[UR36][R2.64] ;  /* 0x0000002402027981 */ /* 0x000ea4000c1e1b00 */
[----:B--2---:R0:W1:Y:S01]  /*1ac0*/  F2I.F64.TRUNC R19, R2 ;  /* 0x0000000200137311 */ /* 0x004062000030d100 */
[----:B------:R-:W-:Y:S05]  /*1ad0*/  BRA `(.L_x_23815) ;  /* 0x0000000800a87947 */ /* 0x000fea0003800000 */
.L_x_23810:
        /* <DEDUP_REMOVED lines=12> */
.L_x_23824:
[----:B------:R-:W2:Y:S02]  /*1ba0*/  LDG.E.64 R2, desc[UR36][R2.64] ;  /* 0x0000002402027981 */ /* 0x000ea4000c1e1b00 */
[----:B--2---:R3:W4:Y:S01]  /*1bb0*/  F2I.F64.TRUNC R19, R2 ;  /* 0x0000000200137311 */ /* 0x004722000030d100 */
[----:B------:R-:W-:Y:S05]  /*1bc0*/  BRA `(.L_x_23815) ;  /* 0x00000008006c7947 */ /* 0x000fea0003800000 */
.L_x_23823:
        /* <DEDUP_REMOVED lines=28> */
.L_x_23826:
        /* <DEDUP_REMOVED lines=15> */
.L_x_23825:
[----:B------:R-:W2:Y:S02]  /*1e80*/  LDG.E.U16 R0, desc[UR36][R2.64] ;  /* 0x0000002402007981 */ /* 0x000ea4000c1e1500 */
[----:B--2---:R-:W-:-:S06]  /*1e90*/  IMAD.U32 R0, R0, 0x10000, RZ ;  /* 0x0001000000007824 */ /* 0x004fcc00078e00ff */
[----:B------:R-:W0:Y:S02]  /*1ea0*/  F2I.FTZ.TRUNC.NTZ R0, R0 ;  /* 0x0000000000007305 */ /* 0x000e24000021f100 */
[----:B0-----:R-:W-:Y:S01]  /*1eb0*/  PRMT R19, R0, 0x7610, R19 ;  /* 0x0000761000137816 */ /* 0x001fe20000000013 */
[----:B------:R-:W-:Y:S06]  /*1ec0*/  BRA `(.L_x_23815) ;  /* 0x0000000400ac7947 */ /* 0x000fec0003800000 */
.L_x_23822:
        /* <DEDUP_REMOVED lines=10> */
.L_x_23829:
        /* <DEDUP_REMOVED lines=21> */
.L_x_23833:
[----:B------:R-:W-:Y:S05]  /*20c0*/  BSYNC B1 ;  /* 0x0000000000017941 */ /* 0x000fea0003800000 */
.L_x_23832:
[----:B------:R-:W-:Y:S01]  /*20d0*/  LEA R3, R0, 0x3b800000, 0x17 ;  /* 0x3b80000000037811 */ /* 0x000fe200078eb8ff */
[----:B------:R-:W-:-:S05]  /*20e0*/  IMAD.SHL.U32 R0, R2, 0x100000, RZ ;  /* 0x0010000002007824 */ /* 0x000fca00078e00ff */
[----:B------:R-:W-:-:S07]  /*20f0*/  LOP3.LUT R0, R3, R0, R4, 0xfe, !PT ;  /* 0x0000000003007212 */ /* 0x000fce00078efe04 */
.L_x_23831:
[----:B------:R-:W-:Y:S05]  /*2100*/  BSYNC B0 ;  /* 0x0000000000007941 */ /* 0x000fea0003800000 */
.L_x_23830:
[----:B------:R-:W0:Y:S02]  /*2110*/  F2I.FTZ.TRUNC.NTZ R0, R0 ;  /* 0x0000000000007305 */ /* 0x000e24000021f100 */
[----:B0-----:R-:W-:Y:S01]  /*2120*/  PRMT R19, R0, 0x7610, R19 ;  /* 0x0000761000137816 */ /* 0x001fe20000000013 */
[----:B------:R-:W-:Y:S06]  /*2130*/  BRA `(.L_x_23815) ;  /* 0x0000000400107947 */ /* 0x000fec0003800000 */
.L_x_23828:
        /* <DEDUP_REMOVED lines=21> */
.L_x_23837:
[----:B------:R-:W-:Y:S05]  /*2290*/  BSYNC B1 ;  /* 0x0000000000017941 */ /* 0x000fea0003800000 */
.L_x_23836:
[----:B------:R-:W-:Y:S01]  /*22a0*/  LEA R3, R0, 0x37800000, 0x17 ;  /* 0x3780000000037811 */ /* 0x000fe200078eb8ff */
[----:B------:R-:W-:-:S05]  /*22b0*/  IMAD.SHL.U32 R0, R2, 0x200000, RZ ;  /* 0x0020000002007824 */ /* 0x000fca00078e00ff */
[----:B------:R-:W-:-:S07]  /*22c0*/  LOP3.LUT R0, R3, R0, R4, 0xfe, !PT ;  /* 0x0000000003007212 */ /* 0x000fce00078efe04 */
.L_x_23835:
[----:B------:R-:W-:Y:S05]  /*22d0*/  BSYNC B0 ;  /* 0x0000000000007941 */ /* 0x000fea0003800000 */
.L_x_23834:
[----:B------:R-:W0:Y:S02]  /*22e0*/  F2I.FTZ.TRUNC.NTZ R0, R0 ;  /* 0x0000000000007305 */ /* 0x000e24000021f100 */
[----:B0-----:R-:W-:Y:S01]  /*22f0*/  PRMT R19, R0, 0x7610, R19 ;  /* 0x0000761000137816 */ /* 0x001fe20000000013 */
[----:B------:R-:W-:Y:S06]  /*2300*/  BRA `(.L_x_23815) ;  /* 0x00000000009c7947 */ /* 0x000fec0003800000 */
.L_x_23827:
        /* <DEDUP_REMOVED lines=14> */
.L_x_23841:
[----:B------:R-:W-:Y:S05]  /*23f0*/  BSYNC B0 ;  /* 0x0000000000007941 */ /* 0x000fea0003800000 */
.L_x_23840:
[----:B------:R-:W0:Y:S02]  /*2400*/  F2I.FTZ.TRUNC.NTZ R0, R0 ;  /* 0x0000000000007305 */ /* 0x000e24000021f100 */
[----:B0-----:R-:W-:Y:S01]  /*2410*/  PRMT R19, R0, 0x7610, R19 ;  /* 0x0000761000137816 */ /* 0x001fe20000000013 */
[----:B------:R-:W-:Y:S06]  /*2420*/  BRA `(.L_x_23815) ;  /* 0x0000000000547947 */ /* 0x000fec0003800000 */
.L_x_23814:
        /* <DEDUP_REMOVED lines=16> */
.L_x_23842:
[----:B------:R-:W-:Y:S01]  /*2530*/  PRMT R19, RZ, 0x7610, R19 ;  /* 0x00007610ff137816 */ /* 0x000fe20000000013 */
[----:B------:R-:W-:Y:S06]  /*2540*/  BRA `(.L_x_23815) ;  /* 0x00000000000c7947 */ /* 0x000fec0003800000 */
.L_x_23839:
[----:B------:R2:W5:Y:S01]  /*2550*/  LDG.E.U8 R19, desc[UR36][R2.64] ;  /* 0x0000002402137981 */ /* 0x000562000c1e1100 */
[----:B------:R-:W-:Y:S05]  /*2560*/  BRA `(.L_x_23815) ;  /* 0x0000000000047947 */ /* 0x000fea0003800000 */
.L_x_23838:
[----:B------:R1:W5:Y:S02]  /*2570*/  LDG.E.U8 R19, desc[UR36][R2.64] ;  /* 0x0000002402137981 */ /* 0x000364000c1e1100 */
.L_x_23815:
        /* <DEDUP_REMOVED lines=17> */
.L_x_23846:
[----:B------:R3:W5:Y:S01]  /*2690*/  LDG.E.U8 R0, desc[UR36][R2.64] ;  /* 0x0000002402007981 */ /* 0x000762000c1e1100 */
[----:B------:R-:W-:Y:S05]  /*26a0*/  BRA `(.L_x_23848) ;  /* 0x0000000c00547947 */ /* 0x000fea0003800000 */
.L_x_23845:
        /* <DEDUP_REMOVED lines=8> */
.L_x_23850:
[----:B------:R1:W5:Y:S01]  /*2730*/  LDG.E.U8 R0, desc[UR36][R2.64] ;  /* 0x0000002402007981 */ /* 0x000362000c1e1100 */
[----:B------:R-:W-:Y:S05]  /*2740*/  BRA `(.L_x_23848) ;  /* 0x0000000c002c7947 */ /* 0x000fea0003800000 */
.L_x_23849:
[----:B------:R2:W5:Y:S01]  /*2750*/  LDG.E.U16 R0, desc[UR36][R2.64] ;  /* 0x0000002402007981 */ /* 0x000562000c1e1500 */
[----:B------:R-:W-:Y:S05]  /*2760*/  BRA `(.L_x_23848) ;  /* 0x0000000c00247947 */ /* 0x000fea0003800000 */
.L_x_23844:
        /* <DEDUP_REMOVED lines=9> */
.L_x_23852:
[----:B------:R-:W2:Y:S02]  /*2800*/  LDG.E.U16 R4, desc[UR36][R2.64] ;  /* 0x0000002402047981 */ /* 0x000ea4000c1e1500 */
[----:B--2---:R-:W-:-:S06]  /*2810*/  HADD2.F32 R4, -RZ, R4.H0_H0 ;  /* 0x20000004ff047230 */ /* 0x004fcc0000004100 */
[----:B------:R-:W0:Y:S02]  /*2820*/  F2I.FTZ.TRUNC.NTZ R4, R4 ;  /* 0x0000000400047305 */ /* 0x000e24000021f100 */
[----:B0-----:R-:W-:Y:S01]  /*2830*/  PRMT R0, R4, 0x7610, R0 ;  /* 0x0000761004007816 */ /* 0x001fe20000000000 */
[----:B------:R-:W-:Y:S06]  /*2840*/  BRA `(.L_x_23848) ;  /* 0x0000000800ec7947 */ /* 0x000fec0003800000 */
.L_x_23851:
        /* <DEDUP_REMOVED lines=9> */
.L_x_23854:
[----:B------:R-:W2:Y:S02]  /*28e0*/  LDG.E.U16 R2, desc[UR36][R2.64] ;  /* 0x0000002402027981 */ /* 0x000ea4000c1e1500 */
[----:B--2---:R-:W-:-:S06]  /*28f0*/  HADD2.F32 R4, -RZ, R2.H0_H0 ;  /* 0x20000002ff047230 */ /* 0x004fcc0000004100 */
[----:B------:R-:W0:Y:S02]  /*2900*/  F2I.FTZ.TRUNC.NTZ R4, R4 ;  /* 0x0000000400047305 */ /* 0x000e24000021f100 */
[----:B0-----:R-:W-:Y:S01]  /*2910*/  PRMT R0, R4, 0x7610, R0 ;  /* 0x0000761004007816 */ /* 0x001fe20000000000 */
[----:B------:R-:W-:Y:S06]  /*2920*/  BRA `(.L_x_23848) ;  /* 0x0000000800b47947 */ /* 0x000fec0003800000 */
.L_x_23853:
[----:B------:R-:W2:Y:S02]  /*2930*/  LDG.E.64 R2, desc[UR36][R2.64] ;  /* 0x0000002402027981 */ /* 0x000ea4000c1e1b00 */
[----:B--2---:R0:W1:Y:S01]  /*2940*/  F2I.F64.TRUNC R0, R2 ;  /* 0x0000000200007311 */ /* 0x004062000030d100 */
[----:B------:R-:W-:Y:S05]  /*2950*/  BRA `(.L_x_23848) ;  /* 0x0000000800a87947 */ /* 0x000fea0003800000 */
.L_x_23843:
        /* <DEDUP_REMOVED lines=12> */
.L_x_23857:
[----:B------:R-:W2:Y:S02]  /*2a20*/  LDG.E.64 R2, desc[UR36][R2.64] ;  /* 0x0000002402027981 */ /* 0x000ea4000c1e1b00 */
[----:B--2---:R0:W1:Y:S01]  /*2a30*/  F2I.F64.TRUNC R0, R2 ;  /* 0x0000000200007311 */ /* 0x004062000030d100 */
[----:B------:R-:W-:Y:S05]  /*2a40*/  BRA `(.L_x_23848) ;  /* 0x00000008006c7947 */ /* 0x000fea0003800000 */
.L_x_23856:
        /* <DEDUP_REMOVED lines=28> */
.L_x_23859:
        /* <DEDUP_REMOVED lines=15> */
.L_x_23858:
[----:B------:R-:W2:Y:S02]  /*2d00*/  LDG.E.U16 R4, desc[UR36][R2.64] ;  /* 0x0000002402047981 */ /* 0x000ea4000c1e1500 */
[----:B--2---:R-:W-:-:S06]  /*2d10*/  IMAD.U32 R4, R4, 0x10000, RZ ;  /* 0x0001000004047824 */ /* 0x004fcc00078e00ff */
[----:B------:R-:W0:Y:S02]  /*2d20*/  F2I.FTZ.TRUNC.NTZ R4, R4 ;  /* 0x0000000400047305 */ /* 0x000e24000021f100 */
[----:B0-----:R-:W-:Y:S01]  /*2d30*/  PRMT R0, R4, 0x7610, R0 ;  /* 0x0000761004007816 */ /* 0x001fe20000000000 */
[----:B------:R-:W-:Y:S06]  /*2d40*/  BRA `(.L_x_23848) ;  /* 0x0000000400ac7947 */ /* 0x000fec0003800000 */
.L_x_23855:
        /* <DEDUP_REMOVED lines=10> */
.L_x_23862:
        /* <DEDUP_REMOVED lines=21> */
.L_x_23866:
[----:B------:R-:W-:Y:S05]  /*2f40*/  BSYNC B1 ;  /* 0x0000000000017941 */ /* 0x000fea0003800000 */
.L_x_23865:
[----:B------:R-:W-:Y:S01]  /*2f50*/  IMAD.SHL.U32 R2, R2, 0x100000, RZ ;  /* 0x0010000002027824 */ /* 0x000fe200078e00ff */
[----:B------:R-:W-:-:S04]  /*2f60*/  LEA R3, R0, 0x3b800000, 0x17 ;  /* 0x3b80000000037811 */ /* 0x000fc800078eb8ff */
[----:B------:R-:W-:-:S07]  /*2f70*/  LOP3.LUT R4, R3, R2, R4, 0xfe, !PT ;  /* 0x0000000203047212 */ /* 0x000fce00078efe04 */
.L_x_23864:
[----:B------:R-:W-:Y:S05]  /*2f80*/  BSYNC B0 ;  /* 0x0000000000007941 */ /* 0x000fea0003800000 */
.L_x_23863:
[----:B------:R-:W0:Y:S02]  /*2f90*/  F2I.FTZ.TRUNC.NTZ R4, R4 ;  /* 0x0000000400047305 */ /* 0x000e24000021f100 */
[----:B0-----:R-:W-:Y:S01]  /*2fa0*/  PRMT R0, R4, 0x7610, R0 ;  /* 0x0000761004007816 */ /* 0x001fe20000000000 */
[----:B------:R-:W-:Y:S06]  /*2fb0*/  BRA `(.L_x_23848) ;  /* 0x0000000400107947 */ /* 0x000fec0003800000 */
.L_x_23861:
        /* <DEDUP_REMOVED lines=21> */
.L_x_23870:
[----:B------:R-:W-:Y:S05]  /*3110*/  BSYNC B1 ;  /* 0x0000000000017941 */ /* 0x000fea0003800000 */
.L_x_23869:
[----:B------:R-:W-:Y:S01]  /*3120*/  IMAD.SHL.U32 R2, R2, 0x200000, RZ ;  /* 0x0020000002027824 */ /* 0x000fe200078e00ff */
[----:B------:R-:W-:-:S04]  /*3130*/  LEA R3, R0, 0x37800000, 0x17 ;  /* 0x3780000000037811 */ /* 0x000fc800078eb8ff */
[----:B------:R-:W-:-:S07]  /*3140*/  LOP3.LUT R4, R3, R2, R4, 0xfe, !PT ;  /* 0x0000000203047212 */ /* 0x000fce00078efe04 */
.L_x_23868:
[----:B------:R-:W-:Y:S05]  /*3150*/  BSYNC B0 ;  /* 0x0000000000007941 */ /* 0x000fea0003800000 */
.L_x_23867:
[----:B------:R-:W0:Y:S02]  /*3160*/  F2I.FTZ.TRUNC.NTZ R4, R4 ;  /* 0x0000000400047305 */ /* 0x000e24000021f100 */
[----:B0-----:R-:W-:Y:S01]  /*3170*/  PRMT R0, R4, 0x7610, R0 ;  /* 0x0000761004007816 */ /* 0x001fe20000000000 */
[----:B------:R-:W-:Y:S06]  /*3180*/  BRA `(.L_x_23848) ;  /* 0x00000000009c7947 */ /* 0x000fec0003800000 */
.L_x_23860:
        /* <DEDUP_REMOVED lines=14> */
.L_x_23874:
[----:B------:R-:W-:Y:S05]  /*3270*/  BSYNC B0 ;  /* 0x0000000000007941 */ /* 0x000fea0003800000 */
.L_x_23873:
[----:B------:R-:W0:Y:S02]  /*3280*/  F2I.FTZ.TRUNC.NTZ R4, R4 ;  /* 0x0000000400047305 */ /* 0x000e24000021f100 */
[----:B0-----:R-:W-:Y:S01]  /*3290*/  PRMT R0, R4, 0x7610, R0 ;  /* 0x0000761004007816 */ /* 0x001fe20000000000 */
[----:B------:R-:W-:Y:S06]  /*32a0*/  BRA `(.L_x_23848) ;  /* 0x0000000000547947 */ /* 0x000fec0003800000 */
.L_x_23847:
        /* <DEDUP_REMOVED lines=16> */
.L_x_23875:
[----:B------:R-:W-:Y:S01]  /*33b0*/  PRMT R0, RZ, 0x7610, R0 ;  /* 0x00007610ff007816 */ /* 0x000fe20000000000 */
[----:B------:R-:W-:Y:S06]  /*33c0*/  BRA `(.L_x_23848) ;  /* 0x00000000000c7947 */ /* 0x000fec0003800000 */
.L_x_23872:
[----:B------:R0:W5:Y:S01]  /*33d0*/  LDG.E.U8 R0, desc[UR36][R2.64] ;  /* 0x0000002402007981 */ /* 0x000162000c1e1100 */
[----:B------:R-:W-:Y:S05]  /*33e0*/  BRA `(.L_x_23848) ;  /* 0x0000000000047947 */ /* 0x000fea0003800000 */
.L_x_23871:
[----:B------:R0:W5:Y:S02]  /*33f0*/  LDG.E.U8 R0, desc[UR36][R2.64] ;  /* 0x0000002402007981 */ /* 0x000164000c1e1100 */
.L_x_23848:
        /* <DEDUP_REMOVED lines=15> */
.L_x_23879:
[----:B------:R1:W-:Y:S01]  /*34f0*/  STG.E.U8 desc[UR36][R16.64], R19 ;  /* 0x0000001310007986 */ /* 0x0003e2000c101124 */
[----:B------:R-:W-:Y:S05]  /*3500*/  BRA `(.L_x_23881) ;  /* 0x0000000c00987947 */ /* 0x000fea0003800000 */
.L_x_23878:
        /* <DEDUP_REMOVED lines=12> */
.L_x_23883:
[----:B------:R-:W-:-:S04]  /*35d0*/  LOP3.LUT R19, R19, 0xffff, RZ, 0xc0, !PT ;  /* 0x0000ffff13137812 */ /* 0x000fc800078ec0ff */
[----:B------:R-:W-:-:S05]  /*35e0*/  PRMT R3, R19, 0x8880, RZ ;  /* 0x0000888013037816 */ /* 0x000fca00000000ff */
[----:B------:R3:W-:Y:S01]  /*35f0*/  STG.E desc[UR36][R16.64], R3 ;  /* 0x0000000310007986 */ /* 0x0007e2000c101924 */
[----:B------:R-:W-:Y:S05]  /*3600*/  BRA `(.L_x_23881) ;  /* 0x0000000c00587947 */ /* 0x000fea0003800000 */
.L_x_23882:
[----:B------:R-:W-:-:S04]  /*3610*/  PRMT R3, R19, 0x8880, RZ ;  /* 0x0000888013037816 */ /* 0x000fc800000000ff */
[----:B------:R-:W-:-:S05]  /*3620*/  PRMT R3, R3, 0x7710, RZ ;  /* 0x0000771003037816 */ /* 0x000fca00000000ff */
[----:B------:R2:W-:Y:S01]  /*3630*/  STG.E.U16 desc[UR36][R16.64], R3 ;  /* 0x0000000310007986 */ /* 0x0005e2000c101524 */
[----:B------:R-:W-:Y:S05]  /*3640*/  BRA `(.L_x_23881) ;  /* 0x0000000c00487947 */ /* 0x000fea0003800000 */
.L_x_23877:
        /* <DEDUP_REMOVED lines=9> */
.L_x_23885:
[----:B------:R-:W0:Y:S02]  /*36e0*/  I2F.S8 R0, R19 ;  /* 0x0000001300007306 */ /* 0x000e240000001400 */
[----:B0-----:R-:W-:-:S05]  /*36f0*/  F2FP.F16.F32.PACK_AB R0, RZ, R0 ;  /* 0x00000000ff00723e */ /* 0x001fca00000000ff */
[----:B------:R0:W-:Y:S01]  /*3700*/  STG.E.U16 desc[UR36][R16.64], R0 ;  /* 0x0000000010007986 */ /* 0x0001e2000c101524 */
[----:B------:R-:W-:Y:S05]  /*3710*/  BRA `(.L_x_23881) ;  /* 0x0000000c00147947 */ /* 0x000fea0003800000 */
.L_x_23884:
        /* <DEDUP_REMOVED lines=10> */
.L_x_23887:
[----:B------:R-:W0:Y:S02]  /*37c0*/  I2F.S8 R19, R19 ;  /* 0x0000001300137306 */ /* 0x000e240000001400 */
[----:B0-----:R-:W-:-:S04]  /*37d0*/  F2FP.F16.F32.PACK_AB R3, RZ, R19 ;  /* 0x00000013ff03723e */ /* 0x001fc800000000ff */
[----:B------:R-:W-:-:S05]  /*37e0*/  PRMT R3, R3, 0x5410, RZ ;  /* 0x0000541003037816 */ /* 0x000fca00000000ff */
[----:B------:R0:W-:Y:S01]  /*37f0*/  STG.E desc[UR36][R16.64], R3 ;  /* 0x0000000310007986 */ /* 0x0001e2000c101924 */
[----:B------:R-:W-:Y:S05]  /*3800*/  BRA `(.L_x_23881) ;  /* 0x0000000800d87947 */ /* 0x000fea0003800000 */
.L_x_23886:
[----:B------:R-:W-:-:S04]  /*3810*/  PRMT R2, R19, 0x8880, RZ ;  /* 0x0000888013027816 */ /* 0x000fc800000000ff */
[----:B------:R-:W-:-:S06]  /*3820*/  PRMT R2, R2, 0x7710, RZ ;  /* 0x0000771002027816 */ /* 0x000fcc00000000ff */
[----:B------:R-:W0:Y:S02]  /*3830*/  I2F.F64.S16 R2, R2 ;  /* 0x0000000200027312 */ /* 0x000e240000101c00 */
[----:B0-----:R0:W-:Y:S01]  /*3840*/  STG.E.64 desc[UR36][R16.64], R2 ;  /* 0x0000000210007986 */ /* 0x0011e2000c101b24 */
[----:B------:R-:W-:Y:S05]  /*3850*/  BRA `(.L_x_23881) ;  /* 0x0000000800c47947 */ /* 0x000fea0003800000 */
.L_x_23876:
        /* <DEDUP_REMOVED lines=12> */
.L_x_23890:
[----:B------:R-:W-:Y:S02]  /*3920*/  PRMT R4, R19, 0x8880, RZ ;  /* 0x0000888013047816 */ /* 0x000fe400000000ff */
[----:B------:R-:W-:Y:S02]  /*3930*/  CS2R R6, SRZ ;  /* 0x0000000000067805 */ /* 0x000fe4000001ff00 */
[----:B------:R-:W-:-:S06]  /*3940*/  PRMT R4, R4, 0x7710, RZ ;  /* 0x0000771004047816 */ /* 0x000fcc00000000ff */
[----:B------:R-:W0:Y:S02]  /*3950*/  I2F.F64.S16 R4, R4 ;  /* 0x0000000400047312 */ /* 0x000e240000101c00 */
[----:B0-----:R0:W-:Y:S01]  /*3960*/  STG.E.128 desc[UR36][R16.64], R4 ;  /* 0x0000000410007986 */ /* 0x0011e2000c101d24 */
[----:B------:R-:W-:Y:S05]  /*3970*/  BRA `(.L_x_23881) ;  /* 0x00000008007c7947 */ /* 0x000fea0003800000 */
.L_x_23889:
        /* <DEDUP_REMOVED lines=21> */
.L_x_23894:
[----:B------:R-:W-:Y:S05]  /*3ad0*/  BSYNC B0 ;  /* 0x0000000000007941 */ /* 0x000fea0003800000 */
.L_x_23893:
[----:B------:R-:W-:-:S05]  /*3ae0*/  LOP3.LUT R3, R0, R3, RZ, 0xfc, !PT ;  /* 0x0000000300037212 */ /* 0x000fca00078efcff */
[----:B------:R0:W-:Y:S01]  /*3af0*/  STG.E.U8 desc[UR36][R16.64], R3 ;  /* 0x0000000310007986 */ /* 0x0001e2000c101124 */
[----:B------:R-:W-:Y:S05]  /*3b00*/  BRA `(.L_x_23881) ;  /* 0x0000000800187947 */ /* 0x000fea0003800000 */
.L_x_23892:
        /* <DEDUP_REMOVED lines=13> */
.L_x_23896:
[----:B------:R-:W-:Y:S01]  /*3be0*/  IMAD.MOV.U32 R0, RZ, RZ, 0x7f ;  /* 0x0000007fff007424 */ /* 0x000fe200078e00ff */
[----:B------:R-:W-:-:S04]  /*3bf0*/  ISETP.GT.U32.AND P0, PT, R2, 0x7f800000, PT ;  /* 0x7f8000000200780c */ /* 0x000fc80003f04070 */
[----:B------:R-:W-:-:S09]  /*3c00*/  SEL R0, R0, 0x7c, P0 ;  /* 0x0000007c00007807 */ /* 0x000fd20000000000 */
.L_x_23897:
[----:B------:R-:W-:Y:S05]  /*3c10*/  BSYNC B0 ;  /* 0x0000000000007941 */ /* 0x000fea0003800000 */
.L_x_23895:
[----:B------:R-:W-:-:S04]  /*3c20*/  LOP3.LUT R2, R19, 0x80000000, RZ, 0xc0, !PT ;  /* 0x8000000013027812 */ /* 0x000fc800078ec0ff */
[----:B------:R-:W-:-:S04]  /*3c30*/  SHF.R.U32.HI R3, RZ, 0x18, R2 ;  /* 0x00000018ff037819 */ /* 0x000fc80000011602 */
[----:B------:R-:W-:-:S05]  /*3c40*/  LOP3.LUT R3, R0, R3, RZ, 0xfc, !PT ;  /* 0x0000000300037212 */ /* 0x000fca00078efcff */
[----:B------:R0:W-:Y:S01]  /*3c50*/  STG.E.U8 desc[UR36][R16.64], R3 ;  /* 0x0000000310007986 */ /* 0x0001e2000c101124 */
[----:B------:R-:W-:Y:S05]  /*3c60*/  BRA `(.L_x_23881) ;  /* 0x0000000400c07947 */ /* 0x000fea0003800000 */
.L_x_23891:
[----:B------:R-:W0:Y:S02]  /*3c70*/  I2F.S8 R0, R19 ;  /* 0x0000001300007306 */ /* 0x000e240000001400 */
[----:B0-----:R-:W-:-:S05]  /*3c80*/  F2FP.BF16.F32.PACK_AB R0, RZ, R0 ;  /* 0x00000000ff00723e */ /* 0x001fca00000010ff */
[----:B------:R0:W-:Y:S01]  /*3c90*/  STG.E.U16 desc[UR36][R16.64], R0 ;  /* 0x0000000010007986 */ /* 0x0001e2000c101524 */
[----:B------:R-:W-:Y:S05]  /*3ca0*/  BRA `(.L_x_23881) ;  /* 0x0000000400b07947 */ /* 0x000fea0003800000 */
.L_x_23888:
        /* <DEDUP_REMOVED lines=12> */
.L_x_23900:
        /* <DEDUP_REMOVED lines=17> */
.L_x_23903:
[----:B------:R-:W-:-:S04]  /*3e80*/  LOP3.LUT R2, R19, 0x80000000, RZ, 0xc0, !PT ;  /* 0x8000000013027812 */ /* 0x000fc800078ec0ff */
[----:B------:R-:W-:-:S04]  /*3e90*/  SHF.R.U32.HI R3, RZ, 0x18, R2 ;  /* 0x00000018ff037819 */ /* 0x000fc80000011602 */
[----:B------:R-:W-:-:S04]  /*3ea0*/  LOP3.LUT R0, R0, R3, RZ, 0xfc, !PT ;  /* 0x0000000300007212 */ /* 0x000fc800078efcff */
[----:B------:R-:W-:-:S07]  /*3eb0*/  PRMT R8, R0, 0x7610, R8 ;  /* 0x0000761000087816 */ /* 0x000fce0000000008 */
.L_x_23902:
[----:B------:R-:W-:Y:S05]  /*3ec0*/  BSYNC B0 ;  /* 0x0000000000007941 */ /* 0x000fea0003800000 */
.L_x_23901:
[----:B------:R0:W-:Y:S01]  /*3ed0*/  STG.E.U8 desc[UR36][R16.64], R8 ;  /* 0x0000000810007986 */ /* 0x0001e2000c101124 */
[----:B------:R-:W-:Y:S05]  /*3ee0*/  BRA `(.L_x_23881) ;  /* 0x0000000400207947 */ /* 0x000fea0003800000 */
.L_x_23899:
        /* <DEDUP_REMOVED lines=17> */
.L_x_23906:
[----:B------:R-:W-:-:S04]  /*4000*/  LOP3.LUT R2, R19, 0x80000000, RZ, 0xc0, !PT ;  /* 0x8000000013027812 */ /* 0x000fc800078ec0ff */
[----:B------:R-:W-:-:S04]  /*4010*/  SHF.R.U32.HI R3, RZ, 0x18, R2 ;  /* 0x00000018ff037819 */ /* 0x000fc80000011602 */
[----:B------:R-:W-:-:S04]  /*4020*/  LOP3.LUT R0, R0, R3, RZ, 0xfc, !PT ;  /* 0x0000000300007212 */ /* 0x000fc800078efcff */
[----:B------:R-:W-:-:S07]  /*4030*/  PRMT R8, R0, 0x7610, R8 ;  /* 0x0000761000087816 */ /* 0x000fce0000000008 */
.L_x_23905:
[----:B------:R-:W-:Y:S05]  /*4040*/  BSYNC B0 ;  /* 0x0000000000007941 */ /* 0x000fea0003800000 */
.L_x_23904:
[----:B------:R0:W-:Y:S01]  /*4050*/  STG.E.U8 desc[UR36][R16.64], R8 ;  /* 0x0000000810007986 */ /* 0x0001e2000c101124 */
[----:B------:R-:W-:Y:S05]  /*4060*/  BRA `(.L_x_23881) ;  /* 0x0000000000c07947 */ /* 0x000fea0003800000 */
.L_x_23898:
        /* <DEDUP_REMOVED lines=22> */
.L_x_23880:
        /* <DEDUP_REMOVED lines=16> */
.L_x_23909:
[----:B------:R-:W-:Y:S05]  /*42d0*/  BRA `(.L_x_23881) ;  /* 0x0000000000247947 */ /* 0x000fea0003800000 */
.L_x_23908:
[----:B------:R-:W-:-:S04]  /*42e0*/  LOP3.LUT R19, R19, 0xffff, RZ, 0xc0, !PT ;  /* 0x0000ffff13137812 */ /* 0x000fc800078ec0ff */
[----:B------:R-:W-:-:S05]  /*42f0*/  PRMT R19, R19, 0x8880, RZ ;  /* 0x0000888013137816 */ /* 0x000fca00000000ff */
[----:B------:R-:W-:-:S05]  /*4300*/  IMAD.MOV.U32 R2, RZ, RZ, R19 ;  /* 0x000000ffff027224 */ /* 0x000fca00078e0013 */
[----:B------:R-:W-:-:S05]  /*4310*/  SHF.R.S32.HI R3, RZ, 0x1f, R2 ;  /* 0x0000001fff037819 */ /* 0x000fca0000011402 */
[----:B------:R0:W-:Y:S01]  /*4320*/  STG.E.64 desc[UR36][R16.64], R2 ;  /* 0x0000000210007986 */ /* 0x0001e2000c101b24 */
[----:B------:R-:W-:Y:S05]  /*4330*/  BRA `(.L_x_23881) ;  /* 0x00000000000c7947 */ /* 0x000fea0003800000 */
.L_x_23907:
[----:B------:R-:W-:-:S04]  /*4340*/  LOP3.LUT R19, R19, 0xffff, RZ, 0xc0, !PT ;  /* 0x0000ffff13137812 */ /* 0x000fc800078ec0ff */
[----:B------:R-:W-:-:S05]  /*4350*/  PRMT R3, R19, 0x8880, RZ ;  /* 0x0000888013037816 */ /* 0x000fca00000000ff */
[----:B------:R0:W-:Y:S02]  /*4360*/  STG.E desc[UR36][R16.64], R3 ;  /* 0x0000000310007986 */ /* 0x0001e4000c101924 */
.L_x_23881:
[----:B------:R-:W-:-:S04]  /*4370*/  IMAD R18, R18, 0x200, R23 ;  /* 0x0000020012127824 */ /* 0x000fc800078e0217 */
[----:B01----:R-:W-:-:S07]  /*4380*/  VIADD R19, R18, 0x80 ;  /* 0x0000008012137836 */ /* 0x003fce0000000000 */
.L_x_23808:
[----:B------:R-:W-:Y:S05]  /*4390*/  BSYNC B6 ;  /* 0x0000000000067941 */ /* 0x000fea0003800000 */
.L_x_23807:
        /* <DEDUP_REMOVED lines=358> */
.L_x_23912:
        /* <DEDUP_REMOVED lines=20> */
.L_x_23916:
[----:B------:R0:W5:Y:S01]  /*5b40*/  LDG.E.U8 R22, desc[UR36][R2.64] ;  /* 0x0000002402167981 */ /* 0x000162000c1e1100 */
[----:B------:R-:W-:Y:S05]  /*5b50*/  BRA `(.L_x_23918) ;  /* 0x0000000c00547947 */ /* 0x000fea0003800000 */
.L_x_23915:
        /* <DEDUP_REMOVED lines=8> */
.L_x_23920:
[----:B------:R0:W5:Y:S01]  /*5be0*/  LDG.E.U8 R22, desc[UR36][R2.64] ;  /* 0x0000002402167981 */ /* 0x000162000c1e1100 */
[----:B------:R-:W-:Y:S05]  /*5bf0*/  BRA `(.L_x_23918) ;  /* 0x0000000c002c7947 */ /* 0x000fea0003800000 */
.L_x_23919:
[----:B------:R0:W5:Y:S01]  /*5c00*/  LDG.E.U16 R22, desc[UR36][R2.64] ;  /* 0x0000002402167981 */ /* 0x000162000c1e1500 */
[----:B------:R-:W-:Y:S05]  /*5c10*/  BRA `(.L_x_23918) ;  /* 0x0000000c00247947 */ /* 0x000fea0003800000 */
.L_x_23914:
        /* <DEDUP_REMOVED lines=9> */
.L_x_23922:
[----:B------:R-:W2:Y:S02]  /*5cb0*/  LDG.E.U16 R0, desc[UR36][R2.64] ;  /* 0x0000002402007981 */ /* 0x000ea4000c1e1500 */
[----:B--2---:R-:W-:-:S06]  /*5cc0*/  HADD2.F32 R0, -RZ, R0.H0_H0 ;  /* 0x20000000ff007230 */ /* 0x004fcc0000004100 */
[----:B------:R-:W0:Y:S02]  /*5cd0*/  F2I.FTZ.TRUNC.NTZ R0, R0 ;  /* 0x0000000000007305 */ /* 0x000e24000021f100 */
[----:B0-----:R-:W-:Y:S01]  /*5ce0*/  PRMT R22, R0, 0x7610, R22 ;  /* 0x0000761000167816 */ /* 0x001fe20000000016 */
[----:B------:R-:W-:Y:S06]  /*5cf0*/  BRA `(.L_x_23918) ;  /* 0x0000000800ec7947 */ /* 0x000fec0003800000 */
.L_x_23921:
        /* <DEDUP_REMOVED lines=9> */
.L_x_23924:
[----:B------:R-:W2:Y:S02]  /*5d90*/  LDG.E.U16 R2, desc[UR36][R2.64] ;  /* 0x0000002402027981 */ /* 0x000ea4000c1e1500 */
[----:B--2---:R-:W-:-:S06]  /*5da0*/  HADD2.F32 R0, -RZ, R2.H0_H0 ;  /* 0x20000002ff007230 */ /* 0x004fcc0000004100 */
[----:B------:R-:W0:Y:S02]  /*5db0*/  F2I.FTZ.TRUNC.NTZ R0, R0 ;  /* 0x0000000000007305 */ /* 0x000e24000021f100 */
[----:B0-----:R-:W-:Y:S01]  /*5dc0*/  PRMT R22, R0, 0x7610, R22 ;  /* 0x0000761000167816 */ /* 0x001fe20000000016 */
[----:B------:R-:W-:Y:S06]  /*5dd0*/  BRA `(.L_x_23918) ;  /* 0x0000000800b47947 */ /* 0x000fec0003800000 */
.L_x_23923:
[----:B------:R-:W2:Y:S02]  /*5de0*/  LDG.E.64 R2, desc[UR36][R2.64] ;  /* 0x0000002402027981 */ /* 0x000ea4000c1e1b00 */
[----:B--2---:R0:W1:Y:S01]  /*5df0*/  F2I.F64.TRUNC R22, R2 ;  /* 0x0000000200167311 */ /* 0x004062000030d100 */
[----:B------:R-:W-:Y:S05]  /*5e00*/  BRA `(.L_x_23918) ;  /* 0x0000000800a87947 */ /* 0x000fea0003800000 */
.L_x_23913:
        /* <DEDUP_REMOVED lines=12> */
.L_x_23927:
[----:B------:R-:W2:Y:S02]  /*5ed0*/  LDG.E.64 R2, desc[UR36][R2.64] ;  /* 0x0000002402027981 */ /* 0x000ea4000c1e1b00 */
[----:B--2---:R0:W1:Y:S01]  /*5ee0*/  F2I.F64.TRUNC R22, R2 ;  /* 0x0000000200167311 */ /* 0x004062000030d100 */
[----:B------:R-:W-:Y:S05]  /*5ef0*/  BRA `(.L_x_23918) ;  /* 0x00000008006c7947 */ /* 0x000fea0003800000 */
.L_x_23926:
        /* <DEDUP_REMOVED lines=28> */
.L_x_23929:
        /* <DEDUP_REMOVED lines=15> */
.L_x_23928:
[----:B------:R-:W2:Y:S02]  /*61b0*/  LDG.E.U16 R0, desc[UR36][R2.64] ;  /* 0x0000002402007981 */ /* 0x000ea4000c1e1500 */
[----:B--2---:R-:W-:-:S06]  /*61c0*/  IMAD.U32 R0, R0, 0x10000, RZ ;  /* 0x0001000000007824 */ /* 0x004fcc00078e00ff */
[----:B------:R-:W0:Y:S02]  /*61d0*/  F2I.FTZ.TRUNC.NTZ R0, R0 ;  /* 0x0000000000007305 */ /* 0x000e24000021f100 */
[----:B0-----:R-:W-:Y:S01]  /*61e0*/  PRMT R22, R0, 0x7610, R22 ;  /* 0x0000761000167816 */ /* 0x001fe20000000016 */
[----:B------:R-:W-:Y:S06]  /*61f0*/  BRA `(.L_x_23918) ;  /* 0x0000000400ac7947 */ /* 0x000fec0003800000 */
.L_x_23925:
        /* <DEDUP_REMOVED lines=10> */
.L_x_23932:
        /* <DEDUP_REMOVED lines=21> */
.L_x_23936:
[----:B------:R-:W-:Y:S05]  /*63f0*/  BSYNC B1 ;  /* 0x0000000000017941 */ /* 0x000fea0003800000 */
.L_x_23935:
[----:B------:R-:W-:Y:S01]  /*6400*/  LEA R3, R0, 0x3b800000, 0x17 ;  /* 0x3b80000000037811 */ /* 0x000fe200078eb8ff */
[----:B------:R-:W-:-:S05]  /*6410*/  IMAD.SHL.U32 R0, R2, 0x100000, RZ ;  /* 0x0010000002007824 */ /* 0x000fca00078e00ff */
[----:B------:R-:W-:-:S07]  /*6420*/  LOP3.LUT R0, R3, R0, R4, 0xfe, !PT ;  /* 0x0000000003007212 */ /* 0x000fce00078efe04 */
.L_x_23934:
[----:B------:R-:W-:Y:S05]  /*6430*/  BSYNC B0 ;  /* 0x0000000000007941 */ /* 0x000fea0003800000 */
.L_x_23933:
[----:B------:R-:W0:Y:S02]  /*6440*/  F2I.FTZ.TRUNC.NTZ R0, R0 ;  /* 0x0000000000007305 */ /* 0x000e24000021f100 */
[----:B0-----:R-:W-:Y:S01]  /*6450*/  PRMT R22, R0, 0x7610, R22 ;  /* 0x0000761000167816 */ /* 0x001fe20000000016 */
[----:B------:R-:W-:Y:S06]  /*6460*/  BRA `(.L_x_23918) ;  /* 0x0000000400107947 */ /* 0x000fec0003800000 */
.L_x_23931:
        /* <DEDUP_REMOVED lines=21> */
.L_x_23940:
[----:B------:R-:W-:Y:S05]  /*65c0*/  BSYNC B1 ;  /* 0x0000000000017941 */ /* 0x000fea0003800000 */
.L_x_23939:
[----:B------:R-:W-:Y:S01]  /*65d0*/  LEA R3, R0, 0x37800000, 0x17 ;  /* 0x3780000000037811 */ /* 0x000fe200078eb8ff */
[----:B------:R-:W-:-:S05]  /*65e0*/  IMAD.SHL.U32 R0, R2, 0x200000, RZ ;  /* 0x0020000002007824 */ /* 0x000fca00078e00ff */
[----:B------:R-:W-:-:S07]  /*65f0*/  LOP3.LUT R0, R3, R0, R4, 0xfe, !PT ;  /* 0x0000000003007212 */ /* 0x000fce00078efe04 */
.L_x_23938:
[----:B------:R-:W-:Y:S05]  /*6600*/  BSYNC B0 ;  /* 0x0000000000007941 */ /* 0x000fea0003800000 */
.L_x_23937:
[----:B------:R-:W0:Y:S02]  /*6610*/  F2I.FTZ.TRUNC.NTZ R0, R0 ;  /* 0x0000000000007305 */ /* 0x000e24000021f100 */
[----:B0-----:R-:W-:Y:S01]  /*6620*/  PRMT R22, R0, 0x7610, R22 ;  /* 0x0000761000167816 */ /* 0x001fe20000000016 */
[----:B------:R-:W-:Y:S06]  /*6630*/  BRA `(.L_x_23918) ;  /* 0x00000000009c7947 */ /* 0x000fec0003800000 */
.L_x_23930:
        /* <DEDUP_REMOVED lines=14> */
.L_x_23944:
[----:B------:R-:W-:Y:S05]  /*6720*/  BSYNC B0 ;  /* 0x0000000000007941 */ /* 0x000fea0003800000 */
.L_x_23943:
[----:B------:R-:W0:Y:S02]  /*6730*/  F2I.FTZ.TRUNC.NTZ R0, R0 ;  /* 0x0000000000007305 */ /* 0x000e24000021f100 */
[----:B0-----:R-:W-:Y:S01]  /*6740*/  PRMT R22, R0, 0x7610, R22 ;  /* 0x0000761000167816 */ /* 0x001fe20000000016 */
[----:B------:R-:W-:Y:S06]  /*6750*/  BRA `(.L_x_23918) ;  /* 0x0000000000547947 */ /* 0x000fec0003800000 */
.L_x_23917:
        /* <DEDUP_REMOVED lines=16> */
.L_x_23945:
[----:B------:R-:W-:Y:S01]  /*6860*/  PRMT R22, RZ, 0x7610, R22 ;  /* 0x00007610ff167816 */ /* 0x000fe20000000016 */
[----:B------:R-:W-:Y:S06]  /*6870*/  BRA `(.L_x_23918) ;  /* 0x00000000000c7947 */ /* 0x000fec0003800000 */
.L_x_23942:
[----:B------:R3:W5:Y:S01]  /*6880*/  LDG.E.U8 R22, desc[UR36][R2.64] ;  /* 0x0000002402167981 */ /* 0x000762000c1e1100 */
[----:B------:R-:W-:Y:S05]  /*6890*/  BRA `(.L_x_23918) ;  /* 0x0000000000047947 */ /* 0x000fea0003800000 */
.L_x_23941:
[----:B------:R4:W5:Y:S02]  /*68a0*/  LDG.E.U8 R22, desc[UR36][R2.64] ;  /* 0x0000002402167981 */ /* 0x000964000c1e1100 */
.L_x_23918:
        /* <DEDUP_REMOVED lines=17> */
.L_x_23949:
[----:B------:R4:W5:Y:S01]  /*69c0*/  LDG.E.U8 R5, desc[UR36][R2.64] ;  /* 0x0000002402057981 */ /* 0x000962000c1e1100 */
[----:B------:R-:W-:Y:S05]  /*69d0*/  BRA `(.L_x_23951) ;  /* 0x0000000c00547947 */ /* 0x000fea0003800000 */
.L_x_23948:
        /* <DEDUP_REMOVED lines=8> */
.L_x_23953:
[----:B------:R2:W5:Y:S01]  /*6a60*/  LDG.E.U8 R5, desc[UR36][R2.64] ;  /* 0x0000002402057981 */ /* 0x000562000c1e1100 */
[----:B------:R-:W-:Y:S05]  /*6a70*/  BRA `(.L_x_23951) ;  /* 0x0000000c002c7947 */ /* 0x000fea0003800000 */
.L_x_23952:
[----:B------:R0:W5:Y:S01]  /*6a80*/  LDG.E.U16 R5, desc[UR36][R2.64] ;  /* 0x0000002402057981 */ /* 0x000162000c1e1500 */
[----:B------:R-:W-:Y:S05]  /*6a90*/  BRA `(.L_x_23951) ;  /* 0x0000000c00247947 */ /* 0x000fea0003800000 */
.L_x_23947:
        /* <DEDUP_REMOVED lines=9> */
.L_x_23955:
[----:B------:R-:W2:Y:S02]  /*6b30*/  LDG.E.U16 R0, desc[UR36][R2.64] ;  /* 0x0000002402007981 */ /* 0x000ea4000c1e1500 */
[----:B--2---:R-:W-:-:S06]  /*6b40*/  HADD2.F32 R0, -RZ, R0.H0_H0 ;  /* 0x20000000ff007230 */ /* 0x004fcc0000004100 */
[----:B------:R-:W0:Y:S02]  /*6b50*/  F2I.FTZ.TRUNC.NTZ R0, R0 ;  /* 0x0000000000007305 */ /* 0x000e24000021f100 */
[----:B0-----:R-:W-:Y:S01]  /*6b60*/  PRMT R5, R0, 0x7610, R5 ;  /* 0x0000761000057816 */ /* 0x001fe20000000005 */
[----:B------:R-:W-:Y:S06]  /*6b70*/  BRA `(.L_x_23951) ;  /* 0x0000000800ec7947 */ /* 0x000fec0003800000 */
.L_x_23954:
        /* <DEDUP_REMOVED lines=9> */
.L_x_23957:
[----:B------:R-:W2:Y:S02]  /*6c10*/  LDG.E.U16 R2, desc[UR36][R2.64] ;  /* 0x0000002402027981 */ /* 0x000ea4000c1e1500 */
[----:B--2---:R-:W-:-:S06]  /*6c20*/  HADD2.F32 R0, -RZ, R2.H0_H0 ;  /* 0x20000002ff007230 */ /* 0x004fcc0000004100 */
[----:B------:R-:W0:Y:S02]  /*6c30*/  F2I.FTZ.TRUNC.NTZ R0, R0 ;  /* 0x0000000000007305 */ /* 0x000e24000021f100 */
[----:B0-----:R-:W-:Y:S01]  /*6c40*/  PRMT R5, R0, 0x7610, R5 ;  /* 0x0000761000057816 */ /* 0x001fe20000000005 */
[----:B------:R-:W-:Y:S06]  /*6c50*/  BRA `(.L_x_23951) ;  /* 0x0000000800b47947 */ /* 0x000fec0003800000 */
.L_x_23956:
[----:B------:R-:W2:Y:S02]  /*6c60*/  LDG.E.64 R2, desc[UR36][R2.64] ;  /* 0x0000002402027981 */ /* 0x000ea4000c1e1b00 */
[----:B--2---:R0:W1:Y:S01]  /*6c70*/  F2I.F64.TRUNC R5, R2 ;  /* 0x0000000200057311 */ /* 0x004062000030d100 */
[----:B------:R-:W-:Y:S05]  /*6c80*/  BRA `(.L_x_23951) ;  /* 0x0000000800a87947 */ /* 0x000fea0003800000 */
.L_x_23946:
        /* <DEDUP_REMOVED lines=12> */
.L_x_23960:
[----:B------:R-:W2:Y:S02]  /*6d50*/  LDG.E.64 R2, desc[UR36][R2.64] ;  /* 0x0000002402027981 */ /* 0x000ea4000c1e1b00 */
[----:B--2---:R0:W1:Y:S01]  /*6d60*/  F2I.F64.TRUNC R5, R2 ;  /* 0x0000000200057311 */ /* 0x004062000030d100 */
[----:B------:R-:W-:Y:S05]  /*6d70*/  BRA `(.L_x_23951) ;  /* 0x00000008006c7947 */ /* 0x000fea0003800000 */
.L_x_23959:
        /* <DEDUP_REMOVED lines=28> */
.L_x_23962:
        /* <DEDUP_REMOVED lines=15> */
.L_x_23961:
[----:B------:R-:W2:Y:S02]  /*7030*/  LDG.E.U16 R0, desc[UR36][R2.64] ;  /* 0x0000002402007981 */ /* 0x000ea4000c1e1500 */
[----:B--2---:R-:W-:-:S06]  /*7040*/  IMAD.U32 R0, R0, 0x10000, RZ ;  /* 0x0001000000007824 */ /* 0x004fcc00078e00ff */
[----:B------:R-:W0:Y:S02]  /*7050*/  F2I.FTZ.TRUNC.NTZ R0, R0 ;  /* 0x0000000000007305 */ /* 0x000e24000021f100 */
[----:B0-----:R-:W-:Y:S01]  /*7060*/  PRMT R5, R0, 0x7610, R5 ;  /* 0x0000761000057816 */ /* 0x001fe20000000005 */
[----:B------:R-:W-:Y:S06]  /*7070*/  BRA `(.L_x_23951) ;  /* 0x0000000400ac7947 */ /* 0x000fec0003800000 */
.L_x_23958:
        /* <DEDUP_REMOVED lines=10> */
.L_x_23965:
        /* <DEDUP_REMOVED lines=21> */
.L_x_23969:
[----:B------:R-:W-:Y:S05]  /*7270*/  BSYNC B1 ;  /* 0x0000000000017941 */ /* 0x000fea0003800000 */
.L_x_23968:
[----:B------:R-:W-:Y:S01]  /*7280*/  LEA R3, R0, 0x3b800000, 0x17 ;  /* 0x3b80000000037811 */ /* 0x000fe200078eb8ff */
[----:B------:R-:W-:-:S05]  /*7290*/  IMAD.SHL.U32 R0, R2, 0x100000, RZ ;  /* 0x0010000002007824 */ /* 0x000fca00078e00ff */
[----:B------:R-:W-:-:S07]  /*72a0*/  LOP3.LUT R0, R3, R0, R4, 0xfe, !PT ;  /* 0x0000000003007212 */ /* 0x000fce00078efe04 */
.L_x_23967:
[----:B------:R-:W-:Y:S05]  /*72b0*/  BSYNC B0 ;  /* 0x0000000000007941 */ /* 0x000fea0003800000 */
.L_x_23966:
[----:B------:R-:W0:Y:S02]  /*72c0*/  F2I.FTZ.TRUNC.NTZ R0, R0 ;  /* 0x0000000000007305 */ /* 0x000e24000021f100 */
[----:B0-----:R-:W-:Y:S01]  /*72d0*/  PRMT R5, R0, 0x7610, R5 ;  /* 0x0000761000057816 */ /* 0x001fe20000000005 */
[----:B------:R-:W-:Y:S06]  /*72e0*/  BRA `(.L_x_23951) ;  /* 0x0000000400107947 */ /* 0x000fec0003800000 */
.L_x_23964:
        /* <DEDUP_REMOVED lines=21> */
.L_x_23973:
[----:B------:R-:W-:Y:S05]  /*7440*/  BSYNC B1 ;  /* 0x0000000000017941 */ /* 0x000fea0003800000 */
.L_x_23972:
[----:B------:R-:W-:Y:S01]  /*7450*/  LEA R3, R0, 0x37800000, 0x17 ;  /* 0x3780000000037811 */ /* 0x000fe200078eb8ff */
[----:B------:R-:W-:-:S05]  /*7460*/  IMAD.SHL.U32 R0, R2, 0x200000, RZ ;  /* 0x0020000002007824 */ /* 0x000fca00078e00ff */
[----:B------:R-:W-:-:S07]  /*7470*/  LOP3.LUT R0, R3, R0, R4, 0xfe, !PT ;  /* 0x0000000003007212 */ /* 0x000fce00078efe04 */
.L_x_23971:
[----:B------:R-:W-:Y:S05]  /*7480*/  BSYNC B0 ;  /* 0x0000000000007941 */ /* 0x000fea0003800000 */
.L_x_23970:
[----:B------:R-:W0:Y:S02]  /*7490*/  F2I.FTZ.TRUNC.NTZ R0, R0 ;  /* 0x0000000000007305 */ /* 0x000e24000021f100 */
[----:B0-----:R-:W-:Y:S01]  /*74a0*/  PRMT R5, R0, 0x7610, R5 ;  /* 0x0000761000057816 */ /* 0x001fe20000000005 */
[----:B------:R-:W-:Y:S06]  /*74b0*/  BRA `(.L_x_23951) ;  /* 0x00000000009c7947 */ /* 0x000fec0003800000 */
.L_x_23963:
        /* <DEDUP_REMOVED lines=14> */
.L_x_23977:
[----:B------:R-:W-:Y:S05]  /*75a0*/  BSYNC B0 ;  /* 0x0000000000007941 */ /* 0x000fea0003800000 */
.L_x_23976:
[----:B------:R-:W0:Y:S02]  /*75b0*/  F2I.FTZ.TRUNC.NTZ R0, R0 ;  /* 0x0000000000007305 */ /* 0x000e24000021f100 */
[----:B0-----:R-:W-:Y:S01]  /*75c0*/  PRMT R5, R0, 0x7610, R5 ;  /* 0x0000761000057816 */ /* 0x001fe20000000005 */
[----:B------:R-:W-:Y:S06]  /*75d0*/  BRA `(.L_x_23951) ;  /* 0x0000000000547947 */ /* 0x000fec0003800000 */
.L_x_23950:
        /* <DEDUP_REMOVED lines=16> */
.L_x_23978:
[----:B------:R-:W-:Y:S01]  /*76e0*/  PRMT R5, RZ, 0x7610, R5 ;  /* 0x00007610ff057816 */ /* 0x000fe20000000005 */
[----:B------:R-:W-:Y:S06]  /*76f0*/  BRA `(.L_x_23951) ;  /* 0x00000000000c7947 */ /* 0x000fec0003800000 */
.L_x_23975:
[----:B------:R0:W5:Y:S01]  /*7700*/  LDG.E.U8 R5, desc[UR36][R2.64] ;  /* 0x0000002402057981 */ /* 0x000162000c1e1100 */
[----:B------:R-:W-:Y:S05]  /*7710*/  BRA `(.L_x_23951) ;  /* 0x0000000000047947 */ /* 0x000fea0003800000 */
.L_x_23974:
[----:B------:R0:W5:Y:S02]  /*7720*/  LDG.E.U8 R5, desc[UR36][R2.64] ;  /* 0x0000002402057981 */ /* 0x000164000c1e1100 */
.L_x_23951:
        /* <DEDUP_REMOVED lines=15> */
.L_x_23982:
[----:B------:R0:W-:Y:S01]  /*7820*/  STG.E.U8 desc[UR36][R16.64], R5 ;  /* 0x0000000510007986 */ /* 0x0001e2000c101124 */
[----:B------:R-:W-:Y:S05]  /*7830*/  BRA `(.L_x_23984) ;  /* 0x0000000c00987947 */ /* 0x000fea0003800000 */
.L_x_23981:
        /* <DEDUP_REMOVED lines=12> */
.L_x_23986:
[----:B------:R-:W-:-:S04]  /*7900*/  LOP3.LUT R5, R5, 0xffff, RZ, 0xc0, !PT ;  /* 0x0000ffff05057812 */ /* 0x000fc800078ec0ff */
[----:B------:R-:W-:-:S05]  /*7910*/  PRMT R3, R5, 0x8880, RZ ;  /* 0x0000888005037816 */ /* 0x000fca00000000ff */
[----:B------:R3:W-:Y:S01]  /*7920*/  STG.E desc[UR36][R16.64], R3 ;  /* 0x0000000310007986 */ /* 0x0007e2000c101924 */
[----:B------:R-:W-:Y:S05]  /*7930*/  BRA `(.L_x_23984) ;  /* 0x0000000c00587947 */ /* 0x000fea0003800000 */
.L_x_23985:
[----:B------:R-:W-:-:S04]  /*7940*/  PRMT R3, R5, 0x8880, RZ ;  /* 0x0000888005037816 */ /* 0x000fc800000000ff */
[----:B------:R-:W-:-:S05]  /*7950*/  PRMT R3, R3, 0x7710, RZ ;  /* 0x0000771003037816 */ /* 0x000fca00000000ff */
[----:B------:R2:W-:Y:S01]  /*7960*/  STG.E.U16 desc[UR36][R16.64], R3 ;  /* 0x0000000310007986 */ /* 0x0005e2000c101524 */
[----:B------:R-:W-:Y:S05]  /*7970*/  BRA `(.L_x_23984) ;  /* 0x0000000c00487947 */ /* 0x000fea0003800000 */
.L_x_23980:
        /* <DEDUP_REMOVED lines=9> */
.L_x_23988:
[----:B------:R-:W0:Y:S02]  /*7a10*/  I2F.S8 R0, R5 ;  /* 0x0000000500007306 */ /* 0x000e240000001400 */
[----:B0-----:R-:W-:-:S05]  /*7a20*/  F2FP.F16.F32.PACK_AB R0, RZ, R0 ;  /* 0x00000000ff00723e */ /* 0x001fca00000000ff */
[----:B------:R0:W-:Y:S01]  /*7a30*/  STG.E.U16 desc[UR36][R16.64], R0 ;  /* 0x0000000010007986 */ /* 0x0001e2000c101524 */
[----:B------:R-:W-:Y:S05]  /*7a40*/  BRA `(.L_x_23984) ;  /* 0x0000000c00147947 */ /* 0x000fea0003800000 */
.L_x_23987:
        /* <DEDUP_REMOVED lines=10> */
.L_x_23990:
[----:B------:R-:W0:Y:S02]  /*7af0*/  I2F.S8 R5, R5 ;  /* 0x0000000500057306 */ /* 0x000e240000001400 */
[----:B0-----:R-:W-:-:S04]  /*7b00*/  F2FP.F16.F32.PACK_AB R3, RZ, R5 ;  /* 0x00000005ff03723e */ /* 0x001fc800000000ff */
[----:B------:R-:W-:-:S05]  /*7b10*/  PRMT R3, R3, 0x5410, RZ ;  /* 0x0000541003037816 */ /* 0x000fca00000000ff */
[----:B------:R0:W-:Y:S01]  /*7b20*/  STG.E desc[UR36][R16.64], R3 ;  /* 0x0000000310007986 */ /* 0x0001e2000c101924 */
[----:B------:R-:W-:Y:S05]  /*7b30*/  BRA `(.L_x_23984) ;  /* 0x0000000800d87947 */ /* 0x000fea0003800000 */
.L_x_23989:
[----:B------:R-:W-:-:S04]  /*7b40*/  PRMT R2, R5, 0x8880, RZ ;  /* 0x0000888005027816 */ /* 0x000fc800000000ff */
[----:B------:R-:W-:-:S06]  /*7b50*/  PRMT R2, R2, 0x7710, RZ ;  /* 0x0000771002027816 */ /* 0x000fcc00000000ff */
[----:B------:R-:W0:Y:S02]  /*7b60*/  I2F.F64.S16 R2, R2 ;  /* 0x0000000200027312 */ /* 0x000e240000101c00 */
[----:B0-----:R0:W-:Y:S01]  /*7b70*/  STG.E.64 desc[UR36][R16.64], R2 ;  /* 0x0000000210007986 */ /* 0x0011e2000c101b24 */
[----:B------:R-:W-:Y:S05]  /*7b80*/  BRA `(.L_x_23984) ;  /* 0x0000000800c47947 */ /* 0x000fea0003800000 */
.L_x_23979:
        /* <DEDUP_REMOVED lines=12> */
.L_x_23993:
[----:B------:R-:W-:Y:S02]  /*7c50*/  PRMT R4, R5, 0x8880, RZ ;  /* 0x0000888005047816 */ /* 0x000fe400000000ff */
[----:B------:R-:W-:Y:S02]  /*7c60*/  CS2R R6, SRZ ;  /* 0x0000000000067805 */ /* 0x000fe4000001ff00 */
[----:B------:R-:W-:-:S06]  /*7c70*/  PRMT R4, R4, 0x7710, RZ ;  /* 0x0000771004047816 */ /* 0x000fcc00000000ff */
[----:B------:R-:W0:Y:S02]  /*7c80*/  I2F.F64.S16 R4, R4 ;  /* 0x0000000400047312 */ /* 0x000e240000101c00 */
[----:B0-----:R0:W-:Y:S01]  /*7c90*/  STG.E.128 desc[UR36][R16.64], R4 ;  /* 0x0000000410007986 */ /* 0x0011e2000c101d24 */
[----:B------:R-:W-:Y:S05]  /*7ca0*/  BRA `(.L_x_23984) ;  /* 0x00000008007c7947 */ /* 0x000fea0003800000 */
.L_x_23992:
        /* <DEDUP_REMOVED lines=21> */
.L_x_23997:
[----:B------:R-:W-:Y:S05]  /*7e00*/  BSYNC B0 ;  /* 0x0000000000007941 */ /* 0x000fea0003800000 */
.L_x_23996:
[----:B------:R-:W-:-:S05]  /*7e10*/  LOP3.LUT R3, R0, R3, RZ, 0xfc, !PT ;  /* 0x0000000300037212 */ /* 0x000fca00078efcff */
[----:B------:R0:W-:Y:S01]  /*7e20*/  STG.E.U8 desc[UR36][R16.64], R3 ;  /* 0x0000000310007986 */ /* 0x0001e2000c101124 */
[----:B------:R-:W-:Y:S05]  /*7e30*/  BRA `(.L_x_23984) ;  /* 0x0000000800187947 */ /* 0x000fea0003800000 */
.L_x_23995:
        /* <DEDUP_REMOVED lines=13> */
.L_x_23999:
[----:B------:R-:W-:Y:S01]  /*7f10*/  IMAD.MOV.U32 R0, RZ, RZ, 0x7f ;  /* 0x0000007fff007424 */ /* 0x000fe200078e00ff */
[----:B------:R-:W-:-:S04]  /*7f20*/  ISETP.GT.U32.AND P0, PT, R2, 0x7f800000, PT ;  /* 0x7f8000000200780c */ /* 0x000fc80003f04070 */
[----:B------:R-:W-:-:S09]  /*7f30*/  SEL R0, R0, 0x7c, P0 ;  /* 0x0000007c00007807 */ /* 0x000fd20000000000 */
.L_x_24000:
[----:B------:R-:W-:Y:S05]  /*7f40*/  BSYNC B0 ;  /* 0x0000000000007941 */ /* 0x000fea0003800000 */
.L_x_23998:
[----:B------:R-:W-:-:S04]  /*7f50*/  LOP3.LUT R2, R5, 0x80000000, RZ, 0xc0, !PT ;  /* 0x8000000005027812 */ /* 0x000fc800078ec0ff */
[----:B------:R-:W-:-:S04]  /*7f60*/  SHF.R.U32.HI R3, RZ, 0x18, R2 ;  /* 0x00000018ff037819 */ /* 0x000fc80000011602 */
[----:B------:R-:W-:-:S05]  /*7f70*/  LOP3.LUT R3, R0, R3, RZ, 0xfc, !PT ;  /* 0x0000000300037212 */ /* 0x000fca00078efcff */
[----:B------:R0:W-:Y:S01]  /*7f80*/  STG.E.U8 desc[UR36][R16.64], R3 ;  /* 0x0000000310007986 */ /* 0x0001e2000c101124 */
[----:B------:R-:W-:Y:S05]  /*7f90*/  BRA `(.L_x_23984) ;  /* 0x0000000400c07947 */ /* 0x000fea0003800000 */
.L_x_23994:
[----:B------:R-:W0:Y:S02]  /*7fa0*/  I2F.S8 R0, R5 ;  /* 0x0000000500007306 */ /* 0x000e240000001400 */
[----:B0-----:R-:W-:-:S05]  /*7fb0*/  F2FP.BF16.F32.PACK_AB R0, RZ, R0 ;  /* 0x00000000ff00723e */ /* 0x001fca00000010ff */
[----:B------:R0:W-:Y:S01]  /*7fc0*/  STG.E.U16 desc[UR36][R16.64], R0 ;  /* 0x0000000010007986 */ /* 0x0001e2000c101524 */
[----:B------:R-:W-:Y:S05]  /*7fd0*/  BRA `(.L_x_23984) ;  /* 0x0000000400b07947 */ /* 0x000fea0003800000 */
.L_x_23991:
        /* <DEDUP_REMOVED lines=12> */
.L_x_24003:
        /* <DEDUP_REMOVED lines=17> */
.L_x_24006:
[----:B------:R-:W-:-:S04]  /*81b0*/  LOP3.LUT R2, R5, 0x80000000, RZ, 0xc0, !PT ;  /* 0x8000000005027812 */ /* 0x000fc800078ec0ff */
[----:B------:R-:W-:-:S04]  /*81c0*/  SHF.R.U32.HI R3, RZ, 0x18, R2 ;  /* 0x00000018ff037819 */ /* 0x000fc80000011602 */
[----:B------:R-:W-:-:S04]  /*81d0*/  LOP3.LUT R0, R0, R3, RZ, 0xfc, !PT ;  /* 0x0000000300007212 */ /* 0x000fc800078efcff */
[----:B------:R-:W-:-:S07]  /*81e0*/  PRMT R8, R0, 0x7610, R8 ;  /* 0x0000761000087816 */ /* 0x000fce0000000008 */
.L_x_24005:
[----:B------:R-:W-:Y:S05]  /*81f0*/  BSYNC B0 ;  /* 0x0000000000007941 */ /* 0x000fea0003800000 */
.L_x_24004:
[----:B------:R0:W-:Y:S01]  /*8200*/  STG.E.U8 desc[UR36][R16.64], R8 ;  /* 0x0000000810007986 */ /* 0x0001e2000c101124 */
[----:B------:R-:W-:Y:S05]  /*8210*/  BRA `(.L_x_23984) ;  /* 0x0000000400207947 */ /* 0x000fea0003800000 */
.L_x_24002:
        /* <DEDUP_REMOVED lines=17> */
.L_x_24009:
[----:B------:R-:W-:-:S04]  /*8330*/  LOP3.LUT R2, R5, 0x80000000, RZ, 0xc0, !PT ;  /* 0x8000000005027812 */ /* 0x000fc800078ec0ff */
[----:B------:R-:W-:-:S04]  /*8340*/  SHF.R.U32.HI R3, RZ, 0x18, R2 ;  /* 0x00000018ff037819 */ /* 0x000fc80000011602 */
[----:B------:R-:W-:-:S04]  /*8350*/  LOP3.LUT R0, R0, R3, RZ, 0xfc, !PT ;  /* 0x0000000300007212 */ /* 0x000fc800078efcff */
[----:B------:R-:W-:-:S07]  /*8360*/  PRMT R8, R0, 0x7610, R8 ;  /* 0x0000761000087816 */ /* 0x000fce0000000008 */
.L_x_24008:
[----:B------:R-:W-:Y:S05]  /*8370*/  BSYNC B0 ;  /* 0x0000000000007941 */ /* 0x000fea0003800000 */
.L_x_24007:
[----:B------:R0:W-:Y:S01]  /*8380*/  STG.E.U8 desc[UR36][R16.64], R8 ;  /* 0x0000000810007986 */ /* 0x0001e2000c101124 */
[----:B------:R-:W-:Y:S05]  /*8390*/  BRA `(.L_x_23984) ;  /* 0x0000000000c07947 */ /* 0x000fea0003800000 */
.L_x_24001:
        /* <DEDUP_REMOVED lines=22> */
.L_x_23983:
        /* <DEDUP_REMOVED lines=16> */
.L_x_24012:
[----:B------:R-:W-:Y:S05]  /*8600*/  BRA `(.L_x_23984) ;  /* 0x0000000000247947 */ /* 0x000fea0003800000 */
.L_x_24011:
[----:B------:R-:W-:-:S04]  /*8610*/  LOP3.LUT R5, R5, 0xffff, RZ, 0xc0, !PT ;  /* 0x0000ffff05057812 */ /* 0x000fc800078ec0ff */
[----:B------:R-:W-:-:S05]  /*8620*/  PRMT R5, R5, 0x8880, RZ ;  /* 0x0000888005057816 */ /* 0x000fca00000000ff */
[----:B------:R-:W-:-:S05]  /*8630*/  IMAD.MOV.U32 R2, RZ, RZ, R5 ;  /* 0x000000ffff027224 */ /* 0x000fca00078e0005 */
[----:B------:R-:W-:-:S05]  /*8640*/  SHF.R.S32.HI R3, RZ, 0x1f, R2 ;  /* 0x0000001fff037819 */ /* 0x000fca0000011402 */
[----:B------:R0:W-:Y:S01]  /*8650*/  STG.E.64 desc[UR36][R16.64], R2 ;  /* 0x0000000210007986 */ /* 0x0001e2000c101b24 */
[----:B------:R-:W-:Y:S05]  /*8660*/  BRA `(.L_x_23984) ;  /* 0x00000000000c7947 */ /* 0x000fea0003800000 */
.L_x_24010:
[----:B------:R-:W-:-:S04]  /*8670*/  LOP3.LUT R5, R5, 0xffff, RZ, 0xc0, !PT ;  /* 0x0000ffff05057812 */ /* 0x000fc800078ec0ff */
[----:B------:R-:W-:-:S05]  /*8680*/  PRMT R3, R5, 0x8880, RZ ;  /* 0x0000888005037816 */ /* 0x000fca00000000ff */
[----:B------:R0:W-:Y:S02]  /*8690*/  STG.E desc[UR36][R16.64], R3 ;  /* 0x0000000310007986 */ /* 0x0001e4000c101924 */
.L_x_23984:
[----:B------:R-:W-:-:S07]  /*86a0*/  VIADD R19, R19, 0x80 ;  /* 0x0000008013137836 */ /* 0x000fce0000000000 */
.L_x_23911:
[----:B------:R-:W-:Y:S05]  /*86b0*/  BSYNC B6 ;  /* 0x0000000000067941 */ /* 0x000fea0003800000 */
.L_x_23910:
        /* <DEDUP_REMOVED lines=358> */
.L_x_24015:
        /* <DEDUP_REMOVED lines=20> */
.L_x_24019:
[----:B------:R0:W5:Y:S01]  /*9e60*/  LDG.E.U8 R22, desc[UR36][R2.64] ;  /* 0x0000002402167981 */ /* 0x000162000c1e1100 */
[----:B------:R-:W-:Y:S05]  /*9e70*/  BRA `(.L_x_24021) ;  /* 0x0000000c00547947 */ /* 0x000fea0003800000 */
.L_x_24018:
        /* <DEDUP_REMOVED lines=8> */
.L_x_24023:
[----:B------:R0:W5:Y:S01]  /*9f00*/  LDG.E.U8 R22, desc[UR36][R2.64] ;  /* 0x0000002402167981 */ /* 0x000162000c1e1100 */
[----:B------:R-:W-:Y:S05]  /*9f10*/  BRA `(.L_x_24021) ;  /* 0x0000000c002c7947 */ /* 0x000fea0003800000 */
.L_x_24022:
[----:B------:R0:W5:Y:S01]  /*9f20*/  LDG.E.U16 R22, desc[UR36][R2.64] ;  /* 0x0000002402167981 */ /* 0x000162000c1e1500 */
[----:B------:R-:W-:Y:S05]  /*9f30*/  BRA `(.L_x_24021) ;  /* 0x0000000c00247947 */ /* 0x000fea0003800000 */
.L_x_24017:
        /* <DEDUP_REMOVED lines=9> */
.L_x_24025:
[----:B------:R-:W2:Y:S02]  /*9fd0*/  LDG.E.U16 R0, desc[UR36][R2.64] ;  /* 0x0000002402007981 */ /* 0x000ea4000c1e1500 */
[----:B--2---:R-:W-:-:S06]  /*9fe0*/  HADD2.F32 R0, -RZ, R0.H0_H0 ;  /* 0x20000000ff007230 */ /* 0x004fcc0000004100 */
[----:B------:R-:W0:Y:S02]  /*9ff0*/  F2I.FTZ.TRUNC.NTZ R0, R0 ;  /* 0x0000000000007305 */ /* 0x000e24000021f100 */
[----:B0-----:R-:W-:Y:S01]  /*a000*/  PRMT R22, R0, 0x7610, R22 ;  /* 0x0000761000167816 */ /* 0x001fe20000000016 */
[----:B------:R-:W-:Y:S06]  /*a010*/  BRA `(.L_x_24021) ;  /* 0x0000000800ec7947 */ /* 0x000fec0003800000 */
.L_x_24024:
        /* <DEDUP_REMOVED lines=9> */
.L_x_24027:
[----:B------:R-:W2:Y:S02]  /*a0b0*/  LDG.E.U16 R2, desc[UR36][R2.64] ;  /* 0x0000002402027981 */ /* 0x000ea4000c1e1500 */
[----:B--2---:R-:W-:-:S06]  /*a0c0*/  HADD2.F32 R0, -RZ, R2.H0_H0 ;  /* 0x20000002ff007230 */ /* 0x004fcc0000004100 */
[----:B------:R-:W0:Y:S02]  /*a0d0*/  F2I.FTZ.TRUNC.NTZ R0, R0 ;  /* 0x0000000000007305 */ /* 0x000e24000021f100 */
[----:B0-----:R-:W-:Y:S01]  /*a0e0*/  PRMT R22, R0, 0x7610, R22 ;  /* 0x0000761000167816 */ /* 0x001fe20000000016 */
[----:B------:R-:W-:Y:S06]  /*a0f0*/  BRA `(.L_x_24021) ;  /* 0x0000000800b47947 */ /* 0x000fec0003800000 */
.L_x_24026:
[----:B------:R-:W2:Y:S02]  /*a100*/  LDG.E.64 R2, desc[UR36][R2.64] ;  /* 0x0000002402027981 */ /* 0x000ea4000c1e1b00 */
[----:B--2---:R2:W3:Y:S01]  /*a110*/  F2I.F64.TRUNC R22, R2 ;  /* 0x0000000200167311 */ /* 0x0044e2000030d100 */
[----:B------:R-:W-:Y:S05]  /*a120*/  BRA `(.L_x_24021) ;  /* 0x0000000800a87947 */ /* 0x000fea0003800000 */
.L_x_24016:
        /* <DEDUP_REMOVED lines=12> */
.L_x_24030:
[----:B------:R-:W2:Y:S02]  /*a1f0*/  LDG.E.64 R2, desc[UR36][R2.64] ;  /* 0x0000002402027981 */ /* 0x000ea4000c1e1b00 */
[----:B--2---:R0:W1:Y:S01]  /*a200*/  F2I.F64.TRUNC R22, R2 ;  /* 0x0000000200167311 */ /* 0x004062000030d100 */
[----:B------:R-:W-:Y:S05]  /*a210*/  BRA `(.L_x_24021) ;  /* 0x00000008006c7947 */ /* 0x000fea0003800000 */
.L_x_24029:
        /* <DEDUP_REMOVED lines=28> */
.L_x_24032:
        /* <DEDUP_REMOVED lines=15> */
.L_x_24031:
[----:B------:R-:W2:Y:S02]  /*a4d0*/  LDG.E.U16 R0, desc[UR36][R2.64] ;  /* 0x0000002402007981 */ /* 0x000ea4000c1e1500 */
[----:B--2---:R-:W-:-:S06]  /*a4e0*/  IMAD.U32 R0, R0, 0x10000, RZ ;  /* 0x0001000000007824 */ /* 0x004fcc00078e00ff */
[----:B------:R-:W0:Y:S02]  /*a4f0*/  F2I.FTZ.TRUNC.NTZ R0, R0 ;  /* 0x0000000000007305 */ /* 0x000e24000021f100 */
[----:B0-----:R-:W-:Y:S01]  /*a500*/  PRMT R22, R0, 0x7610, R22 ;  /* 0x0000761000167816 */ /* 0x001fe20000000016 */
[----:B------:R-:W-:Y:S06]  /*a510*/  BRA `(.L_x_24021) ;  /* 0x0000000400ac7947 */ /* 0x000fec0003800000 */
.L_x_24028:
        /* <DEDUP_REMOVED lines=10> */
.L_x_24035:
        /* <DEDUP_REMOVED lines=21> */
.L_x_24039:
[----:B------:R-:W-:Y:S05]  /*a710*/  BSYNC B1 ;  /* 0x0000000000017941 */ /* 0x000fea0003800000 */
.L_x_24038:
[----:B------:R-:W-:Y:S01]  /*a720*/  LEA R3, R0, 0x3b800000, 0x17 ;  /* 0x3b80000000037811 */ /* 0x000fe200078eb8ff */
[----:B------:R-:W-:-:S05]  /*a730*/  IMAD.SHL.U32 R0, R2, 0x100000, RZ ;  /* 0x0010000002007824 */ /* 0x000fca00078e00ff */
[----:B------:R-:W-:-:S07]  /*a740*/  LOP3.LUT R0, R3, R0, R4, 0xfe, !PT ;  /* 0x0000000003007212 */ /* 0x000fce00078efe04 */
.L_x_24037:
[----:B------:R-:W-:Y:S05]  /*a750*/  BSYNC B0 ;  /* 0x0000000000007941 */ /* 0x000fea0003800000 */
.L_x_24036:
[----:B------:R-:W0:Y:S02]  /*a760*/  F2I.FTZ.TRUNC.NTZ R0, R0 ;  /* 0x0000000000007305 */ /* 0x000e24000021f100 */
[----:B0-----:R-:W-:Y:S01]  /*a770*/  PRMT R22, R0, 0x7610, R22 ;  /* 0x0000761000167816 */ /* 0x001fe20000000016 */
[----:B------:R-:W-:Y:S06]  /*a780*/  BRA `(.L_x_24021) ;  /* 0x0000000400107947 */ /* 0x000fec0003800000 */
.L_x_24034:
        /* <DEDUP_REMOVED lines=21> */
.L_x_24043:
[----:B------:R-:W-:Y:S05]  /*a8e0*/  BSYNC B1 ;  /* 0x0000000000017941 */ /* 0x000fea0003800000 */
.L_x_24042:
[----:B------:R-:W-:Y:S01]  /*a8f0*/  LEA R3, R0, 0x37800000, 0x17 ;  /* 0x3780000000037811 */ /* 0x000fe200078eb8ff */
[----:B------:R-:W-:-:S05]  /*a900*/  IMAD.SHL.U32 R0, R2, 0x200000, RZ ;  /* 0x0020000002007824 */ /* 0x000fca00078e00ff */
[----:B------:R-:W-:-:S07]  /*a910*/  LOP3.LUT R0, R3, R0, R4, 0xfe, !PT ;  /* 0x0000000003007212 */ /* 0x000fce00078efe04 */
.L_x_24041:
[----:B------:R-:W-:Y:S05]  /*a920*/  BSYNC B0 ;  /* 0x0000000000007941 */ /* 0x000fea0003800000 */
.L_x_24040:
[----:B------:R-:W0:Y:S02]  /*a930*/  F2I.FTZ.TRUNC.NTZ R0, R0 ;  /* 0x0000000000007305 */ /* 0x000e24000021f100 */
[----:B0-----:R-:W-:Y:S01]  /*a940*/  PRMT R22, R0, 0x7610, R22 ;  /* 0x0000761000167816 */ /* 0x001fe20000000016 */
[----:B------:R-:W-:Y:S06]  /*a950*/  BRA `(.L_x_24021) ;  /* 0x00000000009c7947 */ /* 0x000fec0003800000 */
.L_x_24033:
        /* <DEDUP_REMOVED lines=14> */
.L_x_24047:
[----:B------:R-:W-:Y:S05]  /*aa40*/  BSYNC B0 ;  /* 0x0000000000007941 */ /* 0x000fea0003800000 */
.L_x_24046:
[----:B------:R-:W0:Y:S02]  /*aa50*/  F2I.FTZ.TRUNC.NTZ R0, R0 ;  /* 0x0000000000007305 */ /* 0x000e24000021f100 */
[----:B0-----:R-:W-:Y:S01]  /*aa60*/  PRMT R22, R0, 0x7610, R22 ;  /* 0x0000761000167816 */ /* 0x001fe20000000016 */
[----:B------:R-:W-:Y:S06]  /*aa70*/  BRA `(.L_x_24021) ;  /* 0x0000000000547947 */ /* 0x000fec0003800000 */
.L_x_24020:
        /* <DEDUP_REMOVED lines=16> */
.L_x_24048:
[----:B------:R-:W-:Y:S01]  /*ab80*/  PRMT R22, RZ, 0x7610, R22 ;  /* 0x00007610ff167816 */ /* 0x000fe20000000016 */
[----:B------:R-:W-:Y:S06]  /*ab90*/  BRA `(.L_x_24021) ;  /* 0x00000000000c7947 */ /* 0x000fec0003800000 */
.L_x_24045:
[----:B------:R0:W5:Y:S01]  /*aba0*/  LDG.E.U8 R22, desc[UR36][R2.64] ;  /* 0x0000002402167981 */ /* 0x000162000c1e1100 */
[----:B------:R-:W-:Y:S05]  /*abb0*/  BRA `(.L_x_24021) ;  /* 0x0000000000047947 */ /* 0x000fea0003800000 */
.L_x_24044:
[----:B------:R0:W5:Y:S02]  /*abc0*/  LDG.E.U8 R22, desc[UR36][R2.64] ;  /* 0x0000002402167981 */ /* 0x000164000c1e1100 */
.L_x_24021:
        /* <DEDUP_REMOVED lines=17> */
.L_x_24052:
[----:B------:R0:W5:Y:S01]  /*ace0*/  LDG.E.U8 R5, desc[UR36][R2.64] ;  /* 0x0000002402057981 */ /* 0x000162000c1e1100 */
[----:B------:R-:W-:Y:S05]  /*acf0*/  BRA `(.L_x_24054) ;  /* 0x0000000c00547947 */ /* 0x000fea0003800000 */
.L_x_24051:
        /* <DEDUP_REMOVED lines=8> */
.L_x_24056:
[----:B------:R0:W5:Y:S01]  /*ad80*/  LDG.E.U8 R5, desc[UR36][R2.64] ;  /* 0x0000002402057981 */ /* 0x000162000c1e1100 */
[----:B------:R-:W-:Y:S05]  /*ad90*/  BRA `(.L_x_24054) ;  /* 0x0000000c002c7947 */ /* 0x000fea0003800000 */
.L_x_24055:
[----:B------:R0:W5:Y:S01]  /*ada0*/  LDG.E.U16 R5, desc[UR36][R2.64] ;  /* 0x0000002402057981 */ /* 0x000162000c1e1500 */
[----:B------:R-:W-:Y:S05]  /*adb0*/  BRA `(.L_x_24054) ;  /* 0x0000000c00247947 */ /* 0x000fea0003800000 */
.L_x_24050:
        /* <DEDUP_REMOVED lines=9> */
.L_x_24058:
[----:B------:R-:W2:Y:S02]  /*ae50*/  LDG.E.U16 R0, desc[UR36][R2.64] ;  /* 0x0000002402007981 */ /* 0x000ea4000c1e1500 */
[----:B--2---:R-:W-:-:S06]  /*ae60*/  HADD2.F32 R0, -RZ, R0.H0_H0 ;  /* 0x20000000ff007230 */ /* 0x004fcc0000004100 */
[----:B------:R-:W0:Y:S02]  /*ae70*/  F2I.FTZ.TRUNC.NTZ R0, R0 ;  /* 0x0000000000007305 */ /* 0x000e24000021f100 */
[----:B0-----:R-:W-:Y:S01]  /*ae80*/  PRMT R5, R0, 0x7610, R5 ;  /* 0x0000761000057816 */ /* 0x001fe20000000005 */
[----:B------:R-:W-:Y:S06]  /*ae90*/  BRA `(.L_x_24054) ;  /* 0x0000000800ec7947 */ /* 0x000fec0003800000 */
.L_x_24057:
        /* <DEDUP_REMOVED lines=9> */
.L_x_24060:
[----:B------:R-:W2:Y:S02]  /*af30*/  LDG.E.U16 R2, desc[UR36][R2.64] ;  /* 0x0000002402027981 */ /* 0x000ea4000c1e1500 */
[----:B--2---:R-:W-:-:S06]  /*af40*/  HADD2.F32 R0, -RZ, R2.H0_H0 ;  /* 0x20000002ff007230 */ /* 0x004fcc0000004100 */
[----:B------:R-:W0:Y:S02]  /*af50*/  F2I.FTZ.TRUNC.NTZ R0, R0 ;  /* 0x0000000000007305 */ /* 0x000e24000021f100 */
[----:B0-----:R-:W-:Y:S01]  /*af60*/  PRMT R5, R0, 0x7610, R5 ;  /* 0x0000761000057816 */ /* 0x001fe20000000005 */
[----:B------:R-:W-:Y:S06]  /*af70*/  BRA `(.L_x_24054) ;  /* 0x0000000800b47947 */ /* 0x000fec0003800000 */
.L_x_24059:
[----:B------:R-:W2:Y:S02]  /*af80*/  LDG.E.64 R2, desc[UR36][R2.64] ;  /* 0x0000002402027981 */ /* 0x000ea4000c1e1b00 */
[----:B--2---:R0:W1:Y:S01]  /*af90*/  F2I.F64.TRUNC R5, R2 ;  /* 0x0000000200057311 */ /* 0x004062000030d100 */
[----:B------:R-:W-:Y:S05]  /*afa0*/  BRA `(.L_x_24054) ;  /* 0x0000000800a87947 */ /* 0x000fea0003800000 */
.L_x_24049:
        /* <DEDUP_REMOVED lines=12> */
.L_x_24063:
[----:B------:R-:W2:Y:S02]  /*b070*/  LDG.E.64 R2, desc[UR36][R2.64] ;  /* 0x0000002402027981 */ /* 0x000ea4000c1e1b00 */
[----:B--2---:R0:W1:Y:S01]  /*b080*/  F2I.F64.TRUNC R5, R2 ;  /* 0x0000000200057311 */ /* 0x004062000030d100 */
[----:B------:R-:W-:Y:S05]  /*b090*/  BRA `(.L_x_24054) ;  /* 0x00000008006c7947 */ /* 0x000fea0003800000 */
.L_x_24062:
        /* <DEDUP_REMOVED lines=28> */
.L_x_24065:
        /* <DEDUP_REMOVED lines=15> */
.L_x_24064:
[----:B------:R-:W2:Y:S02]  /*b350*/  LDG.E.U16 R0, desc[UR36][R2.64] ;  /* 0x0000002402007981 */ /* 0x000ea4000c1e1500 */
[----:B--2---:R-:W-:-:S06]  /*b360*/  IMAD.U32 R0, R0, 0x10000, RZ ;  /* 0x0001000000007824 */ /* 0x004fcc00078e00ff */
[----:B------:R-:W0:Y:S02]  /*b370*/  F2I.FTZ.TRUNC.NTZ R0, R0 ;  /* 0x0000000000007305 */ /* 0x000e24000021f100 */
[----:B0-----:R-:W-:Y:S01]  /*b380*/  PRMT R5, R0, 0x7610, R5 ;  /* 0x0000761000057816 */ /* 0x001fe20000000005 */
[----:B------:R-:W-:Y:S06]  /*b390*/  BRA `(.L_x_24054) ;  /* 0x0000000400ac7947 */ /* 0x000fec0003800000 */
.L_x_24061:
        /* <DEDUP_REMOVED lines=10> */
.L_x_24068:
        /* <DEDUP_REMOVED lines=21> */
.L_x_24072:
[----:B------:R-:W-:Y:S05]  /*b590*/  BSYNC B1 ;  /* 0x0000000000017941 */ /* 0x000fea0003800000 */
.L_x_24071:
[----:B------:R-:W-:Y:S01]  /*b5a0*/  LEA R3, R0, 0x3b800000, 0x17 ;  /* 0x3b80000000037811 */ /* 0x000fe200078eb8ff */
[----:B------:R-:W-:-:S05]  /*b5b0*/  IMAD.SHL.U32 R0, R2, 0x100000, RZ ;  /* 0x0010000002007824 */ /* 0x000fca00078e00ff */
[----:B------:R-:W-:-:S07]  /*b5c0*/  LOP3.LUT R0, R3, R0, R4, 0xfe, !PT ;  /* 0x0000000003007212 */ /* 0x000fce00078efe04 */
.L_x_24070:
[----:B------:R-:W-:Y:S05]  /*b5d0*/  BSYNC B0 ;  /* 0x0000000000007941 */ /* 0x000fea0003800000 */
.L_x_24069:
[----:B------:R-:W0:Y:S02]  /*b5e0*/  F2I.FTZ.TRUNC.NTZ R0, R0 ;  /* 0x0000000000007305 */ /* 0x000e24000021f100 */
[----:B0-----:R-:W-:Y:S01]  /*b5f0*/  PRMT R5, R0, 0x7610, R5 ;  /* 0x0000761000057816 */ /* 0x001fe20000000005 */
[----:B------:R-:W-:Y:S06]  /*b600*/  BRA `(.L_x_24054) ;  /* 0x0000000400107947 */ /* 0x000fec0003800000 */
.L_x_24067:
        /* <DEDUP_REMOVED lines=21> */
.L_x_24076:
[----:B------:R-:W-:Y:S05]  /*b760*/  BSYNC B1 ;  /* 0x0000000000017941 */ /* 0x000fea0003800000 */
.L_x_24075:
[----:B------:R-:W-:Y:S01]  /*b770*/  LEA R3, R0, 0x37800000, 0x17 ;  /* 0x3780000000037811 */ /* 0x000fe200078eb8ff */
[----:B------:R-:W-:-:S05]  /*b780*/  IMAD.SHL.U32 R0, R2, 0x200000, RZ ;  /* 0x0020000002007824 */ /* 0x000fca00078e00ff */
[----:B------:R-:W-:-:S07]  /*b790*/  LOP3.LUT R0, R3, R0, R4, 0xfe, !PT ;  /* 0x0000000003007212 */ /* 0x000fce00078efe04 */
.L_x_24074:
[----:B------:R-:W-:Y:S05]  /*b7a0*/  BSYNC B0 ;  /* 0x0000000000007941 */ /* 0x000fea0003800000 */
.L_x_24073:
[----:B------:R-:W0:Y:S02]  /*b7b0*/  F2I.FTZ.TRUNC.NTZ R0, R0 ;  /* 0x0000000000007305 */ /* 0x000e24000021f100 */
[----:B0-----:R-:W-:Y:S01]  /*b7c0*/  PRMT R5, R0, 0x7610, R5 ;  /* 0x0000761000057816 */ /* 0x001fe20000000005 */
[----:B------:R-:W-:Y:S06]  /*b7d0*/  BRA `(.L_x_24054) ;  /* 0x00000000009c7947 */ /* 0x000fec0003800000 */
.L_x_24066:
        /* <DEDUP_REMOVED lines=14> */
.L_x_24080:
[----:B------:R-:W-:Y:S05]  /*b8c0*/  BSYNC B0 ;  /* 0x0000000000007941 */ /* 0x000fea0003800000 */
.L_x_24079:
[----:B------:R-:W0:Y:S02]  /*b8d0*/  F2I.FTZ.TRUNC.NTZ R0, R0 ;  /* 0x0000000000007305 */ /* 0x000e24000021f100 */
[----:B0-----:R-:W-:Y:S01]  /*b8e0*/  PRMT R5, R0, 0x7610, R5 ;  /* 0x0000761000057816 */ /* 0x001fe20000000005 */
[----:B------:R-:W-:Y:S06]  /*b8f0*/  BRA `(.L_x_24054) ;  /* 0x0000000000547947 */ /* 0x000fec0003800000 */
.L_x_24053:
        /* <DEDUP_REMOVED lines=16> */
.L_x_24081:
[----:B------:R-:W-:Y:S01]  /*ba00*/  PRMT R5, RZ, 0x7610, R5 ;  /* 0x00007610ff057816 */ /* 0x000fe20000000005 */
[----:B------:R-:W-:Y:S06]  /*ba10*/  BRA `(.L_x_24054) ;  /* 0x00000000000c7947 */ /* 0x000fec0003800000 */
.L_x_24078:
[----:B------:R0:W5:Y:S01]  /*ba20*/  LDG.E.U8 R5, desc[UR36][R2.64] ;  /* 0x0000002402057981 */ /* 0x000162000c1e1100 */
[----:B------:R-:W-:Y:S05]  /*ba30*/  BRA `(.L_x_24054) ;  /* 0x0000000000047947 */ /* 0x000fea0003800000 */
.L_x_24077:
[----:B------:R0:W5:Y:S02]  /*ba40*/  LDG.E.U8 R5, desc[UR36][R2.64] ;  /* 0x0000002402057981 */ /* 0x000164000c1e1100 */
.L_x_24054:
        /* <DEDUP_REMOVED lines=15> */
.L_x_24085:
[----:B------:R0:W-:Y:S01]  /*bb40*/  STG.E.U8 desc[UR36][R16.64], R5 ;  /* 0x0000000510007986 */ /* 0x0001e2000c101124 */
[----:B------:R-:W-:Y:S05]  /*bb50*/  BRA `(.L_x_24087) ;  /* 0x0000000c00987947 */ /* 0x000fea0003800000 */
.L_x_24084:
        /* <DEDUP_REMOVED lines=12> */
.L_x_24089:
[----:B------:R-:W-:-:S04]  /*bc20*/  LOP3.LUT R5, R5, 0xffff, RZ, 0xc0, !PT ;  /* 0x0000ffff05057812 */ /* 0x000fc800078ec0ff */
[----:B------:R-:W-:-:S05]  /*bc30*/  PRMT R3, R5, 0x8880, RZ ;  /* 0x0000888005037816 */ /* 0x000fca00000000ff */
[----:B------:R0:W-:Y:S01]  /*bc40*/  STG.E desc[UR36][R16.64], R3 ;  /* 0x0000000310007986 */ /* 0x0001e2000c101924 */
[----:B------:R-:W-:Y:S05]  /*bc50*/  BRA `(.L_x_24087) ;  /* 0x0000000c00587947 */ /* 0x000fea0003800000 */
.L_x_24088:
[----:B------:R-:W-:-:S04]  /*bc60*/  PRMT R3, R5, 0x8880, RZ ;  /* 0x0000888005037816 */ /* 0x000fc800000000ff */
[----:B------:R-:W-:-:S05]  /*bc70*/  PRMT R3, R3, 0x7710, RZ ;  /* 0x0000771003037816 */ /* 0x000fca00000000ff */
[----:B------:R0:W-:Y:S01]  /*bc80*/  STG.E.U16 desc[UR36][R16.64], R3 ;  /* 0x0000000310007986 */ /* 0x0001e2000c101524 */
[----:B------:R-:W-:Y:S05]  /*bc90*/  BRA `(.L_x_24087) ;  /* 0x0000000c00487947 */ /* 0x000fea0003800000 */
.L_x_24083:
        /* <DEDUP_REMOVED lines=9> */
.L_x_24091:
[----:B------:R-:W0:Y:S02]  /*bd30*/  I2F.S8 R0, R5 ;  /* 0x0000000500007306 */ /* 0x000e240000001400 */
[----:B0-----:R-:W-:-:S05]  /*bd40*/  F2FP.F16.F32.PACK_AB R0, RZ, R0 ;  /* 0x00000000ff00723e */ /* 0x001fca00000000ff */
[----:B------:R0:W-:Y:S01]  /*bd50*/  STG.E.U16 desc[UR36][R16.64], R0 ;  /* 0x0000000010007986 */ /* 0x0001e2000c101524 */
[----:B------:R-:W-:Y:S05]  /*bd60*/  BRA `(.L_x_24087) ;  /* 0x0000000c00147947 */ /* 0x000fea0003800000 */
.L_x_24090:
        /* <DEDUP_REMOVED lines=10> */
.L_x_24093:
[----:B------:R-:W0:Y:S02]  /*be10*/  I2F.S8 R5, R5 ;  /* 0x0000000500057306 */ /* 0x000e240000001400 */
[----:B0-----:R-:W-:-:S04]  /*be20*/  F2FP.F16.F32.PACK_AB R3, RZ, R5 ;  /* 0x00000005ff03723e */ /* 0x001fc800000000ff */
[----:B------:R-:W-:-:S05]  /*be30*/  PRMT R3, R3, 0x5410, RZ ;  /* 0x0000541003037816 */ /* 0x000fca00000000ff */
[----:B------:R0:W-:Y:S01]  /*be40*/  STG.E desc[UR36][R16.64], R3 ;  /* 0x0000000310007986 */ /* 0x0001e2000c101924 */
[----:B------:R-:W-:Y:S05]  /*be50*/  BRA `(.L_x_24087) ;  /* 0x0000000800d87947 */ /* 0x000fea0003800000 */
.L_x_24092:
[----:B------:R-:W-:-:S04]  /*be60*/  PRMT R2, R5, 0x8880, RZ ;  /* 0x0000888005027816 */ /* 0x000fc800000000ff */
[----:B------:R-:W-:-:S06]  /*be70*/  PRMT R2, R2, 0x7710, RZ ;  /* 0x0000771002027816 */ /* 0x000fcc00000000ff */
[----:B------:R-:W0:Y:S02]  /*be80*/  I2F.F64.S16 R2, R2 ;  /* 0x0000000200027312 */ /* 0x000e240000101c00 */
[----:B0-----:R0:W-:Y:S01]  /*be90*/  STG.E.64 desc[UR36][R16.64], R2 ;  /* 0x0000000210007986 */ /* 0x0011e2000c101b24 */
[----:B------:R-:W-:Y:S05]  /*bea0*/  BRA `(.L_x_24087) ;  /* 0x0000000800c47947 */ /* 0x000fea0003800000 */
.L_x_24082:
        /* <DEDUP_REMOVED lines=12> */
.L_x_24096:
[----:B------:R-:W-:Y:S02]  /*bf70*/  PRMT R4, R5, 0x8880, RZ ;  /* 0x0000888005047816 */ /* 0x000fe400000000ff */
[----:B------:R-:W-:Y:S02]  /*bf80*/  CS2R R6, SRZ ;  /* 0x0000000000067805 */ /* 0x000fe4000001ff00 */
[----:B------:R-:W-:-:S06]  /*bf90*/  PRMT R4, R4, 0x7710, RZ ;  /* 0x0000771004047816 */ /* 0x000fcc00000000ff */
[----:B------:R-:W0:Y:S02]  /*bfa0*/  I2F.F64.S16 R4, R4 ;  /* 0x0000000400047312 */ /* 0x000e240000101c00 */
[----:B0-----:R0:W-:Y:S01]  /*bfb0*/  STG.E.128 desc[UR36][R16.64], R4 ;  /* 0x0000000410007986 */ /* 0x0011e2000c101d24 */
[----:B------:R-:W-:Y:S05]  /*bfc0*/  BRA `(.L_x_24087) ;  /* 0x00000008007c7947 */ /* 0x000fea0003800000 */
.L_x_24095:
        /* <DEDUP_REMOVED lines=21> */
.L_x_24100:
[----:B------:R-:W-:Y:S05]  /*c120*/  BSYNC B0 ;  /* 0x0000000000007941 */ /* 0x000fea0003800000 */
.L_x_24099:
[----:B------:R-:W-:-:S05]  /*c130*/  LOP3.LUT R3, R0, R3, RZ, 0xfc, !PT ;  /* 0x0000000300037212 */ /* 0x000fca00078efcff */
[----:B------:R0:W-:Y:S01]  /*c140*/  STG.E.U8 desc[UR36][R16.64], R3 ;  /* 0x0000000310007986 */ /* 0x0001e2000c101124 */
[----:B------:R-:W-:Y:S05]  /*c150*/  BRA `(.L_x_24087) ;  /* 0x0000000800187947 */ /* 0x000fea0003800000 */
.L_x_24098:
        /* <DEDUP_REMOVED lines=13> */
.L_x_24102:
[----:B------:R-:W-:Y:S01]  /*c230*/  IMAD.MOV.U32 R0, RZ, RZ, 0x7f ;  /* 0x0000007fff007424 */ /* 0x000fe200078e00ff */
[----:B------:R-:W-:-:S04]  /*c240*/  ISETP.GT.U32.AND P0, PT, R2, 0x7f800000, PT ;  /* 0x7f8000000200780c */ /* 0x000fc80003f04070 */
[----:B------:R-:W-:-:S09]  /*c250*/  SEL R0, R0, 0x7c, P0 ;  /* 0x0000007c00007807 */ /* 0x000fd20000000000 */
.L_x_24103:
[----:B------:R-:W-:Y:S05]  /*c260*/  BSYNC B0 ;  /* 0x0000000000007941 */ /* 0x000fea0003800000 */
.L_x_24101:
[----:B------:R-:W-:-:S04]  /*c270*/  LOP3.LUT R2, R5, 0x80000000, RZ, 0xc0, !PT ;  /* 0x8000000005027812 */ /* 0x000fc800078ec0ff */
[----:B------:R-:W-:-:S04]  /*c280*/  SHF.R.U32.HI R3, RZ, 0x18, R2 ;  /* 0x00000018ff037819 */ /* 0x000fc80000011602 */
[----:B------:R-:W-:-:S05]  /*c290*/  LOP3.LUT R3, R0, R3, RZ, 0xfc, !PT ;  /* 0x0000000300037212 */ /* 0x000fca00078efcff */
[----:B------:R0:W-:Y:S01]  /*c2a0*/  STG.E.U8 desc[UR36][R16.64], R3 ;  /* 0x0000000310007986 */ /* 0x0001e2000c101124 */
[----:B------:R-:W-:Y:S05]  /*c2b0*/  BRA `(.L_x_24087) ;  /* 0x0000000400c07947 */ /* 0x000fea0003800000 */
.L_x_24097:
[----:B------:R-:W0:Y:S02]  /*c2c0*/  I2F.S8 R0, R5 ;  /* 0x0000000500007306 */ /* 0x000e240000001400 */
[----:B0-----:R-:W-:-:S05]  /*c2d0*/  F2FP.BF16.F32.PACK_AB R0, RZ, R0 ;  /* 0x00000000ff00723e */ /* 0x001fca00000010ff */
[----:B------:R0:W-:Y:S01]  /*c2e0*/  STG.E.U16 desc[UR36][R16.64], R0 ;  /* 0x0000000010007986 */ /* 0x0001e2000c101524 */
[----:B------:R-:W-:Y:S05]  /*c2f0*/  BRA `(.L_x_24087) ;  /* 0x0000000400b07947 */ /* 0x000fea0003800000 */
.L_x_24094:
        /* <DEDUP_REMOVED lines=12> */
.L_x_24106:
        /* <DEDUP_REMOVED lines=17> */
.L_x_24109:
[----:B------:R-:W-:-:S04]  /*c4d0*/  LOP3.LUT R2, R5, 0x80000000, RZ, 0xc0, !PT ;  /* 0x8000000005027812 */ /* 0x000fc800078ec0ff */
[----:B------:R-:W-:-:S04]  /*c4e0*/  SHF.R.U32.HI R3, RZ, 0x18, R2 ;  /* 0x00000018ff037819 */ /* 0x000fc80000011602 */
[----:B------:R-:W-:-:S04]  /*c4f0*/  LOP3.LUT R0, R0, R3, RZ, 0xfc, !PT ;  /* 0x0000000300007212 */ /* 0x000fc800078efcff */
[----:B------:R-:W-:-:S07]  /*c500*/  PRMT R8, R0, 0x7610, R8 ;  /* 0x0000761000087816 */ /* 0x000fce0000000008 */
.L_x_24108:
[----:B------:R-:W-:Y:S05]  /*c510*/  BSYNC B0 ;  /* 0x0000000000007941 */ /* 0x000fea0003800000 */
.L_x_24107:
[----:B------:R3:W-:Y:S01]  /*c520*/  STG.E.U8 desc[UR36][R16.64], R8 ;  /* 0x0000000810007986 */ /* 0x0007e2000c101124 */
[----:B------:R-:W-:Y:S05]  /*c530*/  BRA `(.L_x_24087) ;  /* 0x0000000400207947 */ /* 0x000fea0003800000 */
.L_x_24105:
        /* <DEDUP_REMOVED lines=17> */
.L_x_24112:
[----:B------:R-:W-:-:S04]  /*c650*/  LOP3.LUT R2, R5, 0x80000000, RZ, 0xc0, !PT ;  /* 0x8000000005027812 */ /* 0x000fc800078ec0ff */
[----:B------:R-:W-:-:S04]  /*c660*/  SHF.R.U32.HI R3, RZ, 0x18, R2 ;  /* 0x00000018ff037819 */ /* 0x000fc80000011602 */
[----:B------:R-:W-:-:S04]  /*c670*/  LOP3.LUT R0, R0, R3, RZ, 0xfc, !PT ;  /* 0x0000000300007212 */ /* 0x000fc800078efcff */
[----:B------:R-:W-:-:S07]  /*c680*/  PRMT R8, R0, 0x7610, R8 ;  /* 0x0000761000087816 */ /* 0x000fce0000000008 */
.L_x_24111:
[----:B------:R-:W-:Y:S05]  /*c690*/  BSYNC B0 ;  /* 0x0000000000007941 */ /* 0x000fea0003800000 */
.L_x_24110:
[----:B------:R0:W-:Y:S01]  /*c6a0*/  STG.E.U8 desc[UR36][R16.64], R8 ;  /* 0x0000000810007986 */ /* 0x0001e2000c101124 */
[----:B------:R-:W-:Y:S05]  /*c6b0*/  BRA `(.L_x_24087) ;  /* 0x0000000000c07947 */ /* 0x000fea0003800000 */
.L_x_24104:
        /* <DEDUP_REMOVED lines=22> */
.L_x_24086:
        /* <DEDUP_REMOVED lines=16> */
.L_x_24115:
[----:B------:R-:W-:Y:S05]  /*c920*/  BRA `(.L_x_24087) ;  /* 0x0000000000247947 */ /* 0x000fea0003800000 */
.L_x_24114:
[----:B------:R-:W-:-:S04]  /*c930*/  LOP3.LUT R5, R5, 0xffff, RZ, 0xc0, !PT ;  /* 0x0000ffff05057812 */ /* 0x000fc800078ec0ff */
[----:B------:R-:W-:-:S05]  /*c940*/  PRMT R5, R5, 0x8880, RZ ;  /* 0x0000888005057816 */ /* 0x000fca00000000ff */
[----:B------:R-:W-:-:S05]  /*c950*/  IMAD.MOV.U32 R2, RZ, RZ, R5 ;  /* 0x000000ffff027224 */ /* 0x000fca00078e0005 */
[----:B------:R-:W-:-:S05]  /*c960*/  SHF.R.S32.HI R3, RZ, 0x1f, R2 ;  /* 0x0000001fff037819 */ /* 0x000fca0000011402 */
[----:B------:R1:W-:Y:S01]  /*c970*/  STG.E.64 desc[UR36][R16.64], R2 ;  /* 0x0000000210007986 */ /* 0x0003e2000c101b24 */
[----:B------:R-:W-:Y:S05]  /*c980*/  BRA `(.L_x_24087) ;  /* 0x00000000000c7947 */ /* 0x000fea0003800000 */
.L_x_24113:
[----:B------:R-:W-:-:S04]  /*c990*/  LOP3.LUT R5, R5, 0xffff, RZ, 0xc0, !PT ;  /* 0x0000ffff05057812 */ /* 0x000fc800078ec0ff */
[----:B------:R-:W-:-:S05]  /*c9a0*/  PRMT R3, R5, 0x8880, RZ ;  /* 0x0000888005037816 */ /* 0x000fca00000000ff */
[----:B------:R0:W-:Y:S02]  /*c9b0*/  STG.E desc[UR36][R16.64], R3 ;  /* 0x0000000310007986 */ /* 0x0001e4000c101924 */
.L_x_24087:
[----:B------:R-:W-:-:S07]  /*c9c0*/  VIADD R19, R19, 0x80 ;  /* 0x0000008013137836 */ /* 0x000fce0000000000 */
.L_x_24014:
[----:B------:R-:W-:Y:S05]  /*c9d0*/  BSYNC B6 ;  /* 0x0000000000067941 */ /* 0x000fea0003800000 */
.L_x_24013:
        /* <DEDUP_REMOVED lines=357> */
.L_x_24116:
        /* <DEDUP_REMOVED lines=20> */
.L_x_24120:
[----:B------:R0:W5:Y:S01]  /*e170*/  LDG.E.U8 R19, desc[UR36][R2.64] ;  /* 0x0000002402137981 */ /* 0x000162000c1e1100 */
[----:B------:R-:W-:Y:S05]  /*e180*/  BRA `(.L_x_24122) ;  /* 0x0000000c00547947 */ /* 0x000fea0003800000 */
.L_x_24119:
        /* <DEDUP_REMOVED lines=8> */
.L_x_24124:
[----:B------:R0:W5:Y:S01]  /*e210*/  LDG.E.U8 R19, desc[UR36][R2.64] ;  /* 0x0000002402137981 */ /* 0x000162000c1e1100 */
[----:B------:R-:W-:Y:S05]  /*e220*/  BRA `(.L_x_24122) ;  /* 0x0000000c002c7947 */ /* 0x000fea0003800000 */
.L_x_24123:
[----:B------:R0:W5:Y:S01]  /*e230*/  LDG.E.U16 R19, desc[UR36][R2.64] ;  /* 0x0000002402137981 */ /* 0x000162000c1e1500 */
[----:B------:R-:W-:Y:S05]  /*e240*/  BRA `(.L_x_24122) ;  /* 0x0000000c00247947 */ /* 0x000fea0003800000 */
.L_x_24118:
        /* <DEDUP_REMOVED lines=9> */
.L_x_24126:
[----:B------:R-:W2:Y:S02]  /*e2e0*/  LDG.E.U16 R0, desc[UR36][R2.64] ;  /* 0x0000002402007981 */ /* 0x000ea4000c1e1500 */
[----:B--2---:R-:W-:-:S06]  /*e2f0*/  HADD2.F32 R0, -RZ, R0.H0_H0 ;  /* 0x20000000ff007230 */ /* 0x004fcc0000004100 */
[----:B------:R-:W0:Y:S02]  /*e300*/  F2I.FTZ.TRUNC.NTZ R0, R0 ;  /* 0x0000000000007305 */ /* 0x000e24000021f100 */
[----:B0-----:R-:W-:Y:S01]  /*e310*/  PRMT R19, R0, 0x7610, R19 ;  /* 0x0000761000137816 */ /* 0x001fe20000000013 */
[----:B------:R-:W-:Y:S06]  /*e320*/  BRA `(.L_x_24122) ;  /* 0x0000000800ec7947 */ /* 0x000fec0003800000 */
.L_x_24125:
        /* <DEDUP_REMOVED lines=9> */
.L_x_24128:
[----:B------:R-:W2:Y:S02]  /*e3c0*/  LDG.E.U16 R2, desc[UR36][R2.64] ;  /* 0x0000002402027981 */ /* 0x000ea4000c1e1500 */
[----:B--2---:R-:W-:-:S06]  /*e3d0*/  HADD2.F32 R0, -RZ, R2.H0_H0 ;  /* 0x20000002ff007230 */ /* 0x004fcc0000004100 */
[----:B------:R-:W0:Y:S02]  /*e3e0*/  F2I.FTZ.TRUNC.NTZ R0, R0 ;  /* 0x0000000000007305 */ /* 0x000e24000021f100 */
[----:B0-----:R-:W-:Y:S01]  /*e3f0*/  PRMT R19, R0, 0x7610, R19 ;  /* 0x0000761000137816 */ /* 0x001fe20000000013 */
[----:B------:R-:W-:Y:S06]  /*e400*/  BRA `(.L_x_24122) ;  /* 0x0000000800b47947 */ /* 0x000fec0003800000 */
.L_x_24127:
[----:B------:R-:W2:Y:S02]  /*e410*/  LDG.E.64 R2, desc[UR36][R2.64] ;  /* 0x0000002402027981 */ /* 0x000ea4000c1e1b00 */
[----:B--2---:R0:W1:Y:S01]  /*e420*/  F2I.F64.TRUNC R19, R2 ;  /* 0x0000000200137311 */ /* 0x004062000030d100 */
[----:B------:R-:W-:Y:S05]  /*e430*/  BRA `(.L_x_24122) ;  /* 0x0000000800a87947 */ /* 0x000fea0003800000 */
.L_x_24117:
        /* <DEDUP_REMOVED lines=12> */
.L_x_24131:
[----:B------:R-:W2:Y:S02]  /*e500*/  LDG.E.64 R2, desc[UR36][R2.64] ;  /* 0x0000002402027981 */ /* 0x000ea4000c1e1b00 */
[----:B--2---:R0:W1:Y:S01]  /*e510*/  F2I.F64.TRUNC R19, R2 ;  /* 0x0000000200137311 */ /* 0x004062000030d100 */
[----:B------:R-:W-:Y:S05]  /*e520*/  BRA `(.L_x_24122) ;  /* 0x00000008006c7947 */ /* 0x000fea0003800000 */
.L_x_24130:
        /* <DEDUP_REMOVED lines=28> */
.L_x_24133:
        /* <DEDUP_REMOVED lines=15> */
.L_x_24132:
[----:B------:R-:W2:Y:S02]  /*e7e0*/  LDG.E.U16 R0, desc[UR36][R2.64] ;  /* 0x0000002402007981 */ /* 0x000ea4000c1e1500 */
[----:B--2---:R-:W-:-:S06]  /*e7f0*/  IMAD.U32 R0, R0, 0x10000, RZ ;  /* 0x0001000000007824 */ /* 0x004fcc00078e00ff */
[----:B------:R-:W0:Y:S02]  /*e800*/  F2I.FTZ.TRUNC.NTZ R0, R0 ;  /* 0x0000000000007305 */ /* 0x000e24000021f100 */
[----:B0-----:R-:W-:Y:S01]  /*e810*/  PRMT R19, R0, 0x7610, R19 ;  /* 0x0000761000137816 */ /* 0x001fe20000000013 */
[----:B------:R-:W-:Y:S06]  /*e820*/  BRA `(.L_x_24122) ;  /* 0x0000000400ac7947 */ /* 0x000fec0003800000 */
.L_x_24129:
        /* <DEDUP_REMOVED lines=10> */
.L_x_24136:
        /* <DEDUP_REMOVED lines=21> */
.L_x_24140:
[----:B------:R-:W-:Y:S05]  /*ea20*/  BSYNC B1 ;  /* 0x0000000000017941 */ /* 0x000fea0003800000 */
.L_x_24139:
[----:B------:R-:W-:Y:S01]  /*ea30*/  LEA R3, R0, 0x3b800000, 0x17 ;  /* 0x3b80000000037811 */ /* 0x000fe200078eb8ff */
[----:B------:R-:W-:-:S05]  /*ea40*/  IMAD.SHL.U32 R0, R2, 0x100000, RZ ;  /* 0x0010000002007824 */ /* 0x000fca00078e00ff */
[----:B------:R-:W-:-:S07]  /*ea50*/  LOP3.LUT R0, R3, R0, R4, 0xfe, !PT ;  /* 0x0000000003007212 */ /* 0x000fce00078efe04 */
.L_x_24138:
[----:B------:R-:W-:Y:S05]  /*ea60*/  BSYNC B0 ;  /* 0x0000000000007941 */ /* 0x000fea0003800000 */
.L_x_24137:
[----:B------:R-:W0:Y:S02]  /*ea70*/  F2I.FTZ.TRUNC.NTZ R0, R0 ;  /* 0x0000000000007305 */ /* 0x000e24000021f100 */
[----:B0-----:R-:W-:Y:S01]  /*ea80*/  PRMT R19, R0, 0x7610, R19 ;  /* 0x0000761000137816 */ /* 0x001fe20000000013 */
[----:B------:R-:W-:Y:S06]  /*ea90*/  BRA `(.L_x_24122) ;  /* 0x0000000400107947 */ /* 0x000fec0003800000 */
.L_x_24135:
        /* <DEDUP_REMOVED lines=21> */
.L_x_24144:
[----:B------:R-:W-:Y:S05]  /*ebf0*/  BSYNC B1 ;  /* 0x0000000000017941 */ /* 0x000fea0003800000 */
.L_x_24143:
[----:B------:R-:W-:Y:S01]  /*ec00*/  LEA R3, R0, 0x37800000, 0x17 ;  /* 0x3780000000037811 */ /* 0x000fe200078eb8ff */
[----:B------:R-:W-:-:S05]  /*ec10*/  IMAD.SHL.U32 R0, R2, 0x200000, RZ ;  /* 0x0020000002007824 */ /* 0x000fca00078e00ff */
[----:B------:R-:W-:-:S07]  /*ec20*/  LOP3.LUT R0, R3, R0, R4, 0xfe, !PT ;  /* 0x0000000003007212 */ /* 0x000fce00078efe04 */
.L_x_24142:
[----:B------:R-:W-:Y:S05]  /*ec30*/  BSYNC B0 ;  /* 0x0000000000007941 */ /* 0x000fea0003800000 */
.L_x_24141:
[----:B------:R-:W0:Y:S02]  /*ec40*/  F2I.FTZ.TRUNC.NTZ R0, R0 ;  /* 0x0000000000007305 */ /* 0x000e24000021f100 */
[----:B0-----:R-:W-:Y:S01]  /*ec50*/  PRMT R19, R0, 0x7610, R19 ;  /* 0x0000761000137816 */ /* 0x001fe20000000013 */
[----:B------:R-:W-:Y:S06]  /*ec60*/  BRA `(.L_x_24122) ;  /* 0x00000000009c7947 */ /* 0x000fec0003800000 */
.L_x_24134:
        /* <DEDUP_REMOVED lines=14> */
.L_x_24148:
[----:B------:R-:W-:Y:S05]  /*ed50*/  BSYNC B0 ;  /* 0x0000000000007941 */ /* 0x000fea0003800000 */
.L_x_24147:
[----:B------:R-:W0:Y:S02]  /*ed60*/  F2I.FTZ.TRUNC.NTZ R0, R0 ;  /* 0x0000000000007305 */ /* 0x000e24000021f100 */
[----:B0-----:R-:W-:Y:S01]  /*ed70*/  PRMT R19, R0, 0x7610, R19 ;  /* 0x0000761000137816 */ /* 0x001fe20000000013 */
[----:B------:R-:W-:Y:S06]  /*ed80*/  BRA `(.L_x_24122) ;  /* 0x0000000000547947 */ /* 0x000fec0003800000 */
.L_x_24121:
        /* <DEDUP_REMOVED lines=16> */
.L_x_24149:
[----:B------:R-:W-:Y:S01]  /*ee90*/  PRMT R19, RZ, 0x7610, R19 ;  /* 0x00007610ff137816 */ /* 0x000fe20000000013 */
[----:B------:R-:W-:Y:S06]  /*eea0*/  BRA `(.L_x_24122) ;  /* 0x00000000000c7947 */ /* 0x000fec0003800000 */
.L_x_24146:
[----:B------:R2:W5:Y:S01]  /*eeb0*/  LDG.E.U8 R19, desc[UR36][R2.64] ;  /* 0x0000002402137981 */ /* 0x000562000c1e1100 */
[----:B------:R-:W-:Y:S05]  /*eec0*/  BRA `(.L_x_24122) ;  /* 0x0000000000047947 */ /* 0x000fea0003800000 */
.L_x_24145:
[----:B------:R3:W5:Y:S02]  /*eed0*/  LDG.E.U8 R19, desc[UR36][R2.64] ;  /* 0x0000002402137981 */ /* 0x000764000c1e1100 */
.L_x_24122:
        /* <DEDUP_REMOVED lines=17> */
.L_x_24153:
[----:B------:R1:W5:Y:S01]  /*eff0*/  LDG.E.U8 R0, desc[UR36][R2.64] ;  /* 0x0000002402007981 */ /* 0x000362000c1e1100 */
[----:B------:R-:W-:Y:S05]  /*f000*/  BRA `(.L_x_24155) ;  /* 0x0000000c00547947 */ /* 0x000fea0003800000 */
.L_x_24152:
        /* <DEDUP_REMOVED lines=8> */
.L_x_24157:
[----:B------:R3:W5:Y:S01]  /*f090*/  LDG.E.U8 R0, desc[UR36][R2.64] ;  /* 0x0000002402007981 */ /* 0x000762000c1e1100 */
[----:B------:R-:W-:Y:S05]  /*f0a0*/  BRA `(.L_x_24155) ;  /* 0x0000000c002c7947 */ /* 0x000fea0003800000 */
.L_x_24156:
[----:B------:R4:W5:Y:S01]  /*f0b0*/  LDG.E.U16 R0, desc[UR36][R2.64] ;  /* 0x0000002402007981 */ /* 0x000962000c1e1500 */
[----:B------:R-:W-:Y:S05]  /*f0c0*/  BRA `(.L_x_24155) ;  /* 0x0000000c00247947 */ /* 0x000fea0003800000 */
.L_x_24151:
        /* <DEDUP_REMOVED lines=9> */
.L_x_24159:
[----:B------:R-:W2:Y:S02]  /*f160*/  LDG.E.U16 R4, desc[UR36][R2.64] ;  /* 0x0000002402047981 */ /* 0x000ea4000c1e1500 */
[----:B--2---:R-:W-:-:S06]  /*f170*/  HADD2.F32 R4, -RZ, R4.H0_H0 ;  /* 0x20000004ff047230 */ /* 0x004fcc0000004100 */
[----:B------:R-:W0:Y:S02]  /*f180*/  F2I.FTZ.TRUNC.NTZ R4, R4 ;  /* 0x0000000400047305 */ /* 0x000e24000021f100 */
[----:B0-----:R-:W-:Y:S01]  /*f190*/  PRMT R0, R4, 0x7610, R0 ;  /* 0x0000761004007816 */ /* 0x001fe20000000000 */
[----:B------:R-:W-:Y:S06]  /*f1a0*/  BRA `(.L_x_24155) ;  /* 0x0000000800ec7947 */ /* 0x000fec0003800000 */
.L_x_24158:
        /* <DEDUP_REMOVED lines=9> */
.L_x_24161:
[----:B------:R-:W2:Y:S02]  /*f240*/  LDG.E.U16 R2, desc[UR36][R2.64] ;  /* 0x0000002402027981 */ /* 0x000ea4000c1e1500 */
[----:B--2---:R-:W-:-:S06]  /*f250*/  HADD2.F32 R4, -RZ, R2.H0_H0 ;  /* 0x20000002ff047230 */ /* 0x004fcc0000004100 */
[----:B------:R-:W0:Y:S02]  /*f260*/  F2I.FTZ.TRUNC.NTZ R4, R4 ;  /* 0x0000000400047305 */ /* 0x000e24000021f100 */
[----:B0-----:R-:W-:Y:S01]  /*f270*/  PRMT R0, R4, 0x7610, R0 ;  /* 0x0000761004007816 */ /* 0x001fe20000000000 */
[----:B------:R-:W-:Y:S06]  /*f280*/  BRA `(.L_x_24155) ;  /* 0x0000000800b47947 */ /* 0x000fec0003800000 */
.L_x_24160:
[----:B------:R-:W2:Y:S02]  /*f290*/  LDG.E.64 R2, desc[UR36][R2.64] ;  /* 0x0000002402027981 */ /* 0x000ea4000c1e1b00 */
[----:B--2---:R0:W1:Y:S01]  /*f2a0*/  F2I.F64.TRUNC R0, R2 ;  /* 0x0000000200007311 */ /* 0x004062000030d100 */
[----:B------:R-:W-:Y:S05]  /*f2b0*/  BRA `(.L_x_24155) ;  /* 0x0000000800a87947 */ /* 0x000fea0003800000 */
.L_x_24150:
        /* <DEDUP_REMOVED lines=12> */
.L_x_24164:
[----:B------:R-:W2:Y:S02]  /*f380*/  LDG.E.64 R2, desc[UR36][R2.64] ;  /* 0x0000002402027981 */ /* 0x000ea4000c1e1b00 */
[----:B--2---:R0:W1:Y:S01]  /*f390*/  F2I.F64.TRUNC R0, R2 ;  /* 0x0000000200007311 */ /* 0x004062000030d100 */
[----:B------:R-:W-:Y:S05]  /*f3a0*/  BRA `(.L_x_24155) ;  /* 0x00000008006c7947 */ /* 0x000fea0003800000 */
.L_x_24163:
        /* <DEDUP_REMOVED lines=28> */
.L_x_24166:
        /* <DEDUP_REMOVED lines=15> */
.L_x_24165:
[----:B------:R-:W2:Y:S02]  /*f660*/  LDG.E.U16 R4, desc[UR36][R2.64] ;  /* 0x0000002402047981 */ /* 0x000ea4000c1e1500 */
[----:B--2---:R-:W-:-:S06]  /*f670*/  IMAD.U32 R4, R4, 0x10000, RZ ;  /* 0x0001000004047824 */ /* 0x004fcc00078e00ff */
[----:B------:R-:W0:Y:S02]  /*f680*/  F2I.FTZ.TRUNC.NTZ R4, R4 ;  /* 0x0000000400047305 */ /* 0x000e24000021f100 */
[----:B0-----:R-:W-:Y:S01]  /*f690*/  PRMT R0, R4, 0x7610, R0 ;  /* 0x0000761004007816 */ /* 0x001fe20000000000 */
[----:B------:R-:W-:Y:S06]  /*f6a0*/  BRA `(.L_x_24155) ;  /* 0x0000000400ac7947 */ /* 0x000fec0003800000 */
.L_x_24162:
        /* <DEDUP_REMOVED lines=10> */
.L_x_24169:
        /* <DEDUP_REMOVED lines=21> */
.L_x_24173:
[----:B------:R-:W-:Y:S05]  /*f8a0*/  BSYNC B1 ;  /* 0x0000000000017941 */ /* 0x000fea0003800000 */
.L_x_24172:
[----:B------:R-:W-:Y:S01]  /*f8b0*/  IMAD.SHL.U32 R2, R2, 0x100000, RZ ;  /* 0x0010000002027824 */ /* 0x000fe200078e00ff */
[----:B------:R-:W-:-:S04]  /*f8c0*/  LEA R3, R0, 0x3b800000, 0x17 ;  /* 0x3b80000000037811 */ /* 0x000fc800078eb8ff */
[----:B------:R-:W-:-:S07]  /*f8d0*/  LOP3.LUT R4, R3, R2, R4, 0xfe, !PT ;  /* 0x0000000203047212 */ /* 0x000fce00078efe04 */
.L_x_24171:
[----:B------:R-:W-:Y:S05]  /*f8e0*/  BSYNC B0 ;  /* 0x0000000000007941 */ /* 0x000fea0003800000 */
.L_x_24170:
[----:B------:R-:W0:Y:S02]  /*f8f0*/  F2I.FTZ.TRUNC.NTZ R4, R4 ;  /* 0x0000000400047305 */ /* 0x000e24000021f100 */
[----:B0-----:R-:W-:Y:S01]  /*f900*/  PRMT R0, R4, 0x7610, R0 ;  /* 0x0000761004007816 */ /* 0x001fe20000000000 */
[----:B------:R-:W-:Y:S06]  /*f910*/  BRA `(.L_x_24155) ;  /* 0x0000000400107947 */ /* 0x000fec0003800000 */
.L_x_24168:
        /* <DEDUP_REMOVED lines=21> */
.L_x_24177:
[----:B------:R-:W-:Y:S05]  /*fa70*/  BSYNC B1 ;  /* 0x0000000000017941 */ /* 0x000fea0003800000 */
.L_x_24176:
[----:B------:R-:W-:Y:S01]  /*fa80*/  IMAD.SHL.U32 R2, R2, 0x200000, RZ ;  /* 0x0020000002027824 */ /* 0x000fe200078e00ff */
[----:B------:R-:W-:-:S04]  /*fa90*/  LEA R3, R0, 0x37800000, 0x17 ;  /* 0x3780000000037811 */ /* 0x000fc800078eb8ff */
[----:B------:R-:W-:-:S07]  /*faa0*/  LOP3.LUT R4, R3, R2, R4, 0xfe, !PT ;  /* 0x0000000203047212 */ /* 0x000fce00078efe04 */
.L_x_24175:
[----:B------:R-:W-:Y:S05]  /*fab0*/  BSYNC B0 ;  /* 0x0000000000007941 */ /* 0x000fea0003800000 */
.L_x_24174:
[----:B------:R-:W0:Y:S02]  /*fac0*/  F2I.FTZ.TRUNC.NTZ R4, R4 ;  /* 0x0000000400047305 */ /* 0x000e24000021f100 */
[----:B0-----:R-:W-:Y:S01]  /*fad0*/  PRMT R0, R4, 0x7610, R0 ;  /* 0x0000761004007816 */ /* 0x001fe20000000000 */
[----:B------:R-:W-:Y:S06]  /*fae0*/  BRA `(.L_x_24155) ;  /* 0x00000000009c7947 */ /* 0x000fec0003800000 */
.L_x_24167:
        /* <DEDUP_REMOVED lines=14> */
.L_x_24181:
[----:B------:R-:W-:Y:S05]  /*fbd0*/  BSYNC B0 ;  /* 0x0000000000007941 */ /* 0x000fea0003800000 */
.L_x_24180:
[----:B------:R-:W0:Y:S02]  /*fbe0*/  F2I.FTZ.TRUNC.NTZ R4, R4 ;  /* 0x0000000400047305 */ /* 0x000e24000021f100 */
[----:B0-----:R-:W-:Y:S01]  /*fbf0*/  PRMT R0, R4, 0x7610, R0 ;  /* 0x0000761004007816 */ /* 0x001fe20000000000 */
[----:B------:R-:W-:Y:S06]  /*fc00*/  BRA `(.L_x_24155) ;  /* 0x0000000000547947 */ /* 0x000fec0003800000 */
.L_x_24154:
        /* <DEDUP_REMOVED lines=16> */
.L_x_24182:
[----:B------:R-:W-:Y:S01]  /*fd10*/  PRMT R0, RZ, 0x7610, R0 ;  /* 0x00007610ff007816 */ /* 0x000fe20000000000 */
[----:B------:R-:W-:Y:S06]  /*fd20*/  BRA `(.L_x_24155) ;  /* 0x00000000000c7947 */ /* 0x000fec0003800000 */
.L_x_24179:
[----:B------:R0:W5:Y:S01]  /*fd30*/  LDG.E.U8 R0, desc[UR36][R2.64] ;  /* 0x0000002402007981 */ /* 0x000162000c1e1100 */
[----:B------:R-:W-:Y:S05]  /*fd40*/  BRA `(.L_x_24155) ;  /* 0x0000000000047947 */ /* 0x000fea0003800000 */
.L_x_24178:
[----:B------:R0:W5:Y:S02]  /*fd50*/  LDG.E.U8 R0, desc[UR36][R2.64] ;  /* 0x0000002402007981 */ /* 0x000164000c1e1100 */
.L_x_24155:
        /* <DEDUP_REMOVED lines=15> */
.L_x_24186:
[----:B------:R-:W-:Y:S01]  /*fe50*/  STG.E.U8 desc[UR36][R16.64], R19 ;  /* 0x0000001310007986 */ /* 0x000fe2000c101124 */
[----:B------:R-:W-:Y:S05]  /*fe60*/  EXIT ;  /* 0x000000000000794d */ /* 0x000fea0003800000 */
.L_x_24185:
        /* <DEDUP_REMOVED lines=12> */
.L_x_24189:
[----:B------:R-:W-:-:S04]  /*ff30*/  LOP3.LUT R19, R19, 0xffff, RZ, 0xc0, !PT ;  /* 0x0000ffff13137812 */ /* 0x000fc800078ec0ff */
[----:B------:R-:W-:-:S05]  /*ff40*/  PRMT R3, R19, 0x8880, RZ ;  /* 0x0000888013037816 */ /* 0x000fca00000000ff */
[----:B------:R-:W-:Y:S01]  /*ff50*/  STG.E desc[UR36][R16.64], R3 ;  /* 0x0000000310007986 */ /* 0x000fe2000c101924 */
[----:B------:R-:W-:Y:S05]  /*ff60*/  EXIT ;  /* 0x000000000000794d */ /* 0x000fea0003800000 */
.L_x_24188:
[----:B------:R-:W-:-:S04]  /*ff70*/  PRMT R3, R19, 0x8880, RZ ;  /* 0x0000888013037816 */ /* 0x000fc800000000ff */
[----:B------:R-:W-:-:S05]  /*ff80*/  PRMT R3, R3, 0x7710, RZ ;  /* 0x0000771003037816 */ /* 0x000fca00000000ff */
[----:B------:R-:W-:Y:S01]  /*ff90*/  STG.E.U16 desc[UR36][R16.64], R3 ;  /* 0x0000000310007986 */ /* 0x000fe2000c101524 */
[----:B------:R-:W-:Y:S05]  /*ffa0*/  EXIT ;  /* 0x000000000000794d */ /* 0x000fea0003800000 */
.L_x_24184:
        /* <DEDUP_REMOVED lines=9> */
.L_x_24191:
[----:B------:R-:W0:Y:S02]  /*10040*/  I2F.S8 R0, R19 ;  /* 0x0000001300007306 */ /* 0x000e240000001400 */
[----:B0-----:R-:W-:-:S05]  /*10050*/  F2FP.F16.F32.PACK_AB R0, RZ, R0 ;  /* 0x00000000ff00723e */ /* 0x001fca00000000ff */
[----:B------:R-:W-:Y:S01]  /*10060*/  STG.E.U16 desc[UR36][R16.64], R0 ;  /* 0x0000000010007986 */ /* 0x000fe2000c101524 */
[----:B------:R-:W-:Y:S05]  /*10070*/  EXIT ;  /* 0x000000000000794d */ /* 0x000fea0003800000 */
.L_x_24190:
        /* <DEDUP_REMOVED lines=10> */
.L_x_24193:
[----:B------:R-:W0:Y:S02]  /*10120*/  I2F.S8 R19, R19 ;  /* 0x0000001300137306 */ /* 0x000e240000001400 */
[----:B0-----:R-:W-:-:S04]  /*10130*/  F2FP.F16.F32.PACK_AB R3, RZ, R19 ;  /* 0x00000013ff03723e */ /* 0x001fc800000000ff */
[----:B------:R-:W-:-:S05]  /*10140*/  PRMT R3, R3, 0x5410, RZ ;  /* 0x0000541003037816 */ /* 0x000fca00000000ff */
[----:B------:R-:W-:Y:S01]  /*10150*/  STG.E desc[UR36][R16.64], R3 ;  /* 0x0000000310007986 */ /* 0x000fe2000c101924 */
[----:B------:R-:W-:Y:S05]  /*10160*/  EXIT ;  /* 0x000000000000794d */ /* 0x000fea0003800000 */
.L_x_24192:
[----:B------:R-:W-:-:S04]  /*10170*/  PRMT R2, R19, 0x8880, RZ ;  /* 0x0000888013027816 */ /* 0x000fc800000000ff */
[----:B------:R-:W-:-:S06]  /*10180*/  PRMT R2, R2, 0x7710, RZ ;  /* 0x0000771002027816 */ /* 0x000fcc00000000ff */
[----:B------:R-:W0:Y:S02]  /*10190*/  I2F.F64.S16 R2, R2 ;  /* 0x0000000200027312 */ /* 0x000e240000101c00 */
[----:B0-----:R-:W-:Y:S01]  /*101a0*/  STG.E.64 desc[UR36][R16.64], R2 ;  /* 0x0000000210007986 */ /* 0x001fe2000c101b24 */
[----:B------:R-:W-:Y:S05]  /*101b0*/  EXIT ;  /* 0x000000000000794d */ /* 0x000fea0003800000 */
.L_x_24183:
        /* <DEDUP_REMOVED lines=12> */
.L_x_24196:
[----:B------:R-:W-:Y:S02]  /*10280*/  PRMT R4, R19, 0x8880, RZ ;  /* 0x0000888013047816 */ /* 0x000fe400000000ff */
[----:B------:R-:W-:Y:S02]  /*10290*/  CS2R R6, SRZ ;  /* 0x0000000000067805 */ /* 0x000fe4000001ff00 */
[----:B------:R-:W-:-:S06]  /*102a0*/  PRMT R4, R4, 0x7710, RZ ;  /* 0x0000771004047816 */ /* 0x000fcc00000000ff */
[----:B------:R-:W0:Y:S02]  /*102b0*/  I2F.F64.S16 R4, R4 ;  /* 0x0000000400047312 */ /* 0x000e240000101c00 */
[----:B0-----:R-:W-:Y:S01]  /*102c0*/  STG.E.128 desc[UR36][R16.64], R4 ;  /* 0x0000000410007986 */ /* 0x001fe2000c101d24 */
[----:B------:R-:W-:Y:S05]  /*102d0*/  EXIT ;  /* 0x000000000000794d */ /* 0x000fea0003800000 */
.L_x_24195:
        /* <DEDUP_REMOVED lines=21> */
.L_x_24200:
[----:B------:R-:W-:Y:S05]  /*10430*/  BSYNC B0 ;  /* 0x0000000000007941 */ /* 0x000fea0003800000 */
.L_x_24199:
[----:B------:R-:W-:-:S05]  /*10440*/  LOP3.LUT R3, R0, R3, RZ, 0xfc, !PT ;  /* 0x0000000300037212 */ /* 0x000fca00078efcff */
[----:B------:R-:W-:Y:S01]  /*10450*/  STG.E.U8 desc[UR36][R16.64], R3 ;  /* 0x0000000310007986 */ /* 0x000fe2000c101124 */
[----:B------:R-:W-:Y:S05]  /*10460*/  EXIT ;  /* 0x000000000000794d */ /* 0x000fea0003800000 */
.L_x_24198:
        /* <DEDUP_REMOVED lines=13> */
.L_x_24202:
[----:B------:R-:W-:Y:S01]  /*10540*/  IMAD.MOV.U32 R0, RZ, RZ, 0x7f ;  /* 0x0000007fff007424 */ /* 0x000fe200078e00ff */
[----:B------:R-:W-:-:S04]  /*10550*/  ISETP.GT.U32.AND P0, PT, R2, 0x7f800000, PT ;  /* 0x7f8000000200780c */ /* 0x000fc80003f04070 */
[----:B------:R-:W-:-:S09]  /*10560*/  SEL R0, R0, 0x7c, P0 ;  /* 0x0000007c00007807 */ /* 0x000fd20000000000 */
.L_x_24203:
[----:B------:R-:W-:Y:S05]  /*10570*/  BSYNC B0 ;  /* 0x0000000000007941 */ /* 0x000fea0003800000 */
.L_x_24201:
[----:B------:R-:W-:-:S04]  /*10580*/  LOP3.LUT R2, R19, 0x80000000, RZ, 0xc0, !PT ;  /* 0x8000000013027812 */ /* 0x000fc800078ec0ff */
[----:B------:R-:W-:-:S04]  /*10590*/  SHF.R.U32.HI R3, RZ, 0x18, R2 ;  /* 0x00000018ff037819 */ /* 0x000fc80000011602 */
[----:B------:R-:W-:-:S05]  /*105a0*/  LOP3.LUT R3, R0, R3, RZ, 0xfc, !PT ;  /* 0x0000000300037212 */ /* 0x000fca00078efcff */
[----:B------:R-:W-:Y:S01]  /*105b0*/  STG.E.U8 desc[UR36][R16.64], R3 ;  /* 0x0000000310007986 */ /* 0x000fe2000c101124 */
[----:B------:R-:W-:Y:S05]  /*105c0*/  EXIT ;  /* 0x000000000000794d */ /* 0x000fea0003800000 */
.L_x_24197:
[----:B------:R-:W0:Y:S02]  /*105d0*/  I2F.S8 R0, R19 ;  /* 0x0000001300007306 */ /* 0x000e240000001400 */
[----:B0-----:R-:W-:-:S05]  /*105e0*/  F2FP.BF16.F32.PACK_AB R0, RZ, R0 ;  /* 0x00000000ff00723e */ /* 0x001fca00000010ff */
[----:B------:R-:W-:Y:S01]  /*105f0*/  STG.E.U16 desc[UR36][R16.64], R0 ;  /* 0x0000000010007986 */ /* 0x000fe2000c101524 */
[----:B------:R-:W-:Y:S05]  /*10600*/  EXIT ;  /* 0x000000000000794d */ /* 0x000fea0003800000 */
.L_x_24194:
        /* <DEDUP_REMOVED lines=12> */
.L_x_24206:
        /* <DEDUP_REMOVED lines=17> */
.L_x_24209:
[----:B------:R-:W-:-:S04]  /*107e0*/  LOP3.LUT R2, R19, 0x80000000, RZ, 0xc0, !PT ;  /* 0x8000000013027812 */ /* 0x000fc800078ec0ff */
[----:B------:R-:W-:-:S04]  /*107f0*/  SHF.R.U32.HI R3, RZ, 0x18, R2 ;  /* 0x00000018ff037819 */ /* 0x000fc80000011602 */
[----:B------:R-:W-:-:S04]  /*10800*/  LOP3.LUT R0, R0, R3, RZ, 0xfc, !PT ;  /* 0x0000000300007212 */ /* 0x000fc800078efcff */
[----:B------:R-:W-:-:S07]  /*10810*/  PRMT R8, R0, 0x7610, R8 ;  /* 0x0000761000087816 */ /* 0x000fce0000000008 */
.L_x_24208:
[----:B------:R-:W-:Y:S05]  /*10820*/  BSYNC B0 ;  /* 0x0000000000007941 */ /* 0x000fea0003800000 */
.L_x_24207:
[----:B------:R-:W-:Y:S01]  /*10830*/  STG.E.U8 desc[UR36][R16.64], R8 ;  /* 0x0000000810007986 */ /* 0x000fe2000c101124 */
[----:B------:R-:W-:Y:S05]  /*10840*/  EXIT ;  /* 0x000000000000794d */ /* 0x000fea0003800000 */
.L_x_24205:
        /* <DEDUP_REMOVED lines=17> */
.L_x_24212:
[----:B------:R-:W-:-:S04]  /*10960*/  LOP3.LUT R2, R19, 0x80000000, RZ, 0xc0, !PT ;  /* 0x8000000013027812 */ /* 0x000fc800078ec0ff */
[----:B------:R-:W-:-:S04]  /*10970*/  SHF.R.U32.HI R3, RZ, 0x18, R2 ;  /* 0x00000018ff037819 */ /* 0x000fc80000011602 */
[----:B------:R-:W-:-:S04]  /*10980*/  LOP3.LUT R0, R0, R3, RZ, 0xfc, !PT ;  /* 0x0000000300007212 */ /* 0x000fc800078efcff */
[----:B------:R-:W-:-:S07]  /*10990*/  PRMT R8, R0, 0x7610, R8 ;  /* 0x0000761000087816 */ /* 0x000fce0000000008 */
.L_x_24211:
[----:B------:R-:W-:Y:S05]  /*109a0*/  BSYNC B0 ;  /* 0x0000000000007941 */ /* 0x000fea0003800000 */
.L_x_24210:
[----:B------:R-:W-:Y:S01]  /*109b0*/  STG.E.U8 desc[UR36][R16.64], R8 ;  /* 0x0000000810007986 */ /* 0x000fe2000c101124 */
[----:B------:R-:W-:Y:S05]  /*109c0*/  EXIT ;  /* 0x000000000000794d */ /* 0x000fea0003800000 */
.L_x_24204:
        /* <DEDUP_REMOVED lines=22> */
.L_x_24187:
        /* <DEDUP_REMOVED lines=16> */
.L_x_24215:
[----:B------:R-:W-:Y:S05]  /*10c30*/  EXIT ;  /* 0x000000000000794d */ /* 0x000fea0003800000 */
.L_x_24214:
[----:B------:R-:W-:-:S04]  /*10c40*/  LOP3.LUT R19, R19, 0xffff, RZ, 0xc0, !PT ;  /* 0x0000ffff13137812 */ /* 0x000fc800078ec0ff */
[----:B------:R-:W-:-:S05]  /*10c50*/  PRMT R19, R19, 0x8880, RZ ;  /* 0x0000888013137816 */ /* 0x000fca00000000ff */
[----:B------:R-:W-:-:S05]  /*10c60*/  IMAD.MOV.U32 R2, RZ, RZ, R19 ;  /* 0x000000ffff027224 */ /* 0x000fca00078e0013 */
[----:B------:R-:W-:-:S05]  /*10c70*/  SHF.R.S32.HI R3, RZ, 0x1f, R2 ;  /* 0x0000001fff037819 */ /* 0x000fca0000011402 */
[----:B------:R-:W-:Y:S01]  /*10c80*/  STG.E.64 desc[UR36][R16.64], R2 ;  /* 0x0000000210007986 */ /* 0x000fe2000c101b24 */
[----:B------:R-:W-:Y:S05]  /*10c90*/  EXIT ;  /* 0x000000000000794d */ /* 0x000fea0003800000 */
.L_x_24213:
[----:B------:R-:W-:-:S04]  /*10ca0*/  LOP3.LUT R19, R19, 0xffff, RZ, 0xc0, !PT ;  /* 0x0000ffff13137812 */ /* 0x000fc800078ec0ff */
[----:B------:R-:W-:-:S05]  /*10cb0*/  PRMT R3, R19, 0x8880, RZ ;  /* 0x0000888013037816 */ /* 0x000fca00000000ff */
[----:B------:R-:W-:Y:S01]  /*10cc0*/  STG.E desc[UR36][R16.64], R3 ;  /* 0x0000000310007986 */ /* 0x000fe2000c101924 */
[----:B------:R-:W-:Y:S05]  /*10cd0*/  EXIT ;  /* 0x000000000000794d */ /* 0x000fea0003800000 */
.L_x_24216:
        /* <DEDUP_REMOVED lines=10> */
.L_x_26351:


//--------------------- .text._ZN2at6native27unrolled_elementwise_kernelINS0_13BinaryFunctorIaaaNS0_17BitwiseAndFunctorIaEEEESt5arrayIPcLm3EELi4E23TrivialOffsetCalculatorILi2EjES9_ILi1EjENS0_6memory12LoadWithCastILi2EEENSC_13StoreWithCastILi1EEEEEviT_T0_T2_T3_T4_T5_ --------------------------
	.section	.text._ZN2at6native27unrolled_elementwise_kernelINS0_13BinaryFunctorIaaaNS0_17BitwiseAndFunctorIaEEEESt5arrayIPcLm3EELi4E23TrivialOffsetCalculatorILi2EjES9_ILi1EjENS0_6memory12LoadWithCastILi2EEENSC_13StoreWithCastILi1EEEEEviT_T0_T2_T3_T4_T5_,"ax",@progbits
	.align	128
        .global         _ZN2at6native27unrolled_elementwise_kernelINS0_13BinaryFunctorIaaaNS0_17BitwiseAndFunctorIaEEEESt5arrayIPcLm3EELi4E23TrivialOffsetCalculatorILi2EjES9_ILi1EjENS0_6memory12LoadWithCastILi2EEENSC_13StoreWithCastILi1EEEEEviT_T0_T2_T3_T4_T5_
        .type           _ZN2at6native27unrolled_elementwise_kernelINS0_13BinaryFunctorIaaaNS0_17BitwiseAndFunctorIaEEEESt5arrayIPcLm3EELi4E23TrivialOffsetCalculatorILi2EjES9_ILi1EjENS0_6memory12LoadWithCastILi2EEENSC_13StoreWithCastILi1EEEEEviT_T0_T2_T3_T4_T5_,@function
        .size           _ZN2at6native27unrolled_elementwise_kernelINS0_13BinaryFunctorIaaaNS0_17BitwiseAndFunctorIaEEEESt5arrayIPcLm3EELi4E23TrivialOffsetCalculatorILi2EjES9_ILi1EjENS0_6memory12LoadWithCastILi2EEENSC_13StoreWithCastILi1EEEEEviT_T0_T2_T3_T4_T5_,(.L_x_26352 - _ZN2at6native27unrolled_elementwise_kernelINS0_13BinaryFunctorIaaaNS0_17BitwiseAndFunctorIaEEEESt5arrayIPcLm3EELi4E23TrivialOffsetCalculatorILi2EjES9_ILi1EjENS0_6memory12LoadWithCastILi2EEENSC_13StoreWithCastILi1EEEEEviT_T0_T2_T3_T4_T5_)
        .other          _ZN2at6native27unrolled_elementwise_kernelINS0_13BinaryFunctorIaaaNS0_17BitwiseAndFunctorIaEEEESt5arrayIPcLm3EELi4E23TrivialOffsetCalculatorILi2EjES9_ILi1EjENS0_6memory12LoadWithCastILi2EEENSC_13StoreWithCastILi1EEEEEviT_T0_T2_T3_T4_T5_,@"STO_CUDA_ENTRY STV_DEFAULT"
_ZN2at6native27unrolled_elementwise_kernelINS0_13BinaryFunctorIaaaNS0_17BitwiseAndFunctorIaEEEESt5arrayIPcLm3EELi4E23TrivialOffsetCalculatorILi2EjES9_ILi1EjENS0_6memory12LoadWithCastILi2EEENSC_13StoreWithCastILi1EEEEEviT_T0_T2_T3_T4_T5_:
.text._ZN2at6native27unrolled_elementwise_kernelINS0_13BinaryFunctorIaaaNS0_17BitwiseAndFunctorIaEEEESt5arrayIPcLm3EELi4E23TrivialOffsetCalculatorILi2EjES9_ILi1EjENS0_6memory12LoadWithCastILi2EEENSC_13StoreWithCastILi1EEEEEviT_T0_T2_T3_T4_T5_:
        /* <DEDUP_REMOVED lines=33> */
.L_x_24222:
[----:B------:R3:W5:Y:S01]  /*0210*/  LDG.E.U8 R22, desc[UR36][R4.64] ;  /* 0x0000002404167981 */ /* 0x000762000c1e1100 */
[----:B------:R-:W-:Y:S05]  /*0220*/  BRA `(.L_x_24224) ;  /* 0x0000000c00587947 */ /* 0x000fea0003800000 */
.L_x_24221:
        /* <DEDUP_REMOVED lines=8> */
.L_x_24226:
[----:B------:R1:W5:Y:S01]  /*02b0*/  LDG.E.U8 R22, desc[UR36][R4.64] ;  /* 0x0000002404167981 */ /* 0x000362000c1e1100 */
[----:B------:R-:W-:Y:S05]  /*02c0*/  BRA `(.L_x_24224) ;  /* 0x0000000c00307947 */ /* 0x000fea0003800000 */
.L_x_24225:
[----:B------:R2:W5:Y:S01]  /*02d0*/  LDG.E.U16 R22, desc[UR36][R4.64] ;  /* 0x0000002404167981 */ /* 0x000562000c1e1500 */
[----:B------:R-:W-:Y:S05]  /*02e0*/  BRA `(.L_x_24224) ;  /* 0x0000000c00287947 */ /* 0x000fea0003800000 */
.L_x_24220:
        /* <DEDUP_REMOVED lines=9> */
.L_x_24228:
[----:B------:R-:W2:Y:S02]  /*0380*/  LDG.E.U16 R0, desc[UR36][R4.64] ;  /* 0x0000002404007981 */ /* 0x000ea4000c1e1500 */
[----:B--2---:R-:W-:-:S06]  /*0390*/  HADD2.F32 R0, -RZ, R0.H0_H0 ;  /* 0x20000000ff007230 */ /* 0x004fcc0000004100 */
[----:B------:R-:W0:Y:S02]  /*03a0*/  F2I.FTZ.TRUNC.NTZ R0, R0 ;  /* 0x0000000000007305 */ /* 0x000e24000021f100 */
[----:B0-----:R-:W-:Y:S01]  /*03b0*/  PRMT R22, R0, 0x7610, R22 ;  /* 0x0000761000167816 */ /* 0x001fe20000000016 */
[----:B------:R-:W-:Y:S06]  /*03c0*/  BRA `(.L_x_24224) ;  /* 0x0000000800f07947 */ /* 0x000fec0003800000 */
.L_x_24227:
        /* <DEDUP_REMOVED lines=9> */
.L_x_24230:
[----:B------:R-:W2:Y:S02]  /*0460*/  LDG.E.U16 R4, desc[UR36][R4.64] ;  /* 0x0000002404047981 */ /* 0x000ea4000c1e1500 */
[----:B--2---:R-:W-:-:S06]  /*0470*/  HADD2.F32 R0, -RZ, R4.H0_H0 ;  /* 0x20000004ff007230 */ /* 0x004fcc0000004100 */
[----:B------:R-:W0:Y:S02]  /*0480*/  F2I.FTZ.TRUNC.NTZ R0, R0 ;  /* 0x0000000000007305 */ /* 0x000e24000021f100 */
[----:B0-----:R-:W-:Y:S01]  /*0490*/  PRMT R22, R0, 0x7610, R22 ;  /* 0x0000761000167816 */ /* 0x001fe20000000016 */
[----:B------:R-:W-:Y:S06]  /*04a0*/  BRA `(.L_x_24224) ;  /* 0x0000000800b87947 */ /* 0x000fec0003800000 */
.L_x_24229:
[----:B------:R-:W2:Y:S02]  /*04b0*/  LDG.E.64 R4, desc[UR36][R4.64] ;  /* 0x0000002404047981 */ /* 0x000ea4000c1e1b00 */
[----:B--2---:R0:W1:Y:S01]  /*04c0*/  F2I.F64.TRUNC R22, R4 ;  /* 0x0000000400167311 */ /* 0x004062000030d100 */
[----:B------:R-:W-:Y:S05]  /*04d0*/  BRA `(.L_x_24224) ;  /* 0x0000000800ac7947 */ /* 0x000fea0003800000 */
.L_x_24219:
        /* <DEDUP_REMOVED lines=12> */
.L_x_24233:
[----:B------:R-:W2:Y:S02]  /*05a0*/  LDG.E.64 R4, desc[UR36][R4.64] ;  /* 0x0000002404047981 */ /* 0x000ea4000c1e1b00 */
[----:B--2---:R0:W1:Y:S01]  /*05b0*/  F2I.F64.TRUNC R22, R4 ;  /* 0x0000000400167311 */ /* 0x004062000030d100 */
[----:B------:R-:W-:Y:S05]  /*05c0*/  BRA `(.L_x_24224) ;  /* 0x0000000800707947 */ /* 0x000fea0003800000 */
.L_x_24232:
        /* <DEDUP_REMOVED lines=28> */
.L_x_24235:
        /* <DEDUP_REMOVED lines=16> */
.L_x_24234:
[----:B------:R-:W2:Y:S02]  /*0890*/  LDG.E.U16 R0, desc[UR36][R4.64] ;  /* 0x0000002404007981 */ /* 0x000ea4000c1e1500 */
[----:B--2---:R-:W-:-:S06]  /*08a0*/  IMAD.U32 R0, R0, 0x10000, RZ ;  /* 0x0001000000007824 */ /* 0x004fcc00078e00ff */
[----:B------:R-:W0:Y:S02]  /*08b0*/  F2I.FTZ.TRUNC.NTZ R0, R0 ;  /* 0x0000000000007305 */ /* 0x000e24000021f100 */
[----:B0-----:R-:W-:Y:S01]  /*08c0*/  PRMT R22, R0, 0x7610, R22 ;  /* 0x0000761000167816 */ /* 0x001fe20000000016 */
[----:B------:R-:W-:Y:S06]  /*08d0*/  BRA `(.L_x_24224) ;  /* 0x0000000400ac7947 */ /* 0x000fec0003800000 */
.L_x_24231:
        /* <DEDUP_REMOVED lines=10> */
.L_x_24238:
        /* <DEDUP_REMOVED lines=21> */
.L_x_24242:
[----:B------:R-:W-:Y:S05]  /*0ad0*/  BSYNC B1 ;  /* 0x0000000000017941 */ /* 0x000fea0003800000 */
.L_x_24241:
[----:B------:R-:W-:Y:S01]  /*0ae0*/  LEA R5, R0, 0x3b800000, 0x17 ;  /* 0x3b80000000057811 */ /* 0x000fe200078eb8ff */
[----:B------:R-:W-:-:S05]  /*0af0*/  IMAD.SHL.U32 R0, R3, 0x100000, RZ ;  /* 0x0010000003007824 */ /* 0x000fca00078e00ff */
[----:B------:R-:W-:-:S07]  /*0b00*/  LOP3.LUT R0, R5, R0, R6, 0xfe, !PT ;  /* 0x0000000005007212 */ /* 0x000fce00078efe06 */
.L_x_24240:
[----:B------:R-:W-:Y:S05]  /*0b10*/  BSYNC B0 ;  /* 0x0000000000007941 */ /* 0x000fea0003800000 */
.L_x_24239:
[----:B------:R-:W0:Y:S02]  /*0b20*/  F2I.FTZ.TRUNC.NTZ R0, R0 ;  /* 0x0000000000007305 */ /* 0x000e24000021f100 */
[----:B0-----:R-:W-:Y:S01]  /*0b30*/  PRMT R22, R0, 0x7610, R22 ;  /* 0x0000761000167816 */ /* 0x001fe20000000016 */
[----:B------:R-:W-:Y:S06]  /*0b40*/  BRA `(.L_x_24224) ;  /* 0x0000000400107947 */ /* 0x000fec0003800000 */
.L_x_24237:
        /* <DEDUP_REMOVED lines=21> */
.L_x_24246:
[----:B------:R-:W-:Y:S05]  /*0ca0*/  BSYNC B1 ;  /* 0x0000000000017941 */ /* 0x000fea0003800000 */
.L_x_24245:
[----:B------:R-:W-:Y:S01]  /*0cb0*/  LEA R5, R0, 0x37800000, 0x17 ;  /* 0x3780000000057811 */ /* 0x000fe200078eb8ff */
[----:B------:R-:W-:-:S05]  /*0cc0*/  IMAD.SHL.U32 R0, R3, 0x200000, RZ ;  /* 0x0020000003007824 */ /* 0x000fca00078e00ff */
[----:B------:R-:W-:-:S07]  /*0cd0*/  LOP3.LUT R0, R5, R0, R6, 0xfe, !PT ;  /* 0x0000000005007212 */ /* 0x000fce00078efe06 */
.L_x_24244:
[----:B------:R-:W-:Y:S05]  /*0ce0*/  BSYNC B0 ;  /* 0x0000000000007941 */ /* 0x000fea0003800000 */
.L_x_24243:
[----:B------:R-:W0:Y:S02]  /*0cf0*/  F2I.FTZ.TRUNC.NTZ R0, R0 ;  /* 0x0000000000007305 */ /* 0x000e24000021f100 */
[----:B0-----:R-:W-:Y:S01]  /*0d00*/  PRMT R22, R0, 0x7610, R22 ;  /* 0x0000761000167816 */ /* 0x001fe20000000016 */
[----:B------:R-:W-:Y:S06]  /*0d10*/  BRA `(.L_x_24224) ;  /* 0x00000000009c7947 */ /* 0x000fec0003800000 */
.L_x_24236:
        /* <DEDUP_REMOVED lines=14> */
.L_x_24250:
[----:B------:R-:W-:Y:S05]  /*0e00*/  BSYNC B0 ;  /* 0x0000000000007941 */ /* 0x000fea0003800000 */
.L_x_24249:
[----:B------:R-:W0:Y:S02]  /*0e10*/  F2I.FTZ.TRUNC.NTZ R0, R0 ;  /* 0x0000000000007305 */ /* 0x000e24000021f100 */
[----:B0-----:R-:W-:Y:S01]  /*0e20*/  PRMT R22, R0, 0x7610, R22 ;  /* 0x0000761000167816 */ /* 0x001fe20000000016 */
[----:B------:R-:W-:Y:S06]  /*0e30*/  BRA `(.L_x_24224) ;  /* 0x0000000000547947 */ /* 0x000fec0003800000 */
.L_x_24223:
        /* <DEDUP_REMOVED lines=16> */
.L_x_24251:
[----:B------:R-:W-:Y:S01]  /*0f40*/  PRMT R22, RZ, 0x7610, R22 ;  /* 0x00007610ff167816 */ /* 0x000fe20000000016 */
[----:B------:R-:W-:Y:S06]  /*0f50*/  BRA `(.L_x_24224) ;  /* 0x00000000000c7947 */ /* 0x000fec0003800000 */
.L_x_24248:
[----:B------:R0:W5:Y:S01]  /*0f60*/  LDG.E.U8 R22, desc[UR36][R4.64] ;  /* 0x0000002404167981 */ /* 0x000162000c1e1100 */
[----:B------:R-:W-:Y:S05]  /*0f70*/  BRA `(.L_x_24224) ;  /* 0x0000000000047947 */ /* 0x000fea0003800000 */
.L_x_24247:
[----:B------:R0:W5:Y:S02]  /*0f80*/  LDG.E.U8 R22, desc[UR36][R4.64] ;  /* 0x0000002404167981 */ /* 0x000164000c1e1100 */
.L_x_24224:
        /* <DEDUP_REMOVED lines=18> */
.L_x_24255:
[----:B------:R1:W5:Y:S01]  /*10b0*/  LDG.E.U8 R25, desc[UR36][R4.64] ;  /* 0x0000002404197981 */ /* 0x000362000c1e1100 */
[----:B------:R-:W-:Y:S05]  /*10c0*/  BRA `(.L_x_24257) ;  /* 0x0000000c00547947 */ /* 0x000fea0003800000 */
.L_x_24254:
        /* <DEDUP_REMOVED lines=8> */
.L_x_24259:
[----:B------:R3:W5:Y:S01]  /*1150*/  LDG.E.U8 R25, desc[UR36][R4.64] ;  /* 0x0000002404197981 */ /* 0x000762000c1e1100 */
[----:B------:R-:W-:Y:S05]  /*1160*/  BRA `(.L_x_24257) ;  /* 0x0000000c002c7947 */ /* 0x000fea0003800000 */
.L_x_24258:
[----:B------:R2:W5:Y:S01]  /*1170*/  LDG.E.U16 R25, desc[UR36][R4.64] ;  /* 0x0000002404197981 */ /* 0x000562000c1e1500 */
[----:B------:R-:W-:Y:S05]  /*1180*/  BRA `(.L_x_24257) ;  /* 0x0000000c00247947 */ /* 0x000fea0003800000 */
.L_x_24253:
        /* <DEDUP_REMOVED lines=9> */
.L_x_24261:
[----:B------:R-:W2:Y:S02]  /*1220*/  LDG.E.U16 R0, desc[UR36][R4.64] ;  /* 0x0000002404007981 */ /* 0x000ea4000c1e1500 */
[----:B--2---:R-:W-:-:S06]  /*1230*/  HADD2.F32 R0, -RZ, R0.H0_H0 ;  /* 0x20000000ff007230 */ /* 0x004fcc0000004100 */
[----:B------:R-:W0:Y:S02]  /*1240*/  F2I.FTZ.TRUNC.NTZ R0, R0 ;  /* 0x0000000000007305 */ /* 0x000e24000021f100 */
[----:B0-----:R-:W-:Y:S01]  /*1250*/  PRMT R25, R0, 0x7610, R25 ;  /* 0x0000761000197816 */ /* 0x001fe20000000019 */
[----:B------:R-:W-:Y:S06]  /*1260*/  BRA `(.L_x_24257) ;  /* 0x0000000800ec7947 */ /* 0x000fec0003800000 */
.L_x_24260:
        /* <DEDUP_REMOVED lines=9> */
.L_x_24263:
[----:B------:R-:W2:Y:S02]  /*1300*/  LDG.E.U16 R4, desc[UR36][R4.64] ;  /* 0x0000002404047981 */ /* 0x000ea4000c1e1500 */
[----:B--2---:R-:W-:-:S06]  /*1310*/  HADD2.F32 R0, -RZ, R4.H0_H0 ;  /* 0x20000004ff007230 */ /* 0x004fcc0000004100 */
[----:B------:R-:W0:Y:S02]  /*1320*/  F2I.FTZ.TRUNC.NTZ R0, R0 ;  /* 0x0000000000007305 */ /* 0x000e24000021f100 */
[----:B0-----:R-:W-:Y:S01]  /*1330*/  PRMT R25, R0, 0x7610, R25 ;  /* 0x0000761000197816 */ /* 0x001fe20000000019 */
[----:B------:R-:W-:Y:S06]  /*1340*/  BRA `(.L_x_24257) ;  /* 0x0000000800b47947 */ /* 0x000fec0003800000 */
.L_x_24262:
[----:B------:R-:W2:Y:S02]  /*1350*/  LDG.E.64 R4, desc[UR36][R4.64] ;  /* 0x0000002404047981 */ /* 0x000ea4000c1e1b00 */
[----:B--2---:R0:W1:Y:S01]  /*1360*/  F2I.F64.TRUNC R25, R4 ;  /* 0x0000000400197311 */ /* 0x004062000030d100 */
[----:B------:R-:W-:Y:S05]  /*1370*/  BRA `(.L_x_24257) ;  /* 0x0000000800a87947 */ /* 0x000fea0003800000 */
.L_x_24252:
        /* <DEDUP_REMOVED lines=12> */
.L_x_24266:
[----:B------:R-:W2:Y:S02]  /*1440*/  LDG.E.64 R4, desc[UR36][R4.64] ;  /* 0x0000002404047981 */ /* 0x000ea4000c1e1b00 */
[----:B--2---:R0:W1:Y:S01]  /*1450*/  F2I.F64.TRUNC R25, R4 ;  /* 0x0000000400197311 */ /* 0x004062000030d100 */
[----:B------:R-:W-:Y:S05]  /*1460*/  BRA `(.L_x_24257) ;  /* 0x00000008006c7947 */ /* 0x000fea0003800000 */
.L_x_24265:
        /* <DEDUP_REMOVED lines=28> */
.L_x_24268:
        /* <DEDUP_REMOVED lines=15> */
.L_x_24267:
[----:B------:R-:W2:Y:S02]  /*1720*/  LDG.E.U16 R0, desc[UR36][R4.64] ;  /* 0x0000002404007981 */ /* 0x000ea4000c1e1500 */
[----:B--2---:R-:W-:-:S06]  /*1730*/  IMAD.U32 R0, R0, 0x10000, RZ ;  /* 0x0001000000007824 */ /* 0x004fcc00078e00ff */
[----:B------:R-:W0:Y:S02]  /*1740*/  F2I.FTZ.TRUNC.NTZ R0, R0 ;  /* 0x0000000000007305 */ /* 0x000e24000021f100 */
[----:B0-----:R-:W-:Y:S01]  /*1750*/  PRMT R25, R0, 0x7610, R25 ;  /* 0x0000761000197816 */ /* 0x001fe20000000019 */
[----:B------:R-:W-:Y:S06]  /*1760*/  BRA `(.L_x_24257) ;  /* 0x0000000400ac7947 */ /* 0x000fec0003800000 */
.L_x_24264:
        /* <DEDUP_REMOVED lines=10> */
.L_x_24271:
        /* <DEDUP_REMOVED lines=21> */
.L_x_24275:
[----:B------:R-:W-:Y:S05]  /*1960*/  BSYNC B1 ;  /* 0x0000000000017941 */ /* 0x000fea0003800000 */
.L_x_24274:
[----:B------:R-:W-:Y:S01]  /*1970*/  LEA R5, R0, 0x3b800000, 0x17 ;  /* 0x3b80000000057811 */ /* 0x000fe200078eb8ff */
[----:B------:R-:W-:-:S05]  /*1980*/  IMAD.SHL.U32 R0, R3, 0x100000, RZ ;  /* 0x0010000003007824 */ /* 0x000fca00078e00ff */
[----:B------:R-:W-:-:S07]  /*1990*/  LOP3.LUT R0, R5, R0, R6, 0xfe, !PT ;  /* 0x0000000005007212 */ /* 0x000fce00078efe06 */
.L_x_24273:
[----:B------:R-:W-:Y:S05]  /*19a0*/  BSYNC B0 ;  /* 0x0000000000007941 */ /* 0x000fea0003800000 */
.L_x_24272:
[----:B------:R-:W0:Y:S02]  /*19b0*/  F2I.FTZ.TRUNC.NTZ R0, R0 ;  /* 0x0000000000007305 */ /* 0x000e24000021f100 */
[----:B0-----:R-:W-:Y:S01]  /*19c0*/  PRMT R25, R0, 0x7610, R25 ;  /* 0x0000761000197816 */ /* 0x001fe20000000019 */
[----:B------:R-:W-:Y:S06]  /*19d0*/  BRA `(.L_x_24257) ;  /* 0x0000000400107947 */ /* 0x000fec0003800000 */
.L_x_24270:
        /* <DEDUP_REMOVED lines=21> */
.L_x_24279:
[----:B------:R-:W-:Y:S05]  /*1b30*/  BSYNC B1 ;  /* 0x0000000000017941 */ /* 0x000fea0003800000 */
.L_x_24278:
[----:B------:R-:W-:Y:S01]  /*1b40*/  LEA R5, R0, 0x37800000, 0x17 ;  /* 0x3780000000057811 */ /* 0x000fe200078eb8ff */
[----:B------:R-:W-:-:S05]  /*1b50*/  IMAD.SHL.U32 R0, R3, 0x200000, RZ ;  /* 0x0020000003007824 */ /* 0x000fca00078e00ff */
[----:B------:R-:W-:-:S07]  /*1b60*/  LOP3.LUT R0, R5, R0, R6, 0xfe, !PT ;  /* 0x0000000005007212 */ /* 0x000fce00078efe06 */
.L_x_24277:
[----:B------:R-:W-:Y:S05]  /*1b70*/  BSYNC B0 ;  /* 0x0000000000007941 */ /* 0x000fea0003800000 */
.L_x_24276:
[----:B------:R-:W0:Y:S02]  /*1b80*/  F2I.FTZ.TRUNC.NTZ R0, R0 ;  /* 0x0000000000007305 */ /* 0x000e24000021f100 */
[----:B0-----:R-:W-:Y:S01]  /*1b90*/  PRMT R25, R0, 0x7610, R25 ;  /* 0x0000761000197816 */ /* 0x001fe20000000019 */
[----:B------:R-:W-:Y:S06]  /*1ba0*/  BRA `(.L_x_24257) ;  /* 0x00000000009c7947 */ /* 0x000fec0003800000 */
.L_x_24269:
        /* <DEDUP_REMOVED lines=14> */
.L_x_24283:
[----:B------:R-:W-:Y:S05]  /*1c90*/  BSYNC B0 ;  /* 0x0000000000007941 */ /* 0x000fea0003800000 */
.L_x_24282:
[----:B------:R-:W0:Y:S02]  /*1ca0*/  F2I.FTZ.TRUNC.NTZ R0, R0 ;  /* 0x0000000000007305 */ /* 0x000e24000021f100 */
[----:B0-----:R-:W-:Y:S01]  /*1cb0*/  PRMT R25, R0, 0x7610, R25 ;  /* 0x0000761000197816 */ /* 0x001fe20000000019 */
[----:B------:R-:W-:Y:S06]  /*1cc0*/  BRA `(.L_x_24257) ;  /* 0x0000000000547947 */ /* 0x000fec0003800000 */
.L_x_24256:
        /* <DEDUP_REMOVED lines=16> */
.L_x_24284:
[----:B------:R-:W-:Y:S01]  /*1dd0*/  PRMT R25, RZ, 0x7610, R25 ;  /* 0x00007610ff197816 */ /* 0x000fe20000000019 */
[----:B------:R-:W-:Y:S06]  /*1de0*/  BRA `(.L_x_24257) ;  /* 0x00000000000c7947 */ /* 0x000fec0003800000 */
.L_x_24281:
[----:B------:R0:W5:Y:S01]  /*1df0*/  LDG.E.U8 R25, desc[UR36][R4.64] ;  /* 0x0000002404197981 */ /* 0x000162000c1e1100 */
[----:B------:R-:W-:Y:S05]  /*1e00*/  BRA `(.L_x_24257) ;  /* 0x0000000000047947 */ /* 0x000fea0003800000 */
.L_x_24280:
[----:B------:R0:W5:Y:S02]  /*1e10*/  LDG.E.U8 R25, desc[UR36][R4.64] ;  /* 0x0000002404197981 */ /* 0x000164000c1e1100 */
.L_x_24257:
[----:B------:R-:W2:Y:S02]  /*1e20*/  S2R R29, SR_TID.X ;  /* 0x00000000001d7919 */ /* 0x000ea40000002100 */
[----:B--2---:R-:W-:-:S07]  /*1e30*/  VIADD R29, R29, 0x80 ;  /* 0x000000801d1d7836 */ /* 0x004fce0000000000 */
.L_x_24218:
[----:B------:R-:W-:Y:S05]  /*1e40*/  BSYNC B6 ;  /* 0x0000000000067941 */ /* 0x000fea0003800000 */
.L_x_24217:
        /* <DEDUP_REMOVED lines=23> */
.L_x_24290:
[----:B------:R0:W5:Y:S01]  /*1fc0*/  LDG.E.U8 R28, desc[UR36][R4.64] ;  /* 0x00000024041c7981 */ /* 0x000162000c1e1100 */
[----:B------:R-:W-:Y:S05]  /*1fd0*/  BRA `(.L_x_24292) ;  /* 0x0000000c00547947 */ /* 0x000fea0003800000 */
.L_x_24289:
        /* <DEDUP_REMOVED lines=8> */
.L_x_24294:
[----:B------:R0:W5:Y:S01]  /*2060*/  LDG.E.U8 R28, desc[UR36][R4.64] ;  /* 0x00000024041c7981 */ /* 0x000162000c1e1100 */
[----:B------:R-:W-:Y:S05]  /*2070*/  BRA `(.L_x_24292) ;  /* 0x0000000c002c7947 */ /* 0x000fea0003800000 */
.L_x_24293:
[----:B------:R0:W5:Y:S01]  /*2080*/  LDG.E.U16 R28, desc[UR36][R4.64] ;  /* 0x00000024041c7981 */ /* 0x000162000c1e1500 */
[----:B------:R-:W-:Y:S05]  /*2090*/  BRA `(.L_x_24292) ;  /* 0x0000000c00247947 */ /* 0x000fea0003800000 */
.L_x_24288:
        /* <DEDUP_REMOVED lines=9> */
.L_x_24296:
[----:B------:R-:W2:Y:S02]  /*2130*/  LDG.E.U16 R0, desc[UR36][R4.64] ;  /* 0x0000002404007981 */ /* 0x000ea4000c1e1500 */
[----:B--2---:R-:W-:-:S06]  /*2140*/  HADD2.F32 R0, -RZ, R0.H0_H0 ;  /* 0x20000000ff007230 */ /* 0x004fcc0000004100 */
[----:B------:R-:W0:Y:S02]  /*2150*/  F2I.FTZ.TRUNC.NTZ R0, R0 ;  /* 0x0000000000007305 */ /* 0x000e24000021f100 */
[----:B0-----:R-:W-:Y:S01]  /*2160*/  PRMT R28, R0, 0x7610, R28 ;  /* 0x00007610001c7816 */ /* 0x001fe2000000001c */
[----:B------:R-:W-:Y:S06]  /*2170*/  BRA `(.L_x_24292) ;  /* 0x0000000800ec7947 */ /* 0x000fec0003800000 */
.L_x_24295:
        /* <DEDUP_REMOVED lines=9> */
.L_x_24298:
[----:B------:R-:W2:Y:S02]  /*2210*/  LDG.E.U16 R4, desc[UR36][R4.64] ;  /* 0x0000002404047981 */ /* 0x000ea4000c1e1500 */
[----:B--2---:R-:W-:-:S06]  /*2220*/  HADD2.F32 R0, -RZ, R4.H0_H0 ;  /* 0x20000004ff007230 */ /* 0x004fcc0000004100 */
[----:B------:R-:W0:Y:S02]  /*2230*/  F2I.FTZ.TRUNC.NTZ R0, R0 ;  /* 0x0000000000007305 */ /* 0x000e24000021f100 */
[----:B0-----:R-:W-:Y:S01]  /*2240*/  PRMT R28, R0, 0x7610, R28 ;  /* 0x00007610001c7816 */ /* 0x001fe2000000001c */
[----:B------:R-:W-:Y:S06]  /*2250*/  BRA `(.L_x_24292) ;  /* 0x0000000800b47947 */ /* 0x000fec0003800000 */
.L_x_24297:
[----:B------:R-:W2:Y:S02]  /*2260*/  LDG.E.64 R4, desc[UR36][R4.64] ;  /* 0x0000002404047981 */ /* 0x000ea4000c1e1b00 */
[----:B--2---:R0:W1:Y:S01]  /*2270*/  F2I.F64.TRUNC R28, R4 ;  /* 0x00000004001c7311 */ /* 0x004062000030d100 */
[----:B------:R-:W-:Y:S05]  /*2280*/  BRA `(.L_x_24292) ;  /* 0x0000000800a87947 */ /* 0x000fea0003800000 */
.L_x_24287:
        /* <DEDUP_REMOVED lines=12> */
.L_x_24301:
[----:B------:R-:W2:Y:S02]  /*2350*/  LDG.E.64 R4, desc[UR36][R4.64] ;  /* 0x0000002404047981 */ /* 0x000ea4000c1e1b00 */
[----:B--2---:R0:W1:Y:S01]  /*2360*/  F2I.F64.TRUNC R28, R4 ;  /* 0x00000004001c7311 */ /* 0x004062000030d100 */
[----:B------:R-:W-:Y:S05]  /*2370*/  BRA `(.L_x_24292) ;  /* 0x00000008006c7947 */ /* 0x000fea0003800000 */
.L_x_24300:
        /* <DEDUP_REMOVED lines=28> */
.L_x_24303:
        /* <DEDUP_REMOVED lines=15> */
.L_x_24302:
[----:B------:R-:W2:Y:S02]  /*2630*/  LDG.E.U16 R0, desc[UR36][R4.64] ;  /* 0x0000002404007981 */ /* 0x000ea4000c1e1500 */
[----:B--2---:R-:W-:-:S06]  /*2640*/  IMAD.U32 R0, R0, 0x10000, RZ ;  /* 0x0001000000007824 */ /* 0x004fcc00078e00ff */
[----:B------:R-:W0:Y:S02]  /*2650*/  F2I.FTZ.TRUNC.NTZ R0, R0 ;  /* 0x0000000000007305 */ /* 0x000e24000021f100 */
[----:B0-----:R-:W-:Y:S01]  /*2660*/  PRMT R28, R0, 0x7610, R28 ;  /* 0x00007610001c7816 */ /* 0x001fe2000000001c */
[----:B------:R-:W-:Y:S06]  /*2670*/  BRA `(.L_x_24292) ;  /* 0x0000000400ac7947 */ /* 0x000fec0003800000 */
.L_x_24299:
        /* <DEDUP_REMOVED lines=10> */
.L_x_24306:
        /* <DEDUP_REMOVED lines=21> */
.L_x_24310:
[----:B------:R-:W-:Y:S05]  /*2870*/  BSYNC B1 ;  /* 0x0000000000017941 */ /* 0x000fea0003800000 */
.L_x_24309:
[----:B------:R-:W-:Y:S01]  /*2880*/  LEA R5, R0, 0x3b800000, 0x17 ;  /* 0x3b80000000057811 */ /* 0x000fe200078eb8ff */
[----:B------:R-:W-:-:S05]  /*2890*/  IMAD.SHL.U32 R0, R3, 0x100000, RZ ;  /* 0x0010000003007824 */ /* 0x000fca00078e00ff */
[----:B------:R-:W-:-:S07]  /*28a0*/  LOP3.LUT R0, R5, R0, R6, 0xfe, !PT ;  /* 0x0000000005007212 */ /* 0x000fce00078efe06 */
.L_x_24308:
[----:B------:R-:W-:Y:S05]  /*28b0*/  BSYNC B0 ;  /* 0x0000000000007941 */ /* 0x000fea0003800000 */
.L_x_24307:
[----:B------:R-:W0:Y:S02]  /*28c0*/  F2I.FTZ.TRUNC.NTZ R0, R0 ;  /* 0x0000000000007305 */ /* 0x000e24000021f100 */
[----:B0-----:R-:W-:Y:S01]  /*28d0*/  PRMT R28, R0, 0x7610, R28 ;  /* 0x00007610001c7816 */ /* 0x001fe2000000001c */
[----:B------:R-:W-:Y:S06]  /*28e0*/  BRA `(.L_x_24292) ;  /* 0x0000000400107947 */ /* 0x000fec0003800000 */
.L_x_24305:
        /* <DEDUP_REMOVED lines=21> */
.L_x_24314:
[----:B------:R-:W-:Y:S05]  /*2a40*/  BSYNC B1 ;  /* 0x0000000000017941 */ /* 0x000fea0003800000 */
.L_x_24313:
[----:B------:R-:W-:Y:S01]  /*2a50*/  LEA R5, R0, 0x37800000, 0x17 ;  /* 0x3780000000057811 */ /* 0x000fe200078eb8ff */
[----:B------:R-:W-:-:S05]  /*2a60*/  IMAD.SHL.U32 R0, R3, 0x200000, RZ ;  /* 0x0020000003007824 */ /* 0x000fca00078e00ff */
[----:B------:R-:W-:-:S07]  /*2a70*/  LOP3.LUT R0, R5, R0, R6, 0xfe, !PT ;  /* 0x0000000005007212 */ /* 0x000fce00078efe06 */
.L_x_24312:
[----:B------:R-:W-:Y:S05]  /*2a80*/  BSYNC B0 ;  /* 0x0000000000007941 */ /* 0x000fea0003800000 */
.L_x_24311:
[----:B------:R-:W0:Y:S02]  /*2a90*/  F2I.FTZ.TRUNC.NTZ R0, R0 ;  /* 0x0000000000007305 */ /* 0x000e24000021f100 */
[----:B0-----:R-:W-:Y:S01]  /*2aa0*/  PRMT R28, R0, 0x7610, R28 ;  /* 0x00007610001c7816 */ /* 0x001fe2000000001c */
[----:B------:R-:W-:Y:S06]  /*2ab0*/  BRA `(.L_x_24292) ;  /* 0x00000000009c7947 */ /* 0x000fec0003800000 */
.L_x_24304:
        /* <DEDUP_REMOVED lines=14> */
.L_x_24318:
[----:B------:R-:W-:Y:S05]  /*2ba0*/  BSYNC B0 ;  /* 0x0000000000007941 */ /* 0x000fea0003800000 */
.L_x_24317:
[----:B------:R-:W0:Y:S02]  /*2bb0*/  F2I.FTZ.TRUNC.NTZ R0, R0 ;  /* 0x0000000000007305 */ /* 0x000e24000021f100 */
[----:B0-----:R-:W-:Y:S01]  /*2bc0*/  PRMT R28, R0, 0x7610, R28 ;  /* 0x00007610001c7816 */ /* 0x001fe2000000001c */
[----:B------:R-:W-:Y:S06]  /*2bd0*/  BRA `(.L_x_24292) ;  /* 0x0000000000547947 */ /* 0x000fec0003800000 */
.L_x_24291:
        /* <DEDUP_REMOVED lines=16> */
.L_x_24319:
[----:B------:R-:W-:Y:S01]  /*2ce0*/  PRMT R28, RZ, 0x7610, R28 ;  /* 0x00007610ff1c7816 */ /* 0x000fe2000000001c */
[----:B------:R-:W-:Y:S06]  /*2cf0*/  BRA `(.L_x_24292) ;  /* 0x00000000000c7947 */ /* 0x000fec0003800000 */
.L_x_24316:
[----:B------:R2:W5:Y:S01]  /*2d00*/  LDG.E.U8 R28, desc[UR36][R4.64] ;  /* 0x00000024041c7981 */ /* 0x000562000c1e1100 */
[----:B------:R-:W-:Y:S05]  /*2d10*/  BRA `(.L_x_24292) ;  /* 0x0000000000047947 */ /* 0x000fea0003800000 */
.L_x_24315:
[----:B------:R3:W5:Y:S02]  /*2d20*/  LDG.E.U8 R28, desc[UR36][R4.64] ;  /* 0x00000024041c7981 */ /* 0x000764000c1e1100 */
.L_x_24292:
        /* <DEDUP_REMOVED lines=18> */
.L_x_24323:
[----:B------:R0:W5:Y:S01]  /*2e50*/  LDG.E.U8 R27, desc[UR36][R4.64] ;  /* 0x00000024041b7981 */ /* 0x000162000c1e1100 */
[----:B------:R-:W-:Y:S05]  /*2e60*/  BRA `(.L_x_24325) ;  /* 0x0000000c00547947 */ /* 0x000fea0003800000 */
.L_x_24322:
        /* <DEDUP_REMOVED lines=8> */
.L_x_24327:
[----:B------:R0:W5:Y:S01]  /*2ef0*/  LDG.E.U8 R27, desc[UR36][R4.64] ;  /* 0x00000024041b7981 */ /* 0x000162000c1e1100 */
[----:B------:R-:W-:Y:S05]  /*2f00*/  BRA `(.L_x_24325) ;  /* 0x0000000c002c7947 */ /* 0x000fea0003800000 */
.L_x_24326:
[----:B------:R0:W5:Y:S01]  /*2f10*/  LDG.E.U16 R27, desc[UR36][R4.64] ;  /* 0x00000024041b7981 */ /* 0x000162000c1e1500 */
[----:B------:R-:W-:Y:S05]  /*2f20*/  BRA `(.L_x_24325) ;  /* 0x0000000c00247947 */ /* 0x000fea0003800000 */
.L_x_24321:
        /* <DEDUP_REMOVED lines=9> */
.L_x_24329:
[----:B------:R-:W2:Y:S02]  /*2fc0*/  LDG.E.U16 R0, desc[UR36][R4.64] ;  /* 0x0000002404007981 */ /* 0x000ea4000c1e1500 */
[----:B--2---:R-:W-:-:S06]  /*2fd0*/  HADD2.F32 R0, -RZ, R0.H0_H0 ;  /* 0x20000000ff007230 */ /* 0x004fcc0000004100 */
[----:B------:R-:W0:Y:S02]  /*2fe0*/  F2I.FTZ.TRUNC.NTZ R0, R0 ;  /* 0x0000000000007305 */ /* 0x000e24000021f100 */
[----:B0-----:R-:W-:Y:S01]  /*2ff0*/  PRMT R27, R0, 0x7610, R27 ;  /* 0x00007610001b7816 */ /* 0x001fe2000000001b */
[----:B------:R-:W-:Y:S06]  /*3000*/  BRA `(.L_x_24325) ;  /* 0x0000000800ec7947 */ /* 0x000fec0003800000 */
.L_x_24328:
        /* <DEDUP_REMOVED lines=9> */
.L_x_24331:
[----:B------:R-:W2:Y:S02]  /*30a0*/  LDG.E.U16 R4, desc[UR36][R4.64] ;  /* 0x0000002404047981 */ /* 0x000ea4000c1e1500 */
[----:B--2---:R-:W-:-:S06]  /*30b0*/  HADD2.F32 R0, -RZ, R4.H0_H0 ;  /* 0x20000004ff007230 */ /* 0x004fcc0000004100 */
[----:B------:R-:W0:Y:S02]  /*30c0*/  F2I.FTZ.TRUNC.NTZ R0, R0 ;  /* 0x0000000000007305 */ /* 0x000e24000021f100 */
[----:B0-----:R-:W-:Y:S01]  /*30d0*/  PRMT R27, R0, 0x7610, R27 ;  /* 0x00007610001b7816 */ /* 0x001fe2000000001b */
[----:B------:R-:W-:Y:S06]  /*30e0*/  BRA `(.L_x_24325) ;  /* 0x0000000800b47947 */ /* 0x000fec0003800000 */
.L_x_24330:
[----:B------:R-:W2:Y:S02]  /*30f0*/  LDG.E.64 R4, desc[UR36][R4.64] ;  /* 0x0000002404047981 */ /* 0x000ea4000c1e1b00 */
[----:B--2---:R0:W2:Y:S01]  /*3100*/  F2I.F64.TRUNC R27, R4 ;  /* 0x00000004001b7311 */ /* 0x0040a2000030d100 */
[----:B------:R-:W-:Y:S05]  /*3110*/  BRA `(.L_x_24325) ;  /* 0x0000000800a87947 */ /* 0x000fea0003800000 */
.L_x_24320:
        /* <DEDUP_REMOVED lines=12> */
.L_x_24334:
[----:B------:R-:W2:Y:S02]  /*31e0*/  LDG.E.64 R4, desc[UR36][R4.64] ;  /* 0x0000002404047981 */ /* 0x000ea4000c1e1b00 */
[----:B--2---:R4:W0:Y:S01]  /*31f0*/  F2I.F64.TRUNC R27, R4 ;  /* 0x00000004001b7311 */ /* 0x004822000030d100 */
[----:B------:R-:W-:Y:S05]  /*3200*/  BRA `(.L_x_24325) ;  /* 0x00000008006c7947 */ /* 0x000fea0003800000 */
.L_x_24333:
        /* <DEDUP_REMOVED lines=28> */
.L_x_24336:
        /* <DEDUP_REMOVED lines=15> */
.L_x_24335:
[----:B------:R-:W2:Y:S02]  /*34c0*/  LDG.E.U16 R0, desc[UR36][R4.64] ;  /* 0x0000002404007981 */ /* 0x000ea4000c1e1500 */
[----:B--2---:R-:W-:-:S06]  /*34d0*/  IMAD.U32 R0, R0, 0x10000, RZ ;  /* 0x0001000000007824 */ /* 0x004fcc00078e00ff */
[----:B------:R-:W0:Y:S02]  /*34e0*/  F2I.FTZ.TRUNC.NTZ R0, R0 ;  /* 0x0000000000007305 */ /* 0x000e24000021f100 */
[----:B0-----:R-:W-:Y:S01]  /*34f0*/  PRMT R27, R0, 0x7610, R27 ;  /* 0x00007610001b7816 */ /* 0x001fe2000000001b */
[----:B------:R-:W-:Y:S06]  /*3500*/  BRA `(.L_x_24325) ;  /* 0x0000000400ac7947 */ /* 0x000fec0003800000 */
.L_x_24332:
        /* <DEDUP_REMOVED lines=10> */
.L_x_24339:
        /* <DEDUP_REMOVED lines=21> */
.L_x_24343:
[----:B------:R-:W-:Y:S05]  /*3700*/  BSYNC B1 ;  /* 0x0000000000017941 */ /* 0x000fea0003800000 */
.L_x_24342:
[----:B------:R-:W-:Y:S01]  /*3710*/  LEA R5, R0, 0x3b800000, 0x17 ;  /* 0x3b80000000057811 */ /* 0x000fe200078eb8ff */
[----:B------:R-:W-:-:S05]  /*3720*/  IMAD.SHL.U32 R0, R3, 0x100000, RZ ;  /* 0x0010000003007824 */ /* 0x000fca00078e00ff */
[----:B------:R-:W-:-:S07]  /*3730*/  LOP3.LUT R0, R5, R0, R6, 0xfe, !PT ;  /* 0x0000000005007212 */ /* 0x000fce00078efe06 */
.L_x_24341:
[----:B------:R-:W-:Y:S05]  /*3740*/  BSYNC B0 ;  /* 0x0000000000007941 */ /* 0x000fea0003800000 */
.L_x_24340:
[----:B------:R-:W0:Y:S02]  /*3750*/  F2I.FTZ.TRUNC.NTZ R0, R0 ;  /* 0x0000000000007305 */ /* 0x000e24000021f100 */
[----:B0-----:R-:W-:Y:S01]  /*3760*/  PRMT R27, R0, 0x7610, R27 ;  /* 0x00007610001b7816 */ /* 0x001fe2000000001b */
[----:B------:R-:W-:Y:S06]  /*3770*/  BRA `(.L_x_24325) ;  /* 0x0000000400107947 */ /* 0x000fec0003800000 */
.L_x_24338:
        /* <DEDUP_REMOVED lines=21> */
.L_x_24347:
[----:B------:R-:W-:Y:S05]  /*38d0*/  BSYNC B1 ;  /* 0x0000000000017941 */ /* 0x000fea0003800000 */
.L_x_24346:
[----:B------:R-:W-:Y:S01]  /*38e0*/  LEA R5, R0, 0x37800000, 0x17 ;  /* 0x3780000000057811 */ /* 0x000fe200078eb8ff */
[----:B------:R-:W-:-:S05]  /*38f0*/  IMAD.SHL.U32 R0, R3, 0x200000, RZ ;  /* 0x0020000003007824 */ /* 0x000fca00078e00ff */
[----:B------:R-:W-:-:S07]  /*3900*/  LOP3.LUT R0, R5, R0, R6, 0xfe, !PT ;  /* 0x0000000005007212 */ /* 0x000fce00078efe06 */
.L_x_24345:
[----:B------:R-:W-:Y:S05]  /*3910*/  BSYNC B0 ;  /* 0x0000000000007941 */ /* 0x000fea0003800000 */
.L_x_24344:
[----:B------:R-:W0:Y:S02]  /*3920*/  F2I.FTZ.TRUNC.NTZ R0, R0 ;  /* 0x0000000000007305 */ /* 0x000e24000021f100 */
[----:B0-----:R-:W-:Y:S01]  /*3930*/  PRMT R27, R0, 0x7610, R27 ;  /* 0x00007610001b7816 */ /* 0x001fe2000000001b */
[----:B------:R-:W-:Y:S06]  /*3940*/  BRA `(.L_x_24325) ;  /* 0x00000000009c7947 */ /* 0x000fec0003800000 */
.L_x_24337:
        /* <DEDUP_REMOVED lines=14> */
.L_x_24351:
[----:B------:R-:W-:Y:S05]  /*3a30*/  BSYNC B0 ;  /* 0x0000000000007941 */ /* 0x000fea0003800000 */
.L_x_24350:
[----:B------:R-:W0:Y:S02]  /*3a40*/  F2I.FTZ.TRUNC.NTZ R0, R0 ;  /* 0x0000000000007305 */ /* 0x000e24000021f100 */
[----:B0-----:R-:W-:Y:S01]  /*3a50*/  PRMT R27, R0, 0x7610, R27 ;  /* 0x00007610001b7816 */ /* 0x001fe2000000001b */
[----:B------:R-:W-:Y:S06]  /*3a60*/  BRA `(.L_x_24325) ;  /* 0x0000000000547947 */ /* 0x000fec0003800000 */
.L_x_24324:
        /* <DEDUP_REMOVED lines=16> */
.L_x_24352:
[----:B------:R-:W-:Y:S01]  /*3b70*/  PRMT R27, RZ, 0x7610, R27 ;  /* 0x00007610ff1b7816 */ /* 0x000fe2000000001b */
[----:B------:R-:W-:Y:S06]  /*3b80*/  BRA `(.L_x_24325) ;  /* 0x00000000000c7947 */ /* 0x000fec0003800000 */
.L_x_24349:
[----:B------:R2:W5:Y:S01]  /*3b90*/  LDG.E.U8 R27, desc[UR36][R4.64] ;  /* 0x00000024041b7981 */ /* 0x000562000c1e1100 */
[----:B------:R-:W-:Y:S05]  /*3ba0*/  BRA `(.L_x_24325) ;  /* 0x0000000000047947 */ /* 0x000fea0003800000 */
.L_x_24348:
[----:B------:R3:W5:Y:S02]  /*3bb0*/  LDG.E.U8 R27, desc[UR36][R4.64] ;  /* 0x00000024041b7981 */ /* 0x000764000c1e1100 */
.L_x_24325:
[----:B------:R-:W-:-:S07]  /*3bc0*/  VIADD R29, R29, 0x80 ;  /* 0x000000801d1d7836 */ /* 0x000fce0000000000 */
.L_x_24286:
[----:B------:R-:W-:Y:S05]  /*3bd0*/  BSYNC B6 ;  /* 0x0000000000067941 */ /* 0x000fea0003800000 */
.L_x_24285:
        /* <DEDUP_REMOVED lines=25> */
.L_x_24358:
[----:B------:R0:W5:Y:S01]  /*3d70*/  LDG.E.U8 R19, desc[UR36][R4.64] ;  /* 0x0000002404137981 */ /* 0x000162000c1e1100 */
[----:B------:R-:W-:Y:S05]  /*3d80*/  BRA `(.L_x_24360) ;  /* 0x0000000c00547947 */ /* 0x000fea0003800000 */
.L_x_24357:
        /* <DEDUP_REMOVED lines=8> */
.L_x_24362:
[----:B------:R0:W5:Y:S01]  /*3e10*/  LDG.E.U8 R19, desc[UR36][R4.64] ;  /* 0x0000002404137981 */ /* 0x000162000c1e1100 */
[----:B------:R-:W-:Y:S05]  /*3e20*/  BRA `(.L_x_24360) ;  /* 0x0000000c002c7947 */ /* 0x000fea0003800000 */
.L_x_24361:
[----:B------:R0:W5:Y:S01]  /*3e30*/  LDG.E.U16 R19, desc[UR36][R4.64] ;  /* 0x0000002404137981 */ /* 0x000162000c1e1500 */
[----:B------:R-:W-:Y:S05]  /*3e40*/  BRA `(.L_x_24360) ;  /* 0x0000000c00247947 */ /* 0x000fea0003800000 */
.L_x_24356:
        /* <DEDUP_REMOVED lines=9> */
.L_x_24364:
[----:B------:R-:W2:Y:S02]  /*3ee0*/  LDG.E.U16 R0, desc[UR36][R4.64] ;  /* 0x0000002404007981 */ /* 0x000ea4000c1e1500 */
[----:B--2---:R-:W-:-:S06]  /*3ef0*/  HADD2.F32 R0, -RZ, R0.H0_H0 ;  /* 0x20000000ff007230 */ /* 0x004fcc0000004100 */
[----:B------:R-:W0:Y:S02]  /*3f00*/  F2I.FTZ.TRUNC.NTZ R0, R0 ;  /* 0x0000000000007305 */ /* 0x000e24000021f100 */
[----:B0-----:R-:W-:Y:S01]  /*3f10*/  PRMT R19, R0, 0x7610, R19 ;  /* 0x0000761000137816 */ /* 0x001fe20000000013 */
[----:B------:R-:W-:Y:S06]  /*3f20*/  BRA `(.L_x_24360) ;  /* 0x0000000800ec7947 */ /* 0x000fec0003800000 */
.L_x_24363:
        /* <DEDUP_REMOVED lines=9> */
.L_x_24366:
[----:B------:R-:W2:Y:S02]  /*3fc0*/  LDG.E.U16 R4, desc[UR36][R4.64] ;  /* 0x0000002404047981 */ /* 0x000ea4000c1e1500 */
[----:B--2---:R-:W-:-:S06]  /*3fd0*/  HADD2.F32 R0, -RZ, R4.H0_H0 ;  /* 0x20000004ff007230 */ /* 0x004fcc0000004100 */
[----:B------:R-:W0:Y:S02]  /*3fe0*/  F2I.FTZ.TRUNC.NTZ R0, R0 ;  /* 0x0000000000007305 */ /* 0x000e24000021f100 */
[----:B0-----:R-:W-:Y:S01]  /*3ff0*/  PRMT R19, R0, 0x7610, R19 ;  /* 0x0000761000137816 */ /* 0x001fe20000000013 */
[----:B------:R-:W-:Y:S06]  /*4000*/  BRA `(.L_x_24360) ;  /* 0x0000000800b47947 */ /* 0x000fec0003800000 */
.L_x_24365:
[----:B------:R-:W2:Y:S02]  /*4010*/  LDG.E.64 R4, desc[UR36][R4.64] ;  /* 0x0000002404047981 */ /* 0x000ea4000c1e1b00 */
[----:B--2---:R0:W1:Y:S01]  /*4020*/  F2I.F64.TRUNC R19, R4 ;  /* 0x0000000400137311 */ /* 0x004062000030d100 */
[----:B------:R-:W-:Y:S05]  /*4030*/  BRA `(.L_x_24360) ;  /* 0x0000000800a87947 */ /* 0x000fea0003800000 */
.L_x_24355:
        /* <DEDUP_REMOVED lines=12> */
.L_x_24369:
[----:B------:R-:W2:Y:S02]  /*4100*/  LDG.E.64 R4, desc[UR36][R4.64] ;  /* 0x0000002404047981 */ /* 0x000ea4000c1e1b00 */
[----:B--2---:R0:W1:Y:S01]  /*4110*/  F2I.F64.TRUNC R19, R4 ;  /* 0x0000000400137311 */ /* 0x004062000030d100 */
[----:B------:R-:W-:Y:S05]  /*4120*/  BRA `(.L_x_24360) ;  /* 0x00000008006c7947 */ /* 0x000fea0003800000 */
.L_x_24368:
        /* <DEDUP_REMOVED lines=28> */
.L_x_24371:
        /* <DEDUP_REMOVED lines=15> */
.L_x_24370:
[----:B------:R-:W2:Y:S02]  /*43e0*/  LDG.E.U16 R0, desc[UR36][R4.64] ;  /* 0x0000002404007981 */ /* 0x000ea4000c1e1500 */
[----:B--2---:R-:W-:-:S06]  /*43f0*/  IMAD.U32 R0, R0, 0x10000, RZ ;  /* 0x0001000000007824 */ /* 0x004fcc00078e00ff */
[----:B------:R-:W0:Y:S02]  /*4400*/  F2I.FTZ.TRUNC.NTZ R0, R0 ;  /* 0x0000000000007305 */ /* 0x000e24000021f100 */
[----:B0-----:R-:W-:Y:S01]  /*4410*/  PRMT R19, R0, 0x7610, R19 ;  /* 0x0000761000137816 */ /* 0x001fe20000000013 */
[----:B------:R-:W-:Y:S06]  /*4420*/  BRA `(.L_x_24360) ;  /* 0x0000000400ac7947 */ /* 0x000fec0003800000 */
.L_x_24367:
        /* <DEDUP_REMOVED lines=10> */
.L_x_24374:
        /* <DEDUP_REMOVED lines=21> */
.L_x_24378:
[----:B------:R-:W-:Y:S05]  /*4620*/  BSYNC B1 ;  /* 0x0000000000017941 */ /* 0x000fea0003800000 */
.L_x_24377:
[----:B------:R-:W-:Y:S01]  /*4630*/  LEA R5, R0, 0x3b800000, 0x17 ;  /* 0x3b80000000057811 */ /* 0x000fe200078eb8ff */
[----:B------:R-:W-:-:S05]  /*4640*/  IMAD.SHL.U32 R0, R3, 0x100000, RZ ;  /* 0x0010000003007824 */ /* 0x000fca00078e00ff */
[----:B------:R-:W-:-:S07]  /*4650*/  LOP3.LUT R0, R5, R0, R6, 0xfe, !PT ;  /* 0x0000000005007212 */ /* 0x000fce00078efe06 */
.L_x_24376:
[----:B------:R-:W-:Y:S05]  /*4660*/  BSYNC B0 ;  /* 0x0000000000007941 */ /* 0x000fea0003800000 */
.L_x_24375:
[----:B------:R-:W0:Y:S02]  /*4670*/  F2I.FTZ.TRUNC.NTZ R0, R0 ;  /* 0x0000000000007305 */ /* 0x000e24000021f100 */
[----:B0-----:R-:W-:Y:S01]  /*4680*/  PRMT R19, R0, 0x7610, R19 ;  /* 0x0000761000137816 */ /* 0x001fe20000000013 */
[----:B------:R-:W-:Y:S06]  /*4690*/  BRA `(.L_x_24360) ;  /* 0x0000000400107947 */ /* 0x000fec0003800000 */
.L_x_24373:
        /* <DEDUP_REMOVED lines=21> */
.L_x_24382:
[----:B------:R-:W-:Y:S05]  /*47f0*/  BSYNC B1 ;  /* 0x0000000000017941 */ /* 0x000fea0003800000 */
.L_x_24381:
[----:B------:R-:W-:Y:S01]  /*4800*/  LEA R5, R0, 0x37800000, 0x17 ;  /* 0x3780000000057811 */ /* 0x000fe200078eb8ff */
[----:B------:R-:W-:-:S05]  /*4810*/  IMAD.SHL.U32 R0, R3, 0x200000, RZ ;  /* 0x0020000003007824 */ /* 0x000fca00078e00ff */
[----:B------:R-:W-:-:S07]  /*4820*/  LOP3.LUT R0, R5, R0, R6, 0xfe, !PT ;  /* 0x0000000005007212 */ /* 0x000fce00078efe06 */
.L_x_24380:
[----:B------:R-:W-:Y:S05]  /*4830*/  BSYNC B0 ;  /* 0x0000000000007941 */ /* 0x000fea0003800000 */
.L_x_24379:
[----:B------:R-:W0:Y:S02]  /*4840*/  F2I.FTZ.TRUNC.NTZ R0, R0 ;  /* 0x0000000000007305 */ /* 0x000e24000021f100 */
[----:B0-----:R-:W-:Y:S01]  /*4850*/  PRMT R19, R0, 0x7610, R19 ;  /* 0x0000761000137816 */ /* 0x001fe20000000013 */
[----:B------:R-:W-:Y:S06]  /*4860*/  BRA `(.L_x_24360) ;  /* 0x00000000009c7947 */ /* 0x000fec0003800000 */
.L_x_24372:
        /* <DEDUP_REMOVED lines=14> */
.L_x_24386:
[----:B------:R-:W-:Y:S05]  /*4950*/  BSYNC B0 ;  /* 0x0000000000007941 */ /* 0x000fea0003800000 */
.L_x_24385:
[----:B------:R-:W0:Y:S02]  /*4960*/  F2I.FTZ.TRUNC.NTZ R0, R0 ;  /* 0x0000000000007305 */ /* 0x000e24000021f100 */
[----:B0-----:R-:W-:Y:S01]  /*4970*/  PRMT R19, R0, 0x7610, R19 ;  /* 0x0000761000137816 */ /* 0x001fe20000000013 */
[----:B------:R-:W-:Y:S06]  /*4980*/  BRA `(.L_x_24360) ;  /* 0x0000000000547947 */ /* 0x000fec0003800000 */
.L_x_24359:
        /* <DEDUP_REMOVED lines=16> */
.L_x_24387:
[----:B------:R-:W-:Y:S01]  /*4a90*/  PRMT R19, RZ, 0x7610, R19 ;  /* 0x00007610ff137816 */ /* 0x000fe20000000013 */
[----:B------:R-:W-:Y:S06]  /*4aa0*/  BRA `(.L_x_24360) ;  /* 0x00000000000c7947 */ /* 0x000fec0003800000 */
.L_x_24384:
[----:B------:R3:W5:Y:S01]  /*4ab0*/  LDG.E.U8 R19, desc[UR36][R4.64] ;  /* 0x0000002404137981 */ /* 0x000762000c1e1100 */
[----:B------:R-:W-:Y:S05]  /*4ac0*/  BRA `(.L_x_24360) ;  /* 0x0000000000047947 */ /* 0x000fea0003800000 */
.L_x_24383:
[----:B------:R4:W5:Y:S02]  /*4ad0*/  LDG.E.U8 R19, desc[UR36][R4.64] ;  /* 0x0000002404137981 */ /* 0x000964000c1e1100 */
.L_x_24360:
        /* <DEDUP_REMOVED lines=19> */
.L_x_24391:
[----:B------:R0:W5:Y:S01]  /*4c10*/  LDG.E.U8 R26, desc[UR36][R4.64] ;  /* 0x00000024041a7981 */ /* 0x000162000c1e1100 */
[----:B------:R-:W-:Y:S05]  /*4c20*/  BRA `(.L_x_24393) ;  /* 0x0000000c00547947 */ /* 0x000fea0003800000 */
.L_x_24390:
        /* <DEDUP_REMOVED lines=8> */
.L_x_24395:
[----:B------:R0:W5:Y:S01]  /*4cb0*/  LDG.E.U8 R26, desc[UR36][R4.64] ;  /* 0x00000024041a7981 */ /* 0x000162000c1e1100 */
[----:B------:R-:W-:Y:S05]  /*4cc0*/  BRA `(.L_x_24393) ;  /* 0x0000000c002c7947 */ /* 0x000fea0003800000 */
.L_x_24394:
[----:B------:R0:W5:Y:S01]  /*4cd0*/  LDG.E.U16 R26, desc[UR36][R4.64] ;  /* 0x00000024041a7981 */ /* 0x000162000c1e1500 */
[----:B------:R-:W-:Y:S05]  /*4ce0*/  BRA `(.L_x_24393) ;  /* 0x0000000c00247947 */ /* 0x000fea0003800000 */
.L_x_24389:
        /* <DEDUP_REMOVED lines=9> */
.L_x_24397:
[----:B------:R-:W2:Y:S02]  /*4d80*/  LDG.E.U16 R0, desc[UR36][R4.64] ;  /* 0x0000002404007981 */ /* 0x000ea4000c1e1500 */
[----:B--2---:R-:W-:-:S06]  /*4d90*/  HADD2.F32 R0, -RZ, R0.H0_H0 ;  /* 0x20000000ff007230 */ /* 0x004fcc0000004100 */
[----:B------:R-:W0:Y:S02]  /*4da0*/  F2I.FTZ.TRUNC.NTZ R0, R0 ;  /* 0x0000000000007305 */ /* 0x000e24000021f100 */
[----:B0-----:R-:W-:Y:S01]  /*4db0*/  PRMT R26, R0, 0x7610, R26 ;  /* 0x00007610001a7816 */ /* 0x001fe2000000001a */
[----:B------:R-:W-:Y:S06]  /*4dc0*/  BRA `(.L_x_24393) ;  /* 0x0000000800ec7947 */ /* 0x000fec0003800000 */
.L_x_24396:
        /* <DEDUP_REMOVED lines=9> */
.L_x_24399:
[----:B------:R-:W2:Y:S02]  /*4e60*/  LDG.E.U16 R4, desc[UR36][R4.64] ;  /* 0x0000002404047981 */ /* 0x000ea4000c1e1500 */
[----:B--2---:R-:W-:-:S06]  /*4e70*/  HADD2.F32 R0, -RZ, R4.H0_H0 ;  /* 0x20000004ff007230 */ /* 0x004fcc0000004100 */
[----:B------:R-:W0:Y:S02]  /*4e80*/  F2I.FTZ.TRUNC.NTZ R0, R0 ;  /* 0x0000000000007305 */ /* 0x000e24000021f100 */
[----:B0-----:R-:W-:Y:S01]  /*4e90*/  PRMT R26, R0, 0x7610, R26 ;  /* 0x00007610001a7816 */ /* 0x001fe2000000001a */
[----:B------:R-:W-:Y:S06]  /*4ea0*/  BRA `(.L_x_24393) ;  /* 0x0000000800b47947 */ /* 0x000fec0003800000 */
.L_x_24398:
[----:B------:R-:W2:Y:S02]  /*4eb0*/  LDG.E.64 R4, desc[UR36][R4.64] ;  /* 0x0000002404047981 */ /* 0x000ea4000c1e1b00 */
[----:B--2---:R0:W1:Y:S01]  /*4ec0*/  F2I.F64.TRUNC R26, R4 ;  /* 0x00000004001a7311 */ /* 0x004062000030d100 */
[----:B------:R-:W-:Y:S05]  /*4ed0*/  BRA `(.L_x_24393) ;  /* 0x0000000800a87947 */ /* 0x000fea0003800000 */
.L_x_24388:
        /* <DEDUP_REMOVED lines=12> */
.L_x_24402:
[----:B------:R-:W2:Y:S02]  /*4fa0*/  LDG.E.64 R4, desc[UR36][R4.64] ;  /* 0x0000002404047981 */ /* 0x000ea4000c1e1b00 */
[----:B--2---:R3:W4:Y:S01]  /*4fb0*/  F2I.F64.TRUNC R26, R4 ;  /* 0x00000004001a7311 */ /* 0x004722000030d100 */
[----:B------:R-:W-:Y:S05]  /*4fc0*/  BRA `(.L_x_24393) ;  /* 0x00000008006c7947 */ /* 0x000fea0003800000 */
.L_x_24401:
        /* <DEDUP_REMOVED lines=28> */
.L_x_24404:
        /* <DEDUP_REMOVED lines=15> */
.L_x_24403:
[----:B------:R-:W2:Y:S02]  /*5280*/  LDG.E.U16 R0, desc[UR36][R4.64] ;  /* 0x0000002404007981 */ /* 0x000ea4000c1e1500 */
[----:B--2---:R-:W-:-:S06]  /*5290*/  IMAD.U32 R0, R0, 0x10000, RZ ;  /* 0x0001000000007824 */ /* 0x004fcc00078e00ff */
[----:B------:R-:W0:Y:S02]  /*52a0*/  F2I.FTZ.TRUNC.NTZ R0, R0 ;  /* 0x0000000000007305 */ /* 0x000e24000021f100 */
[----:B0-----:R-:W-:Y:S01]  /*52b0*/  PRMT R26, R0, 0x7610, R26 ;  /* 0x00007610001a7816 */ /* 0x001fe2000000001a */
[----:B------:R-:W-:Y:S06]  /*52c0*/  BRA `(.L_x_24393) ;  /* 0x0000000400ac7947 */ /* 0x000fec0003800000 */
.L_x_24400:
        /* <DEDUP_REMOVED lines=10> */
.L_x_24407:
        /* <DEDUP_REMOVED lines=21> */
.L_x_24411:
[----:B------:R-:W-:Y:S05]  /*54c0*/  BSYNC B1 ;  /* 0x0000000000017941 */ /* 0x000fea0003800000 */
.L_x_24410:
[----:B------:R-:W-:Y:S01]  /*54d0*/  LEA R5, R0, 0x3b800000, 0x17 ;  /* 0x3b80000000057811 */ /* 0x000fe200078eb8ff */
[----:B------:R-:W-:-:S05]  /*54e0*/  IMAD.SHL.U32 R0, R3, 0x100000, RZ ;  /* 0x0010000003007824 */ /* 0x000fca00078e00ff */
[----:B------:R-:W-:-:S07]  /*54f0*/  LOP3.LUT R0, R5, R0, R6, 0xfe, !PT ;  /* 0x0000000005007212 */ /* 0x000fce00078efe06 */
.L_x_24409:
[----:B------:R-:W-:Y:S05]  /*5500*/  BSYNC B0 ;  /* 0x0000000000007941 */ /* 0x000fea0003800000 */
.L_x_24408:
[----:B------:R-:W0:Y:S02]  /*5510*/  F2I.FTZ.TRUNC.NTZ R0, R0 ;  /* 0x0000000000007305 */ /* 0x000e24000021f100 */
[----:B0-----:R-:W-:Y:S01]  /*5520*/  PRMT R26, R0, 0x7610, R26 ;  /* 0x00007610001a7816 */ /* 0x001fe2000000001a */
[----:B------:R-:W-:Y:S06]  /*5530*/  BRA `(.L_x_24393) ;  /* 0x0000000400107947 */ /* 0x000fec0003800000 */
.L_x_24406:
        /* <DEDUP_REMOVED lines=21> */
.L_x_24415:
[----:B------:R-:W-:Y:S05]  /*5690*/  BSYNC B1 ;  /* 0x0000000000017941 */ /* 0x000fea0003800000 */
.L_x_24414:
[----:B------:R-:W-:Y:S01]  /*56a0*/  LEA R5, R0, 0x37800000, 0x17 ;  /* 0x3780000000057811 */ /* 0x000fe200078eb8ff */
[----:B------:R-:W-:-:S05]  /*56b0*/  IMAD.SHL.U32 R0, R3, 0x200000, RZ ;  /* 0x0020000003007824 */ /* 0x000fca00078e00ff */
[----:B------:R-:W-:-:S07]  /*56c0*/  LOP3.LUT R0, R5, R0, R6, 0xfe, !PT ;  /* 0x0000000005007212 */ /* 0x000fce00078efe06 */
.L_x_24413:
[----:B------:R-:W-:Y:S05]  /*56d0*/  BSYNC B0 ;  /* 0x0000000000007941 */ /* 0x000fea0003800000 */
.L_x_24412:
[----:B------:R-:W0:Y:S02]  /*56e0*/  F2I.FTZ.TRUNC.NTZ R0, R0 ;  /* 0x0000000000007305 */ /* 0x000e24000021f100 */
[----:B0-----:R-:W-:Y:S01]  /*56f0*/  PRMT R26, R0, 0x7610, R26 ;  /* 0x00007610001a7816 */ /* 0x001fe2000000001a */
[----:B------:R-:W-:Y:S06]  /*5700*/  BRA `(.L_x_24393) ;  /* 0x00000000009c7947 */ /* 0x000fec0003800000 */
.L_x_24405:
        /* <DEDUP_REMOVED lines=14> */
.L_x_24419:
[----:B------:R-:W-:Y:S05]  /*57f0*/  BSYNC B0 ;  /* 0x0000000000007941 */ /* 0x000fea0003800000 */
.L_x_24418:
[----:B------:R-:W0:Y:S02]  /*5800*/  F2I.FTZ.TRUNC.NTZ R0, R0 ;  /* 0x0000000000007305 */ /* 0x000e24000021f100 */
[----:B0-----:R-:W-:Y:S01]  /*5810*/  PRMT R26, R0, 0x7610, R26 ;  /* 0x00007610001a7816 */ /* 0x001fe2000000001a */
[----:B------:R-:W-:Y:S06]  /*5820*/  BRA `(.L_x_24393) ;  /* 0x0000000000547947 */ /* 0x000fec0003800000 */
.L_x_24392:
        /* <DEDUP_REMOVED lines=16> */
.L_x_24420:
[----:B------:R-:W-:Y:S01]  /*5930*/  PRMT R26, RZ, 0x7610, R26 ;  /* 0x00007610ff1a7816 */ /* 0x000fe2000000001a */
[----:B------:R-:W-:Y:S06]  /*5940*/  BRA `(.L_x_24393) ;  /* 0x00000000000c7947 */ /* 0x000fec0003800000 */
.L_x_24417:
[----:B------:R1:W5:Y:S01]  /*5950*/  LDG.E.U8 R26, desc[UR36][R4.64] ;  /* 0x00000024041a7981 */ /* 0x000362000c1e1100 */
[----:B------:R-:W-:Y:S05]  /*5960*/  BRA `(.L_x_24393) ;  /* 0x0000000000047947 */ /* 0x000fea0003800000 */
.L_x_24416:
[----:B------:R2:W5:Y:S02]  /*5970*/  LDG.E.U8 R26, desc[UR36][R4.64] ;  /* 0x00000024041a7981 */ /* 0x000564000c1e1100 */
.L_x_24393:
[----:B------:R-:W-:-:S07]  /*5980*/  VIADD R29, R29, 0x80 ;  /* 0x000000801d1d7836 */ /* 0x000fce0000000000 */
.L_x_24354:
[----:B------:R-:W-:Y:S05]  /*5990*/  BSYNC B6 ;  /* 0x0000000000067941 */ /* 0x000fea0003800000 */
.L_x_24353:
        /* <DEDUP_REMOVED lines=23> */
.L_x_24426:
[----:B------:R0:W5:Y:S01]  /*5b10*/  LDG.E.U8 R24, desc[UR36][R4.64] ;  /* 0x0000002404187981 */ /* 0x000162000c1e1100 */
[----:B------:R-:W-:Y:S05]  /*5b20*/  BRA `(.L_x_24428) ;  /* 0x0000000c00547947 */ /* 0x000fea0003800000 */
.L_x_24425:
        /* <DEDUP_REMOVED lines=8> */
.L_x_24430:
[----:B------:R3:W5:Y:S01]  /*5bb0*/  LDG.E.U8 R24, desc[UR36][R4.64] ;  /* 0x0000002404187981 */ /* 0x000762000c1e1100 */
[----:B------:R-:W-:Y:S05]  /*5bc0*/  BRA `(.L_x_24428) ;  /* 0x0000000c002c7947 */ /* 0x000fea0003800000 */
.L_x_24429:
[----:B------:R2:W5:Y:S01]  /*5bd0*/  LDG.E.U16 R24, desc[UR36][R4.64] ;  /* 0x0000002404187981 */ /* 0x000562000c1e1500 */
[----:B------:R-:W-:Y:S05]  /*5be0*/  BRA `(.L_x_24428) ;  /* 0x0000000c00247947 */ /* 0x000fea0003800000 */
.L_x_24424:
        /* <DEDUP_REMOVED lines=9> */
.L_x_24432:
[----:B------:R-:W2:Y:S02]  /*5c80*/  LDG.E.U16 R0, desc[UR36][R4.64] ;  /* 0x0000002404007981 */ /* 0x000ea4000c1e1500 */
[----:B--2---:R-:W-:-:S06]  /*5c90*/  HADD2.F32 R0, -RZ, R0.H0_H0 ;  /* 0x20000000ff007230 */ /* 0x004fcc0000004100 */
[----:B------:R-:W0:Y:S02]  /*5ca0*/  F2I.FTZ.TRUNC.NTZ R0, R0 ;  /* 0x0000000000007305 */ /* 0x000e24000021f100 */
[----:B0-----:R-:W-:Y:S01]  /*5cb0*/  PRMT R24, R0, 0x7610, R24 ;  /* 0x0000761000187816 */ /* 0x001fe20000000018 */
[----:B------:R-:W-:Y:S06]  /*5cc0*/  BRA `(.L_x_24428) ;  /* 0x0000000800ec7947 */ /* 0x000fec0003800000 */
.L_x_24431:
        /* <DEDUP_REMOVED lines=9> */
.L_x_24434:
[----:B------:R-:W2:Y:S02]  /*5d60*/  LDG.E.U16 R4, desc[UR36][R4.64] ;  /* 0x0000002404047981 */ /* 0x000ea4000c1e1500 */
[----:B--2---:R-:W-:-:S06]  /*5d70*/  HADD2.F32 R0, -RZ, R4.H0_H0 ;  /* 0x20000004ff007230 */ /* 0x004fcc0000004100 */
[----:B------:R-:W0:Y:S02]  /*5d80*/  F2I.FTZ.TRUNC.NTZ R0, R0 ;  /* 0x0000000000007305 */ /* 0x000e24000021f100 */
[----:B0-----:R-:W-:Y:S01]  /*5d90*/  PRMT R24, R0, 0x7610, R24 ;  /* 0x0000761000187816 */ /* 0x001fe20000000018 */
[----:B------:R-:W-:Y:S06]  /*5da0*/  BRA `(.L_x_24428) ;  /* 0x0000000800b47947 */ /* 0x000fec0003800000 */
.L_x_24433:
[----:B------:R-:W2:Y:S02]  /*5db0*/  LDG.E.64 R4, desc[UR36][R4.64] ;  /* 0x0000002404047981 */ /* 0x000ea4000c1e1b00 */
[----:B--2---:R0:W1:Y:S01]  /*5dc0*/  F2I.F64.TRUNC R24, R4 ;  /* 0x0000000400187311 */ /* 0x004062000030d100 */
[----:B------:R-:W-:Y:S05]  /*5dd0*/  BRA `(.L_x_24428) ;  /* 0x0000000800a87947 */ /* 0x000fea0003800000 */
.L_x_24423:
        /* <DEDUP_REMOVED lines=12> */
.L_x_24437:
[----:B------:R-:W2:Y:S02]  /*5ea0*/  LDG.E.64 R4, desc[UR36][R4.64] ;  /* 0x0000002404047981 */ /* 0x000ea4000c1e1b00 */
[----:B--2---:R0:W1:Y:S01]  /*5eb0*/  F2I.F64.TRUNC R24, R4 ;  /* 0x0000000400187311 */ /* 0x004062000030d100 */
[----:B------:R-:W-:Y:S05]  /*5ec0*/  BRA `(.L_x_24428) ;  /* 0x00000008006c7947 */ /* 0x000fea0003800000 */
.L_x_24436:
        /* <DEDUP_REMOVED lines=28> */
.L_x_24439:
        /* <DEDUP_REMOVED lines=15> */
.L_x_24438:
[----:B------:R-:W2:Y:S02]  /*6180*/  LDG.E.U16 R0, desc[UR36][R4.64] ;  /* 0x0000002404007981 */ /* 0x000ea4000c1e1500 */
[----:B--2---:R-:W-:-:S06]  /*6190*/  IMAD.U32 R0, R0, 0x10000, RZ ;  /* 0x0001000000007824 */ /* 0x004fcc00078e00ff */
[----:B------:R-:W0:Y:S02]  /*61a0*/  F2I.FTZ.TRUNC.NTZ R0, R0 ;  /* 0x0000000000007305 */ /* 0x000e24000021f100 */
[----:B0-----:R-:W-:Y:S01]  /*61b0*/  PRMT R24, R0, 0x7610, R24 ;  /* 0x0000761000187816 */ /* 0x001fe20000000018 */
[----:B------:R-:W-:Y:S06]  /*61c0*/  BRA `(.L_x_24428) ;  /* 0x0000000400ac7947 */ /* 0x000fec0003800000 */
.L_x_24435:
        /* <DEDUP_REMOVED lines=10> */
.L_x_24442:
        /* <DEDUP_REMOVED lines=21> */
.L_x_24446:
[----:B------:R-:W-:Y:S05]  /*63c0*/  BSYNC B1 ;  /* 0x0000000000017941 */ /* 0x000fea0003800000 */
.L_x_24445:
[----:B------:R-:W-:Y:S01]  /*63d0*/  LEA R5, R0, 0x3b800000, 0x17 ;  /* 0x3b80000000057811 */ /* 0x000fe200078eb8ff */
[----:B------:R-:W-:-:S05]  /*63e0*/  IMAD.SHL.U32 R0, R3, 0x100000, RZ ;  /* 0x0010000003007824 */ /* 0x000fca00078e00ff */
[----:B------:R-:W-:-:S07]  /*63f0*/  LOP3.LUT R0, R5, R0, R6, 0xfe, !PT ;  /* 0x0000000005007212 */ /* 0x000fce00078efe06 */
.L_x_24444:
[----:B------:R-:W-:Y:S05]  /*6400*/  BSYNC B0 ;  /* 0x0000000000007941 */ /* 0x000fea0003800000 */
.L_x_24443:
[----:B------:R-:W0:Y:S02]  /*6410*/  F2I.FTZ.TRUNC.NTZ R0, R0 ;  /* 0x0000000000007305 */ /* 0x000e24000021f100 */
[----:B0-----:R-:W-:Y:S01]  /*6420*/  PRMT R24, R0, 0x7610, R24 ;  /* 0x0000761000187816 */ /* 0x001fe20000000018 */
[----:B------:R-:W-:Y:S06]  /*6430*/  BRA `(.L_x_24428) ;  /* 0x0000000400107947 */ /* 0x000fec0003800000 */
.L_x_24441:
        /* <DEDUP_REMOVED lines=21> */
.L_x_24450:
[----:B------:R-:W-:Y:S05]  /*6590*/  BSYNC B1 ;  /* 0x0000000000017941 */ /* 0x000fea0003800000 */
.L_x_24449:
[----:B------:R-:W-:Y:S01]  /*65a0*/  LEA R5, R0, 0x37800000, 0x17 ;  /* 0x3780000000057811 */ /* 0x000fe200078eb8ff */
[----:B------:R-:W-:-:S05]  /*65b0*/  IMAD.SHL.U32 R0, R3, 0x200000, RZ ;  /* 0x0020000003007824 */ /* 0x000fca00078e00ff */
[----:B------:R-:W-:-:S07]  /*65c0*/  LOP3.LUT R0, R5, R0, R6, 0xfe, !PT ;  /* 0x0000000005007212 */ /* 0x000fce00078efe06 */
.L_x_24448:
[----:B------:R-:W-:Y:S05]  /*65d0*/  BSYNC B0 ;  /* 0x0000000000007941 */ /* 0x000fea0003800000 */
.L_x_24447:
[----:B------:R-:W0:Y:S02]  /*65e0*/  F2I.FTZ.TRUNC.NTZ R0, R0 ;  /* 0x0000000000007305 */ /* 0x000e24000021f100 */
[----:B0-----:R-:W-:Y:S01]  /*65f0*/  PRMT R24, R0, 0x7610, R24 ;  /* 0x0000761000187816 */ /* 0x001fe20000000018 */
[----:B------:R-:W-:Y:S06]  /*6600*/  BRA `(.L_x_24428) ;  /* 0x00000000009c7947 */ /* 0x000fec0003800000 */
.L_x_24440:
        /* <DEDUP_REMOVED lines=14> */
.L_x_24454:
[----:B------:R-:W-:Y:S05]  /*66f0*/  BSYNC B0 ;  /* 0x0000000000007941 */ /* 0x000fea0003800000 */
.L_x_24453:
[----:B------:R-:W0:Y:S02]  /*6700*/  F2I.FTZ.TRUNC.NTZ R0, R0 ;  /* 0x0000000000007305 */ /* 0x000e24000021f100 */
[----:B0-----:R-:W-:Y:S01]  /*6710*/  PRMT R24, R0, 0x7610, R24 ;  /* 0x0000761000187816 */ /* 0x001fe20000000018 */
[----:B------:R-:W-:Y:S06]  /*6720*/  BRA `(.L_x_24428) ;  /* 0x0000000000547947 */ /* 0x000fec0003800000 */
.L_x_24427:
        /* <DEDUP_REMOVED lines=16> */
.L_x_24455:
[----:B------:R-:W-:Y:S01]  /*6830*/  PRMT R24, RZ, 0x7610, R24 ;  /* 0x00007610ff187816 */ /* 0x000fe20000000018 */
[----:B------:R-:W-:Y:S06]  /*6840*/  BRA `(.L_x_24428) ;  /* 0x00000000000c7947 */ /* 0x000fec0003800000 */
.L_x_24452:
[----:B------:R0:W5:Y:S01]  /*6850*/  LDG.E.U8 R24, desc[UR36][R4.64] ;  /* 0x0000002404187981 */ /* 0x000162000c1e1100 */
[----:B------:R-:W-:Y:S05]  /*6860*/  BRA `(.L_x_24428) ;  /* 0x0000000000047947 */ /* 0x000fea0003800000 */
.L_x_24451:
[----:B------:R0:W5:Y:S02]  /*6870*/  LDG.E.U8 R24, desc[UR36][R4.64] ;  /* 0x0000002404187981 */ /* 0x000164000c1e1100 */
.L_x_24428:
        /* <DEDUP_REMOVED lines=19> */
.L_x_24459:
[----:B------:R0:W5:Y:S01]  /*69b0*/  LDG.E.U8 R17, desc[UR36][R4.64] ;  /* 0x0000002404117981 */ /* 0x000162000c1e1100 */
[----:B------:R-:W-:Y:S05]  /*69c0*/  BRA `(.L_x_24422) ;  /* 0x0000000c00507947 */ /* 0x000fea0003800000 */
.L_x_24458:
        /* <DEDUP_REMOVED lines=8> */
.L_x_24462:
[----:B------:R0:W5:Y:S01]  /*6a50*/  LDG.E.U8 R17, desc[UR36][R4.64] ;  /* 0x0000002404117981 */ /* 0x000162000c1e1100 */
[----:B------:R-:W-:Y:S05]  /*6a60*/  BRA `(.L_x_24422) ;  /* 0x0000000c00287947 */ /* 0x000fea0003800000 */
.L_x_24461:
[----:B------:R0:W5:Y:S01]  /*6a70*/  LDG.E.U16 R17, desc[UR36][R4.64] ;  /* 0x0000002404117981 */ /* 0x000162000c1e1500 */
[----:B------:R-:W-:Y:S05]  /*6a80*/  BRA `(.L_x_24422) ;  /* 0x0000000c00207947 */ /* 0x000fea0003800000 */
.L_x_24457:
        /* <DEDUP_REMOVED lines=9> */
.L_x_24464:
[----:B------:R-:W2:Y:S02]  /*6b20*/  LDG.E.U16 R0, desc[UR36][R4.64] ;  /* 0x0000002404007981 */ /* 0x000ea4000c1e1500 */
[----:B--2---:R-:W-:-:S06]  /*6b30*/  HADD2.F32 R0, -RZ, R0.H0_H0 ;  /* 0x20000000ff007230 */ /* 0x004fcc0000004100 */
[----:B------:R-:W0:Y:S02]  /*6b40*/  F2I.FTZ.TRUNC.NTZ R0, R0 ;  /* 0x0000000000007305 */ /* 0x000e24000021f100 */
[----:B0-----:R-:W-:Y:S01]  /*6b50*/  PRMT R17, R0, 0x7610, R17 ;  /* 0x0000761000117816 */ /* 0x001fe20000000011 */
[----:B------:R-:W-:Y:S06]  /*6b60*/  BRA `(.L_x_24422) ;  /* 0x0000000800e87947 */ /* 0x000fec0003800000 */
.L_x_24463:
        /* <DEDUP_REMOVED lines=9> */
.L_x_24466:
[----:B------:R-:W2:Y:S02]  /*6c00*/  LDG.E.U16 R4, desc[UR36][R4.64] ;  /* 0x0000002404047981 */ /* 0x000ea4000c1e1500 */
[----:B--2---:R-:W-:-:S06]  /*6c10*/  HADD2.F32 R0, -RZ, R4.H0_H0 ;  /* 0x20000004ff007230 */ /* 0x004fcc0000004100 */
[----:B------:R-:W0:Y:S02]  /*6c20*/  F2I.FTZ.TRUNC.NTZ R0, R0 ;  /* 0x0000000000007305 */ /* 0x000e24000021f100 */
[----:B0-----:R-:W-:Y:S01]  /*6c30*/  PRMT R17, R0, 0x7610, R17 ;  /* 0x0000761000117816 */ /* 0x001fe20000000011 */
[----:B------:R-:W-:Y:S06]  /*6c40*/  BRA `(.L_x_24422) ;  /* 0x0000000800b07947 */ /* 0x000fec0003800000 */
.L_x_24465:
[----:B------:R-:W2:Y:S02]  /*6c50*/  LDG.E.64 R4, desc[UR36][R4.64] ;  /* 0x0000002404047981 */ /* 0x000ea4000c1e1b00 */
[----:B--2---:R0:W1:Y:S01]  /*6c60*/  F2I.F64.TRUNC R17, R4 ;  /* 0x0000000400117311 */ /* 0x004062000030d100 */
[----:B------:R-:W-:Y:S05]  /*6c70*/  BRA `(.L_x_24422) ;  /* 0x0000000800a47947 */ /* 0x000fea0003800000 */
.L_x_24456:
        /* <DEDUP_REMOVED lines=12> */
.L_x_24469:
[----:B------:R-:W2:Y:S02]  /*6d40*/  LDG.E.64 R4, desc[UR36][R4.64] ;  /* 0x0000002404047981 */ /* 0x000ea4000c1e1b00 */
[----:B--2---:R0:W1:Y:S01]  /*6d50*/  F2I.F64.TRUNC R17, R4 ;  /* 0x0000000400117311 */ /* 0x004062000030d100 */
[----:B------:R-:W-:Y:S05]  /*6d60*/  BRA `(.L_x_24422) ;  /* 0x0000000800687947 */ /* 0x000fea0003800000 */
.L_x_24468:
        /* <DEDUP_REMOVED lines=28> */
.L_x_24471:
        /* <DEDUP_REMOVED lines=15> */
.L_x_24470:
[----:B------:R-:W2:Y:S02]  /*7020*/  LDG.E.U16 R0, desc[UR36][R4.64] ;  /* 0x0000002404007981 */ /* 0x000ea4000c1e1500 */
[----:B--2---:R-:W-:-:S06]  /*7030*/  IMAD.U32 R0, R0, 0x10000, RZ ;  /* 0x0001000000007824 */ /* 0x004fcc00078e00ff */
[----:B------:R-:W0:Y:S02]  /*7040*/  F2I.FTZ.TRUNC.NTZ R0, R0 ;  /* 0x0000000000007305 */ /* 0x000e24000021f100 */
[----:B0-----:R-:W-:Y:S01]  /*7050*/  PRMT R17, R0, 0x7610, R17 ;  /* 0x0000761000117816 */ /* 0x001fe20000000011 */
[----:B------:R-:W-:Y:S06]  /*7060*/  BRA `(.L_x_24422) ;  /* 0x0000000400a87947 */ /* 0x000fec0003800000 */
.L_x_24467:
        /* <DEDUP_REMOVED lines=10> */
.L_x_24474:
        /* <DEDUP_REMOVED lines=21> */
.L_x_24478:
[----:B------:R-:W-:Y:S05]  /*7260*/  BSYNC B1 ;  /* 0x0000000000017941 */ /* 0x000fea0003800000 */
.L_x_24477:
[----:B------:R-:W-:Y:S01]  /*7270*/  LEA R5, R0, 0x3b800000, 0x17 ;  /* 0x3b80000000057811 */ /* 0x000fe200078eb8ff */
[----:B------:R-:W-:-:S05]  /*7280*/  IMAD.SHL.U32 R0, R3, 0x100000, RZ ;  /* 0x0010000003007824 */ /* 0x000fca00078e00ff */
[----:B------:R-:W-:-:S07]  /*7290*/  LOP3.LUT R0, R5, R0, R6, 0xfe, !PT ;  /* 0x0000000005007212 */ /* 0x000fce00078efe06 */
.L_x_24476:
[----:B------:R-:W-:Y:S05]  /*72a0*/  BSYNC B0 ;  /* 0x0000000000007941 */ /* 0x000fea0003800000 */
.L_x_24475:
[----:B------:R-:W0:Y:S02]  /*72b0*/  F2I.FTZ.TRUNC.NTZ R0, R0 ;  /* 0x0000000000007305 */ /* 0x000e24000021f100 */
[----:B0-----:R-:W-:Y:S01]  /*72c0*/  PRMT R17, R0, 0x7610, R17 ;  /* 0x0000761000117816 */ /* 0x001fe20000000011 */
[----:B------:R-:W-:Y:S06]  /*72d0*/  BRA `(.L_x_24422) ;  /* 0x00000004000c7947 */ /* 0x000fec0003800000 */
.L_x_24473:
        /* <DEDUP_REMOVED lines=21> */
.L_x_24482:
[----:B------:R-:W-:Y:S05]  /*7430*/  BSYNC B1 ;  /* 0x0000000000017941 */ /* 0x000fea0003800000 */
.L_x_24481:
[----:B------:R-:W-:Y:S01]  /*7440*/  LEA R5, R0, 0x37800000, 0x17 ;  /* 0x3780000000057811 */ /* 0x000fe200078eb8ff */
[----:B------:R-:W-:-:S05]  /*7450*/  IMAD.SHL.U32 R0, R3, 0x200000, RZ ;  /* 0x0020000003007824 */ /* 0x000fca00078e00ff */
[----:B------:R-:W-:-:S07]  /*7460*/  LOP3.LUT R0, R5, R0, R6, 0xfe, !PT ;  /* 0x0000000005007212 */ /* 0x000fce00078efe06 */
.L_x_24480:
[----:B------:R-:W-:Y:S05]  /*7470*/  BSYNC B0 ;  /* 0x0000000000007941 */ /* 0x000fea0003800000 */
.L_x_24479:
[----:B------:R-:W0:Y:S02]  /*7480*/  F2I.FTZ.TRUNC.NTZ R0, R0 ;  /* 0x0000000000007305 */ /* 0x000e24000021f100 */
[----:B0-----:R-:W-:Y:S01]  /*7490*/  PRMT R17, R0, 0x7610, R17 ;  /* 0x0000761000117816 */ /* 0x001fe20000000011 */
[----:B------:R-:W-:Y:S06]  /*74a0*/  BRA `(.L_x_24422) ;  /* 0x0000000000987947 */ /* 0x000fec0003800000 */
.L_x_24472:
        /* <DEDUP_REMOVED lines=14> */
.L_x_24486:
[----:B------:R-:W-:Y:S05]  /*7590*/  BSYNC B0 ;  /* 0x0000000000007941 */ /* 0x000fea0003800000 */
.L_x_24485:
[----:B------:R-:W0:Y:S02]  /*75a0*/  F2I.FTZ.TRUNC.NTZ R0, R0 ;  /* 0x0000000000007305 */ /* 0x000e24000021f100 */
[----:B0-----:R-:W-:Y:S01]  /*75b0*/  PRMT R17, R0, 0x7610, R17 ;  /* 0x0000761000117816 */ /* 0x001fe20000000011 */
[----:B------:R-:W-:Y:S06]  /*75c0*/  BRA `(.L_x_24422) ;  /* 0x0000000000507947 */ /* 0x000fec0003800000 */
.L_x_24460:
        /* <DEDUP_REMOVED lines=16> */
.L_x_24487:
[----:B------:R-:W-:Y:S05]  /*76d0*/  BRA `(.L_x_24422) ;  /* 0x00000000000c7947 */ /* 0x000fea0003800000 */
.L_x_24484:
[----:B------:R0:W5:Y:S01]  /*76e0*/  LDG.E.U8 R17, desc[UR36][R4.64] ;  /* 0x0000002404117981 */ /* 0x000162000c1e1100 */
[----:B------:R-:W-:Y:S05]  /*76f0*/  BRA `(.L_x_24422) ;  /* 0x0000000000047947 */ /* 0x000fea0003800000 */
.L_x_24483:
[----:B------:R0:W5:Y:S02]  /*7700*/  LDG.E.U8 R17, desc[UR36][R4.64] ;  /* 0x0000002404117981 */ /* 0x000164000c1e1100 */
.L_x_24422:
[----:B------:R-:W-:Y:S05]  /*7710*/  BSYNC B6 ;  /* 0x0000000000067941 */ /* 0x000fea0003800000 */
.L_x_24421:
        /* <DEDUP_REMOVED lines=30> */
.L_x_24493:
[----:B------:R0:W-:Y:S01]  /*7900*/  STG.E.U8 desc[UR36][R8.64], R25 ;  /* 0x0000001908007986 */ /* 0x0001e2000c101124 */
[----:B------:R-:W-:Y:S05]  /*7910*/  BRA `(.L_x_24489) ;  /* 0x0000000c00987947 */ /* 0x000fea0003800000 */
.L_x_24492:
        /* <DEDUP_REMOVED lines=12> */
.L_x_24496:
[----:B------:R-:W-:-:S04]  /*79e0*/  LOP3.LUT R25, R25, 0xffff, RZ, 0xc0, !PT ;  /* 0x0000ffff19197812 */ /* 0x000fc800078ec0ff */
[----:B------:R-:W-:-:S05]  /*79f0*/  PRMT R3, R25, 0x8880, RZ ;  /* 0x0000888019037816 */ /* 0x000fca00000000ff */
[----:B------:R0:W-:Y:S01]  /*7a00*/  STG.E desc[UR36][R8.64], R3 ;  /* 0x0000000308007986 */ /* 0x0001e2000c101924 */
[----:B------:R-:W-:Y:S05]  /*7a10*/  BRA `(.L_x_24489) ;  /* 0x0000000c00587947 */ /* 0x000fea0003800000 */
.L_x_24495:
[----:B------:R-:W-:-:S04]  /*7a20*/  PRMT R3, R25, 0x8880, RZ ;  /* 0x0000888019037816 */ /* 0x000fc800000000ff */
[----:B------:R-:W-:-:S05]  /*7a30*/  PRMT R3, R3, 0x7710, RZ ;  /* 0x0000771003037816 */ /* 0x000fca00000000ff */
[----:B------:R0:W-:Y:S01]  /*7a40*/  STG.E.U16 desc[UR36][R8.64], R3 ;  /* 0x0000000308007986 */ /* 0x0001e2000c101524 */
[----:B------:R-:W-:Y:S05]  /*7a50*/  BRA `(.L_x_24489) ;  /* 0x0000000c00487947 */ /* 0x000fea0003800000 */
.L_x_24491:
        /* <DEDUP_REMOVED lines=9> */
.L_x_24498:
[----:B------:R-:W0:Y:S02]  /*7af0*/  I2F.S8 R0, R25 ;  /* 0x0000001900007306 */ /* 0x000e240000001400 */
[----:B0-----:R-:W-:-:S05]  /*7b00*/  F2FP.F16.F32.PACK_AB R0, RZ, R0 ;  /* 0x00000000ff00723e */ /* 0x001fca00000000ff */
[----:B------:R0:W-:Y:S01]  /*7b10*/  STG.E.U16 desc[UR36][R8.64], R0 ;  /* 0x0000000008007986 */ /* 0x0001e2000c101524 */
[----:B------:R-:W-:Y:S05]  /*7b20*/  BRA `(.L_x_24489) ;  /* 0x0000000c00147947 */ /* 0x000fea0003800000 */
.L_x_24497:
        /* <DEDUP_REMOVED lines=10> */
.L_x_24500:
[----:B------:R-:W0:Y:S02]  /*7bd0*/  I2F.S8 R25, R25 ;  /* 0x0000001900197306 */ /* 0x000e240000001400 */
[----:B0-----:R-:W-:-:S04]  /*7be0*/  F2FP.F16.F32.PACK_AB R3, RZ, R25 ;  /* 0x00000019ff03723e */ /* 0x001fc800000000ff */
[----:B------:R-:W-:-:S05]  /*7bf0*/  PRMT R3, R3, 0x5410, RZ ;  /* 0x0000541003037816 */ /* 0x000fca00000000ff */
[----:B------:R3:W-:Y:S01]  /*7c00*/  STG.E desc[UR36][R8.64], R3 ;  /* 0x0000000308007986 */ /* 0x0007e2000c101924 */
[----:B------:R-:W-:Y:S05]  /*7c10*/  BRA `(.L_x_24489) ;  /* 0x0000000800d87947 */ /* 0x000fea0003800000 */
.L_x_24499:
[----:B------:R-:W-:-:S04]  /*7c20*/  PRMT R4, R25, 0x8880, RZ ;  /* 0x0000888019047816 */ /* 0x000fc800000000ff */
[----:B------:R-:W-:-:S06]  /*7c30*/  PRMT R4, R4, 0x7710, RZ ;  /* 0x0000771004047816 */ /* 0x000fcc00000000ff */
[----:B------:R-:W0:Y:S02]  /*7c40*/  I2F.F64.S16 R4, R4 ;  /* 0x0000000400047312 */ /* 0x000e240000101c00 */
[----:B0-----:R4:W-:Y:S01]  /*7c50*/  STG.E.64 desc[UR36][R8.64], R4 ;  /* 0x0000000408007986 */ /* 0x0019e2000c101b24 */
[----:B------:R-:W-:Y:S05]  /*7c60*/  BRA `(.L_x_24489) ;  /* 0x0000000800c47947 */ /* 0x000fea0003800000 */
.L_x_24490:
        /* <DEDUP_REMOVED lines=12> */
.L_x_24503:
[----:B------:R-:W-:Y:S02]  /*7d30*/  PRMT R4, R25, 0x8880, RZ ;  /* 0x0000888019047816 */ /* 0x000fe400000000ff */
[----:B------:R-:W-:Y:S02]  /*7d40*/  CS2R R6, SRZ ;  /* 0x0000000000067805 */ /* 0x000fe4000001ff00 */
[----:B------:R-:W-:-:S06]  /*7d50*/  PRMT R4, R4, 0x7710, RZ ;  /* 0x0000771004047816 */ /* 0x000fcc00000000ff */
[----:B------:R-:W0:Y:S02]  /*7d60*/  I2F.F64.S16 R4, R4 ;  /* 0x0000000400047312 */ /* 0x000e240000101c00 */
[----:B0-----:R0:W-:Y:S01]  /*7d70*/  STG.E.128 desc[UR36][R8.64], R4 ;  /* 0x0000000408007986 */ /* 0x0011e2000c101d24 */
[----:B------:R-:W-:Y:S05]  /*7d80*/  BRA `(.L_x_24489) ;  /* 0x00000008007c7947 */ /* 0x000fea0003800000 */
.L_x_24502:
        /* <DEDUP_REMOVED lines=21> */
.L_x_24507:
[----:B------:R-:W-:Y:S05]  /*7ee0*/  BSYNC B0 ;  /* 0x0000000000007941 */ /* 0x000fea0003800000 */
.L_x_24506:
[----:B------:R-:W-:-:S05]  /*7ef0*/  LOP3.LUT R5, R0, R5, RZ, 0xfc, !PT ;  /* 0x0000000500057212 */ /* 0x000fca00078efcff */
[----:B------:R0:W-:Y:S01]  /*7f00*/  STG.E.U8 desc[UR36][R8.64], R5 ;  /* 0x0000000508007986 */ /* 0x0001e2000c101124 */
[----:B------:R-:W-:Y:S05]  /*7f10*/  BRA `(.L_x_24489) ;  /* 0x0000000800187947 */ /* 0x000fea0003800000 */
.L_x_24505:
        /* <DEDUP_REMOVED lines=13> */
.L_x_24509:
[----:B------:R-:W-:Y:S01]  /*7ff0*/  IMAD.MOV.U32 R0, RZ, RZ, 0x7f ;  /* 0x0000007fff007424 */ /* 0x000fe200078e00ff */
[----:B------:R-:W-:-:S04]  /*8000*/  ISETP.GT.U32.AND P0, PT, R3, 0x7f800000, PT ;  /* 0x7f8000000300780c */ /* 0x000fc80003f04070 */
[----:B------:R-:W-:-:S09]  /*8010*/  SEL R0, R0, 0x7c, P0 ;  /* 0x0000007c00007807 */ /* 0x000fd20000000000 */
.L_x_24510:
[----:B------:R-:W-:Y:S05]  /*8020*/  BSYNC B0 ;  /* 0x0000000000007941 */ /* 0x000fea0003800000 */
.L_x_24508:
[----:B------:R-:W-:-:S04]  /*8030*/  LOP3.LUT R3, R25, 0x80000000, RZ, 0xc0, !PT ;  /* 0x8000000019037812 */ /* 0x000fc800078ec0ff */
[----:B------:R-:W-:-:S04]  /*8040*/  SHF.R.U32.HI R3, RZ, 0x18, R3 ;  /* 0x00000018ff037819 */ /* 0x000fc80000011603 */
[----:B------:R-:W-:-:S05]  /*8050*/  LOP3.LUT R3, R0, R3, RZ, 0xfc, !PT ;  /* 0x0000000300037212 */ /* 0x000fca00078efcff */
[----:B------:R0:W-:Y:S01]  /*8060*/  STG.E.U8 desc[UR36][R8.64], R3 ;  /* 0x0000000308007986 */ /* 0x0001e2000c101124 */
[----:B------:R-:W-:Y:S05]  /*8070*/  BRA `(.L_x_24489) ;  /* 0x0000000400c07947 */ /* 0x000fea0003800000 */
.L_x_24504:
[----:B------:R-:W0:Y:S02]  /*8080*/  I2F.S8 R0, R25 ;  /* 0x0000001900007306 */ /* 0x000e240000001400 */
[----:B0-----:R-:W-:-:S05]  /*8090*/  F2FP.BF16.F32.PACK_AB R0, RZ, R0 ;  /* 0x00000000ff00723e */ /* 0x001fca00000010ff */
[----:B------:R0:W-:Y:S01]  /*80a0*/  STG.E.U16 desc[UR36][R8.64], R0 ;  /* 0x0000000008007986 */ /* 0x0001e2000c101524 */
[----:B------:R-:W-:Y:S05]  /*80b0*/  BRA `(.L_x_24489) ;  /* 0x0000000400b07947 */ /* 0x000fea0003800000 */
.L_x_24501:
        /* <DEDUP_REMOVED lines=12> */
.L_x_24513:
        /* <DEDUP_REMOVED lines=17> */
.L_x_24516:
[----:B------:R-:W-:-:S04]  /*8290*/  LOP3.LUT R3, R25, 0x80000000, RZ, 0xc0, !PT ;  /* 0x8000000019037812 */ /* 0x000fc800078ec0ff */
[----:B------:R-:W-:-:S04]  /*82a0*/  SHF.R.U32.HI R3, RZ, 0x18, R3 ;  /* 0x00000018ff037819 */ /* 0x000fc80000011603 */
[----:B------:R-:W-:-:S04]  /*82b0*/  LOP3.LUT R0, R0, R3, RZ, 0xfc, !PT ;  /* 0x0000000300007212 */ /* 0x000fc800078efcff */
[----:B------:R-:W-:-:S07]  /*82c0*/  PRMT R4, R0, 0x7610, R4 ;  /* 0x0000761000047816 */ /* 0x000fce0000000004 */
.L_x_24515:
[----:B------:R-:W-:Y:S05]  /*82d0*/  BSYNC B0 ;  /* 0x0000000000007941 */ /* 0x000fea0003800000 */
.L_x_24514:
[----:B------:R0:W-:Y:S01]  /*82e0*/  STG.E.U8 desc[UR36][R8.64], R4 ;  /* 0x0000000408007986 */ /* 0x0001e2000c101124 */
[----:B------:R-:W-:Y:S05]  /*82f0*/  BRA `(.L_x_24489) ;  /* 0x0000000400207947 */ /* 0x000fea0003800000 */
.L_x_24512:
        /* <DEDUP_REMOVED lines=17> */
.L_x_24519:
[----:B------:R-:W-:-:S04]  /*8410*/  LOP3.LUT R3, R25, 0x80000000, RZ, 0xc0, !PT ;  /* 0x8000000019037812 */ /* 0x000fc800078ec0ff */
[----:B------:R-:W-:-:S04]  /*8420*/  SHF.R.U32.HI R3, RZ, 0x18, R3 ;  /* 0x00000018ff037819 */ /* 0x000fc80000011603 */
[----:B------:R-:W-:-:S04]  /*8430*/  LOP3.LUT R0, R0, R3, RZ, 0xfc, !PT ;  /* 0x0000000300007212 */ /* 0x000fc800078efcff */
[----:B------:R-:W-:-:S07]  /*8440*/  PRMT R4, R0, 0x7610, R4 ;  /* 0x0000761000047816 */ /* 0x000fce0000000004 */
.L_x_24518:
[----:B------:R-:W-:Y:S05]  /*8450*/  BSYNC B0 ;  /* 0x0000000000007941 */ /* 0x000fea0003800000 */
.L_x_24517:
[----:B------:R0:W-:Y:S01]  /*8460*/  STG.E.U8 desc[UR36][R8.64], R4 ;  /* 0x0000000408007986 */ /* 0x0001e2000c101124 */
[----:B------:R-:W-:Y:S05]  /*8470*/  BRA `(.L_x_24489) ;  /* 0x0000000000c07947 */ /* 0x000fea0003800000 */
.L_x_24511:
        /* <DEDUP_REMOVED lines=22> */
.L_x_24494:
        /* <DEDUP_REMOVED lines=16> */
.L_x_24522:
[----:B------:R-:W-:Y:S05]  /*86e0*/  BRA `(.L_x_24489) ;  /* 0x0000000000247947 */ /* 0x000fea0003800000 */
.L_x_24521:
[----:B------:R-:W-:-:S04]  /*86f0*/  LOP3.LUT R25, R25, 0xffff, RZ, 0xc0, !PT ;  /* 0x0000ffff19197812 */ /* 0x000fc800078ec0ff */
[----:B------:R-:W-:-:S05]  /*8700*/  PRMT R25, R25, 0x8880, RZ ;  /* 0x0000888019197816 */ /* 0x000fca00000000ff */
[----:B------:R-:W-:-:S05]  /*8710*/  IMAD.MOV.U32 R4, RZ, RZ, R25 ;  /* 0x000000ffff047224 */ /* 0x000fca00078e0019 */
[----:B------:R-:W-:-:S05]  /*8720*/  SHF.R.S32.HI R5, RZ, 0x1f, R4 ;  /* 0x0000001fff057819 */ /* 0x000fca0000011404 */
[----:B------:R0:W-:Y:S01]  /*8730*/  STG.E.64 desc[UR36][R8.64], R4 ;  /* 0x0000000408007986 */ /* 0x0001e2000c101b24 */
[----:B------:R-:W-:Y:S05]  /*8740*/  BRA `(.L_x_24489) ;  /* 0x00000000000c7947 */ /* 0x000fea0003800000 */
.L_x_24520:
[----:B------:R-:W-:-:S04]  /*8750*/  LOP3.LUT R25, R25, 0xffff, RZ, 0xc0, !PT ;  /* 0x0000ffff19197812 */ /* 0x000fc800078ec0ff */
[----:B------:R-:W-:-:S05]  /*8760*/  PRMT R3, R25, 0x8880, RZ ;  /* 0x0000888019037816 */ /* 0x000fca00000000ff */
[----:B------:R0:W-:Y:S02]  /*8770*/  STG.E desc[UR36][R8.64], R3 ;  /* 0x0000000308007986 */ /* 0x0001e4000c101924 */
.L_x_24489:
[----:B------:R-:W-:Y:S05]  /*8780*/  BSYNC B6 ;  /* 0x0000000000067941 */ /* 0x000fea0003800000 */
.L_x_24488:
        /* <DEDUP_REMOVED lines=23> */
.L_x_24528:
[----:B------:R0:W-:Y:S01]  /*8900*/  STG.E.U8 desc[UR36][R8.64], R22 ;  /* 0x0000001608007986 */ /* 0x0001e2000c101124 */
[----:B------:R-:W-:Y:S05]  /*8910*/  BRA `(.L_x_24530) ;  /* 0x0000000c00987947 */ /* 0x000fea0003800000 */
.L_x_24527:
        /* <DEDUP_REMOVED lines=12> */
.L_x_24532:
[----:B------:R-:W-:-:S04]  /*89e0*/  LOP3.LUT R22, R22, 0xffff, RZ, 0xc0, !PT ;  /* 0x0000ffff16167812 */ /* 0x000fc800078ec0ff */
[----:B------:R-:W-:-:S05]  /*89f0*/  PRMT R3, R22, 0x8880, RZ ;  /* 0x0000888016037816 */ /* 0x000fca00000000ff */
[----:B------:R0:W-:Y:S01]  /*8a00*/  STG.E desc[UR36][R8.64], R3 ;  /* 0x0000000308007986 */ /* 0x0001e2000c101924 */
[----:B------:R-:W-:Y:S05]  /*8a10*/  BRA `(.L_x_24530) ;  /* 0x0000000c00587947 */ /* 0x000fea0003800000 */
.L_x_24531:
[----:B------:R-:W-:-:S04]  /*8a20*/  PRMT R3, R22, 0x8880, RZ ;  /* 0x0000888016037816 */ /* 0x000fc800000000ff */
[----:B------:R-:W-:-:S05]  /*8a30*/  PRMT R3, R3, 0x7710, RZ ;  /* 0x0000771003037816 */ /* 0x000fca00000000ff */
[----:B------:R0:W-:Y:S01]  /*8a40*/  STG.E.U16 desc[UR36][R8.64], R3 ;  /* 0x0000000308007986 */ /* 0x0001e2000c101524 */
[----:B------:R-:W-:Y:S05]  /*8a50*/  BRA `(.L_x_24530) ;  /* 0x0000000c00487947 */ /* 0x000fea0003800000 */
.L_x_24526:
        /* <DEDUP_REMOVED lines=9> */
.L_x_24534:
[----:B------:R-:W0:Y:S02]  /*8af0*/  I2F.S8 R0, R22 ;  /* 0x0000001600007306 */ /* 0x000e240000001400 */
[----:B0-----:R-:W-:-:S05]  /*8b00*/  F2FP.F16.F32.PACK_AB R0, RZ, R0 ;  /* 0x00000000ff00723e */ /* 0x001fca00000000ff */
[----:B------:R0:W-:Y:S01]  /*8b10*/  STG.E.U16 desc[UR36][R8.64], R0 ;  /* 0x0000000008007986 */ /* 0x0001e2000c101524 */
[----:B------:R-:W-:Y:S05]  /*8b20*/  BRA `(.L_x_24530) ;  /* 0x0000000c00147947 */ /* 0x000fea0003800000 */
.L_x_24533:
        /* <DEDUP_REMOVED lines=10> */
.L_x_24536:
[----:B------:R-:W0:Y:S02]  /*8bd0*/  I2F.S8 R22, R22 ;  /* 0x0000001600167306 */ /* 0x000e240000001400 */
[----:B0-----:R-:W-:-:S04]  /*8be0*/  F2FP.F16.F32.PACK_AB R3, RZ, R22 ;  /* 0x00000016ff03723e */ /* 0x001fc800000000ff */
[----:B------:R-:W-:-:S05]  /*8bf0*/  PRMT R3, R3, 0x5410, RZ ;  /* 0x0000541003037816 */ /* 0x000fca00000000ff */
[----:B------:R3:W-:Y:S01]  /*8c00*/  STG.E desc[UR36][R8.64], R3 ;  /* 0x0000000308007986 */ /* 0x0007e2000c101924 */
[----:B------:R-:W-:Y:S05]  /*8c10*/  BRA `(.L_x_24530) ;  /* 0x0000000800d87947 */ /* 0x000fea0003800000 */
.L_x_24535:
[----:B------:R-:W-:-:S04]  /*8c20*/  PRMT R4, R22, 0x8880, RZ ;  /* 0x0000888016047816 */ /* 0x000fc800000000ff */
[----:B------:R-:W-:-:S06]  /*8c30*/  PRMT R4, R4, 0x7710, RZ ;  /* 0x0000771004047816 */ /* 0x000fcc00000000ff */
[----:B------:R-:W0:Y:S02]  /*8c40*/  I2F.F64.S16 R4, R4 ;  /* 0x0000000400047312 */ /* 0x000e240000101c00 */
[----:B0-----:R4:W-:Y:S01]  /*8c50*/  STG.E.64 desc[UR36][R8.64], R4 ;  /* 0x0000000408007986 */ /* 0x0019e2000c101b24 */
[----:B------:R-:W-:Y:S05]  /*8c60*/  BRA `(.L_x_24530) ;  /* 0x0000000800c47947 */ /* 0x000fea0003800000 */
.L_x_24525:
        /* <DEDUP_REMOVED lines=12> */
.L_x_24539:
[----:B------:R-:W-:Y:S02]  /*8d30*/  PRMT R4, R22, 0x8880, RZ ;  /* 0x0000888016047816 */ /* 0x000fe400000000ff */
[----:B------:R-:W-:Y:S02]  /*8d40*/  CS2R R6, SRZ ;  /* 0x0000000000067805 */ /* 0x000fe4000001ff00 */
[----:B------:R-:W-:-:S06]  /*8d50*/  PRMT R4, R4, 0x7710, RZ ;  /* 0x0000771004047816 */ /* 0x000fcc00000000ff */
[----:B------:R-:W0:Y:S02]  /*8d60*/  I2F.F64.S16 R4, R4 ;  /* 0x0000000400047312 */ /* 0x000e240000101c00 */
[----:B0-----:R0:W-:Y:S01]  /*8d70*/  STG.E.128 desc[UR36][R8.64], R4 ;  /* 0x0000000408007986 */ /* 0x0011e2000c101d24 */
[----:B------:R-:W-:Y:S05]  /*8d80*/  BRA `(.L_x_24530) ;  /* 0x00000008007c7947 */ /* 0x000fea0003800000 */
.L_x_24538:
        /* <DEDUP_REMOVED lines=21> */
.L_x_24543:
[----:B------:R-:W-:Y:S05]  /*8ee0*/  BSYNC B0 ;  /* 0x0000000000007941 */ /* 0x000fea0003800000 */
.L_x_24542:
[----:B------:R-:W-:-:S05]  /*8ef0*/  LOP3.LUT R5, R0, R5, RZ, 0xfc, !PT ;  /* 0x0000000500057212 */ /* 0x000fca00078efcff */
[----:B------:R0:W-:Y:S01]  /*8f00*/  STG.E.U8 desc[UR36][R8.64], R5 ;  /* 0x0000000508007986 */ /* 0x0001e2000c101124 */
[----:B------:R-:W-:Y:S05]  /*8f10*/  BRA `(.L_x_24530) ;  /* 0x0000000800187947 */ /* 0x000fea0003800000 */
.L_x_24541:
        /* <DEDUP_REMOVED lines=13> */
.L_x_24545:
[----:B------:R-:W-:Y:S01]  /*8ff0*/  IMAD.MOV.U32 R0, RZ, RZ, 0x7f ;  /* 0x0000007fff007424 */ /* 0x000fe200078e00ff */
[----:B------:R-:W-:-:S04]  /*9000*/  ISETP.GT.U32.AND P0, PT, R3, 0x7f800000, PT ;  /* 0x7f8000000300780c */ /* 0x000fc80003f04070 */
[----:B------:R-:W-:-:S09]  /*9010*/  SEL R0, R0, 0x7c, P0 ;  /* 0x0000007c00007807 */ /* 0x000fd20000000000 */
.L_x_24546:
[----:B------:R-:W-:Y:S05]  /*9020*/  BSYNC B0 ;  /* 0x0000000000007941 */ /* 0x000fea0003800000 */
.L_x_24544:
[----:B------:R-:W-:-:S04]  /*9030*/  LOP3.LUT R3, R5, 0x80000000, RZ, 0xc0, !PT ;  /* 0x8000000005037812 */ /* 0x000fc800078ec0ff */
[----:B------:R-:W-:-:S04]  /*9040*/  SHF.R.U32.HI R3, RZ, 0x18, R3 ;  /* 0x00000018ff037819 */ /* 0x000fc80000011603 */
[----:B------:R-:W-:-:S05]  /*9050*/  LOP3.LUT R3, R0, R3, RZ, 0xfc, !PT ;  /* 0x0000000300037212 */ /* 0x000fca00078efcff */
[----:B------:R0:W-:Y:S01]  /*9060*/  STG.E.U8 desc[UR36][R8.64], R3 ;  /* 0x0000000308007986 */ /* 0x0001e2000c101124 */
[----:B------:R-:W-:Y:S05]  /*9070*/  BRA `(.L_x_24530) ;  /* 0x0000000400c07947 */ /* 0x000fea0003800000 */
.L_x_24540:
[----:B------:R-:W0:Y:S02]  /*9080*/  I2F.S8 R0, R22 ;  /* 0x0000001600007306 */ /* 0x000e240000001400 */
[----:B0-----:R-:W-:-:S05]  /*9090*/  F2FP.BF16.F32.PACK_AB R0, RZ, R0 ;  /* 0x00000000ff00723e */ /* 0x001fca00000010ff */
[----:B------:R0:W-:Y:S01]  /*90a0*/  STG.E.U16 desc[UR36][R8.64], R0 ;  /* 0x0000000008007986 */ /* 0x0001e2000c101524 */
[----:B------:R-:W-:Y:S05]  /*90b0*/  BRA `(.L_x_24530) ;  /* 0x0000000400b07947 */ /* 0x000fea0003800000 */
.L_x_24537:
        /* <DEDUP_REMOVED lines=12> */
.L_x_24549:
        /* <DEDUP_REMOVED lines=17> */
.L_x_24552:
[----:B------:R-:W-:-:S04]  /*9290*/  LOP3.LUT R3, R5, 0x80000000, RZ, 0xc0, !PT ;  /* 0x8000000005037812 */ /* 0x000fc800078ec0ff */
[----:B------:R-:W-:-:S04]  /*92a0*/  SHF.R.U32.HI R3, RZ, 0x18, R3 ;  /* 0x00000018ff037819 */ /* 0x000fc80000011603 */
[----:B------:R-:W-:-:S04]  /*92b0*/  LOP3.LUT R0, R0, R3, RZ, 0xfc, !PT ;  /* 0x0000000300007212 */ /* 0x000fc800078efcff */
[----:B------:R-:W-:-:S07]  /*92c0*/  PRMT R4, R0, 0x7610, R4 ;  /* 0x0000761000047816 */ /* 0x000fce0000000004 */
.L_x_24551:
[----:B------:R-:W-:Y:S05]  /*92d0*/  BSYNC B0 ;  /* 0x0000000000007941 */ /* 0x000fea0003800000 */
.L_x_24550:
[----:B------:R0:W-:Y:S01]  /*92e0*/  STG.E.U8 desc[UR36][R8.64], R4 ;  /* 0x0000000408007986 */ /* 0x0001e2000c101124 */
[----:B------:R-:W-:Y:S05]  /*92f0*/  BRA `(.L_x_24530) ;  /* 0x0000000400207947 */ /* 0x000fea0003800000 */
.L_x_24548:
        /* <DEDUP_REMOVED lines=17> */
.L_x_24555:
[----:B------:R-:W-:-:S04]  /*9410*/  LOP3.LUT R3, R5, 0x80000000, RZ, 0xc0, !PT ;  /* 0x8000000005037812 */ /* 0x000fc800078ec0ff */
[----:B------:R-:W-:-:S04]  /*9420*/  SHF.R.U32.HI R3, RZ, 0x18, R3 ;  /* 0x00000018ff037819 */ /* 0x000fc80000011603 */
[----:B------:R-:W-:-:S04]  /*9430*/  LOP3.LUT R0, R0, R3, RZ, 0xfc, !PT ;  /* 0x0000000300007212 */ /* 0x000fc800078efcff */
[----:B------:R-:W-:-:S07]  /*9440*/  PRMT R4, R0, 0x7610, R4 ;  /* 0x0000761000047816 */ /* 0x000fce0000000004 */
.L_x_24554:
[----:B------:R-:W-:Y:S05]  /*9450*/  BSYNC B0 ;  /* 0x0000000000007941 */ /* 0x000fea0003800000 */
.L_x_24553:
[----:B------:R0:W-:Y:S01]  /*9460*/  STG.E.U8 desc[UR36][R8.64], R4 ;  /* 0x0000000408007986 */ /* 0x0001e2000c101124 */
[----:B------:R-:W-:Y:S05]  /*9470*/  BRA `(.L_x_24530) ;  /* 0x0000000000c07947 */ /* 0x000fea0003800000 */
.L_x_24547:
        /* <DEDUP_REMOVED lines=22> */
.L_x_24529:
        /* <DEDUP_REMOVED lines=16> */
.L_x_24558:
[----:B------:R-:W-:Y:S05]  /*96e0*/  BRA `(.L_x_24530) ;  /* 0x0000000000247947 */ /* 0x000fea0003800000 */
.L_x_24557:
[----:B------:R-:W-:-:S04]  /*96f0*/  LOP3.LUT R22, R22, 0xffff, RZ, 0xc0, !PT ;  /* 0x0000ffff16167812 */ /* 0x000fc800078ec0ff */
[----:B------:R-:W-:-:S05]  /*9700*/  PRMT R22, R22, 0x8880, RZ ;  /* 0x0000888016167816 */ /* 0x000fca00000000ff */
[----:B------:R-:W-:-:S05]  /*9710*/  IMAD.MOV.U32 R4, RZ, RZ, R22 ;  /* 0x000000ffff047224 */ /* 0x000fca00078e0016 */
[----:B------:R-:W-:-:S05]  /*9720*/  SHF.R.S32.HI R5, RZ, 0x1f, R4 ;  /* 0x0000001fff057819 */ /* 0x000fca0000011404 */
[----:B------:R0:W-:Y:S01]  /*9730*/  STG.E.64 desc[UR36][R8.64], R4 ;  /* 0x0000000408007986 */ /* 0x0001e2000c101b24 */
[----:B------:R-:W-:Y:S05]  /*9740*/  BRA `(.L_x_24530) ;  /* 0x00000000000c7947 */ /* 0x000fea0003800000 */
.L_x_24556:
[----:B------:R-:W-:-:S04]  /*9750*/  LOP3.LUT R22, R22, 0xffff, RZ, 0xc0, !PT ;  /* 0x0000ffff16167812 */ /* 0x000fc800078ec0ff */
[----:B------:R-:W-:-:S05]  /*9760*/  PRMT R3, R22, 0x8880, RZ ;  /* 0x0000888016037816 */ /* 0x000fca00000000ff */
[----:B------:R0:W-:Y:S02]  /*9770*/  STG.E desc[UR36][R8.64], R3 ;  /* 0x0000000308007986 */ /* 0x0001e4000c101924 */
.L_x_24530:
        /* <DEDUP_REMOVED lines=23> */
.L_x_24562:
[----:B------:R0:W-:Y:S01]  /*98f0*/  STG.E.U8 desc[UR36][R8.64], R19 ;  /* 0x0000001308007986 */ /* 0x0001e2000c101124 */
[----:B------:R-:W-:Y:S05]  /*9900*/  BRA `(.L_x_24564) ;  /* 0x0000000c00987947 */ /* 0x000fea0003800000 */
.L_x_24561:
        /* <DEDUP_REMOVED lines=12> */
.L_x_24566:
[----:B------:R-:W-:-:S04]  /*99d0*/  LOP3.LUT R19, R19, 0xffff, RZ, 0xc0, !PT ;  /* 0x0000ffff13137812 */ /* 0x000fc800078ec0ff */
[----:B------:R-:W-:-:S05]  /*99e0*/  PRMT R3, R19, 0x8880, RZ ;  /* 0x0000888013037816 */ /* 0x000fca00000000ff */
[----:B------:R0:W-:Y:S01]  /*99f0*/  STG.E desc[UR36][R8.64], R3 ;  /* 0x0000000308007986 */ /* 0x0001e2000c101924 */
[----:B------:R-:W-:Y:S05]  /*9a00*/  BRA `(.L_x_24564) ;  /* 0x0000000c00587947 */ /* 0x000fea0003800000 */
.L_x_24565:
[----:B------:R-:W-:-:S04]  /*9a10*/  PRMT R3, R19, 0x8880, RZ ;  /* 0x0000888013037816 */ /* 0x000fc800000000ff */
[----:B------:R-:W-:-:S05]  /*9a20*/  PRMT R3, R3, 0x7710, RZ ;  /* 0x0000771003037816 */ /* 0x000fca00000000ff */
[----:B------:R0:W-:Y:S01]  /*9a30*/  STG.E.U16 desc[UR36][R8.64], R3 ;  /* 0x0000000308007986 */ /* 0x0001e2000c101524 */
[----:B------:R-:W-:Y:S05]  /*9a40*/  BRA `(.L_x_24564) ;  /* 0x0000000c00487947 */ /* 0x000fea0003800000 */
.L_x_24560:
        /* <DEDUP_REMOVED lines=9> */
.L_x_24568:
[----:B------:R-:W0:Y:S02]  /*9ae0*/  I2F.S8 R0, R19 ;  /* 0x0000001300007306 */ /* 0x000e240000001400 */
[----:B0-----:R-:W-:-:S05]  /*9af0*/  F2FP.F16.F32.PACK_AB R0, RZ, R0 ;  /* 0x00000000ff00723e */ /* 0x001fca00000000ff */
[----:B------:R4:W-:Y:S01]  /*9b00*/  STG.E.U16 desc[UR36][R8.64], R0 ;  /* 0x0000000008007986 */ /* 0x0009e2000c101524 */
[----:B------:R-:W-:Y:S05]  /*9b10*/  BRA `(.L_x_24564) ;  /* 0x0000000c00147947 */ /* 0x000fea0003800000 */
.L_x_24567:
        /* <DEDUP_REMOVED lines=10> */
.L_x_24570:
[----:B------:R-:W0:Y:S02]  /*9bc0*/  I2F.S8 R19, R19 ;  /* 0x0000001300137306 */ /* 0x000e240000001400 */
[----:B0-----:R-:W-:-:S04]  /*9bd0*/  F2FP.F16.F32.PACK_AB R3, RZ, R19 ;  /* 0x00000013ff03723e */ /* 0x001fc800000000ff */
[----:B------:R-:W-:-:S05]  /*9be0*/  PRMT R3, R3, 0x5410, RZ ;  /* 0x0000541003037816 */ /* 0x000fca00000000ff */
[----:B------:R2:W-:Y:S01]  /*9bf0*/  STG.E desc[UR36][R8.64], R3 ;  /* 0x0000000308007986 */ /* 0x0005e2000c101924 */
[----:B------:R-:W-:Y:S05]  /*9c00*/  BRA `(.L_x_24564) ;  /* 0x0000000800d87947 */ /* 0x000fea0003800000 */
.L_x_24569:
[----:B------:R-:W-:-:S04]  /*9c10*/  PRMT R4, R19, 0x8880, RZ ;  /* 0x0000888013047816 */ /* 0x000fc800000000ff */
[----:B------:R-:W-:-:S06]  /*9c20*/  PRMT R4, R4, 0x7710, RZ ;  /* 0x0000771004047816 */ /* 0x000fcc00000000ff */
[----:B------:R-:W0:Y:S02]  /*9c30*/  I2F.F64.S16 R4, R4 ;  /* 0x0000000400047312 */ /* 0x000e240000101c00 */
[----:B0-----:R0:W-:Y:S01]  /*9c40*/  STG.E.64 desc[UR36][R8.64], R4 ;  /* 0x0000000408007986 */ /* 0x0011e2000c101b24 */
[----:B------:R-:W-:Y:S05]  /*9c50*/  BRA `(.L_x_24564) ;  /* 0x0000000800c47947 */ /* 0x000fea0003800000 */
.L_x_24559:
        /* <DEDUP_REMOVED lines=12> */
.L_x_24573:
[----:B------:R-:W-:Y:S02]  /*9d20*/  PRMT R4, R19, 0x8880, RZ ;  /* 0x0000888013047816 */ /* 0x000fe400000000ff */
[----:B------:R-:W-:Y:S02]  /*9d30*/  CS2R R6, SRZ ;  /* 0x0000000000067805 */ /* 0x000fe4000001ff00 */
[----:B------:R-:W-:-:S06]  /*9d40*/  PRMT R4, R4, 0x7710, RZ ;  /* 0x0000771004047816 */ /* 0x000fcc00000000ff */
[----:B------:R-:W0:Y:S02]  /*9d50*/  I2F.F64.S16 R4, R4 ;  /* 0x0000000400047312 */ /* 0x000e240000101c00 */
[----:B0-----:R0:W-:Y:S01]  /*9d60*/  STG.E.128 desc[UR36][R8.64], R4 ;  /* 0x0000000408007986 */ /* 0x0011e2000c101d24 */
[----:B------:R-:W-:Y:S05]  /*9d70*/  BRA `(.L_x_24564) ;  /* 0x00000008007c7947 */ /* 0x000fea0003800000 */
.L_x_24572:
        /* <DEDUP_REMOVED lines=21> */
.L_x_24577:
[----:B------:R-:W-:Y:S05]  /*9ed0*/  BSYNC B0 ;  /* 0x0000000000007941 */ /* 0x000fea0003800000 */
.L_x_24576:
[----:B------:R-:W-:-:S05]  /*9ee0*/  LOP3.LUT R5, R0, R5, RZ, 0xfc, !PT ;  /* 0x0000000500057212 */ /* 0x000fca00078efcff */
[----:B------:R0:W-:Y:S01]  /*9ef0*/  STG.E.U8 desc[UR36][R8.64], R5 ;  /* 0x0000000508007986 */ /* 0x0001e2000c101124 */
[----:B------:R-:W-:Y:S05]  /*9f00*/  BRA `(.L_x_24564) ;  /* 0x0000000800187947 */ /* 0x000fea0003800000 */
.L_x_24575:
        /* <DEDUP_REMOVED lines=13> */
.L_x_24579:
[----:B------:R-:W-:Y:S01]  /*9fe0*/  IMAD.MOV.U32 R0, RZ, RZ, 0x7f ;  /* 0x0000007fff007424 */ /* 0x000fe200078e00ff */
[----:B------:R-:W-:-:S04]  /*9ff0*/  ISETP.GT.U32.AND P0, PT, R3, 0x7f800000, PT ;  /* 0x7f8000000300780c */ /* 0x000fc80003f04070 */
[----:B------:R-:W-:-:S09]  /*a000*/  SEL R0, R0, 0x7c, P0 ;  /* 0x0000007c00007807 */ /* 0x000fd20000000000 */
.L_x_24580:
[----:B------:R-:W-:Y:S05]  /*a010*/  BSYNC B0 ;  /* 0x0000000000007941 */ /* 0x000fea0003800000 */
.L_x_24578:
[----:B------:R-:W-:-:S04]  /*a020*/  LOP3.LUT R3, R19, 0x80000000, RZ, 0xc0, !PT ;  /* 0x8000000013037812 */ /* 0x000fc800078ec0ff */
[----:B------:R-:W-:-:S04]  /*a030*/  SHF.R.U32.HI R3, RZ, 0x18, R3 ;  /* 0x00000018ff037819 */ /* 0x000fc80000011603 */
[----:B------:R-:W-:-:S05]  /*a040*/  LOP3.LUT R3, R0, R3, RZ, 0xfc, !PT ;  /* 0x0000000300037212 */ /* 0x000fca00078efcff */
[----:B------:R0:W-:Y:S01]  /*a050*/  STG.E.U8 desc[UR36][R8.64], R3 ;  /* 0x0000000308007986 */ /* 0x0001e2000c101124 */
[----:B------:R-:W-:Y:S05]  /*a060*/  BRA `(.L_x_24564) ;  /* 0x0000000400c07947 */ /* 0x000fea0003800000 */
.L_x_24574:
[----:B------:R-:W0:Y:S02]  /*a070*/  I2F.S8 R0, R19 ;  /* 0x0000001300007306 */ /* 0x000e240000001400 */
[----:B0-----:R-:W-:-:S05]  /*a080*/  F2FP.BF16.F32.PACK_AB R0, RZ, R0 ;  /* 0x00000000ff00723e */ /* 0x001fca00000010ff */
[----:B------:R0:W-:Y:S01]  /*a090*/  STG.E.U16 desc[UR36][R8.64], R0 ;  /* 0x0000000008007986 */ /* 0x0001e2000c101524 */
[----:B------:R-:W-:Y:S05]  /*a0a0*/  BRA `(.L_x_24564) ;  /* 0x0000000400b07947 */ /* 0x000fea0003800000 */
.L_x_24571:
        /* <DEDUP_REMOVED lines=12> */
.L_x_24583:
        /* <DEDUP_REMOVED lines=17> */
.L_x_24586:
[----:B------:R-:W-:-:S04]  /*a280*/  LOP3.LUT R3, R19, 0x80000000, RZ, 0xc0, !PT ;  /* 0x8000000013037812 */ /* 0x000fc800078ec0ff */
[----:B------:R-:W-:-:S04]  /*a290*/  SHF.R.U32.HI R3, RZ, 0x18, R3 ;  /* 0x00000018ff037819 */ /* 0x000fc80000011603 */
[----:B------:R-:W-:-:S04]  /*a2a0*/  LOP3.LUT R0, R0, R3, RZ, 0xfc, !PT ;  /* 0x0000000300007212 */ /* 0x000fc800078efcff */
[----:B------:R-:W-:-:S07]  /*a2b0*/  PRMT R4, R0, 0x7610, R4 ;  /* 0x0000761000047816 */ /* 0x000fce0000000004 */
.L_x_24585:
[----:B------:R-:W-:Y:S05]  /*a2c0*/  BSYNC B0 ;  /* 0x0000000000007941 */ /* 0x000fea0003800000 */
.L_x_24584:
[----:B------:R0:W-:Y:S01]  /*a2d0*/  STG.E.U8 desc[UR36][R8.64], R4 ;  /* 0x0000000408007986 */ /* 0x0001e2000c101124 */
[----:B------:R-:W-:Y:S05]  /*a2e0*/  BRA `(.L_x_24564) ;  /* 0x0000000400207947 */ /* 0x000fea0003800000 */
.L_x_24582:
        /* <DEDUP_REMOVED lines=17> */
.L_x_24589:
[----:B------:R-:W-:-:S04]  /*a400*/  LOP3.LUT R3, R19, 0x80000000, RZ, 0xc0, !PT ;  /* 0x8000000013037812 */ /* 0x000fc800078ec0ff */
[----:B------:R-:W-:-:S04]  /*a410*/  SHF.R.U32.HI R3, RZ, 0x18, R3 ;  /* 0x00000018ff037819 */ /* 0x000fc80000011603 */
[----:B------:R-:W-:-:S04]  /*a420*/  LOP3.LUT R0, R0, R3, RZ, 0xfc, !PT ;  /* 0x0000000300007212 */ /* 0x000fc800078efcff */
[----:B------:R-:W-:-:S07]  /*a430*/  PRMT R4, R0, 0x7610, R4 ;  /* 0x0000761000047816 */ /* 0x000fce0000000004 */
.L_x_24588:
[----:B------:R-:W-:Y:S05]  /*a440*/  BSYNC B0 ;  /* 0x0000000000007941 */ /* 0x000fea0003800000 */
.L_x_24587:
[----:B------:R0:W-:Y:S01]  /*a450*/  STG.E.U8 desc[UR36][R8.64], R4 ;  /* 0x0000000408007986 */ /* 0x0001e2000c101124 */
[----:B------:R-:W-:Y:S05]  /*a460*/  BRA `(.L_x_24564) ;  /* 0x0000000000c07947 */ /* 0x000fea0003800000 */
.L_x_24581:
        /* <DEDUP_REMOVED lines=22> */
.L_x_24563:
        /* <DEDUP_REMOVED lines=16> */
.L_x_24592:
[----:B------:R-:W-:Y:S05]  /*a6d0*/  BRA `(.L_x_24564) ;  /* 0x0000000000247947 */ /* 0x000fea0003800000 */
.L_x_24591:
[----:B------:R-:W-:-:S04]  /*a6e0*/  LOP3.LUT R19, R19, 0xffff, RZ, 0xc0, !PT ;  /* 0x0000ffff13137812 */ /* 0x000fc800078ec0ff */
[----:B------:R-:W-:-:S05]  /*a6f0*/  PRMT R19, R19, 0x8880, RZ ;  /* 0x0000888013137816 */ /* 0x000fca00000000ff */
[----:B------:R-:W-:-:S05]  /*a700*/  IMAD.MOV.U32 R4, RZ, RZ, R19 ;  /* 0x000000ffff047224 */ /* 0x000fca00078e0013 */
[----:B------:R-:W-:-:S05]  /*a710*/  SHF.R.S32.HI R5, RZ, 0x1f, R4 ;  /* 0x0000001fff057819 */ /* 0x000fca0000011404 */
[----:B------:R0:W-:Y:S01]  /*a720*/  STG.E.64 desc[UR36][R8.64], R4 ;  /* 0x0000000408007986 */ /* 0x0001e2000c101b24 */
[----:B------:R-:W-:Y:S05]  /*a730*/  BRA `(.L_x_24564) ;  /* 0x00000000000c7947 */ /* 0x000fea0003800000 */
.L_x_24590:
[----:B------:R-:W-:-:S04]  /*a740*/  LOP3.LUT R19, R19, 0xffff, RZ, 0xc0, !PT ;  /* 0x0000ffff13137812 */ /* 0x000fc800078ec0ff */
[----:B------:R-:W-:-:S05]  /*a750*/  PRMT R3, R19, 0x8880, RZ ;  /* 0x0000888013037816 */ /* 0x000fca00000000ff */
[----:B------:R0:W-:Y:S02]  /*a760*/  STG.E desc[UR36][R8.64], R3 ;  /* 0x0000000308007986 */ /* 0x0001e4000c101924 */
.L_x_24564:
[----:B------:R-:W-:-:S07]  /*a770*/  VIADD R23, R23, 0x80 ;  /* 0x0000008017177836 */ /* 0x000fce0000000000 */
.L_x_24524:
[----:B------:R-:W-:Y:S05]  /*a780*/  BSYNC B6 ;  /* 0x0000000000067941 */ /* 0x000fea0003800000 */
.L_x_24523:
        /* <DEDUP_REMOVED lines=21> */
.L_x_24596:
[----:B------:R-:W-:Y:S01]  /*a8e0*/  STG.E.U8 desc[UR36][R2.64], R17 ;  /* 0x0000001102007986 */ /* 0x000fe2000c101124 */
[----:B------:R-:W-:Y:S05]  /*a8f0*/  EXIT ;  /* 0x000000000000794d */ /* 0x000fea0003800000 */
.L_x_24595:
        /* <DEDUP_REMOVED lines=12> */
.L_x_24599:
[----:B------:R-:W-:-:S04]  /*a9c0*/  LOP3.LUT R17, R17, 0xffff, RZ, 0xc0, !PT ;  /* 0x0000ffff11117812 */ /* 0x000fc800078ec0ff */
[----:B------:R-:W-:-:S05]  /*a9d0*/  PRMT R5, R17, 0x8880, RZ ;  /* 0x0000888011057816 */ /* 0x000fca00000000ff */
[----:B------:R-:W-:Y:S01]  /*a9e0*/  STG.E desc[UR36][R2.64], R5 ;  /* 0x0000000502007986 */ /* 0x000fe2000c101924 */
[----:B------:R-:W-:Y:S05]  /*a9f0*/  EXIT ;  /* 0x000000000000794d */ /* 0x000fea0003800000 */
.L_x_24598:
[----:B------:R-:W-:-:S04]  /*aa00*/  PRMT R5, R17, 0x8880, RZ ;  /* 0x0000888011057816 */ /* 0x000fc800000000ff */
[----:B------:R-:W-:-:S05]  /*aa10*/  PRMT R5, R5, 0x7710, RZ ;  /* 0x0000771005057816 */ /* 0x000fca00000000ff */
[----:B------:R-:W-:Y:S01]  /*aa20*/  STG.E.U16 desc[UR36][R2.64], R5 ;  /* 0x0000000502007986 */ /* 0x000fe2000c101524 */
[----:B------:R-:W-:Y:S05]  /*aa30*/  EXIT ;  /* 0x000000000000794d */ /* 0x000fea0003800000 */
.L_x_24594:
        /* <DEDUP_REMOVED lines=9> */
.L_x_24601:
[----:B------:R-:W0:Y:S02]  /*aad0*/  I2F.S8 R0, R17 ;  /* 0x0000001100007306 */ /* 0x000e240000001400 */
[----:B0-----:R-:W-:-:S05]  /*aae0*/  F2FP.F16.F32.PACK_AB R0, RZ, R0 ;  /* 0x00000000ff00723e */ /* 0x001fca00000000ff */
[----:B------:R-:W-:Y:S01]  /*aaf0*/  STG.E.U16 desc[UR36][R2.64], R0 ;  /* 0x0000000002007986 */ /* 0x000fe2000c101524 */
[----:B------:R-:W-:Y:S05]  /*ab00*/  EXIT ;  /* 0x000000000000794d */ /* 0x000fea0003800000 */
.L_x_24600:
        /* <DEDUP_REMOVED lines=10> */
.L_x_24603:
[----:B------:R-:W0:Y:S02]  /*abb0*/  I2F.S8 R17, R17 ;  /* 0x0000001100117306 */ /* 0x000e240000001400 */
[----:B0-----:R-:W-:-:S04]  /*abc0*/  F2FP.F16.F32.PACK_AB R5, RZ, R17 ;  /* 0x00000011ff05723e */ /* 0x001fc800000000ff */
[----:B------:R-:W-:-:S05]  /*abd0*/  PRMT R5, R5, 0x5410, RZ ;  /* 0x0000541005057816 */ /* 0x000fca00000000ff */
[----:B------:R-:W-:Y:S01]  /*abe0*/  STG.E desc[UR36][R2.64], R5 ;  /* 0x0000000502007986 */ /* 0x000fe2000c101924 */
[----:B------:R-:W-:Y:S05]  /*abf0*/  EXIT ;  /* 0x000000000000794d */ /* 0x000fea0003800000 */
.L_x_24602:
[----:B------:R-:W-:-:S04]  /*ac00*/  PRMT R4, R17, 0x8880, RZ ;  /* 0x0000888011047816 */ /* 0x000fc800000000ff */
[----:B------:R-:W-:-:S06]  /*ac10*/  PRMT R4, R4, 0x7710, RZ ;  /* 0x0000771004047816 */ /* 0x000fcc00000000ff */
[----:B------:R-:W0:Y:S02]  /*ac20*/  I2F.F64.S16 R4, R4 ;  /* 0x0000000400047312 */ /* 0x000e240000101c00 */
[----:B0-----:R-:W-:Y:S01]  /*ac30*/  STG.E.64 desc[UR36][R2.64], R4 ;  /* 0x0000000402007986 */ /* 0x001fe2000c101b24 */
[----:B------:R-:W-:Y:S05]  /*ac40*/  EXIT ;  /* 0x000000000000794d */ /* 0x000fea0003800000 */
.L_x_24593:
        /* <DEDUP_REMOVED lines=12> */
.L_x_24606:
[----:B------:R-:W-:Y:S02]  /*ad10*/  PRMT R4, R17, 0x8880, RZ ;  /* 0x0000888011047816 */ /* 0x000fe400000000ff */
[----:B------:R-:W-:Y:S02]  /*ad20*/  CS2R R6, SRZ ;  /* 0x0000000000067805 */ /* 0x000fe4000001ff00 */
[----:B------:R-:W-:-:S06]  /*ad30*/  PRMT R4, R4, 0x7710, RZ ;  /* 0x0000771004047816 */ /* 0x000fcc00000000ff */
[----:B------:R-:W0:Y:S02]  /*ad40*/  I2F.F64.S16 R4, R4 ;  /* 0x0000000400047312 */ /* 0x000e240000101c00 */
[----:B0-----:R-:W-:Y:S01]  /*ad50*/  STG.E.128 desc[UR36][R2.64], R4 ;  /* 0x0000000402007986 */ /* 0x001fe2000c101d24 */
[----:B------:R-:W-:Y:S05]  /*ad60*/  EXIT ;  /* 0x000000000000794d */ /* 0x000fea0003800000 */
.L_x_24605:
        /* <DEDUP_REMOVED lines=21> */
.L_x_24610:
[----:B------:R-:W-:Y:S05]  /*aec0*/  BSYNC B0 ;  /* 0x0000000000007941 */ /* 0x000fea0003800000 */
.L_x_24609:
[----:B------:R-:W-:-:S05]  /*aed0*/  LOP3.LUT R5, R0, R5, RZ, 0xfc, !PT ;  /* 0x0000000500057212 */ /* 0x000fca00078efcff */
[----:B------:R-:W-:Y:S01]  /*aee0*/  STG.E.U8 desc[UR36][R2.64], R5 ;  /* 0x0000000502007986 */ /* 0x000fe2000c101124 */
[----:B------:R-:W-:Y:S05]  /*aef0*/  EXIT ;  /* 0x000000000000794d */ /* 0x000fea0003800000 */
.L_x_24608:
        /* <DEDUP_REMOVED lines=13> */
.L_x_24612:
[----:B------:R-:W-:Y:S01]  /*afd0*/  IMAD.MOV.U32 R0, RZ, RZ, 0x7f ;  /* 0x0000007fff007424 */ /* 0x000fe200078e00ff */
[----:B------:R-:W-:-:S04]  /*afe0*/  ISETP.GT.U32.AND P0, PT, R4, 0x7f800000, PT ;  /* 0x7f8000000400780c */ /* 0x000fc80003f04070 */
[----:B------:R-:W-:-:S09]  /*aff0*/  SEL R0, R0, 0x7c, P0 ;  /* 0x0000007c00007807 */ /* 0x000fd20000000000 */
.L_x_24613:
[----:B------:R-:W-:Y:S05]  /*b000*/  BSYNC B0 ;  /* 0x0000000000007941 */ /* 0x000fea0003800000 */
.L_x_24611:
[----:B------:R-:W-:-:S04]  /*b010*/  LOP3.LUT R4, R17, 0x80000000, RZ, 0xc0, !PT ;  /* 0x8000000011047812 */ /* 0x000fc800078ec0ff */
[----:B------:R-:W-:-:S04]  /*b020*/  SHF.R.U32.HI R5, RZ, 0x18, R4 ;  /* 0x00000018ff057819 */ /* 0x000fc80000011604 */
[----:B------:R-:W-:-:S05]  /*b030*/  LOP3.LUT R5, R0, R5, RZ, 0xfc, !PT ;  /* 0x0000000500057212 */ /* 0x000fca00078efcff */
[----:B------:R-:W-:Y:S01]  /*b040*/  STG.E.U8 desc[UR36][R2.64], R5 ;  /* 0x0000000502007986 */ /* 0x000fe2000c101124 */
[----:B------:R-:W-:Y:S05]  /*b050*/  EXIT ;  /* 0x000000000000794d */ /* 0x000fea0003800000 */
.L_x_24607:
[----:B------:R-:W0:Y:S02]  /*b060*/  I2F.S8 R0, R17 ;  /* 0x0000001100007306 */ /* 0x000e240000001400 */
[----:B0-----:R-:W-:-:S05]  /*b070*/  F2FP.BF16.F32.PACK_AB R0, RZ, R0 ;  /* 0x00000000ff00723e */ /* 0x001fca00000010ff */
[----:B------:R-:W-:Y:S01]  /*b080*/  STG.E.U16 desc[UR36][R2.64], R0 ;  /* 0x0000000002007986 */ /* 0x000fe2000c101524 */
[----:B------:R-:W-:Y:S05]  /*b090*/  EXIT ;  /* 0x000000000000794d */ /* 0x000fea0003800000 */
.L_x_24604:
        /* <DEDUP_REMOVED lines=12> */
.L_x_24616:
        /* <DEDUP_REMOVED lines=17> */
.L_x_24619:
[----:B------:R-:W-:-:S04]  /*b270*/  LOP3.LUT R0, R17, 0x80000000, RZ, 0xc0, !PT ;  /* 0x8000000011007812 */ /* 0x000fc800078ec0ff */
[----:B------:R-:W-:-:S04]  /*b280*/  SHF.R.U32.HI R5, RZ, 0x18, R0 ;  /* 0x00000018ff057819 */ /* 0x000fc80000011600 */
[----:B------:R-:W-:-:S04]  /*b290*/  LOP3.LUT R4, R4, R5, RZ, 0xfc, !PT ;  /* 0x0000000504047212 */ /* 0x000fc800078efcff */
[----:B------:R-:W-:-:S07]  /*b2a0*/  PRMT R0, R4, 0x7610, R0 ;  /* 0x0000761004007816 */ /* 0x000fce0000000000 */
.L_x_24618:
[----:B------:R-:W-:Y:S05]  /*b2b0*/  BSYNC B0 ;  /* 0x0000000000007941 */ /* 0x000fea0003800000 */
.L_x_24617:
[----:B------:R-:W-:Y:S01]  /*b2c0*/  STG.E.U8 desc[UR36][R2.64], R0 ;  /* 0x0000000002007986 */ /* 0x000fe2000c101124 */
[----:B------:R-:W-:Y:S05]  /*b2d0*/  EXIT ;  /* 0x000000000000794d */ /* 0x000fea0003800000 */
.L_x_24615:
        /* <DEDUP_REMOVED lines=17> */
.L_x_24622:
[----:B------:R-:W-:-:S04]  /*b3f0*/  LOP3.LUT R0, R17, 0x80000000, RZ, 0xc0, !PT ;  /* 0x8000000011007812 */ /* 0x000fc800078ec0ff */
[----:B------:R-:W-:-:S04]  /*b400*/  SHF.R.U32.HI R5, RZ, 0x18, R0 ;  /* 0x00000018ff057819 */ /* 0x000fc80000011600 */
[----:B------:R-:W-:-:S04]  /*b410*/  LOP3.LUT R4, R4, R5, RZ, 0xfc, !PT ;  /* 0x0000000504047212 */ /* 0x000fc800078efcff */
[----:B------:R-:W-:-:S07]  /*b420*/  PRMT R0, R4, 0x7610, R0 ;  /* 0x0000761004007816 */ /* 0x000fce0000000000 */
.L_x_24621:
[----:B------:R-:W-:Y:S05]  /*b430*/  BSYNC B0 ;  /* 0x0000000000007941 */ /* 0x000fea0003800000 */
.L_x_24620:
[----:B------:R-:W-:Y:S01]  /*b440*/  STG.E.U8 desc[UR36][R2.64], R0 ;  /* 0x0000000002007986 */ /* 0x000fe2000c101124 */
[----:B------:R-:W-:Y:S05]  /*b450*/  EXIT ;  /* 0x000000000000794d */ /* 0x000fea0003800000 */
.L_x_24614:
        /* <DEDUP_REMOVED lines=22> */
.L_x_24597:
        /* <DEDUP_REMOVED lines=16> */
.L_x_24625:
[----:B------:R-:W-:Y:S05]  /*b6c0*/  EXIT ;  /* 0x000000000000794d */ /* 0x000fea0003800000 */
.L_x_24624:
[----:B------:R-:W-:-:S04]  /*b6d0*/  LOP3.LUT R17, R17, 0xffff, RZ, 0xc0, !PT ;  /* 0x0000ffff11117812 */ /* 0x000fc800078ec0ff */
[----:B------:R-:W-:-:S05]  /*b6e0*/  PRMT R17, R17, 0x8880, RZ ;  /* 0x0000888011117816 */ /* 0x000fca00000000ff */
[----:B------:R-:W-:-:S05]  /*b6f0*/  IMAD.MOV.U32 R4, RZ, RZ, R17 ;  /* 0x000000ffff047224 */ /* 0x000fca00078e0011 */
[----:B------:R-:W-:-:S05]  /*b700*/  SHF.R.S32.HI R5, RZ, 0x1f, R4 ;  /* 0x0000001fff057819 */ /* 0x000fca0000011404 */
[----:B------:R-:W-:Y:S01]  /*b710*/  STG.E.64 desc[UR36][R2.64], R4 ;  /* 0x0000000402007986 */ /* 0x000fe2000c101b24 */
[----:B------:R-:W-:Y:S05]  /*b720*/  EXIT ;  /* 0x000000000000794d */ /* 0x000fea0003800000 */
.L_x_24623:
[----:B------:R-:W-:-:S04]  /*b730*/  LOP3.LUT R17, R17, 0xffff, RZ, 0xc0, !PT ;  /* 0x0000ffff11117812 */ /* 0x000fc800078ec0ff */
[----:B------:R-:W-:-:S05]  /*b740*/  PRMT R5, R17, 0x8880, RZ ;  /* 0x0000888011057816 */ /* 0x000fca00000000ff */
[----:B------:R-:W-:Y:S01]  /*b750*/  STG.E desc[UR36][R2.64], R5 ;  /* 0x0000000502007986 */ /* 0x000fe2000c101924 */
[----:B------:R-:W-:Y:S05]  /*b760*/  EXIT ;  /* 0x000000000000794d */ /* 0x000fea0003800000 */
.L_x_24626:
        /* <DEDUP_REMOVED lines=9> */
.L_x_26352:


//--------------------- .text._ZN2at6native18elementwise_kernelILi128ELi4EZNS0_22gpu_kernel_impl_nocastINS0_13BinaryFunctorIaaaNS0_17BitwiseAndFunctorIaEEEEEEvRNS_18TensorIteratorBaseERKT_EUliE_EEviT1_ --------------------------
	.section	.text._ZN2at6native18elementwise_kernelILi128ELi4EZNS0_22gpu_kernel_impl_nocastINS0_13BinaryFunctorIaaaNS0_17BitwiseAndFunctorIaEEEEEEvRNS_18TensorIteratorBaseERKT_EUliE_EEviT1_,"ax",@progbits
	.align	128
        .global         _ZN2at6native18elementwise_kernelILi128ELi4EZNS0_22gpu_kernel_impl_nocastINS0_13BinaryFunctorIaaaNS0_17BitwiseAndFunctorIaEEEEEEvRNS_18TensorIteratorBaseERKT_EUliE_EEviT1_
        .type           _ZN2at6native18elementwise_kernelILi128ELi4EZNS0_22gpu_kernel_impl_nocastINS0_13BinaryFunctorIaaaNS0_17BitwiseAndFunctorIaEEEEEEvRNS_18TensorIteratorBaseERKT_EUliE_EEviT1_,@function
        .size           _ZN2at6native18elementwise_kernelILi128ELi4EZNS0_22gpu_kernel_impl_nocastINS0_13BinaryFunctorIaaaNS0_17BitwiseAndFunctorIaEEEEEEvRNS_18TensorIteratorBaseERKT_EUliE_EEviT1_,(.L_x_26353 - _ZN2at6native18elementwise_kernelILi128ELi4EZNS0_22gpu_kernel_impl_nocastINS0_13BinaryFunctorIaaaNS0_17BitwiseAndFunctorIaEEEEEEvRNS_18TensorIteratorBaseERKT_EUliE_EEviT1_)
        .other          _ZN2at6native18elementwise_kernelILi128ELi4EZNS0_22gpu_kernel_impl_nocastINS0_13BinaryFunctorIaaaNS0_17BitwiseAndFunctorIaEEEEEEvRNS_18TensorIteratorBaseERKT_EUliE_EEviT1_,@"STO_CUDA_ENTRY STV_DEFAULT"
_ZN2at6native18elementwise_kernelILi128ELi4EZNS0_22gpu_kernel_impl_nocastINS0_13BinaryFunctorIaaaNS0_17BitwiseAndFunctorIaEEEEEEvRNS_18TensorIteratorBaseERKT_EUliE_EEviT1_:
.text._ZN2at6native18elementwise_kernelILi128ELi4EZNS0_22gpu_kernel_impl_nocastINS0_13BinaryFunctorIaaaNS0_17BitwiseAndFunctorIaEEEEEEvRNS_18TensorIteratorBaseERKT_EUliE_EEviT1_:
        /* <DEDUP_REMOVED lines=363> */
.L_x_24629:
        /* <DEDUP_REMOVED lines=14> */
.L_x_24628:
[----:B------:R-:W-:Y:S05]  /*1790*/  BSYNC B0 ;  /* 0x0000000000007941 */ /* 0x000fea0003800000 */
.L_x_24627:
        /* <DEDUP_REMOVED lines=356> */
.L_x_24632:
        /* <DEDUP_REMOVED lines=369> */
.L_x_24633:
        /* <DEDUP_REMOVED lines=14> */
.L_x_24631:
[----:B------:R-:W-:Y:S05]  /*45d0*/  BSYNC B0 ;  /* 0x0000000000007941 */ /* 0x000fea0003800000 */
.L_x_24630:
        /* <DEDUP_REMOVED lines=355> */
.L_x_24634:
        /* <DEDUP_REMOVED lines=14> */
.L_x_24635:
        /* <DEDUP_REMOVED lines=9> */
.L_x_26353:


//--------------------- .text._ZN2at6native27unrolled_elementwise_kernelINS0_13BinaryFunctorIaaaNS0_17BitwiseAndFunctorIaEEEESt5arrayIPcLm3EELi4E23TrivialOffsetCalculatorILi2EjES9_ILi1EjENS0_6memory15LoadWithoutCastENSC_16StoreWithoutCastEEEviT_T0_T2_T3_T4_T5_ --------------------------
	.section	.text._ZN2at6native27unrolled_elementwise_kernelINS0_13BinaryFunctorIaaaNS0_17BitwiseAndFunctorIaEEEESt5arrayIPcLm3EELi4E23TrivialOffsetCalculatorILi2EjES9_ILi1EjENS0_6memory15LoadWithoutCastENSC_16StoreWithoutCastEEEviT_T0_T2_T3_T4_T5_,"ax",@progbits
	.align	128
        .global         _ZN2at6native27unrolled_elementwise_kernelINS0_13BinaryFunctorIaaaNS0_17BitwiseAndFunctorIaEEEESt5arrayIPcLm3EELi4E23TrivialOffsetCalculatorILi2EjES9_ILi1EjENS0_6memory15LoadWithoutCastENSC_16StoreWithoutCastEEEviT_T0_T2_T3_T4_T5_
        .type           _ZN2at6native27unrolled_elementwise_kernelINS0_13BinaryFunctorIaaaNS0_17BitwiseAndFunctorIaEEEESt5arrayIPcLm3EELi4E23TrivialOffsetCalculatorILi2EjES9_ILi1EjENS0_6memory15LoadWithoutCastENSC_16StoreWithoutCastEEEviT_T0_T2_T3_T4_T5_,@function
        .size           _ZN2at6native27unrolled_elementwise_kernelINS0_13BinaryFunctorIaaaNS0_17BitwiseAndFunctorIaEEEESt5arrayIPcLm3EELi4E23TrivialOffsetCalculatorILi2EjES9_ILi1EjENS0_6memory15LoadWithoutCastENSC_16StoreWithoutCastEEEviT_T0_T2_T3_T4_T5_,(.L_x_26354 - _ZN2at6native27unrolled_elementwise_kernelINS0_13BinaryFunctorIaaaNS0_17BitwiseAndFunctorIaEEEESt5arrayIPcLm3EELi4E23TrivialOffsetCalculatorILi2EjES9_ILi1EjENS0_6memory15LoadWithoutCastENSC_16StoreWithoutCastEEEviT_T0_T2_T3_T4_T5_)
        .other          _ZN2at6native27unrolled_elementwise_kernelINS0_13BinaryFunctorIaaaNS0_17BitwiseAndFunctorIaEEEESt5arrayIPcLm3EELi4E23TrivialOffsetCalculatorILi2EjES9_ILi1EjENS0_6memory15LoadWithoutCastENSC_16StoreWithoutCastEEEviT_T0_T2_T3_T4_T5_,@"STO_CUDA_ENTRY STV_DEFAULT"
_ZN2at6native27unrolled_elementwise_kernelINS0_13BinaryFunctorIaaaNS0_17BitwiseAndFunctorIaEEEESt5arrayIPcLm3EELi4E23TrivialOffsetCalculatorILi2EjES9_ILi1EjENS0_6memory15LoadWithoutCastENSC_16StoreWithoutCastEEEviT_T0_T2_T3_T4_T5_:
.text._ZN2at6native27unrolled_elementwise_kernelINS0_13BinaryFunctorIaaaNS0_17BitwiseAndFunctorIaEEEESt5arrayIPcLm3EELi4E23TrivialOffsetCalculatorILi2EjES9_ILi1EjENS0_6memory15LoadWithoutCastENSC_16StoreWithoutCastEEEviT_T0_T2_T3_T4_T5_:
        /* <DEDUP_REMOVED lines=83> */
.L_x_24637:
[----:B------:R-:W-:Y:S05]  /*0530*/  BSYNC B0 ;  /* 0x0000000000007941 */ /* 0x000fea0003800000 */
.L_x_24636:
        /* <DEDUP_REMOVED lines=9> */
.L_x_24638:
        /* <DEDUP_REMOVED lines=11> */
.L_x_26354:


//--------------------- .text._ZN2at6native29vectorized_elementwise_kernelILi2ENS0_13BinaryFunctorIaaaNS0_17BitwiseAndFunctorIaEEEESt5arrayIPcLm3EEEEviT0_T1_ --------------------------
	.section	.text._ZN2at6native29vectorized_elementwise_kernelILi2ENS0_13BinaryFunctorIaaaNS0_17BitwiseAndFunctorIaEEEESt5arrayIPcLm3EEEEviT0_T1_,"ax",@progbits
	.align	128
        .global         _ZN2at6native29vectorized_elementwise_kernelILi2ENS0_13BinaryFunctorIaaaNS0_17BitwiseAndFunctorIaEEEESt5arrayIPcLm3EEEEviT0_T1_
        .type           _ZN2at6native29vectorized_elementwise_kernelILi2ENS0_13BinaryFunctorIaaaNS0_17BitwiseAndFunctorIaEEEESt5arrayIPcLm3EEEEviT0_T1_,@function
        .size           _ZN2at6native29vectorized_elementwise_kernelILi2ENS0_13BinaryFunctorIaaaNS0_17BitwiseAndFunctorIaEEEESt5arrayIPcLm3EEEEviT0_T1_,(.L_x_26355 - _ZN2at6native29vectorized_elementwise_kernelILi2ENS0_13BinaryFunctorIaaaNS0_17BitwiseAndFunctorIaEEEESt5arrayIPcLm3EEEEviT0_T1_)
        .other          _ZN2at6native29vectorized_elementwise_kernelILi2ENS0_13BinaryFunctorIaaaNS0_17BitwiseAndFunctorIaEEEESt5arrayIPcLm3EEEEviT0_T1_,@"STO_CUDA_ENTRY STV_DEFAULT"
_ZN2at6native29vectorized_elementwise_kernelILi2ENS0_13BinaryFunctorIaaaNS0_17BitwiseAndFunctorIaEEEESt5arrayIPcLm3EEEEviT0_T1_:
.text._ZN2at6native29vectorized_elementwise_kernelILi2ENS0_13BinaryFunctorIaaaNS0_17BitwiseAndFunctorIaEEEESt5arrayIPcLm3EEEEviT0_T1_:
        /* <DEDUP_REMOVED lines=69> */
.L_x_24639:
        /* <DEDUP_REMOVED lines=138> */
.L_x_24642:
        /* <DEDUP_REMOVED lines=8> */
.L_x_24643:
        /* <DEDUP_REMOVED lines=8> */
.L_x_24644:
        /* <DEDUP_REMOVED lines=9> */
.L_x_24645:
[----:B------:R-:W-:Y:S05]  /*0e80*/  BSYNC B1 ;  /* 0x0000000000017941 */ /* 0x000fea0003800000 */
.L_x_24641:
[----:B------:R-:W-:-:S13]  /*0e90*/  ISETP.GE.AND P0, PT, R4, R3, PT ;  /* 0x000000030400720c */ /* 0x000fda0003f06270 */
[----:B------:R-:W3:Y:S01]  /*0ea0*/  @!P0 LDC.64 R8, c[0x0][0x218] ;  /* 0x00008600ff088b82 */ /* 0x000ee20000000a00 */
[C---:B012---:R-:W-:Y:S02]  /*0eb0*/  @!P0 VIADD R7, R4.reuse, UR4 ;  /* 0x0000000404078c36 */ /* 0x047fe40008000000 */
[----:B------:R-:W-:-:S03]  /*0ec0*/  @!P0 VIADD R4, R4, 0x80 ;  /* 0x0000008004048836 */ /* 0x000fc60000000000 */
[----:B---3--:R-:W-:-:S05]  /*0ed0*/  @!P0 IADD3 R6, P1, R7, R8, RZ ;  /* 0x0000000807068210 */ /* 0x008fca0007f3e0ff */
[----:B------:R-:W-:-:S05]  /*0ee0*/  @!P0 IMAD.X R7, RZ, RZ, R9, P1 ;  /* 0x000000ffff078224 */ /* 0x000fca00008e0609 */
[----:B------:R2:W-:Y:S03]  /*0ef0*/  @!P0 STG.E.U8 desc[UR12][R6.64], R0 ;  /* 0x0000000006008986 */ /* 0x0005e6000c10110c */
.L_x_24646:
[----:B------:R-:W-:Y:S05]  /*0f00*/  BSYNC B0 ;  /* 0x0000000000007941 */ /* 0x000fea0003800000 */
.L_x_24640:
        /* <DEDUP_REMOVED lines=9> */
.L_x_24647:
        /* <DEDUP_REMOVED lines=14> */
.L_x_26355:


//--------------------- .text._ZN2at6native29vectorized_elementwise_kernelILi4ENS0_13BinaryFunctorIaaaNS0_17BitwiseAndFunctorIaEEEESt5arrayIPcLm3EEEEviT0_T1_ --------------------------
	.section	.text._ZN2at6native29vectorized_elementwise_kernelILi4ENS0_13BinaryFunctorIaaaNS0_17BitwiseAndFunctorIaEEEESt5arrayIPcLm3EEEEviT0_T1_,"ax",@progbits
	.align	128
        .global         _ZN2at6native29vectorized_elementwise_kernelILi4ENS0_13BinaryFunctorIaaaNS0_17BitwiseAndFunctorIaEEEESt5arrayIPcLm3EEEEviT0_T1_
        .type           _ZN2at6native29vectorized_elementwise_kernelILi4ENS0_13BinaryFunctorIaaaNS0_17BitwiseAndFunctorIaEEEESt5arrayIPcLm3EEEEviT0_T1_,@function
        .size           _ZN2at6native29vectorized_elementwise_kernelILi4ENS0_13BinaryFunctorIaaaNS0_17BitwiseAndFunctorIaEEEESt5arrayIPcLm3EEEEviT0_T1_,(.L_x_26356 - _ZN2at6native29vectorized_elementwise_kernelILi4ENS0_13BinaryFunctorIaaaNS0_17BitwiseAndFunctorIaEEEESt5arrayIPcLm3EEEEviT0_T1_)
        .other          _ZN2at6native29vectorized_elementwise_kernelILi4ENS0_13BinaryFunctorIaaaNS0_17BitwiseAndFunctorIaEEEESt5arrayIPcLm3EEEEviT0_T1_,@"STO_CUDA_ENTRY STV_DEFAULT"
_ZN2at6native29vectorized_elementwise_kernelILi4ENS0_13BinaryFunctorIaaaNS0_17BitwiseAndFunctorIaEEEESt5arrayIPcLm3EEEEviT0_T1_:
.text._ZN2at6native29vectorized_elementwise_kernelILi4ENS0_13BinaryFunctorIaaaNS0_17BitwiseAndFunctorIaEEEESt5arrayIPcLm3EEEEviT0_T1_:
        /* <DEDUP_REMOVED lines=65> */
.L_x_24648:
        /* <DEDUP_REMOVED lines=138> */
.L_x_24651:
        /* <DEDUP_REMOVED lines=8> */
.L_x_24652:
        /* <DEDUP_REMOVED lines=8> */
.L_x_24653:
        /* <DEDUP_REMOVED lines=9> */
.L_x_24654:
[----:B------:R-:W-:Y:S05]  /*0e40*/  BSYNC B1 ;  /* 0x0000000000017941 */ /* 0x000fea0003800000 */
.L_x_24650:
[----:B------:R-:W-:-:S13]  /*0e50*/  ISETP.GE.AND P0, PT, R4, R3, PT ;  /* 0x000000030400720c */ /* 0x000fda0003f06270 */
[----:B------:R-:W3:Y:S01]  /*0e60*/  @!P0 LDC.64 R8, c[0x0][0x218] ;  /* 0x00008600ff088b82 */ /* 0x000ee20000000a00 */
[C---:B012---:R-:W-:Y:S02]  /*0e70*/  @!P0 VIADD R7, R4.reuse, UR4 ;  /* 0x0000000404078c36 */ /* 0x047fe40008000000 */
[----:B------:R-:W-:-:S03]  /*0e80*/  @!P0 VIADD R4, R4, 0x80 ;  /* 0x0000008004048836 */ /* 0x000fc60000000000 */
[----:B---3--:R-:W-:-:S05]  /*0e90*/  @!P0 IADD3 R6, P1, R7, R8, RZ ;  /* 0x0000000807068210 */ /* 0x008fca0007f3e0ff */
[----:B------:R-:W-:-:S05]  /*0ea0*/  @!P0 IMAD.X R7, RZ, RZ, R9, P1 ;  /* 0x000000ffff078224 */ /* 0x000fca00008e0609 */
[----:B------:R2:W-:Y:S03]  /*0eb0*/  @!P0 STG.E.U8 desc[UR12][R6.64], R0 ;  /* 0x0000000006008986 */ /* 0x0005e6000c10110c */
.L_x_24655:
[----:B------:R-:W-:Y:S05]  /*0ec0*/  BSYNC B0 ;  /* 0x0000000000007941 */ /* 0x000fea0003800000 */
.L_x_24649:
        /* <DEDUP_REMOVED lines=9> */
.L_x_24656:
        /* <DEDUP_REMOVED lines=10> */
.L_x_26356:


//--------------------- .text._ZN2at6native29vectorized_elementwise_kernelILi8ENS0_13BinaryFunctorIaaaNS0_17BitwiseAndFunctorIaEEEESt5arrayIPcLm3EEEEviT0_T1_ --------------------------
	.section	.text._ZN2at6native29vectorized_elementwise_kernelILi8ENS0_13BinaryFunctorIaaaNS0_17BitwiseAndFunctorIaEEEESt5arrayIPcLm3EEEEviT0_T1_,"ax",@progbits
	.align	128
        .global         _ZN2at6native29vectorized_elementwise_kernelILi8ENS0_13BinaryFunctorIaaaNS0_17BitwiseAndFunctorIaEEEESt5arrayIPcLm3EEEEviT0_T1_
        .type           _ZN2at6native29vectorized_elementwise_kernelILi8ENS0_13BinaryFunctorIaaaNS0_17BitwiseAndFunctorIaEEEESt5arrayIPcLm3EEEEviT0_T1_,@function
        .size           _ZN2at6native29vectorized_elementwise_kernelILi8ENS0_13BinaryFunctorIaaaNS0_17BitwiseAndFunctorIaEEEESt5arrayIPcLm3EEEEviT0_T1_,(.L_x_26357 - _ZN2at6native29vectorized_elementwise_kernelILi8ENS0_13BinaryFunctorIaaaNS0_17BitwiseAndFunctorIaEEEESt5arrayIPcLm3EEEEviT0_T1_)
        .other          _ZN2at6native29vectorized_elementwise_kernelILi8ENS0_13BinaryFunctorIaaaNS0_17BitwiseAndFunctorIaEEEESt5arrayIPcLm3EEEEviT0_T1_,@"STO_CUDA_ENTRY STV_DEFAULT"
_ZN2at6native29vectorized_elementwise_kernelILi8ENS0_13BinaryFunctorIaaaNS0_17BitwiseAndFunctorIaEEEESt5arrayIPcLm3EEEEviT0_T1_:
.text._ZN2at6native29vectorized_elementwise_kernelILi8ENS0_13BinaryFunctorIaaaNS0_17BitwiseAndFunctorIaEEEESt5arrayIPcLm3EEEEviT0_T1_:
        /* <DEDUP_REMOVED lines=60> */
.L_x_24657:
        /* <DEDUP_REMOVED lines=138> */
.L_x_24660:
        /* <DEDUP_REMOVED lines=8> */
.L_x_24661:
        /* <DEDUP_REMOVED lines=8> */
.L_x_24662:
        /* <DEDUP_REMOVED lines=9> */
.L_x_24663:
[----:B------:R-:W-:Y:S05]  /*0df0*/  BSYNC B1 ;  /* 0x0000000000017941 */ /* 0x000fea0003800000 */
.L_x_24659:
[----:B------:R-:W-:-:S13]  /*0e00*/  ISETP.GE.AND P0, PT, R4, R3, PT ;  /* 0x000000030400720c */ /* 0x000fda0003f06270 */
[----:B------:R-:W3:Y:S01]  /*0e10*/  @!P0 LDC.64 R8, c[0x0][0x218] ;  /* 0x00008600ff088b82 */ /* 0x000ee20000000a00 */
[C---:B012---:R-:W-:Y:S02]  /*0e20*/  @!P0 VIADD R7, R4.reuse, UR4 ;  /* 0x0000000404078c36 */ /* 0x047fe40008000000 */
[----:B------:R-:W-:-:S03]  /*0e30*/  @!P0 VIADD R4, R4, 0x80 ;  /* 0x0000008004048836 */ /* 0x000fc60000000000 */
[----:B---3--:R-:W-:-:S05]  /*0e40*/  @!P0 IADD3 R6, P1, R7, R8, RZ ;  /* 0x0000000807068210 */ /* 0x008fca0007f3e0ff */
[----:B------:R-:W-:-:S05]  /*0e50*/  @!P0 IMAD.X R7, RZ, RZ, R9, P1 ;  /* 0x000000ffff078224 */ /* 0x000fca00008e0609 */
[----:B------:R2:W-:Y:S03]  /*0e60*/  @!P0 STG.E.U8 desc[UR12][R6.64], R0 ;  /* 0x0000000006008986 */ /* 0x0005e6000c10110c */
.L_x_24664:
[----:B------:R-:W-:Y:S05]  /*0e70*/  BSYNC B0 ;  /* 0x0000000000007941 */ /* 0x000fea0003800000 */
.L_x_24658:
        /* <DEDUP_REMOVED lines=9> */
.L_x_24665:
        /* <DEDUP_REMOVED lines=15> */
.L_x_26357:


//--------------------- .text._ZN2at6native18elementwise_kernelILi128ELi4EZNS0_15gpu_kernel_implINS0_13AUnaryFunctorIhhhNS0_17BitwiseAndFunctorIhEEEEEEvRNS_18TensorIteratorBaseERKT_EUliE_EEviT1_ --------------------------
	.section	.text._ZN2at6native18elementwise_kernelILi128ELi4EZNS0_15gpu_kernel_implINS0_13AUnaryFunctorIhhhNS0_17BitwiseAndFunctorIhEEEEEEvRNS_18TensorIteratorBaseERKT_EUliE_EEviT1_,"ax",@progbits
	.align	128
        .global         _ZN2at6native18elementwise_kernelILi128ELi4EZNS0_15gpu_kernel_implINS0_13AUnaryFunctorIhhhNS0_17BitwiseAndFunctorIhEEEEEEvRNS_18TensorIteratorBaseERKT_EUliE_EEviT1_
        .type           _ZN2at6native18elementwise_kernelILi128ELi4EZNS0_15gpu_kernel_implINS0_13AUnaryFunctorIhhhNS0_17BitwiseAndFunctorIhEEEEEEvRNS_18TensorIteratorBaseERKT_EUliE_EEviT1_,@function
        .size           _ZN2at6native18elementwise_kernelILi128ELi4EZNS0_15gpu_kernel_implINS0_13AUnaryFunctorIhhhNS0_17BitwiseAndFunctorIhEEEEEEvRNS_18TensorIteratorBaseERKT_EUliE_EEviT1_,(.L_x_26358 - _ZN2at6native18elementwise_kernelILi128ELi4EZNS0_15gpu_kernel_implINS0_13AUnaryFunctorIhhhNS0_17BitwiseAndFunctorIhEEEEEEvRNS_18TensorIteratorBaseERKT_EUliE_EEviT1_)
        .other          _ZN2at6native18elementwise_kernelILi128ELi4EZNS0_15gpu_kernel_implINS0_13AUnaryFunctorIhhhNS0_17BitwiseAndFunctorIhEEEEEEvRNS_18TensorIteratorBaseERKT_EUliE_EEviT1_,@"STO_CUDA_ENTRY STV_DEFAULT"
_ZN2at6native18elementwise_kernelILi128ELi4EZNS0_15gpu_kernel_implINS0_13AUnaryFunctorIhhhNS0_17BitwiseAndFunctorIhEEEEEEvRNS_18TensorIteratorBaseERKT_EUliE_EEviT1_:
.text._ZN2at6native18elementwise_kernelILi128ELi4EZNS0_15gpu_kernel_implINS0_13AUnaryFunctorIhhhNS0_17BitwiseAndFunctorIhEEEEEEvRNS_18TensorIteratorBaseERKT_EUliE_EEviT1_:
        /* <DEDUP_REMOVED lines=314> */
.L_x_24668:
        /* <DEDUP_REMOVED lines=20> */
.L_x_24672:
[----:B------:R0:W5:Y:S01]  /*14e0*/  LDG.E.U8 R0, desc[UR36][R4.64] ;  /* 0x0000002404007981 */ /* 0x000162000c1e1100 */
[----:B------:R-:W-:Y:S05]  /*14f0*/  BRA `(.L_x_24674) ;  /* 0x0000000c00647947 */ /* 0x000fea0003800000 */
.L_x_24671:
        /* <DEDUP_REMOVED lines=8> */
.L_x_24676:
[----:B------:R3:W5:Y:S01]  /*1580*/  LDG.E.U8 R0, desc[UR36][R4.64] ;  /* 0x0000002404007981 */ /* 0x000762000c1e1100 */
[----:B------:R-:W-:Y:S05]  /*1590*/  BRA `(.L_x_24674) ;  /* 0x0000000c003c7947 */ /* 0x000fea0003800000 */
.L_x_24675:
[----:B------:R0:W5:Y:S01]  /*15a0*/  LDG.E.U16 R0, desc[UR36][R4.64] ;  /* 0x0000002404007981 */ /* 0x000162000c1e1500 */
[----:B------:R-:W-:Y:S05]  /*15b0*/  BRA `(.L_x_24674) ;  /* 0x0000000c00347947 */ /* 0x000fea0003800000 */
.L_x_24670:
        /* <DEDUP_REMOVED lines=10> */
.L_x_24678:
[----:B------:R-:W2:Y:S02]  /*1660*/  LDG.E.U16 R2, desc[UR36][R4.64] ;  /* 0x0000002404027981 */ /* 0x000ea4000c1e1500 */
[----:B--2---:R-:W-:-:S06]  /*1670*/  HADD2.F32 R2, -RZ, R2.H0_H0 ;  /* 0x20000002ff027230 */ /* 0x004fcc0000004100 */
[----:B------:R-:W0:Y:S02]  /*1680*/  F2I.S64.TRUNC R2, R2 ;  /* 0x0000000200027311 */ /* 0x000e24000020d900 */
[----:B0-----:R-:W-:Y:S01]  /*1690*/  PRMT R0, R2, 0x7610, R0 ;  /* 0x0000761002007816 */ /* 0x001fe20000000000 */
[----:B------:R-:W-:Y:S06]  /*16a0*/  BRA `(.L_x_24674) ;  /* 0x0000000800f87947 */ /* 0x000fec0003800000 */
.L_x_24677:
        /* <DEDUP_REMOVED lines=10> */
.L_x_24680:
[----:B------:R-:W2:Y:S02]  /*1750*/  LDG.E.U16 R4, desc[UR36][R4.64] ;  /* 0x0000002404047981 */ /* 0x000ea4000c1e1500 */
[----:B--2---:R-:W-:-:S06]  /*1760*/  HADD2.F32 R2, -RZ, R4.H0_H0 ;  /* 0x20000004ff027230 */ /* 0x004fcc0000004100 */
[----:B------:R-:W0:Y:S02]  /*1770*/  F2I.S64.TRUNC R2, R2 ;  /* 0x0000000200027311 */ /* 0x000e24000020d900 */
[----:B0-----:R-:W-:Y:S01]  /*1780*/  PRMT R0, R2, 0x7610, R0 ;  /* 0x0000761002007816 */ /* 0x001fe20000000000 */
[----:B------:R-:W-:Y:S06]  /*1790*/  BRA `(.L_x_24674) ;  /* 0x0000000800bc7947 */ /* 0x000fec0003800000 */
.L_x_24679:
[----:B------:R-:W2:Y:S02]  /*17a0*/  LDG.E.64 R2, desc[UR36][R4.64] ;  /* 0x0000002404027981 */ /* 0x000ea4000c1e1b00 */
[----:B--2---:R-:W0:Y:S02]  /*17b0*/  F2I.S64.F64.TRUNC R2, R2 ;  /* 0x0000000200027311 */ /* 0x004e24000030d900 */
[----:B0-----:R-:W-:Y:S01]  /*17c0*/  PRMT R0, R2, 0x7610, R0 ;  /* 0x0000761002007816 */ /* 0x001fe20000000000 */
[----:B------:R-:W-:Y:S06]  /*17d0*/  BRA `(.L_x_24674) ;  /* 0x0000000800ac7947 */ /* 0x000fec0003800000 */
.L_x_24669:
        /* <DEDUP_REMOVED lines=12> */
.L_x_24683:
[----:B------:R-:W2:Y:S02]  /*18a0*/  LDG.E.64 R4, desc[UR36][R4.64] ;  /* 0x0000002404047981 */ /* 0x000ea4000c1e1b00 */
[----:B--2---:R-:W0:Y:S02]  /*18b0*/  F2I.S64.F64.TRUNC R2, R4 ;  /* 0x0000000400027311 */ /* 0x004e24000030d900 */
[----:B0-----:R-:W-:Y:S01]  /*18c0*/  PRMT R0, R2, 0x7610, R0 ;  /* 0x0000761002007816 */ /* 0x001fe20000000000 */
[----:B------:R-:W-:Y:S06]  /*18d0*/  BRA `(.L_x_24674) ;  /* 0x00000008006c7947 */ /* 0x000fec0003800000 */
.L_x_24682:
        /* <DEDUP_REMOVED lines=28> */
.L_x_24685:
        /* <DEDUP_REMOVED lines=15> */
.L_x_24684:
[----:B------:R-:W2:Y:S02]  /*1b90*/  LDG.E.U16 R2, desc[UR36][R4.64] ;  /* 0x0000002404027981 */ /* 0x000ea4000c1e1500 */
[----:B--2---:R-:W-:-:S06]  /*1ba0*/  IMAD.U32 R2, R2, 0x10000, RZ ;  /* 0x0001000002027824 */ /* 0x004fcc00078e00ff */
[----:B------:R-:W0:Y:S02]  /*1bb0*/  F2I.S64.TRUNC R2, R2 ;  /* 0x0000000200027311 */ /* 0x000e24000020d900 */
[----:B0-----:R-:W-:Y:S01]  /*1bc0*/  PRMT R0, R2, 0x7610, R0 ;  /* 0x0000761002007816 */ /* 0x001fe20000000000 */
[----:B------:R-:W-:Y:S06]  /*1bd0*/  BRA `(.L_x_24674) ;  /* 0x0000000400ac7947 */ /* 0x000fec0003800000 */
.L_x_24681:
        /* <DEDUP_REMOVED lines=10> */
.L_x_24688:
        /* <DEDUP_REMOVED lines=21> */
.L_x_24692:
[----:B------:R-:W-:Y:S05]  /*1dd0*/  BSYNC B1 ;  /* 0x0000000000017941 */ /* 0x000fea0003800000 */
.L_x_24691:
[----:B------:R-:W-:Y:S01]  /*1de0*/  IMAD.SHL.U32 R2, R2, 0x100000, RZ ;  /* 0x0010000002027824 */ /* 0x000fe200078e00ff */
[----:B------:R-:W-:-:S04]  /*1df0*/  LEA R3, R0, 0x3b800000, 0x17 ;  /* 0x3b80000000037811 */ /* 0x000fc800078eb8ff */
[----:B------:R-:W-:-:S07]  /*1e00*/  LOP3.LUT R2, R3, R2, R4, 0xfe, !PT ;  /* 0x0000000203027212 */ /* 0x000fce00078efe04 */
.L_x_24690:
[----:B------:R-:W-:Y:S05]  /*1e10*/  BSYNC B0 ;  /* 0x0000000000007941 */ /* 0x000fea0003800000 */
.L_x_24689:
[----:B------:R-:W0:Y:S02]  /*1e20*/  F2I.S64.TRUNC R2, R2 ;  /* 0x0000000200027311 */ /* 0x000e24000020d900 */
[----:B0-----:R-:W-:Y:S01]  /*1e30*/  PRMT R0, R2, 0x7610, R0 ;  /* 0x0000761002007816 */ /* 0x001fe20000000000 */
[----:B------:R-:W-:Y:S06]  /*1e40*/  BRA `(.L_x_24674) ;  /* 0x0000000400107947 */ /* 0x000fec0003800000 */
.L_x_24687:
        /* <DEDUP_REMOVED lines=21> */
.L_x_24696:
[----:B------:R-:W-:Y:S05]  /*1fa0*/  BSYNC B1 ;  /* 0x0000000000017941 */ /* 0x000fea0003800000 */
.L_x_24695:
[----:B------:R-:W-:Y:S01]  /*1fb0*/  IMAD.SHL.U32 R2, R2, 0x200000, RZ ;  /* 0x0020000002027824 */ /* 0x000fe200078e00ff */
[----:B------:R-:W-:-:S04]  /*1fc0*/  LEA R3, R0, 0x37800000, 0x17 ;  /* 0x3780000000037811 */ /* 0x000fc800078eb8ff */
[----:B------:R-:W-:-:S07]  /*1fd0*/  LOP3.LUT R2, R3, R2, R4, 0xfe, !PT ;  /* 0x0000000203027212 */ /* 0x000fce00078efe04 */
.L_x_24694:
[----:B------:R-:W-:Y:S05]  /*1fe0*/  BSYNC B0 ;  /* 0x0000000000007941 */ /* 0x000fea0003800000 */
.L_x_24693:
[----:B------:R-:W0:Y:S02]  /*1ff0*/  F2I.S64.TRUNC R2, R2 ;  /* 0x0000000200027311 */ /* 0x000e24000020d900 */
[----:B0-----:R-:W-:Y:S01]  /*2000*/  PRMT R0, R2, 0x7610, R0 ;  /* 0x0000761002007816 */ /* 0x001fe20000000000 */
[----:B------:R-:W-:Y:S06]  /*2010*/  BRA `(.L_x_24674) ;  /* 0x00000000009c7947 */ /* 0x000fec0003800000 */
.L_x_24686:
        /* <DEDUP_REMOVED lines=14> */
.L_x_24700:
[----:B------:R-:W-:Y:S05]  /*2100*/  BSYNC B0 ;  /* 0x0000000000007941 */ /* 0x000fea0003800000 */
.L_x_24699:
[----:B------:R-:W0:Y:S02]  /*2110*/  F2I.S64.TRUNC R2, R2 ;  /* 0x0000000200027311 */ /* 0x000e24000020d900 */
[----:B0-----:R-:W-:Y:S01]  /*2120*/  PRMT R0, R2, 0x7610, R0 ;  /* 0x0000761002007816 */ /* 0x001fe20000000000 */
[----:B------:R-:W-:Y:S06]  /*2130*/  BRA `(.L_x_24674) ;  /* 0x0000000000547947 */ /* 0x000fec0003800000 */
.L_x_24673:
        /* <DEDUP_REMOVED lines=16> */
.L_x_24701:
[----:B------:R-:W-:Y:S01]  /*2240*/  PRMT R0, RZ, 0x7610, R0 ;  /* 0x00007610ff007816 */ /* 0x000fe20000000000 */
[----:B------:R-:W-:Y:S06]  /*2250*/  BRA `(.L_x_24674) ;  /* 0x00000000000c7947 */ /* 0x000fec0003800000 */
.L_x_24698:
[----:B------:R2:W5:Y:S01]  /*2260*/  LDG.E.U8 R0, desc[UR36][R4.64] ;  /* 0x0000002404007981 */ /* 0x000562000c1e1100 */
[----:B------:R-:W-:Y:S05]  /*2270*/  BRA `(.L_x_24674) ;  /* 0x0000000000047947 */ /* 0x000fea0003800000 */
.L_x_24697:
[----:B------:R1:W5:Y:S02]  /*2280*/  LDG.E.U8 R0, desc[UR36][R4.64] ;  /* 0x0000002404007981 */ /* 0x000364000c1e1100 */
.L_x_24674:
        /* <DEDUP_REMOVED lines=16> */
.L_x_24705:
[----:B------:R3:W-:Y:S01]  /*2390*/  STG.E.U8 desc[UR36][R16.64], R3 ;  /* 0x0000000310007986 */ /* 0x0007e2000c101124 */
[----:B------:R-:W-:Y:S05]  /*23a0*/  BRA `(.L_x_24707) ;  /* 0x0000000c00987947 */ /* 0x000fea0003800000 */
.L_x_24704:
        /* <DEDUP_REMOVED lines=10> */
.L_x_24709:
[----:B------:R-:W-:-:S05]  /*2450*/  LOP3.LUT R3, R3, 0xff, RZ, 0xc0, !PT ;  /* 0x000000ff03037812 */ /* 0x000fca00078ec0ff */
[----:B------:R1:W-:Y:S01]  /*2460*/  STG.E desc[UR36][R16.64], R3 ;  /* 0x0000000310007986 */ /* 0x0003e2000c101924 */
[----:B------:R-:W-:Y:S05]  /*2470*/  BRA `(.L_x_24707) ;  /* 0x0000000c00647947 */ /* 0x000fea0003800000 */
.L_x_24708:
[----:B------:R-:W-:-:S05]  /*2480*/  LOP3.LUT R3, R3, 0xff, RZ, 0xc0, !PT ;  /* 0x000000ff03037812 */ /* 0x000fca00078ec0ff */
[----:B------:R2:W-:Y:S01]  /*2490*/  STG.E.U16 desc[UR36][R16.64], R3 ;  /* 0x0000000310007986 */ /* 0x0005e2000c101524 */
[----:B------:R-:W-:Y:S05]  /*24a0*/  BRA `(.L_x_24707) ;  /* 0x0000000c00587947 */ /* 0x000fea0003800000 */
.L_x_24703:
        /* <DEDUP_REMOVED lines=10> */
.L_x_24711:
[----:B------:R-:W-:-:S04]  /*2550*/  LOP3.LUT R3, R3, 0xff, RZ, 0xc0, !PT ;  /* 0x000000ff03037812 */ /* 0x000fc800078ec0ff */
[----:B------:R-:W0:Y:S02]  /*2560*/  I2F.U16 R0, R3 ;  /* 0x0000000300007306 */ /* 0x000e240000101000 */
[----:B0-----:R-:W-:-:S05]  /*2570*/  F2FP.F16.F32.PACK_AB R0, RZ, R0 ;  /* 0x00000000ff00723e */ /* 0x001fca00000000ff */
[----:B------:R0:W-:Y:S01]  /*2580*/  STG.E.U16 desc[UR36][R16.64], R0 ;  /* 0x0000000010007986 */ /* 0x0001e2000c101524 */
[----:B------:R-:W-:Y:S05]  /*2590*/  BRA `(.L_x_24707) ;  /* 0x0000000c001c7947 */ /* 0x000fea0003800000 */
.L_x_24710:
        /* <DEDUP_REMOVED lines=11> */
.L_x_24713:
[----:B------:R-:W-:-:S06]  /*2650*/  LOP3.LUT R3, R3, 0xff, RZ, 0xc0, !PT ;  /* 0x000000ff03037812 */ /* 0x000fcc00078ec0ff */
[----:B------:R-:W0:Y:S02]  /*2660*/  I2F.U16 R3, R3 ;  /* 0x0000000300037306 */ /* 0x000e240000101000 */
[----:B0-----:R-:W-:-:S04]  /*2670*/  F2FP.F16.F32.PACK_AB R3, RZ, R3 ;  /* 0x00000003ff03723e */ /* 0x001fc800000000ff */
[----:B------:R-:W-:-:S05]  /*2680*/  PRMT R3, R3, 0x5410, RZ ;  /* 0x0000541003037816 */ /* 0x000fca00000000ff */
[----:B------:R0:W-:Y:S01]  /*2690*/  STG.E desc[UR36][R16.64], R3 ;  /* 0x0000000310007986 */ /* 0x0001e2000c101924 */
[----:B------:R-:W-:Y:S05]  /*26a0*/  BRA `(.L_x_24707) ;  /* 0x0000000800d87947 */ /* 0x000fea0003800000 */
.L_x_24712:
[----:B------:R-:W-:-:S06]  /*26b0*/  LOP3.LUT R3, R3, 0xff, RZ, 0xc0, !PT ;  /* 0x000000ff03037812 */ /* 0x000fcc00078ec0ff */
[----:B------:R-:W0:Y:S02]  /*26c0*/  I2F.F64.U16 R2, R3 ;  /* 0x0000000300027312 */ /* 0x000e240000101800 */
[----:B0-----:R0:W-:Y:S01]  /*26d0*/  STG.E.64 desc[UR36][R16.64], R2 ;  /* 0x0000000210007986 */ /* 0x0011e2000c101b24 */
[----:B------:R-:W-:Y:S05]  /*26e0*/  BRA `(.L_x_24707) ;  /* 0x0000000800c87947 */ /* 0x000fea0003800000 */
.L_x_24702:
        /* <DEDUP_REMOVED lines=12> */
.L_x_24716:
[----:B------:R-:W-:Y:S02]  /*27b0*/  LOP3.LUT R4, R3, 0xff, RZ, 0xc0, !PT ;  /* 0x000000ff03047812 */ /* 0x000fe400078ec0ff */
[----:B------:R-:W-:-:S04]  /*27c0*/  CS2R R6, SRZ ;  /* 0x0000000000067805 */ /* 0x000fc8000001ff00 */
[----:B------:R-:W0:Y:S02]  /*27d0*/  I2F.F64.U16 R4, R4 ;  /* 0x0000000400047312 */ /* 0x000e240000101800 */
[----:B0-----:R0:W-:Y:S01]  /*27e0*/  STG.E.128 desc[UR36][R16.64], R4 ;  /* 0x0000000410007986 */ /* 0x0011e2000c101d24 */
[----:B------:R-:W-:Y:S05]  /*27f0*/  BRA `(.L_x_24707) ;  /* 0x0000000800847947 */ /* 0x000fea0003800000 */
.L_x_24715:
        /* <DEDUP_REMOVED lines=22> */
.L_x_24720:
[----:B------:R-:W-:Y:S05]  /*2960*/  BSYNC B0 ;  /* 0x0000000000007941 */ /* 0x000fea0003800000 */
.L_x_24719:
[----:B------:R-:W-:-:S05]  /*2970*/  LOP3.LUT R3, R0, R3, RZ, 0xfc, !PT ;  /* 0x0000000300037212 */ /* 0x000fca00078efcff */
[----:B------:R0:W-:Y:S01]  /*2980*/  STG.E.U8 desc[UR36][R16.64], R3 ;  /* 0x0000000310007986 */ /* 0x0001e2000c101124 */
[----:B------:R-:W-:Y:S05]  /*2990*/  BRA `(.L_x_24707) ;  /* 0x00000008001c7947 */ /* 0x000fea0003800000 */
.L_x_24718:
        /* <DEDUP_REMOVED lines=14> */
.L_x_24722:
[----:B------:R-:W-:Y:S01]  /*2a80*/  IMAD.MOV.U32 R0, RZ, RZ, 0x7f ;  /* 0x0000007fff007424 */ /* 0x000fe200078e00ff */
[----:B------:R-:W-:-:S04]  /*2a90*/  ISETP.GT.U32.AND P0, PT, R2, 0x7f800000, PT ;  /* 0x7f8000000200780c */ /* 0x000fc80003f04070 */
[----:B------:R-:W-:-:S09]  /*2aa0*/  SEL R0, R0, 0x7c, P0 ;  /* 0x0000007c00007807 */ /* 0x000fd20000000000 */
.L_x_24723:
[----:B------:R-:W-:Y:S05]  /*2ab0*/  BSYNC B0 ;  /* 0x0000000000007941 */ /* 0x000fea0003800000 */
.L_x_24721:
[----:B------:R-:W-:-:S04]  /*2ac0*/  LOP3.LUT R2, R3, 0x80000000, RZ, 0xc0, !PT ;  /* 0x8000000003027812 */ /* 0x000fc800078ec0ff */
[----:B------:R-:W-:-:S04]  /*2ad0*/  SHF.R.U32.HI R3, RZ, 0x18, R2 ;  /* 0x00000018ff037819 */ /* 0x000fc80000011602 */
[----:B------:R-:W-:-:S05]  /*2ae0*/  LOP3.LUT R3, R0, R3, RZ, 0xfc, !PT ;  /* 0x0000000300037212 */ /* 0x000fca00078efcff */
[----:B------:R0:W-:Y:S01]  /*2af0*/  STG.E.U8 desc[UR36][R16.64], R3 ;  /* 0x0000000310007986 */ /* 0x0001e2000c101124 */
[----:B------:R-:W-:Y:S05]  /*2b00*/  BRA `(.L_x_24707) ;  /* 0x0000000400c07947 */ /* 0x000fea0003800000 */
.L_x_24717:
[----:B------:R-:W-:-:S04]  /*2b10*/  LOP3.LUT R3, R3, 0xff, RZ, 0xc0, !PT ;  /* 0x000000ff03037812 */ /* 0x000fc800078ec0ff */
[----:B------:R-:W0:Y:S02]  /*2b20*/  I2F.U16 R0, R3 ;  /* 0x0000000300007306 */ /* 0x000e240000101000 */
[----:B0-----:R-:W-:-:S05]  /*2b30*/  F2FP.BF16.F32.PACK_AB R0, RZ, R0 ;  /* 0x00000000ff00723e */ /* 0x001fca00000010ff */
[----:B------:R0:W-:Y:S01]  /*2b40*/  STG.E.U16 desc[UR36][R16.64], R0 ;  /* 0x0000000010007986 */ /* 0x0001e2000c101524 */
[----:B------:R-:W-:Y:S05]  /*2b50*/  BRA `(.L_x_24707) ;  /* 0x0000000400ac7947 */ /* 0x000fea0003800000 */
.L_x_24714:
        /* <DEDUP_REMOVED lines=11> */
.L_x_24726:
        /* <DEDUP_REMOVED lines=18> */
.L_x_24729:
[----:B------:R-:W-:-:S04]  /*2d30*/  LOP3.LUT R2, R3, 0x80000000, RZ, 0xc0, !PT ;  /* 0x8000000003027812 */ /* 0x000fc800078ec0ff */
[----:B------:R-:W-:-:S04]  /*2d40*/  SHF.R.U32.HI R3, RZ, 0x18, R2 ;  /* 0x00000018ff037819 */ /* 0x000fc80000011602 */
[----:B------:R-:W-:-:S04]  /*2d50*/  LOP3.LUT R0, R0, R3, RZ, 0xfc, !PT ;  /* 0x0000000300007212 */ /* 0x000fc800078efcff */
[----:B------:R-:W-:-:S07]  /*2d60*/  PRMT R8, R0, 0x7610, R8 ;  /* 0x0000761000087816 */ /* 0x000fce0000000008 */
.L_x_24728:
[----:B------:R-:W-:Y:S05]  /*2d70*/  BSYNC B0 ;  /* 0x0000000000007941 */ /* 0x000fea0003800000 */
.L_x_24727:
[----:B------:R0:W-:Y:S01]  /*2d80*/  STG.E.U8 desc[UR36][R16.64], R8 ;  /* 0x0000000810007986 */ /* 0x0001e2000c101124 */
[----:B------:R-:W-:Y:S05]  /*2d90*/  BRA `(.L_x_24707) ;  /* 0x00000004001c7947 */ /* 0x000fea0003800000 */
.L_x_24725:
        /* <DEDUP_REMOVED lines=18> */
.L_x_24732:
[----:B------:R-:W-:-:S04]  /*2ec0*/  LOP3.LUT R2, R3, 0x80000000, RZ, 0xc0, !PT ;  /* 0x8000000003027812 */ /* 0x000fc800078ec0ff */
[----:B------:R-:W-:-:S04]  /*2ed0*/  SHF.R.U32.HI R3, RZ, 0x18, R2 ;  /* 0x00000018ff037819 */ /* 0x000fc80000011602 */
[----:B------:R-:W-:-:S04]  /*2ee0*/  LOP3.LUT R0, R0, R3, RZ, 0xfc, !PT ;  /* 0x0000000300007212 */ /* 0x000fc800078efcff */
[----:B------:R-:W-:-:S07]  /*2ef0*/  PRMT R8, R0, 0x7610, R8 ;  /* 0x0000761000087816 */ /* 0x000fce0000000008 */
.L_x_24731:
[----:B------:R-:W-:Y:S05]  /*2f00*/  BSYNC B0 ;  /* 0x0000000000007941 */ /* 0x000fea0003800000 */
.L_x_24730:
[----:B------:R0:W-:Y:S01]  /*2f10*/  STG.E.U8 desc[UR36][R16.64], R8 ;  /* 0x0000000810007986 */ /* 0x0001e2000c101124 */
[----:B------:R-:W-:Y:S05]  /*2f20*/  BRA `(.L_x_24707) ;  /* 0x0000000000b87947 */ /* 0x000fea0003800000 */
.L_x_24724:
        /* <DEDUP_REMOVED lines=23> */
.L_x_24706:
        /* <DEDUP_REMOVED lines=16> */
.L_x_24735:
[----:B------:R-:W-:Y:S05]  /*31a0*/  BRA `(.L_x_24707) ;  /* 0x0000000000187947 */ /* 0x000fea0003800000 */
.L_x_24734:
[----:B------:R-:W-:Y:S01]  /*31b0*/  LOP3.LUT R2, R3, 0xff, RZ, 0xc0, !PT ;  /* 0x000000ff03027812 */ /* 0x000fe200078ec0ff */
[----:B------:R-:W-:-:S05]  /*31c0*/  IMAD.MOV.U32 R3, RZ, RZ, RZ ;  /* 0x000000ffff037224 */ /* 0x000fca00078e00ff */
[----:B------:R0:W-:Y:S01]  /*31d0*/  STG.E.64 desc[UR36][R16.64], R2 ;  /* 0x0000000210007986 */ /* 0x0001e2000c101b24 */
[----:B------:R-:W-:Y:S05]  /*31e0*/  BRA `(.L_x_24707) ;  /* 0x0000000000087947 */ /* 0x000fea0003800000 */
.L_x_24733:
[----:B------:R-:W-:-:S05]  /*31f0*/  LOP3.LUT R3, R3, 0xff, RZ, 0xc0, !PT ;  /* 0x000000ff03037812 */ /* 0x000fca00078ec0ff */
[----:B------:R0:W-:Y:S02]  /*3200*/  STG.E desc[UR36][R16.64], R3 ;  /* 0x0000000310007986 */ /* 0x0001e4000c101924 */
.L_x_24707:
[----:B------:R-:W-:-:S04]  /*3210*/  IMAD R18, R23, 0x200, R18 ;  /* 0x0000020017127824 */ /* 0x000fc800078e0212 */
[----:B------:R-:W-:-:S07]  /*3220*/  VIADD R19, R18, 0x80 ;  /* 0x0000008012137836 */ /* 0x000fce0000000000 */
.L_x_24667:
[----:B------:R-:W-:Y:S05]  /*3230*/  BSYNC B6 ;  /* 0x0000000000067941 */ /* 0x000fea0003800000 */
.L_x_24666:
        /* <DEDUP_REMOVED lines=307> */
.L_x_24738:
        /* <DEDUP_REMOVED lines=20> */
.L_x_24742:
[----:B------:R0:W5:Y:S01]  /*46b0*/  LDG.E.U8 R0, desc[UR36][R4.64] ;  /* 0x0000002404007981 */ /* 0x000162000c1e1100 */
[----:B------:R-:W-:Y:S05]  /*46c0*/  BRA `(.L_x_24744) ;  /* 0x0000000c00647947 */ /* 0x000fea0003800000 */
.L_x_24741:
        /* <DEDUP_REMOVED lines=8> */
.L_x_24746:
[----:B------:R4:W5:Y:S01]  /*4750*/  LDG.E.U8 R0, desc[UR36][R4.64] ;  /* 0x0000002404007981 */ /* 0x000962000c1e1100 */
[----:B------:R-:W-:Y:S05]  /*4760*/  BRA `(.L_x_24744) ;  /* 0x0000000c003c7947 */ /* 0x000fea0003800000 */
.L_x_24745:
[----:B------:R3:W5:Y:S01]  /*4770*/  LDG.E.U16 R0, desc[UR36][R4.64] ;  /* 0x0000002404007981 */ /* 0x000762000c1e1500 */
[----:B------:R-:W-:Y:S05]  /*4780*/  BRA `(.L_x_24744) ;  /* 0x0000000c00347947 */ /* 0x000fea0003800000 */
.L_x_24740:
        /* <DEDUP_REMOVED lines=10> */
.L_x_24748:
[----:B------:R-:W2:Y:S02]  /*4830*/  LDG.E.U16 R2, desc[UR36][R4.64] ;  /* 0x0000002404027981 */ /* 0x000ea4000c1e1500 */
[----:B--2---:R-:W-:-:S06]  /*4840*/  HADD2.F32 R2, -RZ, R2.H0_H0 ;  /* 0x20000002ff027230 */ /* 0x004fcc0000004100 */
[----:B------:R-:W0:Y:S02]  /*4850*/  F2I.S64.TRUNC R2, R2 ;  /* 0x0000000200027311 */ /* 0x000e24000020d900 */
[----:B0-----:R-:W-:Y:S01]  /*4860*/  PRMT R0, R2, 0x7610, R0 ;  /* 0x0000761002007816 */ /* 0x001fe20000000000 */
[----:B------:R-:W-:Y:S06]  /*4870*/  BRA `(.L_x_24744) ;  /* 0x0000000800f87947 */ /* 0x000fec0003800000 */
.L_x_24747:
        /* <DEDUP_REMOVED lines=10> */
.L_x_24750:
[----:B------:R-:W2:Y:S02]  /*4920*/  LDG.E.U16 R4, desc[UR36][R4.64] ;  /* 0x0000002404047981 */ /* 0x000ea4000c1e1500 */
[----:B--2---:R-:W-:-:S06]  /*4930*/  HADD2.F32 R2, -RZ, R4.H0_H0 ;  /* 0x20000004ff027230 */ /* 0x004fcc0000004100 */
[----:B------:R-:W0:Y:S02]  /*4940*/  F2I.S64.TRUNC R2, R2 ;  /* 0x0000000200027311 */ /* 0x000e24000020d900 */
[----:B0-----:R-:W-:Y:S01]  /*4950*/  PRMT R0, R2, 0x7610, R0 ;  /* 0x0000761002007816 */ /* 0x001fe20000000000 */
[----:B------:R-:W-:Y:S06]  /*4960*/  BRA `(.L_x_24744) ;  /* 0x0000000800bc7947 */ /* 0x000fec0003800000 */
.L_x_24749:
[----:B------:R-:W2:Y:S02]  /*4970*/  LDG.E.64 R2, desc[UR36][R4.64] ;  /* 0x0000002404027981 */ /* 0x000ea4000c1e1b00 */
[----:B--2---:R-:W0:Y:S02]  /*4980*/  F2I.S64.F64.TRUNC R2, R2 ;  /* 0x0000000200027311 */ /* 0x004e24000030d900 */
[----:B0-----:R-:W-:Y:S01]  /*4990*/  PRMT R0, R2, 0x7610, R0 ;  /* 0x0000761002007816 */ /* 0x001fe20000000000 */
[----:B------:R-:W-:Y:S06]  /*49a0*/  BRA `(.L_x_24744) ;  /* 0x0000000800ac7947 */ /* 0x000fec0003800000 */
.L_x_24739:
        /* <DEDUP_REMOVED lines=12> */
.L_x_24753:
[----:B------:R-:W2:Y:S02]  /*4a70*/  LDG.E.64 R4, desc[UR36][R4.64] ;  /* 0x0000002404047981 */ /* 0x000ea4000c1e1b00 */
[----:B--2---:R-:W0:Y:S02]  /*4a80*/  F2I.S64.F64.TRUNC R2, R4 ;  /* 0x0000000400027311 */ /* 0x004e24000030d900 */
[----:B0-----:R-:W-:Y:S01]  /*4a90*/  PRMT R0, R2, 0x7610, R0 ;  /* 0x0000761002007816 */ /* 0x001fe20000000000 */
[----:B------:R-:W-:Y:S06]  /*4aa0*/  BRA `(.L_x_24744) ;  /* 0x00000008006c7947 */ /* 0x000fec0003800000 */
.L_x_24752:
        /* <DEDUP_REMOVED lines=28> */
.L_x_24755:
        /* <DEDUP_REMOVED lines=15> */
.L_x_24754:
[----:B------:R-:W2:Y:S02]  /*4d60*/  LDG.E.U16 R2, desc[UR36][R4.64] ;  /* 0x0000002404027981 */ /* 0x000ea4000c1e1500 */
[----:B--2---:R-:W-:-:S06]  /*4d70*/  IMAD.U32 R2, R2, 0x10000, RZ ;  /* 0x0001000002027824 */ /* 0x004fcc00078e00ff */
[----:B------:R-:W0:Y:S02]  /*4d80*/  F2I.S64.TRUNC R2, R2 ;  /* 0x0000000200027311 */ /* 0x000e24000020d900 */
[----:B0-----:R-:W-:Y:S01]  /*4d90*/  PRMT R0, R2, 0x7610, R0 ;  /* 0x0000761002007816 */ /* 0x001fe20000000000 */
[----:B------:R-:W-:Y:S06]  /*4da0*/  BRA `(.L_x_24744) ;  /* 0x0000000400ac7947 */ /* 0x000fec0003800000 */
.L_x_24751:
        /* <DEDUP_REMOVED lines=10> */
.L_x_24758:
        /* <DEDUP_REMOVED lines=21> */
.L_x_24762:
[----:B------:R-:W-:Y:S05]  /*4fa0*/  BSYNC B1 ;  /* 0x0000000000017941 */ /* 0x000fea0003800000 */
.L_x_24761:
[----:B------:R-:W-:Y:S01]  /*4fb0*/  IMAD.SHL.U32 R2, R2, 0x100000, RZ ;  /* 0x0010000002027824 */ /* 0x000fe200078e00ff */
[----:B------:R-:W-:-:S04]  /*4fc0*/  LEA R3, R0, 0x3b800000, 0x17 ;  /* 0x3b80000000037811 */ /* 0x000fc800078eb8ff */
[----:B------:R-:W-:-:S07]  /*4fd0*/  LOP3.LUT R2, R3, R2, R4, 0xfe, !PT ;  /* 0x0000000203027212 */ /* 0x000fce00078efe04 */
.L_x_24760:
[----:B------:R-:W-:Y:S05]  /*4fe0*/  BSYNC B0 ;  /* 0x0000000000007941 */ /* 0x000fea0003800000 */
.L_x_24759:
[----:B------:R-:W0:Y:S02]  /*4ff0*/  F2I.S64.TRUNC R2, R2 ;  /* 0x0000000200027311 */ /* 0x000e24000020d900 */
[----:B0-----:R-:W-:Y:S01]  /*5000*/  PRMT R0, R2, 0x7610, R0 ;  /* 0x0000761002007816 */ /* 0x001fe20000000000 */
[----:B------:R-:W-:Y:S06]  /*5010*/  BRA `(.L_x_24744) ;  /* 0x0000000400107947 */ /* 0x000fec0003800000 */
.L_x_24757:
        /* <DEDUP_REMOVED lines=21> */
.L_x_24766:
[----:B------:R-:W-:Y:S05]  /*5170*/  BSYNC B1 ;  /* 0x0000000000017941 */ /* 0x000fea0003800000 */
.L_x_24765:
[----:B------:R-:W-:Y:S01]  /*5180*/  IMAD.SHL.U32 R2, R2, 0x200000, RZ ;  /* 0x0020000002027824 */ /* 0x000fe200078e00ff */
[----:B------:R-:W-:-:S04]  /*5190*/  LEA R3, R0, 0x37800000, 0x17 ;  /* 0x3780000000037811 */ /* 0x000fc800078eb8ff */
[----:B------:R-:W-:-:S07]  /*51a0*/  LOP3.LUT R2, R3, R2, R4, 0xfe, !PT ;  /* 0x0000000203027212 */ /* 0x000fce00078efe04 */
.L_x_24764:
[----:B------:R-:W-:Y:S05]  /*51b0*/  BSYNC B0 ;  /* 0x0000000000007941 */ /* 0x000fea0003800000 */
.L_x_24763:
[----:B------:R-:W0:Y:S02]  /*51c0*/  F2I.S64.TRUNC R2, R2 ;  /* 0x0000000200027311 */ /* 0x000e24000020d900 */
[----:B0-----:R-:W-:Y:S01]  /*51d0*/  PRMT R0, R2, 0x7610, R0 ;  /* 0x0000761002007816 */ /* 0x001fe20000000000 */
[----:B------:R-:W-:Y:S06]  /*51e0*/  BRA `(.L_x_24744) ;  /* 0x00000000009c7947 */ /* 0x000fec0003800000 */
.L_x_24756:
        /* <DEDUP_REMOVED lines=14> */
.L_x_24770:
[----:B------:R-:W-:Y:S05]  /*52d0*/  BSYNC B0 ;  /* 0x0000000000007941 */ /* 0x000fea0003800000 */
.L_x_24769:
[----:B------:R-:W0:Y:S02]  /*52e0*/  F2I.S64.TRUNC R2, R2 ;  /* 0x0000000200027311 */ /* 0x000e24000020d900 */
[----:B0-----:R-:W-:Y:S01]  /*52f0*/  PRMT R0, R2, 0x7610, R0 ;  /* 0x0000761002007816 */ /* 0x001fe20000000000 */
[----:B------:R-:W-:Y:S06]  /*5300*/  BRA `(.L_x_24744) ;  /* 0x0000000000547947 */ /* 0x000fec0003800000 */
.L_x_24743:
        /* <DEDUP_REMOVED lines=16> */
.L_x_24771:
[----:B------:R-:W-:Y:S01]  /*5410*/  PRMT R0, RZ, 0x7610, R0 ;  /* 0x00007610ff007816 */ /* 0x000fe20000000000 */
[----:B------:R-:W-:Y:S06]  /*5420*/  BRA `(.L_x_24744) ;  /* 0x00000000000c7947 */ /* 0x000fec0003800000 */
.L_x_24768:
[----:B------:R2:W5:Y:S01]  /*5430*/  LDG.E.U8 R0, desc[UR36][R4.64] ;  /* 0x0000002404007981 */ /* 0x000562000c1e1100 */
[----:B------:R-:W-:Y:S05]  /*5440*/  BRA `(.L_x_24744) ;  /* 0x0000000000047947 */ /* 0x000fea0003800000 */
.L_x_24767:
[----:B------:R1:W5:Y:S02]  /*5450*/  LDG.E.U8 R0, desc[UR36][R4.64] ;  /* 0x0000002404007981 */ /* 0x000364000c1e1100 */
.L_x_24744:
        /* <DEDUP_REMOVED lines=16> */
.L_x_24775:
[----:B------:R0:W-:Y:S01]  /*5560*/  STG.E.U8 desc[UR36][R16.64], R3 ;  /* 0x0000000310007986 */ /* 0x0001e2000c101124 */
[----:B------:R-:W-:Y:S05]  /*5570*/  BRA `(.L_x_24777) ;  /* 0x0000000c00987947 */ /* 0x000fea0003800000 */
.L_x_24774:
        /* <DEDUP_REMOVED lines=10> */
.L_x_24779:
[----:B------:R-:W-:-:S05]  /*5620*/  LOP3.LUT R3, R3, 0xff, RZ, 0xc0, !PT ;  /* 0x000000ff03037812 */ /* 0x000fca00078ec0ff */
[----:B------:R0:W-:Y:S01]  /*5630*/  STG.E desc[UR36][R16.64], R3 ;  /* 0x0000000310007986 */ /* 0x0001e2000c101924 */
[----:B------:R-:W-:Y:S05]  /*5640*/  BRA `(.L_x_24777) ;  /* 0x0000000c00647947 */ /* 0x000fea0003800000 */
.L_x_24778:
[----:B------:R-:W-:-:S05]  /*5650*/  LOP3.LUT R3, R3, 0xff, RZ, 0xc0, !PT ;  /* 0x000000ff03037812 */ /* 0x000fca00078ec0ff */
[----:B------:R0:W-:Y:S01]  /*5660*/  STG.E.U16 desc[UR36][R16.64], R3 ;  /* 0x0000000310007986 */ /* 0x0001e2000c101524 */
[----:B------:R-:W-:Y:S05]  /*5670*/  BRA `(.L_x_24777) ;  /* 0x0000000c00587947 */ /* 0x000fea0003800000 */
.L_x_24773:
        /* <DEDUP_REMOVED lines=10> */
.L_x_24781:
[----:B------:R-:W-:-:S04]  /*5720*/  LOP3.LUT R3, R3, 0xff, RZ, 0xc0, !PT ;  /* 0x000000ff03037812 */ /* 0x000fc800078ec0ff */
[----:B------:R-:W0:Y:S02]  /*5730*/  I2F.U16 R0, R3 ;  /* 0x0000000300007306 */ /* 0x000e240000101000 */
[----:B0-----:R-:W-:-:S05]  /*5740*/  F2FP.F16.F32.PACK_AB R0, RZ, R0 ;  /* 0x00000000ff00723e */ /* 0x001fca00000000ff */
[----:B------:R0:W-:Y:S01]  /*5750*/  STG.E.U16 desc[UR36][R16.64], R0 ;  /* 0x0000000010007986 */ /* 0x0001e2000c101524 */
[----:B------:R-:W-:Y:S05]  /*5760*/  BRA `(.L_x_24777) ;  /* 0x0000000c001c7947 */ /* 0x000fea0003800000 */
.L_x_24780:
        /* <DEDUP_REMOVED lines=11> */
.L_x_24783:
[----:B------:R-:W-:-:S06]  /*5820*/  LOP3.LUT R3, R3, 0xff, RZ, 0xc0, !PT ;  /* 0x000000ff03037812 */ /* 0x000fcc00078ec0ff */
[----:B------:R-:W0:Y:S02]  /*5830*/  I2F.U16 R3, R3 ;  /* 0x0000000300037306 */ /* 0x000e240000101000 */
[----:B0-----:R-:W-:-:S04]  /*5840*/  F2FP.F16.F32.PACK_AB R3, RZ, R3 ;  /* 0x00000003ff03723e */ /* 0x001fc800000000ff */
[----:B------:R-:W-:-:S05]  /*5850*/  PRMT R3, R3, 0x5410, RZ ;  /* 0x0000541003037816 */ /* 0x000fca00000000ff */
[----:B------:R0:W-:Y:S01]  /*5860*/  STG.E desc[UR36][R16.64], R3 ;  /* 0x0000000310007986 */ /* 0x0001e2000c101924 */
[----:B------:R-:W-:Y:S05]  /*5870*/  BRA `(.L_x_24777) ;  /* 0x0000000800d87947 */ /* 0x000fea0003800000 */
.L_x_24782:
[----:B------:R-:W-:-:S06]  /*5880*/  LOP3.LUT R3, R3, 0xff, RZ, 0xc0, !PT ;  /* 0x000000ff03037812 */ /* 0x000fcc00078ec0ff */
[----:B------:R-:W0:Y:S02]  /*5890*/  I2F.F64.U16 R2, R3 ;  /* 0x0000000300027312 */ /* 0x000e240000101800 */
[----:B0-----:R0:W-:Y:S01]  /*58a0*/  STG.E.64 desc[UR36][R16.64], R2 ;  /* 0x0000000210007986 */ /* 0x0011e2000c101b24 */
[----:B------:R-:W-:Y:S05]  /*58b0*/  BRA `(.L_x_24777) ;  /* 0x0000000800c87947 */ /* 0x000fea0003800000 */
.L_x_24772:
        /* <DEDUP_REMOVED lines=12> */
.L_x_24786:
[----:B------:R-:W-:Y:S02]  /*5980*/  LOP3.LUT R4, R3, 0xff, RZ, 0xc0, !PT ;  /* 0x000000ff03047812 */ /* 0x000fe400078ec0ff */
[----:B------:R-:W-:-:S04]  /*5990*/  CS2R R6, SRZ ;  /* 0x0000000000067805 */ /* 0x000fc8000001ff00 */
[----:B------:R-:W0:Y:S02]  /*59a0*/  I2F.F64.U16 R4, R4 ;  /* 0x0000000400047312 */ /* 0x000e240000101800 */
[----:B0-----:R0:W-:Y:S01]  /*59b0*/  STG.E.128 desc[UR36][R16.64], R4 ;  /* 0x0000000410007986 */ /* 0x0011e2000c101d24 */
[----:B------:R-:W-:Y:S05]  /*59c0*/  BRA `(.L_x_24777) ;  /* 0x0000000800847947 */ /* 0x000fea0003800000 */
.L_x_24785:
        /* <DEDUP_REMOVED lines=22> */
.L_x_24790:
[----:B------:R-:W-:Y:S05]  /*5b30*/  BSYNC B0 ;  /* 0x0000000000007941 */ /* 0x000fea0003800000 */
.L_x_24789:
[----:B------:R-:W-:-:S05]  /*5b40*/  LOP3.LUT R3, R0, R3, RZ, 0xfc, !PT ;  /* 0x0000000300037212 */ /* 0x000fca00078efcff */
[----:B------:R0:W-:Y:S01]  /*5b50*/  STG.E.U8 desc[UR36][R16.64], R3 ;  /* 0x0000000310007986 */ /* 0x0001e2000c101124 */
[----:B------:R-:W-:Y:S05]  /*5b60*/  BRA `(.L_x_24777) ;  /* 0x00000008001c7947 */ /* 0x000fea0003800000 */
.L_x_24788:
        /* <DEDUP_REMOVED lines=14> */
.L_x_24792:
[----:B------:R-:W-:Y:S01]  /*5c50*/  IMAD.MOV.U32 R0, RZ, RZ, 0x7f ;  /* 0x0000007fff007424 */ /* 0x000fe200078e00ff */
[----:B------:R-:W-:-:S04]  /*5c60*/  ISETP.GT.U32.AND P0, PT, R2, 0x7f800000, PT ;  /* 0x7f8000000200780c */ /* 0x000fc80003f04070 */
[----:B------:R-:W-:-:S09]  /*5c70*/  SEL R0, R0, 0x7c, P0 ;  /* 0x0000007c00007807 */ /* 0x000fd20000000000 */
.L_x_24793:
[----:B------:R-:W-:Y:S05]  /*5c80*/  BSYNC B0 ;  /* 0x0000000000007941 */ /* 0x000fea0003800000 */
.L_x_24791:
[----:B------:R-:W-:-:S04]  /*5c90*/  LOP3.LUT R2, R3, 0x80000000, RZ, 0xc0, !PT ;  /* 0x8000000003027812 */ /* 0x000fc800078ec0ff */
[----:B------:R-:W-:-:S04]  /*5ca0*/  SHF.R.U32.HI R3, RZ, 0x18, R2 ;  /* 0x00000018ff037819 */ /* 0x000fc80000011602 */
[----:B------:R-:W-:-:S05]  /*5cb0*/  LOP3.LUT R3, R0, R3, RZ, 0xfc, !PT ;  /* 0x0000000300037212 */ /* 0x000fca00078efcff */
[----:B------:R0:W-:Y:S01]  /*5cc0*/  STG.E.U8 desc[UR36][R16.64], R3 ;  /* 0x0000000310007986 */ /* 0x0001e2000c101124 */
[----:B------:R-:W-:Y:S05]  /*5cd0*/  BRA `(.L_x_24777) ;  /* 0x0000000400c07947 */ /* 0x000fea0003800000 */
.L_x_24787:
[----:B------:R-:W-:-:S04]  /*5ce0*/  LOP3.LUT R3, R3, 0xff, RZ, 0xc0, !PT ;  /* 0x000000ff03037812 */ /* 0x000fc800078ec0ff */
[----:B------:R-:W0:Y:S02]  /*5cf0*/  I2F.U16 R0, R3 ;  /* 0x0000000300007306 */ /* 0x000e240000101000 */
[----:B0-----:R-:W-:-:S05]  /*5d00*/  F2FP.BF16.F32.PACK_AB R0, RZ, R0 ;  /* 0x00000000ff00723e */ /* 0x001fca00000010ff */
[----:B------:R0:W-:Y:S01]  /*5d10*/  STG.E.U16 desc[UR36][R16.64], R0 ;  /* 0x0000000010007986 */ /* 0x0001e2000c101524 */
[----:B------:R-:W-:Y:S05]  /*5d20*/  BRA `(.L_x_24777) ;  /* 0x0000000400ac7947 */ /* 0x000fea0003800000 */
.L_x_24784:
        /* <DEDUP_REMOVED lines=11> */
.L_x_24796:
        /* <DEDUP_REMOVED lines=18> */
.L_x_24799:
[----:B------:R-:W-:-:S04]  /*5f00*/  LOP3.LUT R2, R3, 0x80000000, RZ, 0xc0, !PT ;  /* 0x8000000003027812 */ /* 0x000fc800078ec0ff */
[----:B------:R-:W-:-:S04]  /*5f10*/  SHF.R.U32.HI R3, RZ, 0x18, R2 ;  /* 0x00000018ff037819 */ /* 0x000fc80000011602 */
[----:B------:R-:W-:-:S04]  /*5f20*/  LOP3.LUT R0, R0, R3, RZ, 0xfc, !PT ;  /* 0x0000000300007212 */ /* 0x000fc800078efcff */
[----:B------:R-:W-:-:S07]  /*5f30*/  PRMT R8, R0, 0x7610, R8 ;  /* 0x0000761000087816 */ /* 0x000fce0000000008 */
.L_x_24798:
[----:B------:R-:W-:Y:S05]  /*5f40*/  BSYNC B0 ;  /* 0x0000000000007941 */ /* 0x000fea0003800000 */
.L_x_24797:
[----:B------:R3:W-:Y:S01]  /*5f50*/  STG.E.U8 desc[UR36][R16.64], R8 ;  /* 0x0000000810007986 */ /* 0x0007e2000c101124 */
[----:B------:R-:W-:Y:S05]  /*5f60*/  BRA `(.L_x_24777) ;  /* 0x00000004001c7947 */ /* 0x000fea0003800000 */
.L_x_24795:
        /* <DEDUP_REMOVED lines=18> */
.L_x_24802:
[----:B------:R-:W-:-:S04]  /*6090*/  LOP3.LUT R2, R3, 0x80000000, RZ, 0xc0, !PT ;  /* 0x8000000003027812 */ /* 0x000fc800078ec0ff */
[----:B------:R-:W-:-:S04]  /*60a0*/  SHF.R.U32.HI R3, RZ, 0x18, R2 ;  /* 0x00000018ff037819 */ /* 0x000fc80000011602 */
[----:B------:R-:W-:-:S04]  /*60b0*/  LOP3.LUT R0, R0, R3, RZ, 0xfc, !PT ;  /* 0x0000000300007212 */ /* 0x000fc800078efcff */
[----:B------:R-:W-:-:S07]  /*60c0*/  PRMT R8, R0, 0x7610, R8 ;  /* 0x0000761000087816 */ /* 0x000fce0000000008 */
.L_x_24801:
[----:B------:R-:W-:Y:S05]  /*60d0*/  BSYNC B0 ;  /* 0x0000000000007941 */ /* 0x000fea0003800000 */
.L_x_24800:
[----:B------:R0:W-:Y:S01]  /*60e0*/  STG.E.U8 desc[UR36][R16.64], R8 ;  /* 0x0000000810007986 */ /* 0x0001e2000c101124 */
[----:B------:R-:W-:Y:S05]  /*60f0*/  BRA `(.L_x_24777) ;  /* 0x0000000000b87947 */ /* 0x000fea0003800000 */
.L_x_24794:
        /* <DEDUP_REMOVED lines=23> */
.L_x_24776:
        /* <DEDUP_REMOVED lines=16> */
.L_x_24805:
[----:B------:R-:W-:Y:S05]  /*6370*/  BRA `(.L_x_24777) ;  /* 0x0000000000187947 */ /* 0x000fea0003800000 */
.L_x_24804:
[----:B------:R-:W-:Y:S01]  /*6380*/  LOP3.LUT R2, R3, 0xff, RZ, 0xc0, !PT ;  /* 0x000000ff03027812 */ /* 0x000fe200078ec0ff */
[----:B------:R-:W-:-:S05]  /*6390*/  IMAD.MOV.U32 R3, RZ, RZ, RZ ;  /* 0x000000ffff037224 */ /* 0x000fca00078e00ff */
[----:B------:R2:W-:Y:S01]  /*63a0*/  STG.E.64 desc[UR36][R16.64], R2 ;  /* 0x0000000210007986 */ /* 0x0005e2000c101b24 */
[----:B------:R-:W-:Y:S05]  /*63b0*/  BRA `(.L_x_24777) ;  /* 0x0000000000087947 */ /* 0x000fea0003800000 */
.L_x_24803:
[----:B------:R-:W-:-:S05]  /*63c0*/  LOP3.LUT R3, R3, 0xff, RZ, 0xc0, !PT ;  /* 0x000000ff03037812 */ /* 0x000fca00078ec0ff */
[----:B------:R0:W-:Y:S02]  /*63d0*/  STG.E desc[UR36][R16.64], R3 ;  /* 0x0000000310007986 */ /* 0x0001e4000c101924 */
.L_x_24777:
[----:B------:R-:W-:-:S07]  /*63e0*/  VIADD R19, R19, 0x80 ;  /* 0x0000008013137836 */ /* 0x000fce0000000000 */
.L_x_24737:
[----:B------:R-:W-:Y:S05]  /*63f0*/  BSYNC B6 ;  /* 0x0000000000067941 */ /* 0x000fea0003800000 */
.L_x_24736:
        /* <DEDUP_REMOVED lines=307> */
.L_x_24808:
        /* <DEDUP_REMOVED lines=20> */
.L_x_24812:
[----:B------:R0:W5:Y:S01]  /*7870*/  LDG.E.U8 R0, desc[UR36][R4.64] ;  /* 0x0000002404007981 */ /* 0x000162000c1e1100 */
[----:B------:R-:W-:Y:S05]  /*7880*/  BRA `(.L_x_24814) ;  /* 0x0000000c00647947 */ /* 0x000fea0003800000 */
.L_x_24811:
        /* <DEDUP_REMOVED lines=8> */
.L_x_24816:
[----:B------:R4:W5:Y:S01]  /*7910*/  LDG.E.U8 R0, desc[UR36][R4.64] ;  /* 0x0000002404007981 */ /* 0x000962000c1e1100 */
[----:B------:R-:W-:Y:S05]  /*7920*/  BRA `(.L_x_24814) ;  /* 0x0000000c003c7947 */ /* 0x000fea0003800000 */
.L_x_24815:
[----:B------:R3:W5:Y:S01]  /*7930*/  LDG.E.U16 R0, desc[UR36][R4.64] ;  /* 0x0000002404007981 */ /* 0x000762000c1e1500 */
[----:B------:R-:W-:Y:S05]  /*7940*/  BRA `(.L_x_24814) ;  /* 0x0000000c00347947 */ /* 0x000fea0003800000 */
.L_x_24810:
        /* <DEDUP_REMOVED lines=10> */
.L_x_24818:
[----:B------:R-:W2:Y:S02]  /*79f0*/  LDG.E.U16 R2, desc[UR36][R4.64] ;  /* 0x0000002404027981 */ /* 0x000ea4000c1e1500 */
[----:B--2---:R-:W-:-:S06]  /*7a00*/  HADD2.F32 R2, -RZ, R2.H0_H0 ;  /* 0x20000002ff027230 */ /* 0x004fcc0000004100 */
[----:B------:R-:W0:Y:S02]  /*7a10*/  F2I.S64.TRUNC R2, R2 ;  /* 0x0000000200027311 */ /* 0x000e24000020d900 */
[----:B0-----:R-:W-:Y:S01]  /*7a20*/  PRMT R0, R2, 0x7610, R0 ;  /* 0x0000761002007816 */ /* 0x001fe20000000000 */
[----:B------:R-:W-:Y:S06]  /*7a30*/  BRA `(.L_x_24814) ;  /* 0x0000000800f87947 */ /* 0x000fec0003800000 */
.L_x_24817:
        /* <DEDUP_REMOVED lines=10> */
.L_x_24820:
[----:B------:R-:W2:Y:S02]  /*7ae0*/  LDG.E.U16 R4, desc[UR36][R4.64] ;  /* 0x0000002404047981 */ /* 0x000ea4000c1e1500 */
[----:B--2---:R-:W-:-:S06]  /*7af0*/  HADD2.F32 R2, -RZ, R4.H0_H0 ;  /* 0x20000004ff027230 */ /* 0x004fcc0000004100 */
[----:B------:R-:W0:Y:S02]  /*7b00*/  F2I.S64.TRUNC R2, R2 ;  /* 0x0000000200027311 */ /* 0x000e24000020d900 */
[----:B0-----:R-:W-:Y:S01]  /*7b10*/  PRMT R0, R2, 0x7610, R0 ;  /* 0x0000761002007816 */ /* 0x001fe20000000000 */
[----:B------:R-:W-:Y:S06]  /*7b20*/  BRA `(.L_x_24814) ;  /* 0x0000000800bc7947 */ /* 0x000fec0003800000 */
.L_x_24819:
[----:B------:R-:W2:Y:S02]  /*7b30*/  LDG.E.64 R2, desc[UR36][R4.64] ;  /* 0x0000002404027981 */ /* 0x000ea4000c1e1b00 */
[----:B--2---:R-:W0:Y:S02]  /*7b40*/  F2I.S64.F64.TRUNC R2, R2 ;  /* 0x0000000200027311 */ /* 0x004e24000030d900 */
[----:B0-----:R-:W-:Y:S01]  /*7b50*/  PRMT R0, R2, 0x7610, R0 ;  /* 0x0000761002007816 */ /* 0x001fe20000000000 */
[----:B------:R-:W-:Y:S06]  /*7b60*/  BRA `(.L_x_24814) ;  /* 0x0000000800ac7947 */ /* 0x000fec0003800000 */
.L_x_24809:
        /* <DEDUP_REMOVED lines=12> */
.L_x_24823:
[----:B------:R-:W2:Y:S02]  /*7c30*/  LDG.E.64 R4, desc[UR36][R4.64] ;  /* 0x0000002404047981 */ /* 0x000ea4000c1e1b00 */
[----:B--2---:R-:W0:Y:S02]  /*7c40*/  F2I.S64.F64.TRUNC R2, R4 ;  /* 0x0000000400027311 */ /* 0x004e24000030d900 */
[----:B0-----:R-:W-:Y:S01]  /*7c50*/  PRMT R0, R2, 0x7610, R0 ;  /* 0x0000761002007816 */ /* 0x001fe20000000000 */
[----:B------:R-:W-:Y:S06]  /*7c60*/  BRA `(.L_x_24814) ;  /* 0x00000008006c7947 */ /* 0x000fec0003800000 */
.L_x_24822:
        /* <DEDUP_REMOVED lines=28> */
.L_x_24825:
        /* <DEDUP_REMOVED lines=15> */
.L_x_24824:
[----:B------:R-:W2:Y:S02]  /*7f20*/  LDG.E.U16 R2, desc[UR36][R4.64] ;  /* 0x0000002404027981 */ /* 0x000ea4000c1e1500 */
[----:B--2---:R-:W-:-:S06]  /*7f30*/  IMAD.U32 R2, R2, 0x10000, RZ ;  /* 0x0001000002027824 */ /* 0x004fcc00078e00ff */
[----:B------:R-:W0:Y:S02]  /*7f40*/  F2I.S64.TRUNC R2, R2 ;  /* 0x0000000200027311 */ /* 0x000e24000020d900 */
[----:B0-----:R-:W-:Y:S01]  /*7f50*/  PRMT R0, R2, 0x7610, R0 ;  /* 0x0000761002007816 */ /* 0x001fe20000000000 */
[----:B------:R-:W-:Y:S06]  /*7f60*/  BRA `(.L_x_24814) ;  /* 0x0000000400ac7947 */ /* 0x000fec0003800000 */
.L_x_24821:
        /* <DEDUP_REMOVED lines=10> */
.L_x_24828:
        /* <DEDUP_REMOVED lines=21> */
.L_x_24832:
[----:B------:R-:W-:Y:S05]  /*8160*/  BSYNC B1 ;  /* 0x0000000000017941 */ /* 0x000fea0003800000 */
.L_x_24831:
[----:B------:R-:W-:Y:S01]  /*8170*/  IMAD.SHL.U32 R2, R2, 0x100000, RZ ;  /* 0x0010000002027824 */ /* 0x000fe200078e00ff */
[----:B------:R-:W-:-:S04]  /*8180*/  LEA R3, R0, 0x3b800000, 0x17 ;  /* 0x3b80000000037811 */ /* 0x000fc800078eb8ff */
[----:B------:R-:W-:-:S07]  /*8190*/  LOP3.LUT R2, R3, R2, R4, 0xfe, !PT ;  /* 0x0000000203027212 */ /* 0x000fce00078efe04 */
.L_x_24830:
[----:B------:R-:W-:Y:S05]  /*81a0*/  BSYNC B0 ;  /* 0x0000000000007941 */ /* 0x000fea0003800000 */
.L_x_24829:
[----:B------:R-:W0:Y:S02]  /*81b0*/  F2I.S64.TRUNC R2, R2 ;  /* 0x0000000200027311 */ /* 0x000e24000020d900 */
[----:B0-----:R-:W-:Y:S01]  /*81c0*/  PRMT R0, R2, 0x7610, R0 ;  /* 0x0000761002007816 */ /* 0x001fe20000000000 */
[----:B------:R-:W-:Y:S06]  /*81d0*/  BRA `(.L_x_24814) ;  /* 0x0000000400107947 */ /* 0x000fec0003800000 */
.L_x_24827:
        /* <DEDUP_REMOVED lines=21> */
.L_x_24836:
[----:B------:R-:W-:Y:S05]  /*8330*/  BSYNC B1 ;  /* 0x0000000000017941 */ /* 0x000fea0003800000 */
.L_x_24835:
[----:B------:R-:W-:Y:S01]  /*8340*/  IMAD.SHL.U32 R2, R2, 0x200000, RZ ;  /* 0x0020000002027824 */ /* 0x000fe200078e00ff */
[----:B------:R-:W-:-:S04]  /*8350*/  LEA R3, R0, 0x37800000, 0x17 ;  /* 0x3780000000037811 */ /* 0x000fc800078eb8ff */
[----:B------:R-:W-:-:S07]  /*8360*/  LOP3.LUT R2, R3, R2, R4, 0xfe, !PT ;  /* 0x0000000203027212 */ /* 0x000fce00078efe04 */
.L_x_24834:
[----:B------:R-:W-:Y:S05]  /*8370*/  BSYNC B0 ;  /* 0x0000000000007941 */ /* 0x000fea0003800000 */
.L_x_24833:
[----:B------:R-:W0:Y:S02]  /*8380*/  F2I.S64.TRUNC R2, R2 ;  /* 0x0000000200027311 */ /* 0x000e24000020d900 */
[----:B0-----:R-:W-:Y:S01]  /*8390*/  PRMT R0, R2, 0x7610, R0 ;  /* 0x0000761002007816 */ /* 0x001fe20000000000 */
[----:B------:R-:W-:Y:S06]  /*83a0*/  BRA `(.L_x_24814) ;  /* 0x00000000009c7947 */ /* 0x000fec0003800000 */
.L_x_24826:
        /* <DEDUP_REMOVED lines=14> */
.L_x_24840:
[----:B------:R-:W-:Y:S05]  /*8490*/  BSYNC B0 ;  /* 0x0000000000007941 */ /* 0x000fea0003800000 */
.L_x_24839:
[----:B------:R-:W0:Y:S02]  /*84a0*/  F2I.S64.TRUNC R2, R2 ;  /* 0x0000000200027311 */ /* 0x000e24000020d900 */
[----:B0-----:R-:W-:Y:S01]  /*84b0*/  PRMT R0, R2, 0x7610, R0 ;  /* 0x0000761002007816 */ /* 0x001fe20000000000 */
[----:B------:R-:W-:Y:S06]  /*84c0*/  BRA `(.L_x_24814) ;  /* 0x0000000000547947 */ /* 0x000fec0003800000 */
.L_x_24813:
        /* <DEDUP_REMOVED lines=16> */
.L_x_24841:
[----:B------:R-:W-:Y:S01]  /*85d0*/  PRMT R0, RZ, 0x7610, R0 ;  /* 0x00007610ff007816 */ /* 0x000fe20000000000 */
[----:B------:R-:W-:Y:S06]  /*85e0*/  BRA `(.L_x_24814) ;  /* 0x00000000000c7947 */ /* 0x000fec0003800000 */
.L_x_24838:
[----:B------:R1:W5:Y:S01]  /*85f0*/  LDG.E.U8 R0, desc[UR36][R4.64] ;  /* 0x0000002404007981 */ /* 0x000362000c1e1100 */
[----:B------:R-:W-:Y:S05]  /*8600*/  BRA `(.L_x_24814) ;  /* 0x0000000000047947 */ /* 0x000fea0003800000 */
.L_x_24837:
[----:B------:R2:W5:Y:S02]  /*8610*/  LDG.E.U8 R0, desc[UR36][R4.64] ;  /* 0x0000002404007981 */ /* 0x000564000c1e1100 */
.L_x_24814:
        /* <DEDUP_REMOVED lines=16> */
.L_x_24845:
[----:B------:R3:W-:Y:S01]  /*8720*/  STG.E.U8 desc[UR36][R16.64], R3 ;  /* 0x0000000310007986 */ /* 0x0007e2000c101124 */
[----:B------:R-:W-:Y:S05]  /*8730*/  BRA `(.L_x_24847) ;  /* 0x0000000c00987947 */ /* 0x000fea0003800000 */
.L_x_24844:
        /* <DEDUP_REMOVED lines=10> */
.L_x_24849:
[----:B------:R-:W-:-:S05]  /*87e0*/  LOP3.LUT R3, R3, 0xff, RZ, 0xc0, !PT ;  /* 0x000000ff03037812 */ /* 0x000fca00078ec0ff */
[----:B------:R2:W-:Y:S01]  /*87f0*/  STG.E desc[UR36][R16.64], R3 ;  /* 0x0000000310007986 */ /* 0x0005e2000c101924 */
[----:B------:R-:W-:Y:S05]  /*8800*/  BRA `(.L_x_24847) ;  /* 0x0000000c00647947 */ /* 0x000fea0003800000 */
.L_x_24848:
[----:B------:R-:W-:-:S05]  /*8810*/  LOP3.LUT R3, R3, 0xff, RZ, 0xc0, !PT ;  /* 0x000000ff03037812 */ /* 0x000fca00078ec0ff */
[----:B------:R0:W-:Y:S01]  /*8820*/  STG.E.U16 desc[UR36][R16.64], R3 ;  /* 0x0000000310007986 */ /* 0x0001e2000c101524 */
[----:B------:R-:W-:Y:S05]  /*8830*/  BRA `(.L_x_24847) ;  /* 0x0000000c00587947 */ /* 0x000fea0003800000 */
.L_x_24843:
        /* <DEDUP_REMOVED lines=10> */
.L_x_24851:
[----:B------:R-:W-:-:S04]  /*88e0*/  LOP3.LUT R3, R3, 0xff, RZ, 0xc0, !PT ;  /* 0x000000ff03037812 */ /* 0x000fc800078ec0ff */
[----:B------:R-:W0:Y:S02]  /*88f0*/  I2F.U16 R0, R3 ;  /* 0x0000000300007306 */ /* 0x000e240000101000 */
[----:B0-----:R-:W-:-:S05]  /*8900*/  F2FP.F16.F32.PACK_AB R0, RZ, R0 ;  /* 0x00000000ff00723e */ /* 0x001fca00000000ff */
[----:B------:R0:W-:Y:S01]  /*8910*/  STG.E.U16 desc[UR36][R16.64], R0 ;  /* 0x0000000010007986 */ /* 0x0001e2000c101524 */
[----:B------:R-:W-:Y:S05]  /*8920*/  BRA `(.L_x_24847) ;  /* 0x0000000c001c7947 */ /* 0x000fea0003800000 */
.L_x_24850:
        /* <DEDUP_REMOVED lines=11> */
.L_x_24853:
[----:B------:R-:W-:-:S06]  /*89e0*/  LOP3.LUT R3, R3, 0xff, RZ, 0xc0, !PT ;  /* 0x000000ff03037812 */ /* 0x000fcc00078ec0ff */
[----:B------:R-:W0:Y:S02]  /*89f0*/  I2F.U16 R3, R3 ;  /* 0x0000000300037306 */ /* 0x000e240000101000 */
[----:B0-----:R-:W-:-:S04]  /*8a00*/  F2FP.F16.F32.PACK_AB R3, RZ, R3 ;  /* 0x00000003ff03723e */ /* 0x001fc800000000ff */
[----:B------:R-:W-:-:S05]  /*8a10*/  PRMT R3, R3, 0x5410, RZ ;  /* 0x0000541003037816 */ /* 0x000fca00000000ff */
[----:B------:R0:W-:Y:S01]  /*8a20*/  STG.E desc[UR36][R16.64], R3 ;  /* 0x0000000310007986 */ /* 0x0001e2000c101924 */
[----:B------:R-:W-:Y:S05]  /*8a30*/  BRA `(.L_x_24847) ;  /* 0x0000000800d87947 */ /* 0x000fea0003800000 */
.L_x_24852:
[----:B------:R-:W-:-:S06]  /*8a40*/  LOP3.LUT R3, R3, 0xff, RZ, 0xc0, !PT ;  /* 0x000000ff03037812 */ /* 0x000fcc00078ec0ff */
[----:B------:R-:W0:Y:S02]  /*8a50*/  I2F.F64.U16 R2, R3 ;  /* 0x0000000300027312 */ /* 0x000e240000101800 */
[----:B0-----:R0:W-:Y:S01]  /*8a60*/  STG.E.64 desc[UR36][R16.64], R2 ;  /* 0x0000000210007986 */ /* 0x0011e2000c101b24 */
[----:B------:R-:W-:Y:S05]  /*8a70*/  BRA `(.L_x_24847) ;  /* 0x0000000800c87947 */ /* 0x000fea0003800000 */
.L_x_24842:
        /* <DEDUP_REMOVED lines=12> */
.L_x_24856:
[----:B------:R-:W-:Y:S02]  /*8b40*/  LOP3.LUT R4, R3, 0xff, RZ, 0xc0, !PT ;  /* 0x000000ff03047812 */ /* 0x000fe400078ec0ff */
[----:B------:R-:W-:-:S04]  /*8b50*/  CS2R R6, SRZ ;  /* 0x0000000000067805 */ /* 0x000fc8000001ff00 */
[----:B------:R-:W0:Y:S02]  /*8b60*/  I2F.F64.U16 R4, R4 ;  /* 0x0000000400047312 */ /* 0x000e240000101800 */
[----:B0-----:R0:W-:Y:S01]  /*8b70*/  STG.E.128 desc[UR36][R16.64], R4 ;  /* 0x0000000410007986 */ /* 0x0011e2000c101d24 */
[----:B------:R-:W-:Y:S05]  /*8b80*/  BRA `(.L_x_24847) ;  /* 0x0000000800847947 */ /* 0x000fea0003800000 */
.L_x_24855:
        /* <DEDUP_REMOVED lines=22> */
.L_x_24860:
[----:B------:R-:W-:Y:S05]  /*8cf0*/  BSYNC B0 ;  /* 0x0000000000007941 */ /* 0x000fea0003800000 */
.L_x_24859:
[----:B------:R-:W-:-:S05]  /*8d00*/  LOP3.LUT R3, R0, R3, RZ, 0xfc, !PT ;  /* 0x0000000300037212 */ /* 0x000fca00078efcff */
[----:B------:R0:W-:Y:S01]  /*8d10*/  STG.E.U8 desc[UR36][R16.64], R3 ;  /* 0x0000000310007986 */ /* 0x0001e2000c101124 */
[----:B------:R-:W-:Y:S05]  /*8d20*/  BRA `(.L_x_24847) ;  /* 0x00000008001c7947 */ /* 0x000fea0003800000 */
.L_x_24858:
        /* <DEDUP_REMOVED lines=14> */
.L_x_24862:
[----:B------:R-:W-:Y:S01]  /*8e10*/  IMAD.MOV.U32 R0, RZ, RZ, 0x7f ;  /* 0x0000007fff007424 */ /* 0x000fe200078e00ff */
[----:B------:R-:W-:-:S04]  /*8e20*/  ISETP.GT.U32.AND P0, PT, R2, 0x7f800000, PT ;  /* 0x7f8000000200780c */ /* 0x000fc80003f04070 */
[----:B------:R-:W-:-:S09]  /*8e30*/  SEL R0, R0, 0x7c, P0 ;  /* 0x0000007c00007807 */ /* 0x000fd20000000000 */
.L_x_24863:
[----:B------:R-:W-:Y:S05]  /*8e40*/  BSYNC B0 ;  /* 0x0000000000007941 */ /* 0x000fea0003800000 */
.L_x_24861:
[----:B------:R-:W-:-:S04]  /*8e50*/  LOP3.LUT R2, R3, 0x80000000, RZ, 0xc0, !PT ;  /* 0x8000000003027812 */ /* 0x000fc800078ec0ff */
[----:B------:R-:W-:-:S04]  /*8e60*/  SHF.R.U32.HI R3, RZ, 0x18, R2 ;  /* 0x00000018ff037819 */ /* 0x000fc80000011602 */
[----:B------:R-:W-:-:S05]  /*8e70*/  LOP3.LUT R3, R0, R3, RZ, 0xfc, !PT ;  /* 0x0000000300037212 */ /* 0x000fca00078efcff */
[----:B------:R0:W-:Y:S01]  /*8e80*/  STG.E.U8 desc[UR36][R16.64], R3 ;  /* 0x0000000310007986 */ /* 0x0001e2000c101124 */
[----:B------:R-:W-:Y:S05]  /*8e90*/  BRA `(.L_x_24847) ;  /* 0x0000000400c07947 */ /* 0x000fea0003800000 */
.L_x_24857:
[----:B------:R-:W-:-:S04]  /*8ea0*/  LOP3.LUT R3, R3, 0xff, RZ, 0xc0, !PT ;  /* 0x000000ff03037812 */ /* 0x000fc800078ec0ff */
[----:B------:R-:W0:Y:S02]  /*8eb0*/  I2F.U16 R0, R3 ;  /* 0x0000000300007306 */ /* 0x000e240000101000 */
[----:B0-----:R-:W-:-:S05]  /*8ec0*/  F2FP.BF16.F32.PACK_AB R0, RZ, R0 ;  /* 0x00000000ff00723e */ /* 0x001fca00000010ff */
[----:B------:R0:W-:Y:S01]  /*8ed0*/  STG.E.U16 desc[UR36][R16.64], R0 ;  /* 0x0000000010007986 */ /* 0x0001e2000c101524 */
[----:B------:R-:W-:Y:S05]  /*8ee0*/  BRA `(.L_x_24847) ;  /* 0x0000000400ac7947 */ /* 0x000fea0003800000 */
.L_x_24854:
        /* <DEDUP_REMOVED lines=11> */
.L_x_24866:
        /* <DEDUP_REMOVED lines=18> */
.L_x_24869:
[----:B------:R-:W-:-:S04]  /*90c0*/  LOP3.LUT R2, R3, 0x80000000, RZ, 0xc0, !PT ;  /* 0x8000000003027812 */ /* 0x000fc800078ec0ff */
[----:B------:R-:W-:-:S04]  /*90d0*/  SHF.R.U32.HI R3, RZ, 0x18, R2 ;  /* 0x00000018ff037819 */ /* 0x000fc80000011602 */
[----:B------:R-:W-:-:S04]  /*90e0*/  LOP3.LUT R0, R0, R3, RZ, 0xfc, !PT ;  /* 0x0000000300007212 */ /* 0x000fc800078efcff */
[----:B------:R-:W-:-:S07]  /*90f0*/  PRMT R8, R0, 0x7610, R8 ;  /* 0x0000761000087816 */ /* 0x000fce0000000008 */
.L_x_24868:
[----:B------:R-:W-:Y:S05]  /*9100*/  BSYNC B0 ;  /* 0x0000000000007941 */ /* 0x000fea0003800000 */
.L_x_24867:
[----:B------:R0:W-:Y:S01]  /*9110*/  STG.E.U8 desc[UR36][R16.64], R8 ;  /* 0x0000000810007986 */ /* 0x0001e2000c101124 */
[----:B------:R-:W-:Y:S05]  /*9120*/  BRA `(.L_x_24847) ;  /* 0x00000004001c7947 */ /* 0x000fea0003800000 */
.L_x_24865:
        /* <DEDUP_REMOVED lines=18> */
.L_x_24872:
[----:B------:R-:W-:-:S04]  /*9250*/  LOP3.LUT R2, R3, 0x80000000, RZ, 0xc0, !PT ;  /* 0x8000000003027812 */ /* 0x000fc800078ec0ff */
[----:B------:R-:W-:-:S04]  /*9260*/  SHF.R.U32.HI R3, RZ, 0x18, R2 ;  /* 0x00000018ff037819 */ /* 0x000fc80000011602 */
[----:B------:R-:W-:-:S04]  /*9270*/  LOP3.LUT R0, R0, R3, RZ, 0xfc, !PT ;  /* 0x0000000300007212 */ /* 0x000fc800078efcff */
[----:B------:R-:W-:-:S07]  /*9280*/  PRMT R8, R0, 0x7610, R8 ;  /* 0x0000761000087816 */ /* 0x000fce0000000008 */
.L_x_24871:
[----:B------:R-:W-:Y:S05]  /*9290*/  BSYNC B0 ;  /* 0x0000000000007941 */ /* 0x000fea0003800000 */
.L_x_24870:
[----:B------:R0:W-:Y:S01]  /*92a0*/  STG.E.U8 desc[UR36][R16.64], R8 ;  /* 0x0000000810007986 */ /* 0x0001e2000c101124 */
[----:B------:R-:W-:Y:S05]  /*92b0*/  BRA `(.L_x_24847) ;  /* 0x0000000000b87947 */ /* 0x000fea0003800000 */
.L_x_24864:
        /* <DEDUP_REMOVED lines=23> */
.L_x_24846:
        /* <DEDUP_REMOVED lines=16> */
.L_x_24875:
[----:B------:R-:W-:Y:S05]  /*9530*/  BRA `(.L_x_24847) ;  /* 0x0000000000187947 */ /* 0x000fea0003800000 */
.L_x_24874:
[----:B------:R-:W-:Y:S01]  /*9540*/  LOP3.LUT R2, R3, 0xff, RZ, 0xc0, !PT ;  /* 0x000000ff03027812 */ /* 0x000fe200078ec0ff */
[----:B------:R-:W-:-:S05]  /*9550*/  IMAD.MOV.U32 R3, RZ, RZ, RZ ;  /* 0x000000ffff037224 */ /* 0x000fca00078e00ff */
[----:B------:R0:W-:Y:S01]  /*9560*/  STG.E.64 desc[UR36][R16.64], R2 ;  /* 0x0000000210007986 */ /* 0x0001e2000c101b24 */
[----:B------:R-:W-:Y:S05]  /*9570*/  BRA `(.L_x_24847) ;  /* 0x0000000000087947 */ /* 0x000fea0003800000 */
.L_x_24873:
[----:B------:R-:W-:-:S05]  /*9580*/  LOP3.LUT R3, R3, 0xff, RZ, 0xc0, !PT ;  /* 0x000000ff03037812 */ /* 0x000fca00078ec0ff */
[----:B------:R0:W-:Y:S02]  /*9590*/  STG.E desc[UR36][R16.64], R3 ;  /* 0x0000000310007986 */ /* 0x0001e4000c101924 */
.L_x_24847:
[----:B------:R-:W-:-:S07]  /*95a0*/  VIADD R19, R19, 0x80 ;  /* 0x0000008013137836 */ /* 0x000fce0000000000 */
.L_x_24807:
[----:B------:R-:W-:Y:S05]  /*95b0*/  BSYNC B6 ;  /* 0x0000000000067941 */ /* 0x000fea0003800000 */
.L_x_24806:
        /* <DEDUP_REMOVED lines=306> */
.L_x_24876:
        /* <DEDUP_REMOVED lines=20> */
.L_x_24880:
[----:B------:R4:W5:Y:S01]  /*aa20*/  LDG.E.U8 R0, desc[UR36][R4.64] ;  /* 0x0000002404007981 */ /* 0x000962000c1e1100 */
[----:B------:R-:W-:Y:S05]  /*aa30*/  BRA `(.L_x_24882) ;  /* 0x0000000c00647947 */ /* 0x000fea0003800000 */
.L_x_24879:
        /* <DEDUP_REMOVED lines=8> */
.L_x_24884:
[----:B------:R2:W5:Y:S01]  /*aac0*/  LDG.E.U8 R0, desc[UR36][R4.64] ;  /* 0x0000002404007981 */ /* 0x000562000c1e1100 */
[----:B------:R-:W-:Y:S05]  /*aad0*/  BRA `(.L_x_24882) ;  /* 0x0000000c003c7947 */ /* 0x000fea0003800000 */
.L_x_24883:
[----:B------:R0:W5:Y:S01]  /*aae0*/  LDG.E.U16 R0, desc[UR36][R4.64] ;  /* 0x0000002404007981 */ /* 0x000162000c1e1500 */
[----:B------:R-:W-:Y:S05]  /*aaf0*/  BRA `(.L_x_24882) ;  /* 0x0000000c00347947 */ /* 0x000fea0003800000 */
.L_x_24878:
        /* <DEDUP_REMOVED lines=10> */
.L_x_24886:
[----:B------:R-:W2:Y:S02]  /*aba0*/  LDG.E.U16 R2, desc[UR36][R4.64] ;  /* 0x0000002404027981 */ /* 0x000ea4000c1e1500 */
[----:B--2---:R-:W-:-:S06]  /*abb0*/  HADD2.F32 R2, -RZ, R2.H0_H0 ;  /* 0x20000002ff027230 */ /* 0x004fcc0000004100 */
[----:B------:R-:W0:Y:S02]  /*abc0*/  F2I.S64.TRUNC R2, R2 ;  /* 0x0000000200027311 */ /* 0x000e24000020d900 */
[----:B0-----:R-:W-:Y:S01]  /*abd0*/  PRMT R0, R2, 0x7610, R0 ;  /* 0x0000761002007816 */ /* 0x001fe20000000000 */
[----:B------:R-:W-:Y:S06]  /*abe0*/  BRA `(.L_x_24882) ;  /* 0x0000000800f87947 */ /* 0x000fec0003800000 */
.L_x_24885:
        /* <DEDUP_REMOVED lines=10> */
.L_x_24888:
[----:B------:R-:W2:Y:S02]  /*ac90*/  LDG.E.U16 R4, desc[UR36][R4.64] ;  /* 0x0000002404047981 */ /* 0x000ea4000c1e1500 */
[----:B--2---:R-:W-:-:S06]  /*aca0*/  HADD2.F32 R2, -RZ, R4.H0_H0 ;  /* 0x20000004ff027230 */ /* 0x004fcc0000004100 */
[----:B------:R-:W0:Y:S02]  /*acb0*/  F2I.S64.TRUNC R2, R2 ;  /* 0x0000000200027311 */ /* 0x000e24000020d900 */
[----:B0-----:R-:W-:Y:S01]  /*acc0*/  PRMT R0, R2, 0x7610, R0 ;  /* 0x0000761002007816 */ /* 0x001fe20000000000 */
[----:B------:R-:W-:Y:S06]  /*acd0*/  BRA `(.L_x_24882) ;  /* 0x0000000800bc7947 */ /* 0x000fec0003800000 */
.L_x_24887:
[----:B------:R-:W2:Y:S02]  /*ace0*/  LDG.E.64 R2, desc[UR36][R4.64] ;  /* 0x0000002404027981 */ /* 0x000ea4000c1e1b00 */
[----:B--2---:R-:W0:Y:S02]  /*acf0*/  F2I.S64.F64.TRUNC R2, R2 ;  /* 0x0000000200027311 */ /* 0x004e24000030d900 */
[----:B0-----:R-:W-:Y:S01]  /*ad00*/  PRMT R0, R2, 0x7610, R0 ;  /* 0x0000761002007816 */ /* 0x001fe20000000000 */
[----:B------:R-:W-:Y:S06]  /*ad10*/  BRA `(.L_x_24882) ;  /* 0x0000000800ac7947 */ /* 0x000fec0003800000 */
.L_x_24877:
        /* <DEDUP_REMOVED lines=12> */
.L_x_24891:
[----:B------:R-:W2:Y:S02]  /*ade0*/  LDG.E.64 R4, desc[UR36][R4.64] ;  /* 0x0000002404047981 */ /* 0x000ea4000c1e1b00 */
[----:B--2---:R-:W0:Y:S02]  /*adf0*/  F2I.S64.F64.TRUNC R2, R4 ;  /* 0x0000000400027311 */ /* 0x004e24000030d900 */
[----:B0-----:R-:W-:Y:S01]  /*ae00*/  PRMT R0, R2, 0x7610, R0 ;  /* 0x0000761002007816 */ /* 0x001fe20000000000 */
[----:B------:R-:W-:Y:S06]  /*ae10*/  BRA `(.L_x_24882) ;  /* 0x00000008006c7947 */ /* 0x000fec0003800000 */
.L_x_24890:
        /* <DEDUP_REMOVED lines=28> */
.L_x_24893:
        /* <DEDUP_REMOVED lines=15> */
.L_x_24892:
[----:B------:R-:W2:Y:S02]  /*b0d0*/  LDG.E.U16 R2, desc[UR36][R4.64] ;  /* 0x0000002404027981 */ /* 0x000ea4000c1e1500 */
[----:B--2---:R-:W-:-:S06]  /*b0e0*/  IMAD.U32 R2, R2, 0x10000, RZ ;  /* 0x0001000002027824 */ /* 0x004fcc00078e00ff */
[----:B------:R-:W0:Y:S02]  /*b0f0*/  F2I.S64.TRUNC R2, R2 ;  /* 0x0000000200027311 */ /* 0x000e24000020d900 */
[----:B0-----:R-:W-:Y:S01]  /*b100*/  PRMT R0, R2, 0x7610, R0 ;  /* 0x0000761002007816 */ /* 0x001fe20000000000 */
[----:B------:R-:W-:Y:S06]  /*b110*/  BRA `(.L_x_24882) ;  /* 0x0000000400ac7947 */ /* 0x000fec0003800000 */
.L_x_24889:
        /* <DEDUP_REMOVED lines=10> */
.L_x_24896:
        /* <DEDUP_REMOVED lines=21> */
.L_x_24900:
[----:B------:R-:W-:Y:S05]  /*b310*/  BSYNC B1 ;  /* 0x0000000000017941 */ /* 0x000fea0003800000 */
.L_x_24899:
[----:B------:R-:W-:Y:S01]  /*b320*/  IMAD.SHL.U32 R2, R2, 0x100000, RZ ;  /* 0x0010000002027824 */ /* 0x000fe200078e00ff */
[----:B------:R-:W-:-:S04]  /*b330*/  LEA R3, R0, 0x3b800000, 0x17 ;  /* 0x3b80000000037811 */ /* 0x000fc800078eb8ff */
[----:B------:R-:W-:-:S07]  /*b340*/  LOP3.LUT R2, R3, R2, R4, 0xfe, !PT ;  /* 0x0000000203027212 */ /* 0x000fce00078efe04 */
.L_x_24898:
[----:B------:R-:W-:Y:S05]  /*b350*/  BSYNC B0 ;  /* 0x0000000000007941 */ /* 0x000fea0003800000 */
.L_x_24897:
[----:B------:R-:W0:Y:S02]  /*b360*/  F2I.S64.TRUNC R2, R2 ;  /* 0x0000000200027311 */ /* 0x000e24000020d900 */
[----:B0-----:R-:W-:Y:S01]  /*b370*/  PRMT R0, R2, 0x7610, R0 ;  /* 0x0000761002007816 */ /* 0x001fe20000000000 */
[----:B------:R-:W-:Y:S06]  /*b380*/  BRA `(.L_x_24882) ;  /* 0x0000000400107947 */ /* 0x000fec0003800000 */
.L_x_24895:
        /* <DEDUP_REMOVED lines=21> */
.L_x_24904:
[----:B------:R-:W-:Y:S05]  /*b4e0*/  BSYNC B1 ;  /* 0x0000000000017941 */ /* 0x000fea0003800000 */
.L_x_24903:
[----:B------:R-:W-:Y:S01]  /*b4f0*/  IMAD.SHL.U32 R2, R2, 0x200000, RZ ;  /* 0x0020000002027824 */ /* 0x000fe200078e00ff */
[----:B------:R-:W-:-:S04]  /*b500*/  LEA R3, R0, 0x37800000, 0x17 ;  /* 0x3780000000037811 */ /* 0x000fc800078eb8ff */
[----:B------:R-:W-:-:S07]  /*b510*/  LOP3.LUT R2, R3, R2, R4, 0xfe, !PT ;  /* 0x0000000203027212 */ /* 0x000fce00078efe04 */
.L_x_24902:
[----:B------:R-:W-:Y:S05]  /*b520*/  BSYNC B0 ;  /* 0x0000000000007941 */ /* 0x000fea0003800000 */
.L_x_24901:
[----:B------:R-:W0:Y:S02]  /*b530*/  F2I.S64.TRUNC R2, R2 ;  /* 0x0000000200027311 */ /* 0x000e24000020d900 */
[----:B0-----:R-:W-:Y:S01]  /*b540*/  PRMT R0, R2, 0x7610, R0 ;  /* 0x0000761002007816 */ /* 0x001fe20000000000 */
[----:B------:R-:W-:Y:S06]  /*b550*/  BRA `(.L_x_24882) ;  /* 0x00000000009c7947 */ /* 0x000fec0003800000 */
.L_x_24894:
        /* <DEDUP_REMOVED lines=14> */
.L_x_24908:
[----:B------:R-:W-:Y:S05]  /*b640*/  BSYNC B0 ;  /* 0x0000000000007941 */ /* 0x000fea0003800000 */
.L_x_24907:
[----:B------:R-:W0:Y:S02]  /*b650*/  F2I.S64.TRUNC R2, R2 ;  /* 0x0000000200027311 */ /* 0x000e24000020d900 */
[----:B0-----:R-:W-:Y:S01]  /*b660*/  PRMT R0, R2, 0x7610, R0 ;  /* 0x0000761002007816 */ /* 0x001fe20000000000 */
[----:B------:R-:W-:Y:S06]  /*b670*/  BRA `(.L_x_24882) ;  /* 0x0000000000547947 */ /* 0x000fec0003800000 */
.L_x_24881:
        /* <DEDUP_REMOVED lines=16> */
.L_x_24909:
[----:B------:R-:W-:Y:S01]  /*b780*/  PRMT R0, RZ, 0x7610, R0 ;  /* 0x00007610ff007816 */ /* 0x000fe20000000000 */
[----:B------:R-:W-:Y:S06]  /*b790*/  BRA `(.L_x_24882) ;  /* 0x00000000000c7947 */ /* 0x000fec0003800000 */
.L_x_24906:
[----:B------:R0:W5:Y:S01]  /*b7a0*/  LDG.E.U8 R0, desc[UR36][R4.64] ;  /* 0x0000002404007981 */ /* 0x000162000c1e1100 */
[----:B------:R-:W-:Y:S05]  /*b7b0*/  BRA `(.L_x_24882) ;  /* 0x0000000000047947 */ /* 0x000fea0003800000 */
.L_x_24905:
[----:B------:R0:W5:Y:S02]  /*b7c0*/  LDG.E.U8 R0, desc[UR36][R4.64] ;  /* 0x0000002404007981 */ /* 0x000164000c1e1100 */
.L_x_24882:
        /* <DEDUP_REMOVED lines=16> */
.L_x_24913:
[----:B------:R-:W-:Y:S01]  /*b8d0*/  STG.E.U8 desc[UR36][R16.64], R3 ;  /* 0x0000000310007986 */ /* 0x000fe2000c101124 */
[----:B------:R-:W-:Y:S05]  /*b8e0*/  EXIT ;  /* 0x000000000000794d */ /* 0x000fea0003800000 */
.L_x_24912:
        /* <DEDUP_REMOVED lines=10> */
.L_x_24916:
[----:B------:R-:W-:-:S05]  /*b990*/  LOP3.LUT R3, R3, 0xff, RZ, 0xc0, !PT ;  /* 0x000000ff03037812 */ /* 0x000fca00078ec0ff */
[----:B------:R-:W-:Y:S01]  /*b9a0*/  STG.E desc[UR36][R16.64], R3 ;  /* 0x0000000310007986 */ /* 0x000fe2000c101924 */
[----:B------:R-:W-:Y:S05]  /*b9b0*/  EXIT ;  /* 0x000000000000794d */ /* 0x000fea0003800000 */
.L_x_24915:
[----:B------:R-:W-:-:S05]  /*b9c0*/  LOP3.LUT R3, R3, 0xff, RZ, 0xc0, !PT ;  /* 0x000000ff03037812 */ /* 0x000fca00078ec0ff */
[----:B------:R-:W-:Y:S01]  /*b9d0*/  STG.E.U16 desc[UR36][R16.64], R3 ;  /* 0x0000000310007986 */ /* 0x000fe2000c101524 */
[----:B------:R-:W-:Y:S05]  /*b9e0*/  EXIT ;  /* 0x000000000000794d */ /* 0x000fea0003800000 */
.L_x_24911:
        /* <DEDUP_REMOVED lines=10> */
.L_x_24918:
[----:B------:R-:W-:-:S04]  /*ba90*/  LOP3.LUT R3, R3, 0xff, RZ, 0xc0, !PT ;  /* 0x000000ff03037812 */ /* 0x000fc800078ec0ff */
[----:B------:R-:W0:Y:S02]  /*baa0*/  I2F.U16 R0, R3 ;  /* 0x0000000300007306 */ /* 0x000e240000101000 */
[----:B0-----:R-:W-:-:S05]  /*bab0*/  F2FP.F16.F32.PACK_AB R0, RZ, R0 ;  /* 0x00000000ff00723e */ /* 0x001fca00000000ff */
[----:B------:R-:W-:Y:S01]  /*bac0*/  STG.E.U16 desc[UR36][R16.64], R0 ;  /* 0x0000000010007986 */ /* 0x000fe2000c101524 */
[----:B------:R-:W-:Y:S05]  /*bad0*/  EXIT ;  /* 0x000000000000794d */ /* 0x000fea0003800000 */
.L_x_24917:
        /* <DEDUP_REMOVED lines=11> */
.L_x_24920:
[----:B------:R-:W-:-:S06]  /*bb90*/  LOP3.LUT R3, R3, 0xff, RZ, 0xc0, !PT ;  /* 0x000000ff03037812 */ /* 0x000fcc00078ec0ff */
[----:B------:R-:W0:Y:S02]  /*bba0*/  I2F.U16 R3, R3 ;  /* 0x0000000300037306 */ /* 0x000e240000101000 */
[----:B0-----:R-:W-:-:S04]  /*bbb0*/  F2FP.F16.F32.PACK_AB R3, RZ, R3 ;  /* 0x00000003ff03723e */ /* 0x001fc800000000ff */
[----:B------:R-:W-:-:S05]  /*bbc0*/  PRMT R3, R3, 0x5410, RZ ;  /* 0x0000541003037816 */ /* 0x000fca00000000ff */
[----:B------:R-:W-:Y:S01]  /*bbd0*/  STG.E desc[UR36][R16.64], R3 ;  /* 0x0000000310007986 */ /* 0x000fe2000c101924 */
[----:B------:R-:W-:Y:S05]  /*bbe0*/  EXIT ;  /* 0x000000000000794d */ /* 0x000fea0003800000 */
.L_x_24919:
[----:B------:R-:W-:-:S06]  /*bbf0*/  LOP3.LUT R3, R3, 0xff, RZ, 0xc0, !PT ;  /* 0x000000ff03037812 */ /* 0x000fcc00078ec0ff */
[----:B------:R-:W0:Y:S02]  /*bc00*/  I2F.F64.U16 R2, R3 ;  /* 0x0000000300027312 */ /* 0x000e240000101800 */
[----:B0-----:R-:W-:Y:S01]  /*bc10*/  STG.E.64 desc[UR36][R16.64], R2 ;  /* 0x0000000210007986 */ /* 0x001fe2000c101b24 */
[----:B------:R-:W-:Y:S05]  /*bc20*/  EXIT ;  /* 0x000000000000794d */ /* 0x000fea0003800000 */
.L_x_24910:
        /* <DEDUP_REMOVED lines=12> */
.L_x_24923:
[----:B------:R-:W-:Y:S02]  /*bcf0*/  LOP3.LUT R4, R3, 0xff, RZ, 0xc0, !PT ;  /* 0x000000ff03047812 */ /* 0x000fe400078ec0ff */
[----:B------:R-:W-:-:S04]  /*bd00*/  CS2R R6, SRZ ;  /* 0x0000000000067805 */ /* 0x000fc8000001ff00 */
[----:B------:R-:W0:Y:S02]  /*bd10*/  I2F.F64.U16 R4, R4 ;  /* 0x0000000400047312 */ /* 0x000e240000101800 */
[----:B0-----:R-:W-:Y:S01]  /*bd20*/  STG.E.128 desc[UR36][R16.64], R4 ;  /* 0x0000000410007986 */ /* 0x001fe2000c101d24 */
[----:B------:R-:W-:Y:S05]  /*bd30*/  EXIT ;  /* 0x000000000000794d */ /* 0x000fea0003800000 */
.L_x_24922:
        /* <DEDUP_REMOVED lines=22> */
.L_x_24927:
[----:B------:R-:W-:Y:S05]  /*bea0*/  BSYNC B0 ;  /* 0x0000000000007941 */ /* 0x000fea0003800000 */
.L_x_24926:
[----:B------:R-:W-:-:S05]  /*beb0*/  LOP3.LUT R3, R0, R3, RZ, 0xfc, !PT ;  /* 0x0000000300037212 */ /* 0x000fca00078efcff */
[----:B------:R-:W-:Y:S01]  /*bec0*/  STG.E.U8 desc[UR36][R16.64], R3 ;  /* 0x0000000310007986 */ /* 0x000fe2000c101124 */
[----:B------:R-:W-:Y:S05]  /*bed0*/  EXIT ;  /* 0x000000000000794d */ /* 0x000fea0003800000 */
.L_x_24925:
        /* <DEDUP_REMOVED lines=14> */
.L_x_24929:
[----:B------:R-:W-:Y:S01]  /*bfc0*/  IMAD.MOV.U32 R0, RZ, RZ, 0x7f ;  /* 0x0000007fff007424 */ /* 0x000fe200078e00ff */
[----:B------:R-:W-:-:S04]  /*bfd0*/  ISETP.GT.U32.AND P0, PT, R2, 0x7f800000, PT ;  /* 0x7f8000000200780c */ /* 0x000fc80003f04070 */
[----:B------:R-:W-:-:S09]  /*bfe0*/  SEL R0, R0, 0x7c, P0 ;  /* 0x0000007c00007807 */ /* 0x000fd20000000000 */
.L_x_24930:
[----:B------:R-:W-:Y:S05]  /*bff0*/  BSYNC B0 ;  /* 0x0000000000007941 */ /* 0x000fea0003800000 */
.L_x_24928:
[----:B------:R-:W-:-:S04]  /*c000*/  LOP3.LUT R2, R3, 0x80000000, RZ, 0xc0, !PT ;  /* 0x8000000003027812 */ /* 0x000fc800078ec0ff */
[----:B------:R-:W-:-:S04]  /*c010*/  SHF.R.U32.HI R3, RZ, 0x18, R2 ;  /* 0x00000018ff037819 */ /* 0x000fc80000011602 */
[----:B------:R-:W-:-:S05]  /*c020*/  LOP3.LUT R3, R0, R3, RZ, 0xfc, !PT ;  /* 0x0000000300037212 */ /* 0x000fca00078efcff */
[----:B------:R-:W-:Y:S01]  /*c030*/  STG.E.U8 desc[UR36][R16.64], R3 ;  /* 0x0000000310007986 */ /* 0x000fe2000c101124 */
[----:B------:R-:W-:Y:S05]  /*c040*/  EXIT ;  /* 0x000000000000794d */ /* 0x000fea0003800000 */
.L_x_24924:
[----:B------:R-:W-:-:S04]  /*c050*/  LOP3.LUT R3, R3, 0xff, RZ, 0xc0, !PT ;  /* 0x000000ff03037812 */ /* 0x000fc800078ec0ff */
[----:B------:R-:W0:Y:S02]  /*c060*/  I2F.U16 R0, R3 ;  /* 0x0000000300007306 */ /* 0x000e240000101000 */
[----:B0-----:R-:W-:-:S05]  /*c070*/  F2FP.BF16.F32.PACK_AB R0, RZ, R0 ;  /* 0x00000000ff00723e */ /* 0x001fca00000010ff */
[----:B------:R-:W-:Y:S01]  /*c080*/  STG.E.U16 desc[UR36][R16.64], R0 ;  /* 0x0000000010007986 */ /* 0x000fe2000c101524 */
[----:B------:R-:W-:Y:S05]  /*c090*/  EXIT ;  /* 0x000000000000794d */ /* 0x000fea0003800000 */
.L_x_24921:
        /* <DEDUP_REMOVED lines=11> */
.L_x_24933:
        /* <DEDUP_REMOVED lines=18> */
.L_x_24936:
[----:B------:R-:W-:-:S04]  /*c270*/  LOP3.LUT R2, R3, 0x80000000, RZ, 0xc0, !PT ;  /* 0x8000000003027812 */ /* 0x000fc800078ec0ff */
[----:B------:R-:W-:-:S04]  /*c280*/  SHF.R.U32.HI R3, RZ, 0x18, R2 ;  /* 0x00000018ff037819 */ /* 0x000fc80000011602 */
[----:B------:R-:W-:-:S04]  /*c290*/  LOP3.LUT R0, R0, R3, RZ, 0xfc, !PT ;  /* 0x0000000300007212 */ /* 0x000fc800078efcff */
[----:B------:R-:W-:-:S07]  /*c2a0*/  PRMT R8, R0, 0x7610, R8 ;  /* 0x0000761000087816 */ /* 0x000fce0000000008 */
.L_x_24935:
[----:B------:R-:W-:Y:S05]  /*c2b0*/  BSYNC B0 ;  /* 0x0000000000007941 */ /* 0x000fea0003800000 */
.L_x_24934:
[----:B------:R-:W-:Y:S01]  /*c2c0*/  STG.E.U8 desc[UR36][R16.64], R8 ;  /* 0x0000000810007986 */ /* 0x000fe2000c101124 */
[----:B------:R-:W-:Y:S05]  /*c2d0*/  EXIT ;  /* 0x000000000000794d */ /* 0x000fea0003800000 */
.L_x_24932:
        /* <DEDUP_REMOVED lines=18> */
.L_x_24939:
[----:B------:R-:W-:-:S04]  /*c400*/  LOP3.LUT R2, R3, 0x80000000, RZ, 0xc0, !PT ;  /* 0x8000000003027812 */ /* 0x000fc800078ec0ff */
[----:B------:R-:W-:-:S04]  /*c410*/  SHF.R.U32.HI R3, RZ, 0x18, R2 ;  /* 0x00000018ff037819 */ /* 0x000fc80000011602 */
[----:B------:R-:W-:-:S04]  /*c420*/  LOP3.LUT R0, R0, R3, RZ, 0xfc, !PT ;  /* 0x0000000300007212 */ /* 0x000fc800078efcff */
[----:B------:R-:W-:-:S07]  /*c430*/  PRMT R8, R0, 0x7610, R8 ;  /* 0x0000761000087816 */ /* 0x000fce0000000008 */
.L_x_24938:
[----:B------:R-:W-:Y:S05]  /*c440*/  BSYNC B0 ;  /* 0x0000000000007941 */ /* 0x000fea0003800000 */
.L_x_24937:
[----:B------:R-:W-:Y:S01]  /*c450*/  STG.E.U8 desc[UR36][R16.64], R8 ;  /* 0x0000000810007986 */ /* 0x000fe2000c101124 */
[----:B------:R-:W-:Y:S05]  /*c460*/  EXIT ;  /* 0x000000000000794d */ /* 0x000fea0003800000 */
.L_x_24931:
        /* <DEDUP_REMOVED lines=23> */
.L_x_24914:
        /* <DEDUP_REMOVED lines=16> */
.L_x_24942:
[----:B------:R-:W-:Y:S05]  /*c6e0*/  EXIT ;  /* 0x000000000000794d */ /* 0x000fea0003800000 */
.L_x_24941:
[----:B------:R-:W-:Y:S01]  /*c6f0*/  LOP3.LUT R2, R3, 0xff, RZ, 0xc0, !PT ;  /* 0x000000ff03027812 */ /* 0x000fe200078ec0ff */
[----:B------:R-:W-:-:S05]  /*c700*/  IMAD.MOV.U32 R3, RZ, RZ, RZ ;  /* 0x000000ffff037224 */ /* 0x000fca00078e00ff */
[----:B------:R-:W-:Y:S01]  /*c710*/  STG.E.64 desc[UR36][R16.64], R2 ;  /* 0x0000000210007986 */ /* 0x000fe2000c101b24 */
[----:B------:R-:W-:Y:S05]  /*c720*/  EXIT ;  /* 0x000000000000794d */ /* 0x000fea0003800000 */
.L_x_24940:
[----:B------:R-:W-:-:S05]  /*c730*/  LOP3.LUT R3, R3, 0xff, RZ, 0xc0, !PT ;  /* 0x000000ff03037812 */ /* 0x000fca00078ec0ff */
[----:B------:R-:W-:Y:S01]  /*c740*/  STG.E desc[UR36][R16.64], R3 ;  /* 0x0000000310007986 */ /* 0x000fe2000c101924 */
[----:B------:R-:W-:Y:S05]  /*c750*/  EXIT ;  /* 0x000000000000794d */ /* 0x000fea0003800000 */
.L_x_24943:
        /* <DEDUP_REMOVED lines=10> */
.L_x_26358:


//--------------------- .text._ZN2at6native27unrolled_elementwise_kernelINS0_13AUnaryFunctorIhhhNS0_17BitwiseAndFunctorIhEEEESt5arrayIPcLm2EELi4E23TrivialOffsetCalculatorILi1EjESA_NS0_6memory12LoadWithCastILi1EEENSB_13StoreWithCastILi1EEEEEviT_T0_T2_T3_T4_T5_ --------------------------
	.section	.text._ZN2at6native27unrolled_elementwise_kernelINS0_13AUnaryFunctorIhhhNS0_17BitwiseAndFunctorIhEEEESt5arrayIPcLm2EELi4E23TrivialOffsetCalculatorILi1EjESA_NS0_6memory12LoadWithCastILi1EEENSB_13StoreWithCastILi1EEEEEviT_T0_T2_T3_T4_T5_,"ax",@progbits
	.align	128
        .global         _ZN2at6native27unrolled_elementwise_kernelINS0_13AUnaryFunctorIhhhNS0_17BitwiseAndFunctorIhEEEESt5arrayIPcLm2EELi4E23TrivialOffsetCalculatorILi1EjESA_NS0_6memory12LoadWithCastILi1EEENSB_13StoreWithCastILi1EEEEEviT_T0_T2_T3_T4_T5_
        .type           _ZN2at6native27unrolled_elementwise_kernelINS0_13AUnaryFunctorIhhhNS0_17BitwiseAndFunctorIhEEEESt5arrayIPcLm2EELi4E23TrivialOffsetCalculatorILi1EjESA_NS0_6memory12LoadWithCastILi1EEENSB_13StoreWithCastILi1EEEEEviT_T0_T2_T3_T4_T5_,@function
        .size           _ZN2at6native27unrolled_elementwise_kernelINS0_13AUnaryFunctorIhhhNS0_17BitwiseAndFunctorIhEEEESt5arrayIPcLm2EELi4E23TrivialOffsetCalculatorILi1EjESA_NS0_6memory12LoadWithCastILi1EEENSB_13StoreWithCastILi1EEEEEviT_T0_T2_T3_T4_T5_,(.L_x_26359 - _ZN2at6native27unrolled_elementwise_kernelINS0_13AUnaryFunctorIhhhNS0_17BitwiseAndFunctorIhEEEESt5arrayIPcLm2EELi4E23TrivialOffsetCalculatorILi1EjESA_NS0_6memory12LoadWithCastILi1EEENSB_13StoreWithCastILi1EEEEEviT_T0_T2_T3_T4_T5_)
        .other          _ZN2at6native27unrolled_elementwise_kernelINS0_13AUnaryFunctorIhhhNS0_17BitwiseAndFunctorIhEEEESt5arrayIPcLm2EELi4E23TrivialOffsetCalculatorILi1EjESA_NS0_6memory12LoadWithCastILi1EEENSB_13StoreWithCastILi1EEEEEviT_T0_T2_T3_T4_T5_,@"STO_CUDA_ENTRY STV_DEFAULT"
_ZN2at6native27unrolled_elementwise_kernelINS0_13AUnaryFunctorIhhhNS0_17BitwiseAndFunctorIhEEEESt5arrayIPcLm2EELi4E23TrivialOffsetCalculatorILi1EjESA_NS0_6memory12LoadWithCastILi1EEENSB_13StoreWithCastILi1EEEEEviT_T0_T2_T3_T4_T5_:
.text._ZN2at6native27unrolled_elementwise_kernelINS0_13AUnaryFunctorIhhhNS0_17BitwiseAndFunctorIhEEEESt5arrayIPcLm2EELi4E23TrivialOffsetCalculatorILi1EjESA_NS0_6memory12LoadWithCastILi1EEENSB_13StoreWithCastILi1EEEEEviT_T0_T2_T3_T4_T5_:
        /* <DEDUP_REMOVED lines=31> */
.L_x_24949:
[----:B------:R3:W5:Y:S01]  /*01f0*/  LDG.E.U8 R26, desc[UR36][R4.64] ;  /* 0x00000024041a7981 */ /* 0x000762000c1e1100 */
[----:B------:R-:W-:Y:S05]  /*0200*/  BRA `(.L_x_24951) ;  /* 0x0000000c00687947 */ /* 0x000fea0003800000 */
.L_x_24948:
        /* <DEDUP_REMOVED lines=8> */
.L_x_24953:
[----:B------:R1:W5:Y:S01]  /*0290*/  LDG.E.U8 R26, desc[UR36][R4.64] ;  /* 0x00000024041a7981 */ /* 0x000362000c1e1100 */
[----:B------:R-:W-:Y:S05]  /*02a0*/  BRA `(.L_x_24951) ;  /* 0x0000000c00407947 */ /* 0x000fea0003800000 */
.L_x_24952:
[----:B------:R2:W5:Y:S01]  /*02b0*/  LDG.E.U16 R26, desc[UR36][R4.64] ;  /* 0x00000024041a7981 */ /* 0x000562000c1e1500 */
[----:B------:R-:W-:Y:S05]  /*02c0*/  BRA `(.L_x_24951) ;  /* 0x0000000c00387947 */ /* 0x000fea0003800000 */
.L_x_24947:
        /* <DEDUP_REMOVED lines=10> */
.L_x_24955:
[----:B------:R-:W2:Y:S02]  /*0370*/  LDG.E.U16 R2, desc[UR36][R4.64] ;  /* 0x0000002404027981 */ /* 0x000ea4000c1e1500 */
[----:B--2---:R-:W-:-:S06]  /*0380*/  HADD2.F32 R2, -RZ, R2.H0_H0 ;  /* 0x20000002ff027230 */ /* 0x004fcc0000004100 */
[----:B------:R-:W0:Y:S02]  /*0390*/  F2I.S64.TRUNC R2, R2 ;  /* 0x0000000200027311 */ /* 0x000e24000020d900 */
[----:B0-----:R-:W-:Y:S01]  /*03a0*/  PRMT R26, R2, 0x7610, R26 ;  /* 0x00007610021a7816 */ /* 0x001fe2000000001a */
[----:B------:R-:W-:Y:S06]  /*03b0*/  BRA `(.L_x_24951) ;  /* 0x0000000800fc7947 */ /* 0x000fec0003800000 */
.L_x_24954:
        /* <DEDUP_REMOVED lines=10> */
.L_x_24957:
[----:B------:R-:W2:Y:S02]  /*0460*/  LDG.E.U16 R4, desc[UR36][R4.64] ;  /* 0x0000002404047981 */ /* 0x000ea4000c1e1500 */
[----:B--2---:R-:W-:-:S06]  /*0470*/  HADD2.F32 R2, -RZ, R4.H0_H0 ;  /* 0x20000004ff027230 */ /* 0x004fcc0000004100 */
[----:B------:R-:W0:Y:S02]  /*0480*/  F2I.S64.TRUNC R2, R2 ;  /* 0x0000000200027311 */ /* 0x000e24000020d900 */
[----:B0-----:R-:W-:Y:S01]  /*0490*/  PRMT R26, R2, 0x7610, R26 ;  /* 0x00007610021a7816 */ /* 0x001fe2000000001a */
[----:B------:R-:W-:Y:S06]  /*04a0*/  BRA `(.L_x_24951) ;  /* 0x0000000800c07947 */ /* 0x000fec0003800000 */
.L_x_24956:
[----:B------:R-:W2:Y:S02]  /*04b0*/  LDG.E.64 R2, desc[UR36][R4.64] ;  /* 0x0000002404027981 */ /* 0x000ea4000c1e1b00 */
[----:B--2---:R-:W0:Y:S02]  /*04c0*/  F2I.S64.F64.TRUNC R2, R2 ;  /* 0x0000000200027311 */ /* 0x004e24000030d900 */
[----:B0-----:R-:W-:Y:S01]  /*04d0*/  PRMT R26, R2, 0x7610, R26 ;  /* 0x00007610021a7816 */ /* 0x001fe2000000001a */
[----:B------:R-:W-:Y:S06]  /*04e0*/  BRA `(.L_x_24951) ;  /* 0x0000000800b07947 */ /* 0x000fec0003800000 */
.L_x_24946:
        /* <DEDUP_REMOVED lines=12> */
.L_x_24960:
[----:B------:R-:W2:Y:S02]  /*05b0*/  LDG.E.64 R4, desc[UR36][R4.64] ;  /* 0x0000002404047981 */ /* 0x000ea4000c1e1b00 */
[----:B--2---:R-:W0:Y:S02]  /*05c0*/  F2I.S64.F64.TRUNC R2, R4 ;  /* 0x0000000400027311 */ /* 0x004e24000030d900 */
[----:B0-----:R-:W-:Y:S01]  /*05d0*/  PRMT R26, R2, 0x7610, R26 ;  /* 0x00007610021a7816 */ /* 0x001fe2000000001a */
[----:B------:R-:W-:Y:S06]  /*05e0*/  BRA `(.L_x_24951) ;  /* 0x0000000800707947 */ /* 0x000fec0003800000 */
.L_x_24959:
        /* <DEDUP_REMOVED lines=28> */
.L_x_24962:
        /* <DEDUP_REMOVED lines=16> */
.L_x_24961:
[----:B------:R-:W2:Y:S02]  /*08b0*/  LDG.E.U16 R2, desc[UR36][R4.64] ;  /* 0x0000002404027981 */ /* 0x000ea4000c1e1500 */
[----:B--2---:R-:W-:-:S06]  /*08c0*/  IMAD.U32 R2, R2, 0x10000, RZ ;  /* 0x0001000002027824 */ /* 0x004fcc00078e00ff */
[----:B------:R-:W0:Y:S02]  /*08d0*/  F2I.S64.TRUNC R2, R2 ;  /* 0x0000000200027311 */ /* 0x000e24000020d900 */
[----:B0-----:R-:W-:Y:S01]  /*08e0*/  PRMT R26, R2, 0x7610, R26 ;  /* 0x00007610021a7816 */ /* 0x001fe2000000001a */
[----:B------:R-:W-:Y:S06]  /*08f0*/  BRA `(.L_x_24951) ;  /* 0x0000000400ac7947 */ /* 0x000fec0003800000 */
.L_x_24958:
        /* <DEDUP_REMOVED lines=10> */
.L_x_24965:
        /* <DEDUP_REMOVED lines=21> */
.L_x_24969:
[----:B------:R-:W-:Y:S05]  /*0af0*/  BSYNC B1 ;  /* 0x0000000000017941 */ /* 0x000fea0003800000 */
.L_x_24968:
[----:B------:R-:W-:Y:S01]  /*0b00*/  IMAD.SHL.U32 R2, R2, 0x100000, RZ ;  /* 0x0010000002027824 */ /* 0x000fe200078e00ff */
[----:B------:R-:W-:-:S04]  /*0b10*/  LEA R3, R0, 0x3b800000, 0x17 ;  /* 0x3b80000000037811 */ /* 0x000fc800078eb8ff */
[----:B------:R-:W-:-:S07]  /*0b20*/  LOP3.LUT R2, R3, R2, R4, 0xfe, !PT ;  /* 0x0000000203027212 */ /* 0x000fce00078efe04 */
.L_x_24967:
[----:B------:R-:W-:Y:S05]  /*0b30*/  BSYNC B0 ;  /* 0x0000000000007941 */ /* 0x000fea0003800000 */
.L_x_24966:
[----:B------:R-:W0:Y:S02]  /*0b40*/  F2I.S64.TRUNC R2, R2 ;  /* 0x0000000200027311 */ /* 0x000e24000020d900 */
[----:B0-----:R-:W-:Y:S01]  /*0b50*/  PRMT R26, R2, 0x7610, R26 ;  /* 0x00007610021a7816 */ /* 0x001fe2000000001a */
[----:B------:R-:W-:Y:S06]  /*0b60*/  BRA `(.L_x_24951) ;  /* 0x0000000400107947 */ /* 0x000fec0003800000 */
.L_x_24964:
        /* <DEDUP_REMOVED lines=21> */
.L_x_24973:
[----:B------:R-:W-:Y:S05]  /*0cc0*/  BSYNC B1 ;  /* 0x0000000000017941 */ /* 0x000fea0003800000 */
.L_x_24972:
[----:B------:R-:W-:Y:S01]  /*0cd0*/  IMAD.SHL.U32 R2, R2, 0x200000, RZ ;  /* 0x0020000002027824 */ /* 0x000fe200078e00ff */
[----:B------:R-:W-:-:S04]  /*0ce0*/  LEA R3, R0, 0x37800000, 0x17 ;  /* 0x3780000000037811 */ /* 0x000fc800078eb8ff */
[----:B------:R-:W-:-:S07]  /*0cf0*/  LOP3.LUT R2, R3, R2, R4, 0xfe, !PT ;  /* 0x0000000203027212 */ /* 0x000fce00078efe04 */
.L_x_24971:
[----:B------:R-:W-:Y:S05]  /*0d00*/  BSYNC B0 ;  /* 0x0000000000007941 */ /* 0x000fea0003800000 */
.L_x_24970:
[----:B------:R-:W0:Y:S02]  /*0d10*/  F2I.S64.TRUNC R2, R2 ;  /* 0x0000000200027311 */ /* 0x000e24000020d900 */
[----:B0-----:R-:W-:Y:S01]  /*0d20*/  PRMT R26, R2, 0x7610, R26 ;  /* 0x00007610021a7816 */ /* 0x001fe2000000001a */
[----:B------:R-:W-:Y:S06]  /*0d30*/  BRA `(.L_x_24951) ;  /* 0x00000000009c7947 */ /* 0x000fec0003800000 */
.L_x_24963:
        /* <DEDUP_REMOVED lines=14> */
.L_x_24977:
[----:B------:R-:W-:Y:S05]  /*0e20*/  BSYNC B0 ;  /* 0x0000000000007941 */ /* 0x000fea0003800000 */
.L_x_24976:
[----:B------:R-:W0:Y:S02]  /*0e30*/  F2I.S64.TRUNC R2, R2 ;  /* 0x0000000200027311 */ /* 0x000e24000020d900 */
[----:B0-----:R-:W-:Y:S01]  /*0e40*/  PRMT R26, R2, 0x7610, R26 ;  /* 0x00007610021a7816 */ /* 0x001fe2000000001a */
[----:B------:R-:W-:Y:S06]  /*0e50*/  BRA `(.L_x_24951) ;  /* 0x0000000000547947 */ /* 0x000fec0003800000 */
.L_x_24950:
        /* <DEDUP_REMOVED lines=16> */
.L_x_24978:
[----:B------:R-:W-:Y:S01]  /*0f60*/  PRMT R26, RZ, 0x7610, R26 ;  /* 0x00007610ff1a7816 */ /* 0x000fe2000000001a */
[----:B------:R-:W-:Y:S06]  /*0f70*/  BRA `(.L_x_24951) ;  /* 0x00000000000c7947 */ /* 0x000fec0003800000 */
.L_x_24975:
[----:B------:R0:W5:Y:S01]  /*0f80*/  LDG.E.U8 R26, desc[UR36][R4.64] ;  /* 0x00000024041a7981 */ /* 0x000162000c1e1100 */
[----:B------:R-:W-:Y:S05]  /*0f90*/  BRA `(.L_x_24951) ;  /* 0x0000000000047947 */ /* 0x000fea0003800000 */
.L_x_24974:
[----:B------:R0:W5:Y:S02]  /*0fa0*/  LDG.E.U8 R26, desc[UR36][R4.64] ;  /* 0x00000024041a7981 */ /* 0x000164000c1e1100 */
.L_x_24951:
[----:B------:R-:W1:Y:S02]  /*0fb0*/  S2R R17, SR_TID.X ;  /* 0x0000000000117919 */ /* 0x000e640000002100 */
[----:B-1----:R-:W-:-:S07]  /*0fc0*/  VIADD R17, R17, 0x80 ;  /* 0x0000008011117836 */ /* 0x002fce0000000000 */
.L_x_24945:
[----:B------:R-:W-:Y:S05]  /*0fd0*/  BSYNC B6 ;  /* 0x0000000000067941 */ /* 0x000fea0003800000 */
.L_x_24944:
        /* <DEDUP_REMOVED lines=23> */
.L_x_24984:
[----:B------:R0:W5:Y:S01]  /*1150*/  LDG.E.U8 R18, desc[UR36][R4.64] ;  /* 0x0000002404127981 */ /* 0x000162000c1e1100 */
[----:B------:R-:W-:Y:S05]  /*1160*/  BRA `(.L_x_24986) ;  /* 0x0000000c00647947 */ /* 0x000fea0003800000 */
.L_x_24983:
        /* <DEDUP_REMOVED lines=8> */
.L_x_24988:
[----:B------:R4:W5:Y:S01]  /*11f0*/  LDG.E.U8 R18, desc[UR36][R4.64] ;  /* 0x0000002404127981 */ /* 0x000962000c1e1100 */
[----:B------:R-:W-:Y:S05]  /*1200*/  BRA `(.L_x_24986) ;  /* 0x0000000c003c7947 */ /* 0x000fea0003800000 */
.L_x_24987:
[----:B------:R0:W5:Y:S01]  /*1210*/  LDG.E.U16 R18, desc[UR36][R4.64] ;  /* 0x0000002404127981 */ /* 0x000162000c1e1500 */
[----:B------:R-:W-:Y:S05]  /*1220*/  BRA `(.L_x_24986) ;  /* 0x0000000c00347947 */ /* 0x000fea0003800000 */
.L_x_24982:
        /* <DEDUP_REMOVED lines=10> */
.L_x_24990:
[----:B------:R-:W2:Y:S02]  /*12d0*/  LDG.E.U16 R2, desc[UR36][R4.64] ;  /* 0x0000002404027981 */ /* 0x000ea4000c1e1500 */
[----:B--2---:R-:W-:-:S06]  /*12e0*/  HADD2.F32 R2, -RZ, R2.H0_H0 ;  /* 0x20000002ff027230 */ /* 0x004fcc0000004100 */
[----:B------:R-:W0:Y:S02]  /*12f0*/  F2I.S64.TRUNC R2, R2 ;  /* 0x0000000200027311 */ /* 0x000e24000020d900 */
[----:B0-----:R-:W-:Y:S01]  /*1300*/  PRMT R18, R2, 0x7610, R18 ;  /* 0x0000761002127816 */ /* 0x001fe20000000012 */
[----:B------:R-:W-:Y:S06]  /*1310*/  BRA `(.L_x_24986) ;  /* 0x0000000800f87947 */ /* 0x000fec0003800000 */
.L_x_24989:
        /* <DEDUP_REMOVED lines=10> */
.L_x_24992:
[----:B------:R-:W2:Y:S02]  /*13c0*/  LDG.E.U16 R4, desc[UR36][R4.64] ;  /* 0x0000002404047981 */ /* 0x000ea4000c1e1500 */
[----:B--2---:R-:W-:-:S06]  /*13d0*/  HADD2.F32 R2, -RZ, R4.H0_H0 ;  /* 0x20000004ff027230 */ /* 0x004fcc0000004100 */
[----:B------:R-:W0:Y:S02]  /*13e0*/  F2I.S64.TRUNC R2, R2 ;  /* 0x0000000200027311 */ /* 0x000e24000020d900 */
[----:B0-----:R-:W-:Y:S01]  /*13f0*/  PRMT R18, R2, 0x7610, R18 ;  /* 0x0000761002127816 */ /* 0x001fe20000000012 */
[----:B------:R-:W-:Y:S06]  /*1400*/  BRA `(.L_x_24986) ;  /* 0x0000000800bc7947 */ /* 0x000fec0003800000 */
.L_x_24991:
[----:B------:R-:W2:Y:S02]  /*1410*/  LDG.E.64 R2, desc[UR36][R4.64] ;  /* 0x0000002404027981 */ /* 0x000ea4000c1e1b00 */
[----:B--2---:R-:W0:Y:S02]  /*1420*/  F2I.S64.F64.TRUNC R2, R2 ;  /* 0x0000000200027311 */ /* 0x004e24000030d900 */
[----:B0-----:R-:W-:Y:S01]  /*1430*/  PRMT R18, R2, 0x7610, R18 ;  /* 0x0000761002127816 */ /* 0x001fe20000000012 */
[----:B------:R-:W-:Y:S06]  /*1440*/  BRA `(.L_x_24986) ;  /* 0x0000000800ac7947 */ /* 0x000fec0003800000 */
.L_x_24981:
        /* <DEDUP_REMOVED lines=12> */
.L_x_24995:
[----:B------:R-:W2:Y:S02]  /*1510*/  LDG.E.64 R4, desc[UR36][R4.64] ;  /* 0x0000002404047981 */ /* 0x000ea4000c1e1b00 */
[----:B--2---:R-:W0:Y:S02]  /*1520*/  F2I.S64.F64.TRUNC R2, R4 ;  /* 0x0000000400027311 */ /* 0x004e24000030d900 */
[----:B0-----:R-:W-:Y:S01]  /*1530*/  PRMT R18, R2, 0x7610, R18 ;  /* 0x0000761002127816 */ /* 0x001fe20000000012 */
[----:B------:R-:W-:Y:S06]  /*1540*/  BRA `(.L_x_24986) ;  /* 0x00000008006c7947 */ /* 0x000fec0003800000 */
.L_x_24994:
        /* <DEDUP_REMOVED lines=28> */
.L_x_24997:
        /* <DEDUP_REMOVED lines=15> */
.L_x_24996:
[----:B------:R-:W2:Y:S02]  /*1800*/  LDG.E.U16 R2, desc[UR36][R4.64] ;  /* 0x0000002404027981 */ /* 0x000ea4000c1e1500 */
[----:B--2---:R-:W-:-:S06]  /*1810*/  IMAD.U32 R2, R2, 0x10000, RZ ;  /* 0x0001000002027824 */ /* 0x004fcc00078e00ff */
[----:B------:R-:W0:Y:S02]  /*1820*/  F2I.S64.TRUNC R2, R2 ;  /* 0x0000000200027311 */ /* 0x000e24000020d900 */
[----:B0-----:R-:W-:Y:S01]  /*1830*/  PRMT R18, R2, 0x7610, R18 ;  /* 0x0000761002127816 */ /* 0x001fe20000000012 */
[----:B------:R-:W-:Y:S06]  /*1840*/  BRA `(.L_x_24986) ;  /* 0x0000000400ac7947 */ /* 0x000fec0003800000 */
.L_x_24993:
        /* <DEDUP_REMOVED lines=10> */
.L_x_25000:
        /* <DEDUP_REMOVED lines=21> */
.L_x_25004:
[----:B------:R-:W-:Y:S05]  /*1a40*/  BSYNC B1 ;  /* 0x0000000000017941 */ /* 0x000fea0003800000 */
.L_x_25003:
[----:B------:R-:W-:Y:S01]  /*1a50*/  IMAD.SHL.U32 R2, R2, 0x100000, RZ ;  /* 0x0010000002027824 */ /* 0x000fe200078e00ff */
[----:B------:R-:W-:-:S04]  /*1a60*/  LEA R3, R0, 0x3b800000, 0x17 ;  /* 0x3b80000000037811 */ /* 0x000fc800078eb8ff */
[----:B------:R-:W-:-:S07]  /*1a70*/  LOP3.LUT R2, R3, R2, R4, 0xfe, !PT ;  /* 0x0000000203027212 */ /* 0x000fce00078efe04 */
.L_x_25002:
[----:B------:R-:W-:Y:S05]  /*1a80*/  BSYNC B0 ;  /* 0x0000000000007941 */ /* 0x000fea0003800000 */
.L_x_25001:
[----:B------:R-:W0:Y:S02]  /*1a90*/  F2I.S64.TRUNC R2, R2 ;  /* 0x0000000200027311 */ /* 0x000e24000020d900 */
[----:B0-----:R-:W-:Y:S01]  /*1aa0*/  PRMT R18, R2, 0x7610, R18 ;  /* 0x0000761002127816 */ /* 0x001fe20000000012 */
[----:B------:R-:W-:Y:S06]  /*1ab0*/  BRA `(.L_x_24986) ;  /* 0x0000000400107947 */ /* 0x000fec0003800000 */
.L_x_24999:
        /* <DEDUP_REMOVED lines=21> */
.L_x_25008:
[----:B------:R-:W-:Y:S05]  /*1c10*/  BSYNC B1 ;  /* 0x0000000000017941 */ /* 0x000fea0003800000 */
.L_x_25007:
[----:B------:R-:W-:Y:S01]  /*1c20*/  IMAD.SHL.U32 R2, R2, 0x200000, RZ ;  /* 0x0020000002027824 */ /* 0x000fe200078e00ff */
[----:B------:R-:W-:-:S04]  /*1c30*/  LEA R3, R0, 0x37800000, 0x17 ;  /* 0x3780000000037811 */ /* 0x000fc800078eb8ff */
[----:B------:R-:W-:-:S07]  /*1c40*/  LOP3.LUT R2, R3, R2, R4, 0xfe, !PT ;  /* 0x0000000203027212 */ /* 0x000fce00078efe04 */
.L_x_25006:
[----:B------:R-:W-:Y:S05]  /*1c50*/  BSYNC B0 ;  /* 0x0000000000007941 */ /* 0x000fea0003800000 */
.L_x_25005:
[----:B------:R-:W0:Y:S02]  /*1c60*/  F2I.S64.TRUNC R2, R2 ;  /* 0x0000000200027311 */ /* 0x000e24000020d900 */
[----:B0-----:R-:W-:Y:S01]  /*1c70*/  PRMT R18, R2, 0x7610, R18 ;  /* 0x0000761002127816 */ /* 0x001fe20000000012 */
[----:B------:R-:W-:Y:S06]  /*1c80*/  BRA `(.L_x_24986) ;  /* 0x00000000009c7947 */ /* 0x000fec0003800000 */
.L_x_24998:
        /* <DEDUP_REMOVED lines=14> */
.L_x_25012:
[----:B------:R-:W-:Y:S05]  /*1d70*/  BSYNC B0 ;  /* 0x0000000000007941 */ /* 0x000fea0003800000 */
.L_x_25011:
[----:B------:R-:W0:Y:S02]  /*1d80*/  F2I.S64.TRUNC R2, R2 ;  /* 0x0000000200027311 */ /* 0x000e24000020d900 */
[----:B0-----:R-:W-:Y:S01]  /*1d90*/  PRMT R18, R2, 0x7610, R18 ;  /* 0x0000761002127816 */ /* 0x001fe20000000012 */
[----:B------:R-:W-:Y:S06]  /*1da0*/  BRA `(.L_x_24986) ;  /* 0x0000000000547947 */ /* 0x000fec0003800000 */
.L_x_24985:
        /* <DEDUP_REMOVED lines=16> */
.L_x_25013:
[----:B------:R-:W-:Y:S01]  /*1eb0*/  PRMT R18, RZ, 0x7610, R18 ;  /* 0x00007610ff127816 */ /* 0x000fe20000000012 */
[----:B------:R-:W-:Y:S06]  /*1ec0*/  BRA `(.L_x_24986) ;  /* 0x00000000000c7947 */ /* 0x000fec0003800000 */
.L_x_25010:
[----:B------:R1:W5:Y:S01]  /*1ed0*/  LDG.E.U8 R18, desc[UR36][R4.64] ;  /* 0x0000002404127981 */ /* 0x000362000c1e1100 */
[----:B------:R-:W-:Y:S05]  /*1ee0*/  BRA `(.L_x_24986) ;  /* 0x0000000000047947 */ /* 0x000fea0003800000 */
.L_x_25009:
[----:B------:R0:W5:Y:S02]  /*1ef0*/  LDG.E.U8 R18, desc[UR36][R4.64] ;  /* 0x0000002404127981 */ /* 0x000164000c1e1100 */
.L_x_24986:
[----:B------:R-:W-:-:S07]  /*1f00*/  VIADD R17, R17, 0x80 ;  /* 0x0000008011117836 */ /* 0x000fce0000000000 */
.L_x_24980:
[----:B------:R-:W-:Y:S05]  /*1f10*/  BSYNC B6 ;  /* 0x0000000000067941 */ /* 0x000fea0003800000 */
.L_x_24979:
        /* <DEDUP_REMOVED lines=25> */
.L_x_25019:
[----:B------:R0:W5:Y:S01]  /*20b0*/  LDG.E.U8 R24, desc[UR36][R4.64] ;  /* 0x0000002404187981 */ /* 0x000162000c1e1100 */
[----:B------:R-:W-:Y:S05]  /*20c0*/  BRA `(.L_x_25021) ;  /* 0x0000000c00647947 */ /* 0x000fea0003800000 */
.L_x_25018:
        /* <DEDUP_REMOVED lines=8> */
.L_x_25023:
[----:B------:R3:W5:Y:S01]  /*2150*/  LDG.E.U8 R24, desc[UR36][R4.64] ;  /* 0x0000002404187981 */ /* 0x000762000c1e1100 */
[----:B------:R-:W-:Y:S05]  /*2160*/  BRA `(.L_x_25021) ;  /* 0x0000000c003c7947 */ /* 0x000fea0003800000 */
.L_x_25022:
[----:B------:R0:W5:Y:S01]  /*2170*/  LDG.E.U16 R24, desc[UR36][R4.64] ;  /* 0x0000002404187981 */ /* 0x000162000c1e1500 */
[----:B------:R-:W-:Y:S05]  /*2180*/  BRA `(.L_x_25021) ;  /* 0x0000000c00347947 */ /* 0x000fea0003800000 */
.L_x_25017:
        /* <DEDUP_REMOVED lines=10> */
.L_x_25025:
[----:B------:R-:W2:Y:S02]  /*2230*/  LDG.E.U16 R2, desc[UR36][R4.64] ;  /* 0x0000002404027981 */ /* 0x000ea4000c1e1500 */
[----:B--2---:R-:W-:-:S06]  /*2240*/  HADD2.F32 R2, -RZ, R2.H0_H0 ;  /* 0x20000002ff027230 */ /* 0x004fcc0000004100 */
[----:B------:R-:W0:Y:S02]  /*2250*/  F2I.S64.TRUNC R2, R2 ;  /* 0x0000000200027311 */ /* 0x000e24000020d900 */
[----:B0-----:R-:W-:Y:S01]  /*2260*/  PRMT R24, R2, 0x7610, R24 ;  /* 0x0000761002187816 */ /* 0x001fe20000000018 */
[----:B------:R-:W-:Y:S06]  /*2270*/  BRA `(.L_x_25021) ;  /* 0x0000000800f87947 */ /* 0x000fec0003800000 */
.L_x_25024:
        /* <DEDUP_REMOVED lines=10> */
.L_x_25027:
[----:B------:R-:W2:Y:S02]  /*2320*/  LDG.E.U16 R4, desc[UR36][R4.64] ;  /* 0x0000002404047981 */ /* 0x000ea4000c1e1500 */
[----:B--2---:R-:W-:-:S06]  /*2330*/  HADD2.F32 R2, -RZ, R4.H0_H0 ;  /* 0x20000004ff027230 */ /* 0x004fcc0000004100 */
[----:B------:R-:W0:Y:S02]  /*2340*/  F2I.S64.TRUNC R2, R2 ;  /* 0x0000000200027311 */ /* 0x000e24000020d900 */
[----:B0-----:R-:W-:Y:S01]  /*2350*/  PRMT R24, R2, 0x7610, R24 ;  /* 0x0000761002187816 */ /* 0x001fe20000000018 */
[----:B------:R-:W-:Y:S06]  /*2360*/  BRA `(.L_x_25021) ;  /* 0x0000000800bc7947 */ /* 0x000fec0003800000 */
.L_x_25026:
[----:B------:R-:W2:Y:S02]  /*2370*/  LDG.E.64 R2, desc[UR36][R4.64] ;  /* 0x0000002404027981 */ /* 0x000ea4000c1e1b00 */
[----:B--2---:R-:W0:Y:S02]  /*2380*/  F2I.S64.F64.TRUNC R2, R2 ;  /* 0x0000000200027311 */ /* 0x004e24000030d900 */
[----:B0-----:R-:W-:Y:S01]  /*2390*/  PRMT R24, R2, 0x7610, R24 ;  /* 0x0000761002187816 */ /* 0x001fe20000000018 */
[----:B------:R-:W-:Y:S06]  /*23a0*/  BRA `(.L_x_25021) ;  /* 0x0000000800ac7947 */ /* 0x000fec0003800000 */
.L_x_25016:
        /* <DEDUP_REMOVED lines=12> */
.L_x_25030:
[----:B------:R-:W2:Y:S02]  /*2470*/  LDG.E.64 R4, desc[UR36][R4.64] ;  /* 0x0000002404047981 */ /* 0x000ea4000c1e1b00 */
[----:B--2---:R-:W0:Y:S02]  /*2480*/  F2I.S64.F64.TRUNC R2, R4 ;  /* 0x0000000400027311 */ /* 0x004e24000030d900 */
[----:B0-----:R-:W-:Y:S01]  /*2490*/  PRMT R24, R2, 0x7610, R24 ;  /* 0x0000761002187816 */ /* 0x001fe20000000018 */
[----:B------:R-:W-:Y:S06]  /*24a0*/  BRA `(.L_x_25021) ;  /* 0x00000008006c7947 */ /* 0x000fec0003800000 */
.L_x_25029:
        /* <DEDUP_REMOVED lines=28> */
.L_x_25032:
        /* <DEDUP_REMOVED lines=15> */
.L_x_25031:
[----:B------:R-:W2:Y:S02]  /*2760*/  LDG.E.U16 R2, desc[UR36][R4.64] ;  /* 0x0000002404027981 */ /* 0x000ea4000c1e1500 */
[----:B--2---:R-:W-:-:S06]  /*2770*/  IMAD.U32 R2, R2, 0x10000, RZ ;  /* 0x0001000002027824 */ /* 0x004fcc00078e00ff */
[----:B------:R-:W0:Y:S02]  /*2780*/  F2I.S64.TRUNC R2, R2 ;  /* 0x0000000200027311 */ /* 0x000e24000020d900 */
[----:B0-----:R-:W-:Y:S01]  /*2790*/  PRMT R24, R2, 0x7610, R24 ;  /* 0x0000761002187816 */ /* 0x001fe20000000018 */
[----:B------:R-:W-:Y:S06]  /*27a0*/  BRA `(.L_x_25021) ;  /* 0x0000000400ac7947 */ /* 0x000fec0003800000 */
.L_x_25028:
        /* <DEDUP_REMOVED lines=10> */
.L_x_25035:
        /* <DEDUP_REMOVED lines=21> */
.L_x_25039:
[----:B------:R-:W-:Y:S05]  /*29a0*/  BSYNC B1 ;  /* 0x0000000000017941 */ /* 0x000fea0003800000 */
.L_x_25038:
[----:B------:R-:W-:Y:S01]  /*29b0*/  IMAD.SHL.U32 R2, R2, 0x100000, RZ ;  /* 0x0010000002027824 */ /* 0x000fe200078e00ff */
[----:B------:R-:W-:-:S04]  /*29c0*/  LEA R3, R0, 0x3b800000, 0x17 ;  /* 0x3b80000000037811 */ /* 0x000fc800078eb8ff */
[----:B------:R-:W-:-:S07]  /*29d0*/  LOP3.LUT R2, R3, R2, R4, 0xfe, !PT ;  /* 0x0000000203027212 */ /* 0x000fce00078efe04 */
.L_x_25037:
[----:B------:R-:W-:Y:S05]  /*29e0*/  BSYNC B0 ;  /* 0x0000000000007941 */ /* 0x000fea0003800000 */
.L_x_25036:
[----:B------:R-:W0:Y:S02]  /*29f0*/  F2I.S64.TRUNC R2, R2 ;  /* 0x0000000200027311 */ /* 0x000e24000020d900 */
[----:B0-----:R-:W-:Y:S01]  /*2a00*/  PRMT R24, R2, 0x7610, R24 ;  /* 0x0000761002187816 */ /* 0x001fe20000000018 */
[----:B------:R-:W-:Y:S06]  /*2a10*/  BRA `(.L_x_25021) ;  /* 0x0000000400107947 */ /* 0x000fec0003800000 */
.L_x_25034:
        /* <DEDUP_REMOVED lines=21> */
.L_x_25043:
[----:B------:R-:W-:Y:S05]  /*2b70*/  BSYNC B1 ;  /* 0x0000000000017941 */ /* 0x000fea0003800000 */
.L_x_25042:
[----:B------:R-:W-:Y:S01]  /*2b80*/  IMAD.SHL.U32 R2, R2, 0x200000, RZ ;  /* 0x0020000002027824 */ /* 0x000fe200078e00ff */
[----:B------:R-:W-:-:S04]  /*2b90*/  LEA R3, R0, 0x37800000, 0x17 ;  /* 0x3780000000037811 */ /* 0x000fc800078eb8ff */
[----:B------:R-:W-:-:S07]  /*2ba0*/  LOP3.LUT R2, R3, R2, R4, 0xfe, !PT ;  /* 0x0000000203027212 */ /* 0x000fce00078efe04 */
.L_x_25041:
[----:B------:R-:W-:Y:S05]  /*2bb0*/  BSYNC B0 ;  /* 0x0000000000007941 */ /* 0x000fea0003800000 */
.L_x_25040:
[----:B------:R-:W0:Y:S02]  /*2bc0*/  F2I.S64.TRUNC R2, R2 ;  /* 0x0000000200027311 */ /* 0x000e24000020d900 */
[----:B0-----:R-:W-:Y:S01]  /*2bd0*/  PRMT R24, R2, 0x7610, R24 ;  /* 0x0000761002187816 */ /* 0x001fe20000000018 */
[----:B------:R-:W-:Y:S06]  /*2be0*/  BRA `(.L_x_25021) ;  /* 0x00000000009c7947 */ /* 0x000fec0003800000 */
.L_x_25033:
        /* <DEDUP_REMOVED lines=14> */
.L_x_25047:
[----:B------:R-:W-:Y:S05]  /*2cd0*/  BSYNC B0 ;  /* 0x0000000000007941 */ /* 0x000fea0003800000 */
.L_x_25046:
[----:B------:R-:W0:Y:S02]  /*2ce0*/  F2I.S64.TRUNC R2, R2 ;  /* 0x0000000200027311 */ /* 0x000e24000020d900 */
[----:B0-----:R-:W-:Y:S01]  /*2cf0*/  PRMT R24, R2, 0x7610, R24 ;  /* 0x0000761002187816 */ /* 0x001fe20000000018 */
[----:B------:R-:W-:Y:S06]  /*2d00*/  BRA `(.L_x_25021) ;  /* 0x0000000000547947 */ /* 0x000fec0003800000 */
.L_x_25020:
        /* <DEDUP_REMOVED lines=16> */
.L_x_25048:
[----:B------:R-:W-:Y:S01]  /*2e10*/  PRMT R24, RZ, 0x7610, R24 ;  /* 0x00007610ff187816 */ /* 0x000fe20000000018 */
[----:B------:R-:W-:Y:S06]  /*2e20*/  BRA `(.L_x_25021) ;  /* 0x00000000000c7947 */ /* 0x000fec0003800000 */
.L_x_25045:
[----:B------:R2:W5:Y:S01]  /*2e30*/  LDG.E.U8 R24, desc[UR36][R4.64] ;  /* 0x0000002404187981 */ /* 0x000562000c1e1100 */
[----:B------:R-:W-:Y:S05]  /*2e40*/  BRA `(.L_x_25021) ;  /* 0x0000000000047947 */ /* 0x000fea0003800000 */
.L_x_25044:
[----:B------:R1:W5:Y:S02]  /*2e50*/  LDG.E.U8 R24, desc[UR36][R4.64] ;  /* 0x0000002404187981 */ /* 0x000364000c1e1100 */
.L_x_25021:
[----:B------:R-:W-:-:S07]  /*2e60*/  VIADD R17, R17, 0x80 ;  /* 0x0000008011117836 */ /* 0x000fce0000000000 */
.L_x_25015:
[----:B------:R-:W-:Y:S05]  /*2e70*/  BSYNC B6 ;  /* 0x0000000000067941 */ /* 0x000fea0003800000 */
.L_x_25014:
        /* <DEDUP_REMOVED lines=23> */
.L_x_25054:
[----:B------:R0:W5:Y:S01]  /*2ff0*/  LDG.E.U8 R16, desc[UR36][R4.64] ;  /* 0x0000002404107981 */ /* 0x000162000c1e1100 */
[----:B------:R-:W-:Y:S05]  /*3000*/  BRA `(.L_x_25050) ;  /* 0x0000000c00607947 */ /* 0x000fea0003800000 */
.L_x_25053:
        /* <DEDUP_REMOVED lines=8> */
.L_x_25057:
[----:B------:R0:W5:Y:S01]  /*3090*/  LDG.E.U8 R16, desc[UR36][R4.64] ;  /* 0x0000002404107981 */ /* 0x000162000c1e1100 */
[----:B------:R-:W-:Y:S05]  /*30a0*/  BRA `(.L_x_25050) ;  /* 0x0000000c00387947 */ /* 0x000fea0003800000 */
.L_x_25056:
[----:B------:R0:W5:Y:S01]  /*30b0*/  LDG.E.U16 R16, desc[UR36][R4.64] ;  /* 0x0000002404107981 */ /* 0x000162000c1e1500 */
[----:B------:R-:W-:Y:S05]  /*30c0*/  BRA `(.L_x_25050) ;  /* 0x0000000c00307947 */ /* 0x000fea0003800000 */
.L_x_25052:
        /* <DEDUP_REMOVED lines=10> */
.L_x_25059:
[----:B------:R-:W2:Y:S02]  /*3170*/  LDG.E.U16 R2, desc[UR36][R4.64] ;  /* 0x0000002404027981 */ /* 0x000ea4000c1e1500 */
[----:B--2---:R-:W-:-:S06]  /*3180*/  HADD2.F32 R2, -RZ, R2.H0_H0 ;  /* 0x20000002ff027230 */ /* 0x004fcc0000004100 */
[----:B------:R-:W0:Y:S02]  /*3190*/  F2I.S64.TRUNC R2, R2 ;  /* 0x0000000200027311 */ /* 0x000e24000020d900 */
[----:B0-----:R-:W-:Y:S01]  /*31a0*/  PRMT R16, R2, 0x7610, R16 ;  /* 0x0000761002107816 */ /* 0x001fe20000000010 */
[----:B------:R-:W-:Y:S06]  /*31b0*/  BRA `(.L_x_25050) ;  /* 0x0000000800f47947 */ /* 0x000fec0003800000 */
.L_x_25058:
        /* <DEDUP_REMOVED lines=10> */
.L_x_25061:
[----:B------:R-:W2:Y:S02]  /*3260*/  LDG.E.U16 R4, desc[UR36][R4.64] ;  /* 0x0000002404047981 */ /* 0x000ea4000c1e1500 */
[----:B--2---:R-:W-:-:S06]  /*3270*/  HADD2.F32 R2, -RZ, R4.H0_H0 ;  /* 0x20000004ff027230 */ /* 0x004fcc0000004100 */
[----:B------:R-:W0:Y:S02]  /*3280*/  F2I.S64.TRUNC R2, R2 ;  /* 0x0000000200027311 */ /* 0x000e24000020d900 */
[----:B0-----:R-:W-:Y:S01]  /*3290*/  PRMT R16, R2, 0x7610, R16 ;  /* 0x0000761002107816 */ /* 0x001fe20000000010 */
[----:B------:R-:W-:Y:S06]  /*32a0*/  BRA `(.L_x_25050) ;  /* 0x0000000800b87947 */ /* 0x000fec0003800000 */
.L_x_25060:
[----:B------:R-:W2:Y:S02]  /*32b0*/  LDG.E.64 R2, desc[UR36][R4.64] ;  /* 0x0000002404027981 */ /* 0x000ea4000c1e1b00 */
[----:B--2---:R-:W0:Y:S02]  /*32c0*/  F2I.S64.F64.TRUNC R2, R2 ;  /* 0x0000000200027311 */ /* 0x004e24000030d900 */
[----:B0-----:R-:W-:Y:S01]  /*32d0*/  PRMT R16, R2, 0x7610, R16 ;  /* 0x0000761002107816 */ /* 0x001fe20000000010 */
[----:B------:R-:W-:Y:S06]  /*32e0*/  BRA `(.L_x_25050) ;  /* 0x0000000800a87947 */ /* 0x000fec0003800000 */
.L_x_25051:
        /* <DEDUP_REMOVED lines=12> */
.L_x_25064:
[----:B------:R-:W2:Y:S02]  /*33b0*/  LDG.E.64 R4, desc[UR36][R4.64] ;  /* 0x0000002404047981 */ /* 0x000ea4000c1e1b00 */
[----:B--2---:R-:W0:Y:S02]  /*33c0*/  F2I.S64.F64.TRUNC R2, R4 ;  /* 0x0000000400027311 */ /* 0x004e24000030d900 */
[----:B0-----:R-:W-:Y:S01]  /*33d0*/  PRMT R16, R2, 0x7610, R16 ;  /* 0x0000761002107816 */ /* 0x001fe20000000010 */
[----:B------:R-:W-:Y:S06]  /*33e0*/  BRA `(.L_x_25050) ;  /* 0x0000000800687947 */ /* 0x000fec0003800000 */
.L_x_25063:
        /* <DEDUP_REMOVED lines=28> */
.L_x_25066:
        /* <DEDUP_REMOVED lines=15> */
.L_x_25065:
[----:B------:R-:W2:Y:S02]  /*36a0*/  LDG.E.U16 R2, desc[UR36][R4.64] ;  /* 0x0000002404027981 */ /* 0x000ea4000c1e1500 */
[----:B--2---:R-:W-:-:S06]  /*36b0*/  IMAD.U32 R2, R2, 0x10000, RZ ;  /* 0x0001000002027824 */ /* 0x004fcc00078e00ff */
[----:B------:R-:W0:Y:S02]  /*36c0*/  F2I.S64.TRUNC R2, R2 ;  /* 0x0000000200027311 */ /* 0x000e24000020d900 */
[----:B0-----:R-:W-:Y:S01]  /*36d0*/  PRMT R16, R2, 0x7610, R16 ;  /* 0x0000761002107816 */ /* 0x001fe20000000010 */
[----:B------:R-:W-:Y:S06]  /*36e0*/  BRA `(.L_x_25050) ;  /* 0x0000000400a87947 */ /* 0x000fec0003800000 */
.L_x_25062:
        /* <DEDUP_REMOVED lines=10> */
.L_x_25069:
        /* <DEDUP_REMOVED lines=21> */
.L_x_25073:
[----:B------:R-:W-:Y:S05]  /*38e0*/  BSYNC B1 ;  /* 0x0000000000017941 */ /* 0x000fea0003800000 */
.L_x_25072:
[----:B------:R-:W-:Y:S01]  /*38f0*/  IMAD.SHL.U32 R2, R2, 0x100000, RZ ;  /* 0x0010000002027824 */ /* 0x000fe200078e00ff */
[----:B------:R-:W-:-:S04]  /*3900*/  LEA R3, R0, 0x3b800000, 0x17 ;  /* 0x3b80000000037811 */ /* 0x000fc800078eb8ff */
[----:B------:R-:W-:-:S07]  /*3910*/  LOP3.LUT R2, R3, R2, R4, 0xfe, !PT ;  /* 0x0000000203027212 */ /* 0x000fce00078efe04 */
.L_x_25071:
[----:B------:R-:W-:Y:S05]  /*3920*/  BSYNC B0 ;  /* 0x0000000000007941 */ /* 0x000fea0003800000 */
.L_x_25070:
[----:B------:R-:W0:Y:S02]  /*3930*/  F2I.S64.TRUNC R2, R2 ;  /* 0x0000000200027311 */ /* 0x000e24000020d900 */
[----:B0-----:R-:W-:Y:S01]  /*3940*/  PRMT R16, R2, 0x7610, R16 ;  /* 0x0000761002107816 */ /* 0x001fe20000000010 */
[----:B------:R-:W-:Y:S06]  /*3950*/  BRA `(.L_x_25050) ;  /* 0x00000004000c7947 */ /* 0x000fec0003800000 */
.L_x_25068:
        /* <DEDUP_REMOVED lines=21> */
.L_x_25077:
[----:B------:R-:W-:Y:S05]  /*3ab0*/  BSYNC B1 ;  /* 0x0000000000017941 */ /* 0x000fea0003800000 */
.L_x_25076:
[----:B------:R-:W-:Y:S01]  /*3ac0*/  IMAD.SHL.U32 R2, R2, 0x200000, RZ ;  /* 0x0020000002027824 */ /* 0x000fe200078e00ff */
[----:B------:R-:W-:-:S04]  /*3ad0*/  LEA R3, R0, 0x37800000, 0x17 ;  /* 0x3780000000037811 */ /* 0x000fc800078eb8ff */
[----:B------:R-:W-:-:S07]  /*3ae0*/  LOP3.LUT R2, R3, R2, R4, 0xfe, !PT ;  /* 0x0000000203027212 */ /* 0x000fce00078efe04 */
.L_x_25075:
[----:B------:R-:W-:Y:S05]  /*3af0*/  BSYNC B0 ;  /* 0x0000000000007941 */ /* 0x000fea0003800000 */
.L_x_25074:
[----:B------:R-:W0:Y:S02]  /*3b00*/  F2I.S64.TRUNC R2, R2 ;  /* 0x0000000200027311 */ /* 0x000e24000020d900 */
[----:B0-----:R-:W-:Y:S01]  /*3b10*/  PRMT R16, R2, 0x7610, R16 ;  /* 0x0000761002107816 */ /* 0x001fe20000000010 */
[----:B------:R-:W-:Y:S06]  /*3b20*/  BRA `(.L_x_25050) ;  /* 0x0000000000987947 */ /* 0x000fec0003800000 */
.L_x_25067:
        /* <DEDUP_REMOVED lines=14> */
.L_x_25081:
[----:B------:R-:W-:Y:S05]  /*3c10*/  BSYNC B0 ;  /* 0x0000000000007941 */ /* 0x000fea0003800000 */
.L_x_25080:
[----:B------:R-:W0:Y:S02]  /*3c20*/  F2I.S64.TRUNC R2, R2 ;  /* 0x0000000200027311 */ /* 0x000e24000020d900 */
[----:B0-----:R-:W-:Y:S01]  /*3c30*/  PRMT R16, R2, 0x7610, R16 ;  /* 0x0000761002107816 */ /* 0x001fe20000000010 */
[----:B------:R-:W-:Y:S06]  /*3c40*/  BRA `(.L_x_25050) ;  /* 0x0000000000507947 */ /* 0x000fec0003800000 */
.L_x_25055:
        /* <DEDUP_REMOVED lines=16> */
.L_x_25082:
[----:B------:R-:W-:Y:S05]  /*3d50*/  BRA `(.L_x_25050) ;  /* 0x00000000000c7947 */ /* 0x000fea0003800000 */
.L_x_25079:
[----:B------:R0:W5:Y:S01]  /*3d60*/  LDG.E.U8 R16, desc[UR36][R4.64] ;  /* 0x0000002404107981 */ /* 0x000162000c1e1100 */
[----:B------:R-:W-:Y:S05]  /*3d70*/  BRA `(.L_x_25050) ;  /* 0x0000000000047947 */ /* 0x000fea0003800000 */
.L_x_25078:
[----:B------:R0:W5:Y:S02]  /*3d80*/  LDG.E.U8 R16, desc[UR36][R4.64] ;  /* 0x0000002404107981 */ /* 0x000164000c1e1100 */
.L_x_25050:
[----:B------:R-:W-:Y:S05]  /*3d90*/  BSYNC B6 ;  /* 0x0000000000067941 */ /* 0x000fea0003800000 */
.L_x_25049:
        /* <DEDUP_REMOVED lines=30> */
.L_x_25088:
[----:B------:R0:W-:Y:S01]  /*3f80*/  STG.E.U8 desc[UR36][R8.64], R5 ;  /* 0x0000000508007986 */ /* 0x0001e2000c101124 */
[----:B------:R-:W-:Y:S05]  /*3f90*/  BRA `(.L_x_25084) ;  /* 0x0000000c00987947 */ /* 0x000fea0003800000 */
.L_x_25087:
        /* <DEDUP_REMOVED lines=10> */
.L_x_25091:
[----:B------:R-:W-:-:S05]  /*4040*/  LOP3.LUT R3, R5, 0xff, RZ, 0xc0, !PT ;  /* 0x000000ff05037812 */ /* 0x000fca00078ec0ff */
[----:B------:R0:W-:Y:S01]  /*4050*/  STG.E desc[UR36][R8.64], R3 ;  /* 0x0000000308007986 */ /* 0x0001e2000c101924 */
[----:B------:R-:W-:Y:S05]  /*4060*/  BRA `(.L_x_25084) ;  /* 0x0000000c00647947 */ /* 0x000fea0003800000 */
.L_x_25090:
[----:B------:R-:W-:-:S05]  /*4070*/  LOP3.LUT R5, R5, 0xff, RZ, 0xc0, !PT ;  /* 0x000000ff05057812 */ /* 0x000fca00078ec0ff */
[----:B------:R0:W-:Y:S01]  /*4080*/  STG.E.U16 desc[UR36][R8.64], R5 ;  /* 0x0000000508007986 */ /* 0x0001e2000c101524 */
[----:B------:R-:W-:Y:S05]  /*4090*/  BRA `(.L_x_25084) ;  /* 0x0000000c00587947 */ /* 0x000fea0003800000 */
.L_x_25086:
        /* <DEDUP_REMOVED lines=10> */
.L_x_25093:
[----:B------:R-:W-:-:S04]  /*4140*/  LOP3.LUT R5, R5, 0xff, RZ, 0xc0, !PT ;  /* 0x000000ff05057812 */ /* 0x000fc800078ec0ff */
[----:B------:R-:W0:Y:S02]  /*4150*/  I2F.U16 R0, R5 ;  /* 0x0000000500007306 */ /* 0x000e240000101000 */
[----:B0-----:R-:W-:-:S05]  /*4160*/  F2FP.F16.F32.PACK_AB R0, RZ, R0 ;  /* 0x00000000ff00723e */ /* 0x001fca00000000ff */
[----:B------:R0:W-:Y:S01]  /*4170*/  STG.E.U16 desc[UR36][R8.64], R0 ;  /* 0x0000000008007986 */ /* 0x0001e2000c101524 */
[----:B------:R-:W-:Y:S05]  /*4180*/  BRA `(.L_x_25084) ;  /* 0x0000000c001c7947 */ /* 0x000fea0003800000 */
.L_x_25092:
        /* <DEDUP_REMOVED lines=11> */
.L_x_25095:
[----:B------:R-:W-:-:S06]  /*4240*/  LOP3.LUT R5, R5, 0xff, RZ, 0xc0, !PT ;  /* 0x000000ff05057812 */ /* 0x000fcc00078ec0ff */
[----:B------:R-:W0:Y:S02]  /*4250*/  I2F.U16 R5, R5 ;  /* 0x0000000500057306 */ /* 0x000e240000101000 */
[----:B0-----:R-:W-:-:S04]  /*4260*/  F2FP.F16.F32.PACK_AB R3, RZ, R5 ;  /* 0x00000005ff03723e */ /* 0x001fc800000000ff */
[----:B------:R-:W-:-:S05]  /*4270*/  PRMT R3, R3, 0x5410, RZ ;  /* 0x0000541003037816 */ /* 0x000fca00000000ff */
[----:B------:R0:W-:Y:S01]  /*4280*/  STG.E desc[UR36][R8.64], R3 ;  /* 0x0000000308007986 */ /* 0x0001e2000c101924 */
[----:B------:R-:W-:Y:S05]  /*4290*/  BRA `(.L_x_25084) ;  /* 0x0000000800d87947 */ /* 0x000fea0003800000 */
.L_x_25094:
[----:B------:R-:W-:-:S06]  /*42a0*/  LOP3.LUT R5, R5, 0xff, RZ, 0xc0, !PT ;  /* 0x000000ff05057812 */ /* 0x000fcc00078ec0ff */
[----:B------:R-:W0:Y:S02]  /*42b0*/  I2F.F64.U16 R4, R5 ;  /* 0x0000000500047312 */ /* 0x000e240000101800 */
[----:B0-----:R0:W-:Y:S01]  /*42c0*/  STG.E.64 desc[UR36][R8.64], R4 ;  /* 0x0000000408007986 */ /* 0x0011e2000c101b24 */
[----:B------:R-:W-:Y:S05]  /*42d0*/  BRA `(.L_x_25084) ;  /* 0x0000000800c87947 */ /* 0x000fea0003800000 */
.L_x_25085:
        /* <DEDUP_REMOVED lines=12> */
.L_x_25098:
[----:B------:R-:W-:Y:S02]  /*43a0*/  LOP3.LUT R5, R5, 0xff, RZ, 0xc0, !PT ;  /* 0x000000ff05057812 */ /* 0x000fe400078ec0ff */
[----:B------:R-:W-:-:S04]  /*43b0*/  CS2R R6, SRZ ;  /* 0x0000000000067805 */ /* 0x000fc8000001ff00 */
[----:B------:R-:W0:Y:S02]  /*43c0*/  I2F.F64.U16 R4, R5 ;  /* 0x0000000500047312 */ /* 0x000e240000101800 */
[----:B0-----:R0:W-:Y:S01]  /*43d0*/  STG.E.128 desc[UR36][R8.64], R4 ;  /* 0x0000000408007986 */ /* 0x0011e2000c101d24 */
[----:B------:R-:W-:Y:S05]  /*43e0*/  BRA `(.L_x_25084) ;  /* 0x0000000800847947 */ /* 0x000fea0003800000 */
.L_x_25097:
        /* <DEDUP_REMOVED lines=22> */
.L_x_25102:
[----:B------:R-:W-:Y:S05]  /*4550*/  BSYNC B0 ;  /* 0x0000000000007941 */ /* 0x000fea0003800000 */
.L_x_25101:
[----:B------:R-:W-:-:S05]  /*4560*/  LOP3.LUT R5, R0, R5, RZ, 0xfc, !PT ;  /* 0x0000000500057212 */ /* 0x000fca00078efcff */
[----:B------:R0:W-:Y:S01]  /*4570*/  STG.E.U8 desc[UR36][R8.64], R5 ;  /* 0x0000000508007986 */ /* 0x0001e2000c101124 */
[----:B------:R-:W-:Y:S05]  /*4580*/  BRA `(.L_x_25084) ;  /* 0x00000008001c7947 */ /* 0x000fea0003800000 */
.L_x_25100:
        /* <DEDUP_REMOVED lines=14> */
.L_x_25104:
[----:B------:R-:W-:Y:S01]  /*4670*/  IMAD.MOV.U32 R0, RZ, RZ, 0x7f ;  /* 0x0000007fff007424 */ /* 0x000fe200078e00ff */
[----:B------:R-:W-:-:S04]  /*4680*/  ISETP.GT.U32.AND P0, PT, R3, 0x7f800000, PT ;  /* 0x7f8000000300780c */ /* 0x000fc80003f04070 */
[----:B------:R-:W-:-:S09]  /*4690*/  SEL R0, R0, 0x7c, P0 ;  /* 0x0000007c00007807 */ /* 0x000fd20000000000 */
.L_x_25105:
[----:B------:R-:W-:Y:S05]  /*46a0*/  BSYNC B0 ;  /* 0x0000000000007941 */ /* 0x000fea0003800000 */
.L_x_25103:
[----:B------:R-:W-:-:S04]  /*46b0*/  LOP3.LUT R3, R5, 0x80000000, RZ, 0xc0, !PT ;  /* 0x8000000005037812 */ /* 0x000fc800078ec0ff */
[----:B------:R-:W-:-:S04]  /*46c0*/  SHF.R.U32.HI R3, RZ, 0x18, R3 ;  /* 0x00000018ff037819 */ /* 0x000fc80000011603 */
[----:B------:R-:W-:-:S05]  /*46d0*/  LOP3.LUT R3, R0, R3, RZ, 0xfc, !PT ;  /* 0x0000000300037212 */ /* 0x000fca00078efcff */
[----:B------:R0:W-:Y:S01]  /*46e0*/  STG.E.U8 desc[UR36][R8.64], R3 ;  /* 0x0000000308007986 */ /* 0x0001e2000c101124 */
[----:B------:R-:W-:Y:S05]  /*46f0*/  BRA `(.L_x_25084) ;  /* 0x0000000400c07947 */ /* 0x000fea0003800000 */
.L_x_25099:
[----:B------:R-:W-:-:S04]  /*4700*/  LOP3.LUT R5, R5, 0xff, RZ, 0xc0, !PT ;  /* 0x000000ff05057812 */ /* 0x000fc800078ec0ff */
[----:B------:R-:W0:Y:S02]  /*4710*/  I2F.U16 R0, R5 ;  /* 0x0000000500007306 */ /* 0x000e240000101000 */
[----:B0-----:R-:W-:-:S05]  /*4720*/  F2FP.BF16.F32.PACK_AB R0, RZ, R0 ;  /* 0x00000000ff00723e */ /* 0x001fca00000010ff */
[----:B------:R0:W-:Y:S01]  /*4730*/  STG.E.U16 desc[UR36][R8.64], R0 ;  /* 0x0000000008007986 */ /* 0x0001e2000c101524 */
[----:B------:R-:W-:Y:S05]  /*4740*/  BRA `(.L_x_25084) ;  /* 0x0000000400ac7947 */ /* 0x000fea0003800000 */
.L_x_25096:
        /* <DEDUP_REMOVED lines=11> */
.L_x_25108:
        /* <DEDUP_REMOVED lines=18> */
.L_x_25111:
[----:B------:R-:W-:-:S04]  /*4920*/  LOP3.LUT R3, R5, 0x80000000, RZ, 0xc0, !PT ;  /* 0x8000000005037812 */ /* 0x000fc800078ec0ff */
[----:B------:R-:W-:-:S04]  /*4930*/  SHF.R.U32.HI R3, RZ, 0x18, R3 ;  /* 0x00000018ff037819 */ /* 0x000fc80000011603 */
[----:B------:R-:W-:-:S04]  /*4940*/  LOP3.LUT R0, R0, R3, RZ, 0xfc, !PT ;  /* 0x0000000300007212 */ /* 0x000fc800078efcff */
[----:B------:R-:W-:-:S07]  /*4950*/  PRMT R4, R0, 0x7610, R4 ;  /* 0x0000761000047816 */ /* 0x000fce0000000004 */
.L_x_25110:
[----:B------:R-:W-:Y:S05]  /*4960*/  BSYNC B0 ;  /* 0x0000000000007941 */ /* 0x000fea0003800000 */
.L_x_25109:
[----:B------:R3:W-:Y:S01]  /*4970*/  STG.E.U8 desc[UR36][R8.64], R4 ;  /* 0x0000000408007986 */ /* 0x0007e2000c101124 */
[----:B------:R-:W-:Y:S05]  /*4980*/  BRA `(.L_x_25084) ;  /* 0x00000004001c7947 */ /* 0x000fea0003800000 */
.L_x_25107:
        /* <DEDUP_REMOVED lines=18> */
.L_x_25114:
[----:B------:R-:W-:-:S04]  /*4ab0*/  LOP3.LUT R3, R5, 0x80000000, RZ, 0xc0, !PT ;  /* 0x8000000005037812 */ /* 0x000fc800078ec0ff */
[----:B------:R-:W-:-:S04]  /*4ac0*/  SHF.R.U32.HI R3, RZ, 0x18, R3 ;  /* 0x00000018ff037819 */ /* 0x000fc80000011603 */
[----:B------:R-:W-:-:S04]  /*4ad0*/  LOP3.LUT R0, R0, R3, RZ, 0xfc, !PT ;  /* 0x0000000300007212 */ /* 0x000fc800078efcff */
[----:B------:R-:W-:-:S07]  /*4ae0*/  PRMT R4, R0, 0x7610, R4 ;  /* 0x0000761000047816 */ /* 0x000fce0000000004 */
.L_x_25113:
[----:B------:R-:W-:Y:S05]  /*4af0*/  BSYNC B0 ;  /* 0x0000000000007941 */ /* 0x000fea0003800000 */
.L_x_25112:
[----:B------:R0:W-:Y:S01]  /*4b00*/  STG.E.U8 desc[UR36][R8.64], R4 ;  /* 0x0000000408007986 */ /* 0x0001e2000c101124 */
[----:B------:R-:W-:Y:S05]  /*4b10*/  BRA `(.L_x_25084) ;  /* 0x0000000000b87947 */ /* 0x000fea0003800000 */
.L_x_25106:
        /* <DEDUP_REMOVED lines=23> */
.L_x_25089:
        /* <DEDUP_REMOVED lines=16> */
.L_x_25117:
[----:B------:R-:W-:Y:S05]  /*4d90*/  BRA `(.L_x_25084) ;  /* 0x0000000000187947 */ /* 0x000fea0003800000 */
.L_x_25116:
[----:B------:R-:W-:Y:S01]  /*4da0*/  LOP3.LUT R4, R5, 0xff, RZ, 0xc0, !PT ;  /* 0x000000ff05047812 */ /* 0x000fe200078ec0ff */
[----:B------:R-:W-:-:S05]  /*4db0*/  IMAD.MOV.U32 R5, RZ, RZ, RZ ;  /* 0x000000ffff057224 */ /* 0x000fca00078e00ff */
[----:B------:R2:W-:Y:S01]  /*4dc0*/  STG.E.64 desc[UR36][R8.64], R4 ;  /* 0x0000000408007986 */ /* 0x0005e2000c101b24 */
[----:B------:R-:W-:Y:S05]  /*4dd0*/  BRA `(.L_x_25084) ;  /* 0x0000000000087947 */ /* 0x000fea0003800000 */
.L_x_25115:
[----:B------:R-:W-:-:S05]  /*4de0*/  LOP3.LUT R5, R5, 0xff, RZ, 0xc0, !PT ;  /* 0x000000ff05057812 */ /* 0x000fca00078ec0ff */
[----:B------:R0:W-:Y:S02]  /*4df0*/  STG.E desc[UR36][R8.64], R5 ;  /* 0x0000000508007986 */ /* 0x0001e4000c101924 */
.L_x_25084:
[----:B------:R-:W-:Y:S05]  /*4e00*/  BSYNC B6 ;  /* 0x0000000000067941 */ /* 0x000fea0003800000 */
.L_x_25083:
        /* <DEDUP_REMOVED lines=23> */
.L_x_25123:
[----:B------:R0:W-:Y:S01]  /*4f80*/  STG.E.U8 desc[UR36][R8.64], R18 ;  /* 0x0000001208007986 */ /* 0x0001e2000c101124 */
[----:B------:R-:W-:Y:S05]  /*4f90*/  BRA `(.L_x_25125) ;  /* 0x0000000c00987947 */ /* 0x000fea0003800000 */
.L_x_25122:
        /* <DEDUP_REMOVED lines=10> */
.L_x_25127:
[----:B------:R-:W-:-:S05]  /*5040*/  LOP3.LUT R3, R18, 0xff, RZ, 0xc0, !PT ;  /* 0x000000ff12037812 */ /* 0x000fca00078ec0ff */
[----:B------:R0:W-:Y:S01]  /*5050*/  STG.E desc[UR36][R8.64], R3 ;  /* 0x0000000308007986 */ /* 0x0001e2000c101924 */
[----:B------:R-:W-:Y:S05]  /*5060*/  BRA `(.L_x_25125) ;  /* 0x0000000c00647947 */ /* 0x000fea0003800000 */
.L_x_25126:
[----:B------:R-:W-:-:S05]  /*5070*/  LOP3.LUT R3, R18, 0xff, RZ, 0xc0, !PT ;  /* 0x000000ff12037812 */ /* 0x000fca00078ec0ff */
[----:B------:R0:W-:Y:S01]  /*5080*/  STG.E.U16 desc[UR36][R8.64], R3 ;  /* 0x0000000308007986 */ /* 0x0001e2000c101524 */
[----:B------:R-:W-:Y:S05]  /*5090*/  BRA `(.L_x_25125) ;  /* 0x0000000c00587947 */ /* 0x000fea0003800000 */
.L_x_25121:
        /* <DEDUP_REMOVED lines=10> */
.L_x_25129:
[----:B------:R-:W-:-:S04]  /*5140*/  LOP3.LUT R18, R18, 0xff, RZ, 0xc0, !PT ;  /* 0x000000ff12127812 */ /* 0x000fc800078ec0ff */
[----:B------:R-:W0:Y:S02]  /*5150*/  I2F.U16 R0, R18 ;  /* 0x0000001200007306 */ /* 0x000e240000101000 */
[----:B0-----:R-:W-:-:S05]  /*5160*/  F2FP.F16.F32.PACK_AB R0, RZ, R0 ;  /* 0x00000000ff00723e */ /* 0x001fca00000000ff */
[----:B------:R0:W-:Y:S01]  /*5170*/  STG.E.U16 desc[UR36][R8.64], R0 ;  /* 0x0000000008007986 */ /* 0x0001e2000c101524 */
[----:B------:R-:W-:Y:S05]  /*5180*/  BRA `(.L_x_25125) ;  /* 0x0000000c001c7947 */ /* 0x000fea0003800000 */
.L_x_25128:
        /* <DEDUP_REMOVED lines=11> */
.L_x_25131:
[----:B------:R-:W-:-:S06]  /*5240*/  LOP3.LUT R18, R18, 0xff, RZ, 0xc0, !PT ;  /* 0x000000ff12127812 */ /* 0x000fcc00078ec0ff */
[----:B------:R-:W0:Y:S02]  /*5250*/  I2F.U16 R18, R18 ;  /* 0x0000001200127306 */ /* 0x000e240000101000 */
[----:B0-----:R-:W-:-:S04]  /*5260*/  F2FP.F16.F32.PACK_AB R3, RZ, R18 ;  /* 0x00000012ff03723e */ /* 0x001fc800000000ff */
[----:B------:R-:W-:-:S05]  /*5270*/  PRMT R3, R3, 0x5410, RZ ;  /* 0x0000541003037816 */ /* 0x000fca00000000ff */
[----:B------:R0:W-:Y:S01]  /*5280*/  STG.E desc[UR36][R8.64], R3 ;  /* 0x0000000308007986 */ /* 0x0001e2000c101924 */
[----:B------:R-:W-:Y:S05]  /*5290*/  BRA `(.L_x_25125) ;  /* 0x0000000800d87947 */ /* 0x000fea0003800000 */
.L_x_25130:
[----:B------:R-:W-:-:S06]  /*52a0*/  LOP3.LUT R4, R18, 0xff, RZ, 0xc0, !PT ;  /* 0x000000ff12047812 */ /* 0x000fcc00078ec0ff */
[----:B------:R-:W0:Y:S02]  /*52b0*/  I2F.F64.U16 R4, R4 ;  /* 0x0000000400047312 */ /* 0x000e240000101800 */
[----:B0-----:R0:W-:Y:S01]  /*52c0*/  STG.E.64 desc[UR36][R8.64], R4 ;  /* 0x0000000408007986 */ /* 0x0011e2000c101b24 */
[----:B------:R-:W-:Y:S05]  /*52d0*/  BRA `(.L_x_25125) ;  /* 0x0000000800c87947 */ /* 0x000fea0003800000 */
.L_x_25120:
        /* <DEDUP_REMOVED lines=12> */
.L_x_25134:
[----:B------:R-:W-:Y:S02]  /*53a0*/  LOP3.LUT R4, R18, 0xff, RZ, 0xc0, !PT ;  /* 0x000000ff12047812 */ /* 0x000fe400078ec0ff */
[----:B------:R-:W-:-:S04]  /*53b0*/  CS2R R6, SRZ ;  /* 0x0000000000067805 */ /* 0x000fc8000001ff00 */
[----:B------:R-:W0:Y:S02]  /*53c0*/  I2F.F64.U16 R4, R4 ;  /* 0x0000000400047312 */ /* 0x000e240000101800 */
[----:B0-----:R0:W-:Y:S01]  /*53d0*/  STG.E.128 desc[UR36][R8.64], R4 ;  /* 0x0000000408007986 */ /* 0x0011e2000c101d24 */
[----:B------:R-:W-:Y:S05]  /*53e0*/  BRA `(.L_x_25125) ;  /* 0x0000000800847947 */ /* 0x000fea0003800000 */
.L_x_25133:
        /* <DEDUP_REMOVED lines=22> */
.L_x_25138:
[----:B------:R-:W-:Y:S05]  /*5550*/  BSYNC B0 ;  /* 0x0000000000007941 */ /* 0x000fea0003800000 */
.L_x_25137:
[----:B------:R-:W-:-:S05]  /*5560*/  LOP3.LUT R5, R0, R5, RZ, 0xfc, !PT ;  /* 0x0000000500057212 */ /* 0x000fca00078efcff */
[----:B------:R0:W-:Y:S01]  /*5570*/  STG.E.U8 desc[UR36][R8.64], R5 ;  /* 0x0000000508007986 */ /* 0x0001e2000c101124 */
[----:B------:R-:W-:Y:S05]  /*5580*/  BRA `(.L_x_25125) ;  /* 0x00000008001c7947 */ /* 0x000fea0003800000 */
.L_x_25136:
        /* <DEDUP_REMOVED lines=14> */
.L_x_25140:
[----:B------:R-:W-:Y:S01]  /*5670*/  IMAD.MOV.U32 R0, RZ, RZ, 0x7f ;  /* 0x0000007fff007424 */ /* 0x000fe200078e00ff */
[----:B------:R-:W-:-:S04]  /*5680*/  ISETP.GT.U32.AND P0, PT, R3, 0x7f800000, PT ;  /* 0x7f8000000300780c */ /* 0x000fc80003f04070 */
[----:B------:R-:W-:-:S09]  /*5690*/  SEL R0, R0, 0x7c, P0 ;  /* 0x0000007c00007807 */ /* 0x000fd20000000000 */
.L_x_25141:
[----:B------:R-:W-:Y:S05]  /*56a0*/  BSYNC B0 ;  /* 0x0000000000007941 */ /* 0x000fea0003800000 */
.L_x_25139:
[----:B------:R-:W-:-:S04]  /*56b0*/  LOP3.LUT R3, R5, 0x80000000, RZ, 0xc0, !PT ;  /* 0x8000000005037812 */ /* 0x000fc800078ec0ff */
[----:B------:R-:W-:-:S04]  /*56c0*/  SHF.R.U32.HI R3, RZ, 0x18, R3 ;  /* 0x00000018ff037819 */ /* 0x000fc80000011603 */
[----:B------:R-:W-:-:S05]  /*56d0*/  LOP3.LUT R3, R0, R3, RZ, 0xfc, !PT ;  /* 0x0000000300037212 */ /* 0x000fca00078efcff */
[----:B------:R0:W-:Y:S01]  /*56e0*/  STG.E.U8 desc[UR36][R8.64], R3 ;  /* 0x0000000308007986 */ /* 0x0001e2000c101124 */
[----:B------:R-:W-:Y:S05]  /*56f0*/  BRA `(.L_x_25125) ;  /* 0x0000000400c07947 */ /* 0x000fea0003800000 */
.L_x_25135:
[----:B------:R-:W-:-:S04]  /*5700*/  LOP3.LUT R18, R18, 0xff, RZ, 0xc0, !PT ;  /* 0x000000ff12127812 */ /* 0x000fc800078ec0ff */
[----:B------:R-:W0:Y:S02]  /*5710*/  I2F.U16 R0, R18 ;  /* 0x0000001200007306 */ /* 0x000e240000101000 */
[----:B0-----:R-:W-:-:S05]  /*5720*/  F2FP.BF16.F32.PACK_AB R0, RZ, R0 ;  /* 0x00000000ff00723e */ /* 0x001fca00000010ff */
[----:B------:R0:W-:Y:S01]  /*5730*/  STG.E.U16 desc[UR36][R8.64], R0 ;  /* 0x0000000008007986 */ /* 0x0001e2000c101524 */
[----:B------:R-:W-:Y:S05]  /*5740*/  BRA `(.L_x_25125) ;  /* 0x0000000400ac7947 */ /* 0x000fea0003800000 */
.L_x_25132:
        /* <DEDUP_REMOVED lines=11> */
.L_x_25144:
        /* <DEDUP_REMOVED lines=18> */
.L_x_25147:
[----:B------:R-:W-:-:S04]  /*5920*/  LOP3.LUT R3, R5, 0x80000000, RZ, 0xc0, !PT ;  /* 0x8000000005037812 */ /* 0x000fc800078ec0ff */
[----:B------:R-:W-:-:S04]  /*5930*/  SHF.R.U32.HI R3, RZ, 0x18, R3 ;  /* 0x00000018ff037819 */ /* 0x000fc80000011603 */
[----:B------:R-:W-:-:S04]  /*5940*/  LOP3.LUT R0, R0, R3, RZ, 0xfc, !PT ;  /* 0x0000000300007212 */ /* 0x000fc800078efcff */
[----:B------:R-:W-:-:S07]  /*5950*/  PRMT R4, R0, 0x7610, R4 ;  /* 0x0000761000047816 */ /* 0x000fce0000000004 */
.L_x_25146:
[----:B------:R-:W-:Y:S05]  /*5960*/  BSYNC B0 ;  /* 0x0000000000007941 */ /* 0x000fea0003800000 */
.L_x_25145:
[----:B------:R3:W-:Y:S01]  /*5970*/  STG.E.U8 desc[UR36][R8.64], R4 ;  /* 0x0000000408007986 */ /* 0x0007e2000c101124 */
[----:B------:R-:W-:Y:S05]  /*5980*/  BRA `(.L_x_25125) ;  /* 0x00000004001c7947 */ /* 0x000fea0003800000 */
.L_x_25143:
        /* <DEDUP_REMOVED lines=18> */
.L_x_25150:
[----:B------:R-:W-:-:S04]  /*5ab0*/  LOP3.LUT R3, R5, 0x80000000, RZ, 0xc0, !PT ;  /* 0x8000000005037812 */ /* 0x000fc800078ec0ff */
[----:B------:R-:W-:-:S04]  /*5ac0*/  SHF.R.U32.HI R3, RZ, 0x18, R3 ;  /* 0x00000018ff037819 */ /* 0x000fc80000011603 */
[----:B------:R-:W-:-:S04]  /*5ad0*/  LOP3.LUT R0, R0, R3, RZ, 0xfc, !PT ;  /* 0x0000000300007212 */ /* 0x000fc800078efcff */
[----:B------:R-:W-:-:S07]  /*5ae0*/  PRMT R4, R0, 0x7610, R4 ;  /* 0x0000761000047816 */ /* 0x000fce0000000004 */
.L_x_25149:
[----:B------:R-:W-:Y:S05]  /*5af0*/  BSYNC B0 ;  /* 0x0000000000007941 */ /* 0x000fea0003800000 */
.L_x_25148:
[----:B------:R0:W-:Y:S01]  /*5b00*/  STG.E.U8 desc[UR36][R8.64], R4 ;  /* 0x0000000408007986 */ /* 0x0001e2000c101124 */
[----:B------:R-:W-:Y:S05]  /*5b10*/  BRA `(.L_x_25125) ;  /* 0x0000000000b87947 */ /* 0x000fea0003800000 */
.L_x_25142:
        /* <DEDUP_REMOVED lines=23> */
.L_x_25124:
        /* <DEDUP_REMOVED lines=16> */
.L_x_25153:
[----:B------:R-:W-:Y:S05]  /*5d90*/  BRA `(.L_x_25125) ;  /* 0x0000000000187947 */ /* 0x000fea0003800000 */
.L_x_25152:
[----:B------:R-:W-:Y:S01]  /*5da0*/  LOP3.LUT R4, R18, 0xff, RZ, 0xc0, !PT ;  /* 0x000000ff12047812 */ /* 0x000fe200078ec0ff */
[----:B------:R-:W-:-:S05]  /*5db0*/  IMAD.MOV.U32 R5, RZ, RZ, RZ ;  /* 0x000000ffff057224 */ /* 0x000fca00078e00ff */
[----:B------:R2:W-:Y:S01]  /*5dc0*/  STG.E.64 desc[UR36][R8.64], R4 ;  /* 0x0000000408007986 */ /* 0x0005e2000c101b24 */
[----:B------:R-:W-:Y:S05]  /*5dd0*/  BRA `(.L_x_25125) ;  /* 0x0000000000087947 */ /* 0x000fea0003800000 */
.L_x_25151:
[----:B------:R-:W-:-:S05]  /*5de0*/  LOP3.LUT R3, R18, 0xff, RZ, 0xc0, !PT ;  /* 0x000000ff12037812 */ /* 0x000fca00078ec0ff */
[----:B------:R0:W-:Y:S02]  /*5df0*/  STG.E desc[UR36][R8.64], R3 ;  /* 0x0000000308007986 */ /* 0x0001e4000c101924 */
.L_x_25125:
        /* <DEDUP_REMOVED lines=23> */
.L_x_25157:
[----:B------:R3:W-:Y:S01]  /*5f70*/  STG.E.U8 desc[UR36][R8.64], R17 ;  /* 0x0000001108007986 */ /* 0x0007e2000c101124 */
[----:B------:R-:W-:Y:S05]  /*5f80*/  BRA `(.L_x_25159) ;  /* 0x0000000c00987947 */ /* 0x000fea0003800000 */
.L_x_25156:
        /* <DEDUP_REMOVED lines=10> */
.L_x_25161:
[----:B------:R-:W-:-:S05]  /*6030*/  LOP3.LUT R17, R17, 0xff, RZ, 0xc0, !PT ;  /* 0x000000ff11117812 */ /* 0x000fca00078ec0ff */
[----:B------:R2:W-:Y:S01]  /*6040*/  STG.E desc[UR36][R8.64], R17 ;  /* 0x0000001108007986 */ /* 0x0005e2000c101924 */
[----:B------:R-:W-:Y:S05]  /*6050*/  BRA `(.L_x_25159) ;  /* 0x0000000c00647947 */ /* 0x000fea0003800000 */
.L_x_25160:
[----:B------:R-:W-:-:S05]  /*6060*/  LOP3.LUT R17, R17, 0xff, RZ, 0xc0, !PT ;  /* 0x000000ff11117812 */ /* 0x000fca00078ec0ff */
[----:B------:R0:W-:Y:S01]  /*6070*/  STG.E.U16 desc[UR36][R8.64], R17 ;  /* 0x0000001108007986 */ /* 0x0001e2000c101524 */
[----:B------:R-:W-:Y:S05]  /*6080*/  BRA `(.L_x_25159) ;  /* 0x0000000c00587947 */ /* 0x000fea0003800000 */
.L_x_25155:
        /* <DEDUP_REMOVED lines=10> */
.L_x_25163:
[----:B------:R-:W-:-:S04]  /*6130*/  LOP3.LUT R17, R17, 0xff, RZ, 0xc0, !PT ;  /* 0x000000ff11117812 */ /* 0x000fc800078ec0ff */
[----:B------:R-:W0:Y:S02]  /*6140*/  I2F.U16 R0, R17 ;  /* 0x0000001100007306 */ /* 0x000e240000101000 */
[----:B0-----:R-:W-:-:S05]  /*6150*/  F2FP.F16.F32.PACK_AB R0, RZ, R0 ;  /* 0x00000000ff00723e */ /* 0x001fca00000000ff */
[----:B------:R0:W-:Y:S01]  /*6160*/  STG.E.U16 desc[UR36][R8.64], R0 ;  /* 0x0000000008007986 */ /* 0x0001e2000c101524 */
[----:B------:R-:W-:Y:S05]  /*6170*/  BRA `(.L_x_25159) ;  /* 0x0000000c001c7947 */ /* 0x000fea0003800000 */
.L_x_25162:
        /* <DEDUP_REMOVED lines=11> */
.L_x_25165:
[----:B------:R-:W-:-:S06]  /*6230*/  LOP3.LUT R17, R17, 0xff, RZ, 0xc0, !PT ;  /* 0x000000ff11117812 */ /* 0x000fcc00078ec0ff */
[----:B------:R-:W0:Y:S02]  /*6240*/  I2F.U16 R17, R17 ;  /* 0x0000001100117306 */ /* 0x000e240000101000 */
[----:B0-----:R-:W-:-:S04]  /*6250*/  F2FP.F16.F32.PACK_AB R3, RZ, R17 ;  /* 0x00000011ff03723e */ /* 0x001fc800000000ff */
[----:B------:R-:W-:-:S05]  /*6260*/  PRMT R3, R3, 0x5410, RZ ;  /* 0x0000541003037816 */ /* 0x000fca00000000ff */
[----:B------:R0:W-:Y:S01]  /*6270*/  STG.E desc[UR36][R8.64], R3 ;  /* 0x0000000308007986 */ /* 0x0001e2000c101924 */
[----:B------:R-:W-:Y:S05]  /*6280*/  BRA `(.L_x_25159) ;  /* 0x0000000800d87947 */ /* 0x000fea0003800000 */
.L_x_25164:
[----:B------:R-:W-:-:S06]  /*6290*/  LOP3.LUT R4, R17, 0xff, RZ, 0xc0, !PT ;  /* 0x000000ff11047812 */ /* 0x000fcc00078ec0ff */
[----:B------:R-:W0:Y:S02]  /*62a0*/  I2F.F64.U16 R4, R4 ;  /* 0x0000000400047312 */ /* 0x000e240000101800 */
[----:B0-----:R0:W-:Y:S01]  /*62b0*/  STG.E.64 desc[UR36][R8.64], R4 ;  /* 0x0000000408007986 */ /* 0x0011e2000c101b24 */
[----:B------:R-:W-:Y:S05]  /*62c0*/  BRA `(.L_x_25159) ;  /* 0x0000000800c87947 */ /* 0x000fea0003800000 */
.L_x_25154:
        /* <DEDUP_REMOVED lines=12> */
.L_x_25168:
[----:B------:R-:W-:Y:S02]  /*6390*/  LOP3.LUT R4, R17, 0xff, RZ, 0xc0, !PT ;  /* 0x000000ff11047812 */ /* 0x000fe400078ec0ff */
[----:B------:R-:W-:-:S04]  /*63a0*/  CS2R R6, SRZ ;  /* 0x0000000000067805 */ /* 0x000fc8000001ff00 */
[----:B------:R-:W0:Y:S02]  /*63b0*/  I2F.F64.U16 R4, R4 ;  /* 0x0000000400047312 */ /* 0x000e240000101800 */
[----:B0-----:R0:W-:Y:S01]  /*63c0*/  STG.E.128 desc[UR36][R8.64], R4 ;  /* 0x0000000408007986 */ /* 0x0011e2000c101d24 */
[----:B------:R-:W-:Y:S05]  /*63d0*/  BRA `(.L_x_25159) ;  /* 0x0000000800847947 */ /* 0x000fea0003800000 */
.L_x_25167:
        /* <DEDUP_REMOVED lines=22> */
.L_x_25172:
[----:B------:R-:W-:Y:S05]  /*6540*/  BSYNC B0 ;  /* 0x0000000000007941 */ /* 0x000fea0003800000 */
.L_x_25171:
[----:B------:R-:W-:-:S05]  /*6550*/  LOP3.LUT R5, R0, R5, RZ, 0xfc, !PT ;  /* 0x0000000500057212 */ /* 0x000fca00078efcff */
[----:B------:R0:W-:Y:S01]  /*6560*/  STG.E.U8 desc[UR36][R8.64], R5 ;  /* 0x0000000508007986 */ /* 0x0001e2000c101124 */
[----:B------:R-:W-:Y:S05]  /*6570*/  BRA `(.L_x_25159) ;  /* 0x00000008001c7947 */ /* 0x000fea0003800000 */
.L_x_25170:
        /* <DEDUP_REMOVED lines=14> */
.L_x_25174:
[----:B------:R-:W-:Y:S01]  /*6660*/  IMAD.MOV.U32 R0, RZ, RZ, 0x7f ;  /* 0x0000007fff007424 */ /* 0x000fe200078e00ff */
[----:B------:R-:W-:-:S04]  /*6670*/  ISETP.GT.U32.AND P0, PT, R3, 0x7f800000, PT ;  /* 0x7f8000000300780c */ /* 0x000fc80003f04070 */
[----:B------:R-:W-:-:S09]  /*6680*/  SEL R0, R0, 0x7c, P0 ;  /* 0x0000007c00007807 */ /* 0x000fd20000000000 */
.L_x_25175:
[----:B------:R-:W-:Y:S05]  /*6690*/  BSYNC B0 ;  /* 0x0000000000007941 */ /* 0x000fea0003800000 */
.L_x_25173:
[----:B------:R-:W-:-:S04]  /*66a0*/  LOP3.LUT R3, R17, 0x80000000, RZ, 0xc0, !PT ;  /* 0x8000000011037812 */ /* 0x000fc800078ec0ff */
[----:B------:R-:W-:-:S04]  /*66b0*/  SHF.R.U32.HI R3, RZ, 0x18, R3 ;  /* 0x00000018ff037819 */ /* 0x000fc80000011603 */
[----:B------:R-:W-:-:S05]  /*66c0*/  LOP3.LUT R3, R0, R3, RZ, 0xfc, !PT ;  /* 0x0000000300037212 */ /* 0x000fca00078efcff */
[----:B------:R0:W-:Y:S01]  /*66d0*/  STG.E.U8 desc[UR36][R8.64], R3 ;  /* 0x0000000308007986 */ /* 0x0001e2000c101124 */
[----:B------:R-:W-:Y:S05]  /*66e0*/  BRA `(.L_x_25159) ;  /* 0x0000000400c07947 */ /* 0x000fea0003800000 */
.L_x_25169:
[----:B------:R-:W-:-:S04]  /*66f0*/  LOP3.LUT R17, R17, 0xff, RZ, 0xc0, !PT ;  /* 0x000000ff11117812 */ /* 0x000fc800078ec0ff */
[----:B------:R-:W0:Y:S02]  /*6700*/  I2F.U16 R0, R17 ;  /* 0x0000001100007306 */ /* 0x000e240000101000 */
[----:B0-----:R-:W-:-:S05]  /*6710*/  F2FP.BF16.F32.PACK_AB R0, RZ, R0 ;  /* 0x00000000ff00723e */ /* 0x001fca00000010ff */
[----:B------:R0:W-:Y:S01]  /*6720*/  STG.E.U16 desc[UR36][R8.64], R0 ;  /* 0x0000000008007986 */ /* 0x0001e2000c101524 */
[----:B------:R-:W-:Y:S05]  /*6730*/  BRA `(.L_x_25159) ;  /* 0x0000000400ac7947 */ /* 0x000fea0003800000 */
.L_x_25166:
        /* <DEDUP_REMOVED lines=11> */
.L_x_25178:
        /* <DEDUP_REMOVED lines=18> */
.L_x_25181:
[----:B------:R-:W-:-:S04]  /*6910*/  LOP3.LUT R3, R17, 0x80000000, RZ, 0xc0, !PT ;  /* 0x8000000011037812 */ /* 0x000fc800078ec0ff */
[----:B------:R-:W-:-:S04]  /*6920*/  SHF.R.U32.HI R3, RZ, 0x18, R3 ;  /* 0x00000018ff037819 */ /* 0x000fc80000011603 */
[----:B------:R-:W-:-:S04]  /*6930*/  LOP3.LUT R0, R0, R3, RZ, 0xfc, !PT ;  /* 0x0000000300007212 */ /* 0x000fc800078efcff */
[----:B------:R-:W-:-:S07]  /*6940*/  PRMT R4, R0, 0x7610, R4 ;  /* 0x0000761000047816 */ /* 0x000fce0000000004 */
.L_x_25180:
[----:B------:R-:W-:Y:S05]  /*6950*/  BSYNC B0 ;  /* 0x0000000000007941 */ /* 0x000fea0003800000 */
.L_x_25179:
[----:B------:R0:W-:Y:S01]  /*6960*/  STG.E.U8 desc[UR36][R8.64], R4 ;  /* 0x0000000408007986 */ /* 0x0001e2000c101124 */
[----:B------:R-:W-:Y:S05]  /*6970*/  BRA `(.L_x_25159) ;  /* 0x00000004001c7947 */ /* 0x000fea0003800000 */
.L_x_25177:
        /* <DEDUP_REMOVED lines=18> */
.L_x_25184:
[----:B------:R-:W-:-:S04]  /*6aa0*/  LOP3.LUT R3, R17, 0x80000000, RZ, 0xc0, !PT ;  /* 0x8000000011037812 */ /* 0x000fc800078ec0ff */
[----:B------:R-:W-:-:S04]  /*6ab0*/  SHF.R.U32.HI R3, RZ, 0x18, R3 ;  /* 0x00000018ff037819 */ /* 0x000fc80000011603 */
[----:B------:R-:W-:-:S04]  /*6ac0*/  LOP3.LUT R0, R0, R3, RZ, 0xfc, !PT ;  /* 0x0000000300007212 */ /* 0x000fc800078efcff */
[----:B------:R-:W-:-:S07]  /*6ad0*/  PRMT R4, R0, 0x7610, R4 ;  /* 0x0000761000047816 */ /* 0x000fce0000000004 */
.L_x_25183:
[----:B------:R-:W-:Y:S05]  /*6ae0*/  BSYNC B0 ;  /* 0x0000000000007941 */ /* 0x000fea0003800000 */
.L_x_25182:
[----:B------:R0:W-:Y:S01]  /*6af0*/  STG.E.U8 desc[UR36][R8.64], R4 ;  /* 0x0000000408007986 */ /* 0x0001e2000c101124 */
[----:B------:R-:W-:Y:S05]  /*6b00*/  BRA `(.L_x_25159) ;  /* 0x0000000000b87947 */ /* 0x000fea0003800000 */
.L_x_25176:
        /* <DEDUP_REMOVED lines=23> */
.L_x_25158:
        /* <DEDUP_REMOVED lines=16> */
.L_x_25187:
[----:B------:R-:W-:Y:S05]  /*6d80*/  BRA `(.L_x_25159) ;  /* 0x0000000000187947 */ /* 0x000fea0003800000 */
.L_x_25186:
[----:B------:R-:W-:Y:S01]  /*6d90*/  LOP3.LUT R4, R17, 0xff, RZ, 0xc0, !PT ;  /* 0x000000ff11047812 */ /* 0x000fe200078ec0ff */
[----:B------:R-:W-:-:S05]  /*6da0*/  IMAD.MOV.U32 R5, RZ, RZ, RZ ;  /* 0x000000ffff057224 */ /* 0x000fca00078e00ff */
[----:B------:R0:W-:Y:S01]  /*6db0*/  STG.E.64 desc[UR36][R8.64], R4 ;  /* 0x0000000408007986 */ /* 0x0001e2000c101b24 */
[----:B------:R-:W-:Y:S05]  /*6dc0*/  BRA `(.L_x_25159) ;  /* 0x0000000000087947 */ /* 0x000fea0003800000 */
.L_x_25185:
[----:B------:R-:W-:-:S05]  /*6dd0*/  LOP3.LUT R17, R17, 0xff, RZ, 0xc0, !PT ;  /* 0x000000ff11117812 */ /* 0x000fca00078ec0ff */
[----:B------:R0:W-:Y:S02]  /*6de0*/  STG.E desc[UR36][R8.64], R17 ;  /* 0x0000001108007986 */ /* 0x0001e4000c101924 */
.L_x_25159:
[----:B------:R-:W-:-:S07]  /*6df0*/  VIADD R2, R2, 0x80 ;  /* 0x0000008002027836 */ /* 0x000fce0000000000 */
.L_x_25119:
[----:B------:R-:W-:Y:S05]  /*6e00*/  BSYNC B6 ;  /* 0x0000000000067941 */ /* 0x000fea0003800000 */
.L_x_25118:
        /* <DEDUP_REMOVED lines=21> */
.L_x_25191:
[----:B------:R-:W-:Y:S01]  /*6f60*/  STG.E.U8 desc[UR36][R2.64], R16 ;  /* 0x0000001002007986 */ /* 0x000fe2000c101124 */
[----:B------:R-:W-:Y:S05]  /*6f70*/  EXIT ;  /* 0x000000000000794d */ /* 0x000fea0003800000 */
.L_x_25190:
        /* <DEDUP_REMOVED lines=10> */
.L_x_25194:
[----:B------:R-:W-:-:S05]  /*7020*/  LOP3.LUT R5, R16, 0xff, RZ, 0xc0, !PT ;  /* 0x000000ff10057812 */ /* 0x000fca00078ec0ff */
[----:B------:R-:W-:Y:S01]  /*7030*/  STG.E desc[UR36][R2.64], R5 ;  /* 0x0000000502007986 */ /* 0x000fe2000c101924 */
[----:B------:R-:W-:Y:S05]  /*7040*/  EXIT ;  /* 0x000000000000794d */ /* 0x000fea0003800000 */
.L_x_25193:
[----:B------:R-:W-:-:S05]  /*7050*/  LOP3.LUT R5, R16, 0xff, RZ, 0xc0, !PT ;  /* 0x000000ff10057812 */ /* 0x000fca00078ec0ff */
[----:B------:R-:W-:Y:S01]  /*7060*/  STG.E.U16 desc[UR36][R2.64], R5 ;  /* 0x0000000502007986 */ /* 0x000fe2000c101524 */
[----:B------:R-:W-:Y:S05]  /*7070*/  EXIT ;  /* 0x000000000000794d */ /* 0x000fea0003800000 */
.L_x_25189:
        /* <DEDUP_REMOVED lines=10> */
.L_x_25196:
[----:B------:R-:W-:-:S04]  /*7120*/  LOP3.LUT R16, R16, 0xff, RZ, 0xc0, !PT ;  /* 0x000000ff10107812 */ /* 0x000fc800078ec0ff */
[----:B------:R-:W0:Y:S02]  /*7130*/  I2F.U16 R0, R16 ;  /* 0x0000001000007306 */ /* 0x000e240000101000 */
[----:B0-----:R-:W-:-:S05]  /*7140*/  F2FP.F16.F32.PACK_AB R0, RZ, R0 ;  /* 0x00000000ff00723e */ /* 0x001fca00000000ff */
[----:B------:R-:W-:Y:S01]  /*7150*/  STG.E.U16 desc[UR36][R2.64], R0 ;  /* 0x0000000002007986 */ /* 0x000fe2000c101524 */
[----:B------:R-:W-:Y:S05]  /*7160*/  EXIT ;  /* 0x000000000000794d */ /* 0x000fea0003800000 */
.L_x_25195:
        /* <DEDUP_REMOVED lines=11> */
.L_x_25198:
[----:B------:R-:W-:-:S06]  /*7220*/  LOP3.LUT R16, R16, 0xff, RZ, 0xc0, !PT ;  /* 0x000000ff10107812 */ /* 0x000fcc00078ec0ff */
[----:B------:R-:W0:Y:S02]  /*7230*/  I2F.U16 R16, R16 ;  /* 0x0000001000107306 */ /* 0x000e240000101000 */
[----:B0-----:R-:W-:-:S04]  /*7240*/  F2FP.F16.F32.PACK_AB R5, RZ, R16 ;  /* 0x00000010ff05723e */ /* 0x001fc800000000ff */
[----:B------:R-:W-:-:S05]  /*7250*/  PRMT R5, R5, 0x5410, RZ ;  /* 0x0000541005057816 */ /* 0x000fca00000000ff */
[----:B------:R-:W-:Y:S01]  /*7260*/  STG.E desc[UR36][R2.64], R5 ;  /* 0x0000000502007986 */ /* 0x000fe2000c101924 */
[----:B------:R-:W-:Y:S05]  /*7270*/  EXIT ;  /* 0x000000000000794d */ /* 0x000fea0003800000 */
.L_x_25197:
[----:B------:R-:W-:-:S06]  /*7280*/  LOP3.LUT R4, R16, 0xff, RZ, 0xc0, !PT ;  /* 0x000000ff10047812 */ /* 0x000fcc00078ec0ff */
[----:B------:R-:W0:Y:S02]  /*7290*/  I2F.F64.U16 R4, R4 ;  /* 0x0000000400047312 */ /* 0x000e240000101800 */
[----:B0-----:R-:W-:Y:S01]  /*72a0*/  STG.E.64 desc[UR36][R2.64], R4 ;  /* 0x0000000402007986 */ /* 0x001fe2000c101b24 */
[----:B------:R-:W-:Y:S05]  /*72b0*/  EXIT ;  /* 0x000000000000794d */ /* 0x000fea0003800000 */
.L_x_25188:
        /* <DEDUP_REMOVED lines=12> */
.L_x_25201:
[----:B------:R-:W-:Y:S02]  /*7380*/  LOP3.LUT R4, R16, 0xff, RZ, 0xc0, !PT ;  /* 0x000000ff10047812 */ /* 0x000fe400078ec0ff */
[----:B------:R-:W-:-:S04]  /*7390*/  CS2R R6, SRZ ;  /* 0x0000000000067805 */ /* 0x000fc8000001ff00 */
[----:B------:R-:W0:Y:S02]  /*73a0*/  I2F.F64.U16 R4, R4 ;  /* 0x0000000400047312 */ /* 0x000e240000101800 */
[----:B0-----:R-:W-:Y:S01]  /*73b0*/  STG.E.128 desc[UR36][R2.64], R4 ;  /* 0x0000000402007986 */ /* 0x001fe2000c101d24 */
[----:B------:R-:W-:Y:S05]  /*73c0*/  EXIT ;  /* 0x000000000000794d */ /* 0x000fea0003800000 */
.L_x_25200:
        /* <DEDUP_REMOVED lines=22> */
.L_x_25205:
[----:B------:R-:W-:Y:S05]  /*7530*/  BSYNC B0 ;  /* 0x0000000000007941 */ /* 0x000fea0003800000 */
.L_x_25204:
[----:B------:R-:W-:-:S05]  /*7540*/  LOP3.LUT R5, R0, R5, RZ, 0xfc, !PT ;  /* 0x0000000500057212 */ /* 0x000fca00078efcff */
[----:B------:R-:W-:Y:S01]  /*7550*/  STG.E.U8 desc[UR36][R2.64], R5 ;  /* 0x0000000502007986 */ /* 0x000fe2000c101124 */
[----:B------:R-:W-:Y:S05]  /*7560*/  EXIT ;  /* 0x000000000000794d */ /* 0x000fea0003800000 */
.L_x_25203:
        /* <DEDUP_REMOVED lines=14> */
.L_x_25207:
[----:B------:R-:W-:Y:S01]  /*7650*/  IMAD.MOV.U32 R0, RZ, RZ, 0x7f ;  /* 0x0000007fff007424 */ /* 0x000fe200078e00ff */
[----:B------:R-:W-:-:S04]  /*7660*/  ISETP.GT.U32.AND P0, PT, R4, 0x7f800000, PT ;  /* 0x7f8000000400780c */ /* 0x000fc80003f04070 */
[----:B------:R-:W-:-:S09]  /*7670*/  SEL R0, R0, 0x7c, P0 ;  /* 0x0000007c00007807 */ /* 0x000fd20000000000 */
.L_x_25208:
[----:B------:R-:W-:Y:S05]  /*7680*/  BSYNC B0 ;  /* 0x0000000000007941 */ /* 0x000fea0003800000 */
.L_x_25206:
[----:B------:R-:W-:-:S04]  /*7690*/  LOP3.LUT R4, R5, 0x80000000, RZ, 0xc0, !PT ;  /* 0x8000000005047812 */ /* 0x000fc800078ec0ff */
[----:B------:R-:W-:-:S04]  /*76a0*/  SHF.R.U32.HI R5, RZ, 0x18, R4 ;  /* 0x00000018ff057819 */ /* 0x000fc80000011604 */
[----:B------:R-:W-:-:S05]  /*76b0*/  LOP3.LUT R5, R0, R5, RZ, 0xfc, !PT ;  /* 0x0000000500057212 */ /* 0x000fca00078efcff */
[----:B------:R-:W-:Y:S01]  /*76c0*/  STG.E.U8 desc[UR36][R2.64], R5 ;  /* 0x0000000502007986 */ /* 0x000fe2000c101124 */
[----:B------:R-:W-:Y:S05]  /*76d0*/  EXIT ;  /* 0x000000000000794d */ /* 0x000fea0003800000 */
.L_x_25202:
[----:B------:R-:W-:-:S04]  /*76e0*/  LOP3.LUT R16, R16, 0xff, RZ, 0xc0, !PT ;  /* 0x000000ff10107812 */ /* 0x000fc800078ec0ff */
[----:B------:R-:W0:Y:S02]  /*76f0*/  I2F.U16 R0, R16 ;  /* 0x0000001000007306 */ /* 0x000e240000101000 */
[----:B0-----:R-:W-:-:S05]  /*7700*/  F2FP.BF16.F32.PACK_AB R0, RZ, R0 ;  /* 0x00000000ff00723e */ /* 0x001fca00000010ff */
[----:B------:R-:W-:Y:S01]  /*7710*/  STG.E.U16 desc[UR36][R2.64], R0 ;  /* 0x0000000002007986 */ /* 0x000fe2000c101524 */
[----:B------:R-:W-:Y:S05]  /*7720*/  EXIT ;  /* 0x000000000000794d */ /* 0x000fea0003800000 */
.L_x_25199:
        /* <DEDUP_REMOVED lines=11> */
.L_x_25211:
        /* <DEDUP_REMOVED lines=18> */
.L_x_25214:
[----:B------:R-:W-:-:S04]  /*7900*/  LOP3.LUT R0, R7, 0x80000000, RZ, 0xc0, !PT ;  /* 0x8000000007007812 */ /* 0x000fc800078ec0ff */
[----:B------:R-:W-:-:S04]  /*7910*/  SHF.R.U32.HI R5, RZ, 0x18, R0 ;  /* 0x00000018ff057819 */ /* 0x000fc80000011600 */
[----:B------:R-:W-:-:S04]  /*7920*/  LOP3.LUT R4, R4, R5, RZ, 0xfc, !PT ;  /* 0x0000000504047212 */ /* 0x000fc800078efcff */
[----:B------:R-:W-:-:S07]  /*7930*/  PRMT R0, R4, 0x7610, R0 ;  /* 0x0000761004007816 */ /* 0x000fce0000000000 */
.L_x_25213:
[----:B------:R-:W-:Y:S05]  /*7940*/  BSYNC B0 ;  /* 0x0000000000007941 */ /* 0x000fea0003800000 */
.L_x_25212:
[----:B------:R-:W-:Y:S01]  /*7950*/  STG.E.U8 desc[UR36][R2.64], R0 ;  /* 0x0000000002007986 */ /* 0x000fe2000c101124 */
[----:B------:R-:W-:Y:S05]  /*7960*/  EXIT ;  /* 0x000000000000794d */ /* 0x000fea0003800000 */
.L_x_25210:
        /* <DEDUP_REMOVED lines=18> */
.L_x_25217:
[----:B------:R-:W-:-:S04]  /*7a90*/  LOP3.LUT R0, R7, 0x80000000, RZ, 0xc0, !PT ;  /* 0x8000000007007812 */ /* 0x000fc800078ec0ff */
[----:B------:R-:W-:-:S04]  /*7aa0*/  SHF.R.U32.HI R5, RZ, 0x18, R0 ;  /* 0x00000018ff057819 */ /* 0x000fc80000011600 */
[----:B------:R-:W-:-:S04]  /*7ab0*/  LOP3.LUT R4, R4, R5, RZ, 0xfc, !PT ;  /* 0x0000000504047212 */ /* 0x000fc800078efcff */
[----:B------:R-:W-:-:S07]  /*7ac0*/  PRMT R0, R4, 0x7610, R0 ;  /* 0x0000761004007816 */ /* 0x000fce0000000000 */
.L_x_25216:
[----:B------:R-:W-:Y:S05]  /*7ad0*/  BSYNC B0 ;  /* 0x0000000000007941 */ /* 0x000fea0003800000 */
.L_x_25215:
[----:B------:R-:W-:Y:S01]  /*7ae0*/  STG.E.U8 desc[UR36][R2.64], R0 ;  /* 0x0000000002007986 */ /* 0x000fe2000c101124 */
[----:B------:R-:W-:Y:S05]  /*7af0*/  EXIT ;  /* 0x000000000000794d */ /* 0x000fea0003800000 */
.L_x_25209:
        /* <DEDUP_REMOVED lines=23> */
.L_x_25192:
        /* <DEDUP_REMOVED lines=16> */
.L_x_25220:
[----:B------:R-:W-:Y:S05]  /*7d70*/  EXIT ;  /* 0x000000000000794d */ /* 0x000fea0003800000 */
.L_x_25219:
[----:B------:R-:W-:Y:S01]  /*7d80*/  LOP3.LUT R16, R16, 0xff, RZ, 0xc0, !PT ;  /* 0x000000ff10107812 */ /* 0x000fe200078ec0ff */
[----:B------:R-:W-:-:S05]  /*7d90*/  IMAD.MOV.U32 R17, RZ, RZ, RZ ;  /* 0x000000ffff117224 */ /* 0x000fca00078e00ff */
[----:B------:R-:W-:Y:S01]  /*7da0*/  STG.E.64 desc[UR36][R2.64], R16 ;  /* 0x0000001002007986 */ /* 0x000fe2000c101b24 */
[----:B------:R-:W-:Y:S05]  /*7db0*/  EXIT ;  /* 0x000000000000794d */ /* 0x000fea0003800000 */
.L_x_25218:
[----:B------:R-:W-:-:S05]  /*7dc0*/  LOP3.LUT R5, R16, 0xff, RZ, 0xc0, !PT ;  /* 0x000000ff10057812 */ /* 0x000fca00078ec0ff */
[----:B------:R-:W-:Y:S01]  /*7dd0*/  STG.E desc[UR36][R2.64], R5 ;  /* 0x0000000502007986 */ /* 0x000fe2000c101924 */
[----:B------:R-:W-:Y:S05]  /*7de0*/  EXIT ;  /* 0x000000000000794d */ /* 0x000fea0003800000 */
.L_x_25221:
        /* <DEDUP_REMOVED lines=9> */
.L_x_26359:


//--------------------- .text._ZN2at6native18elementwise_kernelILi128ELi4EZNS0_22gpu_kernel_impl_nocastINS0_13AUnaryFunctorIhhhNS0_17BitwiseAndFunctorIhEEEEEEvRNS_18TensorIteratorBaseERKT_EUliE_EEviT1_ --------------------------
	.section	.text._ZN2at6native18elementwise_kernelILi128ELi4EZNS0_22gpu_kernel_impl_nocastINS0_13AUnaryFunctorIhhhNS0_17BitwiseAndFunctorIhEEEEEEvRNS_18TensorIteratorBaseERKT_EUliE_EEviT1_,"ax",@progbits
	.align	128
        .global         _ZN2at6native18elementwise_kernelILi128ELi4EZNS0_22gpu_kernel_impl_nocastINS0_13AUnaryFunctorIhhhNS0_17BitwiseAndFunctorIhEEEEEEvRNS_18TensorIteratorBaseERKT_EUliE_EEviT1_
        .type           _ZN2at6native18elementwise_kernelILi128ELi4EZNS0_22gpu_kernel_impl_nocastINS0_13AUnaryFunctorIhhhNS0_17BitwiseAndFunctorIhEEEEEEvRNS_18TensorIteratorBaseERKT_EUliE_EEviT1_,@function
        .size           _ZN2at6native18elementwise_kernelILi128ELi4EZNS0_22gpu_kernel_impl_nocastINS0_13AUnaryFunctorIhhhNS0_17BitwiseAndFunctorIhEEEEEEvRNS_18TensorIteratorBaseERKT_EUliE_EEviT1_,(.L_x_26360 - _ZN2at6native18elementwise_kernelILi128ELi4EZNS0_22gpu_kernel_impl_nocastINS0_13AUnaryFunctorIhhhNS0_17BitwiseAndFunctorIhEEEEEEvRNS_18TensorIteratorBaseERKT_EUliE_EEviT1_)
        .other          _ZN2at6native18elementwise_kernelILi128ELi4EZNS0_22gpu_kernel_impl_nocastINS0_13AUnaryFunctorIhhhNS0_17BitwiseAndFunctorIhEEEEEEvRNS_18TensorIteratorBaseERKT_EUliE_EEviT1_,@"STO_CUDA_ENTRY STV_DEFAULT"
_ZN2at6native18elementwise_kernelILi128ELi4EZNS0_22gpu_kernel_impl_nocastINS0_13AUnaryFunctorIhhhNS0_17BitwiseAndFunctorIhEEEEEEvRNS_18TensorIteratorBaseERKT_EUliE_EEviT1_:
.text._ZN2at6native18elementwise_kernelILi128ELi4EZNS0_22gpu_kernel_impl_nocastINS0_13AUnaryFunctorIhhhNS0_17BitwiseAndFunctorIhEEEEEEvRNS_18TensorIteratorBaseERKT_EUliE_EEviT1_:
        /* <DEDUP_REMOVED lines=312> */
.L_x_25224:
        /* <DEDUP_REMOVED lines=10> */
.L_x_25223:
[----:B------:R-:W-:Y:S05]  /*1420*/  BSYNC B0 ;  /* 0x0000000000007941 */ /* 0x000fea0003800000 */
.L_x_25222:
        /* <DEDUP_REMOVED lines=305> */
.L_x_25227:
        /* <DEDUP_REMOVED lines=314> */
.L_x_25228:
        /* <DEDUP_REMOVED lines=10> */
.L_x_25226:
[----:B------:R-:W-:Y:S05]  /*3b80*/  BSYNC B0 ;  /* 0x0000000000007941 */ /* 0x000fea0003800000 */
.L_x_25225:
        /* <DEDUP_REMOVED lines=304> */
.L_x_25229:
        /* <DEDUP_REMOVED lines=10> */
.L_x_25230:
        /* <DEDUP_REMOVED lines=13> */
.L_x_26360:


//--------------------- .text._ZN2at6native27unrolled_elementwise_kernelINS0_13AUnaryFunctorIhhhNS0_17BitwiseAndFunctorIhEEEESt5arrayIPcLm2EELi4E23TrivialOffsetCalculatorILi1EjESA_NS0_6memory15LoadWithoutCastENSB_16StoreWithoutCastEEEviT_T0_T2_T3_T4_T5_ --------------------------
	.section	.text._ZN2at6native27unrolled_elementwise_kernelINS0_13AUnaryFunctorIhhhNS0_17BitwiseAndFunctorIhEEEESt5arrayIPcLm2EELi4E23TrivialOffsetCalculatorILi1EjESA_NS0_6memory15LoadWithoutCastENSB_16StoreWithoutCastEEEviT_T0_T2_T3_T4_T5_,"ax",@progbits
	.align	128
        .global         _ZN2at6native27unrolled_elementwise_kernelINS0_13AUnaryFunctorIhhhNS0_17BitwiseAndFunctorIhEEEESt5arrayIPcLm2EELi4E23TrivialOffsetCalculatorILi1EjESA_NS0_6memory15LoadWithoutCastENSB_16StoreWithoutCastEEEviT_T0_T2_T3_T4_T5_
        .type           _ZN2at6native27unrolled_elementwise_kernelINS0_13AUnaryFunctorIhhhNS0_17BitwiseAndFunctorIhEEEESt5arrayIPcLm2EELi4E23TrivialOffsetCalculatorILi1EjESA_NS0_6memory15LoadWithoutCastENSB_16StoreWithoutCastEEEviT_T0_T2_T3_T4_T5_,@function
        .size           _ZN2at6native27unrolled_elementwise_kernelINS0_13AUnaryFunctorIhhhNS0_17BitwiseAndFunctorIhEEEESt5arrayIPcLm2EELi4E23TrivialOffsetCalculatorILi1EjESA_NS0_6memory15LoadWithoutCastENSB_16StoreWithoutCastEEEviT_T0_T2_T3_T4_T5_,(.L_x_26361 - _ZN2at6native27unrolled_elementwise_kernelINS0_13AUnaryFunctorIhhhNS0_17BitwiseAndFunctorIhEEEESt5arrayIPcLm2EELi4E23TrivialOffsetCalculatorILi1EjESA_NS0_6memory15LoadWithoutCastENSB_16StoreWithoutCastEEEviT_T0_T2_T3_T4_T5_)
        .other          _ZN2at6native27unrolled_elementwise_kernelINS0_13AUnaryFunctorIhhhNS0_17BitwiseAndFunctorIhEEEESt5arrayIPcLm2EELi4E23TrivialOffsetCalculatorILi1EjESA_NS0_6memory15LoadWithoutCastENSB_16StoreWithoutCastEEEviT_T0_T2_T3_T4_T5_,@"STO_CUDA_ENTRY STV_DEFAULT"
_ZN2at6native27unrolled_elementwise_kernelINS0_13AUnaryFunctorIhhhNS0_17BitwiseAndFunctorIhEEEESt5arrayIPcLm2EELi4E23TrivialOffsetCalculatorILi1EjESA_NS0_6memory15LoadWithoutCastENSB_16StoreWithoutCastEEEviT_T0_T2_T3_T4_T5_:
.text._ZN2at6native27unrolled_elementwise_kernelINS0_13AUnaryFunctorIhhhNS0_17BitwiseAndFunctorIhEEEESt5arrayIPcLm2EELi4E23TrivialOffsetCalculatorILi1EjESA_NS0_6memory15LoadWithoutCastENSB_16StoreWithoutCastEEEviT_T0_T2_T3_T4_T5_:
        /* <DEDUP_REMOVED lines=65> */
.L_x_25232:
[----:B------:R-:W-:Y:S05]  /*0410*/  BSYNC B0 ;  /* 0x0000000000007941 */ /* 0x000fea0003800000 */
.L_x_25231:
        /* <DEDUP_REMOVED lines=8> */
.L_x_25233:
        /* <DEDUP_REMOVED lines=14> */
.L_x_26361:


//--------------------- .text._ZN2at6native29vectorized_elementwise_kernelILi2ENS0_13AUnaryFunctorIhhhNS0_17BitwiseAndFunctorIhEEEESt5arrayIPcLm2EEEEviT0_T1_ --------------------------
	.section	.text._ZN2at6native29vectorized_elementwise_kernelILi2ENS0_13AUnaryFunctorIhhhNS0_17BitwiseAndFunctorIhEEEESt5arrayIPcLm2EEEEviT0_T1_,"ax",@progbits
	.align	128
        .global         _ZN2at6native29vectorized_elementwise_kernelILi2ENS0_13AUnaryFunctorIhhhNS0_17BitwiseAndFunctorIhEEEESt5arrayIPcLm2EEEEviT0_T1_
        .type           _ZN2at6native29vectorized_elementwise_kernelILi2ENS0_13AUnaryFunctorIhhhNS0_17BitwiseAndFunctorIhEEEESt5arrayIPcLm2EEEEviT0_T1_,@function
        .size           _ZN2at6native29vectorized_elementwise_kernelILi2ENS0_13AUnaryFunctorIhhhNS0_17BitwiseAndFunctorIhEEEESt5arrayIPcLm2EEEEviT0_T1_,(.L_x_26362 - _ZN2at6native29vectorized_elementwise_kernelILi2ENS0_13AUnaryFunctorIhhhNS0_17BitwiseAndFunctorIhEEEESt5arrayIPcLm2EEEEviT0_T1_)
        .other          _ZN2at6native29vectorized_elementwise_kernelILi2ENS0_13AUnaryFunctorIhhhNS0_17BitwiseAndFunctorIhEEEESt5arrayIPcLm2EEEEviT0_T1_,@"STO_CUDA_ENTRY STV_DEFAULT"
_ZN2at6native29vectorized_elementwise_kernelILi2ENS0_13AUnaryFunctorIhhhNS0_17BitwiseAndFunctorIhEEEESt5arrayIPcLm2EEEEviT0_T1_:
.text._ZN2at6native29vectorized_elementwise_kernelILi2ENS0_13AUnaryFunctorIhhhNS0_17BitwiseAndFunctorIhEEEESt5arrayIPcLm2EEEEviT0_T1_:
        /* <DEDUP_REMOVED lines=51> */
.L_x_25234:
        /* <DEDUP_REMOVED lines=98> */
.L_x_25237:
        /* <DEDUP_REMOVED lines=8> */
.L_x_25238:
        /* <DEDUP_REMOVED lines=8> */
.L_x_25239:
        /* <DEDUP_REMOVED lines=9> */
.L_x_25240:
[----:B------:R-:W-:Y:S05]  /*0ae0*/  BSYNC B1 ;  /* 0x0000000000017941 */ /* 0x000fea0003800000 */
.L_x_25236:
[----:B------:R-:W-:-:S13]  /*0af0*/  ISETP.GE.AND P0, PT, R14, R15, PT ;  /* 0x0000000f0e00720c */ /* 0x000fda0003f06270 */
[----:B0-----:R-:W0:Y:S01]  /*0b00*/  @!P0 LDC.64 R6, c[0x0][0x218] ;  /* 0x00008600ff068b82 */ /* 0x001e220000000a00 */
[C---:B-12---:R-:W-:Y:S02]  /*0b10*/  @!P0 VIADD R5, R14.reuse, UR4 ;  /* 0x000000040e058c36 */ /* 0x046fe40008000000 */
[----:B------:R-:W-:-:S03]  /*0b20*/  @!P0 VIADD R14, R14, 0x80 ;  /* 0x000000800e0e8836 */ /* 0x000fc60000000000 */
[----:B0-----:R-:W-:-:S05]  /*0b30*/  @!P0 IADD3 R4, P1, R5, R6, RZ ;  /* 0x0000000605048210 */ /* 0x001fca0007f3e0ff */
[----:B------:R-:W-:-:S05]  /*0b40*/  @!P0 IMAD.X R5, RZ, RZ, R7, P1 ;  /* 0x000000ffff058224 */ /* 0x000fca00008e0607 */
[----:B------:R2:W-:Y:S03]  /*0b50*/  @!P0 STG.E.U8 desc[UR8][R4.64], R2 ;  /* 0x0000000204008986 */ /* 0x0005e6000c101108 */
.L_x_25241:
[----:B------:R-:W-:Y:S05]  /*0b60*/  BSYNC B0 ;  /* 0x0000000000007941 */ /* 0x000fea0003800000 */
.L_x_25235:
        /* <DEDUP_REMOVED lines=9> */
.L_x_25242:
        /* <DEDUP_REMOVED lines=16> */
.L_x_26362:


//--------------------- .text._ZN2at6native29vectorized_elementwise_kernelILi4ENS0_13AUnaryFunctorIhhhNS0_17BitwiseAndFunctorIhEEEESt5arrayIPcLm2EEEEviT0_T1_ --------------------------
	.section	.text._ZN2at6native29vectorized_elementwise_kernelILi4ENS0_13AUnaryFunctorIhhhNS0_17BitwiseAndFunctorIhEEEESt5arrayIPcLm2EEEEviT0_T1_,"ax",@progbits
	.align	128
        .global         _ZN2at6native29vectorized_elementwise_kernelILi4ENS0_13AUnaryFunctorIhhhNS0_17BitwiseAndFunctorIhEEEESt5arrayIPcLm2EEEEviT0_T1_
        .type           _ZN2at6native29vectorized_elementwise_kernelILi4ENS0_13AUnaryFunctorIhhhNS0_17BitwiseAndFunctorIhEEEESt5arrayIPcLm2EEEEviT0_T1_,@function
        .size           _ZN2at6native29vectorized_elementwise_kernelILi4ENS0_13AUnaryFunctorIhhhNS0_17BitwiseAndFunctorIhEEEESt5arrayIPcLm2EEEEviT0_T1_,(.L_x_26363 - _ZN2at6native29vectorized_elementwise_kernelILi4ENS0_13AUnaryFunctorIhhhNS0_17BitwiseAndFunctorIhEEEESt5arrayIPcLm2EEEEviT0_T1_)
        .other          _ZN2at6native29vectorized_elementwise_kernelILi4ENS0_13AUnaryFunctorIhhhNS0_17BitwiseAndFunctorIhEEEESt5arrayIPcLm2EEEEviT0_T1_,@"STO_CUDA_ENTRY STV_DEFAULT"
_ZN2at6native29vectorized_elementwise_kernelILi4ENS0_13AUnaryFunctorIhhhNS0_17BitwiseAndFunctorIhEEEESt5arrayIPcLm2EEEEviT0_T1_:
.text._ZN2at6native29vectorized_elementwise_kernelILi4ENS0_13AUnaryFunctorIhhhNS0_17BitwiseAndFunctorIhEEEESt5arrayIPcLm2EEEEviT0_T1_:
        /* <DEDUP_REMOVED lines=49> */
.L_x_25243:
        /* <DEDUP_REMOVED lines=98> */
.L_x_25246:
        /* <DEDUP_REMOVED lines=8> */
.L_x_25247:
        /* <DEDUP_REMOVED lines=8> */
.L_x_25248:
        /* <DEDUP_REMOVED lines=9> */
.L_x_25249:
[----:B------:R-:W-:Y:S05]  /*0ac0*/  BSYNC B1 ;  /* 0x0000000000017941 */ /* 0x000fea0003800000 */
.L_x_25245:
[----:B------:R-:W-:-:S13]  /*0ad0*/  ISETP.GE.AND P0, PT, R14, R15, PT ;  /* 0x0000000f0e00720c */ /* 0x000fda0003f06270 */
[----:B0-----:R-:W0:Y:S01]  /*0ae0*/  @!P0 LDC.64 R6, c[0x0][0x218] ;  /* 0x00008600ff068b82 */ /* 0x001e220000000a00 */
[C---:B-12---:R-:W-:Y:S02]  /*0af0*/  @!P0 VIADD R5, R14.reuse, UR4 ;  /* 0x000000040e058c36 */ /* 0x046fe40008000000 */
[----:B------:R-:W-:-:S03]  /*0b00*/  @!P0 VIADD R14, R14, 0x80 ;  /* 0x000000800e0e8836 */ /* 0x000fc60000000000 */
[----:B0-----:R-:W-:-:S05]  /*0b10*/  @!P0 IADD3 R4, P1, R5, R6, RZ ;  /* 0x0000000605048210 */ /* 0x001fca0007f3e0ff */
[----:B------:R-:W-:-:S05]  /*0b20*/  @!P0 IMAD.X R5, RZ, RZ, R7, P1 ;  /* 0x000000ffff058224 */ /* 0x000fca00008e0607 */
[----:B------:R2:W-:Y:S03]  /*0b30*/  @!P0 STG.E.U8 desc[UR8][R4.64], R2 ;  /* 0x0000000204008986 */ /* 0x0005e6000c101108 */
.L_x_25250:
[----:B------:R-:W-:Y:S05]  /*0b40*/  BSYNC B0 ;  /* 0x0000000000007941 */ /* 0x000fea0003800000 */
.L_x_25244:
        /* <DEDUP_REMOVED lines=9> */
.L_x_25251:
        /* <DEDUP_REMOVED lines=10> */
.L_x_26363:


//--------------------- .text._ZN2at6native29vectorized_elementwise_kernelILi8ENS0_13AUnaryFunctorIhhhNS0_17BitwiseAndFunctorIhEEEESt5arrayIPcLm2EEEEviT0_T1_ --------------------------
	.section	.text._ZN2at6native29vectorized_elementwise_kernelILi8ENS0_13AUnaryFunctorIhhhNS0_17BitwiseAndFunctorIhEEEESt5arrayIPcLm2EEEEviT0_T1_,"ax",@progbits
	.align	128
        .global         _ZN2at6native29vectorized_elementwise_kernelILi8ENS0_13AUnaryFunctorIhhhNS0_17BitwiseAndFunctorIhEEEESt5arrayIPcLm2EEEEviT0_T1_
        .type           _ZN2at6native29vectorized_elementwise_kernelILi8ENS0_13AUnaryFunctorIhhhNS0_17BitwiseAndFunctorIhEEEESt5arrayIPcLm2EEEEviT0_T1_,@function
        .size           _ZN2at6native29vectorized_elementwise_kernelILi8ENS0_13AUnaryFunctorIhhhNS0_17BitwiseAndFunctorIhEEEESt5arrayIPcLm2EEEEviT0_T1_,(.L_x_26364 - _ZN2at6native29vectorized_elementwise_kernelILi8ENS0_13AUnaryFunctorIhhhNS0_17BitwiseAndFunctorIhEEEESt5arrayIPcLm2EEEEviT0_T1_)
        .other          _ZN2at6native29vectorized_elementwise_kernelILi8ENS0_13AUnaryFunctorIhhhNS0_17BitwiseAndFunctorIhEEEESt5arrayIPcLm2EEEEviT0_T1_,@"STO_CUDA_ENTRY STV_DEFAULT"
_ZN2at6native29vectorized_elementwise_kernelILi8ENS0_13AUnaryFunctorIhhhNS0_17BitwiseAndFunctorIhEEEESt5arrayIPcLm2EEEEviT0_T1_:
.text._ZN2at6native29vectorized_elementwise_kernelILi8ENS0_13AUnaryFunctorIhhhNS0_17BitwiseAndFunctorIhEEEESt5arrayIPcLm2EEEEviT0_T1_:
        /* <DEDUP_REMOVED lines=51> */
.L_x_25252:
        /* <DEDUP_REMOVED lines=98> */
.L_x_25255:
        /* <DEDUP_REMOVED lines=8> */
.L_x_25256:
        /* <DEDUP_REMOVED lines=8> */
.L_x_25257:
        /* <DEDUP_REMOVED lines=9> */
.L_x_25258:
[----:B------:R-:W-:Y:S05]  /*0ae0*/  BSYNC B1 ;  /* 0x0000000000017941 */ /* 0x000fea0003800000 */
.L_x_25254:
[----:B------:R-:W-:-:S13]  /*0af0*/  ISETP.GE.AND P0, PT, R21, R0, PT ;  /* 0x000000001500720c */ /* 0x000fda0003f06270 */
[----:B------:R-:W3:Y:S01]  /*0b00*/  @!P0 LDC.64 R4, c[0x0][0x218] ;  /* 0x00008600ff048b82 */ /* 0x000ee20000000a00 */
[C---:B012---:R-:W-:Y:S02]  /*0b10*/  @!P0 VIADD R3, R21.reuse, UR4 ;  /* 0x0000000415038c36 */ /* 0x047fe40008000000 */
[----:B------:R-:W-:-:S03]  /*0b20*/  @!P0 VIADD R21, R21, 0x80 ;  /* 0x0000008015158836 */ /* 0x000fc60000000000 */
[----:B---3--:R-:W-:-:S05]  /*0b30*/  @!P0 IADD3 R2, P1, R3, R4, RZ ;  /* 0x0000000403028210 */ /* 0x008fca0007f3e0ff */
[----:B------:R-:W-:-:S05]  /*0b40*/  @!P0 IMAD.X R3, RZ, RZ, R5, P1 ;  /* 0x000000ffff038224 */ /* 0x000fca00008e0605 */
[----:B------:R2:W-:Y:S03]  /*0b50*/  @!P0 STG.E.U8 desc[UR8][R2.64], R28 ;  /* 0x0000001c02008986 */ /* 0x0005e6000c101108 */
.L_x_25259:
[----:B------:R-:W-:Y:S05]  /*0b60*/  BSYNC B0 ;  /* 0x0000000000007941 */ /* 0x000fea0003800000 */
.L_x_25253:
        /* <DEDUP_REMOVED lines=9> */
.L_x_25260:
        /* <DEDUP_REMOVED lines=16> */
.L_x_26364:


//--------------------- .text._ZN2at6native18elementwise_kernelILi128ELi4EZNS0_15gpu_kernel_implINS0_13BinaryFunctorIhhhNS0_17BitwiseAndFunctorIhEEEEEEvRNS_18TensorIteratorBaseERKT_EUliE_EEviT1_ --------------------------
	.section	.text._ZN2at6native18elementwise_kernelILi128ELi4EZNS0_15gpu_kernel_implINS0_13BinaryFunctorIhhhNS0_17BitwiseAndFunctorIhEEEEEEvRNS_18TensorIteratorBaseERKT_EUliE_EEviT1_,"ax",@progbits
	.align	128
        .global         _ZN2at6native18elementwise_kernelILi128ELi4EZNS0_15gpu_kernel_implINS0_13BinaryFunctorIhhhNS0_17BitwiseAndFunctorIhEEEEEEvRNS_18TensorIteratorBaseERKT_EUliE_EEviT1_
        .type           _ZN2at6native18elementwise_kernelILi128ELi4EZNS0_15gpu_kernel_implINS0_13BinaryFunctorIhhhNS0_17BitwiseAndFunctorIhEEEEEEvRNS_18TensorIteratorBaseERKT_EUliE_EEviT1_,@function
        .size           _ZN2at6native18elementwise_kernelILi128ELi4EZNS0_15gpu_kernel_implINS0_13BinaryFunctorIhhhNS0_17BitwiseAndFunctorIhEEEEEEvRNS_18TensorIteratorBaseERKT_EUliE_EEviT1_,(.L_x_26365 - _ZN2at6native18elementwise_kernelILi128ELi4EZNS0_15gpu_kernel_implINS0_13BinaryFunctorIhhhNS0_17BitwiseAndFunctorIhEEEEEEvRNS_18TensorIteratorBaseERKT_EUliE_EEviT1_)
        .other          _ZN2at6native18elementwise_kernelILi128ELi4EZNS0_15gpu_kernel_implINS0_13BinaryFunctorIhhhNS0_17BitwiseAndFunctorIhEEEEEEvRNS_18TensorIteratorBaseERKT_EUliE_EEviT1_,@"STO_CUDA_ENTRY STV_DEFAULT"
_ZN2at6native18elementwise_kernelILi128ELi4EZNS0_15gpu_kernel_implINS0_13BinaryFunctorIhhhNS0_17BitwiseAndFunctorIhEEEEEEvRNS_18TensorIteratorBaseERKT_EUliE_EEviT1_:
.text._ZN2at6native18elementwise_kernelILi128ELi4EZNS0_15gpu_kernel_implINS0_13BinaryFunctorIhhhNS0_17BitwiseAndFunctorIhEEEEEEvRNS_18TensorIteratorBaseERKT_EUliE_EEviT1_:
        /* <DEDUP_REMOVED lines=365> */
.L_x_25263:
        /* <DEDUP_REMOVED lines=20> */
.L_x_25267:
[----:B------:R0:W5:Y:S01]  /*1810*/  LDG.E.U8 R19, desc[UR36][R4.64] ;  /* 0x0000002404137981 */ /* 0x000162000c1e1100 */
[----:B------:R-:W-:Y:S05]  /*1820*/  BRA `(.L_x_25269) ;  /* 0x0000000c00647947 */ /* 0x000fea0003800000 */
.L_x_25266:
        /* <DEDUP_REMOVED lines=8> */
.L_x_25271:
[----:B------:R3:W5:Y:S01]  /*18b0*/  LDG.E.U8 R19, desc[UR36][R4.64] ;  /* 0x0000002404137981 */ /* 0x000762000c1e1100 */
[----:B------:R-:W-:Y:S05]  /*18c0*/  BRA `(.L_x_25269) ;  /* 0x0000000c003c7947 */ /* 0x000fea0003800000 */
.L_x_25270:
[----:B------:R0:W5:Y:S01]  /*18d0*/  LDG.E.U16 R19, desc[UR36][R4.64] ;  /* 0x0000002404137981 */ /* 0x000162000c1e1500 */
[----:B------:R-:W-:Y:S05]  /*18e0*/  BRA `(.L_x_25269) ;  /* 0x0000000c00347947 */ /* 0x000fea0003800000 */
.L_x_25265:
        /* <DEDUP_REMOVED lines=10> */
.L_x_25273:
[----:B------:R-:W2:Y:S02]  /*1990*/  LDG.E.U16 R2, desc[UR36][R4.64] ;  /* 0x0000002404027981 */ /* 0x000ea4000c1e1500 */
[----:B--2---:R-:W-:-:S06]  /*19a0*/  HADD2.F32 R2, -RZ, R2.H0_H0 ;  /* 0x20000002ff027230 */ /* 0x004fcc0000004100 */
[----:B------:R-:W0:Y:S02]  /*19b0*/  F2I.S64.TRUNC R2, R2 ;  /* 0x0000000200027311 */ /* 0x000e24000020d900 */
[----:B0-----:R-:W-:Y:S01]  /*19c0*/  PRMT R19, R2, 0x7610, R19 ;  /* 0x0000761002137816 */ /* 0x001fe20000000013 */
[----:B------:R-:W-:Y:S06]  /*19d0*/  BRA `(.L_x_25269) ;  /* 0x0000000800f87947 */ /* 0x000fec0003800000 */
.L_x_25272:
        /* <DEDUP_REMOVED lines=10> */
.L_x_25275:
[----:B------:R-:W2:Y:S02]  /*1a80*/  LDG.E.U16 R4, desc[UR36][R4.64] ;  /* 0x0000002404047981 */ /* 0x000ea4000c1e1500 */
[----:B--2---:R-:W-:-:S06]  /*1a90*/  HADD2.F32 R2, -RZ, R4.H0_H0 ;  /* 0x20000004ff027230 */ /* 0x004fcc0000004100 */
[----:B------:R-:W0:Y:S02]  /*1aa0*/  F2I.S64.TRUNC R2, R2 ;  /* 0x0000000200027311 */ /* 0x000e24000020d900 */
[----:B0-----:R-:W-:Y:S01]  /*1ab0*/  PRMT R19, R2, 0x7610, R19 ;  /* 0x0000761002137816 */ /* 0x001fe20000000013 */
[----:B------:R-:W-:Y:S06]  /*1ac0*/  BRA `(.L_x_25269) ;  /* 0x0000000800bc7947 */ /* 0x000fec0003800000 */
.L_x_25274:
[----:B------:R-:W2:Y:S02]  /*1ad0*/  LDG.E.64 R2, desc[UR36][R4.64] ;  /* 0x0000002404027981 */ /* 0x000ea4000c1e1b00 */
[----:B--2---:R-:W0:Y:S02]  /*1ae0*/  F2I.S64.F64.TRUNC R2, R2 ;  /* 0x0000000200027311 */ /* 0x004e24000030d900 */
[----:B0-----:R-:W-:Y:S01]  /*1af0*/  PRMT R19, R2, 0x7610, R19 ;  /* 0x0000761002137816 */ /* 0x001fe20000000013 */
[----:B------:R-:W-:Y:S06]  /*1b00*/  BRA `(.L_x_25269) ;  /* 0x0000000800ac7947 */ /* 0x000fec0003800000 */
.L_x_25264:
        /* <DEDUP_REMOVED lines=12> */
.L_x_25278:
[----:B------:R-:W2:Y:S02]  /*1bd0*/  LDG.E.64 R4, desc[UR36][R4.64] ;  /* 0x0000002404047981 */ /* 0x000ea4000c1e1b00 */
[----:B--2---:R-:W0:Y:S02]  /*1be0*/  F2I.S64.F64.TRUNC R2, R4 ;  /* 0x0000000400027311 */ /* 0x004e24000030d900 */
[----:B0-----:R-:W-:Y:S01]  /*1bf0*/  PRMT R19, R2, 0x7610, R19 ;  /* 0x0000761002137816 */ /* 0x001fe20000000013 */
[----:B------:R-:W-:Y:S06]  /*1c00*/  BRA `(.L_x_25269) ;  /* 0x00000008006c7947 */ /* 0x000fec0003800000 */
.L_x_25277:
        /* <DEDUP_REMOVED lines=28> */
.L_x_25280:
        /* <DEDUP_REMOVED lines=15> */
.L_x_25279:
[----:B------:R-:W2:Y:S02]  /*1ec0*/  LDG.E.U16 R2, desc[UR36][R4.64] ;  /* 0x0000002404027981 */ /* 0x000ea4000c1e1500 */
[----:B--2---:R-:W-:-:S06]  /*1ed0*/  IMAD.U32 R2, R2, 0x10000, RZ ;  /* 0x0001000002027824 */ /* 0x004fcc00078e00ff */
[----:B------:R-:W0:Y:S02]  /*1ee0*/  F2I.S64.TRUNC R2, R2 ;  /* 0x0000000200027311 */ /* 0x000e24000020d900 */
[----:B0-----:R-:W-:Y:S01]  /*1ef0*/  PRMT R19, R2, 0x7610, R19 ;  /* 0x0000761002137816 */ /* 0x001fe20000000013 */
[----:B------:R-:W-:Y:S06]  /*1f00*/  BRA `(.L_x_25269) ;  /* 0x0000000400ac7947 */ /* 0x000fec0003800000 */
.L_x_25276:
        /* <DEDUP_REMOVED lines=10> */
.L_x_25283:
        /* <DEDUP_REMOVED lines=21> */
.L_x_25287:
[----:B------:R-:W-:Y:S05]  /*2100*/  BSYNC B1 ;  /* 0x0000000000017941 */ /* 0x000fea0003800000 */
.L_x_25286:
[----:B------:R-:W-:Y:S01]  /*2110*/  IMAD.SHL.U32 R2, R2, 0x100000, RZ ;  /* 0x0010000002027824 */ /* 0x000fe200078e00ff */
[----:B------:R-:W-:-:S04]  /*2120*/  LEA R3, R0, 0x3b800000, 0x17 ;  /* 0x3b80000000037811 */ /* 0x000fc800078eb8ff */
[----:B------:R-:W-:-:S07]  /*2130*/  LOP3.LUT R2, R3, R2, R4, 0xfe, !PT ;  /* 0x0000000203027212 */ /* 0x000fce00078efe04 */
.L_x_25285:
[----:B------:R-:W-:Y:S05]  /*2140*/  BSYNC B0 ;  /* 0x0000000000007941 */ /* 0x000fea0003800000 */
.L_x_25284:
[----:B------:R-:W0:Y:S02]  /*2150*/  F2I.S64.TRUNC R2, R2 ;  /* 0x0000000200027311 */ /* 0x000e24000020d900 */
[----:B0-----:R-:W-:Y:S01]  /*2160*/  PRMT R19, R2, 0x7610, R19 ;  /* 0x0000761002137816 */ /* 0x001fe20000000013 */
[----:B------:R-:W-:Y:S06]  /*2170*/  BRA `(.L_x_25269) ;  /* 0x0000000400107947 */ /* 0x000fec0003800000 */
.L_x_25282:
        /* <DEDUP_REMOVED lines=21> */
.L_x_25291:
[----:B------:R-:W-:Y:S05]  /*22d0*/  BSYNC B1 ;  /* 0x0000000000017941 */ /* 0x000fea0003800000 */
.L_x_25290:
[----:B------:R-:W-:Y:S01]  /*22e0*/  IMAD.SHL.U32 R2, R2, 0x200000, RZ ;  /* 0x0020000002027824 */ /* 0x000fe200078e00ff */
[----:B------:R-:W-:-:S04]  /*22f0*/  LEA R3, R0, 0x37800000, 0x17 ;  /* 0x3780000000037811 */ /* 0x000fc800078eb8ff */
[----:B------:R-:W-:-:S07]  /*2300*/  LOP3.LUT R2, R3, R2, R4, 0xfe, !PT ;  /* 0x0000000203027212 */ /* 0x000fce00078efe04 */
.L_x_25289:
[----:B------:R-:W-:Y:S05]  /*2310*/  BSYNC B0 ;  /* 0x0000000000007941 */ /* 0x000fea0003800000 */
.L_x_25288:
[----:B------:R-:W0:Y:S02]  /*2320*/  F2I.S64.TRUNC R2, R2 ;  /* 0x0000000200027311 */ /* 0x000e24000020d900 */
[----:B0-----:R-:W-:Y:S01]  /*2330*/  PRMT R19, R2, 0x7610, R19 ;  /* 0x0000761002137816 */ /* 0x001fe20000000013 */
[----:B------:R-:W-:Y:S06]  /*2340*/  BRA `(.L_x_25269) ;  /* 0x00000000009c7947 */ /* 0x000fec0003800000 */
.L_x_25281:
        /* <DEDUP_REMOVED lines=14> */
.L_x_25295:
[----:B------:R-:W-:Y:S05]  /*2430*/  BSYNC B0 ;  /* 0x0000000000007941 */ /* 0x000fea0003800000 */
.L_x_25294:
[----:B------:R-:W0:Y:S02]  /*2440*/  F2I.S64.TRUNC R2, R2 ;  /* 0x0000000200027311 */ /* 0x000e24000020d900 */
[----:B0-----:R-:W-:Y:S01]  /*2450*/  PRMT R19, R2, 0x7610, R19 ;  /* 0x0000761002137816 */ /* 0x001fe20000000013 */
[----:B------:R-:W-:Y:S06]  /*2460*/  BRA `(.L_x_25269) ;  /* 0x0000000000547947 */ /* 0x000fec0003800000 */
.L_x_25268:
        /* <DEDUP_REMOVED lines=16> */
.L_x_25296:
[----:B------:R-:W-:Y:S01]  /*2570*/  PRMT R19, RZ, 0x7610, R19 ;  /* 0x00007610ff137816 */ /* 0x000fe20000000013 */
[----:B------:R-:W-:Y:S06]  /*2580*/  BRA `(.L_x_25269) ;  /* 0x00000000000c7947 */ /* 0x000fec0003800000 */
.L_x_25293:
[----:B------:R2:W5:Y:S01]  /*2590*/  LDG.E.U8 R19, desc[UR36][R4.64] ;  /* 0x0000002404137981 */ /* 0x000562000c1e1100 */
[----:B------:R-:W-:Y:S05]  /*25a0*/  BRA `(.L_x_25269) ;  /* 0x0000000000047947 */ /* 0x000fea0003800000 */
.L_x_25292:
[----:B------:R1:W5:Y:S02]  /*25b0*/  LDG.E.U8 R19, desc[UR36][R4.64] ;  /* 0x0000002404137981 */ /* 0x000364000c1e1100 */
.L_x_25269:
        /* <DEDUP_REMOVED lines=17> */
.L_x_25300:
[----:B------:R3:W5:Y:S01]  /*26d0*/  LDG.E.U8 R0, desc[UR36][R4.64] ;  /* 0x0000002404007981 */ /* 0x000762000c1e1100 */
[----:B------:R-:W-:Y:S05]  /*26e0*/  BRA `(.L_x_25302) ;  /* 0x0000000c00647947 */ /* 0x000fea0003800000 */
.L_x_25299:
        /* <DEDUP_REMOVED lines=8> */
.L_x_25304:
[----:B------:R1:W5:Y:S01]  /*2770*/  LDG.E.U8 R0, desc[UR36][R4.64] ;  /* 0x0000002404007981 */ /* 0x000362000c1e1100 */
[----:B------:R-:W-:Y:S05]  /*2780*/  BRA `(.L_x_25302) ;  /* 0x0000000c003c7947 */ /* 0x000fea0003800000 */
.L_x_25303:
[----:B------:R2:W5:Y:S01]  /*2790*/  LDG.E.U16 R0, desc[UR36][R4.64] ;  /* 0x0000002404007981 */ /* 0x000562000c1e1500 */
[----:B------:R-:W-:Y:S05]  /*27a0*/  BRA `(.L_x_25302) ;  /* 0x0000000c00347947 */ /* 0x000fea0003800000 */
.L_x_25298:
        /* <DEDUP_REMOVED lines=10> */
.L_x_25306:
[----:B------:R-:W2:Y:S02]  /*2850*/  LDG.E.U16 R2, desc[UR36][R4.64] ;  /* 0x0000002404027981 */ /* 0x000ea4000c1e1500 */
[----:B--2---:R-:W-:-:S06]  /*2860*/  HADD2.F32 R2, -RZ, R2.H0_H0 ;  /* 0x20000002ff027230 */ /* 0x004fcc0000004100 */
[----:B------:R-:W0:Y:S02]  /*2870*/  F2I.S64.TRUNC R2, R2 ;  /* 0x0000000200027311 */ /* 0x000e24000020d900 */
[----:B0-----:R-:W-:Y:S01]  /*2880*/  PRMT R0, R2, 0x7610, R0 ;  /* 0x0000761002007816 */ /* 0x001fe20000000000 */
[----:B------:R-:W-:Y:S06]  /*2890*/  BRA `(.L_x_25302) ;  /* 0x0000000800f87947 */ /* 0x000fec0003800000 */
.L_x_25305:
        /* <DEDUP_REMOVED lines=10> */
.L_x_25308:
[----:B------:R-:W2:Y:S02]  /*2940*/  LDG.E.U16 R4, desc[UR36][R4.64] ;  /* 0x0000002404047981 */ /* 0x000ea4000c1e1500 */
[----:B--2---:R-:W-:-:S06]  /*2950*/  HADD2.F32 R2, -RZ, R4.H0_H0 ;  /* 0x20000004ff027230 */ /* 0x004fcc0000004100 */
[----:B------:R-:W0:Y:S02]  /*2960*/  F2I.S64.TRUNC R2, R2 ;  /* 0x0000000200027311 */ /* 0x000e24000020d900 */
[----:B0-----:R-:W-:Y:S01]  /*2970*/  PRMT R0, R2, 0x7610, R0 ;  /* 0x0000761002007816 */ /* 0x001fe20000000000 */
[----:B------:R-:W-:Y:S06]  /*2980*/  BRA `(.L_x_25302) ;  /* 0x0000000800bc7947 */ /* 0x000fec0003800000 */
.L_x_25307:
[----:B------:R-:W2:Y:S02]  /*2990*/  LDG.E.64 R2, desc[UR36][R4.64] ;  /* 0x0000002404027981 */ /* 0x000ea4000c1e1b00 */
[----:B--2---:R-:W0:Y:S02]  /*29a0*/  F2I.S64.F64.TRUNC R2, R2 ;  /* 0x0000000200027311 */ /* 0x004e24000030d900 */
[----:B0-----:R-:W-:Y:S01]  /*29b0*/  PRMT R0, R2, 0x7610, R0 ;  /* 0x0000761002007816 */ /* 0x001fe20000000000 */
[----:B------:R-:W-:Y:S06]  /*29c0*/  BRA `(.L_x_25302) ;  /* 0x0000000800ac7947 */ /* 0x000fec0003800000 */
.L_x_25297:
        /* <DEDUP_REMOVED lines=12> */
.L_x_25311:
[----:B------:R-:W2:Y:S02]  /*2a90*/  LDG.E.64 R4, desc[UR36][R4.64] ;  /* 0x0000002404047981 */ /* 0x000ea4000c1e1b00 */
[----:B--2---:R-:W0:Y:S02]  /*2aa0*/  F2I.S64.F64.TRUNC R2, R4 ;  /* 0x0000000400027311 */ /* 0x004e24000030d900 */
[----:B0-----:R-:W-:Y:S01]  /*2ab0*/  PRMT R0, R2, 0x7610, R0 ;  /* 0x0000761002007816 */ /* 0x001fe20000000000 */
[----:B------:R-:W-:Y:S06]  /*2ac0*/  BRA `(.L_x_25302) ;  /* 0x00000008006c7947 */ /* 0x000fec0003800000 */
.L_x_25310:
        /* <DEDUP_REMOVED lines=28> */
.L_x_25313:
        /* <DEDUP_REMOVED lines=15> */
.L_x_25312:
[----:B------:R-:W2:Y:S02]  /*2d80*/  LDG.E.U16 R2, desc[UR36][R4.64] ;  /* 0x0000002404027981 */ /* 0x000ea4000c1e1500 */
[----:B--2---:R-:W-:-:S06]  /*2d90*/  IMAD.U32 R2, R2, 0x10000, RZ ;  /* 0x0001000002027824 */ /* 0x004fcc00078e00ff */
[----:B------:R-:W0:Y:S02]  /*2da0*/  F2I.S64.TRUNC R2, R2 ;  /* 0x0000000200027311 */ /* 0x000e24000020d900 */
[----:B0-----:R-:W-:Y:S01]  /*2db0*/  PRMT R0, R2, 0x7610, R0 ;  /* 0x0000761002007816 */ /* 0x001fe20000000000 */
[----:B------:R-:W-:Y:S06]  /*2dc0*/  BRA `(.L_x_25302) ;  /* 0x0000000400ac7947 */ /* 0x000fec0003800000 */
.L_x_25309:
        /* <DEDUP_REMOVED lines=10> */
.L_x_25316:
        /* <DEDUP_REMOVED lines=21> */
.L_x_25320:
[----:B------:R-:W-:Y:S05]  /*2fc0*/  BSYNC B1 ;  /* 0x0000000000017941 */ /* 0x000fea0003800000 */
.L_x_25319:
[----:B------:R-:W-:Y:S01]  /*2fd0*/  IMAD.SHL.U32 R2, R2, 0x100000, RZ ;  /* 0x0010000002027824 */ /* 0x000fe200078e00ff */
[----:B------:R-:W-:-:S04]  /*2fe0*/  LEA R3, R0, 0x3b800000, 0x17 ;  /* 0x3b80000000037811 */ /* 0x000fc800078eb8ff */
[----:B------:R-:W-:-:S07]  /*2ff0*/  LOP3.LUT R2, R3, R2, R4, 0xfe, !PT ;  /* 0x0000000203027212 */ /* 0x000fce00078efe04 */
.L_x_25318:
[----:B------:R-:W-:Y:S05]  /*3000*/  BSYNC B0 ;  /* 0x0000000000007941 */ /* 0x000fea0003800000 */
.L_x_25317:
[----:B------:R-:W0:Y:S02]  /*3010*/  F2I.S64.TRUNC R2, R2 ;  /* 0x0000000200027311 */ /* 0x000e24000020d900 */
[----:B0-----:R-:W-:Y:S01]  /*3020*/  PRMT R0, R2, 0x7610, R0 ;  /* 0x0000761002007816 */ /* 0x001fe20000000000 */
[----:B------:R-:W-:Y:S06]  /*3030*/  BRA `(.L_x_25302) ;  /* 0x0000000400107947 */ /* 0x000fec0003800000 */
.L_x_25315:
        /* <DEDUP_REMOVED lines=21> */
.L_x_25324:
[----:B------:R-:W-:Y:S05]  /*3190*/  BSYNC B1 ;  /* 0x0000000000017941 */ /* 0x000fea0003800000 */
.L_x_25323:
[----:B------:R-:W-:Y:S01]  /*31a0*/  IMAD.SHL.U32 R2, R2, 0x200000, RZ ;  /* 0x0020000002027824 */ /* 0x000fe200078e00ff */
[----:B------:R-:W-:-:S04]  /*31b0*/  LEA R3, R0, 0x37800000, 0x17 ;  /* 0x3780000000037811 */ /* 0x000fc800078eb8ff */
[----:B------:R-:W-:-:S07]  /*31c0*/  LOP3.LUT R2, R3, R2, R4, 0xfe, !PT ;  /* 0x0000000203027212 */ /* 0x000fce00078efe04 */
.L_x_25322:
[----:B------:R-:W-:Y:S05]  /*31d0*/  BSYNC B0 ;  /* 0x0000000000007941 */ /* 0x000fea0003800000 */
.L_x_25321:
[----:B------:R-:W0:Y:S02]  /*31e0*/  F2I.S64.TRUNC R2, R2 ;  /* 0x0000000200027311 */ /* 0x000e24000020d900 */
[----:B0-----:R-:W-:Y:S01]  /*31f0*/  PRMT R0, R2, 0x7610, R0 ;  /* 0x0000761002007816 */ /* 0x001fe20000000000 */
[----:B------:R-:W-:Y:S06]  /*3200*/  BRA `(.L_x_25302) ;  /* 0x00000000009c7947 */ /* 0x000fec0003800000 */
.L_x_25314:
        /* <DEDUP_REMOVED lines=14> */
.L_x_25328:
[----:B------:R-:W-:Y:S05]  /*32f0*/  BSYNC B0 ;  /* 0x0000000000007941 */ /* 0x000fea0003800000 */
.L_x_25327:
[----:B------:R-:W0:Y:S02]  /*3300*/  F2I.S64.TRUNC R2, R2 ;  /* 0x0000000200027311 */ /* 0x000e24000020d900 */
[----:B0-----:R-:W-:Y:S01]  /*3310*/  PRMT R0, R2, 0x7610, R0 ;  /* 0x0000761002007816 */ /* 0x001fe20000000000 */
[----:B------:R-:W-:Y:S06]  /*3320*/  BRA `(.L_x_25302) ;  /* 0x0000000000547947 */ /* 0x000fec0003800000 */
.L_x_25301:
        /* <DEDUP_REMOVED lines=16> */
.L_x_25329:
[----:B------:R-:W-:Y:S01]  /*3430*/  PRMT R0, RZ, 0x7610, R0 ;  /* 0x00007610ff007816 */ /* 0x000fe20000000000 */
[----:B------:R-:W-:Y:S06]  /*3440*/  BRA `(.L_x_25302) ;  /* 0x00000000000c7947 */ /* 0x000fec0003800000 */
.L_x_25326:
[----:B------:R0:W5:Y:S01]  /*3450*/  LDG.E.U8 R0, desc[UR36][R4.64] ;  /* 0x0000002404007981 */ /* 0x000162000c1e1100 */
[----:B------:R-:W-:Y:S05]  /*3460*/  BRA `(.L_x_25302) ;  /* 0x0000000000047947 */ /* 0x000fea0003800000 */
.L_x_25325:
[----:B------:R0:W5:Y:S02]  /*3470*/  LDG.E.U8 R0, desc[UR36][R4.64] ;  /* 0x0000002404007981 */ /* 0x000164000c1e1100 */
.L_x_25302:
        /* <DEDUP_REMOVED lines=15> */
.L_x_25333:
[----:B------:R1:W-:Y:S01]  /*3570*/  STG.E.U8 desc[UR36][R16.64], R3 ;  /* 0x0000000310007986 */ /* 0x0003e2000c101124 */
[----:B------:R-:W-:Y:S05]  /*3580*/  BRA `(.L_x_25335) ;  /* 0x0000000c00987947 */ /* 0x000fea0003800000 */
.L_x_25332:
        /* <DEDUP_REMOVED lines=10> */
.L_x_25337:
[----:B------:R-:W-:-:S05]  /*3630*/  LOP3.LUT R3, R3, 0xff, RZ, 0xc0, !PT ;  /* 0x000000ff03037812 */ /* 0x000fca00078ec0ff */
[----:B------:R3:W-:Y:S01]  /*3640*/  STG.E desc[UR36][R16.64], R3 ;  /* 0x0000000310007986 */ /* 0x0007e2000c101924 */
[----:B------:R-:W-:Y:S05]  /*3650*/  BRA `(.L_x_25335) ;  /* 0x0000000c00647947 */ /* 0x000fea0003800000 */
.L_x_25336:
[----:B------:R-:W-:-:S05]  /*3660*/  LOP3.LUT R3, R3, 0xff, RZ, 0xc0, !PT ;  /* 0x000000ff03037812 */ /* 0x000fca00078ec0ff */
[----:B------:R2:W-:Y:S01]  /*3670*/  STG.E.U16 desc[UR36][R16.64], R3 ;  /* 0x0000000310007986 */ /* 0x0005e2000c101524 */
[----:B------:R-:W-:Y:S05]  /*3680*/  BRA `(.L_x_25335) ;  /* 0x0000000c00587947 */ /* 0x000fea0003800000 */
.L_x_25331:
        /* <DEDUP_REMOVED lines=10> */
.L_x_25339:
[----:B------:R-:W-:-:S04]  /*3730*/  LOP3.LUT R3, R3, 0xff, RZ, 0xc0, !PT ;  /* 0x000000ff03037812 */ /* 0x000fc800078ec0ff */
[----:B------:R-:W0:Y:S02]  /*3740*/  I2F.U16 R0, R3 ;  /* 0x0000000300007306 */ /* 0x000e240000101000 */
[----:B0-----:R-:W-:-:S05]  /*3750*/  F2FP.F16.F32.PACK_AB R0, RZ, R0 ;  /* 0x00000000ff00723e */ /* 0x001fca00000000ff */
[----:B------:R0:W-:Y:S01]  /*3760*/  STG.E.U16 desc[UR36][R16.64], R0 ;  /* 0x0000000010007986 */ /* 0x0001e2000c101524 */
[----:B------:R-:W-:Y:S05]  /*3770*/  BRA `(.L_x_25335) ;  /* 0x0000000c001c7947 */ /* 0x000fea0003800000 */
.L_x_25338:
        /* <DEDUP_REMOVED lines=11> */
.L_x_25341:
[----:B------:R-:W-:-:S06]  /*3830*/  LOP3.LUT R3, R3, 0xff, RZ, 0xc0, !PT ;  /* 0x000000ff03037812 */ /* 0x000fcc00078ec0ff */
[----:B------:R-:W0:Y:S02]  /*3840*/  I2F.U16 R3, R3 ;  /* 0x0000000300037306 */ /* 0x000e240000101000 */
[----:B0-----:R-:W-:-:S04]  /*3850*/  F2FP.F16.F32.PACK_AB R3, RZ, R3 ;  /* 0x00000003ff03723e */ /* 0x001fc800000000ff */
[----:B------:R-:W-:-:S05]  /*3860*/  PRMT R3, R3, 0x5410, RZ ;  /* 0x0000541003037816 */ /* 0x000fca00000000ff */
[----:B------:R0:W-:Y:S01]  /*3870*/  STG.E desc[UR36][R16.64], R3 ;  /* 0x0000000310007986 */ /* 0x0001e2000c101924 */
[----:B------:R-:W-:Y:S05]  /*3880*/  BRA `(.L_x_25335) ;  /* 0x0000000800d87947 */ /* 0x000fea0003800000 */
.L_x_25340:
[----:B------:R-:W-:-:S06]  /*3890*/  LOP3.LUT R3, R3, 0xff, RZ, 0xc0, !PT ;  /* 0x000000ff03037812 */ /* 0x000fcc00078ec0ff */
[----:B------:R-:W0:Y:S02]  /*38a0*/  I2F.F64.U16 R2, R3 ;  /* 0x0000000300027312 */ /* 0x000e240000101800 */
[----:B0-----:R0:W-:Y:S01]  /*38b0*/  STG.E.64 desc[UR36][R16.64], R2 ;  /* 0x0000000210007986 */ /* 0x0011e2000c101b24 */
[----:B------:R-:W-:Y:S05]  /*38c0*/  BRA `(.L_x_25335) ;  /* 0x0000000800c87947 */ /* 0x000fea0003800000 */
.L_x_25330:
        /* <DEDUP_REMOVED lines=12> */
.L_x_25344:
[----:B------:R-:W-:Y:S02]  /*3990*/  LOP3.LUT R4, R3, 0xff, RZ, 0xc0, !PT ;  /* 0x000000ff03047812 */ /* 0x000fe400078ec0ff */
[----:B------:R-:W-:-:S04]  /*39a0*/  CS2R R6, SRZ ;  /* 0x0000000000067805 */ /* 0x000fc8000001ff00 */
[----:B------:R-:W0:Y:S02]  /*39b0*/  I2F.F64.U16 R4, R4 ;  /* 0x0000000400047312 */ /* 0x000e240000101800 */
[----:B0-----:R0:W-:Y:S01]  /*39c0*/  STG.E.128 desc[UR36][R16.64], R4 ;  /* 0x0000000410007986 */ /* 0x0011e2000c101d24 */
[----:B------:R-:W-:Y:S05]  /*39d0*/  BRA `(.L_x_25335) ;  /* 0x0000000800847947 */ /* 0x000fea0003800000 */
.L_x_25343:
        /* <DEDUP_REMOVED lines=22> */
.L_x_25348:
[----:B------:R-:W-:Y:S05]  /*3b40*/  BSYNC B0 ;  /* 0x0000000000007941 */ /* 0x000fea0003800000 */
.L_x_25347:
[----:B------:R-:W-:-:S05]  /*3b50*/  LOP3.LUT R3, R0, R3, RZ, 0xfc, !PT ;  /* 0x0000000300037212 */ /* 0x000fca00078efcff */
[----:B------:R0:W-:Y:S01]  /*3b60*/  STG.E.U8 desc[UR36][R16.64], R3 ;  /* 0x0000000310007986 */ /* 0x0001e2000c101124 */
[----:B------:R-:W-:Y:S05]  /*3b70*/  BRA `(.L_x_25335) ;  /* 0x00000008001c7947 */ /* 0x000fea0003800000 */
.L_x_25346:
        /* <DEDUP_REMOVED lines=14> */
.L_x_25350:
[----:B------:R-:W-:Y:S01]  /*3c60*/  IMAD.MOV.U32 R0, RZ, RZ, 0x7f ;  /* 0x0000007fff007424 */ /* 0x000fe200078e00ff */
[----:B------:R-:W-:-:S04]  /*3c70*/  ISETP.GT.U32.AND P0, PT, R2, 0x7f800000, PT ;  /* 0x7f8000000200780c */ /* 0x000fc80003f04070 */
[----:B------:R-:W-:-:S09]  /*3c80*/  SEL R0, R0, 0x7c, P0 ;  /* 0x0000007c00007807 */ /* 0x000fd20000000000 */
.L_x_25351:
[----:B------:R-:W-:Y:S05]  /*3c90*/  BSYNC B0 ;  /* 0x0000000000007941 */ /* 0x000fea0003800000 */
.L_x_25349:
[----:B------:R-:W-:-:S04]  /*3ca0*/  LOP3.LUT R2, R3, 0x80000000, RZ, 0xc0, !PT ;  /* 0x8000000003027812 */ /* 0x000fc800078ec0ff */
[----:B------:R-:W-:-:S04]  /*3cb0*/  SHF.R.U32.HI R3, RZ, 0x18, R2 ;  /* 0x00000018ff037819 */ /* 0x000fc80000011602 */
[----:B------:R-:W-:-:S05]  /*3cc0*/  LOP3.LUT R3, R0, R3, RZ, 0xfc, !PT ;  /* 0x0000000300037212 */ /* 0x000fca00078efcff */
[----:B------:R0:W-:Y:S01]  /*3cd0*/  STG.E.U8 desc[UR36][R16.64], R3 ;  /* 0x0000000310007986 */ /* 0x0001e2000c101124 */
[----:B------:R-:W-:Y:S05]  /*3ce0*/  BRA `(.L_x_25335) ;  /* 0x0000000400c07947 */ /* 0x000fea0003800000 */
.L_x_25345:
[----:B------:R-:W-:-:S04]  /*3cf0*/  LOP3.LUT R3, R3, 0xff, RZ, 0xc0, !PT ;  /* 0x000000ff03037812 */ /* 0x000fc800078ec0ff */
[----:B------:R-:W0:Y:S02]  /*3d00*/  I2F.U16 R0, R3 ;  /* 0x0000000300007306 */ /* 0x000e240000101000 */
[----:B0-----:R-:W-:-:S05]  /*3d10*/  F2FP.BF16.F32.PACK_AB R0, RZ, R0 ;  /* 0x00000000ff00723e */ /* 0x001fca00000010ff */
[----:B------:R0:W-:Y:S01]  /*3d20*/  STG.E.U16 desc[UR36][R16.64], R0 ;  /* 0x0000000010007986 */ /* 0x0001e2000c101524 */
[----:B------:R-:W-:Y:S05]  /*3d30*/  BRA `(.L_x_25335) ;  /* 0x0000000400ac7947 */ /* 0x000fea0003800000 */
.L_x_25342:
        /* <DEDUP_REMOVED lines=11> */
.L_x_25354:
        /* <DEDUP_REMOVED lines=18> */
.L_x_25357:
[----:B------:R-:W-:-:S04]  /*3f10*/  LOP3.LUT R2, R3, 0x80000000, RZ, 0xc0, !PT ;  /* 0x8000000003027812 */ /* 0x000fc800078ec0ff */
[----:B------:R-:W-:-:S04]  /*3f20*/  SHF.R.U32.HI R3, RZ, 0x18, R2 ;  /* 0x00000018ff037819 */ /* 0x000fc80000011602 */
[----:B------:R-:W-:-:S04]  /*3f30*/  LOP3.LUT R0, R0, R3, RZ, 0xfc, !PT ;  /* 0x0000000300007212 */ /* 0x000fc800078efcff */
[----:B------:R-:W-:-:S07]  /*3f40*/  PRMT R8, R0, 0x7610, R8 ;  /* 0x0000761000087816 */ /* 0x000fce0000000008 */
.L_x_25356:
[----:B------:R-:W-:Y:S05]  /*3f50*/  BSYNC B0 ;  /* 0x0000000000007941 */ /* 0x000fea0003800000 */
.L_x_25355:
[----:B------:R0:W-:Y:S01]  /*3f60*/  STG.E.U8 desc[UR36][R16.64], R8 ;  /* 0x0000000810007986 */ /* 0x0001e2000c101124 */
[----:B------:R-:W-:Y:S05]  /*3f70*/  BRA `(.L_x_25335) ;  /* 0x00000004001c7947 */ /* 0x000fea0003800000 */
.L_x_25353:
        /* <DEDUP_REMOVED lines=18> */
.L_x_25360:
[----:B------:R-:W-:-:S04]  /*40a0*/  LOP3.LUT R2, R3, 0x80000000, RZ, 0xc0, !PT ;  /* 0x8000000003027812 */ /* 0x000fc800078ec0ff */
[----:B------:R-:W-:-:S04]  /*40b0*/  SHF.R.U32.HI R3, RZ, 0x18, R2 ;  /* 0x00000018ff037819 */ /* 0x000fc80000011602 */
[----:B------:R-:W-:-:S04]  /*40c0*/  LOP3.LUT R0, R0, R3, RZ, 0xfc, !PT ;  /* 0x0000000300007212 */ /* 0x000fc800078efcff */
[----:B------:R-:W-:-:S07]  /*40d0*/  PRMT R8, R0, 0x7610, R8 ;  /* 0x0000761000087816 */ /* 0x000fce0000000008 */
.L_x_25359:
[----:B------:R-:W-:Y:S05]  /*40e0*/  BSYNC B0 ;  /* 0x0000000000007941 */ /* 0x000fea0003800000 */
.L_x_25358:
[----:B------:R0:W-:Y:S01]  /*40f0*/  STG.E.U8 desc[UR36][R16.64], R8 ;  /* 0x0000000810007986 */ /* 0x0001e2000c101124 */
[----:B------:R-:W-:Y:S05]  /*4100*/  BRA `(.L_x_25335) ;  /* 0x0000000000b87947 */ /* 0x000fea0003800000 */
.L_x_25352:
        /* <DEDUP_REMOVED lines=23> */
.L_x_25334:
        /* <DEDUP_REMOVED lines=16> */
.L_x_25363:
[----:B------:R-:W-:Y:S05]  /*4380*/  BRA `(.L_x_25335) ;  /* 0x0000000000187947 */ /* 0x000fea0003800000 */
.L_x_25362:
[----:B------:R-:W-:Y:S01]  /*4390*/  LOP3.LUT R2, R3, 0xff, RZ, 0xc0, !PT ;  /* 0x000000ff03027812 */ /* 0x000fe200078ec0ff */
[----:B------:R-:W-:-:S05]  /*43a0*/  IMAD.MOV.U32 R3, RZ, RZ, RZ ;  /* 0x000000ffff037224 */ /* 0x000fca00078e00ff */
[----:B------:R0:W-:Y:S01]  /*43b0*/  STG.E.64 desc[UR36][R16.64], R2 ;  /* 0x0000000210007986 */ /* 0x0001e2000c101b24 */
[----:B------:R-:W-:Y:S05]  /*43c0*/  BRA `(.L_x_25335) ;  /* 0x0000000000087947 */ /* 0x000fea0003800000 */
.L_x_25361:
[----:B------:R-:W-:-:S05]  /*43d0*/  LOP3.LUT R3, R3, 0xff, RZ, 0xc0, !PT ;  /* 0x000000ff03037812 */ /* 0x000fca00078ec0ff */
[----:B------:R0:W-:Y:S02]  /*43e0*/  STG.E desc[UR36][R16.64], R3 ;  /* 0x0000000310007986 */ /* 0x0001e4000c101924 */
.L_x_25335:
[----:B------:R-:W-:-:S04]  /*43f0*/  IMAD R18, R18, 0x200, R23 ;  /* 0x0000020012127824 */ /* 0x000fc800078e0217 */
[----:B------:R-:W-:-:S07]  /*4400*/  VIADD R19, R18, 0x80 ;  /* 0x0000008012137836 */ /* 0x000fce0000000000 */
.L_x_25262:
[----:B------:R-:W-:Y:S05]  /*4410*/  BSYNC B6 ;  /* 0x0000000000067941 */ /* 0x000fea0003800000 */
.L_x_25261:
        /* <DEDUP_REMOVED lines=358> */
.L_x_25366:
        /* <DEDUP_REMOVED lines=20> */
.L_x_25370:
[----:B------:R0:W5:Y:S01]  /*5bc0*/  LDG.E.U8 R22, desc[UR36][R4.64] ;  /* 0x0000002404167981 */ /* 0x000162000c1e1100 */
[----:B------:R-:W-:Y:S05]  /*5bd0*/  BRA `(.L_x_25372) ;  /* 0x0000000c00647947 */ /* 0x000fea0003800000 */
.L_x_25369:
        /* <DEDUP_REMOVED lines=8> */
.L_x_25374:
[----:B------:R3:W5:Y:S01]  /*5c60*/  LDG.E.U8 R22, desc[UR36][R4.64] ;  /* 0x0000002404167981 */ /* 0x000762000c1e1100 */
[----:B------:R-:W-:Y:S05]  /*5c70*/  BRA `(.L_x_25372) ;  /* 0x0000000c003c7947 */ /* 0x000fea0003800000 */
.L_x_25373:
[----:B------:R0:W5:Y:S01]  /*5c80*/  LDG.E.U16 R22, desc[UR36][R4.64] ;  /* 0x0000002404167981 */ /* 0x000162000c1e1500 */
[----:B------:R-:W-:Y:S05]  /*5c90*/  BRA `(.L_x_25372) ;  /* 0x0000000c00347947 */ /* 0x000fea0003800000 */
.L_x_25368:
        /* <DEDUP_REMOVED lines=10> */
.L_x_25376:
[----:B------:R-:W2:Y:S02]  /*5d40*/  LDG.E.U16 R2, desc[UR36][R4.64] ;  /* 0x0000002404027981 */ /* 0x000ea4000c1e1500 */
[----:B--2---:R-:W-:-:S06]  /*5d50*/  HADD2.F32 R2, -RZ, R2.H0_H0 ;  /* 0x20000002ff027230 */ /* 0x004fcc0000004100 */
[----:B------:R-:W0:Y:S02]  /*5d60*/  F2I.S64.TRUNC R2, R2 ;  /* 0x0000000200027311 */ /* 0x000e24000020d900 */
[----:B0-----:R-:W-:Y:S01]  /*5d70*/  PRMT R22, R2, 0x7610, R22 ;  /* 0x0000761002167816 */ /* 0x001fe20000000016 */
[----:B------:R-:W-:Y:S06]  /*5d80*/  BRA `(.L_x_25372) ;  /* 0x0000000800f87947 */ /* 0x000fec0003800000 */
.L_x_25375:
        /* <DEDUP_REMOVED lines=10> */
.L_x_25378:
[----:B------:R-:W2:Y:S02]  /*5e30*/  LDG.E.U16 R4, desc[UR36][R4.64] ;  /* 0x0000002404047981 */ /* 0x000ea4000c1e1500 */
[----:B--2---:R-:W-:-:S06]  /*5e40*/  HADD2.F32 R2, -RZ, R4.H0_H0 ;  /* 0x20000004ff027230 */ /* 0x004fcc0000004100 */
[----:B------:R-:W0:Y:S02]  /*5e50*/  F2I.S64.TRUNC R2, R2 ;  /* 0x0000000200027311 */ /* 0x000e24000020d900 */
[----:B0-----:R-:W-:Y:S01]  /*5e60*/  PRMT R22, R2, 0x7610, R22 ;  /* 0x0000761002167816 */ /* 0x001fe20000000016 */
[----:B------:R-:W-:Y:S06]  /*5e70*/  BRA `(.L_x_25372) ;  /* 0x0000000800bc7947 */ /* 0x000fec0003800000 */
.L_x_25377:
[----:B------:R-:W2:Y:S02]  /*5e80*/  LDG.E.64 R2, desc[UR36][R4.64] ;  /* 0x0000002404027981 */ /* 0x000ea4000c1e1b00 */
[----:B--2---:R-:W0:Y:S02]  /*5e90*/  F2I.S64.F64.TRUNC R2, R2 ;  /* 0x0000000200027311 */ /* 0x004e24000030d900 */
[----:B0-----:R-:W-:Y:S01]  /*5ea0*/  PRMT R22, R2, 0x7610, R22 ;  /* 0x0000761002167816 */ /* 0x001fe20000000016 */
[----:B------:R-:W-:Y:S06]  /*5eb0*/  BRA `(.L_x_25372) ;  /* 0x0000000800ac7947 */ /* 0x000fec0003800000 */
.L_x_25367:
        /* <DEDUP_REMOVED lines=12> */
.L_x_25381:
[----:B------:R-:W2:Y:S02]  /*5f80*/  LDG.E.64 R4, desc[UR36][R4.64] ;  /* 0x0000002404047981 */ /* 0x000ea4000c1e1b00 */
[----:B--2---:R-:W0:Y:S02]  /*5f90*/  F2I.S64.F64.TRUNC R2, R4 ;  /* 0x0000000400027311 */ /* 0x004e24000030d900 */
[----:B0-----:R-:W-:Y:S01]  /*5fa0*/  PRMT R22, R2, 0x7610, R22 ;  /* 0x0000761002167816 */ /* 0x001fe20000000016 */
[----:B------:R-:W-:Y:S06]  /*5fb0*/  BRA `(.L_x_25372) ;  /* 0x00000008006c7947 */ /* 0x000fec0003800000 */
.L_x_25380:
        /* <DEDUP_REMOVED lines=28> */
.L_x_25383:
        /* <DEDUP_REMOVED lines=15> */
.L_x_25382:
[----:B------:R-:W2:Y:S02]  /*6270*/  LDG.E.U16 R2, desc[UR36][R4.64] ;  /* 0x0000002404027981 */ /* 0x000ea4000c1e1500 */
[----:B--2---:R-:W-:-:S06]  /*6280*/  IMAD.U32 R2, R2, 0x10000, RZ ;  /* 0x0001000002027824 */ /* 0x004fcc00078e00ff */
[----:B------:R-:W0:Y:S02]  /*6290*/  F2I.S64.TRUNC R2, R2 ;  /* 0x0000000200027311 */ /* 0x000e24000020d900 */
[----:B0-----:R-:W-:Y:S01]  /*62a0*/  PRMT R22, R2, 0x7610, R22 ;  /* 0x0000761002167816 */ /* 0x001fe20000000016 */
[----:B------:R-:W-:Y:S06]  /*62b0*/  BRA `(.L_x_25372) ;  /* 0x0000000400ac7947 */ /* 0x000fec0003800000 */
.L_x_25379:
        /* <DEDUP_REMOVED lines=10> */
.L_x_25386:
        /* <DEDUP_REMOVED lines=21> */
.L_x_25390:
[----:B------:R-:W-:Y:S05]  /*64b0*/  BSYNC B1 ;  /* 0x0000000000017941 */ /* 0x000fea0003800000 */
.L_x_25389:
[----:B------:R-:W-:Y:S01]  /*64c0*/  IMAD.SHL.U32 R2, R2, 0x100000, RZ ;  /* 0x0010000002027824 */ /* 0x000fe200078e00ff */
[----:B------:R-:W-:-:S04]  /*64d0*/  LEA R3, R0, 0x3b800000, 0x17 ;  /* 0x3b80000000037811 */ /* 0x000fc800078eb8ff */
[----:B------:R-:W-:-:S07]  /*64e0*/  LOP3.LUT R2, R3, R2, R4, 0xfe, !PT ;  /* 0x0000000203027212 */ /* 0x000fce00078efe04 */
.L_x_25388:
[----:B------:R-:W-:Y:S05]  /*64f0*/  BSYNC B0 ;  /* 0x0000000000007941 */ /* 0x000fea0003800000 */
.L_x_25387:
[----:B------:R-:W0:Y:S02]  /*6500*/  F2I.S64.TRUNC R2, R2 ;  /* 0x0000000200027311 */ /* 0x000e24000020d900 */
[----:B0-----:R-:W-:Y:S01]  /*6510*/  PRMT R22, R2, 0x7610, R22 ;  /* 0x0000761002167816 */ /* 0x001fe20000000016 */
[----:B------:R-:W-:Y:S06]  /*6520*/  BRA `(.L_x_25372) ;  /* 0x0000000400107947 */ /* 0x000fec0003800000 */
.L_x_25385:
        /* <DEDUP_REMOVED lines=21> */
.L_x_25394:
[----:B------:R-:W-:Y:S05]  /*6680*/  BSYNC B1 ;  /* 0x0000000000017941 */ /* 0x000fea0003800000 */
.L_x_25393:
[----:B------:R-:W-:Y:S01]  /*6690*/  IMAD.SHL.U32 R2, R2, 0x200000, RZ ;  /* 0x0020000002027824 */ /* 0x000fe200078e00ff */
[----:B------:R-:W-:-:S04]  /*66a0*/  LEA R3, R0, 0x37800000, 0x17 ;  /* 0x3780000000037811 */ /* 0x000fc800078eb8ff */
[----:B------:R-:W-:-:S07]  /*66b0*/  LOP3.LUT R2, R3, R2, R4, 0xfe, !PT ;  /* 0x0000000203027212 */ /* 0x000fce00078efe04 */
.L_x_25392:
[----:B------:R-:W-:Y:S05]  /*66c0*/  BSYNC B0 ;  /* 0x0000000000007941 */ /* 0x000fea0003800000 */
.L_x_25391:
[----:B------:R-:W0:Y:S02]  /*66d0*/  F2I.S64.TRUNC R2, R2 ;  /* 0x0000000200027311 */ /* 0x000e24000020d900 */
[----:B0-----:R-:W-:Y:S01]  /*66e0*/  PRMT R22, R2, 0x7610, R22 ;  /* 0x0000761002167816 */ /* 0x001fe20000000016 */
[----:B------:R-:W-:Y:S06]  /*66f0*/  BRA `(.L_x_25372) ;  /* 0x00000000009c7947 */ /* 0x000fec0003800000 */
.L_x_25384:
        /* <DEDUP_REMOVED lines=14> */
.L_x_25398:
[----:B------:R-:W-:Y:S05]  /*67e0*/  BSYNC B0 ;  /* 0x0000000000007941 */ /* 0x000fea0003800000 */
.L_x_25397:
[----:B------:R-:W0:Y:S02]  /*67f0*/  F2I.S64.TRUNC R2, R2 ;  /* 0x0000000200027311 */ /* 0x000e24000020d900 */
[----:B0-----:R-:W-:Y:S01]  /*6800*/  PRMT R22, R2, 0x7610, R22 ;  /* 0x0000761002167816 */ /* 0x001fe20000000016 */
[----:B------:R-:W-:Y:S06]  /*6810*/  BRA `(.L_x_25372) ;  /* 0x0000000000547947 */ /* 0x000fec0003800000 */
.L_x_25371:
        /* <DEDUP_REMOVED lines=16> */
.L_x_25399:
[----:B------:R-:W-:Y:S01]  /*6920*/  PRMT R22, RZ, 0x7610, R22 ;  /* 0x00007610ff167816 */ /* 0x000fe20000000016 */
[----:B------:R-:W-:Y:S06]  /*6930*/  BRA `(.L_x_25372) ;  /* 0x00000000000c7947 */ /* 0x000fec0003800000 */
.L_x_25396:
[----:B------:R1:W5:Y:S01]  /*6940*/  LDG.E.U8 R22, desc[UR36][R4.64] ;  /* 0x0000002404167981 */ /* 0x000362000c1e1100 */
[----:B------:R-:W-:Y:S05]  /*6950*/  BRA `(.L_x_25372) ;  /* 0x0000000000047947 */ /* 0x000fea0003800000 */
.L_x_25395:
[----:B------:R2:W5:Y:S02]  /*6960*/  LDG.E.U8 R22, desc[UR36][R4.64] ;  /* 0x0000002404167981 */ /* 0x000564000c1e1100 */
.L_x_25372:
        /* <DEDUP_REMOVED lines=17> */
.L_x_25403:
[----:B------:R4:W5:Y:S01]  /*6a80*/  LDG.E.U8 R7, desc[UR36][R4.64] ;  /* 0x0000002404077981 */ /* 0x000962000c1e1100 */
[----:B------:R-:W-:Y:S05]  /*6a90*/  BRA `(.L_x_25405) ;  /* 0x0000000c00647947 */ /* 0x000fea0003800000 */
.L_x_25402:
        /* <DEDUP_REMOVED lines=8> */
.L_x_25407:
[----:B------:R2:W5:Y:S01]  /*6b20*/  LDG.E.U8 R7, desc[UR36][R4.64] ;  /* 0x0000002404077981 */ /* 0x000562000c1e1100 */
[----:B------:R-:W-:Y:S05]  /*6b30*/  BRA `(.L_x_25405) ;  /* 0x0000000c003c7947 */ /* 0x000fea0003800000 */
.L_x_25406:
[----:B------:R0:W5:Y:S01]  /*6b40*/  LDG.E.U16 R7, desc[UR36][R4.64] ;  /* 0x0000002404077981 */ /* 0x000162000c1e1500 */
[----:B------:R-:W-:Y:S05]  /*6b50*/  BRA `(.L_x_25405) ;  /* 0x0000000c00347947 */ /* 0x000fea0003800000 */
.L_x_25401:
        /* <DEDUP_REMOVED lines=10> */
.L_x_25409:
[----:B------:R-:W2:Y:S02]  /*6c00*/  LDG.E.U16 R2, desc[UR36][R4.64] ;  /* 0x0000002404027981 */ /* 0x000ea4000c1e1500 */
[----:B--2---:R-:W-:-:S06]  /*6c10*/  HADD2.F32 R2, -RZ, R2.H0_H0 ;  /* 0x20000002ff027230 */ /* 0x004fcc0000004100 */
[----:B------:R-:W0:Y:S02]  /*6c20*/  F2I.S64.TRUNC R2, R2 ;  /* 0x0000000200027311 */ /* 0x000e24000020d900 */
[----:B0-----:R-:W-:Y:S01]  /*6c30*/  PRMT R7, R2, 0x7610, R7 ;  /* 0x0000761002077816 */ /* 0x001fe20000000007 */
[----:B------:R-:W-:Y:S06]  /*6c40*/  BRA `(.L_x_25405) ;  /* 0x0000000800f87947 */ /* 0x000fec0003800000 */
.L_x_25408:
        /* <DEDUP_REMOVED lines=10> */
.L_x_25411:
[----:B------:R-:W2:Y:S02]  /*6cf0*/  LDG.E.U16 R4, desc[UR36][R4.64] ;  /* 0x0000002404047981 */ /* 0x000ea4000c1e1500 */
[----:B--2---:R-:W-:-:S06]  /*6d00*/  HADD2.F32 R2, -RZ, R4.H0_H0 ;  /* 0x20000004ff027230 */ /* 0x004fcc0000004100 */
[----:B------:R-:W0:Y:S02]  /*6d10*/  F2I.S64.TRUNC R2, R2 ;  /* 0x0000000200027311 */ /* 0x000e24000020d900 */
[----:B0-----:R-:W-:Y:S01]  /*6d20*/  PRMT R7, R2, 0x7610, R7 ;  /* 0x0000761002077816 */ /* 0x001fe20000000007 */
[----:B------:R-:W-:Y:S06]  /*6d30*/  BRA `(.L_x_25405) ;  /* 0x0000000800bc7947 */ /* 0x000fec0003800000 */
.L_x_25410:
[----:B------:R-:W2:Y:S02]  /*6d40*/  LDG.E.64 R2, desc[UR36][R4.64] ;  /* 0x0000002404027981 */ /* 0x000ea4000c1e1b00 */
[----:B--2---:R-:W0:Y:S02]  /*6d50*/  F2I.S64.F64.TRUNC R2, R2 ;  /* 0x0000000200027311 */ /* 0x004e24000030d900 */
[----:B0-----:R-:W-:Y:S01]  /*6d60*/  PRMT R7, R2, 0x7610, R7 ;  /* 0x0000761002077816 */ /* 0x001fe20000000007 */
[----:B------:R-:W-:Y:S06]  /*6d70*/  BRA `(.L_x_25405) ;  /* 0x0000000800ac7947 */ /* 0x000fec0003800000 */
.L_x_25400:
        /* <DEDUP_REMOVED lines=12> */
.L_x_25414:
[----:B------:R-:W2:Y:S02]  /*6e40*/  LDG.E.64 R4, desc[UR36][R4.64] ;  /* 0x0000002404047981 */ /* 0x000ea4000c1e1b00 */
[----:B--2---:R-:W0:Y:S02]  /*6e50*/  F2I.S64.F64.TRUNC R2, R4 ;  /* 0x0000000400027311 */ /* 0x004e24000030d900 */
[----:B0-----:R-:W-:Y:S01]  /*6e60*/  PRMT R7, R2, 0x7610, R7 ;  /* 0x0000761002077816 */ /* 0x001fe20000000007 */
[----:B------:R-:W-:Y:S06]  /*6e70*/  BRA `(.L_x_25405) ;  /* 0x00000008006c7947 */ /* 0x000fec0003800000 */
.L_x_25413:
        /* <DEDUP_REMOVED lines=28> */
.L_x_25416:
        /* <DEDUP_REMOVED lines=15> */
.L_x_25415:
[----:B------:R-:W2:Y:S02]  /*7130*/  LDG.E.U16 R2, desc[UR36][R4.64] ;  /* 0x0000002404027981 */ /* 0x000ea4000c1e1500 */
[----:B--2---:R-:W-:-:S06]  /*7140*/  IMAD.U32 R2, R2, 0x10000, RZ ;  /* 0x0001000002027824 */ /* 0x004fcc00078e00ff */
[----:B------:R-:W0:Y:S02]  /*7150*/  F2I.S64.TRUNC R2, R2 ;  /* 0x0000000200027311 */ /* 0x000e24000020d900 */
[----:B0-----:R-:W-:Y:S01]  /*7160*/  PRMT R7, R2, 0x7610, R7 ;  /* 0x0000761002077816 */ /* 0x001fe20000000007 */
[----:B------:R-:W-:Y:S06]  /*7170*/  BRA `(.L_x_25405) ;  /* 0x0000000400ac7947 */ /* 0x000fec0003800000 */
.L_x_25412:
        /* <DEDUP_REMOVED lines=10> */
.L_x_25419:
        /* <DEDUP_REMOVED lines=21> */
.L_x_25423:
[----:B------:R-:W-:Y:S05]  /*7370*/  BSYNC B1 ;  /* 0x0000000000017941 */ /* 0x000fea0003800000 */
.L_x_25422:
[----:B------:R-:W-:Y:S01]  /*7380*/  IMAD.SHL.U32 R2, R2, 0x100000, RZ ;  /* 0x0010000002027824 */ /* 0x000fe200078e00ff */
[----:B------:R-:W-:-:S04]  /*7390*/  LEA R3, R0, 0x3b800000, 0x17 ;  /* 0x3b80000000037811 */ /* 0x000fc800078eb8ff */
[----:B------:R-:W-:-:S07]  /*73a0*/  LOP3.LUT R2, R3, R2, R4, 0xfe, !PT ;  /* 0x0000000203027212 */ /* 0x000fce00078efe04 */
.L_x_25421:
[----:B------:R-:W-:Y:S05]  /*73b0*/  BSYNC B0 ;  /* 0x0000000000007941 */ /* 0x000fea0003800000 */
.L_x_25420:
[----:B------:R-:W0:Y:S02]  /*73c0*/  F2I.S64.TRUNC R2, R2 ;  /* 0x0000000200027311 */ /* 0x000e24000020d900 */
[----:B0-----:R-:W-:Y:S01]  /*73d0*/  PRMT R7, R2, 0x7610, R7 ;  /* 0x0000761002077816 */ /* 0x001fe20000000007 */
[----:B------:R-:W-:Y:S06]  /*73e0*/  BRA `(.L_x_25405) ;  /* 0x0000000400107947 */ /* 0x000fec0003800000 */
.L_x_25418:
        /* <DEDUP_REMOVED lines=21> */
.L_x_25427:
[----:B------:R-:W-:Y:S05]  /*7540*/  BSYNC B1 ;  /* 0x0000000000017941 */ /* 0x000fea0003800000 */
.L_x_25426:
[----:B------:R-:W-:Y:S01]  /*7550*/  IMAD.SHL.U32 R2, R2, 0x200000, RZ ;  /* 0x0020000002027824 */ /* 0x000fe200078e00ff */
[----:B------:R-:W-:-:S04]  /*7560*/  LEA R3, R0, 0x37800000, 0x17 ;  /* 0x3780000000037811 */ /* 0x000fc800078eb8ff */
[----:B------:R-:W-:-:S07]  /*7570*/  LOP3.LUT R2, R3, R2, R4, 0xfe, !PT ;  /* 0x0000000203027212 */ /* 0x000fce00078efe04 */
.L_x_25425:
[----:B------:R-:W-:Y:S05]  /*7580*/  BSYNC B0 ;  /* 0x0000000000007941 */ /* 0x000fea0003800000 */
.L_x_25424:
[----:B------:R-:W0:Y:S02]  /*7590*/  F2I.S64.TRUNC R2, R2 ;  /* 0x0000000200027311 */ /* 0x000e24000020d900 */
[----:B0-----:R-:W-:Y:S01]  /*75a0*/  PRMT R7, R2, 0x7610, R7 ;  /* 0x0000761002077816 */ /* 0x001fe20000000007 */
[----:B------:R-:W-:Y:S06]  /*75b0*/  BRA `(.L_x_25405) ;  /* 0x00000000009c7947 */ /* 0x000fec0003800000 */
.L_x_25417:
        /* <DEDUP_REMOVED lines=14> */
.L_x_25431:
[----:B------:R-:W-:Y:S05]  /*76a0*/  BSYNC B0 ;  /* 0x0000000000007941 */ /* 0x000fea0003800000 */
.L_x_25430:
[----:B------:R-:W0:Y:S02]  /*76b0*/  F2I.S64.TRUNC R2, R2 ;  /* 0x0000000200027311 */ /* 0x000e24000020d900 */
[----:B0-----:R-:W-:Y:S01]  /*76c0*/  PRMT R7, R2, 0x7610, R7 ;  /* 0x0000761002077816 */ /* 0x001fe20000000007 */
[----:B------:R-:W-:Y:S06]  /*76d0*/  BRA `(.L_x_25405) ;  /* 0x0000000000547947 */ /* 0x000fec0003800000 */
.L_x_25404:
        /* <DEDUP_REMOVED lines=16> */
.L_x_25432:
[----:B------:R-:W-:Y:S01]  /*77e0*/  PRMT R7, RZ, 0x7610, R7 ;  /* 0x00007610ff077816 */ /* 0x000fe20000000007 */
[----:B------:R-:W-:Y:S06]  /*77f0*/  BRA `(.L_x_25405) ;  /* 0x00000000000c7947 */ /* 0x000fec0003800000 */
.L_x_25429:
[----:B------:R0:W5:Y:S01]  /*7800*/  LDG.E.U8 R7, desc[UR36][R4.64] ;  /* 0x0000002404077981 */ /* 0x000162000c1e1100 */
[----:B------:R-:W-:Y:S05]  /*7810*/  BRA `(.L_x_25405) ;  /* 0x0000000000047947 */ /* 0x000fea0003800000 */
.L_x_25428:
[----:B------:R0:W5:Y:S02]  /*7820*/  LDG.E.U8 R7, desc[UR36][R4.64] ;  /* 0x0000002404077981 */ /* 0x000164000c1e1100 */
.L_x_25405:
        /* <DEDUP_REMOVED lines=15> */
.L_x_25436:
[----:B------:R1:W-:Y:S01]  /*7920*/  STG.E.U8 desc[UR36][R16.64], R3 ;  /* 0x0000000310007986 */ /* 0x0003e2000c101124 */
[----:B------:R-:W-:Y:S05]  /*7930*/  BRA `(.L_x_25438) ;  /* 0x0000000c00987947 */ /* 0x000fea0003800000 */
.L_x_25435:
        /* <DEDUP_REMOVED lines=10> */
.L_x_25440:
[----:B------:R-:W-:-:S05]  /*79e0*/  LOP3.LUT R3, R3, 0xff, RZ, 0xc0, !PT ;  /* 0x000000ff03037812 */ /* 0x000fca00078ec0ff */
[----:B------:R1:W-:Y:S01]  /*79f0*/  STG.E desc[UR36][R16.64], R3 ;  /* 0x0000000310007986 */ /* 0x0003e2000c101924 */
[----:B------:R-:W-:Y:S05]  /*7a00*/  BRA `(.L_x_25438) ;  /* 0x0000000c00647947 */ /* 0x000fea0003800000 */
.L_x_25439:
[----:B------:R-:W-:-:S05]  /*7a10*/  LOP3.LUT R3, R3, 0xff, RZ, 0xc0, !PT ;  /* 0x000000ff03037812 */ /* 0x000fca00078ec0ff */
[----:B------:R1:W-:Y:S01]  /*7a20*/  STG.E.U16 desc[UR36][R16.64], R3 ;  /* 0x0000000310007986 */ /* 0x0003e2000c101524 */
[----:B------:R-:W-:Y:S05]  /*7a30*/  BRA `(.L_x_25438) ;  /* 0x0000000c00587947 */ /* 0x000fea0003800000 */
.L_x_25434:
        /* <DEDUP_REMOVED lines=10> */
.L_x_25442:
[----:B------:R-:W-:-:S04]  /*7ae0*/  LOP3.LUT R3, R3, 0xff, RZ, 0xc0, !PT ;  /* 0x000000ff03037812 */ /* 0x000fc800078ec0ff */
[----:B------:R-:W1:Y:S02]  /*7af0*/  I2F.U16 R0, R3 ;  /* 0x0000000300007306 */ /* 0x000e640000101000 */
[----:B-1----:R-:W-:-:S05]  /*7b00*/  F2FP.F16.F32.PACK_AB R0, RZ, R0 ;  /* 0x00000000ff00723e */ /* 0x002fca00000000ff */
[----:B------:R1:W-:Y:S01]  /*7b10*/  STG.E.U16 desc[UR36][R16.64], R0 ;  /* 0x0000000010007986 */ /* 0x0003e2000c101524 */
[----:B------:R-:W-:Y:S05]  /*7b20*/  BRA `(.L_x_25438) ;  /* 0x0000000c001c7947 */ /* 0x000fea0003800000 */
.L_x_25441:
        /* <DEDUP_REMOVED lines=11> */
.L_x_25444:
[----:B------:R-:W-:-:S06]  /*7be0*/  LOP3.LUT R3, R3, 0xff, RZ, 0xc0, !PT ;  /* 0x000000ff03037812 */ /* 0x000fcc00078ec0ff */
[----:B------:R-:W1:Y:S02]  /*7bf0*/  I2F.U16 R3, R3 ;  /* 0x0000000300037306 */ /* 0x000e640000101000 */
[----:B-1----:R-:W-:-:S04]  /*7c00*/  F2FP.F16.F32.PACK_AB R3, RZ, R3 ;  /* 0x00000003ff03723e */ /* 0x002fc800000000ff */
[----:B------:R-:W-:-:S05]  /*7c10*/  PRMT R3, R3, 0x5410, RZ ;  /* 0x0000541003037816 */ /* 0x000fca00000000ff */
[----:B------:R1:W-:Y:S01]  /*7c20*/  STG.E desc[UR36][R16.64], R3 ;  /* 0x0000000310007986 */ /* 0x0003e2000c101924 */
[----:B------:R-:W-:Y:S05]  /*7c30*/  BRA `(.L_x_25438) ;  /* 0x0000000800d87947 */ /* 0x000fea0003800000 */
.L_x_25443:
[----:B------:R-:W-:-:S06]  /*7c40*/  LOP3.LUT R3, R3, 0xff, RZ, 0xc0, !PT ;  /* 0x000000ff03037812 */ /* 0x000fcc00078ec0ff */
[----:B------:R-:W1:Y:S02]  /*7c50*/  I2F.F64.U16 R2, R3 ;  /* 0x0000000300027312 */ /* 0x000e640000101800 */
[----:B-1----:R1:W-:Y:S01]  /*7c60*/  STG.E.64 desc[UR36][R16.64], R2 ;  /* 0x0000000210007986 */ /* 0x0023e2000c101b24 */
[----:B------:R-:W-:Y:S05]  /*7c70*/  BRA `(.L_x_25438) ;  /* 0x0000000800c87947 */ /* 0x000fea0003800000 */
.L_x_25433:
        /* <DEDUP_REMOVED lines=12> */
.L_x_25447:
[----:B0-234-:R-:W-:Y:S02]  /*7d40*/  LOP3.LUT R4, R3, 0xff, RZ, 0xc0, !PT ;  /* 0x000000ff03047812 */ /* 0x01dfe400078ec0ff */
[----:B------:R-:W-:-:S04]  /*7d50*/  CS2R R6, SRZ ;  /* 0x0000000000067805 */ /* 0x000fc8000001ff00 */
[----:B------:R-:W0:Y:S02]  /*7d60*/  I2F.F64.U16 R4, R4 ;  /* 0x0000000400047312 */ /* 0x000e240000101800 */
[----:B0-----:R0:W-:Y:S01]  /*7d70*/  STG.E.128 desc[UR36][R16.64], R4 ;  /* 0x0000000410007986 */ /* 0x0011e2000c101d24 */
[----:B------:R-:W-:Y:S05]  /*7d80*/  BRA `(.L_x_25438) ;  /* 0x0000000800847947 */ /* 0x000fea0003800000 */
.L_x_25446:
        /* <DEDUP_REMOVED lines=22> */
.L_x_25451:
[----:B------:R-:W-:Y:S05]  /*7ef0*/  BSYNC B0 ;  /* 0x0000000000007941 */ /* 0x000fea0003800000 */
.L_x_25450:
[----:B------:R-:W-:-:S05]  /*7f00*/  LOP3.LUT R3, R0, R3, RZ, 0xfc, !PT ;  /* 0x0000000300037212 */ /* 0x000fca00078efcff */
[----:B------:R0:W-:Y:S01]  /*7f10*/  STG.E.U8 desc[UR36][R16.64], R3 ;  /* 0x0000000310007986 */ /* 0x0001e2000c101124 */
[----:B------:R-:W-:Y:S05]  /*7f20*/  BRA `(.L_x_25438) ;  /* 0x00000008001c7947 */ /* 0x000fea0003800000 */
.L_x_25449:
        /* <DEDUP_REMOVED lines=14> */
.L_x_25453:
[----:B------:R-:W-:Y:S01]  /*8010*/  IMAD.MOV.U32 R0, RZ, RZ, 0x7f ;  /* 0x0000007fff007424 */ /* 0x000fe200078e00ff */
[----:B------:R-:W-:-:S04]  /*8020*/  ISETP.GT.U32.AND P0, PT, R2, 0x7f800000, PT ;  /* 0x7f8000000200780c */ /* 0x000fc80003f04070 */
[----:B------:R-:W-:-:S09]  /*8030*/  SEL R0, R0, 0x7c, P0 ;  /* 0x0000007c00007807 */ /* 0x000fd20000000000 */
.L_x_25454:
[----:B------:R-:W-:Y:S05]  /*8040*/  BSYNC B0 ;  /* 0x0000000000007941 */ /* 0x000fea0003800000 */
.L_x_25452:
[----:B------:R-:W-:-:S04]  /*8050*/  LOP3.LUT R2, R3, 0x80000000, RZ, 0xc0, !PT ;  /* 0x8000000003027812 */ /* 0x000fc800078ec0ff */
[----:B------:R-:W-:-:S04]  /*8060*/  SHF.R.U32.HI R3, RZ, 0x18, R2 ;  /* 0x00000018ff037819 */ /* 0x000fc80000011602 */
[----:B------:R-:W-:-:S05]  /*8070*/  LOP3.LUT R3, R0, R3, RZ, 0xfc, !PT ;  /* 0x0000000300037212 */ /* 0x000fca00078efcff */
[----:B------:R1:W-:Y:S01]  /*8080*/  STG.E.U8 desc[UR36][R16.64], R3 ;  /* 0x0000000310007986 */ /* 0x0003e2000c101124 */
[----:B------:R-:W-:Y:S05]  /*8090*/  BRA `(.L_x_25438) ;  /* 0x0000000400c07947 */ /* 0x000fea0003800000 */
.L_x_25448:
[----:B------:R-:W-:-:S04]  /*80a0*/  LOP3.LUT R3, R3, 0xff, RZ, 0xc0, !PT ;  /* 0x000000ff03037812 */ /* 0x000fc800078ec0ff */
[----:B------:R-:W1:Y:S02]  /*80b0*/  I2F.U16 R0, R3 ;  /* 0x0000000300007306 */ /* 0x000e640000101000 */
[----:B-1----:R-:W-:-:S05]  /*80c0*/  F2FP.BF16.F32.PACK_AB R0, RZ, R0 ;  /* 0x00000000ff00723e */ /* 0x002fca00000010ff */
[----:B------:R1:W-:Y:S01]  /*80d0*/  STG.E.U16 desc[UR36][R16.64], R0 ;  /* 0x0000000010007986 */ /* 0x0003e2000c101524 */
[----:B------:R-:W-:Y:S05]  /*80e0*/  BRA `(.L_x_25438) ;  /* 0x0000000400ac7947 */ /* 0x000fea0003800000 */
.L_x_25445:
        /* <DEDUP_REMOVED lines=11> */
.L_x_25457:
        /* <DEDUP_REMOVED lines=18> */
.L_x_25460:
[----:B------:R-:W-:-:S04]  /*82c0*/  LOP3.LUT R2, R3, 0x80000000, RZ, 0xc0, !PT ;  /* 0x8000000003027812 */ /* 0x000fc800078ec0ff */
[----:B------:R-:W-:-:S04]  /*82d0*/  SHF.R.U32.HI R3, RZ, 0x18, R2 ;  /* 0x00000018ff037819 */ /* 0x000fc80000011602 */
[----:B------:R-:W-:-:S04]  /*82e0*/  LOP3.LUT R0, R0, R3, RZ, 0xfc, !PT ;  /* 0x0000000300007212 */ /* 0x000fc800078efcff */
[----:B------:R-:W-:-:S07]  /*82f0*/  PRMT R8, R0, 0x7610, R8 ;  /* 0x0000761000087816 */ /* 0x000fce0000000008 */
.L_x_25459:
[----:B------:R-:W-:Y:S05]  /*8300*/  BSYNC B0 ;  /* 0x0000000000007941 */ /* 0x000fea0003800000 */
.L_x_25458:
[----:B------:R1:W-:Y:S01]  /*8310*/  STG.E.U8 desc[UR36][R16.64], R8 ;  /* 0x0000000810007986 */ /* 0x0003e2000c101124 */
[----:B------:R-:W-:Y:S05]  /*8320*/  BRA `(.L_x_25438) ;  /* 0x00000004001c7947 */ /* 0x000fea0003800000 */
.L_x_25456:
        /* <DEDUP_REMOVED lines=18> */
.L_x_25463:
[----:B------:R-:W-:-:S04]  /*8450*/  LOP3.LUT R2, R3, 0x80000000, RZ, 0xc0, !PT ;  /* 0x8000000003027812 */ /* 0x000fc800078ec0ff */
[----:B------:R-:W-:-:S04]  /*8460*/  SHF.R.U32.HI R3, RZ, 0x18, R2 ;  /* 0x00000018ff037819 */ /* 0x000fc80000011602 */
[----:B------:R-:W-:-:S04]  /*8470*/  LOP3.LUT R0, R0, R3, RZ, 0xfc, !PT ;  /* 0x0000000300007212 */ /* 0x000fc800078efcff */
[----:B------:R-:W-:-:S07]  /*8480*/  PRMT R8, R0, 0x7610, R8 ;  /* 0x0000761000087816 */ /* 0x000fce0000000008 */
.L_x_25462:
[----:B------:R-:W-:Y:S05]  /*8490*/  BSYNC B0 ;  /* 0x0000000000007941 */ /* 0x000fea0003800000 */
.L_x_25461:
[----:B------:R1:W-:Y:S01]  /*84a0*/  STG.E.U8 desc[UR36][R16.64], R8 ;  /* 0x0000000810007986 */ /* 0x0003e2000c101124 */
[----:B------:R-:W-:Y:S05]  /*84b0*/  BRA `(.L_x_25438) ;  /* 0x0000000000b87947 */ /* 0x000fea0003800000 */
.L_x_25455:
        /* <DEDUP_REMOVED lines=23> */
.L_x_25437:
        /* <DEDUP_REMOVED lines=16> */
.L_x_25466:
[----:B------:R-:W-:Y:S05]  /*8730*/  BRA `(.L_x_25438) ;  /* 0x0000000000187947 */ /* 0x000fea0003800000 */
.L_x_25465:
[----:B------:R-:W-:Y:S01]  /*8740*/  LOP3.LUT R2, R3, 0xff, RZ, 0xc0, !PT ;  /* 0x000000ff03027812 */ /* 0x000fe200078ec0ff */
[----:B------:R-:W-:-:S05]  /*8750*/  IMAD.MOV.U32 R3, RZ, RZ, RZ ;  /* 0x000000ffff037224 */ /* 0x000fca00078e00ff */
[----:B------:R1:W-:Y:S01]  /*8760*/  STG.E.64 desc[UR36][R16.64], R2 ;  /* 0x0000000210007986 */ /* 0x0003e2000c101b24 */
[----:B------:R-:W-:Y:S05]  /*8770*/  BRA `(.L_x_25438) ;  /* 0x0000000000087947 */ /* 0x000fea0003800000 */
.L_x_25464:
[----:B------:R-:W-:-:S05]  /*8780*/  LOP3.LUT R3, R3, 0xff, RZ, 0xc0, !PT ;  /* 0x000000ff03037812 */ /* 0x000fca00078ec0ff */
[----:B------:R1:W-:Y:S02]  /*8790*/  STG.E desc[UR36][R16.64], R3 ;  /* 0x0000000310007986 */ /* 0x0003e4000c101924 */
.L_x_25438:
[----:B------:R-:W-:-:S07]  /*87a0*/  VIADD R19, R19, 0x80 ;  /* 0x0000008013137836 */ /* 0x000fce0000000000 */
.L_x_25365:
[----:B------:R-:W-:Y:S05]  /*87b0*/  BSYNC B6 ;  /* 0x0000000000067941 */ /* 0x000fea0003800000 */
.L_x_25364:
        /* <DEDUP_REMOVED lines=358> */
.L_x_25469:
        /* <DEDUP_REMOVED lines=20> */
.L_x_25473:
[----:B------:R3:W5:Y:S01]  /*9f60*/  LDG.E.U8 R22, desc[UR36][R4.64] ;  /* 0x0000002404167981 */ /* 0x000762000c1e1100 */
[----:B------:R-:W-:Y:S05]  /*9f70*/  BRA `(.L_x_25475) ;  /* 0x0000000c00647947 */ /* 0x000fea0003800000 */
.L_x_25472:
        /* <DEDUP_REMOVED lines=8> */
.L_x_25477:
[----:B------:R2:W5:Y:S01]  /*a000*/  LDG.E.U8 R22, desc[UR36][R4.64] ;  /* 0x0000002404167981 */ /* 0x000562000c1e1100 */
[----:B------:R-:W-:Y:S05]  /*a010*/  BRA `(.L_x_25475) ;  /* 0x0000000c003c7947 */ /* 0x000fea0003800000 */
.L_x_25476:
[----:B------:R0:W5:Y:S01]  /*a020*/  LDG.E.U16 R22, desc[UR36][R4.64] ;  /* 0x0000002404167981 */ /* 0x000162000c1e1500 */
[----:B------:R-:W-:Y:S05]  /*a030*/  BRA `(.L_x_25475) ;  /* 0x0000000c00347947 */ /* 0x000fea0003800000 */
.L_x_25471:
        /* <DEDUP_REMOVED lines=10> */
.L_x_25479:
[----:B------:R-:W2:Y:S02]  /*a0e0*/  LDG.E.U16 R2, desc[UR36][R4.64] ;  /* 0x0000002404027981 */ /* 0x000ea4000c1e1500 */
[----:B--2---:R-:W-:-:S06]  /*a0f0*/  HADD2.F32 R2, -RZ, R2.H0_H0 ;  /* 0x20000002ff027230 */ /* 0x004fcc0000004100 */
[----:B------:R-:W0:Y:S02]  /*a100*/  F2I.S64.TRUNC R2, R2 ;  /* 0x0000000200027311 */ /* 0x000e24000020d900 */
[----:B0-----:R-:W-:Y:S01]  /*a110*/  PRMT R22, R2, 0x7610, R22 ;  /* 0x0000761002167816 */ /* 0x001fe20000000016 */
[----:B------:R-:W-:Y:S06]  /*a120*/  BRA `(.L_x_25475) ;  /* 0x0000000800f87947 */ /* 0x000fec0003800000 */
.L_x_25478:
        /* <DEDUP_REMOVED lines=10> */
.L_x_25481:
[----:B------:R-:W2:Y:S02]  /*a1d0*/  LDG.E.U16 R4, desc[UR36][R4.64] ;  /* 0x0000002404047981 */ /* 0x000ea4000c1e1500 */
[----:B--2---:R-:W-:-:S06]  /*a1e0*/  HADD2.F32 R2, -RZ, R4.H0_H0 ;  /* 0x20000004ff027230 */ /* 0x004fcc0000004100 */
[----:B------:R-:W0:Y:S02]  /*a1f0*/  F2I.S64.TRUNC R2, R2 ;  /* 0x0000000200027311 */ /* 0x000e24000020d900 */
[----:B0-----:R-:W-:Y:S01]  /*a200*/  PRMT R22, R2, 0x7610, R22 ;  /* 0x0000761002167816 */ /* 0x001fe20000000016 */
[----:B------:R-:W-:Y:S06]  /*a210*/  BRA `(.L_x_25475) ;  /* 0x0000000800bc7947 */ /* 0x000fec0003800000 */
.L_x_25480:
[----:B------:R-:W2:Y:S02]  /*a220*/  LDG.E.64 R2, desc[UR36][R4.64] ;  /* 0x0000002404027981 */ /* 0x000ea4000c1e1b00 */
[----:B--2---:R-:W0:Y:S02]  /*a230*/  F2I.S64.F64.TRUNC R2, R2 ;  /* 0x0000000200027311 */ /* 0x004e24000030d900 */
[----:B0-----:R-:W-:Y:S01]  /*a240*/  PRMT R22, R2, 0x7610, R22 ;  /* 0x0000761002167816 */ /* 0x001fe20000000016 */
[----:B------:R-:W-:Y:S06]  /*a250*/  BRA `(.L_x_25475) ;  /* 0x0000000800ac7947 */ /* 0x000fec0003800000 */
.L_x_25470:
        /* <DEDUP_REMOVED lines=12> */
.L_x_25484:
[----:B------:R-:W2:Y:S02]  /*a320*/  LDG.E.64 R4, desc[UR36][R4.64] ;  /* 0x0000002404047981 */ /* 0x000ea4000c1e1b00 */
[----:B--2---:R-:W0:Y:S02]  /*a330*/  F2I.S64.F64.TRUNC R2, R4 ;  /* 0x0000000400027311 */ /* 0x004e24000030d900 */
[----:B0-----:R-:W-:Y:S01]  /*a340*/  PRMT R22, R2, 0x7610, R22 ;  /* 0x0000761002167816 */ /* 0x001fe20000000016 */
[----:B------:R-:W-:Y:S06]  /*a350*/  BRA `(.L_x_25475) ;  /* 0x00000008006c7947 */ /* 0x000fec0003800000 */
.L_x_25483:
        /* <DEDUP_REMOVED lines=28> */
.L_x_25486:
        /* <DEDUP_REMOVED lines=15> */
.L_x_25485:
[----:B------:R-:W2:Y:S02]  /*a610*/  LDG.E.U16 R2, desc[UR36][R4.64] ;  /* 0x0000002404027981 */ /* 0x000ea4000c1e1500 */
[----:B--2---:R-:W-:-:S06]  /*a620*/  IMAD.U32 R2, R2, 0x10000, RZ ;  /* 0x0001000002027824 */ /* 0x004fcc00078e00ff */
[----:B------:R-:W0:Y:S02]  /*a630*/  F2I.S64.TRUNC R2, R2 ;  /* 0x0000000200027311 */ /* 0x000e24000020d900 */
[----:B0-----:R-:W-:Y:S01]  /*a640*/  PRMT R22, R2, 0x7610, R22 ;  /* 0x0000761002167816 */ /* 0x001fe20000000016 */
[----:B------:R-:W-:Y:S06]  /*a650*/  BRA `(.L_x_25475) ;  /* 0x0000000400ac7947 */ /* 0x000fec0003800000 */
.L_x_25482:
        /* <DEDUP_REMOVED lines=10> */
.L_x_25489:
        /* <DEDUP_REMOVED lines=21> */
.L_x_25493:
[----:B------:R-:W-:Y:S05]  /*a850*/  BSYNC B1 ;  /* 0x0000000000017941 */ /* 0x000fea0003800000 */
.L_x_25492:
[----:B------:R-:W-:Y:S01]  /*a860*/  IMAD.SHL.U32 R2, R2, 0x100000, RZ ;  /* 0x0010000002027824 */ /* 0x000fe200078e00ff */
[----:B------:R-:W-:-:S04]  /*a870*/  LEA R3, R0, 0x3b800000, 0x17 ;  /* 0x3b80000000037811 */ /* 0x000fc800078eb8ff */
[----:B------:R-:W-:-:S07]  /*a880*/  LOP3.LUT R2, R3, R2, R4, 0xfe, !PT ;  /* 0x0000000203027212 */ /* 0x000fce00078efe04 */
.L_x_25491:
[----:B------:R-:W-:Y:S05]  /*a890*/  BSYNC B0 ;  /* 0x0000000000007941 */ /* 0x000fea0003800000 */
.L_x_25490:
[----:B------:R-:W0:Y:S02]  /*a8a0*/  F2I.S64.TRUNC R2, R2 ;  /* 0x0000000200027311 */ /* 0x000e24000020d900 */
[----:B0-----:R-:W-:Y:S01]  /*a8b0*/  PRMT R22, R2, 0x7610, R22 ;  /* 0x0000761002167816 */ /* 0x001fe20000000016 */
[----:B------:R-:W-:Y:S06]  /*a8c0*/  BRA `(.L_x_25475) ;  /* 0x0000000400107947 */ /* 0x000fec0003800000 */
.L_x_25488:
        /* <DEDUP_REMOVED lines=21> */
.L_x_25497:
[----:B------:R-:W-:Y:S05]  /*aa20*/  BSYNC B1 ;  /* 0x0000000000017941 */ /* 0x000fea0003800000 */
.L_x_25496:
[----:B------:R-:W-:Y:S01]  /*aa30*/  IMAD.SHL.U32 R2, R2, 0x200000, RZ ;  /* 0x0020000002027824 */ /* 0x000fe200078e00ff */
[----:B------:R-:W-:-:S04]  /*aa40*/  LEA R3, R0, 0x37800000, 0x17 ;  /* 0x3780000000037811 */ /* 0x000fc800078eb8ff */
[----:B------:R-:W-:-:S07]  /*aa50*/  LOP3.LUT R2, R3, R2, R4, 0xfe, !PT ;  /* 0x0000000203027212 */ /* 0x000fce00078efe04 */
.L_x_25495:
[----:B------:R-:W-:Y:S05]  /*aa60*/  BSYNC B0 ;  /* 0x0000000000007941 */ /* 0x000fea0003800000 */
.L_x_25494:
[----:B------:R-:W0:Y:S02]  /*aa70*/  F2I.S64.TRUNC R2, R2 ;  /* 0x0000000200027311 */ /* 0x000e24000020d900 */
[----:B0-----:R-:W-:Y:S01]  /*aa80*/  PRMT R22, R2, 0x7610, R22 ;  /* 0x0000761002167816 */ /* 0x001fe20000000016 */
[----:B------:R-:W-:Y:S06]  /*aa90*/  BRA `(.L_x_25475) ;  /* 0x00000000009c7947 */ /* 0x000fec0003800000 */
.L_x_25487:
        /* <DEDUP_REMOVED lines=14> */
.L_x_25501:
[----:B------:R-:W-:Y:S05]  /*ab80*/  BSYNC B0 ;  /* 0x0000000000007941 */ /* 0x000fea0003800000 */
.L_x_25500:
[----:B------:R-:W0:Y:S02]  /*ab90*/  F2I.S64.TRUNC R2, R2 ;  /* 0x0000000200027311 */ /* 0x000e24000020d900 */
[----:B0-----:R-:W-:Y:S01]  /*aba0*/  PRMT R22, R2, 0x7610, R22 ;  /* 0x0000761002167816 */ /* 0x001fe20000000016 */
[----:B------:R-:W-:Y:S06]  /*abb0*/  BRA `(.L_x_25475) ;  /* 0x0000000000547947 */ /* 0x000fec0003800000 */
.L_x_25474:
        /* <DEDUP_REMOVED lines=16> */
.L_x_25502:
[----:B------:R-:W-:Y:S01]  /*acc0*/  PRMT R22, RZ, 0x7610, R22 ;  /* 0x00007610ff167816 */ /* 0x000fe20000000016 */
[----:B------:R-:W-:Y:S06]  /*acd0*/  BRA `(.L_x_25475) ;  /* 0x00000000000c7947 */ /* 0x000fec0003800000 */
.L_x_25499:
[----:B------:R0:W5:Y:S01]  /*ace0*/  LDG.E.U8 R22, desc[UR36][R4.64] ;  /* 0x0000002404167981 */ /* 0x000162000c1e1100 */
[----:B------:R-:W-:Y:S05]  /*acf0*/  BRA `(.L_x_25475) ;  /* 0x0000000000047947 */ /* 0x000fea0003800000 */
.L_x_25498:
[----:B------:R0:W5:Y:S02]  /*ad00*/  LDG.E.U8 R22, desc[UR36][R4.64] ;  /* 0x0000002404167981 */ /* 0x000164000c1e1100 */
.L_x_25475:
        /* <DEDUP_REMOVED lines=17> */
.L_x_25506:
[----:B------:R0:W5:Y:S01]  /*ae20*/  LDG.E.U8 R7, desc[UR36][R4.64] ;  /* 0x0000002404077981 */ /* 0x000162000c1e1100 */
[----:B------:R-:W-:Y:S05]  /*ae30*/  BRA `(.L_x_25508) ;  /* 0x0000000c00647947 */ /* 0x000fea0003800000 */
.L_x_25505:
        /* <DEDUP_REMOVED lines=8> */
.L_x_25510:
[----:B------:R3:W5:Y:S01]  /*aec0*/  LDG.E.U8 R7, desc[UR36][R4.64] ;  /* 0x0000002404077981 */ /* 0x000762000c1e1100 */
[----:B------:R-:W-:Y:S05]  /*aed0*/  BRA `(.L_x_25508) ;  /* 0x0000000c003c7947 */ /* 0x000fea0003800000 */
.L_x_25509:
[----:B------:R4:W5:Y:S01]  /*aee0*/  LDG.E.U16 R7, desc[UR36][R4.64] ;  /* 0x0000002404077981 */ /* 0x000962000c1e1500 */
[----:B------:R-:W-:Y:S05]  /*aef0*/  BRA `(.L_x_25508) ;  /* 0x0000000c00347947 */ /* 0x000fea0003800000 */
.L_x_25504:
        /* <DEDUP_REMOVED lines=10> */
.L_x_25512:
[----:B------:R-:W2:Y:S02]  /*afa0*/  LDG.E.U16 R2, desc[UR36][R4.64] ;  /* 0x0000002404027981 */ /* 0x000ea4000c1e1500 */
[----:B--2---:R-:W-:-:S06]  /*afb0*/  HADD2.F32 R2, -RZ, R2.H0_H0 ;  /* 0x20000002ff027230 */ /* 0x004fcc0000004100 */
[----:B------:R-:W0:Y:S02]  /*afc0*/  F2I.S64.TRUNC R2, R2 ;  /* 0x0000000200027311 */ /* 0x000e24000020d900 */
[----:B0-----:R-:W-:Y:S01]  /*afd0*/  PRMT R7, R2, 0x7610, R7 ;  /* 0x0000761002077816 */ /* 0x001fe20000000007 */
[----:B------:R-:W-:Y:S06]  /*afe0*/  BRA `(.L_x_25508) ;  /* 0x0000000800f87947 */ /* 0x000fec0003800000 */
.L_x_25511:
        /* <DEDUP_REMOVED lines=10> */
.L_x_25514:
[----:B------:R-:W2:Y:S02]  /*b090*/  LDG.E.U16 R4, desc[UR36][R4.64] ;  /* 0x0000002404047981 */ /* 0x000ea4000c1e1500 */
[----:B--2---:R-:W-:-:S06]  /*b0a0*/  HADD2.F32 R2, -RZ, R4.H0_H0 ;  /* 0x20000004ff027230 */ /* 0x004fcc0000004100 */
[----:B------:R-:W0:Y:S02]  /*b0b0*/  F2I.S64.TRUNC R2, R2 ;  /* 0x0000000200027311 */ /* 0x000e24000020d900 */
[----:B0-----:R-:W-:Y:S01]  /*b0c0*/  PRMT R7, R2, 0x7610, R7 ;  /* 0x0000761002077816 */ /* 0x001fe20000000007 */
[----:B------:R-:W-:Y:S06]  /*b0d0*/  BRA `(.L_x_25508) ;  /* 0x0000000800bc7947 */ /* 0x000fec0003800000 */
.L_x_25513:
[----:B------:R-:W2:Y:S02]  /*b0e0*/  LDG.E.64 R2, desc[UR36][R4.64] ;  /* 0x0000002404027981 */ /* 0x000ea4000c1e1b00 */
[----:B--2---:R-:W0:Y:S02]  /*b0f0*/  F2I.S64.F64.TRUNC R2, R2 ;  /* 0x0000000200027311 */ /* 0x004e24000030d900 */
[----:B0-----:R-:W-:Y:S01]  /*b100*/  PRMT R7, R2, 0x7610, R7 ;  /* 0x0000761002077816 */ /* 0x001fe20000000007 */
[----:B------:R-:W-:Y:S06]  /*b110*/  BRA `(.L_x_25508) ;  /* 0x0000000800ac7947 */ /* 0x000fec0003800000 */
.L_x_25503:
        /* <DEDUP_REMOVED lines=12> */
.L_x_25517:
[----:B------:R-:W2:Y:S02]  /*b1e0*/  LDG.E.64 R4, desc[UR36][R4.64] ;  /* 0x0000002404047981 */ /* 0x000ea4000c1e1b00 */
[----:B--2---:R-:W0:Y:S02]  /*b1f0*/  F2I.S64.F64.TRUNC R2, R4 ;  /* 0x0000000400027311 */ /* 0x004e24000030d900 */
[----:B0-----:R-:W-:Y:S01]  /*b200*/  PRMT R7, R2, 0x7610, R7 ;  /* 0x0000761002077816 */ /* 0x001fe20000000007 */
[----:B------:R-:W-:Y:S06]  /*b210*/  BRA `(.L_x_25508) ;  /* 0x00000008006c7947 */ /* 0x000fec0003800000 */
.L_x_25516:
        /* <DEDUP_REMOVED lines=28> */
.L_x_25519:
        /* <DEDUP_REMOVED lines=15> */
.L_x_25518:
[----:B------:R-:W2:Y:S02]  /*b4d0*/  LDG.E.U16 R2, desc[UR36][R4.64] ;  /* 0x0000002404027981 */ /* 0x000ea4000c1e1500 */
[----:B--2---:R-:W-:-:S06]  /*b4e0*/  IMAD.U32 R2, R2, 0x10000, RZ ;  /* 0x0001000002027824 */ /* 0x004fcc00078e00ff */
[----:B------:R-:W0:Y:S02]  /*b4f0*/  F2I.S64.TRUNC R2, R2 ;  /* 0x0000000200027311 */ /* 0x000e24000020d900 */
[----:B0-----:R-:W-:Y:S01]  /*b500*/  PRMT R7, R2, 0x7610, R7 ;  /* 0x0000761002077816 */ /* 0x001fe20000000007 */
[----:B------:R-:W-:Y:S06]  /*b510*/  BRA `(.L_x_25508) ;  /* 0x0000000400ac7947 */ /* 0x000fec0003800000 */
.L_x_25515:
        /* <DEDUP_REMOVED lines=10> */
.L_x_25522:
        /* <DEDUP_REMOVED lines=21> */
.L_x_25526:
[----:B------:R-:W-:Y:S05]  /*b710*/  BSYNC B1 ;  /* 0x0000000000017941 */ /* 0x000fea0003800000 */
.L_x_25525:
[----:B------:R-:W-:Y:S01]  /*b720*/  IMAD.SHL.U32 R2, R2, 0x100000, RZ ;  /* 0x0010000002027824 */ /* 0x000fe200078e00ff */
[----:B------:R-:W-:-:S04]  /*b730*/  LEA R3, R0, 0x3b800000, 0x17 ;  /* 0x3b80000000037811 */ /* 0x000fc800078eb8ff */
[----:B------:R-:W-:-:S07]  /*b740*/  LOP3.LUT R2, R3, R2, R4, 0xfe, !PT ;  /* 0x0000000203027212 */ /* 0x000fce00078efe04 */
.L_x_25524:
[----:B------:R-:W-:Y:S05]  /*b750*/  BSYNC B0 ;  /* 0x0000000000007941 */ /* 0x000fea0003800000 */
.L_x_25523:
[----:B------:R-:W0:Y:S02]  /*b760*/  F2I.S64.TRUNC R2, R2 ;  /* 0x0000000200027311 */ /* 0x000e24000020d900 */
[----:B0-----:R-:W-:Y:S01]  /*b770*/  PRMT R7, R2, 0x7610, R7 ;  /* 0x0000761002077816 */ /* 0x001fe20000000007 */
[----:B------:R-:W-:Y:S06]  /*b780*/  BRA `(.L_x_25508) ;  /* 0x0000000400107947 */ /* 0x000fec0003800000 */
.L_x_25521:
        /* <DEDUP_REMOVED lines=21> */
.L_x_25530:
[----:B------:R-:W-:Y:S05]  /*b8e0*/  BSYNC B1 ;  /* 0x0000000000017941 */ /* 0x000fea0003800000 */
.L_x_25529:
[----:B------:R-:W-:Y:S01]  /*b8f0*/  IMAD.SHL.U32 R2, R2, 0x200000, RZ ;  /* 0x0020000002027824 */ /* 0x000fe200078e00ff */
[----:B------:R-:W-:-:S04]  /*b900*/  LEA R3, R0, 0x37800000, 0x17 ;  /* 0x3780000000037811 */ /* 0x000fc800078eb8ff */
[----:B------:R-:W-:-:S07]  /*b910*/  LOP3.LUT R2, R3, R2, R4, 0xfe, !PT ;  /* 0x0000000203027212 */ /* 0x000fce00078efe04 */
.L_x_25528:
[----:B------:R-:W-:Y:S05]  /*b920*/  BSYNC B0 ;  /* 0x0000000000007941 */ /* 0x000fea0003800000 */
.L_x_25527:
[----:B------:R-:W0:Y:S02]  /*b930*/  F2I.S64.TRUNC R2, R2 ;  /* 0x0000000200027311 */ /* 0x000e24000020d900 */
[----:B0-----:R-:W-:Y:S01]  /*b940*/  PRMT R7, R2, 0x7610, R7 ;  /* 0x0000761002077816 */ /* 0x001fe20000000007 */
[----:B------:R-:W-:Y:S06]  /*b950*/  BRA `(.L_x_25508) ;  /* 0x00000000009c7947 */ /* 0x000fec0003800000 */
.L_x_25520:
        /* <DEDUP_REMOVED lines=14> */
.L_x_25534:
[----:B------:R-:W-:Y:S05]  /*ba40*/  BSYNC B0 ;  /* 0x0000000000007941 */ /* 0x000fea0003800000 */
.L_x_25533:
[----:B------:R-:W0:Y:S02]  /*ba50*/  F2I.S64.TRUNC R2, R2 ;  /* 0x0000000200027311 */ /* 0x000e24000020d900 */
[----:B0-----:R-:W-:Y:S01]  /*ba60*/  PRMT R7, R2, 0x7610, R7 ;  /* 0x0000761002077816 */ /* 0x001fe20000000007 */
[----:B------:R-:W-:Y:S06]  /*ba70*/  BRA `(.L_x_25508) ;  /* 0x0000000000547947 */ /* 0x000fec0003800000 */
.L_x_25507:
        /* <DEDUP_REMOVED lines=16> */
.L_x_25535:
[----:B------:R-:W-:Y:S01]  /*bb80*/  PRMT R7, RZ, 0x7610, R7 ;  /* 0x00007610ff077816 */ /* 0x000fe20000000007 */
[----:B------:R-:W-:Y:S06]  /*bb90*/  BRA `(.L_x_25508) ;  /* 0x00000000000c7947 */ /* 0x000fec0003800000 */
.L_x_25532:
[----:B------:R0:W5:Y:S01]  /*bba0*/  LDG.E.U8 R7, desc[UR36][R4.64] ;  /* 0x0000002404077981 */ /* 0x000162000c1e1100 */
[----:B------:R-:W-:Y:S05]  /*bbb0*/  BRA `(.L_x_25508) ;  /* 0x0000000000047947 */ /* 0x000fea0003800000 */
.L_x_25531:
[----:B------:R0:W5:Y:S02]  /*bbc0*/  LDG.E.U8 R7, desc[UR36][R4.64] ;  /* 0x0000002404077981 */ /* 0x000164000c1e1100 */
.L_x_25508:
        /* <DEDUP_REMOVED lines=15> */
.L_x_25539:
[----:B------:R1:W-:Y:S01]  /*bcc0*/  STG.E.U8 desc[UR36][R16.64], R3 ;  /* 0x0000000310007986 */ /* 0x0003e2000c101124 */
[----:B------:R-:W-:Y:S05]  /*bcd0*/  BRA `(.L_x_25541) ;  /* 0x0000000c00987947 */ /* 0x000fea0003800000 */
.L_x_25538:
        /* <DEDUP_REMOVED lines=10> */
.L_x_25543:
[----:B------:R-:W-:-:S05]  /*bd80*/  LOP3.LUT R3, R3, 0xff, RZ, 0xc0, !PT ;  /* 0x000000ff03037812 */ /* 0x000fca00078ec0ff */
[----:B------:R1:W-:Y:S01]  /*bd90*/  STG.E desc[UR36][R16.64], R3 ;  /* 0x0000000310007986 */ /* 0x0003e2000c101924 */
[----:B------:R-:W-:Y:S05]  /*bda0*/  BRA `(.L_x_25541) ;  /* 0x0000000c00647947 */ /* 0x000fea0003800000 */
.L_x_25542:
[----:B------:R-:W-:-:S05]  /*bdb0*/  LOP3.LUT R3, R3, 0xff, RZ, 0xc0, !PT ;  /* 0x000000ff03037812 */ /* 0x000fca00078ec0ff */
[----:B------:R1:W-:Y:S01]  /*bdc0*/  STG.E.U16 desc[UR36][R16.64], R3 ;  /* 0x0000000310007986 */ /* 0x0003e2000c101524 */
[----:B------:R-:W-:Y:S05]  /*bdd0*/  BRA `(.L_x_25541) ;  /* 0x0000000c00587947 */ /* 0x000fea0003800000 */
.L_x_25537:
        /* <DEDUP_REMOVED lines=10> */
.L_x_25545:
[----:B------:R-:W-:-:S04]  /*be80*/  LOP3.LUT R3, R3, 0xff, RZ, 0xc0, !PT ;  /* 0x000000ff03037812 */ /* 0x000fc800078ec0ff */
[----:B------:R-:W1:Y:S02]  /*be90*/  I2F.U16 R0, R3 ;  /* 0x0000000300007306 */ /* 0x000e640000101000 */
[----:B-1----:R-:W-:-:S05]  /*bea0*/  F2FP.F16.F32.PACK_AB R0, RZ, R0 ;  /* 0x00000000ff00723e */ /* 0x002fca00000000ff */
[----:B------:R1:W-:Y:S01]  /*beb0*/  STG.E.U16 desc[UR36][R16.64], R0 ;  /* 0x0000000010007986 */ /* 0x0003e2000c101524 */
[----:B------:R-:W-:Y:S05]  /*bec0*/  BRA `(.L_x_25541) ;  /* 0x0000000c001c7947 */ /* 0x000fea0003800000 */
.L_x_25544:
        /* <DEDUP_REMOVED lines=11> */
.L_x_25547:
[----:B------:R-:W-:-:S06]  /*bf80*/  LOP3.LUT R3, R3, 0xff, RZ, 0xc0, !PT ;  /* 0x000000ff03037812 */ /* 0x000fcc00078ec0ff */
[----:B------:R-:W1:Y:S02]  /*bf90*/  I2F.U16 R3, R3 ;  /* 0x0000000300037306 */ /* 0x000e640000101000 */
[----:B-1----:R-:W-:-:S04]  /*bfa0*/  F2FP.F16.F32.PACK_AB R3, RZ, R3 ;  /* 0x00000003ff03723e */ /* 0x002fc800000000ff */
[----:B------:R-:W-:-:S05]  /*bfb0*/  PRMT R3, R3, 0x5410, RZ ;  /* 0x0000541003037816 */ /* 0x000fca00000000ff */
[----:B------:R1:W-:Y:S01]  /*bfc0*/  STG.E desc[UR36][R16.64], R3 ;  /* 0x0000000310007986 */ /* 0x0003e2000c101924 */
[----:B------:R-:W-:Y:S05]  /*bfd0*/  BRA `(.L_x_25541) ;  /* 0x0000000800d87947 */ /* 0x000fea0003800000 */
.L_x_25546:
[----:B------:R-:W-:-:S06]  /*bfe0*/  LOP3.LUT R3, R3, 0xff, RZ, 0xc0, !PT ;  /* 0x000000ff03037812 */ /* 0x000fcc00078ec0ff */
[----:B------:R-:W1:Y:S02]  /*bff0*/  I2F.F64.U16 R2, R3 ;  /* 0x0000000300027312 */ /* 0x000e640000101800 */
[----:B-1----:R1:W-:Y:S01]  /*c000*/  STG.E.64 desc[UR36][R16.64], R2 ;  /* 0x0000000210007986 */ /* 0x0023e2000c101b24 */
[----:B------:R-:W-:Y:S05]  /*c010*/  BRA `(.L_x_25541) ;  /* 0x0000000800c87947 */ /* 0x000fea0003800000 */
.L_x_25536:
        /* <DEDUP_REMOVED lines=12> */
.L_x_25550:
[----:B0-234-:R-:W-:Y:S02]  /*c0e0*/  LOP3.LUT R4, R3, 0xff, RZ, 0xc0, !PT ;  /* 0x000000ff03047812 */ /* 0x01dfe400078ec0ff */
[----:B------:R-:W-:-:S04]  /*c0f0*/  CS2R R6, SRZ ;  /* 0x0000000000067805 */ /* 0x000fc8000001ff00 */
[----:B------:R-:W0:Y:S02]  /*c100*/  I2F.F64.U16 R4, R4 ;  /* 0x0000000400047312 */ /* 0x000e240000101800 */
[----:B0-----:R0:W-:Y:S01]  /*c110*/  STG.E.128 desc[UR36][R16.64], R4 ;  /* 0x0000000410007986 */ /* 0x0011e2000c101d24 */
[----:B------:R-:W-:Y:S05]  /*c120*/  BRA `(.L_x_25541) ;  /* 0x0000000800847947 */ /* 0x000fea0003800000 */
.L_x_25549:
        /* <DEDUP_REMOVED lines=22> */
.L_x_25554:
[----:B------:R-:W-:Y:S05]  /*c290*/  BSYNC B0 ;  /* 0x0000000000007941 */ /* 0x000fea0003800000 */
.L_x_25553:
[----:B------:R-:W-:-:S05]  /*c2a0*/  LOP3.LUT R3, R0, R3, RZ, 0xfc, !PT ;  /* 0x0000000300037212 */ /* 0x000fca00078efcff */
[----:B------:R0:W-:Y:S01]  /*c2b0*/  STG.E.U8 desc[UR36][R16.64], R3 ;  /* 0x0000000310007986 */ /* 0x0001e2000c101124 */
[----:B------:R-:W-:Y:S05]  /*c2c0*/  BRA `(.L_x_25541) ;  /* 0x00000008001c7947 */ /* 0x000fea0003800000 */
.L_x_25552:
        /* <DEDUP_REMOVED lines=14> */
.L_x_25556:
[----:B------:R-:W-:Y:S01]  /*c3b0*/  IMAD.MOV.U32 R0, RZ, RZ, 0x7f ;  /* 0x0000007fff007424 */ /* 0x000fe200078e00ff */
[----:B------:R-:W-:-:S04]  /*c3c0*/  ISETP.GT.U32.AND P0, PT, R2, 0x7f800000, PT ;  /* 0x7f8000000200780c */ /* 0x000fc80003f04070 */
[----:B------:R-:W-:-:S09]  /*c3d0*/  SEL R0, R0, 0x7c, P0 ;  /* 0x0000007c00007807 */ /* 0x000fd20000000000 */
.L_x_25557:
[----:B------:R-:W-:Y:S05]  /*c3e0*/  BSYNC B0 ;  /* 0x0000000000007941 */ /* 0x000fea0003800000 */
.L_x_25555:
[----:B------:R-:W-:-:S04]  /*c3f0*/  LOP3.LUT R2, R3, 0x80000000, RZ, 0xc0, !PT ;  /* 0x8000000003027812 */ /* 0x000fc800078ec0ff */
[----:B------:R-:W-:-:S04]  /*c400*/  SHF.R.U32.HI R3, RZ, 0x18, R2 ;  /* 0x00000018ff037819 */ /* 0x000fc80000011602 */
[----:B------:R-:W-:-:S05]  /*c410*/  LOP3.LUT R3, R0, R3, RZ, 0xfc, !PT ;  /* 0x0000000300037212 */ /* 0x000fca00078efcff */
[----:B------:R1:W-:Y:S01]  /*c420*/  STG.E.U8 desc[UR36][R16.64], R3 ;  /* 0x0000000310007986 */ /* 0x0003e2000c101124 */
[----:B------:R-:W-:Y:S05]  /*c430*/  BRA `(.L_x_25541) ;  /* 0x0000000400c07947 */ /* 0x000fea0003800000 */
.L_x_25551:
[----:B------:R-:W-:-:S04]  /*c440*/  LOP3.LUT R3, R3, 0xff, RZ, 0xc0, !PT ;  /* 0x000000ff03037812 */ /* 0x000fc800078ec0ff */
[----:B------:R-:W1:Y:S02]  /*c450*/  I2F.U16 R0, R3 ;  /* 0x0000000300007306 */ /* 0x000e640000101000 */
[----:B-1----:R-:W-:-:S05]  /*c460*/  F2FP.BF16.F32.PACK_AB R0, RZ, R0 ;  /* 0x00000000ff00723e */ /* 0x002fca00000010ff */
[----:B------:R1:W-:Y:S01]  /*c470*/  STG.E.U16 desc[UR36][R16.64], R0 ;  /* 0x0000000010007986 */ /* 0x0003e2000c101524 */
[----:B------:R-:W-:Y:S05]  /*c480*/  BRA `(.L_x_25541) ;  /* 0x0000000400ac7947 */ /* 0x000fea0003800000 */
.L_x_25548:
        /* <DEDUP_REMOVED lines=11> */
.L_x_25560:
        /* <DEDUP_REMOVED lines=18> */
.L_x_25563:
[----:B------:R-:W-:-:S04]  /*c660*/  LOP3.LUT R2, R3, 0x80000000, RZ, 0xc0, !PT ;  /* 0x8000000003027812 */ /* 0x000fc800078ec0ff */
[----:B------:R-:W-:-:S04]  /*c670*/  SHF.R.U32.HI R3, RZ, 0x18, R2 ;  /* 0x00000018ff037819 */ /* 0x000fc80000011602 */
[----:B------:R-:W-:-:S04]  /*c680*/  LOP3.LUT R0, R0, R3, RZ, 0xfc, !PT ;  /* 0x0000000300007212 */ /* 0x000fc800078efcff */
[----:B------:R-:W-:-:S07]  /*c690*/  PRMT R8, R0, 0x7610, R8 ;  /* 0x0000761000087816 */ /* 0x000fce0000000008 */
.L_x_25562:
[----:B------:R-:W-:Y:S05]  /*c6a0*/  BSYNC B0 ;  /* 0x0000000000007941 */ /* 0x000fea0003800000 */
.L_x_25561:
[----:B------:R1:W-:Y:S01]  /*c6b0*/  STG.E.U8 desc[UR36][R16.64], R8 ;  /* 0x0000000810007986 */ /* 0x0003e2000c101124 */
[----:B------:R-:W-:Y:S05]  /*c6c0*/  BRA `(.L_x_25541) ;  /* 0x00000004001c7947 */ /* 0x000fea0003800000 */
.L_x_25559:
        /* <DEDUP_REMOVED lines=18> */
.L_x_25566:
[----:B------:R-:W-:-:S04]  /*c7f0*/  LOP3.LUT R2, R3, 0x80000000, RZ, 0xc0, !PT ;  /* 0x8000000003027812 */ /* 0x000fc800078ec0ff */
[----:B------:R-:W-:-:S04]  /*c800*/  SHF.R.U32.HI R3, RZ, 0x18, R2 ;  /* 0x00000018ff037819 */ /* 0x000fc80000011602 */
[----:B------:R-:W-:-:S04]  /*c810*/  LOP3.LUT R0, R0, R3, RZ, 0xfc, !PT ;  /* 0x0000000300007212 */ /* 0x000fc800078efcff */
[----:B------:R-:W-:-:S07]  /*c820*/  PRMT R8, R0, 0x7610, R8 ;  /* 0x0000761000087816 */ /* 0x000fce0000000008 */
.L_x_25565:
[----:B------:R-:W-:Y:S05]  /*c830*/  BSYNC B0 ;  /* 0x0000000000007941 */ /* 0x000fea0003800000 */
.L_x_25564:
[----:B------:R1:W-:Y:S01]  /*c840*/  STG.E.U8 desc[UR36][R16.64], R8 ;  /* 0x0000000810007986 */ /* 0x0003e2000c101124 */
[----:B------:R-:W-:Y:S05]  /*c850*/  BRA `(.L_x_25541) ;  /* 0x0000000000b87947 */ /* 0x000fea0003800000 */
.L_x_25558:
        /* <DEDUP_REMOVED lines=23> */
.L_x_25540:
        /* <DEDUP_REMOVED lines=16> */
.L_x_25569:
[----:B------:R-:W-:Y:S05]  /*cad0*/  BRA `(.L_x_25541) ;  /* 0x0000000000187947 */ /* 0x000fea0003800000 */
.L_x_25568:
[----:B------:R-:W-:Y:S01]  /*cae0*/  LOP3.LUT R2, R3, 0xff, RZ, 0xc0, !PT ;  /* 0x000000ff03027812 */ /* 0x000fe200078ec0ff */
[----:B------:R-:W-:-:S05]  /*caf0*/  IMAD.MOV.U32 R3, RZ, RZ, RZ ;  /* 0x000000ffff037224 */ /* 0x000fca00078e00ff */
[----:B------:R1:W-:Y:S01]  /*cb00*/  STG.E.64 desc[UR36][R16.64], R2 ;  /* 0x0000000210007986 */ /* 0x0003e2000c101b24 */
[----:B------:R-:W-:Y:S05]  /*cb10*/  BRA `(.L_x_25541) ;  /* 0x0000000000087947 */ /* 0x000fea0003800000 */
.L_x_25567:
[----:B------:R-:W-:-:S05]  /*cb20*/  LOP3.LUT R3, R3, 0xff, RZ, 0xc0, !PT ;  /* 0x000000ff03037812 */ /* 0x000fca00078ec0ff */
[----:B------:R1:W-:Y:S02]  /*cb30*/  STG.E desc[UR36][R16.64], R3 ;  /* 0x0000000310007986 */ /* 0x0003e4000c101924 */
.L_x_25541:
[----:B------:R-:W-:-:S07]  /*cb40*/  VIADD R19, R19, 0x80 ;  /* 0x0000008013137836 */ /* 0x000fce0000000000 */
.L_x_25468:
[----:B------:R-:W-:Y:S05]  /*cb50*/  BSYNC B6 ;  /* 0x0000000000067941 */ /* 0x000fea0003800000 */
.L_x_25467:
        /* <DEDUP_REMOVED lines=357> */
.L_x_25570:
        /* <DEDUP_REMOVED lines=20> */
.L_x_25574:
[----:B------:R0:W5:Y:S01]  /*e2f0*/  LDG.E.U8 R19, desc[UR36][R4.64] ;  /* 0x0000002404137981 */ /* 0x000162000c1e1100 */
[----:B------:R-:W-:Y:S05]  /*e300*/  BRA `(.L_x_25576) ;  /* 0x0000000c00647947 */ /* 0x000fea0003800000 */
.L_x_25573:
        /* <DEDUP_REMOVED lines=8> */
.L_x_25578:
[----:B------:R4:W5:Y:S01]  /*e390*/  LDG.E.U8 R19, desc[UR36][R4.64] ;  /* 0x0000002404137981 */ /* 0x000962000c1e1100 */
[----:B------:R-:W-:Y:S05]  /*e3a0*/  BRA `(.L_x_25576) ;  /* 0x0000000c003c7947 */ /* 0x000fea0003800000 */
.L_x_25577:
[----:B------:R0:W5:Y:S01]  /*e3b0*/  LDG.E.U16 R19, desc[UR36][R4.64] ;  /* 0x0000002404137981 */ /* 0x000162000c1e1500 */
[----:B------:R-:W-:Y:S05]  /*e3c0*/  BRA `(.L_x_25576) ;  /* 0x0000000c00347947 */ /* 0x000fea0003800000 */
.L_x_25572:
        /* <DEDUP_REMOVED lines=10> */
.L_x_25580:
[----:B------:R-:W2:Y:S02]  /*e470*/  LDG.E.U16 R2, desc[UR36][R4.64] ;  /* 0x0000002404027981 */ /* 0x000ea4000c1e1500 */
[----:B--2---:R-:W-:-:S06]  /*e480*/  HADD2.F32 R2, -RZ, R2.H0_H0 ;  /* 0x20000002ff027230 */ /* 0x004fcc0000004100 */
[----:B------:R-:W0:Y:S02]  /*e490*/  F2I.S64.TRUNC R2, R2 ;  /* 0x0000000200027311 */ /* 0x000e24000020d900 */
[----:B0-----:R-:W-:Y:S01]  /*e4a0*/  PRMT R19, R2, 0x7610, R19 ;  /* 0x0000761002137816 */ /* 0x001fe20000000013 */
[----:B------:R-:W-:Y:S06]  /*e4b0*/  BRA `(.L_x_25576) ;  /* 0x0000000800f87947 */ /* 0x000fec0003800000 */
.L_x_25579:
        /* <DEDUP_REMOVED lines=10> */
.L_x_25582:
[----:B------:R-:W2:Y:S02]  /*e560*/  LDG.E.U16 R4, desc[UR36][R4.64] ;  /* 0x0000002404047981 */ /* 0x000ea4000c1e1500 */
[----:B--2---:R-:W-:-:S06]  /*e570*/  HADD2.F32 R2, -RZ, R4.H0_H0 ;  /* 0x20000004ff027230 */ /* 0x004fcc0000004100 */
[----:B------:R-:W0:Y:S02]  /*e580*/  F2I.S64.TRUNC R2, R2 ;  /* 0x0000000200027311 */ /* 0x000e24000020d900 */
[----:B0-----:R-:W-:Y:S01]  /*e590*/  PRMT R19, R2, 0x7610, R19 ;  /* 0x0000761002137816 */ /* 0x001fe20000000013 */
[----:B------:R-:W-:Y:S06]  /*e5a0*/  BRA `(.L_x_25576) ;  /* 0x0000000800bc7947 */ /* 0x000fec0003800000 */
.L_x_25581:
[----:B------:R-:W2:Y:S02]  /*e5b0*/  LDG.E.64 R2, desc[UR36][R4.64] ;  /* 0x0000002404027981 */ /* 0x000ea4000c1e1b00 */
[----:B--2---:R-:W0:Y:S02]  /*e5c0*/  F2I.S64.F64.TRUNC R2, R2 ;  /* 0x0000000200027311 */ /* 0x004e24000030d900 */
[----:B0-----:R-:W-:Y:S01]  /*e5d0*/  PRMT R19, R2, 0x7610, R19 ;  /* 0x0000761002137816 */ /* 0x001fe20000000013 */
[----:B------:R-:W-:Y:S06]  /*e5e0*/  BRA `(.L_x_25576) ;  /* 0x0000000800ac7947 */ /* 0x000fec0003800000 */
.L_x_25571:
        /* <DEDUP_REMOVED lines=12> */
.L_x_25585:
[----:B------:R-:W2:Y:S02]  /*e6b0*/  LDG.E.64 R4, desc[UR36][R4.64] ;  /* 0x0000002404047981 */ /* 0x000ea4000c1e1b00 */
[----:B--2---:R-:W0:Y:S02]  /*e6c0*/  F2I.S64.F64.TRUNC R2, R4 ;  /* 0x0000000400027311 */ /* 0x004e24000030d900 */
[----:B0-----:R-:W-:Y:S01]  /*e6d0*/  PRMT R19, R2, 0x7610, R19 ;  /* 0x0000761002137816 */ /* 0x001fe20000000013 */
[----:B------:R-:W-:Y:S06]  /*e6e0*/  BRA `(.L_x_25576) ;  /* 0x00000008006c7947 */ /* 0x000fec0003800000 */
.L_x_25584:
        /* <DEDUP_REMOVED lines=28> */
.L_x_25587:
        /* <DEDUP_REMOVED lines=15> */
.L_x_25586:
[----:B------:R-:W2:Y:S02]  /*e9a0*/  LDG.E.U16 R2, desc[UR36][R4.64] ;  /* 0x0000002404027981 */ /* 0x000ea4000c1e1500 */
[----:B--2---:R-:W-:-:S06]  /*e9b0*/  IMAD.U32 R2, R2, 0x10000, RZ ;  /* 0x0001000002027824 */ /* 0x004fcc00078e00ff */
[----:B------:R-:W0:Y:S02]  /*e9c0*/  F2I.S64.TRUNC R2, R2 ;  /* 0x0000000200027311 */ /* 0x000e24000020d900 */
[----:B0-----:R-:W-:Y:S01]  /*e9d0*/  PRMT R19, R2, 0x7610, R19 ;  /* 0x0000761002137816 */ /* 0x001fe20000000013 */
[----:B------:R-:W-:Y:S06]  /*e9e0*/  BRA `(.L_x_25576) ;  /* 0x0000000400ac7947 */ /* 0x000fec0003800000 */
.L_x_25583:
        /* <DEDUP_REMOVED lines=10> */
.L_x_25590:
        /* <DEDUP_REMOVED lines=21> */
.L_x_25594:
[----:B------:R-:W-:Y:S05]  /*ebe0*/  BSYNC B1 ;  /* 0x0000000000017941 */ /* 0x000fea0003800000 */
.L_x_25593:
[----:B------:R-:W-:Y:S01]  /*ebf0*/  IMAD.SHL.U32 R2, R2, 0x100000, RZ ;  /* 0x0010000002027824 */ /* 0x000fe200078e00ff */
[----:B------:R-:W-:-:S04]  /*ec00*/  LEA R3, R0, 0x3b800000, 0x17 ;  /* 0x3b80000000037811 */ /* 0x000fc800078eb8ff */
[----:B------:R-:W-:-:S07]  /*ec10*/  LOP3.LUT R2, R3, R2, R4, 0xfe, !PT ;  /* 0x0000000203027212 */ /* 0x000fce00078efe04 */
.L_x_25592:
[----:B------:R-:W-:Y:S05]  /*ec20*/  BSYNC B0 ;  /* 0x0000000000007941 */ /* 0x000fea0003800000 */
.L_x_25591:
[----:B------:R-:W0:Y:S02]  /*ec30*/  F2I.S64.TRUNC R2, R2 ;  /* 0x0000000200027311 */ /* 0x000e24000020d900 */
[----:B0-----:R-:W-:Y:S01]  /*ec40*/  PRMT R19, R2, 0x7610, R19 ;  /* 0x0000761002137816 */ /* 0x001fe20000000013 */
[----:B------:R-:W-:Y:S06]  /*ec50*/  BRA `(.L_x_25576) ;  /* 0x0000000400107947 */ /* 0x000fec0003800000 */
.L_x_25589:
        /* <DEDUP_REMOVED lines=21> */
.L_x_25598:
[----:B------:R-:W-:Y:S05]  /*edb0*/  BSYNC B1 ;  /* 0x0000000000017941 */ /* 0x000fea0003800000 */
.L_x_25597:
[----:B------:R-:W-:Y:S01]  /*edc0*/  IMAD.SHL.U32 R2, R2, 0x200000, RZ ;  /* 0x0020000002027824 */ /* 0x000fe200078e00ff */
[----:B------:R-:W-:-:S04]  /*edd0*/  LEA R3, R0, 0x37800000, 0x17 ;  /* 0x3780000000037811 */ /* 0x000fc800078eb8ff */
[----:B------:R-:W-:-:S07]  /*ede0*/  LOP3.LUT R2, R3, R2, R4, 0xfe, !PT ;  /* 0x0000000203027212 */ /* 0x000fce00078efe04 */
.L_x_25596:
[----:B------:R-:W-:Y:S05]  /*edf0*/  BSYNC B0 ;  /* 0x0000000000007941 */ /* 0x000fea0003800000 */
.L_x_25595:
[----:B------:R-:W0:Y:S02]  /*ee00*/  F2I.S64.TRUNC R2, R2 ;  /* 0x0000000200027311 */ /* 0x000e24000020d900 */
[----:B0-----:R-:W-:Y:S01]  /*ee10*/  PRMT R19, R2, 0x7610, R19 ;  /* 0x0000761002137816 */ /* 0x001fe20000000013 */
[----:B------:R-:W-:Y:S06]  /*ee20*/  BRA `(.L_x_25576) ;  /* 0x00000000009c7947 */ /* 0x000fec0003800000 */
.L_x_25588:
        /* <DEDUP_REMOVED lines=14> */
.L_x_25602:
[----:B------:R-:W-:Y:S05]  /*ef10*/  BSYNC B0 ;  /* 0x0000000000007941 */ /* 0x000fea0003800000 */
.L_x_25601:
[----:B------:R-:W0:Y:S02]  /*ef20*/  F2I.S64.TRUNC R2, R2 ;  /* 0x0000000200027311 */ /* 0x000e24000020d900 */
[----:B0-----:R-:W-:Y:S01]  /*ef30*/  PRMT R19, R2, 0x7610, R19 ;  /* 0x0000761002137816 */ /* 0x001fe20000000013 */
[----:B------:R-:W-:Y:S06]  /*ef40*/  BRA `(.L_x_25576) ;  /* 0x0000000000547947 */ /* 0x000fec0003800000 */
.L_x_25575:
        /* <DEDUP_REMOVED lines=16> */
.L_x_25603:
[----:B------:R-:W-:Y:S01]  /*f050*/  PRMT R19, RZ, 0x7610, R19 ;  /* 0x00007610ff137816 */ /* 0x000fe20000000013 */
[----:B------:R-:W-:Y:S06]  /*f060*/  BRA `(.L_x_25576) ;  /* 0x00000000000c7947 */ /* 0x000fec0003800000 */
.L_x_25600:
[----:B------:R0:W5:Y:S01]  /*f070*/  LDG.E.U8 R19, desc[UR36][R4.64] ;  /* 0x0000002404137981 */ /* 0x000162000c1e1100 */
[----:B------:R-:W-:Y:S05]  /*f080*/  BRA `(.L_x_25576) ;  /* 0x0000000000047947 */ /* 0x000fea0003800000 */
.L_x_25599:
[----:B------:R1:W5:Y:S02]  /*f090*/  LDG.E.U8 R19, desc[UR36][R4.64] ;  /* 0x0000002404137981 */ /* 0x000364000c1e1100 */
.L_x_25576:
        /* <DEDUP_REMOVED lines=17> */
.L_x_25607:
[----:B------:R1:W5:Y:S01]  /*f1b0*/  LDG.E.U8 R0, desc[UR36][R4.64] ;  /* 0x0000002404007981 */ /* 0x000362000c1e1100 */
[----:B------:R-:W-:Y:S05]  /*f1c0*/  BRA `(.L_x_25609) ;  /* 0x0000000c00647947 */ /* 0x000fea0003800000 */
.L_x_25606:
        /* <DEDUP_REMOVED lines=8> */
.L_x_25611:
[----:B------:R3:W5:Y:S01]  /*f250*/  LDG.E.U8 R0, desc[UR36][R4.64] ;  /* 0x0000002404007981 */ /* 0x000762000c1e1100 */
[----:B------:R-:W-:Y:S05]  /*f260*/  BRA `(.L_x_25609) ;  /* 0x0000000c003c7947 */ /* 0x000fea0003800000 */
.L_x_25610:
[----:B------:R4:W5:Y:S01]  /*f270*/  LDG.E.U16 R0, desc[UR36][R4.64] ;  /* 0x0000002404007981 */ /* 0x000962000c1e1500 */
[----:B------:R-:W-:Y:S05]  /*f280*/  BRA `(.L_x_25609) ;  /* 0x0000000c00347947 */ /* 0x000fea0003800000 */
.L_x_25605:
        /* <DEDUP_REMOVED lines=10> */
.L_x_25613:
[----:B------:R-:W2:Y:S02]  /*f330*/  LDG.E.U16 R2, desc[UR36][R4.64] ;  /* 0x0000002404027981 */ /* 0x000ea4000c1e1500 */
[----:B--2---:R-:W-:-:S06]  /*f340*/  HADD2.F32 R2, -RZ, R2.H0_H0 ;  /* 0x20000002ff027230 */ /* 0x004fcc0000004100 */
[----:B------:R-:W0:Y:S02]  /*f350*/  F2I.S64.TRUNC R2, R2 ;  /* 0x0000000200027311 */ /* 0x000e24000020d900 */
[----:B0-----:R-:W-:Y:S01]  /*f360*/  PRMT R0, R2, 0x7610, R0 ;  /* 0x0000761002007816 */ /* 0x001fe20000000000 */
[----:B------:R-:W-:Y:S06]  /*f370*/  BRA `(.L_x_25609) ;  /* 0x0000000800f87947 */ /* 0x000fec0003800000 */
.L_x_25612:
        /* <DEDUP_REMOVED lines=10> */
.L_x_25615:
[----:B------:R-:W2:Y:S02]  /*f420*/  LDG.E.U16 R4, desc[UR36][R4.64] ;  /* 0x0000002404047981 */ /* 0x000ea4000c1e1500 */
[----:B--2---:R-:W-:-:S06]  /*f430*/  HADD2.F32 R2, -RZ, R4.H0_H0 ;  /* 0x20000004ff027230 */ /* 0x004fcc0000004100 */
[----:B------:R-:W0:Y:S02]  /*f440*/  F2I.S64.TRUNC R2, R2 ;  /* 0x0000000200027311 */ /* 0x000e24000020d900 */
[----:B0-----:R-:W-:Y:S01]  /*f450*/  PRMT R0, R2, 0x7610, R0 ;  /* 0x0000761002007816 */ /* 0x001fe20000000000 */
[----:B------:R-:W-:Y:S06]  /*f460*/  BRA `(.L_x_25609) ;  /* 0x0000000800bc7947 */ /* 0x000fec0003800000 */
.L_x_25614:
[----:B------:R-:W2:Y:S02]  /*f470*/  LDG.E.64 R2, desc[UR36][R4.64] ;  /* 0x0000002404027981 */ /* 0x000ea4000c1e1b00 */
[----:B--2---:R-:W0:Y:S02]  /*f480*/  F2I.S64.F64.TRUNC R2, R2 ;  /* 0x0000000200027311 */ /* 0x004e24000030d900 */
[----:B0-----:R-:W-:Y:S01]  /*f490*/  PRMT R0, R2, 0x7610, R0 ;  /* 0x0000761002007816 */ /* 0x001fe20000000000 */
[----:B------:R-:W-:Y:S06]  /*f4a0*/  BRA `(.L_x_25609) ;  /* 0x0000000800ac7947 */ /* 0x000fec0003800000 */
.L_x_25604:
        /* <DEDUP_REMOVED lines=12> */
.L_x_25618:
[----:B------:R-:W2:Y:S02]  /*f570*/  LDG.E.64 R4, desc[UR36][R4.64] ;  /* 0x0000002404047981 */ /* 0x000ea4000c1e1b00 */
[----:B--2---:R-:W0:Y:S02]  /*f580*/  F2I.S64.F64.TRUNC R2, R4 ;  /* 0x0000000400027311 */ /* 0x004e24000030d900 */
[----:B0-----:R-:W-:Y:S01]  /*f590*/  PRMT R0, R2, 0x7610, R0 ;  /* 0x0000761002007816 */ /* 0x001fe20000000000 */
[----:B------:R-:W-:Y:S06]  /*f5a0*/  BRA `(.L_x_25609) ;  /* 0x00000008006c7947 */ /* 0x000fec0003800000 */
.L_x_25617:
        /* <DEDUP_REMOVED lines=28> */
.L_x_25620:
        /* <DEDUP_REMOVED lines=15> */
.L_x_25619:
[----:B------:R-:W2:Y:S02]  /*f860*/  LDG.E.U16 R2, desc[UR36][R4.64] ;  /* 0x0000002404027981 */ /* 0x000ea4000c1e1500 */
[----:B--2---:R-:W-:-:S06]  /*f870*/  IMAD.U32 R2, R2, 0x10000, RZ ;  /* 0x0001000002027824 */ /* 0x004fcc00078e00ff */
[----:B------:R-:W0:Y:S02]  /*f880*/  F2I.S64.TRUNC R2, R2 ;  /* 0x0000000200027311 */ /* 0x000e24000020d900 */
[----:B0-----:R-:W-:Y:S01]  /*f890*/  PRMT R0, R2, 0x7610, R0 ;  /* 0x0000761002007816 */ /* 0x001fe20000000000 */
[----:B------:R-:W-:Y:S06]  /*f8a0*/  BRA `(.L_x_25609) ;  /* 0x0000000400ac7947 */ /* 0x000fec0003800000 */
.L_x_25616:
        /* <DEDUP_REMOVED lines=10> */
.L_x_25623:
        /* <DEDUP_REMOVED lines=21> */
.L_x_25627:
[----:B------:R-:W-:Y:S05]  /*faa0*/  BSYNC B1 ;  /* 0x0000000000017941 */ /* 0x000fea0003800000 */
.L_x_25626:
[----:B------:R-:W-:Y:S01]  /*fab0*/  IMAD.SHL.U32 R2, R2, 0x100000, RZ ;  /* 0x0010000002027824 */ /* 0x000fe200078e00ff */
[----:B------:R-:W-:-:S04]  /*fac0*/  LEA R3, R0, 0x3b800000, 0x17 ;  /* 0x3b80000000037811 */ /* 0x000fc800078eb8ff */
[----:B------:R-:W-:-:S07]  /*fad0*/  LOP3.LUT R2, R3, R2, R4, 0xfe, !PT ;  /* 0x0000000203027212 */ /* 0x000fce00078efe04 */
.L_x_25625:
[----:B------:R-:W-:Y:S05]  /*fae0*/  BSYNC B0 ;  /* 0x0000000000007941 */ /* 0x000fea0003800000 */
.L_x_25624:
[----:B------:R-:W0:Y:S02]  /*faf0*/  F2I.S64.TRUNC R2, R2 ;  /* 0x0000000200027311 */ /* 0x000e24000020d900 */
[----:B0-----:R-:W-:Y:S01]  /*fb00*/  PRMT R0, R2, 0x7610, R0 ;  /* 0x0000761002007816 */ /* 0x001fe20000000000 */
[----:B------:R-:W-:Y:S06]  /*fb10*/  BRA `(.L_x_25609) ;  /* 0x0000000400107947 */ /* 0x000fec0003800000 */
.L_x_25622:
        /* <DEDUP_REMOVED lines=21> */
.L_x_25631:
[----:B------:R-:W-:Y:S05]  /*fc70*/  BSYNC B1 ;  /* 0x0000000000017941 */ /* 0x000fea0003800000 */
.L_x_25630:
[----:B------:R-:W-:Y:S01]  /*fc80*/  IMAD.SHL.U32 R2, R2, 0x200000, RZ ;  /* 0x0020000002027824 */ /* 0x000fe200078e00ff */
[----:B------:R-:W-:-:S04]  /*fc90*/  LEA R3, R0, 0x37800000, 0x17 ;  /* 0x3780000000037811 */ /* 0x000fc800078eb8ff */
[----:B------:R-:W-:-:S07]  /*fca0*/  LOP3.LUT R2, R3, R2, R4, 0xfe, !PT ;  /* 0x0000000203027212 */ /* 0x000fce00078efe04 */
.L_x_25629:
[----:B------:R-:W-:Y:S05]  /*fcb0*/  BSYNC B0 ;  /* 0x0000000000007941 */ /* 0x000fea0003800000 */
.L_x_25628:
[----:B------:R-:W0:Y:S02]  /*fcc0*/  F2I.S64.TRUNC R2, R2 ;  /* 0x0000000200027311 */ /* 0x000e24000020d900 */
[----:B0-----:R-:W-:Y:S01]  /*fcd0*/  PRMT R0, R2, 0x7610, R0 ;  /* 0x0000761002007816 */ /* 0x001fe20000000000 */
[----:B------:R-:W-:Y:S06]  /*fce0*/  BRA `(.L_x_25609) ;  /* 0x00000000009c7947 */ /* 0x000fec0003800000 */
.L_x_25621:
        /* <DEDUP_REMOVED lines=14> */
.L_x_25635:
[----:B------:R-:W-:Y:S05]  /*fdd0*/  BSYNC B0 ;  /* 0x0000000000007941 */ /* 0x000fea0003800000 */
.L_x_25634:
[----:B------:R-:W0:Y:S02]  /*fde0*/  F2I.S64.TRUNC R2, R2 ;  /* 0x0000000200027311 */ /* 0x000e24000020d900 */
[----:B0-----:R-:W-:Y:S01]  /*fdf0*/  PRMT R0, R2, 0x7610, R0 ;  /* 0x0000761002007816 */ /* 0x001fe20000000000 */
[----:B------:R-:W-:Y:S06]  /*fe00*/  BRA `(.L_x_25609) ;  /* 0x0000000000547947 */ /* 0x000fec0003800000 */
.L_x_25608:
        /* <DEDUP_REMOVED lines=16> */
.L_x_25636:
[----:B------:R-:W-:Y:S01]  /*ff10*/  PRMT R0, RZ, 0x7610, R0 ;  /* 0x00007610ff007816 */ /* 0x000fe20000000000 */
[----:B------:R-:W-:Y:S06]  /*ff20*/  BRA `(.L_x_25609) ;  /* 0x00000000000c7947 */ /* 0x000fec0003800000 */
.L_x_25633:
[----:B------:R0:W5:Y:S01]  /*ff30*/  LDG.E.U8 R0, desc[UR36][R4.64] ;  /* 0x0000002404007981 */ /* 0x000162000c1e1100 */
[----:B------:R-:W-:Y:S05]  /*ff40*/  BRA `(.L_x_25609) ;  /* 0x0000000000047947 */ /* 0x000fea0003800000 */
.L_x_25632:
[----:B------:R0:W5:Y:S02]  /*ff50*/  LDG.E.U8 R0, desc[UR36][R4.64] ;  /* 0x0000002404007981 */ /* 0x000164000c1e1100 */
.L_x_25609:
        /* <DEDUP_REMOVED lines=15> */
.L_x_25640:
[----:B------:R-:W-:Y:S01]  /*10050*/  STG.E.U8 desc[UR36][R16.64], R3 ;  /* 0x0000000310007986 */ /* 0x000fe2000c101124 */
[----:B------:R-:W-:Y:S05]  /*10060*/  EXIT ;  /* 0x000000000000794d */ /* 0x000fea0003800000 */
.L_x_25639:
        /* <DEDUP_REMOVED lines=10> */
.L_x_25643:
[----:B------:R-:W-:-:S05]  /*10110*/  LOP3.LUT R3, R3, 0xff, RZ, 0xc0, !PT ;  /* 0x000000ff03037812 */ /* 0x000fca00078ec0ff */
[----:B------:R-:W-:Y:S01]  /*10120*/  STG.E desc[UR36][R16.64], R3 ;  /* 0x0000000310007986 */ /* 0x000fe2000c101924 */
[----:B------:R-:W-:Y:S05]  /*10130*/  EXIT ;  /* 0x000000000000794d */ /* 0x000fea0003800000 */
.L_x_25642:
[----:B------:R-:W-:-:S05]  /*10140*/  LOP3.LUT R3, R3, 0xff, RZ, 0xc0, !PT ;  /* 0x000000ff03037812 */ /* 0x000fca00078ec0ff */
[----:B------:R-:W-:Y:S01]  /*10150*/  STG.E.U16 desc[UR36][R16.64], R3 ;  /* 0x0000000310007986 */ /* 0x000fe2000c101524 */
[----:B------:R-:W-:Y:S05]  /*10160*/  EXIT ;  /* 0x000000000000794d */ /* 0x000fea0003800000 */
.L_x_25638:
        /* <DEDUP_REMOVED lines=10> */
.L_x_25645:
[----:B------:R-:W-:-:S04]  /*10210*/  LOP3.LUT R3, R3, 0xff, RZ, 0xc0, !PT ;  /* 0x000000ff03037812 */ /* 0x000fc800078ec0ff */
[----:B------:R-:W0:Y:S02]  /*10220*/  I2F.U16 R0, R3 ;  /* 0x0000000300007306 */ /* 0x000e240000101000 */
[----:B0-----:R-:W-:-:S05]  /*10230*/  F2FP.F16.F32.PACK_AB R0, RZ, R0 ;  /* 0x00000000ff00723e */ /* 0x001fca00000000ff */
[----:B------:R-:W-:Y:S01]  /*10240*/  STG.E.U16 desc[UR36][R16.64], R0 ;  /* 0x0000000010007986 */ /* 0x000fe2000c101524 */
[----:B------:R-:W-:Y:S05]  /*10250*/  EXIT ;  /* 0x000000000000794d */ /* 0x000fea0003800000 */
.L_x_25644:
        /* <DEDUP_REMOVED lines=11> */
.L_x_25647:
[----:B------:R-:W-:-:S06]  /*10310*/  LOP3.LUT R3, R3, 0xff, RZ, 0xc0, !PT ;  /* 0x000000ff03037812 */ /* 0x000fcc00078ec0ff */
[----:B------:R-:W0:Y:S02]  /*10320*/  I2F.U16 R3, R3 ;  /* 0x0000000300037306 */ /* 0x000e240000101000 */
[----:B0-----:R-:W-:-:S04]  /*10330*/  F2FP.F16.F32.PACK_AB R3, RZ, R3 ;  /* 0x00000003ff03723e */ /* 0x001fc800000000ff */
[----:B------:R-:W-:-:S05]  /*10340*/  PRMT R3, R3, 0x5410, RZ ;  /* 0x0000541003037816 */ /* 0x000fca00000000ff */
[----:B------:R-:W-:Y:S01]  /*10350*/  STG.E desc[UR36][R16.64], R3 ;  /* 0x0000000310007986 */ /* 0x000fe2000c101924 */
[----:B------:R-:W-:Y:S05]  /*10360*/  EXIT ;  /* 0x000000000000794d */ /* 0x000fea0003800000 */
.L_x_25646:
[----:B------:R-:W-:-:S06]  /*10370*/  LOP3.LUT R3, R3, 0xff, RZ, 0xc0, !PT ;  /* 0x000000ff03037812 */ /* 0x000fcc00078ec0ff */
[----:B------:R-:W0:Y:S02]  /*10380*/  I2F.F64.U16 R2, R3 ;  /* 0x0000000300027312 */ /* 0x000e240000101800 */
[----:B0-----:R-:W-:Y:S01]  /*10390*/  STG.E.64 desc[UR36][R16.64], R2 ;  /* 0x0000000210007986 */ /* 0x001fe2000c101b24 */
[----:B------:R-:W-:Y:S05]  /*103a0*/  EXIT ;  /* 0x000000000000794d */ /* 0x000fea0003800000 */
.L_x_25637:
        /* <DEDUP_REMOVED lines=12> */
.L_x_25650:
[----:B------:R-:W-:Y:S02]  /*10470*/  LOP3.LUT R4, R3, 0xff, RZ, 0xc0, !PT ;  /* 0x000000ff03047812 */ /* 0x000fe400078ec0ff */
[----:B------:R-:W-:-:S04]  /*10480*/  CS2R R6, SRZ ;  /* 0x0000000000067805 */ /* 0x000fc8000001ff00 */
[----:B------:R-:W0:Y:S02]  /*10490*/  I2F.F64.U16 R4, R4 ;  /* 0x0000000400047312 */ /* 0x000e240000101800 */
[----:B0-----:R-:W-:Y:S01]  /*104a0*/  STG.E.128 desc[UR36][R16.64], R4 ;  /* 0x0000000410007986 */ /* 0x001fe2000c101d24 */
[----:B------:R-:W-:Y:S05]  /*104b0*/  EXIT ;  /* 0x000000000000794d */ /* 0x000fea0003800000 */
.L_x_25649:
        /* <DEDUP_REMOVED lines=22> */
.L_x_25654:
[----:B------:R-:W-:Y:S05]  /*10620*/  BSYNC B0 ;  /* 0x0000000000007941 */ /* 0x000fea0003800000 */
.L_x_25653:
[----:B------:R-:W-:-:S05]  /*10630*/  LOP3.LUT R3, R0, R3, RZ, 0xfc, !PT ;  /* 0x0000000300037212 */ /* 0x000fca00078efcff */
[----:B------:R-:W-:Y:S01]  /*10640*/  STG.E.U8 desc[UR36][R16.64], R3 ;  /* 0x0000000310007986 */ /* 0x000fe2000c101124 */
[----:B------:R-:W-:Y:S05]  /*10650*/  EXIT ;  /* 0x000000000000794d */ /* 0x000fea0003800000 */
.L_x_25652:
        /* <DEDUP_REMOVED lines=14> */
.L_x_25656:
[----:B------:R-:W-:Y:S01]  /*10740*/  IMAD.MOV.U32 R0, RZ, RZ, 0x7f ;  /* 0x0000007fff007424 */ /* 0x000fe200078e00ff */
[----:B------:R-:W-:-:S04]  /*10750*/  ISETP.GT.U32.AND P0, PT, R2, 0x7f800000, PT ;  /* 0x7f8000000200780c */ /* 0x000fc80003f04070 */
[----:B------:R-:W-:-:S09]  /*10760*/  SEL R0, R0, 0x7c, P0 ;  /* 0x0000007c00007807 */ /* 0x000fd20000000000 */
.L_x_25657:
[----:B------:R-:W-:Y:S05]  /*10770*/  BSYNC B0 ;  /* 0x0000000000007941 */ /* 0x000fea0003800000 */
.L_x_25655:
[----:B------:R-:W-:-:S04]  /*10780*/  LOP3.LUT R2, R3, 0x80000000, RZ, 0xc0, !PT ;  /* 0x8000000003027812 */ /* 0x000fc800078ec0ff */
[----:B------:R-:W-:-:S04]  /*10790*/  SHF.R.U32.HI R3, RZ, 0x18, R2 ;  /* 0x00000018ff037819 */ /* 0x000fc80000011602 */
[----:B------:R-:W-:-:S05]  /*107a0*/  LOP3.LUT R3, R0, R3, RZ, 0xfc, !PT ;  /* 0x0000000300037212 */ /* 0x000fca00078efcff */
[----:B------:R-:W-:Y:S01]  /*107b0*/  STG.E.U8 desc[UR36][R16.64], R3 ;  /* 0x0000000310007986 */ /* 0x000fe2000c101124 */
[----:B------:R-:W-:Y:S05]  /*107c0*/  EXIT ;  /* 0x000000000000794d */ /* 0x000fea0003800000 */
.L_x_25651:
[----:B------:R-:W-:-:S04]  /*107d0*/  LOP3.LUT R3, R3, 0xff, RZ, 0xc0, !PT ;  /* 0x000000ff03037812 */ /* 0x000fc800078ec0ff */
[----:B------:R-:W0:Y:S02]  /*107e0*/  I2F.U16 R0, R3 ;  /* 0x0000000300007306 */ /* 0x000e240000101000 */
[----:B0-----:R-:W-:-:S05]  /*107f0*/  F2FP.BF16.F32.PACK_AB R0, RZ, R0 ;  /* 0x00000000ff00723e */ /* 0x001fca00000010ff */
[----:B------:R-:W-:Y:S01]  /*10800*/  STG.E.U16 desc[UR36][R16.64], R0 ;  /* 0x0000000010007986 */ /* 0x000fe2000c101524 */
[----:B------:R-:W-:Y:S05]  /*10810*/  EXIT ;  /* 0x000000000000794d */ /* 0x000fea0003800000 */
.L_x_25648:
        /* <DEDUP_REMOVED lines=11> */
.L_x_25660:
        /* <DEDUP_REMOVED lines=18> */
.L_x_25663:
[----:B------:R-:W-:-:S04]  /*109f0*/  LOP3.LUT R2, R3, 0x80000000, RZ, 0xc0, !PT ;  /* 0x8000000003027812 */ /* 0x000fc800078ec0ff */
[----:B------:R-:W-:-:S04]  /*10a00*/  SHF.R.U32.HI R3, RZ, 0x18, R2 ;  /* 0x00000018ff037819 */ /* 0x000fc80000011602 */
[----:B------:R-:W-:-:S04]  /*10a10*/  LOP3.LUT R0, R0, R3, RZ, 0xfc, !PT ;  /* 0x0000000300007212 */ /* 0x000fc800078efcff */
[----:B------:R-:W-:-:S07]  /*10a20*/  PRMT R8, R0, 0x7610, R8 ;  /* 0x0000761000087816 */ /* 0x000fce0000000008 */
.L_x_25662:
[----:B------:R-:W-:Y:S05]  /*10a30*/  BSYNC B0 ;  /* 0x0000000000007941 */ /* 0x000fea0003800000 */
.L_x_25661:
[----:B------:R-:W-:Y:S01]  /*10a40*/  STG.E.U8 desc[UR36][R16.64], R8 ;  /* 0x0000000810007986 */ /* 0x000fe2000c101124 */
[----:B------:R-:W-:Y:S05]  /*10a50*/  EXIT ;  /* 0x000000000000794d */ /* 0x000fea0003800000 */
.L_x_25659:
        /* <DEDUP_REMOVED lines=18> */
.L_x_25666:
[----:B------:R-:W-:-:S04]  /*10b80*/  LOP3.LUT R2, R3, 0x80000000, RZ, 0xc0, !PT ;  /* 0x8000000003027812 */ /* 0x000fc800078ec0ff */
[----:B------:R-:W-:-:S04]  /*10b90*/  SHF.R.U32.HI R3, RZ, 0x18, R2 ;  /* 0x00000018ff037819 */ /* 0x000fc80000011602 */
[----:B------:R-:W-:-:S04]  /*10ba0*/  LOP3.LUT R0, R0, R3, RZ, 0xfc, !PT ;  /* 0x0000000300007212 */ /* 0x000fc800078efcff */
[----:B------:R-:W-:-:S07]  /*10bb0*/  PRMT R8, R0, 0x7610, R8 ;  /* 0x0000761000087816 */ /* 0x000fce0000000008 */
.L_x_25665:
[----:B------:R-:W-:Y:S05]  /*10bc0*/  BSYNC B0 ;  /* 0x0000000000007941 */ /* 0x000fea0003800000 */
.L_x_25664:
[----:B------:R-:W-:Y:S01]  /*10bd0*/  STG.E.U8 desc[UR36][R16.64], R8 ;  /* 0x0000000810007986 */ /* 0x000fe2000c101124 */
[----:B------:R-:W-:Y:S05]  /*10be0*/  EXIT ;  /* 0x000000000000794d */ /* 0x000fea0003800000 */
.L_x_25658:
        /* <DEDUP_REMOVED lines=23> */
.L_x_25641:
        /* <DEDUP_REMOVED lines=16> */
.L_x_25669:
[----:B------:R-:W-:Y:S05]  /*10e60*/  EXIT ;  /* 0x000000000000794d */ /* 0x000fea0003800000 */
.L_x_25668:
[----:B------:R-:W-:Y:S01]  /*10e70*/  LOP3.LUT R2, R3, 0xff, RZ, 0xc0, !PT ;  /* 0x000000ff03027812 */ /* 0x000fe200078ec0ff */
[----:B------:R-:W-:-:S05]  /*10e80*/  IMAD.MOV.U32 R3, RZ, RZ, RZ ;  /* 0x000000ffff037224 */ /* 0x000fca00078e00ff */
[----:B------:R-:W-:Y:S01]  /*10e90*/  STG.E.64 desc[UR36][R16.64], R2 ;  /* 0x0000000210007986 */ /* 0x000fe2000c101b24 */
[----:B------:R-:W-:Y:S05]  /*10ea0*/  EXIT ;  /* 0x000000000000794d */ /* 0x000fea0003800000 */
.L_x_25667:
[----:B------:R-:W-:-:S05]  /*10eb0*/  LOP3.LUT R3, R3, 0xff, RZ, 0xc0, !PT ;  /* 0x000000ff03037812 */ /* 0x000fca00078ec0ff */
[----:B------:R-:W-:Y:S01]  /*10ec0*/  STG.E desc[UR36][R16.64], R3 ;  /* 0x0000000310007986 */ /* 0x000fe2000c101924 */
[----:B------:R-:W-:Y:S05]  /*10ed0*/  EXIT ;  /* 0x000000000000794d */ /* 0x000fea0003800000 */
.L_x_25670:
        /* <DEDUP_REMOVED lines=10> */
.L_x_26365:


//--------------------- .text._ZN2at6native27unrolled_elementwise_kernelINS0_13BinaryFunctorIhhhNS0_17BitwiseAndFunctorIhEEEESt5arrayIPcLm3EELi4E23TrivialOffsetCalculatorILi2EjES9_ILi1EjENS0_6memory12LoadWithCastILi2EEENSC_13StoreWithCastILi1EEEEEviT_T0_T2_T3_T4_T5_ --------------------------
	.section	.text._ZN2at6native27unrolled_elementwise_kernelINS0_13BinaryFunctorIhhhNS0_17BitwiseAndFunctorIhEEEESt5arrayIPcLm3EELi4E23TrivialOffsetCalculatorILi2EjES9_ILi1EjENS0_6memory12LoadWithCastILi2EEENSC_13StoreWithCastILi1EEEEEviT_T0_T2_T3_T4_T5_,"ax",@progbits
	.align	128
        .global         _ZN2at6native27unrolled_elementwise_kernelINS0_13BinaryFunctorIhhhNS0_17BitwiseAndFunctorIhEEEESt5arrayIPcLm3EELi4E23TrivialOffsetCalculatorILi2EjES9_ILi1EjENS0_6memory12LoadWithCastILi2EEENSC_13StoreWithCastILi1EEEEEviT_T0_T2_T3_T4_T5_
        .type           _ZN2at6native27unrolled_elementwise_kernelINS0_13BinaryFunctorIhhhNS0_17BitwiseAndFunctorIhEEEESt5arrayIPcLm3EELi4E23TrivialOffsetCalculatorILi2EjES9_ILi1EjENS0_6memory12LoadWithCastILi2EEENSC_13StoreWithCastILi1EEEEEviT_T0_T2_T3_T4_T5_,@function
        .size           _ZN2at6native27unrolled_elementwise_kernelINS0_13BinaryFunctorIhhhNS0_17BitwiseAndFunctorIhEEEESt5arrayIPcLm3EELi4E23TrivialOffsetCalculatorILi2EjES9_ILi1EjENS0_6memory12LoadWithCastILi2EEENSC_13StoreWithCastILi1EEEEEviT_T0_T2_T3_T4_T5_,(.L_x_26366 - _ZN2at6native27unrolled_elementwise_kernelINS0_13BinaryFunctorIhhhNS0_17BitwiseAndFunctorIhEEEESt5arrayIPcLm3EELi4E23TrivialOffsetCalculatorILi2EjES9_ILi1EjENS0_6memory12LoadWithCastILi2EEENSC_13StoreWithCastILi1EEEEEviT_T0_T2_T3_T4_T5_)
        .other          _ZN2at6native27unrolled_elementwise_kernelINS0_13BinaryFunctorIhhhNS0_17BitwiseAndFunctorIhEEEESt5arrayIPcLm3EELi4E23TrivialOffsetCalculatorILi2EjES9_ILi1EjENS0_6memory12LoadWithCastILi2EEENSC_13StoreWithCastILi1EEEEEviT_T0_T2_T3_T4_T5_,@"STO_CUDA_ENTRY STV_DEFAULT"
_ZN2at6native27unrolled_elementwise_kernelINS0_13BinaryFunctorIhhhNS0_17BitwiseAndFunctorIhEEEESt5arrayIPcLm3EELi4E23TrivialOffsetCalculatorILi2EjES9_ILi1EjENS0_6memory12LoadWithCastILi2EEENSC_13StoreWithCastILi1EEEEEviT_T0_T2_T3_T4_T5_:
.text._ZN2at6native27unrolled_elementwise_kernelINS0_13BinaryFunctorIhhhNS0_17BitwiseAndFunctorIhEEEESt5arrayIPcLm3EELi4E23TrivialOffsetCalculatorILi2EjES9_ILi1EjENS0_6memory12LoadWithCastILi2EEENSC_13StoreWithCastILi1EEEEEviT_T0_T2_T3_T4_T5_:
        /* <DEDUP_REMOVED lines=33> */
.L_x_25676:
[----:B------:R3:W5:Y:S01]  /*0210*/  LDG.E.U8 R22, desc[UR36][R6.64] ;  /* 0x0000002406167981 */ /* 0x000762000c1e1100 */
[----:B------:R-:W-:Y:S05]  /*0220*/  BRA `(.L_x_25678) ;  /* 0x0000000c00687947 */ /* 0x000fea0003800000 */
.L_x_25675:
        /* <DEDUP_REMOVED lines=8> */
.L_x_25680:
[----:B------:R1:W5:Y:S01]  /*02b0*/  LDG.E.U8 R22, desc[UR36][R6.64] ;  /* 0x0000002406167981 */ /* 0x000362000c1e1100 */
[----:B------:R-:W-:Y:S05]  /*02c0*/  BRA `(.L_x_25678) ;  /* 0x0000000c00407947 */ /* 0x000fea0003800000 */
.L_x_25679:
[----:B------:R2:W5:Y:S01]  /*02d0*/  LDG.E.U16 R22, desc[UR36][R6.64] ;  /* 0x0000002406167981 */ /* 0x000562000c1e1500 */
[----:B------:R-:W-:Y:S05]  /*02e0*/  BRA `(.L_x_25678) ;  /* 0x0000000c00387947 */ /* 0x000fea0003800000 */
.L_x_25674:
        /* <DEDUP_REMOVED lines=10> */
.L_x_25682:
[----:B------:R-:W2:Y:S02]  /*0390*/  LDG.E.U16 R4, desc[UR36][R6.64] ;  /* 0x0000002406047981 */ /* 0x000ea4000c1e1500 */
[----:B--2---:R-:W-:-:S06]  /*03a0*/  HADD2.F32 R4, -RZ, R4.H0_H0 ;  /* 0x20000004ff047230 */ /* 0x004fcc0000004100 */
[----:B------:R-:W0:Y:S02]  /*03b0*/  F2I.S64.TRUNC R4, R4 ;  /* 0x0000000400047311 */ /* 0x000e24000020d900 */
[----:B0-----:R-:W-:Y:S01]  /*03c0*/  PRMT R22, R4, 0x7610, R22 ;  /* 0x0000761004167816 */ /* 0x001fe20000000016 */
[----:B------:R-:W-:Y:S06]  /*03d0*/  BRA `(.L_x_25678) ;  /* 0x0000000800fc7947 */ /* 0x000fec0003800000 */
.L_x_25681:
        /* <DEDUP_REMOVED lines=10> */
.L_x_25684:
[----:B------:R-:W2:Y:S02]  /*0480*/  LDG.E.U16 R6, desc[UR36][R6.64] ;  /* 0x0000002406067981 */ /* 0x000ea4000c1e1500 */
[----:B--2---:R-:W-:-:S06]  /*0490*/  HADD2.F32 R4, -RZ, R6.H0_H0 ;  /* 0x20000006ff047230 */ /* 0x004fcc0000004100 */
[----:B------:R-:W0:Y:S02]  /*04a0*/  F2I.S64.TRUNC R4, R4 ;  /* 0x0000000400047311 */ /* 0x000e24000020d900 */
[----:B0-----:R-:W-:Y:S01]  /*04b0*/  PRMT R22, R4, 0x7610, R22 ;  /* 0x0000761004167816 */ /* 0x001fe20000000016 */
[----:B------:R-:W-:Y:S06]  /*04c0*/  BRA `(.L_x_25678) ;  /* 0x0000000800c07947 */ /* 0x000fec0003800000 */
.L_x_25683:
[----:B------:R-:W2:Y:S02]  /*04d0*/  LDG.E.64 R4, desc[UR36][R6.64] ;  /* 0x0000002406047981 */ /* 0x000ea4000c1e1b00 */
[----:B--2---:R-:W0:Y:S02]  /*04e0*/  F2I.S64.F64.TRUNC R4, R4 ;  /* 0x0000000400047311 */ /* 0x004e24000030d900 */
[----:B0-----:R-:W-:Y:S01]  /*04f0*/  PRMT R22, R4, 0x7610, R22 ;  /* 0x0000761004167816 */ /* 0x001fe20000000016 */
[----:B------:R-:W-:Y:S06]  /*0500*/  BRA `(.L_x_25678) ;  /* 0x0000000800b07947 */ /* 0x000fec0003800000 */
.L_x_25673:
        /* <DEDUP_REMOVED lines=12> */
.L_x_25687:
[----:B------:R-:W2:Y:S02]  /*05d0*/  LDG.E.64 R6, desc[UR36][R6.64] ;  /* 0x0000002406067981 */ /* 0x000ea4000c1e1b00 */
[----:B--2---:R-:W0:Y:S02]  /*05e0*/  F2I.S64.F64.TRUNC R4, R6 ;  /* 0x0000000600047311 */ /* 0x004e24000030d900 */
[----:B0-----:R-:W-:Y:S01]  /*05f0*/  PRMT R22, R4, 0x7610, R22 ;  /* 0x0000761004167816 */ /* 0x001fe20000000016 */
[----:B------:R-:W-:Y:S06]  /*0600*/  BRA `(.L_x_25678) ;  /* 0x0000000800707947 */ /* 0x000fec0003800000 */
.L_x_25686:
        /* <DEDUP_REMOVED lines=28> */
.L_x_25689:
        /* <DEDUP_REMOVED lines=16> */
.L_x_25688:
[----:B------:R-:W2:Y:S02]  /*08d0*/  LDG.E.U16 R4, desc[UR36][R6.64] ;  /* 0x0000002406047981 */ /* 0x000ea4000c1e1500 */
[----:B--2---:R-:W-:-:S06]  /*08e0*/  IMAD.U32 R4, R4, 0x10000, RZ ;  /* 0x0001000004047824 */ /* 0x004fcc00078e00ff */
[----:B------:R-:W0:Y:S02]  /*08f0*/  F2I.S64.TRUNC R4, R4 ;  /* 0x0000000400047311 */ /* 0x000e24000020d900 */
[----:B0-----:R-:W-:Y:S01]  /*0900*/  PRMT R22, R4, 0x7610, R22 ;  /* 0x0000761004167816 */ /* 0x001fe20000000016 */
[----:B------:R-:W-:Y:S06]  /*0910*/  BRA `(.L_x_25678) ;  /* 0x0000000400ac7947 */ /* 0x000fec0003800000 */
.L_x_25685:
        /* <DEDUP_REMOVED lines=10> */
.L_x_25692:
        /* <DEDUP_REMOVED lines=21> */
.L_x_25696:
[----:B------:R-:W-:Y:S05]  /*0b10*/  BSYNC B1 ;  /* 0x0000000000017941 */ /* 0x000fea0003800000 */
.L_x_25695:
[----:B------:R-:W-:Y:S01]  /*0b20*/  IMAD.SHL.U32 R3, R3, 0x100000, RZ ;  /* 0x0010000003037824 */ /* 0x000fe200078e00ff */
[----:B------:R-:W-:-:S04]  /*0b30*/  LEA R5, R0, 0x3b800000, 0x17 ;  /* 0x3b80000000057811 */ /* 0x000fc800078eb8ff */
[----:B------:R-:W-:-:S07]  /*0b40*/  LOP3.LUT R4, R5, R3, R6, 0xfe, !PT ;  /* 0x0000000305047212 */ /* 0x000fce00078efe06 */
.L_x_25694:
[----:B------:R-:W-:Y:S05]  /*0b50*/  BSYNC B0 ;  /* 0x0000000000007941 */ /* 0x000fea0003800000 */
.L_x_25693:
[----:B------:R-:W0:Y:S02]  /*0b60*/  F2I.S64.TRUNC R4, R4 ;  /* 0x0000000400047311 */ /* 0x000e24000020d900 */
[----:B0-----:R-:W-:Y:S01]  /*0b70*/  PRMT R22, R4, 0x7610, R22 ;  /* 0x0000761004167816 */ /* 0x001fe20000000016 */
[----:B------:R-:W-:Y:S06]  /*0b80*/  BRA `(.L_x_25678) ;  /* 0x0000000400107947 */ /* 0x000fec0003800000 */
.L_x_25691:
        /* <DEDUP_REMOVED lines=21> */
.L_x_25700:
[----:B------:R-:W-:Y:S05]  /*0ce0*/  BSYNC B1 ;  /* 0x0000000000017941 */ /* 0x000fea0003800000 */
.L_x_25699:
[----:B------:R-:W-:Y:S01]  /*0cf0*/  IMAD.SHL.U32 R3, R3, 0x200000, RZ ;  /* 0x0020000003037824 */ /* 0x000fe200078e00ff */
[----:B------:R-:W-:-:S04]  /*0d00*/  LEA R5, R0, 0x37800000, 0x17 ;  /* 0x3780000000057811 */ /* 0x000fc800078eb8ff */
[----:B------:R-:W-:-:S07]  /*0d10*/  LOP3.LUT R4, R5, R3, R6, 0xfe, !PT ;  /* 0x0000000305047212 */ /* 0x000fce00078efe06 */
.L_x_25698:
[----:B------:R-:W-:Y:S05]  /*0d20*/  BSYNC B0 ;  /* 0x0000000000007941 */ /* 0x000fea0003800000 */
.L_x_25697:
[----:B------:R-:W0:Y:S02]  /*0d30*/  F2I.S64.TRUNC R4, R4 ;  /* 0x0000000400047311 */ /* 0x000e24000020d900 */
[----:B0-----:R-:W-:Y:S01]  /*0d40*/  PRMT R22, R4, 0x7610, R22 ;  /* 0x0000761004167816 */ /* 0x001fe20000000016 */
[----:B------:R-:W-:Y:S06]  /*0d50*/  BRA `(.L_x_25678) ;  /* 0x00000000009c7947 */ /* 0x000fec0003800000 */
.L_x_25690:
        /* <DEDUP_REMOVED lines=14> */
.L_x_25704:
[----:B------:R-:W-:Y:S05]  /*0e40*/  BSYNC B0 ;  /* 0x0000000000007941 */ /* 0x000fea0003800000 */
.L_x_25703:
[----:B------:R-:W0:Y:S02]  /*0e50*/  F2I.S64.TRUNC R4, R4 ;  /* 0x0000000400047311 */ /* 0x000e24000020d900 */
[----:B0-----:R-:W-:Y:S01]  /*0e60*/  PRMT R22, R4, 0x7610, R22 ;  /* 0x0000761004167816 */ /* 0x001fe20000000016 */
[----:B------:R-:W-:Y:S06]  /*0e70*/  BRA `(.L_x_25678) ;  /* 0x0000000000547947 */ /* 0x000fec0003800000 */
.L_x_25677:
        /* <DEDUP_REMOVED lines=16> */
.L_x_25705:
[----:B------:R-:W-:Y:S01]  /*0f80*/  PRMT R22, RZ, 0x7610, R22 ;  /* 0x00007610ff167816 */ /* 0x000fe20000000016 */
[----:B------:R-:W-:Y:S06]  /*0f90*/  BRA `(.L_x_25678) ;  /* 0x00000000000c7947 */ /* 0x000fec0003800000 */
.L_x_25702:
[----:B------:R0:W5:Y:S01]  /*0fa0*/  LDG.E.U8 R22, desc[UR36][R6.64] ;  /* 0x0000002406167981 */ /* 0x000162000c1e1100 */
[----:B------:R-:W-:Y:S05]  /*0fb0*/  BRA `(.L_x_25678) ;  /* 0x0000000000047947 */ /* 0x000fea0003800000 */
.L_x_25701:
[----:B------:R0:W5:Y:S02]  /*0fc0*/  LDG.E.U8 R22, desc[UR36][R6.64] ;  /* 0x0000002406167981 */ /* 0x000164000c1e1100 */
.L_x_25678:
        /* <DEDUP_REMOVED lines=18> */
.L_x_25709:
[----:B------:R1:W5:Y:S01]  /*10f0*/  LDG.E.U8 R25, desc[UR36][R6.64] ;  /* 0x0000002406197981 */ /* 0x000362000c1e1100 */
[----:B------:R-:W-:Y:S05]  /*1100*/  BRA `(.L_x_25711) ;  /* 0x0000000c00647947 */ /* 0x000fea0003800000 */
.L_x_25708:
        /* <DEDUP_REMOVED lines=8> */
.L_x_25713:
[----:B------:R3:W5:Y:S01]  /*1190*/  LDG.E.U8 R25, desc[UR36][R6.64] ;  /* 0x0000002406197981 */ /* 0x000762000c1e1100 */
[----:B------:R-:W-:Y:S05]  /*11a0*/  BRA `(.L_x_25711) ;  /* 0x0000000c003c7947 */ /* 0x000fea0003800000 */
.L_x_25712:
[----:B------:R2:W5:Y:S01]  /*11b0*/  LDG.E.U16 R25, desc[UR36][R6.64] ;  /* 0x0000002406197981 */ /* 0x000562000c1e1500 */
[----:B------:R-:W-:Y:S05]  /*11c0*/  BRA `(.L_x_25711) ;  /* 0x0000000c00347947 */ /* 0x000fea0003800000 */
.L_x_25707:
        /* <DEDUP_REMOVED lines=10> */
.L_x_25715:
[----:B------:R-:W2:Y:S02]  /*1270*/  LDG.E.U16 R4, desc[UR36][R6.64] ;  /* 0x0000002406047981 */ /* 0x000ea4000c1e1500 */
[----:B--2---:R-:W-:-:S06]  /*1280*/  HADD2.F32 R4, -RZ, R4.H0_H0 ;  /* 0x20000004ff047230 */ /* 0x004fcc0000004100 */
[----:B------:R-:W0:Y:S02]  /*1290*/  F2I.S64.TRUNC R4, R4 ;  /* 0x0000000400047311 */ /* 0x000e24000020d900 */
[----:B0-----:R-:W-:Y:S01]  /*12a0*/  PRMT R25, R4, 0x7610, R25 ;  /* 0x0000761004197816 */ /* 0x001fe20000000019 */
[----:B------:R-:W-:Y:S06]  /*12b0*/  BRA `(.L_x_25711) ;  /* 0x0000000800f87947 */ /* 0x000fec0003800000 */
.L_x_25714:
        /* <DEDUP_REMOVED lines=10> */
.L_x_25717:
[----:B------:R-:W2:Y:S02]  /*1360*/  LDG.E.U16 R6, desc[UR36][R6.64] ;  /* 0x0000002406067981 */ /* 0x000ea4000c1e1500 */
[----:B--2---:R-:W-:-:S06]  /*1370*/  HADD2.F32 R4, -RZ, R6.H0_H0 ;  /* 0x20000006ff047230 */ /* 0x004fcc0000004100 */
[----:B------:R-:W0:Y:S02]  /*1380*/  F2I.S64.TRUNC R4, R4 ;  /* 0x0000000400047311 */ /* 0x000e24000020d900 */
[----:B0-----:R-:W-:Y:S01]  /*1390*/  PRMT R25, R4, 0x7610, R25 ;  /* 0x0000761004197816 */ /* 0x001fe20000000019 */
[----:B------:R-:W-:Y:S06]  /*13a0*/  BRA `(.L_x_25711) ;  /* 0x0000000800bc7947 */ /* 0x000fec0003800000 */
.L_x_25716:
[----:B------:R-:W2:Y:S02]  /*13b0*/  LDG.E.64 R4, desc[UR36][R6.64] ;  /* 0x0000002406047981 */ /* 0x000ea4000c1e1b00 */
[----:B--2---:R-:W0:Y:S02]  /*13c0*/  F2I.S64.F64.TRUNC R4, R4 ;  /* 0x0000000400047311 */ /* 0x004e24000030d900 */
[----:B0-----:R-:W-:Y:S01]  /*13d0*/  PRMT R25, R4, 0x7610, R25 ;  /* 0x0000761004197816 */ /* 0x001fe20000000019 */
[----:B------:R-:W-:Y:S06]  /*13e0*/  BRA `(.L_x_25711) ;  /* 0x0000000800ac7947 */ /* 0x000fec0003800000 */
.L_x_25706:
        /* <DEDUP_REMOVED lines=12> */
.L_x_25720:
[----:B------:R-:W2:Y:S02]  /*14b0*/  LDG.E.64 R6, desc[UR36][R6.64] ;  /* 0x0000002406067981 */ /* 0x000ea4000c1e1b00 */
[----:B--2---:R-:W0:Y:S02]  /*14c0*/  F2I.S64.F64.TRUNC R4, R6 ;  /* 0x0000000600047311 */ /* 0x004e24000030d900 */
[----:B0-----:R-:W-:Y:S01]  /*14d0*/  PRMT R25, R4, 0x7610, R25 ;  /* 0x0000761004197816 */ /* 0x001fe20000000019 */
[----:B------:R-:W-:Y:S06]  /*14e0*/  BRA `(.L_x_25711) ;  /* 0x00000008006c7947 */ /* 0x000fec0003800000 */
.L_x_25719:
        /* <DEDUP_REMOVED lines=28> */
.L_x_25722:
        /* <DEDUP_REMOVED lines=15> */
.L_x_25721:
[----:B------:R-:W2:Y:S02]  /*17a0*/  LDG.E.U16 R4, desc[UR36][R6.64] ;  /* 0x0000002406047981 */ /* 0x000ea4000c1e1500 */
[----:B--2---:R-:W-:-:S06]  /*17b0*/  IMAD.U32 R4, R4, 0x10000, RZ ;  /* 0x0001000004047824 */ /* 0x004fcc00078e00ff */
[----:B------:R-:W0:Y:S02]  /*17c0*/  F2I.S64.TRUNC R4, R4 ;  /* 0x0000000400047311 */ /* 0x000e24000020d900 */
[----:B0-----:R-:W-:Y:S01]  /*17d0*/  PRMT R25, R4, 0x7610, R25 ;  /* 0x0000761004197816 */ /* 0x001fe20000000019 */
[----:B------:R-:W-:Y:S06]  /*17e0*/  BRA `(.L_x_25711) ;  /* 0x0000000400ac7947 */ /* 0x000fec0003800000 */
.L_x_25718:
        /* <DEDUP_REMOVED lines=10> */
.L_x_25725:
        /* <DEDUP_REMOVED lines=21> */
.L_x_25729:
[----:B------:R-:W-:Y:S05]  /*19e0*/  BSYNC B1 ;  /* 0x0000000000017941 */ /* 0x000fea0003800000 */
.L_x_25728:
[----:B------:R-:W-:Y:S01]  /*19f0*/  IMAD.SHL.U32 R3, R3, 0x100000, RZ ;  /* 0x0010000003037824 */ /* 0x000fe200078e00ff */
[----:B------:R-:W-:-:S04]  /*1a00*/  LEA R5, R0, 0x3b800000, 0x17 ;  /* 0x3b80000000057811 */ /* 0x000fc800078eb8ff */
[----:B------:R-:W-:-:S07]  /*1a10*/  LOP3.LUT R4, R5, R3, R6, 0xfe, !PT ;  /* 0x0000000305047212 */ /* 0x000fce00078efe06 */
.L_x_25727:
[----:B------:R-:W-:Y:S05]  /*1a20*/  BSYNC B0 ;  /* 0x0000000000007941 */ /* 0x000fea0003800000 */
.L_x_25726:
[----:B------:R-:W0:Y:S02]  /*1a30*/  F2I.S64.TRUNC R4, R4 ;  /* 0x0000000400047311 */ /* 0x000e24000020d900 */
[----:B0-----:R-:W-:Y:S01]  /*1a40*/  PRMT R25, R4, 0x7610, R25 ;  /* 0x0000761004197816 */ /* 0x001fe20000000019 */
[----:B------:R-:W-:Y:S06]  /*1a50*/  BRA `(.L_x_25711) ;  /* 0x0000000400107947 */ /* 0x000fec0003800000 */
.L_x_25724:
        /* <DEDUP_REMOVED lines=21> */
.L_x_25733:
[----:B------:R-:W-:Y:S05]  /*1bb0*/  BSYNC B1 ;  /* 0x0000000000017941 */ /* 0x000fea0003800000 */
.L_x_25732:
[----:B------:R-:W-:Y:S01]  /*1bc0*/  IMAD.SHL.U32 R3, R3, 0x200000, RZ ;  /* 0x0020000003037824 */ /* 0x000fe200078e00ff */
[----:B------:R-:W-:-:S04]  /*1bd0*/  LEA R5, R0, 0x37800000, 0x17 ;  /* 0x3780000000057811 */ /* 0x000fc800078eb8ff */
[----:B------:R-:W-:-:S07]  /*1be0*/  LOP3.LUT R4, R5, R3, R6, 0xfe, !PT ;  /* 0x0000000305047212 */ /* 0x000fce00078efe06 */
.L_x_25731:
[----:B------:R-:W-:Y:S05]  /*1bf0*/  BSYNC B0 ;  /* 0x0000000000007941 */ /* 0x000fea0003800000 */
.L_x_25730:
[----:B------:R-:W0:Y:S02]  /*1c00*/  F2I.S64.TRUNC R4, R4 ;  /* 0x0000000400047311 */ /* 0x000e24000020d900 */
[----:B0-----:R-:W-:Y:S01]  /*1c10*/  PRMT R25, R4, 0x7610, R25 ;  /* 0x0000761004197816 */ /* 0x001fe20000000019 */
[----:B------:R-:W-:Y:S06]  /*1c20*/  BRA `(.L_x_25711) ;  /* 0x00000000009c7947 */ /* 0x000fec0003800000 */
.L_x_25723:
        /* <DEDUP_REMOVED lines=14> */
.L_x_25737:
[----:B------:R-:W-:Y:S05]  /*1d10*/  BSYNC B0 ;  /* 0x0000000000007941 */ /* 0x000fea0003800000 */
.L_x_25736:
[----:B------:R-:W0:Y:S02]  /*1d20*/  F2I.S64.TRUNC R4, R4 ;  /* 0x0000000400047311 */ /* 0x000e24000020d900 */
[----:B0-----:R-:W-:Y:S01]  /*1d30*/  PRMT R25, R4, 0x7610, R25 ;  /* 0x0000761004197816 */ /* 0x001fe20000000019 */
[----:B------:R-:W-:Y:S06]  /*1d40*/  BRA `(.L_x_25711) ;  /* 0x0000000000547947 */ /* 0x000fec0003800000 */
.L_x_25710:
        /* <DEDUP_REMOVED lines=16> */
.L_x_25738:
[----:B------:R-:W-:Y:S01]  /*1e50*/  PRMT R25, RZ, 0x7610, R25 ;  /* 0x00007610ff197816 */ /* 0x000fe20000000019 */
[----:B------:R-:W-:Y:S06]  /*1e60*/  BRA `(.L_x_25711) ;  /* 0x00000000000c7947 */ /* 0x000fec0003800000 */
.L_x_25735:
[----:B------:R0:W5:Y:S01]  /*1e70*/  LDG.E.U8 R25, desc[UR36][R6.64] ;  /* 0x0000002406197981 */ /* 0x000162000c1e1100 */
[----:B------:R-:W-:Y:S05]  /*1e80*/  BRA `(.L_x_25711) ;  /* 0x0000000000047947 */ /* 0x000fea0003800000 */
.L_x_25734:
[----:B------:R0:W5:Y:S02]  /*1e90*/  LDG.E.U8 R25, desc[UR36][R6.64] ;  /* 0x0000002406197981 */ /* 0x000164000c1e1100 */
.L_x_25711:
[----:B------:R-:W1:Y:S02]  /*1ea0*/  S2R R29, SR_TID.X ;  /* 0x00000000001d7919 */ /* 0x000e640000002100 */
[----:B-1----:R-:W-:-:S07]  /*1eb0*/  VIADD R29, R29, 0x80 ;  /* 0x000000801d1d7836 */ /* 0x002fce0000000000 */
.L_x_25672:
[----:B------:R-:W-:Y:S05]  /*1ec0*/  BSYNC B6 ;  /* 0x0000000000067941 */ /* 0x000fea0003800000 */
.L_x_25671:
        /* <DEDUP_REMOVED lines=23> */
.L_x_25744:
[----:B------:R3:W5:Y:S01]  /*2040*/  LDG.E.U8 R28, desc[UR36][R6.64] ;  /* 0x00000024061c7981 */ /* 0x000762000c1e1100 */
[----:B------:R-:W-:Y:S05]  /*2050*/  BRA `(.L_x_25746) ;  /* 0x0000000c00647947 */ /* 0x000fea0003800000 */
.L_x_25743:
        /* <DEDUP_REMOVED lines=8> */
.L_x_25748:
[----:B------:R0:W5:Y:S01]  /*20e0*/  LDG.E.U8 R28, desc[UR36][R6.64] ;  /* 0x00000024061c7981 */ /* 0x000162000c1e1100 */
[----:B------:R-:W-:Y:S05]  /*20f0*/  BRA `(.L_x_25746) ;  /* 0x0000000c003c7947 */ /* 0x000fea0003800000 */
.L_x_25747:
[----:B------:R0:W5:Y:S01]  /*2100*/  LDG.E.U16 R28, desc[UR36][R6.64] ;  /* 0x00000024061c7981 */ /* 0x000162000c1e1500 */
[----:B------:R-:W-:Y:S05]  /*2110*/  BRA `(.L_x_25746) ;  /* 0x0000000c00347947 */ /* 0x000fea0003800000 */
.L_x_25742:
        /* <DEDUP_REMOVED lines=10> */
.L_x_25750:
[----:B------:R-:W2:Y:S02]  /*21c0*/  LDG.E.U16 R4, desc[UR36][R6.64] ;  /* 0x0000002406047981 */ /* 0x000ea4000c1e1500 */
[----:B--2---:R-:W-:-:S06]  /*21d0*/  HADD2.F32 R4, -RZ, R4.H0_H0 ;  /* 0x20000004ff047230 */ /* 0x004fcc0000004100 */
[----:B------:R-:W0:Y:S02]  /*21e0*/  F2I.S64.TRUNC R4, R4 ;  /* 0x0000000400047311 */ /* 0x000e24000020d900 */
[----:B0-----:R-:W-:Y:S01]  /*21f0*/  PRMT R28, R4, 0x7610, R28 ;  /* 0x00007610041c7816 */ /* 0x001fe2000000001c */
[----:B------:R-:W-:Y:S06]  /*2200*/  BRA `(.L_x_25746) ;  /* 0x0000000800f87947 */ /* 0x000fec0003800000 */
.L_x_25749:
        /* <DEDUP_REMOVED lines=10> */
.L_x_25752:
[----:B------:R-:W2:Y:S02]  /*22b0*/  LDG.E.U16 R6, desc[UR36][R6.64] ;  /* 0x0000002406067981 */ /* 0x000ea4000c1e1500 */
[----:B--2---:R-:W-:-:S06]  /*22c0*/  HADD2.F32 R4, -RZ, R6.H0_H0 ;  /* 0x20000006ff047230 */ /* 0x004fcc0000004100 */
[----:B------:R-:W0:Y:S02]  /*22d0*/  F2I.S64.TRUNC R4, R4 ;  /* 0x0000000400047311 */ /* 0x000e24000020d900 */
[----:B0-----:R-:W-:Y:S01]  /*22e0*/  PRMT R28, R4, 0x7610, R28 ;  /* 0x00007610041c7816 */ /* 0x001fe2000000001c */
[----:B------:R-:W-:Y:S06]  /*22f0*/  BRA `(.L_x_25746) ;  /* 0x0000000800bc7947 */ /* 0x000fec0003800000 */
.L_x_25751:
[----:B------:R-:W2:Y:S02]  /*2300*/  LDG.E.64 R4, desc[UR36][R6.64] ;  /* 0x0000002406047981 */ /* 0x000ea4000c1e1b00 */
[----:B--2---:R-:W0:Y:S02]  /*2310*/  F2I.S64.F64.TRUNC R4, R4 ;  /* 0x0000000400047311 */ /* 0x004e24000030d900 */
[----:B0-----:R-:W-:Y:S01]  /*2320*/  PRMT R28, R4, 0x7610, R28 ;  /* 0x00007610041c7816 */ /* 0x001fe2000000001c */
[----:B------:R-:W-:Y:S06]  /*2330*/  BRA `(.L_x_25746) ;  /* 0x0000000800ac7947 */ /* 0x000fec0003800000 */
.L_x_25741:
        /* <DEDUP_REMOVED lines=12> */
.L_x_25755:
[----:B------:R-:W2:Y:S02]  /*2400*/  LDG.E.64 R6, desc[UR36][R6.64] ;  /* 0x0000002406067981 */ /* 0x000ea4000c1e1b00 */
[----:B--2---:R-:W0:Y:S02]  /*2410*/  F2I.S64.F64.TRUNC R4, R6 ;  /* 0x0000000600047311 */ /* 0x004e24000030d900 */
[----:B0-----:R-:W-:Y:S01]  /*2420*/  PRMT R28, R4, 0x7610, R28 ;  /* 0x00007610041c7816 */ /* 0x001fe2000000001c */
[----:B------:R-:W-:Y:S06]  /*2430*/  BRA `(.L_x_25746) ;  /* 0x00000008006c7947 */ /* 0x000fec0003800000 */
.L_x_25754:
        /* <DEDUP_REMOVED lines=28> */
.L_x_25757:
        /* <DEDUP_REMOVED lines=15> */
.L_x_25756:
[----:B------:R-:W2:Y:S02]  /*26f0*/  LDG.E.U16 R4, desc[UR36][R6.64] ;  /* 0x0000002406047981 */ /* 0x000ea4000c1e1500 */
[----:B--2---:R-:W-:-:S06]  /*2700*/  IMAD.U32 R4, R4, 0x10000, RZ ;  /* 0x0001000004047824 */ /* 0x004fcc00078e00ff */
[----:B------:R-:W0:Y:S02]  /*2710*/  F2I.S64.TRUNC R4, R4 ;  /* 0x0000000400047311 */ /* 0x000e24000020d900 */
[----:B0-----:R-:W-:Y:S01]  /*2720*/  PRMT R28, R4, 0x7610, R28 ;  /* 0x00007610041c7816 */ /* 0x001fe2000000001c */
[----:B------:R-:W-:Y:S06]  /*2730*/  BRA `(.L_x_25746) ;  /* 0x0000000400ac7947 */ /* 0x000fec0003800000 */
.L_x_25753:
        /* <DEDUP_REMOVED lines=10> */
.L_x_25760:
        /* <DEDUP_REMOVED lines=21> */
.L_x_25764:
[----:B------:R-:W-:Y:S05]  /*2930*/  BSYNC B1 ;  /* 0x0000000000017941 */ /* 0x000fea0003800000 */
.L_x_25763:
[----:B------:R-:W-:Y:S01]  /*2940*/  IMAD.SHL.U32 R3, R3, 0x100000, RZ ;  /* 0x0010000003037824 */ /* 0x000fe200078e00ff */
[----:B------:R-:W-:-:S04]  /*2950*/  LEA R5, R0, 0x3b800000, 0x17 ;  /* 0x3b80000000057811 */ /* 0x000fc800078eb8ff */
[----:B------:R-:W-:-:S07]  /*2960*/  LOP3.LUT R4, R5, R3, R6, 0xfe, !PT ;  /* 0x0000000305047212 */ /* 0x000fce00078efe06 */
.L_x_25762:
[----:B------:R-:W-:Y:S05]  /*2970*/  BSYNC B0 ;  /* 0x0000000000007941 */ /* 0x000fea0003800000 */
.L_x_25761:
[----:B------:R-:W0:Y:S02]  /*2980*/  F2I.S64.TRUNC R4, R4 ;  /* 0x0000000400047311 */ /* 0x000e24000020d900 */
[----:B0-----:R-:W-:Y:S01]  /*2990*/  PRMT R28, R4, 0x7610, R28 ;  /* 0x00007610041c7816 */ /* 0x001fe2000000001c */
[----:B------:R-:W-:Y:S06]  /*29a0*/  BRA `(.L_x_25746) ;  /* 0x0000000400107947 */ /* 0x000fec0003800000 */
.L_x_25759:
        /* <DEDUP_REMOVED lines=21> */
.L_x_25768:
[----:B------:R-:W-:Y:S05]  /*2b00*/  BSYNC B1 ;  /* 0x0000000000017941 */ /* 0x000fea0003800000 */
.L_x_25767:
[----:B------:R-:W-:Y:S01]  /*2b10*/  IMAD.SHL.U32 R3, R3, 0x200000, RZ ;  /* 0x0020000003037824 */ /* 0x000fe200078e00ff */
[----:B------:R-:W-:-:S04]  /*2b20*/  LEA R5, R0, 0x37800000, 0x17 ;  /* 0x3780000000057811 */ /* 0x000fc800078eb8ff */
[----:B------:R-:W-:-:S07]  /*2b30*/  LOP3.LUT R4, R5, R3, R6, 0xfe, !PT ;  /* 0x0000000305047212 */ /* 0x000fce00078efe06 */
.L_x_25766:
[----:B------:R-:W-:Y:S05]  /*2b40*/  BSYNC B0 ;  /* 0x0000000000007941 */ /* 0x000fea0003800000 */
.L_x_25765:
[----:B------:R-:W0:Y:S02]  /*2b50*/  F2I.S64.TRUNC R4, R4 ;  /* 0x0000000400047311 */ /* 0x000e24000020d900 */
[----:B0-----:R-:W-:Y:S01]  /*2b60*/  PRMT R28, R4, 0x7610, R28 ;  /* 0x00007610041c7816 */ /* 0x001fe2000000001c */
[----:B------:R-:W-:Y:S06]  /*2b70*/  BRA `(.L_x_25746) ;  /* 0x00000000009c7947 */ /* 0x000fec0003800000 */
.L_x_25758:
        /* <DEDUP_REMOVED lines=14> */
.L_x_25772:
[----:B------:R-:W-:Y:S05]  /*2c60*/  BSYNC B0 ;  /* 0x0000000000007941 */ /* 0x000fea0003800000 */
.L_x_25771:
[----:B------:R-:W0:Y:S02]  /*2c70*/  F2I.S64.TRUNC R4, R4 ;  /* 0x0000000400047311 */ /* 0x000e24000020d900 */
[----:B0-----:R-:W-:Y:S01]  /*2c80*/  PRMT R28, R4, 0x7610, R28 ;  /* 0x00007610041c7816 */ /* 0x001fe2000000001c */
[----:B------:R-:W-:Y:S06]  /*2c90*/  BRA `(.L_x_25746) ;  /* 0x0000000000547947 */ /* 0x000fec0003800000 */
.L_x_25745:
        /* <DEDUP_REMOVED lines=16> */
.L_x_25773:
[----:B------:R-:W-:Y:S01]  /*2da0*/  PRMT R28, RZ, 0x7610, R28 ;  /* 0x00007610ff1c7816 */ /* 0x000fe2000000001c */
[----:B------:R-:W-:Y:S06]  /*2db0*/  BRA `(.L_x_25746) ;  /* 0x00000000000c7947 */ /* 0x000fec0003800000 */
.L_x_25770:
[----:B------:R0:W5:Y:S01]  /*2dc0*/  LDG.E.U8 R28, desc[UR36][R6.64] ;  /* 0x00000024061c7981 */ /* 0x000162000c1e1100 */
[----:B------:R-:W-:Y:S05]  /*2dd0*/  BRA `(.L_x_25746) ;  /* 0x0000000000047947 */ /* 0x000fea0003800000 */
.L_x_25769:
[----:B------:R1:W5:Y:S02]  /*2de0*/  LDG.E.U8 R28, desc[UR36][R6.64] ;  /* 0x00000024061c7981 */ /* 0x000364000c1e1100 */
.L_x_25746:
        /* <DEDUP_REMOVED lines=18> */
.L_x_25777:
[----:B------:R4:W5:Y:S01]  /*2f10*/  LDG.E.U8 R27, desc[UR36][R6.64] ;  /* 0x00000024061b7981 */ /* 0x000962000c1e1100 */
[----:B------:R-:W-:Y:S05]  /*2f20*/  BRA `(.L_x_25779) ;  /* 0x0000000c00647947 */ /* 0x000fea0003800000 */
.L_x_25776:
        /* <DEDUP_REMOVED lines=8> */
.L_x_25781:
[----:B------:R0:W5:Y:S01]  /*2fb0*/  LDG.E.U8 R27, desc[UR36][R6.64] ;  /* 0x00000024061b7981 */ /* 0x000162000c1e1100 */
[----:B------:R-:W-:Y:S05]  /*2fc0*/  BRA `(.L_x_25779) ;  /* 0x0000000c003c7947 */ /* 0x000fea0003800000 */
.L_x_25780:
[----:B------:R0:W5:Y:S01]  /*2fd0*/  LDG.E.U16 R27, desc[UR36][R6.64] ;  /* 0x00000024061b7981 */ /* 0x000162000c1e1500 */
[----:B------:R-:W-:Y:S05]  /*2fe0*/  BRA `(.L_x_25779) ;  /* 0x0000000c00347947 */ /* 0x000fea0003800000 */
.L_x_25775:
        /* <DEDUP_REMOVED lines=10> */
.L_x_25783:
[----:B------:R-:W2:Y:S02]  /*3090*/  LDG.E.U16 R4, desc[UR36][R6.64] ;  /* 0x0000002406047981 */ /* 0x000ea4000c1e1500 */
[----:B--2---:R-:W-:-:S06]  /*30a0*/  HADD2.F32 R4, -RZ, R4.H0_H0 ;  /* 0x20000004ff047230 */ /* 0x004fcc0000004100 */
[----:B------:R-:W0:Y:S02]  /*30b0*/  F2I.S64.TRUNC R4, R4 ;  /* 0x0000000400047311 */ /* 0x000e24000020d900 */
[----:B0-----:R-:W-:Y:S01]  /*30c0*/  PRMT R27, R4, 0x7610, R27 ;  /* 0x00007610041b7816 */ /* 0x001fe2000000001b */
[----:B------:R-:W-:Y:S06]  /*30d0*/  BRA `(.L_x_25779) ;  /* 0x0000000800f87947 */ /* 0x000fec0003800000 */
.L_x_25782:
        /* <DEDUP_REMOVED lines=10> */
.L_x_25785:
[----:B------:R-:W2:Y:S02]  /*3180*/  LDG.E.U16 R6, desc[UR36][R6.64] ;  /* 0x0000002406067981 */ /* 0x000ea4000c1e1500 */
[----:B--2---:R-:W-:-:S06]  /*3190*/  HADD2.F32 R4, -RZ, R6.H0_H0 ;  /* 0x20000006ff047230 */ /* 0x004fcc0000004100 */
[----:B------:R-:W0:Y:S02]  /*31a0*/  F2I.S64.TRUNC R4, R4 ;  /* 0x0000000400047311 */ /* 0x000e24000020d900 */
[----:B0-----:R-:W-:Y:S01]  /*31b0*/  PRMT R27, R4, 0x7610, R27 ;  /* 0x00007610041b7816 */ /* 0x001fe2000000001b */
[----:B------:R-:W-:Y:S06]  /*31c0*/  BRA `(.L_x_25779) ;  /* 0x0000000800bc7947 */ /* 0x000fec0003800000 */
.L_x_25784:
[----:B------:R-:W2:Y:S02]  /*31d0*/  LDG.E.64 R4, desc[UR36][R6.64] ;  /* 0x0000002406047981 */ /* 0x000ea4000c1e1b00 */
[----:B--2---:R-:W0:Y:S02]  /*31e0*/  F2I.S64.F64.TRUNC R4, R4 ;  /* 0x0000000400047311 */ /* 0x004e24000030d900 */
[----:B0-----:R-:W-:Y:S01]  /*31f0*/  PRMT R27, R4, 0x7610, R27 ;  /* 0x00007610041b7816 */ /* 0x001fe2000000001b */
[----:B------:R-:W-:Y:S06]  /*3200*/  BRA `(.L_x_25779) ;  /* 0x0000000800ac7947 */ /* 0x000fec0003800000 */
.L_x_25774:
        /* <DEDUP_REMOVED lines=12> */
.L_x_25788:
[----:B------:R-:W2:Y:S02]  /*32d0*/  LDG.E.64 R6, desc[UR36][R6.64] ;  /* 0x0000002406067981 */ /* 0x000ea4000c1e1b00 */
[----:B--2---:R-:W0:Y:S02]  /*32e0*/  F2I.S64.F64.TRUNC R4, R6 ;  /* 0x0000000600047311 */ /* 0x004e24000030d900 */
[----:B0-----:R-:W-:Y:S01]  /*32f0*/  PRMT R27, R4, 0x7610, R27 ;  /* 0x00007610041b7816 */ /* 0x001fe2000000001b */
[----:B------:R-:W-:Y:S06]  /*3300*/  BRA `(.L_x_25779) ;  /* 0x00000008006c7947 */ /* 0x000fec0003800000 */
.L_x_25787:
        /* <DEDUP_REMOVED lines=28> */
.L_x_25790:
        /* <DEDUP_REMOVED lines=15> */
.L_x_25789:
[----:B------:R-:W2:Y:S02]  /*35c0*/  LDG.E.U16 R4, desc[UR36][R6.64] ;  /* 0x0000002406047981 */ /* 0x000ea4000c1e1500 */
[----:B--2---:R-:W-:-:S06]  /*35d0*/  IMAD.U32 R4, R4, 0x10000, RZ ;  /* 0x0001000004047824 */ /* 0x004fcc00078e00ff */
[----:B------:R-:W0:Y:S02]  /*35e0*/  F2I.S64.TRUNC R4, R4 ;  /* 0x0000000400047311 */ /* 0x000e24000020d900 */
[----:B0-----:R-:W-:Y:S01]  /*35f0*/  PRMT R27, R4, 0x7610, R27 ;  /* 0x00007610041b7816 */ /* 0x001fe2000000001b */
[----:B------:R-:W-:Y:S06]  /*3600*/  BRA `(.L_x_25779) ;  /* 0x0000000400ac7947 */ /* 0x000fec0003800000 */
.L_x_25786:
        /* <DEDUP_REMOVED lines=10> */
.L_x_25793:
        /* <DEDUP_REMOVED lines=21> */
.L_x_25797:
[----:B------:R-:W-:Y:S05]  /*3800*/  BSYNC B1 ;  /* 0x0000000000017941 */ /* 0x000fea0003800000 */
.L_x_25796:
[----:B------:R-:W-:Y:S01]  /*3810*/  IMAD.SHL.U32 R3, R3, 0x100000, RZ ;  /* 0x0010000003037824 */ /* 0x000fe200078e00ff */
[----:B------:R-:W-:-:S04]  /*3820*/  LEA R5, R0, 0x3b800000, 0x17 ;  /* 0x3b80000000057811 */ /* 0x000fc800078eb8ff */
[----:B------:R-:W-:-:S07]  /*3830*/  LOP3.LUT R4, R5, R3, R6, 0xfe, !PT ;  /* 0x0000000305047212 */ /* 0x000fce00078efe06 */
.L_x_25795:
[----:B------:R-:W-:Y:S05]  /*3840*/  BSYNC B0 ;  /* 0x0000000000007941 */ /* 0x000fea0003800000 */
.L_x_25794:
[----:B------:R-:W0:Y:S02]  /*3850*/  F2I.S64.TRUNC R4, R4 ;  /* 0x0000000400047311 */ /* 0x000e24000020d900 */
[----:B0-----:R-:W-:Y:S01]  /*3860*/  PRMT R27, R4, 0x7610, R27 ;  /* 0x00007610041b7816 */ /* 0x001fe2000000001b */
[----:B------:R-:W-:Y:S06]  /*3870*/  BRA `(.L_x_25779) ;  /* 0x0000000400107947 */ /* 0x000fec0003800000 */
.L_x_25792:
        /* <DEDUP_REMOVED lines=21> */
.L_x_25801:
[----:B------:R-:W-:Y:S05]  /*39d0*/  BSYNC B1 ;  /* 0x0000000000017941 */ /* 0x000fea0003800000 */
.L_x_25800:
[----:B------:R-:W-:Y:S01]  /*39e0*/  IMAD.SHL.U32 R3, R3, 0x200000, RZ ;  /* 0x0020000003037824 */ /* 0x000fe200078e00ff */
[----:B------:R-:W-:-:S04]  /*39f0*/  LEA R5, R0, 0x37800000, 0x17 ;  /* 0x3780000000057811 */ /* 0x000fc800078eb8ff */
[----:B------:R-:W-:-:S07]  /*3a00*/  LOP3.LUT R4, R5, R3, R6, 0xfe, !PT ;  /* 0x0000000305047212 */ /* 0x000fce00078efe06 */
.L_x_25799:
[----:B------:R-:W-:Y:S05]  /*3a10*/  BSYNC B0 ;  /* 0x0000000000007941 */ /* 0x000fea0003800000 */
.L_x_25798:
[----:B------:R-:W0:Y:S02]  /*3a20*/  F2I.S64.TRUNC R4, R4 ;  /* 0x0000000400047311 */ /* 0x000e24000020d900 */
[----:B0-----:R-:W-:Y:S01]  /*3a30*/  PRMT R27, R4, 0x7610, R27 ;  /* 0x00007610041b7816 */ /* 0x001fe2000000001b */
[----:B------:R-:W-:Y:S06]  /*3a40*/  BRA `(.L_x_25779) ;  /* 0x00000000009c7947 */ /* 0x000fec0003800000 */
.L_x_25791:
        /* <DEDUP_REMOVED lines=14> */
.L_x_25805:
[----:B------:R-:W-:Y:S05]  /*3b30*/  BSYNC B0 ;  /* 0x0000000000007941 */ /* 0x000fea0003800000 */
.L_x_25804:
[----:B------:R-:W0:Y:S02]  /*3b40*/  F2I.S64.TRUNC R4, R4 ;  /* 0x0000000400047311 */ /* 0x000e24000020d900 */
[----:B0-----:R-:W-:Y:S01]  /*3b50*/  PRMT R27, R4, 0x7610, R27 ;  /* 0x00007610041b7816 */ /* 0x001fe2000000001b */
[----:B------:R-:W-:Y:S06]  /*3b60*/  BRA `(.L_x_25779) ;  /* 0x0000000000547947 */ /* 0x000fec0003800000 */
.L_x_25778:
        /* <DEDUP_REMOVED lines=16> */
.L_x_25806:
[----:B------:R-:W-:Y:S01]  /*3c70*/  PRMT R27, RZ, 0x7610, R27 ;  /* 0x00007610ff1b7816 */ /* 0x000fe2000000001b */
[----:B------:R-:W-:Y:S06]  /*3c80*/  BRA `(.L_x_25779) ;  /* 0x00000000000c7947 */ /* 0x000fec0003800000 */
.L_x_25803:
[----:B------:R1:W5:Y:S01]  /*3c90*/  LDG.E.U8 R27, desc[UR36][R6.64] ;  /* 0x00000024061b7981 */ /* 0x000362000c1e1100 */
[----:B------:R-:W-:Y:S05]  /*3ca0*/  BRA `(.L_x_25779) ;  /* 0x0000000000047947 */ /* 0x000fea0003800000 */
.L_x_25802:
[----:B------:R2:W5:Y:S02]  /*3cb0*/  LDG.E.U8 R27, desc[UR36][R6.64] ;  /* 0x00000024061b7981 */ /* 0x000564000c1e1100 */
.L_x_25779:
[----:B------:R-:W-:-:S07]  /*3cc0*/  VIADD R29, R29, 0x80 ;  /* 0x000000801d1d7836 */ /* 0x000fce0000000000 */
.L_x_25740:
[----:B------:R-:W-:Y:S05]  /*3cd0*/  BSYNC B6 ;  /* 0x0000000000067941 */ /* 0x000fea0003800000 */
.L_x_25739:
        /* <DEDUP_REMOVED lines=25> */
.L_x_25812:
[----:B------:R3:W5:Y:S01]  /*3e70*/  LDG.E.U8 R19, desc[UR36][R6.64] ;  /* 0x0000002406137981 */ /* 0x000762000c1e1100 */
[----:B------:R-:W-:Y:S05]  /*3e80*/  BRA `(.L_x_25814) ;  /* 0x0000000c00647947 */ /* 0x000fea0003800000 */
.L_x_25811:
        /* <DEDUP_REMOVED lines=8> */
.L_x_25816:
[----:B------:R0:W5:Y:S01]  /*3f10*/  LDG.E.U8 R19, desc[UR36][R6.64] ;  /* 0x0000002406137981 */ /* 0x000162000c1e1100 */
[----:B------:R-:W-:Y:S05]  /*3f20*/  BRA `(.L_x_25814) ;  /* 0x0000000c003c7947 */ /* 0x000fea0003800000 */
.L_x_25815:
[----:B------:R0:W5:Y:S01]  /*3f30*/  LDG.E.U16 R19, desc[UR36][R6.64] ;  /* 0x0000002406137981 */ /* 0x000162000c1e1500 */
[----:B------:R-:W-:Y:S05]  /*3f40*/  BRA `(.L_x_25814) ;  /* 0x0000000c00347947 */ /* 0x000fea0003800000 */
.L_x_25810:
        /* <DEDUP_REMOVED lines=10> */
.L_x_25818:
[----:B------:R-:W2:Y:S02]  /*3ff0*/  LDG.E.U16 R4, desc[UR36][R6.64] ;  /* 0x0000002406047981 */ /* 0x000ea4000c1e1500 */
[----:B--2---:R-:W-:-:S06]  /*4000*/  HADD2.F32 R4, -RZ, R4.H0_H0 ;  /* 0x20000004ff047230 */ /* 0x004fcc0000004100 */
[----:B------:R-:W0:Y:S02]  /*4010*/  F2I.S64.TRUNC R4, R4 ;  /* 0x0000000400047311 */ /* 0x000e24000020d900 */
[----:B0-----:R-:W-:Y:S01]  /*4020*/  PRMT R19, R4, 0x7610, R19 ;  /* 0x0000761004137816 */ /* 0x001fe20000000013 */
[----:B------:R-:W-:Y:S06]  /*4030*/  BRA `(.L_x_25814) ;  /* 0x0000000800f87947 */ /* 0x000fec0003800000 */
.L_x_25817:
        /* <DEDUP_REMOVED lines=10> */
.L_x_25820:
[----:B------:R-:W2:Y:S02]  /*40e0*/  LDG.E.U16 R6, desc[UR36][R6.64] ;  /* 0x0000002406067981 */ /* 0x000ea4000c1e1500 */
[----:B--2---:R-:W-:-:S06]  /*40f0*/  HADD2.F32 R4, -RZ, R6.H0_H0 ;  /* 0x20000006ff047230 */ /* 0x004fcc0000004100 */
[----:B------:R-:W0:Y:S02]  /*4100*/  F2I.S64.TRUNC R4, R4 ;  /* 0x0000000400047311 */ /* 0x000e24000020d900 */
[----:B0-----:R-:W-:Y:S01]  /*4110*/  PRMT R19, R4, 0x7610, R19 ;  /* 0x0000761004137816 */ /* 0x001fe20000000013 */
[----:B------:R-:W-:Y:S06]  /*4120*/  BRA `(.L_x_25814) ;  /* 0x0000000800bc7947 */ /* 0x000fec0003800000 */
.L_x_25819:
[----:B------:R-:W2:Y:S02]  /*4130*/  LDG.E.64 R4, desc[UR36][R6.64] ;  /* 0x0000002406047981 */ /* 0x000ea4000c1e1b00 */
[----:B--2---:R-:W0:Y:S02]  /*4140*/  F2I.S64.F64.TRUNC R4, R4 ;  /* 0x0000000400047311 */ /* 0x004e24000030d900 */
[----:B0-----:R-:W-:Y:S01]  /*4150*/  PRMT R19, R4, 0x7610, R19 ;  /* 0x0000761004137816 */ /* 0x001fe20000000013 */
[----:B------:R-:W-:Y:S06]  /*4160*/  BRA `(.L_x_25814) ;  /* 0x0000000800ac7947 */ /* 0x000fec0003800000 */
.L_x_25809:
        /* <DEDUP_REMOVED lines=12> */
.L_x_25823:
[----:B------:R-:W2:Y:S02]  /*4230*/  LDG.E.64 R6, desc[UR36][R6.64] ;  /* 0x0000002406067981 */ /* 0x000ea4000c1e1b00 */
[----:B--2---:R-:W0:Y:S02]  /*4240*/  F2I.S64.F64.TRUNC R4, R6 ;  /* 0x0000000600047311 */ /* 0x004e24000030d900 */
[----:B0-----:R-:W-:Y:S01]  /*4250*/  PRMT R19, R4, 0x7610, R19 ;  /* 0x0000761004137816 */ /* 0x001fe20000000013 */
[----:B------:R-:W-:Y:S06]  /*4260*/  BRA `(.L_x_25814) ;  /* 0x00000008006c7947 */ /* 0x000fec0003800000 */
.L_x_25822:
        /* <DEDUP_REMOVED lines=28> */
.L_x_25825:
        /* <DEDUP_REMOVED lines=15> */
.L_x_25824:
[----:B------:R-:W2:Y:S02]  /*4520*/  LDG.E.U16 R4, desc[UR36][R6.64] ;  /* 0x0000002406047981 */ /* 0x000ea4000c1e1500 */
[----:B--2---:R-:W-:-:S06]  /*4530*/  IMAD.U32 R4, R4, 0x10000, RZ ;  /* 0x0001000004047824 */ /* 0x004fcc00078e00ff */
[----:B------:R-:W0:Y:S02]  /*4540*/  F2I.S64.TRUNC R4, R4 ;  /* 0x0000000400047311 */ /* 0x000e24000020d900 */
[----:B0-----:R-:W-:Y:S01]  /*4550*/  PRMT R19, R4, 0x7610, R19 ;  /* 0x0000761004137816 */ /* 0x001fe20000000013 */
[----:B------:R-:W-:Y:S06]  /*4560*/  BRA `(.L_x_25814) ;  /* 0x0000000400ac7947 */ /* 0x000fec0003800000 */
.L_x_25821:
        /* <DEDUP_REMOVED lines=10> */
.L_x_25828:
        /* <DEDUP_REMOVED lines=21> */
.L_x_25832:
[----:B------:R-:W-:Y:S05]  /*4760*/  BSYNC B1 ;  /* 0x0000000000017941 */ /* 0x000fea0003800000 */
.L_x_25831:
[----:B------:R-:W-:Y:S01]  /*4770*/  IMAD.SHL.U32 R3, R3, 0x100000, RZ ;  /* 0x0010000003037824 */ /* 0x000fe200078e00ff */
[----:B------:R-:W-:-:S04]  /*4780*/  LEA R5, R0, 0x3b800000, 0x17 ;  /* 0x3b80000000057811 */ /* 0x000fc800078eb8ff */
[----:B------:R-:W-:-:S07]  /*4790*/  LOP3.LUT R4, R5, R3, R6, 0xfe, !PT ;  /* 0x0000000305047212 */ /* 0x000fce00078efe06 */
.L_x_25830:
[----:B------:R-:W-:Y:S05]  /*47a0*/  BSYNC B0 ;  /* 0x0000000000007941 */ /* 0x000fea0003800000 */
.L_x_25829:
[----:B------:R-:W0:Y:S02]  /*47b0*/  F2I.S64.TRUNC R4, R4 ;  /* 0x0000000400047311 */ /* 0x000e24000020d900 */
[----:B0-----:R-:W-:Y:S01]  /*47c0*/  PRMT R19, R4, 0x7610, R19 ;  /* 0x0000761004137816 */ /* 0x001fe20000000013 */
[----:B------:R-:W-:Y:S06]  /*47d0*/  BRA `(.L_x_25814) ;  /* 0x0000000400107947 */ /* 0x000fec0003800000 */
.L_x_25827:
        /* <DEDUP_REMOVED lines=21> */
.L_x_25836:
[----:B------:R-:W-:Y:S05]  /*4930*/  BSYNC B1 ;  /* 0x0000000000017941 */ /* 0x000fea0003800000 */
.L_x_25835:
[----:B------:R-:W-:Y:S01]  /*4940*/  IMAD.SHL.U32 R3, R3, 0x200000, RZ ;  /* 0x0020000003037824 */ /* 0x000fe200078e00ff */
[----:B------:R-:W-:-:S04]  /*4950*/  LEA R5, R0, 0x37800000, 0x17 ;  /* 0x3780000000057811 */ /* 0x000fc800078eb8ff */
[----:B------:R-:W-:-:S07]  /*4960*/  LOP3.LUT R4, R5, R3, R6, 0xfe, !PT ;  /* 0x0000000305047212 */ /* 0x000fce00078efe06 */
.L_x_25834:
[----:B------:R-:W-:Y:S05]  /*4970*/  BSYNC B0 ;  /* 0x0000000000007941 */ /* 0x000fea0003800000 */
.L_x_25833:
[----:B------:R-:W0:Y:S02]  /*4980*/  F2I.S64.TRUNC R4, R4 ;  /* 0x0000000400047311 */ /* 0x000e24000020d900 */
[----:B0-----:R-:W-:Y:S01]  /*4990*/  PRMT R19, R4, 0x7610, R19 ;  /* 0x0000761004137816 */ /* 0x001fe20000000013 */
[----:B------:R-:W-:Y:S06]  /*49a0*/  BRA `(.L_x_25814) ;  /* 0x00000000009c7947 */ /* 0x000fec0003800000 */
.L_x_25826:
        /* <DEDUP_REMOVED lines=14> */
.L_x_25840:
[----:B------:R-:W-:Y:S05]  /*4a90*/  BSYNC B0 ;  /* 0x0000000000007941 */ /* 0x000fea0003800000 */
.L_x_25839:
[----:B------:R-:W0:Y:S02]  /*4aa0*/  F2I.S64.TRUNC R4, R4 ;  /* 0x0000000400047311 */ /* 0x000e24000020d900 */
[----:B0-----:R-:W-:Y:S01]  /*4ab0*/  PRMT R19, R4, 0x7610, R19 ;  /* 0x0000761004137816 */ /* 0x001fe20000000013 */
[----:B------:R-:W-:Y:S06]  /*4ac0*/  BRA `(.L_x_25814) ;  /* 0x0000000000547947 */ /* 0x000fec0003800000 */
.L_x_25813:
        /* <DEDUP_REMOVED lines=16> */
.L_x_25841:
[----:B------:R-:W-:Y:S01]  /*4bd0*/  PRMT R19, RZ, 0x7610, R19 ;  /* 0x00007610ff137816 */ /* 0x000fe20000000013 */
[----:B------:R-:W-:Y:S06]  /*4be0*/  BRA `(.L_x_25814) ;  /* 0x00000000000c7947 */ /* 0x000fec0003800000 */
.L_x_25838:
[----:B------:R1:W5:Y:S01]  /*4bf0*/  LDG.E.U8 R19, desc[UR36][R6.64] ;  /* 0x0000002406137981 */ /* 0x000362000c1e1100 */
[----:B------:R-:W-:Y:S05]  /*4c00*/  BRA `(.L_x_25814) ;  /* 0x0000000000047947 */ /* 0x000fea0003800000 */
.L_x_25837:
[----:B------:R2:W5:Y:S02]  /*4c10*/  LDG.E.U8 R19, desc[UR36][R6.64] ;  /* 0x0000002406137981 */ /* 0x000564000c1e1100 */
.L_x_25814:
        /* <DEDUP_REMOVED lines=19> */
.L_x_25845:
[----:B------:R0:W5:Y:S01]  /*4d50*/  LDG.E.U8 R26, desc[UR36][R6.64] ;  /* 0x00000024061a7981 */ /* 0x000162000c1e1100 */
[----:B------:R-:W-:Y:S05]  /*4d60*/  BRA `(.L_x_25847) ;  /* 0x0000000c00647947 */ /* 0x000fea0003800000 */
.L_x_25844:
        /* <DEDUP_REMOVED lines=8> */
.L_x_25849:
[----:B------:R4:W5:Y:S01]  /*4df0*/  LDG.E.U8 R26, desc[UR36][R6.64] ;  /* 0x00000024061a7981 */ /* 0x000962000c1e1100 */
[----:B------:R-:W-:Y:S05]  /*4e00*/  BRA `(.L_x_25847) ;  /* 0x0000000c003c7947 */ /* 0x000fea0003800000 */
.L_x_25848:
[----:B------:R3:W5:Y:S01]  /*4e10*/  LDG.E.U16 R26, desc[UR36][R6.64] ;  /* 0x00000024061a7981 */ /* 0x000762000c1e1500 */
[----:B------:R-:W-:Y:S05]  /*4e20*/  BRA `(.L_x_25847) ;  /* 0x0000000c00347947 */ /* 0x000fea0003800000 */
.L_x_25843:
        /* <DEDUP_REMOVED lines=10> */
.L_x_25851:
[----:B------:R-:W2:Y:S02]  /*4ed0*/  LDG.E.U16 R4, desc[UR36][R6.64] ;  /* 0x0000002406047981 */ /* 0x000ea4000c1e1500 */
[----:B--2---:R-:W-:-:S06]  /*4ee0*/  HADD2.F32 R4, -RZ, R4.H0_H0 ;  /* 0x20000004ff047230 */ /* 0x004fcc0000004100 */
[----:B------:R-:W0:Y:S02]  /*4ef0*/  F2I.S64.TRUNC R4, R4 ;  /* 0x0000000400047311 */ /* 0x000e24000020d900 */
[----:B0-----:R-:W-:Y:S01]  /*4f00*/  PRMT R26, R4, 0x7610, R26 ;  /* 0x00007610041a7816 */ /* 0x001fe2000000001a */
[----:B------:R-:W-:Y:S06]  /*4f10*/  BRA `(.L_x_25847) ;  /* 0x0000000800f87947 */ /* 0x000fec0003800000 */
.L_x_25850:
        /* <DEDUP_REMOVED lines=10> */
.L_x_25853:
[----:B------:R-:W2:Y:S02]  /*4fc0*/  LDG.E.U16 R6, desc[UR36][R6.64] ;  /* 0x0000002406067981 */ /* 0x000ea4000c1e1500 */
[----:B--2---:R-:W-:-:S06]  /*4fd0*/  HADD2.F32 R4, -RZ, R6.H0_H0 ;  /* 0x20000006ff047230 */ /* 0x004fcc0000004100 */
[----:B------:R-:W0:Y:S02]  /*4fe0*/  F2I.S64.TRUNC R4, R4 ;  /* 0x0000000400047311 */ /* 0x000e24000020d900 */
[----:B0-----:R-:W-:Y:S01]  /*4ff0*/  PRMT R26, R4, 0x7610, R26 ;  /* 0x00007610041a7816 */ /* 0x001fe2000000001a */
[----:B------:R-:W-:Y:S06]  /*5000*/  BRA `(.L_x_25847) ;  /* 0x0000000800bc7947 */ /* 0x000fec0003800000 */
.L_x_25852:
[----:B------:R-:W2:Y:S02]  /*5010*/  LDG.E.64 R4, desc[UR36][R6.64] ;  /* 0x0000002406047981 */ /* 0x000ea4000c1e1b00 */
[----:B--2---:R-:W0:Y:S02]  /*5020*/  F2I.S64.F64.TRUNC R4, R4 ;  /* 0x0000000400047311 */ /* 0x004e24000030d900 */
[----:B0-----:R-:W-:Y:S01]  /*5030*/  PRMT R26, R4, 0x7610, R26 ;  /* 0x00007610041a7816 */ /* 0x001fe2000000001a */
[----:B------:R-:W-:Y:S06]  /*5040*/  BRA `(.L_x_25847) ;  /* 0x0000000800ac7947 */ /* 0x000fec0003800000 */
.L_x_25842:
        /* <DEDUP_REMOVED lines=12> */
.L_x_25856:
[----:B------:R-:W2:Y:S02]  /*5110*/  LDG.E.64 R6, desc[UR36][R6.64] ;  /* 0x0000002406067981 */ /* 0x000ea4000c1e1b00 */
[----:B--2---:R-:W0:Y:S02]  /*5120*/  F2I.S64.F64.TRUNC R4, R6 ;  /* 0x0000000600047311 */ /* 0x004e24000030d900 */
[----:B0-----:R-:W-:Y:S01]  /*5130*/  PRMT R26, R4, 0x7610, R26 ;  /* 0x00007610041a7816 */ /* 0x001fe2000000001a */
[----:B------:R-:W-:Y:S06]  /*5140*/  BRA `(.L_x_25847) ;  /* 0x00000008006c7947 */ /* 0x000fec0003800000 */
.L_x_25855:
        /* <DEDUP_REMOVED lines=28> */
.L_x_25858:
        /* <DEDUP_REMOVED lines=15> */
.L_x_25857:
[----:B------:R-:W2:Y:S02]  /*5400*/  LDG.E.U16 R4, desc[UR36][R6.64] ;  /* 0x0000002406047981 */ /* 0x000ea4000c1e1500 */
[----:B--2---:R-:W-:-:S06]  /*5410*/  IMAD.U32 R4, R4, 0x10000, RZ ;  /* 0x0001000004047824 */ /* 0x004fcc00078e00ff */
[----:B------:R-:W0:Y:S02]  /*5420*/  F2I.S64.TRUNC R4, R4 ;  /* 0x0000000400047311 */ /* 0x000e24000020d900 */
[----:B0-----:R-:W-:Y:S01]  /*5430*/  PRMT R26, R4, 0x7610, R26 ;  /* 0x00007610041a7816 */ /* 0x001fe2000000001a */
[----:B------:R-:W-:Y:S06]  /*5440*/  BRA `(.L_x_25847) ;  /* 0x0000000400ac7947 */ /* 0x000fec0003800000 */
.L_x_25854:
        /* <DEDUP_REMOVED lines=10> */
.L_x_25861:
        /* <DEDUP_REMOVED lines=21> */
.L_x_25865:
[----:B------:R-:W-:Y:S05]  /*5640*/  BSYNC B1 ;  /* 0x0000000000017941 */ /* 0x000fea0003800000 */
.L_x_25864:
[----:B------:R-:W-:Y:S01]  /*5650*/  IMAD.SHL.U32 R3, R3, 0x100000, RZ ;  /* 0x0010000003037824 */ /* 0x000fe200078e00ff */
[----:B------:R-:W-:-:S04]  /*5660*/  LEA R5, R0, 0x3b800000, 0x17 ;  /* 0x3b80000000057811 */ /* 0x000fc800078eb8ff */
[----:B------:R-:W-:-:S07]  /*5670*/  LOP3.LUT R4, R5, R3, R6, 0xfe, !PT ;  /* 0x0000000305047212 */ /* 0x000fce00078efe06 */
.L_x_25863:
[----:B------:R-:W-:Y:S05]  /*5680*/  BSYNC B0 ;  /* 0x0000000000007941 */ /* 0x000fea0003800000 */
.L_x_25862:
[----:B------:R-:W0:Y:S02]  /*5690*/  F2I.S64.TRUNC R4, R4 ;  /* 0x0000000400047311 */ /* 0x000e24000020d900 */
[----:B0-----:R-:W-:Y:S01]  /*56a0*/  PRMT R26, R4, 0x7610, R26 ;  /* 0x00007610041a7816 */ /* 0x001fe2000000001a */
[----:B------:R-:W-:Y:S06]  /*56b0*/  BRA `(.L_x_25847) ;  /* 0x0000000400107947 */ /* 0x000fec0003800000 */
.L_x_25860:
        /* <DEDUP_REMOVED lines=21> */
.L_x_25869:
[----:B------:R-:W-:Y:S05]  /*5810*/  BSYNC B1 ;  /* 0x0000000000017941 */ /* 0x000fea0003800000 */
.L_x_25868:
[----:B------:R-:W-:Y:S01]  /*5820*/  IMAD.SHL.U32 R3, R3, 0x200000, RZ ;  /* 0x0020000003037824 */ /* 0x000fe200078e00ff */
[----:B------:R-:W-:-:S04]  /*5830*/  LEA R5, R0, 0x37800000, 0x17 ;  /* 0x3780000000057811 */ /* 0x000fc800078eb8ff */
[----:B------:R-:W-:-:S07]  /*5840*/  LOP3.LUT R4, R5, R3, R6, 0xfe, !PT ;  /* 0x0000000305047212 */ /* 0x000fce00078efe06 */
.L_x_25867:
[----:B------:R-:W-:Y:S05]  /*5850*/  BSYNC B0 ;  /* 0x0000000000007941 */ /* 0x000fea0003800000 */
.L_x_25866:
[----:B------:R-:W0:Y:S02]  /*5860*/  F2I.S64.TRUNC R4, R4 ;  /* 0x0000000400047311 */ /* 0x000e24000020d900 */
[----:B0-----:R-:W-:Y:S01]  /*5870*/  PRMT R26, R4, 0x7610, R26 ;  /* 0x00007610041a7816 */ /* 0x001fe2000000001a */
[----:B------:R-:W-:Y:S06]  /*5880*/  BRA `(.L_x_25847) ;  /* 0x00000000009c7947 */ /* 0x000fec0003800000 */
.L_x_25859:
        /* <DEDUP_REMOVED lines=14> */
.L_x_25873:
[----:B------:R-:W-:Y:S05]  /*5970*/  BSYNC B0 ;  /* 0x0000000000007941 */ /* 0x000fea0003800000 */
.L_x_25872:
[----:B------:R-:W0:Y:S02]  /*5980*/  F2I.S64.TRUNC R4, R4 ;  /* 0x0000000400047311 */ /* 0x000e24000020d900 */
[----:B0-----:R-:W-:Y:S01]  /*5990*/  PRMT R26, R4, 0x7610, R26 ;  /* 0x00007610041a7816 */ /* 0x001fe2000000001a */
[----:B------:R-:W-:Y:S06]  /*59a0*/  BRA `(.L_x_25847) ;  /* 0x0000000000547947 */ /* 0x000fec0003800000 */
.L_x_25846:
        /* <DEDUP_REMOVED lines=16> */
.L_x_25874:
[----:B------:R-:W-:Y:S01]  /*5ab0*/  PRMT R26, RZ, 0x7610, R26 ;  /* 0x00007610ff1a7816 */ /* 0x000fe2000000001a */
[----:B------:R-:W-:Y:S06]  /*5ac0*/  BRA `(.L_x_25847) ;  /* 0x00000000000c7947 */ /* 0x000fec0003800000 */
.L_x_25871:
[----:B------:R1:W5:Y:S01]  /*5ad0*/  LDG.E.U8 R26, desc[UR36][R6.64] ;  /* 0x00000024061a7981 */ /* 0x000362000c1e1100 */
[----:B------:R-:W-:Y:S05]  /*5ae0*/  BRA `(.L_x_25847) ;  /* 0x0000000000047947 */ /* 0x000fea0003800000 */
.L_x_25870:
[----:B------:R2:W5:Y:S02]  /*5af0*/  LDG.E.U8 R26, desc[UR36][R6.64] ;  /* 0x00000024061a7981 */ /* 0x000564000c1e1100 */
.L_x_25847:
[----:B------:R-:W-:-:S07]  /*5b00*/  VIADD R29, R29, 0x80 ;  /* 0x000000801d1d7836 */ /* 0x000fce0000000000 */
.L_x_25808:
[----:B------:R-:W-:Y:S05]  /*5b10*/  BSYNC B6 ;  /* 0x0000000000067941 */ /* 0x000fea0003800000 */
.L_x_25807:
        /* <DEDUP_REMOVED lines=23> */
.L_x_25880:
[----:B------:R0:W5:Y:S01]  /*5c90*/  LDG.E.U8 R24, desc[UR36][R6.64] ;  /* 0x0000002406187981 */ /* 0x000162000c1e1100 */
[----:B------:R-:W-:Y:S05]  /*5ca0*/  BRA `(.L_x_25882) ;  /* 0x0000000c00647947 */ /* 0x000fea0003800000 */
.L_x_25879:
        /* <DEDUP_REMOVED lines=8> */
.L_x_25884:
[----:B------:R3:W5:Y:S01]  /*5d30*/  LDG.E.U8 R24, desc[UR36][R6.64] ;  /* 0x0000002406187981 */ /* 0x000762000c1e1100 */
[----:B------:R-:W-:Y:S05]  /*5d40*/  BRA `(.L_x_25882) ;  /* 0x0000000c003c7947 */ /* 0x000fea0003800000 */
.L_x_25883:
[----:B------:R2:W5:Y:S01]  /*5d50*/  LDG.E.U16 R24, desc[UR36][R6.64] ;  /* 0x0000002406187981 */ /* 0x000562000c1e1500 */
[----:B------:R-:W-:Y:S05]  /*5d60*/  BRA `(.L_x_25882) ;  /* 0x0000000c00347947 */ /* 0x000fea0003800000 */
.L_x_25878:
        /* <DEDUP_REMOVED lines=10> */
.L_x_25886:
[----:B------:R-:W2:Y:S02]  /*5e10*/  LDG.E.U16 R4, desc[UR36][R6.64] ;  /* 0x0000002406047981 */ /* 0x000ea4000c1e1500 */
[----:B--2---:R-:W-:-:S06]  /*5e20*/  HADD2.F32 R4, -RZ, R4.H0_H0 ;  /* 0x20000004ff047230 */ /* 0x004fcc0000004100 */
[----:B------:R-:W0:Y:S02]  /*5e30*/  F2I.S64.TRUNC R4, R4 ;  /* 0x0000000400047311 */ /* 0x000e24000020d900 */
[----:B0-----:R-:W-:Y:S01]  /*5e40*/  PRMT R24, R4, 0x7610, R24 ;  /* 0x0000761004187816 */ /* 0x001fe20000000018 */
[----:B------:R-:W-:Y:S06]  /*5e50*/  BRA `(.L_x_25882) ;  /* 0x0000000800f87947 */ /* 0x000fec0003800000 */
.L_x_25885:
        /* <DEDUP_REMOVED lines=10> */
.L_x_25888:
[----:B------:R-:W2:Y:S02]  /*5f00*/  LDG.E.U16 R6, desc[UR36][R6.64] ;  /* 0x0000002406067981 */ /* 0x000ea4000c1e1500 */
[----:B--2---:R-:W-:-:S06]  /*5f10*/  HADD2.F32 R4, -RZ, R6.H0_H0 ;  /* 0x20000006ff047230 */ /* 0x004fcc0000004100 */
[----:B------:R-:W0:Y:S02]  /*5f20*/  F2I.S64.TRUNC R4, R4 ;  /* 0x0000000400047311 */ /* 0x000e24000020d900 */
[----:B0-----:R-:W-:Y:S01]  /*5f30*/  PRMT R24, R4, 0x7610, R24 ;  /* 0x0000761004187816 */ /* 0x001fe20000000018 */
[----:B------:R-:W-:Y:S06]  /*5f40*/  BRA `(.L_x_25882) ;  /* 0x0000000800bc7947 */ /* 0x000fec0003800000 */
.L_x_25887:
[----:B------:R-:W2:Y:S02]  /*5f50*/  LDG.E.64 R4, desc[UR36][R6.64] ;  /* 0x0000002406047981 */ /* 0x000ea4000c1e1b00 */
[----:B--2---:R-:W0:Y:S02]  /*5f60*/  F2I.S64.F64.TRUNC R4, R4 ;  /* 0x0000000400047311 */ /* 0x004e24000030d900 */
[----:B0-----:R-:W-:Y:S01]  /*5f70*/  PRMT R24, R4, 0x7610, R24 ;  /* 0x0000761004187816 */ /* 0x001fe20000000018 */
[----:B------:R-:W-:Y:S06]  /*5f80*/  BRA `(.L_x_25882) ;  /* 0x0000000800ac7947 */ /* 0x000fec0003800000 */
.L_x_25877:
        /* <DEDUP_REMOVED lines=12> */
.L_x_25891:
[----:B------:R-:W2:Y:S02]  /*6050*/  LDG.E.64 R6, desc[UR36][R6.64] ;  /* 0x0000002406067981 */ /* 0x000ea4000c1e1b00 */
[----:B--2---:R-:W0:Y:S02]  /*6060*/  F2I.S64.F64.TRUNC R4, R6 ;  /* 0x0000000600047311 */ /* 0x004e24000030d900 */
[----:B0-----:R-:W-:Y:S01]  /*6070*/  PRMT R24, R4, 0x7610, R24 ;  /* 0x0000761004187816 */ /* 0x001fe20000000018 */
[----:B------:R-:W-:Y:S06]  /*6080*/  BRA `(.L_x_25882) ;  /* 0x00000008006c7947 */ /* 0x000fec0003800000 */
.L_x_25890:
        /* <DEDUP_REMOVED lines=28> */
.L_x_25893:
        /* <DEDUP_REMOVED lines=15> */
.L_x_25892:
[----:B------:R-:W2:Y:S02]  /*6340*/  LDG.E.U16 R4, desc[UR36][R6.64] ;  /* 0x0000002406047981 */ /* 0x000ea4000c1e1500 */
[----:B--2---:R-:W-:-:S06]  /*6350*/  IMAD.U32 R4, R4, 0x10000, RZ ;  /* 0x0001000004047824 */ /* 0x004fcc00078e00ff */
[----:B------:R-:W0:Y:S02]  /*6360*/  F2I.S64.TRUNC R4, R4 ;  /* 0x0000000400047311 */ /* 0x000e24000020d900 */
[----:B0-----:R-:W-:Y:S01]  /*6370*/  PRMT R24, R4, 0x7610, R24 ;  /* 0x0000761004187816 */ /* 0x001fe20000000018 */
[----:B------:R-:W-:Y:S06]  /*6380*/  BRA `(.L_x_25882) ;  /* 0x0000000400ac7947 */ /* 0x000fec0003800000 */
.L_x_25889:
        /* <DEDUP_REMOVED lines=10> */
.L_x_25896:
        /* <DEDUP_REMOVED lines=21> */
.L_x_25900:
[----:B------:R-:W-:Y:S05]  /*6580*/  BSYNC B1 ;  /* 0x0000000000017941 */ /* 0x000fea0003800000 */
.L_x_25899:
[----:B------:R-:W-:Y:S01]  /*6590*/  IMAD.SHL.U32 R3, R3, 0x100000, RZ ;  /* 0x0010000003037824 */ /* 0x000fe200078e00ff */
[----:B------:R-:W-:-:S04]  /*65a0*/  LEA R5, R0, 0x3b800000, 0x17 ;  /* 0x3b80000000057811 */ /* 0x000fc800078eb8ff */
[----:B------:R-:W-:-:S07]  /*65b0*/  LOP3.LUT R4, R5, R3, R6, 0xfe, !PT ;  /* 0x0000000305047212 */ /* 0x000fce00078efe06 */
.L_x_25898:
[----:B------:R-:W-:Y:S05]  /*65c0*/  BSYNC B0 ;  /* 0x0000000000007941 */ /* 0x000fea0003800000 */
.L_x_25897:
[----:B------:R-:W0:Y:S02]  /*65d0*/  F2I.S64.TRUNC R4, R4 ;  /* 0x0000000400047311 */ /* 0x000e24000020d900 */
[----:B0-----:R-:W-:Y:S01]  /*65e0*/  PRMT R24, R4, 0x7610, R24 ;  /* 0x0000761004187816 */ /* 0x001fe20000000018 */
[----:B------:R-:W-:Y:S06]  /*65f0*/  BRA `(.L_x_25882) ;  /* 0x0000000400107947 */ /* 0x000fec0003800000 */
.L_x_25895:
        /* <DEDUP_REMOVED lines=21> */
.L_x_25904:
[----:B------:R-:W-:Y:S05]  /*6750*/  BSYNC B1 ;  /* 0x0000000000017941 */ /* 0x000fea0003800000 */
.L_x_25903:
[----:B------:R-:W-:Y:S01]  /*6760*/  IMAD.SHL.U32 R3, R3, 0x200000, RZ ;  /* 0x0020000003037824 */ /* 0x000fe200078e00ff */
[----:B------:R-:W-:-:S04]  /*6770*/  LEA R5, R0, 0x37800000, 0x17 ;  /* 0x3780000000057811 */ /* 0x000fc800078eb8ff */
[----:B------:R-:W-:-:S07]  /*6780*/  LOP3.LUT R4, R5, R3, R6, 0xfe, !PT ;  /* 0x0000000305047212 */ /* 0x000fce00078efe06 */
.L_x_25902:
[----:B------:R-:W-:Y:S05]  /*6790*/  BSYNC B0 ;  /* 0x0000000000007941 */ /* 0x000fea0003800000 */
.L_x_25901:
[----:B------:R-:W0:Y:S02]  /*67a0*/  F2I.S64.TRUNC R4, R4 ;  /* 0x0000000400047311 */ /* 0x000e24000020d900 */
[----:B0-----:R-:W-:Y:S01]  /*67b0*/  PRMT R24, R4, 0x7610, R24 ;  /* 0x0000761004187816 */ /* 0x001fe20000000018 */
[----:B------:R-:W-:Y:S06]  /*67c0*/  BRA `(.L_x_25882) ;  /* 0x00000000009c7947 */ /* 0x000fec0003800000 */
.L_x_25894:
        /* <DEDUP_REMOVED lines=14> */
.L_x_25908:
[----:B------:R-:W-:Y:S05]  /*68b0*/  BSYNC B0 ;  /* 0x0000000000007941 */ /* 0x000fea0003800000 */
.L_x_25907:
[----:B------:R-:W0:Y:S02]  /*68c0*/  F2I.S64.TRUNC R4, R4 ;  /* 0x0000000400047311 */ /* 0x000e24000020d900 */
[----:B0-----:R-:W-:Y:S01]  /*68d0*/  PRMT R24, R4, 0x7610, R24 ;  /* 0x0000761004187816 */ /* 0x001fe20000000018 */
[----:B------:R-:W-:Y:S06]  /*68e0*/  BRA `(.L_x_25882) ;  /* 0x0000000000547947 */ /* 0x000fec0003800000 */
.L_x_25881:
        /* <DEDUP_REMOVED lines=16> */
.L_x_25909:
[----:B------:R-:W-:Y:S01]  /*69f0*/  PRMT R24, RZ, 0x7610, R24 ;  /* 0x00007610ff187816 */ /* 0x000fe20000000018 */
[----:B------:R-:W-:Y:S06]  /*6a00*/  BRA `(.L_x_25882) ;  /* 0x00000000000c7947 */ /* 0x000fec0003800000 */
.L_x_25906:
[----:B------:R0:W5:Y:S01]  /*6a10*/  LDG.E.U8 R24, desc[UR36][R6.64] ;  /* 0x0000002406187981 */ /* 0x000162000c1e1100 */
[----:B------:R-:W-:Y:S05]  /*6a20*/  BRA `(.L_x_25882) ;  /* 0x0000000000047947 */ /* 0x000fea0003800000 */
.L_x_25905:
[----:B------:R0:W5:Y:S02]  /*6a30*/  LDG.E.U8 R24, desc[UR36][R6.64] ;  /* 0x0000002406187981 */ /* 0x000164000c1e1100 */
.L_x_25882:
        /* <DEDUP_REMOVED lines=19> */
.L_x_25913:
[----:B------:R0:W5:Y:S01]  /*6b70*/  LDG.E.U8 R17, desc[UR36][R6.64] ;  /* 0x0000002406117981 */ /* 0x000162000c1e1100 */
[----:B------:R-:W-:Y:S05]  /*6b80*/  BRA `(.L_x_25876) ;  /* 0x0000000c00607947 */ /* 0x000fea0003800000 */
.L_x_25912:
        /* <DEDUP_REMOVED lines=8> */
.L_x_25916:
[----:B------:R0:W5:Y:S01]  /*6c10*/  LDG.E.U8 R17, desc[UR36][R6.64] ;  /* 0x0000002406117981 */ /* 0x000162000c1e1100 */
[----:B------:R-:W-:Y:S05]  /*6c20*/  BRA `(.L_x_25876) ;  /* 0x0000000c00387947 */ /* 0x000fea0003800000 */
.L_x_25915:
[----:B------:R0:W5:Y:S01]  /*6c30*/  LDG.E.U16 R17, desc[UR36][R6.64] ;  /* 0x0000002406117981 */ /* 0x000162000c1e1500 */
[----:B------:R-:W-:Y:S05]  /*6c40*/  BRA `(.L_x_25876) ;  /* 0x0000000c00307947 */ /* 0x000fea0003800000 */
.L_x_25911:
        /* <DEDUP_REMOVED lines=10> */
.L_x_25918:
[----:B------:R-:W2:Y:S02]  /*6cf0*/  LDG.E.U16 R4, desc[UR36][R6.64] ;  /* 0x0000002406047981 */ /* 0x000ea4000c1e1500 */
[----:B--2---:R-:W-:-:S06]  /*6d00*/  HADD2.F32 R4, -RZ, R4.H0_H0 ;  /* 0x20000004ff047230 */ /* 0x004fcc0000004100 */
[----:B------:R-:W0:Y:S02]  /*6d10*/  F2I.S64.TRUNC R4, R4 ;  /* 0x0000000400047311 */ /* 0x000e24000020d900 */
[----:B0-----:R-:W-:Y:S01]  /*6d20*/  PRMT R17, R4, 0x7610, R17 ;  /* 0x0000761004117816 */ /* 0x001fe20000000011 */
[----:B------:R-:W-:Y:S06]  /*6d30*/  BRA `(.L_x_25876) ;  /* 0x0000000800f47947 */ /* 0x000fec0003800000 */
.L_x_25917:
        /* <DEDUP_REMOVED lines=10> */
.L_x_25920:
[----:B------:R-:W2:Y:S02]  /*6de0*/  LDG.E.U16 R6, desc[UR36][R6.64] ;  /* 0x0000002406067981 */ /* 0x000ea4000c1e1500 */
[----:B--2---:R-:W-:-:S06]  /*6df0*/  HADD2.F32 R4, -RZ, R6.H0_H0 ;  /* 0x20000006ff047230 */ /* 0x004fcc0000004100 */
[----:B------:R-:W0:Y:S02]  /*6e00*/  F2I.S64.TRUNC R4, R4 ;  /* 0x0000000400047311 */ /* 0x000e24000020d900 */
[----:B0-----:R-:W-:Y:S01]  /*6e10*/  PRMT R17, R4, 0x7610, R17 ;  /* 0x0000761004117816 */ /* 0x001fe20000000011 */
[----:B------:R-:W-:Y:S06]  /*6e20*/  BRA `(.L_x_25876) ;  /* 0x0000000800b87947 */ /* 0x000fec0003800000 */
.L_x_25919:
[----:B------:R-:W2:Y:S02]  /*6e30*/  LDG.E.64 R4, desc[UR36][R6.64] ;  /* 0x0000002406047981 */ /* 0x000ea4000c1e1b00 */
[----:B--2---:R-:W0:Y:S02]  /*6e40*/  F2I.S64.F64.TRUNC R4, R4 ;  /* 0x0000000400047311 */ /* 0x004e24000030d900 */
[----:B0-----:R-:W-:Y:S01]  /*6e50*/  PRMT R17, R4, 0x7610, R17 ;  /* 0x0000761004117816 */ /* 0x001fe20000000011 */
[----:B------:R-:W-:Y:S06]  /*6e60*/  BRA `(.L_x_25876) ;  /* 0x0000000800a87947 */ /* 0x000fec0003800000 */
.L_x_25910:
        /* <DEDUP_REMOVED lines=12> */
.L_x_25923:
[----:B------:R-:W2:Y:S02]  /*6f30*/  LDG.E.64 R6, desc[UR36][R6.64] ;  /* 0x0000002406067981 */ /* 0x000ea4000c1e1b00 */
[----:B--2---:R-:W0:Y:S02]  /*6f40*/  F2I.S64.F64.TRUNC R4, R6 ;  /* 0x0000000600047311 */ /* 0x004e24000030d900 */
[----:B0-----:R-:W-:Y:S01]  /*6f50*/  PRMT R17, R4, 0x7610, R17 ;  /* 0x0000761004117816 */ /* 0x001fe20000000011 */
[----:B------:R-:W-:Y:S06]  /*6f60*/  BRA `(.L_x_25876) ;  /* 0x0000000800687947 */ /* 0x000fec0003800000 */
.L_x_25922:
        /* <DEDUP_REMOVED lines=28> */
.L_x_25925:
        /* <DEDUP_REMOVED lines=15> */
.L_x_25924:
[----:B------:R-:W2:Y:S02]  /*7220*/  LDG.E.U16 R4, desc[UR36][R6.64] ;  /* 0x0000002406047981 */ /* 0x000ea4000c1e1500 */
[----:B--2---:R-:W-:-:S06]  /*7230*/  IMAD.U32 R4, R4, 0x10000, RZ ;  /* 0x0001000004047824 */ /* 0x004fcc00078e00ff */
[----:B------:R-:W0:Y:S02]  /*7240*/  F2I.S64.TRUNC R4, R4 ;  /* 0x0000000400047311 */ /* 0x000e24000020d900 */
[----:B0-----:R-:W-:Y:S01]  /*7250*/  PRMT R17, R4, 0x7610, R17 ;  /* 0x0000761004117816 */ /* 0x001fe20000000011 */
[----:B------:R-:W-:Y:S06]  /*7260*/  BRA `(.L_x_25876) ;  /* 0x0000000400a87947 */ /* 0x000fec0003800000 */
.L_x_25921:
        /* <DEDUP_REMOVED lines=10> */
.L_x_25928:
        /* <DEDUP_REMOVED lines=21> */
.L_x_25932:
[----:B------:R-:W-:Y:S05]  /*7460*/  BSYNC B1 ;  /* 0x0000000000017941 */ /* 0x000fea0003800000 */
.L_x_25931:
[----:B------:R-:W-:Y:S01]  /*7470*/  IMAD.SHL.U32 R3, R3, 0x100000, RZ ;  /* 0x0010000003037824 */ /* 0x000fe200078e00ff */
[----:B------:R-:W-:-:S04]  /*7480*/  LEA R5, R0, 0x3b800000, 0x17 ;  /* 0x3b80000000057811 */ /* 0x000fc800078eb8ff */
[----:B------:R-:W-:-:S07]  /*7490*/  LOP3.LUT R4, R5, R3, R6, 0xfe, !PT ;  /* 0x0000000305047212 */ /* 0x000fce00078efe06 */
.L_x_25930:
[----:B------:R-:W-:Y:S05]  /*74a0*/  BSYNC B0 ;  /* 0x0000000000007941 */ /* 0x000fea0003800000 */
.L_x_25929:
[----:B------:R-:W0:Y:S02]  /*74b0*/  F2I.S64.TRUNC R4, R4 ;  /* 0x0000000400047311 */ /* 0x000e24000020d900 */
[----:B0-----:R-:W-:Y:S01]  /*74c0*/  PRMT R17, R4, 0x7610, R17 ;  /* 0x0000761004117816 */ /* 0x001fe20000000011 */
[----:B------:R-:W-:Y:S06]  /*74d0*/  BRA `(.L_x_25876) ;  /* 0x00000004000c7947 */ /* 0x000fec0003800000 */
.L_x_25927:
        /* <DEDUP_REMOVED lines=21> */
.L_x_25936:
[----:B------:R-:W-:Y:S05]  /*7630*/  BSYNC B1 ;  /* 0x0000000000017941 */ /* 0x000fea0003800000 */
.L_x_25935:
[----:B------:R-:W-:Y:S01]  /*7640*/  IMAD.SHL.U32 R3, R3, 0x200000, RZ ;  /* 0x0020000003037824 */ /* 0x000fe200078e00ff */
[----:B------:R-:W-:-:S04]  /*7650*/  LEA R5, R0, 0x37800000, 0x17 ;  /* 0x3780000000057811 */ /* 0x000fc800078eb8ff */
[----:B------:R-:W-:-:S07]  /*7660*/  LOP3.LUT R4, R5, R3, R6, 0xfe, !PT ;  /* 0x0000000305047212 */ /* 0x000fce00078efe06 */
.L_x_25934:
[----:B------:R-:W-:Y:S05]  /*7670*/  BSYNC B0 ;  /* 0x0000000000007941 */ /* 0x000fea0003800000 */
.L_x_25933:
[----:B------:R-:W0:Y:S02]  /*7680*/  F2I.S64.TRUNC R4, R4 ;  /* 0x0000000400047311 */ /* 0x000e24000020d900 */
[----:B0-----:R-:W-:Y:S01]  /*7690*/  PRMT R17, R4, 0x7610, R17 ;  /* 0x0000761004117816 */ /* 0x001fe20000000011 */
[----:B------:R-:W-:Y:S06]  /*76a0*/  BRA `(.L_x_25876) ;  /* 0x0000000000987947 */ /* 0x000fec0003800000 */
.L_x_25926:
        /* <DEDUP_REMOVED lines=14> */
.L_x_25940:
[----:B------:R-:W-:Y:S05]  /*7790*/  BSYNC B0 ;  /* 0x0000000000007941 */ /* 0x000fea0003800000 */
.L_x_25939:
[----:B------:R-:W0:Y:S02]  /*77a0*/  F2I.S64.TRUNC R4, R4 ;  /* 0x0000000400047311 */ /* 0x000e24000020d900 */
[----:B0-----:R-:W-:Y:S01]  /*77b0*/  PRMT R17, R4, 0x7610, R17 ;  /* 0x0000761004117816 */ /* 0x001fe20000000011 */
[----:B------:R-:W-:Y:S06]  /*77c0*/  BRA `(.L_x_25876) ;  /* 0x0000000000507947 */ /* 0x000fec0003800000 */
.L_x_25914:
        /* <DEDUP_REMOVED lines=16> */
.L_x_25941:
[----:B------:R-:W-:Y:S05]  /*78d0*/  BRA `(.L_x_25876) ;  /* 0x00000000000c7947 */ /* 0x000fea0003800000 */
.L_x_25938:
[----:B------:R0:W5:Y:S01]  /*78e0*/  LDG.E.U8 R17, desc[UR36][R6.64] ;  /* 0x0000002406117981 */ /* 0x000162000c1e1100 */
[----:B------:R-:W-:Y:S05]  /*78f0*/  BRA `(.L_x_25876) ;  /* 0x0000000000047947 */ /* 0x000fea0003800000 */
.L_x_25937:
[----:B------:R0:W5:Y:S02]  /*7900*/  LDG.E.U8 R17, desc[UR36][R6.64] ;  /* 0x0000002406117981 */ /* 0x000164000c1e1100 */
.L_x_25876:
[----:B------:R-:W-:Y:S05]  /*7910*/  BSYNC B6 ;  /* 0x0000000000067941 */ /* 0x000fea0003800000 */
.L_x_25875:
        /* <DEDUP_REMOVED lines=30> */
.L_x_25947:
[----:B------:R0:W-:Y:S01]  /*7b00*/  STG.E.U8 desc[UR36][R8.64], R5 ;  /* 0x0000000508007986 */ /* 0x0001e2000c101124 */
[----:B------:R-:W-:Y:S05]  /*7b10*/  BRA `(.L_x_25943) ;  /* 0x0000000c00987947 */ /* 0x000fea0003800000 */
.L_x_25946:
        /* <DEDUP_REMOVED lines=10> */
.L_x_25950:
[----:B------:R-:W-:-:S05]  /*7bc0*/  LOP3.LUT R5, R5, 0xff, RZ, 0xc0, !PT ;  /* 0x000000ff05057812 */ /* 0x000fca00078ec0ff */
[----:B------:R0:W-:Y:S01]  /*7bd0*/  STG.E desc[UR36][R8.64], R5 ;  /* 0x0000000508007986 */ /* 0x0001e2000c101924 */
[----:B------:R-:W-:Y:S05]  /*7be0*/  BRA `(.L_x_25943) ;  /* 0x0000000c00647947 */ /* 0x000fea0003800000 */
.L_x_25949:
[----:B------:R-:W-:-:S05]  /*7bf0*/  LOP3.LUT R3, R5, 0xff, RZ, 0xc0, !PT ;  /* 0x000000ff05037812 */ /* 0x000fca00078ec0ff */
[----:B------:R0:W-:Y:S01]  /*7c00*/  STG.E.U16 desc[UR36][R8.64], R3 ;  /* 0x0000000308007986 */ /* 0x0001e2000c101524 */
[----:B------:R-:W-:Y:S05]  /*7c10*/  BRA `(.L_x_25943) ;  /* 0x0000000c00587947 */ /* 0x000fea0003800000 */
.L_x_25945:
        /* <DEDUP_REMOVED lines=10> */
.L_x_25952:
[----:B------:R-:W-:-:S04]  /*7cc0*/  LOP3.LUT R5, R5, 0xff, RZ, 0xc0, !PT ;  /* 0x000000ff05057812 */ /* 0x000fc800078ec0ff */
[----:B------:R-:W0:Y:S02]  /*7cd0*/  I2F.U16 R0, R5 ;  /* 0x0000000500007306 */ /* 0x000e240000101000 */
[----:B0-----:R-:W-:-:S05]  /*7ce0*/  F2FP.F16.F32.PACK_AB R0, RZ, R0 ;  /* 0x00000000ff00723e */ /* 0x001fca00000000ff */
[----:B------:R1:W-:Y:S01]  /*7cf0*/  STG.E.U16 desc[UR36][R8.64], R0 ;  /* 0x0000000008007986 */ /* 0x0003e2000c101524 */
[----:B------:R-:W-:Y:S05]  /*7d00*/  BRA `(.L_x_25943) ;  /* 0x0000000c001c7947 */ /* 0x000fea0003800000 */
.L_x_25951:
        /* <DEDUP_REMOVED lines=11> */
.L_x_25954:
[----:B------:R-:W-:-:S06]  /*7dc0*/  LOP3.LUT R5, R5, 0xff, RZ, 0xc0, !PT ;  /* 0x000000ff05057812 */ /* 0x000fcc00078ec0ff */
[----:B------:R-:W0:Y:S02]  /*7dd0*/  I2F.U16 R5, R5 ;  /* 0x0000000500057306 */ /* 0x000e240000101000 */
[----:B0-----:R-:W-:-:S04]  /*7de0*/  F2FP.F16.F32.PACK_AB R3, RZ, R5 ;  /* 0x00000005ff03723e */ /* 0x001fc800000000ff */
[----:B------:R-:W-:-:S05]  /*7df0*/  PRMT R3, R3, 0x5410, RZ ;  /* 0x0000541003037816 */ /* 0x000fca00000000ff */
[----:B------:R0:W-:Y:S01]  /*7e00*/  STG.E desc[UR36][R8.64], R3 ;  /* 0x0000000308007986 */ /* 0x0001e2000c101924 */
[----:B------:R-:W-:Y:S05]  /*7e10*/  BRA `(.L_x_25943) ;  /* 0x0000000800d87947 */ /* 0x000fea0003800000 */
.L_x_25953:
[----:B------:R-:W-:-:S06]  /*7e20*/  LOP3.LUT R5, R5, 0xff, RZ, 0xc0, !PT ;  /* 0x000000ff05057812 */ /* 0x000fcc00078ec0ff */
[----:B------:R-:W0:Y:S02]  /*7e30*/  I2F.F64.U16 R4, R5 ;  /* 0x0000000500047312 */ /* 0x000e240000101800 */
[----:B0-----:R0:W-:Y:S01]  /*7e40*/  STG.E.64 desc[UR36][R8.64], R4 ;  /* 0x0000000408007986 */ /* 0x0011e2000c101b24 */
[----:B------:R-:W-:Y:S05]  /*7e50*/  BRA `(.L_x_25943) ;  /* 0x0000000800c87947 */ /* 0x000fea0003800000 */
.L_x_25944:
        /* <DEDUP_REMOVED lines=12> */
.L_x_25957:
[----:B------:R-:W-:Y:S02]  /*7f20*/  LOP3.LUT R5, R5, 0xff, RZ, 0xc0, !PT ;  /* 0x000000ff05057812 */ /* 0x000fe400078ec0ff */
[----:B--234-:R-:W-:-:S04]  /*7f30*/  CS2R R6, SRZ ;  /* 0x0000000000067805 */ /* 0x01cfc8000001ff00 */
[----:B------:R-:W0:Y:S02]  /*7f40*/  I2F.F64.U16 R4, R5 ;  /* 0x0000000500047312 */ /* 0x000e240000101800 */
[----:B0-----:R0:W-:Y:S01]  /*7f50*/  STG.E.128 desc[UR36][R8.64], R4 ;  /* 0x0000000408007986 */ /* 0x0011e2000c101d24 */
[----:B------:R-:W-:Y:S05]  /*7f60*/  BRA `(.L_x_25943) ;  /* 0x0000000800847947 */ /* 0x000fea0003800000 */
.L_x_25956:
        /* <DEDUP_REMOVED lines=22> */
.L_x_25961:
[----:B------:R-:W-:Y:S05]  /*80d0*/  BSYNC B0 ;  /* 0x0000000000007941 */ /* 0x000fea0003800000 */
.L_x_25960:
[----:B------:R-:W-:-:S05]  /*80e0*/  LOP3.LUT R5, R0, R5, RZ, 0xfc, !PT ;  /* 0x0000000500057212 */ /* 0x000fca00078efcff */
[----:B------:R0:W-:Y:S01]  /*80f0*/  STG.E.U8 desc[UR36][R8.64], R5 ;  /* 0x0000000508007986 */ /* 0x0001e2000c101124 */
[----:B------:R-:W-:Y:S05]  /*8100*/  BRA `(.L_x_25943) ;  /* 0x00000008001c7947 */ /* 0x000fea0003800000 */
.L_x_25959:
        /* <DEDUP_REMOVED lines=14> */
.L_x_25963:
[----:B------:R-:W-:Y:S01]  /*81f0*/  IMAD.MOV.U32 R0, RZ, RZ, 0x7f ;  /* 0x0000007fff007424 */ /* 0x000fe200078e00ff */
[----:B------:R-:W-:-:S04]  /*8200*/  ISETP.GT.U32.AND P0, PT, R3, 0x7f800000, PT ;  /* 0x7f8000000300780c */ /* 0x000fc80003f04070 */
[----:B------:R-:W-:-:S09]  /*8210*/  SEL R0, R0, 0x7c, P0 ;  /* 0x0000007c00007807 */ /* 0x000fd20000000000 */
.L_x_25964:
[----:B------:R-:W-:Y:S05]  /*8220*/  BSYNC B0 ;  /* 0x0000000000007941 */ /* 0x000fea0003800000 */
.L_x_25962:
[----:B------:R-:W-:-:S04]  /*8230*/  LOP3.LUT R3, R5, 0x80000000, RZ, 0xc0, !PT ;  /* 0x8000000005037812 */ /* 0x000fc800078ec0ff */
[----:B------:R-:W-:-:S04]  /*8240*/  SHF.R.U32.HI R3, RZ, 0x18, R3 ;  /* 0x00000018ff037819 */ /* 0x000fc80000011603 */
[----:B------:R-:W-:-:S05]  /*8250*/  LOP3.LUT R3, R0, R3, RZ, 0xfc, !PT ;  /* 0x0000000300037212 */ /* 0x000fca00078efcff */
[----:B------:R0:W-:Y:S01]  /*8260*/  STG.E.U8 desc[UR36][R8.64], R3 ;  /* 0x0000000308007986 */ /* 0x0001e2000c101124 */
[----:B------:R-:W-:Y:S05]  /*8270*/  BRA `(.L_x_25943) ;  /* 0x0000000400c07947 */ /* 0x000fea0003800000 */
.L_x_25958:
[----:B------:R-:W-:-:S04]  /*8280*/  LOP3.LUT R5, R5, 0xff, RZ, 0xc0, !PT ;  /* 0x000000ff05057812 */ /* 0x000fc800078ec0ff */
[----:B------:R-:W0:Y:S02]  /*8290*/  I2F.U16 R0, R5 ;  /* 0x0000000500007306 */ /* 0x000e240000101000 */
[----:B0-----:R-:W-:-:S05]  /*82a0*/  F2FP.BF16.F32.PACK_AB R0, RZ, R0 ;  /* 0x00000000ff00723e */ /* 0x001fca00000010ff */
[----:B------:R0:W-:Y:S01]  /*82b0*/  STG.E.U16 desc[UR36][R8.64], R0 ;  /* 0x0000000008007986 */ /* 0x0001e2000c101524 */
[----:B------:R-:W-:Y:S05]  /*82c0*/  BRA `(.L_x_25943) ;  /* 0x0000000400ac7947 */ /* 0x000fea0003800000 */
.L_x_25955:
        /* <DEDUP_REMOVED lines=11> */
.L_x_25967:
        /* <DEDUP_REMOVED lines=18> */
.L_x_25970:
[----:B------:R-:W-:-:S04]  /*84a0*/  LOP3.LUT R3, R5, 0x80000000, RZ, 0xc0, !PT ;  /* 0x8000000005037812 */ /* 0x000fc800078ec0ff */
[----:B------:R-:W-:-:S04]  /*84b0*/  SHF.R.U32.HI R3, RZ, 0x18, R3 ;  /* 0x00000018ff037819 */ /* 0x000fc80000011603 */
[----:B------:R-:W-:-:S04]  /*84c0*/  LOP3.LUT R0, R0, R3, RZ, 0xfc, !PT ;  /* 0x0000000300007212 */ /* 0x000fc800078efcff */
[----:B------:R-:W-:-:S07]  /*84d0*/  PRMT R4, R0, 0x7610, R4 ;  /* 0x0000761000047816 */ /* 0x000fce0000000004 */
.L_x_25969:
[----:B------:R-:W-:Y:S05]  /*84e0*/  BSYNC B0 ;  /* 0x0000000000007941 */ /* 0x000fea0003800000 */
.L_x_25968:
[----:B------:R0:W-:Y:S01]  /*84f0*/  STG.E.U8 desc[UR36][R8.64], R4 ;  /* 0x0000000408007986 */ /* 0x0001e2000c101124 */
[----:B------:R-:W-:Y:S05]  /*8500*/  BRA `(.L_x_25943) ;  /* 0x00000004001c7947 */ /* 0x000fea0003800000 */
.L_x_25966:
        /* <DEDUP_REMOVED lines=18> */
.L_x_25973:
[----:B------:R-:W-:-:S04]  /*8630*/  LOP3.LUT R3, R5, 0x80000000, RZ, 0xc0, !PT ;  /* 0x8000000005037812 */ /* 0x000fc800078ec0ff */
[----:B------:R-:W-:-:S04]  /*8640*/  SHF.R.U32.HI R3, RZ, 0x18, R3 ;  /* 0x00000018ff037819 */ /* 0x000fc80000011603 */
[----:B------:R-:W-:-:S04]  /*8650*/  LOP3.LUT R0, R0, R3, RZ, 0xfc, !PT ;  /* 0x0000000300007212 */ /* 0x000fc800078efcff */
[----:B------:R-:W-:-:S07]  /*8660*/  PRMT R4, R0, 0x7610, R4 ;  /* 0x0000761000047816 */ /* 0x000fce0000000004 */
.L_x_25972:
[----:B------:R-:W-:Y:S05]  /*8670*/  BSYNC B0 ;  /* 0x0000000000007941 */ /* 0x000fea0003800000 */
.L_x_25971:
[----:B------:R0:W-:Y:S01]  /*8680*/  STG.E.U8 desc[UR36][R8.64], R4 ;  /* 0x0000000408007986 */ /* 0x0001e2000c101124 */
[----:B------:R-:W-:Y:S05]  /*8690*/  BRA `(.L_x_25943) ;  /* 0x0000000000b87947 */ /* 0x000fea0003800000 */
.L_x_25965:
        /* <DEDUP_REMOVED lines=23> */
.L_x_25948:
        /* <DEDUP_REMOVED lines=16> */
.L_x_25976:
[----:B------:R-:W-:Y:S05]  /*8910*/  BRA `(.L_x_25943) ;  /* 0x0000000000187947 */ /* 0x000fea0003800000 */
.L_x_25975:
[----:B------:R-:W-:Y:S01]  /*8920*/  LOP3.LUT R4, R5, 0xff, RZ, 0xc0, !PT ;  /* 0x000000ff05047812 */ /* 0x000fe200078ec0ff */
[----:B------:R-:W-:-:S05]  /*8930*/  IMAD.MOV.U32 R5, RZ, RZ, RZ ;  /* 0x000000ffff057224 */ /* 0x000fca00078e00ff */
[----:B------:R0:W-:Y:S01]  /*8940*/  STG.E.64 desc[UR36][R8.64], R4 ;  /* 0x0000000408007986 */ /* 0x0001e2000c101b24 */
[----:B------:R-:W-:Y:S05]  /*8950*/  BRA `(.L_x_25943) ;  /* 0x0000000000087947 */ /* 0x000fea0003800000 */
.L_x_25974:
[----:B------:R-:W-:-:S05]  /*8960*/  LOP3.LUT R5, R5, 0xff, RZ, 0xc0, !PT ;  /* 0x000000ff05057812 */ /* 0x000fca00078ec0ff */
[----:B------:R0:W-:Y:S02]  /*8970*/  STG.E desc[UR36][R8.64], R5 ;  /* 0x0000000508007986 */ /* 0x0001e4000c101924 */
.L_x_25943:
[----:B------:R-:W-:Y:S05]  /*8980*/  BSYNC B6 ;  /* 0x0000000000067941 */ /* 0x000fea0003800000 */
.L_x_25942:
        /* <DEDUP_REMOVED lines=23> */
.L_x_25982:
[----:B------:R0:W-:Y:S01]  /*8b00*/  STG.E.U8 desc[UR36][R8.64], R22 ;  /* 0x0000001608007986 */ /* 0x0001e2000c101124 */
[----:B------:R-:W-:Y:S05]  /*8b10*/  BRA `(.L_x_25984) ;  /* 0x0000000c00987947 */ /* 0x000fea0003800000 */
.L_x_25981:
        /* <DEDUP_REMOVED lines=10> */
.L_x_25986:
[----:B------:R-:W-:-:S05]  /*8bc0*/  LOP3.LUT R3, R22, 0xff, RZ, 0xc0, !PT ;  /* 0x000000ff16037812 */ /* 0x000fca00078ec0ff */
[----:B------:R0:W-:Y:S01]  /*8bd0*/  STG.E desc[UR36][R8.64], R3 ;  /* 0x0000000308007986 */ /* 0x0001e2000c101924 */
[----:B------:R-:W-:Y:S05]  /*8be0*/  BRA `(.L_x_25984) ;  /* 0x0000000c00647947 */ /* 0x000fea0003800000 */
.L_x_25985:
[----:B------:R-:W-:-:S05]  /*8bf0*/  LOP3.LUT R3, R22, 0xff, RZ, 0xc0, !PT ;  /* 0x000000ff16037812 */ /* 0x000fca00078ec0ff */
[----:B------:R0:W-:Y:S01]  /*8c00*/  STG.E.U16 desc[UR36][R8.64], R3 ;  /* 0x0000000308007986 */ /* 0x0001e2000c101524 */
[----:B------:R-:W-:Y:S05]  /*8c10*/  BRA `(.L_x_25984) ;  /* 0x0000000c00587947 */ /* 0x000fea0003800000 */
.L_x_25980:
        /* <DEDUP_REMOVED lines=10> */
.L_x_25988:
[----:B------:R-:W-:-:S04]  /*8cc0*/  LOP3.LUT R22, R22, 0xff, RZ, 0xc0, !PT ;  /* 0x000000ff16167812 */ /* 0x000fc800078ec0ff */
[----:B------:R-:W0:Y:S02]  /*8cd0*/  I2F.U16 R0, R22 ;  /* 0x0000001600007306 */ /* 0x000e240000101000 */
[----:B0-----:R-:W-:-:S05]  /*8ce0*/  F2FP.F16.F32.PACK_AB R0, RZ, R0 ;  /* 0x00000000ff00723e */ /* 0x001fca00000000ff */
[----:B------:R0:W-:Y:S01]  /*8cf0*/  STG.E.U16 desc[UR36][R8.64], R0 ;  /* 0x0000000008007986 */ /* 0x0001e2000c101524 */
[----:B------:R-:W-:Y:S05]  /*8d00*/  BRA `(.L_x_25984) ;  /* 0x0000000c001c7947 */ /* 0x000fea0003800000 */
.L_x_25987:
        /* <DEDUP_REMOVED lines=11> */
.L_x_25990:
[----:B------:R-:W-:-:S06]  /*8dc0*/  LOP3.LUT R22, R22, 0xff, RZ, 0xc0, !PT ;  /* 0x000000ff16167812 */ /* 0x000fcc00078ec0ff */
[----:B------:R-:W0:Y:S02]  /*8dd0*/  I2F.U16 R22, R22 ;  /* 0x0000001600167306 */ /* 0x000e240000101000 */
[----:B0-----:R-:W-:-:S04]  /*8de0*/  F2FP.F16.F32.PACK_AB R3, RZ, R22 ;  /* 0x00000016ff03723e */ /* 0x001fc800000000ff */
[----:B------:R-:W-:-:S05]  /*8df0*/  PRMT R3, R3, 0x5410, RZ ;  /* 0x0000541003037816 */ /* 0x000fca00000000ff */
[----:B------:R0:W-:Y:S01]  /*8e00*/  STG.E desc[UR36][R8.64], R3 ;  /* 0x0000000308007986 */ /* 0x0001e2000c101924 */
[----:B------:R-:W-:Y:S05]  /*8e10*/  BRA `(.L_x_25984) ;  /* 0x0000000800d87947 */ /* 0x000fea0003800000 */
.L_x_25989:
[----:B------:R-:W-:-:S06]  /*8e20*/  LOP3.LUT R4, R22, 0xff, RZ, 0xc0, !PT ;  /* 0x000000ff16047812 */ /* 0x000fcc00078ec0ff */
[----:B------:R-:W0:Y:S02]  /*8e30*/  I2F.F64.U16 R4, R4 ;  /* 0x0000000400047312 */ /* 0x000e240000101800 */
[----:B0-----:R0:W-:Y:S01]  /*8e40*/  STG.E.64 desc[UR36][R8.64], R4 ;  /* 0x0000000408007986 */ /* 0x0011e2000c101b24 */
[----:B------:R-:W-:Y:S05]  /*8e50*/  BRA `(.L_x_25984) ;  /* 0x0000000800c87947 */ /* 0x000fea0003800000 */
.L_x_25979:
        /* <DEDUP_REMOVED lines=12> */
.L_x_25993:
[----:B------:R-:W-:Y:S02]  /*8f20*/  LOP3.LUT R4, R22, 0xff, RZ, 0xc0, !PT ;  /* 0x000000ff16047812 */ /* 0x000fe400078ec0ff */
[----:B--234-:R-:W-:-:S04]  /*8f30*/  CS2R R6, SRZ ;  /* 0x0000000000067805 */ /* 0x01cfc8000001ff00 */
[----:B------:R-:W0:Y:S02]  /*8f40*/  I2F.F64.U16 R4, R4 ;  /* 0x0000000400047312 */ /* 0x000e240000101800 */
[----:B0-----:R0:W-:Y:S01]  /*8f50*/  STG.E.128 desc[UR36][R8.64], R4 ;  /* 0x0000000408007986 */ /* 0x0011e2000c101d24 */
[----:B------:R-:W-:Y:S05]  /*8f60*/  BRA `(.L_x_25984) ;  /* 0x0000000800847947 */ /* 0x000fea0003800000 */
.L_x_25992:
        /* <DEDUP_REMOVED lines=22> */
.L_x_25997:
[----:B------:R-:W-:Y:S05]  /*90d0*/  BSYNC B0 ;  /* 0x0000000000007941 */ /* 0x000fea0003800000 */
.L_x_25996:
[----:B------:R-:W-:-:S05]  /*90e0*/  LOP3.LUT R5, R0, R5, RZ, 0xfc, !PT ;  /* 0x0000000500057212 */ /* 0x000fca00078efcff */
[----:B------:R0:W-:Y:S01]  /*90f0*/  STG.E.U8 desc[UR36][R8.64], R5 ;  /* 0x0000000508007986 */ /* 0x0001e2000c101124 */
[----:B------:R-:W-:Y:S05]  /*9100*/  BRA `(.L_x_25984) ;  /* 0x00000008001c7947 */ /* 0x000fea0003800000 */
.L_x_25995:
        /* <DEDUP_REMOVED lines=14> */
.L_x_25999:
[----:B------:R-:W-:Y:S01]  /*91f0*/  IMAD.MOV.U32 R0, RZ, RZ, 0x7f ;  /* 0x0000007fff007424 */ /* 0x000fe200078e00ff */
[----:B------:R-:W-:-:S04]  /*9200*/  ISETP.GT.U32.AND P0, PT, R3, 0x7f800000, PT ;  /* 0x7f8000000300780c */ /* 0x000fc80003f04070 */
[----:B------:R-:W-:-:S09]  /*9210*/  SEL R0, R0, 0x7c, P0 ;  /* 0x0000007c00007807 */ /* 0x000fd20000000000 */
.L_x_26000:
[----:B------:R-:W-:Y:S05]  /*9220*/  BSYNC B0 ;  /* 0x0000000000007941 */ /* 0x000fea0003800000 */
.L_x_25998:
[----:B------:R-:W-:-:S04]  /*9230*/  LOP3.LUT R3, R5, 0x80000000, RZ, 0xc0, !PT ;  /* 0x8000000005037812 */ /* 0x000fc800078ec0ff */
[----:B------:R-:W-:-:S04]  /*9240*/  SHF.R.U32.HI R3, RZ, 0x18, R3 ;  /* 0x00000018ff037819 */ /* 0x000fc80000011603 */
[----:B------:R-:W-:-:S05]  /*9250*/  LOP3.LUT R3, R0, R3, RZ, 0xfc, !PT ;  /* 0x0000000300037212 */ /* 0x000fca00078efcff */
[----:B------:R0:W-:Y:S01]  /*9260*/  STG.E.U8 desc[UR36][R8.64], R3 ;  /* 0x0000000308007986 */ /* 0x0001e2000c101124 */
[----:B------:R-:W-:Y:S05]  /*9270*/  BRA `(.L_x_25984) ;  /* 0x0000000400c07947 */ /* 0x000fea0003800000 */
.L_x_25994:
[----:B------:R-:W-:-:S04]  /*9280*/  LOP3.LUT R22, R22, 0xff, RZ, 0xc0, !PT ;  /* 0x000000ff16167812 */ /* 0x000fc800078ec0ff */
[----:B------:R-:W0:Y:S02]  /*9290*/  I2F.U16 R0, R22 ;  /* 0x0000001600007306 */ /* 0x000e240000101000 */
[----:B0-----:R-:W-:-:S05]  /*92a0*/  F2FP.BF16.F32.PACK_AB R0, RZ, R0 ;  /* 0x00000000ff00723e */ /* 0x001fca00000010ff */
[----:B------:R0:W-:Y:S01]  /*92b0*/  STG.E.U16 desc[UR36][R8.64], R0 ;  /* 0x0000000008007986 */ /* 0x0001e2000c101524 */
[----:B------:R-:W-:Y:S05]  /*92c0*/  BRA `(.L_x_25984) ;  /* 0x0000000400ac7947 */ /* 0x000fea0003800000 */
.L_x_25991:
        /* <DEDUP_REMOVED lines=11> */
.L_x_26003:
        /* <DEDUP_REMOVED lines=18> */
.L_x_26006:
[----:B------:R-:W-:-:S04]  /*94a0*/  LOP3.LUT R3, R5, 0x80000000, RZ, 0xc0, !PT ;  /* 0x8000000005037812 */ /* 0x000fc800078ec0ff */
[----:B------:R-:W-:-:S04]  /*94b0*/  SHF.R.U32.HI R3, RZ, 0x18, R3 ;  /* 0x00000018ff037819 */ /* 0x000fc80000011603 */
[----:B------:R-:W-:-:S04]  /*94c0*/  LOP3.LUT R0, R0, R3, RZ, 0xfc, !PT ;  /* 0x0000000300007212 */ /* 0x000fc800078efcff */
[----:B------:R-:W-:-:S07]  /*94d0*/  PRMT R4, R0, 0x7610, R4 ;  /* 0x0000761000047816 */ /* 0x000fce0000000004 */
.L_x_26005:
[----:B------:R-:W-:Y:S05]  /*94e0*/  BSYNC B0 ;  /* 0x0000000000007941 */ /* 0x000fea0003800000 */
.L_x_26004:
[----:B------:R0:W-:Y:S01]  /*94f0*/  STG.E.U8 desc[UR36][R8.64], R4 ;  /* 0x0000000408007986 */ /* 0x0001e2000c101124 */
[----:B------:R-:W-:Y:S05]  /*9500*/  BRA `(.L_x_25984) ;  /* 0x00000004001c7947 */ /* 0x000fea0003800000 */
.L_x_26002:
        /* <DEDUP_REMOVED lines=18> */
.L_x_26009:
[----:B------:R-:W-:-:S04]  /*9630*/  LOP3.LUT R3, R5, 0x80000000, RZ, 0xc0, !PT ;  /* 0x8000000005037812 */ /* 0x000fc800078ec0ff */
[----:B------:R-:W-:-:S04]  /*9640*/  SHF.R.U32.HI R3, RZ, 0x18, R3 ;  /* 0x00000018ff037819 */ /* 0x000fc80000011603 */
[----:B------:R-:W-:-:S04]  /*9650*/  LOP3.LUT R0, R0, R3, RZ, 0xfc, !PT ;  /* 0x0000000300007212 */ /* 0x000fc800078efcff */
[----:B------:R-:W-:-:S07]  /*9660*/  PRMT R4, R0, 0x7610, R4 ;  /* 0x0000761000047816 */ /* 0x000fce0000000004 */
.L_x_26008:
[----:B------:R-:W-:Y:S05]  /*9670*/  BSYNC B0 ;  /* 0x0000000000007941 */ /* 0x000fea0003800000 */
.L_x_26007:
[----:B------:R0:W-:Y:S01]  /*9680*/  STG.E.U8 desc[UR36][R8.64], R4 ;  /* 0x0000000408007986 */ /* 0x0001e2000c101124 */
[----:B------:R-:W-:Y:S05]  /*9690*/  BRA `(.L_x_25984) ;  /* 0x0000000000b87947 */ /* 0x000fea0003800000 */
.L_x_26001:
        /* <DEDUP_REMOVED lines=23> */
.L_x_25983:
        /* <DEDUP_REMOVED lines=16> */
.L_x_26012:
[----:B------:R-:W-:Y:S05]  /*9910*/  BRA `(.L_x_25984) ;  /* 0x0000000000187947 */ /* 0x000fea0003800000 */
.L_x_26011:
[----:B------:R-:W-:Y:S01]  /*9920*/  LOP3.LUT R4, R22, 0xff, RZ, 0xc0, !PT ;  /* 0x000000ff16047812 */ /* 0x000fe200078ec0ff */
[----:B------:R-:W-:-:S05]  /*9930*/  IMAD.MOV.U32 R5, RZ, RZ, RZ ;  /* 0x000000ffff057224 */ /* 0x000fca00078e00ff */
[----:B------:R0:W-:Y:S01]  /*9940*/  STG.E.64 desc[UR36][R8.64], R4 ;  /* 0x0000000408007986 */ /* 0x0001e2000c101b24 */
[----:B------:R-:W-:Y:S05]  /*9950*/  BRA `(.L_x_25984) ;  /* 0x0000000000087947 */ /* 0x000fea0003800000 */
.L_x_26010:
[----:B------:R-:W-:-:S05]  /*9960*/  LOP3.LUT R3, R22, 0xff, RZ, 0xc0, !PT ;  /* 0x000000ff16037812 */ /* 0x000fca00078ec0ff */
[----:B------:R0:W-:Y:S02]  /*9970*/  STG.E desc[UR36][R8.64], R3 ;  /* 0x0000000308007986 */ /* 0x0001e4000c101924 */
.L_x_25984:
        /* <DEDUP_REMOVED lines=23> */
.L_x_26016:
[----:B------:R0:W-:Y:S01]  /*9af0*/  STG.E.U8 desc[UR36][R8.64], R19 ;  /* 0x0000001308007986 */ /* 0x0001e2000c101124 */
[----:B------:R-:W-:Y:S05]  /*9b00*/  BRA `(.L_x_26018) ;  /* 0x0000000c00987947 */ /* 0x000fea0003800000 */
.L_x_26015:
        /* <DEDUP_REMOVED lines=10> */
.L_x_26020:
[----:B------:R-:W-:-:S05]  /*9bb0*/  LOP3.LUT R19, R19, 0xff, RZ, 0xc0, !PT ;  /* 0x000000ff13137812 */ /* 0x000fca00078ec0ff */
[----:B------:R0:W-:Y:S01]  /*9bc0*/  STG.E desc[UR36][R8.64], R19 ;  /* 0x0000001308007986 */ /* 0x0001e2000c101924 */
[----:B------:R-:W-:Y:S05]  /*9bd0*/  BRA `(.L_x_26018) ;  /* 0x0000000c00647947 */ /* 0x000fea0003800000 */
.L_x_26019:
[----:B------:R-:W-:-:S05]  /*9be0*/  LOP3.LUT R19, R19, 0xff, RZ, 0xc0, !PT ;  /* 0x000000ff13137812 */ /* 0x000fca00078ec0ff */
[----:B------:R0:W-:Y:S01]  /*9bf0*/  STG.E.U16 desc[UR36][R8.64], R19 ;  /* 0x0000001308007986 */ /* 0x0001e2000c101524 */
[----:B------:R-:W-:Y:S05]  /*9c00*/  BRA `(.L_x_26018) ;  /* 0x0000000c00587947 */ /* 0x000fea0003800000 */
.L_x_26014:
        /* <DEDUP_REMOVED lines=10> */
.L_x_26022:
[----:B------:R-:W-:-:S04]  /*9cb0*/  LOP3.LUT R19, R19, 0xff, RZ, 0xc0, !PT ;  /* 0x000000ff13137812 */ /* 0x000fc800078ec0ff */
[----:B------:R-:W0:Y:S02]  /*9cc0*/  I2F.U16 R0, R19 ;  /* 0x0000001300007306 */ /* 0x000e240000101000 */
[----:B0-----:R-:W-:-:S05]  /*9cd0*/  F2FP.F16.F32.PACK_AB R0, RZ, R0 ;  /* 0x00000000ff00723e */ /* 0x001fca00000000ff */
[----:B------:R0:W-:Y:S01]  /*9ce0*/  STG.E.U16 desc[UR36][R8.64], R0 ;  /* 0x0000000008007986 */ /* 0x0001e2000c101524 */
[----:B------:R-:W-:Y:S05]  /*9cf0*/  BRA `(.L_x_26018) ;  /* 0x0000000c001c7947 */ /* 0x000fea0003800000 */
.L_x_26021:
        /* <DEDUP_REMOVED lines=11> */
.L_x_26024:
[----:B------:R-:W-:-:S06]  /*9db0*/  LOP3.LUT R19, R19, 0xff, RZ, 0xc0, !PT ;  /* 0x000000ff13137812 */ /* 0x000fcc00078ec0ff */
[----:B------:R-:W0:Y:S02]  /*9dc0*/  I2F.U16 R19, R19 ;  /* 0x0000001300137306 */ /* 0x000e240000101000 */
[----:B0-----:R-:W-:-:S04]  /*9dd0*/  F2FP.F16.F32.PACK_AB R3, RZ, R19 ;  /* 0x00000013ff03723e */ /* 0x001fc800000000ff */
[----:B------:R-:W-:-:S05]  /*9de0*/  PRMT R3, R3, 0x5410, RZ ;  /* 0x0000541003037816 */ /* 0x000fca00000000ff */
[----:B------:R0:W-:Y:S01]  /*9df0*/  STG.E desc[UR36][R8.64], R3 ;  /* 0x0000000308007986 */ /* 0x0001e2000c101924 */
[----:B------:R-:W-:Y:S05]  /*9e00*/  BRA `(.L_x_26018) ;  /* 0x0000000800d87947 */ /* 0x000fea0003800000 */
.L_x_26023:
[----:B------:R-:W-:-:S06]  /*9e10*/  LOP3.LUT R4, R19, 0xff, RZ, 0xc0, !PT ;  /* 0x000000ff13047812 */ /* 0x000fcc00078ec0ff */
[----:B------:R-:W0:Y:S02]  /*9e20*/  I2F.F64.U16 R4, R4 ;  /* 0x0000000400047312 */ /* 0x000e240000101800 */
[----:B0-----:R0:W-:Y:S01]  /*9e30*/  STG.E.64 desc[UR36][R8.64], R4 ;  /* 0x0000000408007986 */ /* 0x0011e2000c101b24 */
[----:B------:R-:W-:Y:S05]  /*9e40*/  BRA `(.L_x_26018) ;  /* 0x0000000800c87947 */ /* 0x000fea0003800000 */
.L_x_26013:
        /* <DEDUP_REMOVED lines=12> */
.L_x_26027:
[----:B------:R-:W-:Y:S02]  /*9f10*/  LOP3.LUT R4, R19, 0xff, RZ, 0xc0, !PT ;  /* 0x000000ff13047812 */ /* 0x000fe400078ec0ff */
[----:B--234-:R-:W-:-:S04]  /*9f20*/  CS2R R6, SRZ ;  /* 0x0000000000067805 */ /* 0x01cfc8000001ff00 */
[----:B------:R-:W0:Y:S02]  /*9f30*/  I2F.F64.U16 R4, R4 ;  /* 0x0000000400047312 */ /* 0x000e240000101800 */
[----:B0-----:R0:W-:Y:S01]  /*9f40*/  STG.E.128 desc[UR36][R8.64], R4 ;  /* 0x0000000408007986 */ /* 0x0011e2000c101d24 */
[----:B------:R-:W-:Y:S05]  /*9f50*/  BRA `(.L_x_26018) ;  /* 0x0000000800847947 */ /* 0x000fea0003800000 */
.L_x_26026:
        /* <DEDUP_REMOVED lines=22> */
.L_x_26031:
[----:B------:R-:W-:Y:S05]  /*a0c0*/  BSYNC B0 ;  /* 0x0000000000007941 */ /* 0x000fea0003800000 */
.L_x_26030:
[----:B------:R-:W-:-:S05]  /*a0d0*/  LOP3.LUT R5, R0, R5, RZ, 0xfc, !PT ;  /* 0x0000000500057212 */ /* 0x000fca00078efcff */
[----:B------:R0:W-:Y:S01]  /*a0e0*/  STG.E.U8 desc[UR36][R8.64], R5 ;  /* 0x0000000508007986 */ /* 0x0001e2000c101124 */
[----:B------:R-:W-:Y:S05]  /*a0f0*/  BRA `(.L_x_26018) ;  /* 0x00000008001c7947 */ /* 0x000fea0003800000 */
.L_x_26029:
        /* <DEDUP_REMOVED lines=14> */
.L_x_26033:
[----:B------:R-:W-:Y:S01]  /*a1e0*/  IMAD.MOV.U32 R0, RZ, RZ, 0x7f ;  /* 0x0000007fff007424 */ /* 0x000fe200078e00ff */
[----:B------:R-:W-:-:S04]  /*a1f0*/  ISETP.GT.U32.AND P0, PT, R3, 0x7f800000, PT ;  /* 0x7f8000000300780c */ /* 0x000fc80003f04070 */
[----:B------:R-:W-:-:S09]  /*a200*/  SEL R0, R0, 0x7c, P0 ;  /* 0x0000007c00007807 */ /* 0x000fd20000000000 */
.L_x_26034:
[----:B------:R-:W-:Y:S05]  /*a210*/  BSYNC B0 ;  /* 0x0000000000007941 */ /* 0x000fea0003800000 */
.L_x_26032:
[----:B------:R-:W-:-:S04]  /*a220*/  LOP3.LUT R3, R19, 0x80000000, RZ, 0xc0, !PT ;  /* 0x8000000013037812 */ /* 0x000fc800078ec0ff */
[----:B------:R-:W-:-:S04]  /*a230*/  SHF.R.U32.HI R3, RZ, 0x18, R3 ;  /* 0x00000018ff037819 */ /* 0x000fc80000011603 */
[----:B------:R-:W-:-:S05]  /*a240*/  LOP3.LUT R3, R0, R3, RZ, 0xfc, !PT ;  /* 0x0000000300037212 */ /* 0x000fca00078efcff */
[----:B------:R0:W-:Y:S01]  /*a250*/  STG.E.U8 desc[UR36][R8.64], R3 ;  /* 0x0000000308007986 */ /* 0x0001e2000c101124 */
[----:B------:R-:W-:Y:S05]  /*a260*/  BRA `(.L_x_26018) ;  /* 0x0000000400c07947 */ /* 0x000fea0003800000 */
.L_x_26028:
[----:B------:R-:W-:-:S04]  /*a270*/  LOP3.LUT R19, R19, 0xff, RZ, 0xc0, !PT ;  /* 0x000000ff13137812 */ /* 0x000fc800078ec0ff */
[----:B------:R-:W0:Y:S02]  /*a280*/  I2F.U16 R0, R19 ;  /* 0x0000001300007306 */ /* 0x000e240000101000 */
[----:B0-----:R-:W-:-:S05]  /*a290*/  F2FP.BF16.F32.PACK_AB R0, RZ, R0 ;  /* 0x00000000ff00723e */ /* 0x001fca00000010ff */
[----:B------:R0:W-:Y:S01]  /*a2a0*/  STG.E.U16 desc[UR36][R8.64], R0 ;  /* 0x0000000008007986 */ /* 0x0001e2000c101524 */
[----:B------:R-:W-:Y:S05]  /*a2b0*/  BRA `(.L_x_26018) ;  /* 0x0000000400ac7947 */ /* 0x000fea0003800000 */
.L_x_26025:
        /* <DEDUP_REMOVED lines=11> */
.L_x_26037:
        /* <DEDUP_REMOVED lines=18> */
.L_x_26040:
[----:B------:R-:W-:-:S04]  /*a490*/  LOP3.LUT R3, R19, 0x80000000, RZ, 0xc0, !PT ;  /* 0x8000000013037812 */ /* 0x000fc800078ec0ff */
[----:B------:R-:W-:-:S04]  /*a4a0*/  SHF.R.U32.HI R3, RZ, 0x18, R3 ;  /* 0x00000018ff037819 */ /* 0x000fc80000011603 */
[----:B------:R-:W-:-:S04]  /*a4b0*/  LOP3.LUT R0, R0, R3, RZ, 0xfc, !PT ;  /* 0x0000000300007212 */ /* 0x000fc800078efcff */
[----:B------:R-:W-:-:S07]  /*a4c0*/  PRMT R4, R0, 0x7610, R4 ;  /* 0x0000761000047816 */ /* 0x000fce0000000004 */
.L_x_26039:
[----:B------:R-:W-:Y:S05]  /*a4d0*/  BSYNC B0 ;  /* 0x0000000000007941 */ /* 0x000fea0003800000 */
.L_x_26038:
[----:B------:R0:W-:Y:S01]  /*a4e0*/  STG.E.U8 desc[UR36][R8.64], R4 ;  /* 0x0000000408007986 */ /* 0x0001e2000c101124 */
[----:B------:R-:W-:Y:S05]  /*a4f0*/  BRA `(.L_x_26018) ;  /* 0x00000004001c7947 */ /* 0x000fea0003800000 */
.L_x_26036:
        /* <DEDUP_REMOVED lines=18> */
.L_x_26043:
[----:B------:R-:W-:-:S04]  /*a620*/  LOP3.LUT R3, R19, 0x80000000, RZ, 0xc0, !PT ;  /* 0x8000000013037812 */ /* 0x000fc800078ec0ff */
[----:B------:R-:W-:-:S04]  /*a630*/  SHF.R.U32.HI R3, RZ, 0x18, R3 ;  /* 0x00000018ff037819 */ /* 0x000fc80000011603 */
[----:B------:R-:W-:-:S04]  /*a640*/  LOP3.LUT R0, R0, R3, RZ, 0xfc, !PT ;  /* 0x0000000300007212 */ /* 0x000fc800078efcff */
[----:B------:R-:W-:-:S07]  /*a650*/  PRMT R4, R0, 0x7610, R4 ;  /* 0x0000761000047816 */ /* 0x000fce0000000004 */
.L_x_26042:
[----:B------:R-:W-:Y:S05]  /*a660*/  BSYNC B0 ;  /* 0x0000000000007941 */ /* 0x000fea0003800000 */
.L_x_26041:
[----:B------:R0:W-:Y:S01]  /*a670*/  STG.E.U8 desc[UR36][R8.64], R4 ;  /* 0x0000000408007986 */ /* 0x0001e2000c101124 */
[----:B------:R-:W-:Y:S05]  /*a680*/  BRA `(.L_x_26018) ;  /* 0x0000000000b87947 */ /* 0x000fea0003800000 */
.L_x_26035:
        /* <DEDUP_REMOVED lines=23> */
.L_x_26017:
        /* <DEDUP_REMOVED lines=16> */
.L_x_26046:
[----:B------:R-:W-:Y:S05]  /*a900*/  BRA `(.L_x_26018) ;  /* 0x0000000000187947 */ /* 0x000fea0003800000 */
.L_x_26045:
[----:B------:R-:W-:Y:S01]  /*a910*/  LOP3.LUT R4, R19, 0xff, RZ, 0xc0, !PT ;  /* 0x000000ff13047812 */ /* 0x000fe200078ec0ff */
[----:B------:R-:W-:-:S05]  /*a920*/  IMAD.MOV.U32 R5, RZ, RZ, RZ ;  /* 0x000000ffff057224 */ /* 0x000fca00078e00ff */
[----:B------:R0:W-:Y:S01]  /*a930*/  STG.E.64 desc[UR36][R8.64], R4 ;  /* 0x0000000408007986 */ /* 0x0001e2000c101b24 */
[----:B------:R-:W-:Y:S05]  /*a940*/  BRA `(.L_x_26018) ;  /* 0x0000000000087947 */ /* 0x000fea0003800000 */
.L_x_26044:
[----:B------:R-:W-:-:S05]  /*a950*/  LOP3.LUT R19, R19, 0xff, RZ, 0xc0, !PT ;  /* 0x000000ff13137812 */ /* 0x000fca00078ec0ff */
[----:B------:R0:W-:Y:S02]  /*a960*/  STG.E desc[UR36][R8.64], R19 ;  /* 0x0000001308007986 */ /* 0x0001e4000c101924 */
.L_x_26018:
[----:B------:R-:W-:-:S07]  /*a970*/  VIADD R23, R23, 0x80 ;  /* 0x0000008017177836 */ /* 0x000fce0000000000 */
.L_x_25978:
[----:B------:R-:W-:Y:S05]  /*a980*/  BSYNC B6 ;  /* 0x0000000000067941 */ /* 0x000fea0003800000 */
.L_x_25977:
        /* <DEDUP_REMOVED lines=21> */
.L_x_26050:
[----:B------:R-:W-:Y:S01]  /*aae0*/  STG.E.U8 desc[UR36][R2.64], R17 ;  /* 0x0000001102007986 */ /* 0x000fe2000c101124 */
[----:B------:R-:W-:Y:S05]  /*aaf0*/  EXIT ;  /* 0x000000000000794d */ /* 0x000fea0003800000 */
.L_x_26049:
        /* <DEDUP_REMOVED lines=10> */
.L_x_26053:
[----:B------:R-:W-:-:S05]  /*aba0*/  LOP3.LUT R17, R17, 0xff, RZ, 0xc0, !PT ;  /* 0x000000ff11117812 */ /* 0x000fca00078ec0ff */
[----:B------:R-:W-:Y:S01]  /*abb0*/  STG.E desc[UR36][R2.64], R17 ;  /* 0x0000001102007986 */ /* 0x000fe2000c101924 */
[----:B------:R-:W-:Y:S05]  /*abc0*/  EXIT ;  /* 0x000000000000794d */ /* 0x000fea0003800000 */
.L_x_26052:
[----:B------:R-:W-:-:S05]  /*abd0*/  LOP3.LUT R17, R17, 0xff, RZ, 0xc0, !PT ;  /* 0x000000ff11117812 */ /* 0x000fca00078ec0ff */
[----:B------:R-:W-:Y:S01]  /*abe0*/  STG.E.U16 desc[UR36][R2.64], R17 ;  /* 0x0000001102007986 */ /* 0x000fe2000c101524 */
[----:B------:R-:W-:Y:S05]  /*abf0*/  EXIT ;  /* 0x000000000000794d */ /* 0x000fea0003800000 */
.L_x_26048:
        /* <DEDUP_REMOVED lines=10> */
.L_x_26055:
[----:B------:R-:W-:-:S04]  /*aca0*/  LOP3.LUT R17, R17, 0xff, RZ, 0xc0, !PT ;  /* 0x000000ff11117812 */ /* 0x000fc800078ec0ff */
[----:B------:R-:W0:Y:S02]  /*acb0*/  I2F.U16 R0, R17 ;  /* 0x0000001100007306 */ /* 0x000e240000101000 */
[----:B0-----:R-:W-:-:S05]  /*acc0*/  F2FP.F16.F32.PACK_AB R0, RZ, R0 ;  /* 0x00000000ff00723e */ /* 0x001fca00000000ff */
[----:B------:R-:W-:Y:S01]  /*acd0*/  STG.E.U16 desc[UR36][R2.64], R0 ;  /* 0x0000000002007986 */ /* 0x000fe2000c101524 */
[----:B------:R-:W-:Y:S05]  /*ace0*/  EXIT ;  /* 0x000000000000794d */ /* 0x000fea0003800000 */
.L_x_26054:
        /* <DEDUP_REMOVED lines=11> */
.L_x_26057:
[----:B------:R-:W-:-:S06]  /*ada0*/  LOP3.LUT R17, R17, 0xff, RZ, 0xc0, !PT ;  /* 0x000000ff11117812 */ /* 0x000fcc00078ec0ff */
[----:B------:R-:W0:Y:S02]  /*adb0*/  I2F.U16 R17, R17 ;  /* 0x0000001100117306 */ /* 0x000e240000101000 */
[----:B0-----:R-:W-:-:S04]  /*adc0*/  F2FP.F16.F32.PACK_AB R5, RZ, R17 ;  /* 0x00000011ff05723e */ /* 0x001fc800000000ff */
[----:B------:R-:W-:-:S05]  /*add0*/  PRMT R5, R5, 0x5410, RZ ;  /* 0x0000541005057816 */ /* 0x000fca00000000ff */
[----:B------:R-:W-:Y:S01]  /*ade0*/  STG.E desc[UR36][R2.64], R5 ;  /* 0x0000000502007986 */ /* 0x000fe2000c101924 */
[----:B------:R-:W-:Y:S05]  /*adf0*/  EXIT ;  /* 0x000000000000794d */ /* 0x000fea0003800000 */
.L_x_26056:
[----:B------:R-:W-:-:S06]  /*ae00*/  LOP3.LUT R4, R17, 0xff, RZ, 0xc0, !PT ;  /* 0x000000ff11047812 */ /* 0x000fcc00078ec0ff */
[----:B------:R-:W0:Y:S02]  /*ae10*/  I2F.F64.U16 R4, R4 ;  /* 0x0000000400047312 */ /* 0x000e240000101800 */
[----:B0-----:R-:W-:Y:S01]  /*ae20*/  STG.E.64 desc[UR36][R2.64], R4 ;  /* 0x0000000402007986 */ /* 0x001fe2000c101b24 */
[----:B------:R-:W-:Y:S05]  /*ae30*/  EXIT ;  /* 0x000000000000794d */ /* 0x000fea0003800000 */
.L_x_26047:
        /* <DEDUP_REMOVED lines=12> */
.L_x_26060:
[----:B------:R-:W-:Y:S02]  /*af00*/  LOP3.LUT R4, R17, 0xff, RZ, 0xc0, !PT ;  /* 0x000000ff11047812 */ /* 0x000fe400078ec0ff */
[----:B--234-:R-:W-:-:S04]  /*af10*/  CS2R R6, SRZ ;  /* 0x0000000000067805 */ /* 0x01cfc8000001ff00 */
[----:B------:R-:W0:Y:S02]  /*af20*/  I2F.F64.U16 R4, R4 ;  /* 0x0000000400047312 */ /* 0x000e240000101800 */
[----:B0-----:R-:W-:Y:S01]  /*af30*/  STG.E.128 desc[UR36][R2.64], R4 ;  /* 0x0000000402007986 */ /* 0x001fe2000c101d24 */
[----:B------:R-:W-:Y:S05]  /*af40*/  EXIT ;  /* 0x000000000000794d */ /* 0x000fea0003800000 */
.L_x_26059:
        /* <DEDUP_REMOVED lines=22> */
.L_x_26064:
[----:B------:R-:W-:Y:S05]  /*b0b0*/  BSYNC B0 ;  /* 0x0000000000007941 */ /* 0x000fea0003800000 */
.L_x_26063:
[----:B------:R-:W-:-:S05]  /*b0c0*/  LOP3.LUT R5, R0, R5, RZ, 0xfc, !PT ;  /* 0x0000000500057212 */ /* 0x000fca00078efcff */
[----:B------:R-:W-:Y:S01]  /*b0d0*/  STG.E.U8 desc[UR36][R2.64], R5 ;  /* 0x0000000502007986 */ /* 0x000fe2000c101124 */
[----:B------:R-:W-:Y:S05]  /*b0e0*/  EXIT ;  /* 0x000000000000794d */ /* 0x000fea0003800000 */
.L_x_26062:
        /* <DEDUP_REMOVED lines=14> */
.L_x_26066:
[----:B------:R-:W-:Y:S01]  /*b1d0*/  IMAD.MOV.U32 R0, RZ, RZ, 0x7f ;  /* 0x0000007fff007424 */ /* 0x000fe200078e00ff */
[----:B------:R-:W-:-:S04]  /*b1e0*/  ISETP.GT.U32.AND P0, PT, R4, 0x7f800000, PT ;  /* 0x7f8000000400780c */ /* 0x000fc80003f04070 */
[----:B------:R-:W-:-:S09]  /*b1f0*/  SEL R0, R0, 0x7c, P0 ;  /* 0x0000007c00007807 */ /* 0x000fd20000000000 */
.L_x_26067:
[----:B------:R-:W-:Y:S05]  /*b200*/  BSYNC B0 ;  /* 0x0000000000007941 */ /* 0x000fea0003800000 */
.L_x_26065:
[----:B------:R-:W-:-:S04]  /*b210*/  LOP3.LUT R4, R17, 0x80000000, RZ, 0xc0, !PT ;  /* 0x8000000011047812 */ /* 0x000fc800078ec0ff */
[----:B------:R-:W-:-:S04]  /*b220*/  SHF.R.U32.HI R5, RZ, 0x18, R4 ;  /* 0x00000018ff057819 */ /* 0x000fc80000011604 */
[----:B------:R-:W-:-:S05]  /*b230*/  LOP3.LUT R5, R0, R5, RZ, 0xfc, !PT ;  /* 0x0000000500057212 */ /* 0x000fca00078efcff */
[----:B------:R-:W-:Y:S01]  /*b240*/  STG.E.U8 desc[UR36][R2.64], R5 ;  /* 0x0000000502007986 */ /* 0x000fe2000c101124 */
[----:B------:R-:W-:Y:S05]  /*b250*/  EXIT ;  /* 0x000000000000794d */ /* 0x000fea0003800000 */
.L_x_26061:
[----:B------:R-:W-:-:S04]  /*b260*/  LOP3.LUT R17, R17, 0xff, RZ, 0xc0, !PT ;  /* 0x000000ff11117812 */ /* 0x000fc800078ec0ff */
[----:B------:R-:W0:Y:S02]  /*b270*/  I2F.U16 R0, R17 ;  /* 0x0000001100007306 */ /* 0x000e240000101000 */
[----:B0-----:R-:W-:-:S05]  /*b280*/  F2FP.BF16.F32.PACK_AB R0, RZ, R0 ;  /* 0x00000000ff00723e */ /* 0x001fca00000010ff */
[----:B------:R-:W-:Y:S01]  /*b290*/  STG.E.U16 desc[UR36][R2.64], R0 ;  /* 0x0000000002007986 */ /* 0x000fe2000c101524 */
[----:B------:R-:W-:Y:S05]  /*b2a0*/  EXIT ;  /* 0x000000000000794d */ /* 0x000fea0003800000 */
.L_x_26058:
        /* <DEDUP_REMOVED lines=11> */
.L_x_26070:
        /* <DEDUP_REMOVED lines=18> */
.L_x_26073:
[----:B------:R-:W-:-:S04]  /*b480*/  LOP3.LUT R0, R17, 0x80000000, RZ, 0xc0, !PT ;  /* 0x8000000011007812 */ /* 0x000fc800078ec0ff */
[----:B------:R-:W-:-:S04]  /*b490*/  SHF.R.U32.HI R5, RZ, 0x18, R0 ;  /* 0x00000018ff057819 */ /* 0x000fc80000011600 */
[----:B------:R-:W-:-:S04]  /*b4a0*/  LOP3.LUT R4, R4, R5, RZ, 0xfc, !PT ;  /* 0x0000000504047212 */ /* 0x000fc800078efcff */
[----:B------:R-:W-:-:S07]  /*b4b0*/  PRMT R0, R4, 0x7610, R0 ;  /* 0x0000761004007816 */ /* 0x000fce0000000000 */
.L_x_26072:
[----:B------:R-:W-:Y:S05]  /*b4c0*/  BSYNC B0 ;  /* 0x0000000000007941 */ /* 0x000fea0003800000 */
.L_x_26071:
[----:B------:R-:W-:Y:S01]  /*b4d0*/  STG.E.U8 desc[UR36][R2.64], R0 ;  /* 0x0000000002007986 */ /* 0x000fe2000c101124 */
[----:B------:R-:W-:Y:S05]  /*b4e0*/  EXIT ;  /* 0x000000000000794d */ /* 0x000fea0003800000 */
.L_x_26069:
        /* <DEDUP_REMOVED lines=18> */
.L_x_26076:
[----:B------:R-:W-:-:S04]  /*b610*/  LOP3.LUT R0, R17, 0x80000000, RZ, 0xc0, !PT ;  /* 0x8000000011007812 */ /* 0x000fc800078ec0ff */
[----:B------:R-:W-:-:S04]  /*b620*/  SHF.R.U32.HI R5, RZ, 0x18, R0 ;  /* 0x00000018ff057819 */ /* 0x000fc80000011600 */
[----:B------:R-:W-:-:S04]  /*b630*/  LOP3.LUT R4, R4, R5, RZ, 0xfc, !PT ;  /* 0x0000000504047212 */ /* 0x000fc800078efcff */
[----:B------:R-:W-:-:S07]  /*b640*/  PRMT R0, R4, 0x7610, R0 ;  /* 0x0000761004007816 */ /* 0x000fce0000000000 */
.L_x_26075:
[----:B------:R-:W-:Y:S05]  /*b650*/  BSYNC B0 ;  /* 0x0000000000007941 */ /* 0x000fea0003800000 */
.L_x_26074:
[----:B------:R-:W-:Y:S01]  /*b660*/  STG.E.U8 desc[UR36][R2.64], R0 ;  /* 0x0000000002007986 */ /* 0x000fe2000c101124 */
[----:B------:R-:W-:Y:S05]  /*b670*/  EXIT ;  /* 0x000000000000794d */ /* 0x000fea0003800000 */
.L_x_26068:
        /* <DEDUP_REMOVED lines=23> */
.L_x_26051:
        /* <DEDUP_REMOVED lines=16> */
.L_x_26079:
[----:B------:R-:W-:Y:S05]  /*b8f0*/  EXIT ;  /* 0x000000000000794d */ /* 0x000fea0003800000 */
.L_x_26078:
[----:B------:R-:W-:Y:S01]  /*b900*/  LOP3.LUT R4, R17, 0xff, RZ, 0xc0, !PT ;  /* 0x000000ff11047812 */ /* 0x000fe200078ec0ff */
[----:B------:R-:W-:-:S05]  /*b910*/  IMAD.MOV.U32 R5, RZ, RZ, RZ ;  /* 0x000000ffff057224 */ /* 0x000fca00078e00ff */
[----:B------:R-:W-:Y:S01]  /*b920*/  STG.E.64 desc[UR36][R2.64], R4 ;  /* 0x0000000402007986 */ /* 0x000fe2000c101b24 */
[----:B------:R-:W-:Y:S05]  /*b930*/  EXIT ;  /* 0x000000000000794d */ /* 0x000fea0003800000 */
.L_x_26077:
[----:B------:R-:W-:-:S05]  /*b940*/  LOP3.LUT R17, R17, 0xff, RZ, 0xc0, !PT ;  /* 0x000000ff11117812 */ /* 0x000fca00078ec0ff */
[----:B------:R-:W-:Y:S01]  /*b950*/  STG.E desc[UR36][R2.64], R17 ;  /* 0x0000001102007986 */ /* 0x000fe2000c101924 */
[----:B------:R-:W-:Y:S05]  /*b960*/  EXIT ;  /* 0x000000000000794d */ /* 0x000fea0003800000 */
.L_x_26080:
        /* <DEDUP_REMOVED lines=9> */
.L_x_26366:


//--------------------- .text._ZN2at6native18elementwise_kernelILi128ELi4EZNS0_22gpu_kernel_impl_nocastINS0_13BinaryFunctorIhhhNS0_17BitwiseAndFunctorIhEEEEEEvRNS_18TensorIteratorBaseERKT_EUliE_EEviT1_ --------------------------
	.section	.text._ZN2at6native18elementwise_kernelILi128ELi4EZNS0_22gpu_kernel_impl_nocastINS0_13BinaryFunctorIhhhNS0_17BitwiseAndFunctorIhEEEEEEvRNS_18TensorIteratorBaseERKT_EUliE_EEviT1_,"ax",@progbits
	.align	128
        .global         _ZN2at6native18elementwise_kernelILi128ELi4EZNS0_22gpu_kernel_impl_nocastINS0_13BinaryFunctorIhhhNS0_17BitwiseAndFunctorIhEEEEEEvRNS_18TensorIteratorBaseERKT_EUliE_EEviT1_
        .type           _ZN2at6native18elementwise_kernelILi128ELi4EZNS0_22gpu_kernel_impl_nocastINS0_13BinaryFunctorIhhhNS0_17BitwiseAndFunctorIhEEEEEEvRNS_18TensorIteratorBaseERKT_EUliE_EEviT1_,@function
        .size           _ZN2at6native18elementwise_kernelILi128ELi4EZNS0_22gpu_kernel_impl_nocastINS0_13BinaryFunctorIhhhNS0_17BitwiseAndFunctorIhEEEEEEvRNS_18TensorIteratorBaseERKT_EUliE_EEviT1_,(.L_x_26367 - _ZN2at6native18elementwise_kernelILi128ELi4EZNS0_22gpu_kernel_impl_nocastINS0_13BinaryFunctorIhhhNS0_17BitwiseAndFunctorIhEEEEEEvRNS_18TensorIteratorBaseERKT_EUliE_EEviT1_)
        .other          _ZN2at6native18elementwise_kernelILi128ELi4EZNS0_22gpu_kernel_impl_nocastINS0_13BinaryFunctorIhhhNS0_17BitwiseAndFunctorIhEEEEEEvRNS_18TensorIteratorBaseERKT_EUliE_EEviT1_,@"STO_CUDA_ENTRY STV_DEFAULT"
_ZN2at6native18elementwise_kernelILi128ELi4EZNS0_22gpu_kernel_impl_nocastINS0_13BinaryFunctorIhhhNS0_17BitwiseAndFunctorIhEEEEEEvRNS_18TensorIteratorBaseERKT_EUliE_EEviT1_:
.text._ZN2at6native18elementwise_kernelILi128ELi4EZNS0_22gpu_kernel_impl_nocastINS0_13BinaryFunctorIhhhNS0_17BitwiseAndFunctorIhEEEEEEvRNS_18TensorIteratorBaseERKT_EUliE_EEviT1_:
        /* <DEDUP_REMOVED lines=363> */
.L_x_26083:
        /* <DEDUP_REMOVED lines=14> */
.L_x_26082:
[----:B------:R-:W-:Y:S05]  /*1790*/  BSYNC B0 ;  /* 0x0000000000007941 */ /* 0x000fea0003800000 */
.L_x_26081:
        /* <DEDUP_REMOVED lines=356> */
.L_x_26086:
        /* <DEDUP_REMOVED lines=369> */
.L_x_26087:
        /* <DEDUP_REMOVED lines=14> */
.L_x_26085:
[----:B------:R-:W-:Y:S05]  /*45d0*/  BSYNC B0 ;  /* 0x0000000000007941 */ /* 0x000fea0003800000 */
.L_x_26084:
        /* <DEDUP_REMOVED lines=355> */
.L_x_26088:
        /* <DEDUP_REMOVED lines=14> */
.L_x_26089:
        /* <DEDUP_REMOVED lines=9> */
.L_x_26367:


//--------------------- .text._ZN2at6native27unrolled_elementwise_kernelINS0_13BinaryFunctorIhhhNS0_17BitwiseAndFunctorIhEEEESt5arrayIPcLm3EELi4E23TrivialOffsetCalculatorILi2EjES9_ILi1EjENS0_6memory15LoadWithoutCastENSC_16StoreWithoutCastEEEviT_T0_T2_T3_T4_T5_ --------------------------
	.section	.text._ZN2at6native27unrolled_elementwise_kernelINS0_13BinaryFunctorIhhhNS0_17BitwiseAndFunctorIhEEEESt5arrayIPcLm3EELi4E23TrivialOffsetCalculatorILi2EjES9_ILi1EjENS0_6memory15LoadWithoutCastENSC_16StoreWithoutCastEEEviT_T0_T2_T3_T4_T5_,"ax",@progbits
	.align	128
        .global         _ZN2at6native27unrolled_elementwise_kernelINS0_13BinaryFunctorIhhhNS0_17BitwiseAndFunctorIhEEEESt5arrayIPcLm3EELi4E23TrivialOffsetCalculatorILi2EjES9_ILi1EjENS0_6memory15LoadWithoutCastENSC_16StoreWithoutCastEEEviT_T0_T2_T3_T4_T5_
        .type           _ZN2at6native27unrolled_elementwise_kernelINS0_13BinaryFunctorIhhhNS0_17BitwiseAndFunctorIhEEEESt5arrayIPcLm3EELi4E23TrivialOffsetCalculatorILi2EjES9_ILi1EjENS0_6memory15LoadWithoutCastENSC_16StoreWithoutCastEEEviT_T0_T2_T3_T4_T5_,@function
        .size           _ZN2at6native27unrolled_elementwise_kernelINS0_13BinaryFunctorIhhhNS0_17BitwiseAndFunctorIhEEEESt5arrayIPcLm3EELi4E23TrivialOffsetCalculatorILi2EjES9_ILi1EjENS0_6memory15LoadWithoutCastENSC_16StoreWithoutCastEEEviT_T0_T2_T3_T4_T5_,(.L_x_26368 - _ZN2at6native27unrolled_elementwise_kernelINS0_13BinaryFunctorIhhhNS0_17BitwiseAndFunctorIhEEEESt5arrayIPcLm3EELi4E23TrivialOffsetCalculatorILi2EjES9_ILi1EjENS0_6memory15LoadWithoutCastENSC_16StoreWithoutCastEEEviT_T0_T2_T3_T4_T5_)
        .other          _ZN2at6native27unrolled_elementwise_kernelINS0_13BinaryFunctorIhhhNS0_17BitwiseAndFunctorIhEEEESt5arrayIPcLm3EELi4E23TrivialOffsetCalculatorILi2EjES9_ILi1EjENS0_6memory15LoadWithoutCastENSC_16StoreWithoutCastEEEviT_T0_T2_T3_T4_T5_,@"STO_CUDA_ENTRY STV_DEFAULT"
_ZN2at6native27unrolled_elementwise_kernelINS0_13BinaryFunctorIhhhNS0_17BitwiseAndFunctorIhEEEESt5arrayIPcLm3EELi4E23TrivialOffsetCalculatorILi2EjES9_ILi1EjENS0_6memory15LoadWithoutCastENSC_16StoreWithoutCastEEEviT_T0_T2_T3_T4_T5_:
.text._ZN2at6native27unrolled_elementwise_kernelINS0_13BinaryFunctorIhhhNS0_17BitwiseAndFunctorIhEEEESt5arrayIPcLm3EELi4E23TrivialOffsetCalculatorILi2EjES9_ILi1EjENS0_6memory15LoadWithoutCastENSC_16StoreWithoutCastEEEviT_T0_T2_T3_T4_T5_:
        /* <DEDUP_REMOVED lines=83> */
.L_x_26091:
[----:B------:R-:W-:Y:S05]  /*0530*/  BSYNC B0 ;  /* 0x0000000000007941 */ /* 0x000fea0003800000 */
.L_x_26090:
        /* <DEDUP_REMOVED lines=9> */
.L_x_26092:
        /* <DEDUP_REMOVED lines=11> */
.L_x_26368:


//--------------------- .text._ZN2at6native29vectorized_elementwise_kernelILi2ENS0_13BinaryFunctorIhhhNS0_17BitwiseAndFunctorIhEEEESt5arrayIPcLm3EEEEviT0_T1_ --------------------------
	.section	.text._ZN2at6native29vectorized_elementwise_kernelILi2ENS0_13BinaryFunctorIhhhNS0_17BitwiseAndFunctorIhEEEESt5arrayIPcLm3EEEEviT0_T1_,"ax",@progbits
	.align	128
        .global         _ZN2at6native29vectorized_elementwise_kernelILi2ENS0_13BinaryFunctorIhhhNS0_17BitwiseAndFunctorIhEEEESt5arrayIPcLm3EEEEviT0_T1_
        .type           _ZN2at6native29vectorized_elementwise_kernelILi2ENS0_13BinaryFunctorIhhhNS0_17BitwiseAndFunctorIhEEEESt5arrayIPcLm3EEEEviT0_T1_,@function
        .size           _ZN2at6native29vectorized_elementwise_kernelILi2ENS0_13BinaryFunctorIhhhNS0_17BitwiseAndFunctorIhEEEESt5arrayIPcLm3EEEEviT0_T1_,(.L_x_26369 - _ZN2at6native29vectorized_elementwise_kernelILi2ENS0_13BinaryFunctorIhhhNS0_17BitwiseAndFunctorIhEEEESt5arrayIPcLm3EEEEviT0_T1_)
        .other          _ZN2at6native29vectorized_elementwise_kernelILi2ENS0_13BinaryFunctorIhhhNS0_17BitwiseAndFunctorIhEEEESt5arrayIPcLm3EEEEviT0_T1_,@"STO_CUDA_ENTRY STV_DEFAULT"
_ZN2at6native29vectorized_elementwise_kernelILi2ENS0_13BinaryFunctorIhhhNS0_17BitwiseAndFunctorIhEEEESt5arrayIPcLm3EEEEviT0_T1_:
.text._ZN2at6native29vectorized_elementwise_kernelILi2ENS0_13BinaryFunctorIhhhNS0_17BitwiseAndFunctorIhEEEESt5arrayIPcLm3EEEEviT0_T1_:
        /* <DEDUP_REMOVED lines=69> */
.L_x_26093:
        /* <DEDUP_REMOVED lines=138> */
.L_x_26096:
        /* <DEDUP_REMOVED lines=8> */
.L_x_26097:
        /* <DEDUP_REMOVED lines=8> */
.L_x_26098:
        /* <DEDUP_REMOVED lines=9> */
.L_x_26099:
[----:B------:R-:W-:Y:S05]  /*0e80*/  BSYNC B1 ;  /* 0x0000000000017941 */ /* 0x000fea0003800000 */
.L_x_26095:
[----:B------:R-:W-:-:S13]  /*0e90*/  ISETP.GE.AND P0, PT, R4, R3, PT ;  /* 0x000000030400720c */ /* 0x000fda0003f06270 */
[----:B------:R-:W3:Y:S01]  /*0ea0*/  @!P0 LDC.64 R8, c[0x0][0x218] ;  /* 0x00008600ff088b82 */ /* 0x000ee20000000a00 */
[C---:B012---:R-:W-:Y:S02]  /*0eb0*/  @!P0 VIADD R7, R4.reuse, UR4 ;  /* 0x0000000404078c36 */ /* 0x047fe40008000000 */
[----:B------:R-:W-:-:S03]  /*0ec0*/  @!P0 VIADD R4, R4, 0x80 ;  /* 0x0000008004048836 */ /* 0x000fc60000000000 */
[----:B---3--:R-:W-:-:S05]  /*0ed0*/  @!P0 IADD3 R6, P1, R7, R8, RZ ;  /* 0x0000000807068210 */ /* 0x008fca0007f3e0ff */
[----:B------:R-:W-:-:S05]  /*0ee0*/  @!P0 IMAD.X R7, RZ, RZ, R9, P1 ;  /* 0x000000ffff078224 */ /* 0x000fca00008e0609 */
[----:B------:R2:W-:Y:S03]  /*0ef0*/  @!P0 STG.E.U8 desc[UR12][R6.64], R0 ;  /* 0x0000000006008986 */ /* 0x0005e6000c10110c */
.L_x_26100:
[----:B------:R-:W-:Y:S05]  /*0f00*/  BSYNC B0 ;  /* 0x0000000000007941 */ /* 0x000fea0003800000 */
.L_x_26094:
        /* <DEDUP_REMOVED lines=9> */
.L_x_26101:
        /* <DEDUP_REMOVED lines=14> */
.L_x_26369:


//--------------------- .text._ZN2at6native29vectorized_elementwise_kernelILi4ENS0_13BinaryFunctorIhhhNS0_17BitwiseAndFunctorIhEEEESt5arrayIPcLm3EEEEviT0_T1_ --------------------------
	.section	.text._ZN2at6native29vectorized_elementwise_kernelILi4ENS0_13BinaryFunctorIhhhNS0_17BitwiseAndFunctorIhEEEESt5arrayIPcLm3EEEEviT0_T1_,"ax",@progbits
	.align	128
        .global         _ZN2at6native29vectorized_elementwise_kernelILi4ENS0_13BinaryFunctorIhhhNS0_17BitwiseAndFunctorIhEEEESt5arrayIPcLm3EEEEviT0_T1_
        .type           _ZN2at6native29vectorized_elementwise_kernelILi4ENS0_13BinaryFunctorIhhhNS0_17BitwiseAndFunctorIhEEEESt5arrayIPcLm3EEEEviT0_T1_,@function
        .size           _ZN2at6native29vectorized_elementwise_kernelILi4ENS0_13BinaryFunctorIhhhNS0_17BitwiseAndFunctorIhEEEESt5arrayIPcLm3EEEEviT0_T1_,(.L_x_26370 - _ZN2at6native29vectorized_elementwise_kernelILi4ENS0_13BinaryFunctorIhhhNS0_17BitwiseAndFunctorIhEEEESt5arrayIPcLm3EEEEviT0_T1_)
        .other          _ZN2at6native29vectorized_elementwise_kernelILi4ENS0_13BinaryFunctorIhhhNS0_17BitwiseAndFunctorIhEEEESt5arrayIPcLm3EEEEviT0_T1_,@"STO_CUDA_ENTRY STV_DEFAULT"
_ZN2at6native29vectorized_elementwise_kernelILi4ENS0_13BinaryFunctorIhhhNS0_17BitwiseAndFunctorIhEEEESt5arrayIPcLm3EEEEviT0_T1_:
.text._ZN2at6native29vectorized_elementwise_kernelILi4ENS0_13BinaryFunctorIhhhNS0_17BitwiseAndFunctorIhEEEESt5arrayIPcLm3EEEEviT0_T1_:
        /* <DEDUP_REMOVED lines=65> */
.L_x_26102:
        /* <DEDUP_REMOVED lines=138> */
.L_x_26105:
        /* <DEDUP_REMOVED lines=8> */
.L_x_26106:
        /* <DEDUP_REMOVED lines=8> */
.L_x_26107:
        /* <DEDUP_REMOVED lines=9> */
.L_x_26108:
[----:B------:R-:W-:Y:S05]  /*0e40*/  BSYNC B1 ;  /* 0x0000000000017941 */ /* 0x000fea0003800000 */
.L_x_26104:
[----:B------:R-:W-:-:S13]  /*0e50*/  ISETP.GE.AND P0, PT, R4, R3, PT ;  /* 0x000000030400720c */ /* 0x000fda0003f06270 */
[----:B------:R-:W3:Y:S01]  /*0e60*/  @!P0 LDC.64 R8, c[0x0][0x218] ;  /* 0x00008600ff088b82 */ /* 0x000ee20000000a00 */
[C---:B012---:R-:W-:Y:S02]  /*0e70*/  @!P0 VIADD R7, R4.reuse, UR4 ;  /* 0x0000000404078c36 */ /* 0x047fe40008000000 */
[----:B------:R-:W-:-:S03]  /*0e80*/  @!P0 VIADD R4, R4, 0x80 ;  /* 0x0000008004048836 */ /* 0x000fc60000000000 */
[----:B---3--:R-:W-:-:S05]  /*0e90*/  @!P0 IADD3 R6, P1, R7, R8, RZ ;  /* 0x0000000807068210 */ /* 0x008fca0007f3e0ff */
[----:B------:R-:W-:-:S05]  /*0ea0*/  @!P0 IMAD.X R7, RZ, RZ, R9, P1 ;  /* 0x000000ffff078224 */ /* 0x000fca00008e0609 */
[----:B------:R2:W-:Y:S03]  /*0eb0*/  @!P0 STG.E.U8 desc[UR12][R6.64], R0 ;  /* 0x0000000006008986 */ /* 0x0005e6000c10110c */
.L_x_26109:
[----:B------:R-:W-:Y:S05]  /*0ec0*/  BSYNC B0 ;  /* 0x0000000000007941 */ /* 0x000fea0003800000 */
.L_x_26103:
        /* <DEDUP_REMOVED lines=9> */
.L_x_26110:
        /* <DEDUP_REMOVED lines=10> */
.L_x_26370:


//--------------------- .text._ZN2at6native29vectorized_elementwise_kernelILi8ENS0_13BinaryFunctorIhhhNS0_17BitwiseAndFunctorIhEEEESt5arrayIPcLm3EEEEviT0_T1_ --------------------------
	.section	.text._ZN2at6native29vectorized_elementwise_kernelILi8ENS0_13BinaryFunctorIhhhNS0_17BitwiseAndFunctorIhEEEESt5arrayIPcLm3EEEEviT0_T1_,"ax",@progbits
	.align	128
        .global         _ZN2at6native29vectorized_elementwise_kernelILi8ENS0_13BinaryFunctorIhhhNS0_17BitwiseAndFunctorIhEEEESt5arrayIPcLm3EEEEviT0_T1_
        .type           _ZN2at6native29vectorized_elementwise_kernelILi8ENS0_13BinaryFunctorIhhhNS0_17BitwiseAndFunctorIhEEEESt5arrayIPcLm3EEEEviT0_T1_,@function
        .size           _ZN2at6native29vectorized_elementwise_kernelILi8ENS0_13BinaryFunctorIhhhNS0_17BitwiseAndFunctorIhEEEESt5arrayIPcLm3EEEEviT0_T1_,(.L_x_26371 - _ZN2at6native29vectorized_elementwise_kernelILi8ENS0_13BinaryFunctorIhhhNS0_17BitwiseAndFunctorIhEEEESt5arrayIPcLm3EEEEviT0_T1_)
        .other          _ZN2at6native29vectorized_elementwise_kernelILi8ENS0_13BinaryFunctorIhhhNS0_17BitwiseAndFunctorIhEEEESt5arrayIPcLm3EEEEviT0_T1_,@"STO_CUDA_ENTRY STV_DEFAULT"
_ZN2at6native29vectorized_elementwise_kernelILi8ENS0_13BinaryFunctorIhhhNS0_17BitwiseAndFunctorIhEEEESt5arrayIPcLm3EEEEviT0_T1_:
.text._ZN2at6native29vectorized_elementwise_kernelILi8ENS0_13BinaryFunctorIhhhNS0_17BitwiseAndFunctorIhEEEESt5arrayIPcLm3EEEEviT0_T1_:
        /* <DEDUP_REMOVED lines=60> */
.L_x_26111:
        /* <DEDUP_REMOVED lines=138> */
.L_x_26114:
        /* <DEDUP_REMOVED lines=8> */
.L_x_26115:
        /* <DEDUP_REMOVED lines=8> */
.L_x_26116:
        /* <DEDUP_REMOVED lines=9> */
.L_x_26117:
[----:B------:R-:W-:Y:S05]  /*0df0*/  BSYNC B1 ;  /* 0x0000000000017941 */ /* 0x000fea0003800000 */
.L_x_26113:
[----:B------:R-:W-:-:S13]  /*0e00*/  ISETP.GE.AND P0, PT, R4, R3, PT ;  /* 0x000000030400720c */ /* 0x000fda0003f06270 */
[----:B------:R-:W3:Y:S01]  /*0e10*/  @!P0 LDC.64 R8, c[0x0][0x218] ;  /* 0x00008600ff088b82 */ /* 0x000ee20000000a00 */
[C---:B012---:R-:W-:Y:S02]  /*0e20*/  @!P0 VIADD R7, R4.reuse, UR4 ;  /* 0x0000000404078c36 */ /* 0x047fe40008000000 */
[----:B------:R-:W-:-:S03]  /*0e30*/  @!P0 VIADD R4, R4, 0x80 ;  /* 0x0000008004048836 */ /* 0x000fc60000000000 */
[----:B---3--:R-:W-:-:S05]  /*0e40*/  @!P0 IADD3 R6, P1, R7, R8, RZ ;  /* 0x0000000807068210 */ /* 0x008fca0007f3e0ff */
[----:B------:R-:W-:-:S05]  /*0e50*/  @!P0 IMAD.X R7, RZ, RZ, R9, P1 ;  /* 0x000000ffff078224 */ /* 0x000fca00008e0609 */
[----:B------:R2:W-:Y:S03]  /*0e60*/  @!P0 STG.E.U8 desc[UR12][R6.64], R0 ;  /* 0x0000000006008986 */ /* 0x0005e6000c10110c */
.L_x_26118:
[----:B------:R-:W-:Y:S05]  /*0e70*/  BSYNC B0 ;  /* 0x0000000000007941 */ /* 0x000fea0003800000 */
.L_x_26112:
        /* <DEDUP_REMOVED lines=9> */
.L_x_26119:
        /* <DEDUP_REMOVED lines=15> */
.L_x_26371:


//--------------------- .nv.global.init           --------------------------
	.section	.nv.global.init,"aw",@progbits
.nv.global.init:
	.type		$str$7,@object
	.size		$str$7,(__unnamed_9 - $str$7)
$str$7:
        /*0000*/ 	.byte	0x66, 0x61, 0x6c, 0x73, 0x65, 0x00
	.type		__unnamed_9,@object
	.size		__unnamed_9,(__unnamed_1 - __unnamed_9)
__unnamed_9:
        /*0006*/ 	.byte	0x66, 0x65, 0x74, 0x63, 0x68, 0x5f, 0x61, 0x6e, 0x64, 0x5f, 0x63, 0x61, 0x73, 0x74, 0x00
	.type		__unnamed_1,@object
	.size		__unnamed_1,(__unnamed_5 - __unnamed_1)
__unnamed_1:
        /*0015*/ 	.byte	0x66, 0x65, 0x74, 0x63, 0x68, 0x5f, 0x61, 0x6e, 0x64, 0x5f, 0x63, 0x61, 0x73, 0x74, 0x00
	.type		__unnamed_5,@object
	.size		__unnamed_5,(__unnamed_11 - __unnamed_5)
__unnamed_5:
        /*0024*/ 	.byte	0x66, 0x65, 0x74, 0x63, 0x68, 0x5f, 0x61, 0x6e, 0x64, 0x5f, 0x63, 0x61, 0x73, 0x74, 0x00
	.type		__unnamed_11,@object
	.size		__unnamed_11,(__unnamed_3 - __unnamed_11)
__unnamed_11:
        /*0033*/ 	.byte	0x66, 0x65, 0x74, 0x63, 0x68, 0x5f, 0x61, 0x6e, 0x64, 0x5f, 0x63, 0x61, 0x73, 0x74, 0x00
	.type		__unnamed_3,@object
	.size		__unnamed_3,(__unnamed_7 - __unnamed_3)
__unnamed_3:
        /*0042*/ 	.byte	0x66, 0x65, 0x74, 0x63, 0x68, 0x5f, 0x61, 0x6e, 0x64, 0x5f, 0x63, 0x61, 0x73, 0x74, 0x00
	.type		__unnamed_7,@object
	.size		__unnamed_7,(__unnamed_10 - __unnamed_7)
__unnamed_7:
        /*0051*/ 	.byte	0x66, 0x65, 0x74, 0x63, 0x68, 0x5f, 0x61, 0x6e, 0x64, 0x5f, 0x63, 0x61, 0x73, 0x74, 0x00
	.type		__unnamed_10,@object
	.size		__unnamed_10,(__unnamed_2 - __unnamed_10)
__unnamed_10:
        /*0060*/ 	.byte	0x63, 0x61, 0x73, 0x74, 0x5f, 0x61, 0x6e, 0x64, 0x5f, 0x73, 0x74, 0x6f, 0x72, 0x65, 0x00
	.type		__unnamed_2,@object
	.size		__unnamed_2,(__unnamed_6 - __unnamed_2)
__unnamed_2:
        /*006f*/ 	.byte	0x63, 0x61, 0x73, 0x74, 0x5f, 0x61, 0x6e, 0x64, 0x5f, 0x73, 0x74, 0x6f, 0x72, 0x65, 0x00
	.type		__unnamed_6,@object
	.size		__unnamed_6,(__unnamed_12 - __unnamed_6)
__unnamed_6:
        /*007e*/ 	.byte	0x63, 0x61, 0x73, 0x74, 0x5f, 0x61, 0x6e, 0x64, 0x5f, 0x73, 0x74, 0x6f, 0x72, 0x65, 0x00
	.type		__unnamed_12,@object
	.size		__unnamed_12,(__unnamed_4 - __unnamed_12)
__unnamed_12:
        /*008d*/ 	.byte	0x63, 0x61, 0x73, 0x74, 0x5f, 0x61, 0x6e, 0x64, 0x5f, 0x73, 0x74, 0x6f, 0x72, 0x65, 0x00
	.type		__unnamed_4,@object
	.size		__unnamed_4,(__unnamed_8 - __unnamed_4)
__unnamed_4:
        /*009c*/ 	.byte	0x63, 0x61, 0x73, 0x74, 0x5f, 0x61, 0x6e, 0x64, 0x5f, 0x73, 0x74, 0x6f, 0x72, 0x65, 0x00
	.type		__unnamed_8,@object
	.size		__unnamed_8,($str$8 - __unnamed_8)
__unnamed_8:
        /*00ab*/ 	.byte	0x63, 0x61, 0x73, 0x74, 0x5f, 0x61, 0x6e, 0x64, 0x5f, 0x73, 0x74, 0x6f, 0x72, 0x65, 0x00
	.type		$str$8,@object
	.size		$str$8,(.L_41 - $str$8)
$str$8:
        /*00ba*/ 	.byte	0x2f, 0x72, 0x6f, 0x6f, 0x74, 0x2f, 0x2e, 0x70, 0x79, 0x65, 0x6e, 0x76, 0x2f, 0x76, 0x65, 0x72
        /*00ca*/ 	.byte	0x73, 0x69, 0x6f, 0x6e, 0x73, 0x2f, 0x33, 0x2e, 0x31, 0x33, 0x2e, 0x31, 0x32, 0x2f, 0x6c, 0x69
        /*00da*/ 	.byte	0x62, 0x2f, 0x70, 0x79, 0x74, 0x68, 0x6f, 0x6e, 0x33, 0x2e, 0x31, 0x33, 0x2f, 0x73, 0x69, 0x74
        /*00ea*/ 	.byte	0x65, 0x2d, 0x70, 0x61, 0x63, 0x6b, 0x61, 0x67, 0x65, 0x73, 0x2f, 0x74, 0x6f, 0x72, 0x63, 0x68
        /*00fa*/ 	.byte	0x2f, 0x69, 0x6e, 0x63, 0x6c, 0x75, 0x64, 0x65, 0x2f, 0x63, 0x31, 0x30, 0x2f, 0x63, 0x6f, 0x72
        /*010a*/ 	.byte	0x65, 0x2f, 0x44, 0x79, 0x6e, 0x61, 0x6d, 0x69, 0x63, 0x43, 0x61, 0x73, 0x74, 0x2e, 0x68, 0x00
.L_41:


//--------------------- .nv.shared.reserved.0     --------------------------
	.section	.nv.shared.reserved.0,"aw",@nobits
	.weak		__nv_reservedSMEM_offset_0_alias
	.size		__nv_reservedSMEM_offset_0_alias, 0, 0
	.other		__nv_reservedSMEM_offset_0_alias,@"STO_CUDA_RESERVED_SHARED STV_DEFAULT"
__nv_reservedSMEM_offset_0_alias:
	.zero		0


//--------------------- .nv.global                --------------------------
	.section	.nv.global,"aw",@nobits
.nv.global:
	.type		_ZN57_INTERNAL_058b85fc_26_BinaryBitwiseOpsKernels_cu_f9fd63074cuda3std3__48in_placeE,@object
	.size		_ZN57_INTERNAL_058b85fc_26_BinaryBitwiseOpsKernels_cu_f9fd63074cuda3std3__48in_placeE,(_ZN57_INTERNAL_058b85fc_26_BinaryBitwiseOpsKernels_cu_f9fd63074cuda3std6ranges3__45__cpo8distanceE - _ZN57_INTERNAL_058b85fc_26_BinaryBitwiseOpsKernels_cu_f9fd63074cuda3std3__48in_placeE)
_ZN57_INTERNAL_058b85fc_26_BinaryBitwiseOpsKernels_cu_f9fd63074cuda3std3__48in_placeE:
	.zero		1
	.type		_ZN57_INTERNAL_058b85fc_26_BinaryBitwiseOpsKernels_cu_f9fd63074cuda3std6ranges3__45__cpo8distanceE,@object
	.size		_ZN57_INTERNAL_058b85fc_26_BinaryBitwiseOpsKernels_cu_f9fd63074cuda3std6ranges3__45__cpo8distanceE,(_ZN57_INTERNAL_058b85fc_26_BinaryBitwiseOpsKernels_cu_f9fd63074cuda3std3__45__cpo6cbeginE - _ZN57_INTERNAL_058b85fc_26_BinaryBitwiseOpsKernels_cu_f9fd63074cuda3std6ranges3__45__cpo8distanceE)
_ZN57_INTERNAL_058b85fc_26_BinaryBitwiseOpsKernels_cu_f9fd63074cuda3std6ranges3__45__cpo8distanceE:
	.zero		1
	.type		_ZN57_INTERNAL_058b85fc_26_BinaryBitwiseOpsKernels_cu_f9fd63074cuda3std3__45__cpo6cbeginE,@object
	.size		_ZN57_INTERNAL_058b85fc_26_BinaryBitwiseOpsKernels_cu_f9fd63074cuda3std3__45__cpo6cbeginE,(_ZN57_INTERNAL_058b85fc_26_BinaryBitwiseOpsKernels_cu_f9fd63074cuda3std6ranges3__45__cpo7advanceE - _ZN57_INTERNAL_058b85fc_26_BinaryBitwiseOpsKernels_cu_f9fd63074cuda3std3__45__cpo6cbeginE)
_ZN57_INTERNAL_058b85fc_26_BinaryBitwiseOpsKernels_cu_f9fd63074cuda3std3__45__cpo6cbeginE:
	.zero		1
	.type		_ZN57_INTERNAL_058b85fc_26_BinaryBitwiseOpsKernels_cu_f9fd63074cuda3std6ranges3__45__cpo7advanceE,@object
	.size		_ZN57_INTERNAL_058b85fc_26_BinaryBitwiseOpsKernels_cu_f9fd63074cuda3std6ranges3__45__cpo7advanceE,(_ZN57_INTERNAL_058b85fc_26_BinaryBitwiseOpsKernels_cu_f9fd63074cuda3std3__45__cpo7crbeginE - _ZN57_INTERNAL_058b85fc_26_BinaryBitwiseOpsKernels_cu_f9fd63074cuda3std6ranges3__45__cpo7advanceE)
_ZN57_INTERNAL_058b85fc_26_BinaryBitwiseOpsKernels_cu_f9fd63074cuda3std6ranges3__45__cpo7advanceE:
	.zero		1
	.type		_ZN57_INTERNAL_058b85fc_26_BinaryBitwiseOpsKernels_cu_f9fd63074cuda3std3__45__cpo7crbeginE,@object
	.size		_ZN57_INTERNAL_058b85fc_26_BinaryBitwiseOpsKernels_cu_f9fd63074cuda3std3__45__cpo7crbeginE,(_ZN57_INTERNAL_058b85fc_26_BinaryBitwiseOpsKernels_cu_f9fd63074cuda3std6ranges3__45__cpo4dataE - _ZN57_INTERNAL_058b85fc_26_BinaryBitwiseOpsKernels_cu_f9fd63074cuda3std3__45__cpo7crbeginE)
_ZN57_INTERNAL_058b85fc_26_BinaryBitwiseOpsKernels_cu_f9fd63074cuda3std3__45__cpo7crbeginE:
	.zero		1
	.type		_ZN57_INTERNAL_058b85fc_26_BinaryBitwiseOpsKernels_cu_f9fd63074cuda3std6ranges3__45__cpo4dataE,@object
	.size		_ZN57_INTERNAL_058b85fc_26_BinaryBitwiseOpsKernels_cu_f9fd63074cuda3std6ranges3__45__cpo4dataE,(_ZN57_INTERNAL_058b85fc_26_BinaryBitwiseOpsKernels_cu_f9fd63074cuda3std6ranges3__45__cpo5beginE - _ZN57_INTERNAL_058b85fc_26_BinaryBitwiseOpsKernels_cu_f9fd63074cuda3std6ranges3__45__cpo4dataE)
_ZN57_INTERNAL_058b85fc_26_BinaryBitwiseOpsKernels_cu_f9fd63074cuda3std6ranges3__45__cpo4dataE:
	.zero		1
	.type		_ZN57_INTERNAL_058b85fc_26_BinaryBitwiseOpsKernels_cu_f9fd63074cuda3std6ranges3__45__cpo5beginE,@object
	.size		_ZN57_INTERNAL_058b85fc_26_BinaryBitwiseOpsKernels_cu_f9fd63074cuda3std6ranges3__45__cpo5beginE,(_ZN57_INTERNAL_058b85fc_26_BinaryBitwiseOpsKernels_cu_f9fd63074cuda3std3__459_GLOBAL__N__058b85fc_26_BinaryBitwiseOpsKernels_cu_f9fd63076ignoreE - _ZN57_INTERNAL_058b85fc_26_BinaryBitwiseOpsKernels_cu_f9fd63074cuda3std6ranges3__45__cpo5beginE)
_ZN57_INTERNAL_058b85fc_26_BinaryBitwiseOpsKernels_cu_f9fd63074cuda3std6ranges3__45__cpo5beginE:
	.zero		1
	.type		_ZN57_INTERNAL_058b85fc_26_BinaryBitwiseOpsKernels_cu_f9fd63074cuda3std3__459_GLOBAL__N__058b85fc_26_BinaryBitwiseOpsKernels_cu_f9fd63076ignoreE,@object
	.size		_ZN57_INTERNAL_058b85fc_26_BinaryBitwiseOpsKernels_cu_f9fd63074cuda3std3__459_GLOBAL__N__058b85fc_26_BinaryBitwiseOpsKernels_cu_f9fd63076ignoreE,(_ZN57_INTERNAL_058b85fc_26_BinaryBitwiseOpsKernels_cu_f9fd63074cuda3std6ranges3__45__cpo4sizeE - _ZN57_INTERNAL_058b85fc_26_BinaryBitwiseOpsKernels_cu_f9fd63074cuda3std3__459_GLOBAL__N__058b85fc_26_BinaryBitwiseOpsKernels_cu_f9fd63076ignoreE)
_ZN57_INTERNAL_058b85fc_26_BinaryBitwiseOpsKernels_cu_f9fd63074cuda3std3__459_GLOBAL__N__058b85fc_26_BinaryBitwiseOpsKernels_cu_f9fd63076ignoreE:
	.zero		1
	.type		_ZN57_INTERNAL_058b85fc_26_BinaryBitwiseOpsKernels_cu_f9fd63074cuda3std6ranges3__45__cpo4sizeE,@object
	.size		_ZN57_INTERNAL_058b85fc_26_BinaryBitwiseOpsKernels_cu_f9fd63074cuda3std6ranges3__45__cpo4sizeE,(_ZN57_INTERNAL_058b85fc_26_BinaryBitwiseOpsKernels_cu_f9fd63074cuda3std3__45__cpo5beginE - _ZN57_INTERNAL_058b85fc_26_BinaryBitwiseOpsKernels_cu_f9fd63074cuda3std6ranges3__45__cpo4sizeE)
_ZN57_INTERNAL_058b85fc_26_BinaryBitwiseOpsKernels_cu_f9fd63074cuda3std6ranges3__45__cpo4sizeE:
	.zero		1
	.type		_ZN57_INTERNAL_058b85fc_26_BinaryBitwiseOpsKernels_cu_f9fd63074cuda3std3__45__cpo5beginE,@object
	.size		_ZN57_INTERNAL_058b85fc_26_BinaryBitwiseOpsKernels_cu_f9fd63074cuda3std3__45__cpo5beginE,(_ZN57_INTERNAL_058b85fc_26_BinaryBitwiseOpsKernels_cu_f9fd63074cuda3std6ranges3__45__cpo6cbeginE - _ZN57_INTERNAL_058b85fc_26_BinaryBitwiseOpsKernels_cu_f9fd63074cuda3std3__45__cpo5beginE)
_ZN57_INTERNAL_058b85fc_26_BinaryBitwiseOpsKernels_cu_f9fd63074cuda3std3__45__cpo5beginE:
	.zero		1
	.type		_ZN57_INTERNAL_058b85fc_26_BinaryBitwiseOpsKernels_cu_f9fd63074cuda3std6ranges3__45__cpo6cbeginE,@object
	.size		_ZN57_INTERNAL_058b85fc_26_BinaryBitwiseOpsKernels_cu_f9fd63074cuda3std6ranges3__45__cpo6cbeginE,(_ZN57_INTERNAL_058b85fc_26_BinaryBitwiseOpsKernels_cu_f9fd63074cuda3std3__45__cpo6rbeginE - _ZN57_INTERNAL_058b85fc_26_BinaryBitwiseOpsKernels_cu_f9fd63074cuda3std6ranges3__45__cpo6cbeginE)
_ZN57_INTERNAL_058b85fc_26_BinaryBitwiseOpsKernels_cu_f9fd63074cuda3std6ranges3__45__cpo6cbeginE:
	.zero		1
	.type		_ZN57_INTERNAL_058b85fc_26_BinaryBitwiseOpsKernels_cu_f9fd63074cuda3std3__45__cpo6rbeginE,@object
	.size		_ZN57_INTERNAL_058b85fc_26_BinaryBitwiseOpsKernels_cu_f9fd63074cuda3std3__45__cpo6rbeginE,(_ZN57_INTERNAL_058b85fc_26_BinaryBitwiseOpsKernels_cu_f9fd63074cuda3std6ranges3__45__cpo4nextE - _ZN57_INTERNAL_058b85fc_26_BinaryBitwiseOpsKernels_cu_f9fd63074cuda3std3__45__cpo6rbeginE)
_ZN57_INTERNAL_058b85fc_26_BinaryBitwiseOpsKernels_cu_f9fd63074cuda3std3__45__cpo6rbeginE:
	.zero		1
	.type		_ZN57_INTERNAL_058b85fc_26_BinaryBitwiseOpsKernels_cu_f9fd63074cuda3std6ranges3__45__cpo4nextE,@object
	.size		_ZN57_INTERNAL_058b85fc_26_BinaryBitwiseOpsKernels_cu_f9fd63074cuda3std6ranges3__45__cpo4nextE,(_ZN57_INTERNAL_058b85fc_26_BinaryBitwiseOpsKernels_cu_f9fd63074cuda3std6ranges3__45__cpo4swapE - _ZN57_INTERNAL_058b85fc_26_BinaryBitwiseOpsKernels_cu_f9fd63074cuda3std6ranges3__45__cpo4nextE)
_ZN57_INTERNAL_058b85fc_26_BinaryBitwiseOpsKernels_cu_f9fd63074cuda3std6ranges3__45__cpo4nextE:
	.zero		1
	.type		_ZN57_INTERNAL_058b85fc_26_BinaryBitwiseOpsKernels_cu_f9fd63074cuda3std6ranges3__45__cpo4swapE,@object
	.size		_ZN57_INTERNAL_058b85fc_26_BinaryBitwiseOpsKernels_cu_f9fd63074cuda3std6ranges3__45__cpo4swapE,(_ZN57_INTERNAL_058b85fc_26_BinaryBitwiseOpsKernels_cu_f9fd63074cuda3std3__420unreachable_sentinelE - _ZN57_INTERNAL_058b85fc_26_BinaryBitwiseOpsKernels_cu_f9fd63074cuda3std6ranges3__45__cpo4swapE)
_ZN57_INTERNAL_058b85fc_26_BinaryBitwiseOpsKernels_cu_f9fd63074cuda3std6ranges3__45__cpo4swapE:
	.zero		1
	.type		_ZN57_INTERNAL_058b85fc_26_BinaryBitwiseOpsKernels_cu_f9fd63074cuda3std3__420unreachable_sentinelE,@object
	.size		_ZN57_INTERNAL_058b85fc_26_BinaryBitwiseOpsKernels_cu_f9fd63074cuda3std3__420unreachable_sentinelE,(_ZN57_INTERNAL_058b85fc_26_BinaryBitwiseOpsKernels_cu_f9fd63076thrust23THRUST_300001_SM_900_NS6system6detail10sequential3seqE - _ZN57_INTERNAL_058b85fc_26_BinaryBitwiseOpsKernels_cu_f9fd63074cuda3std3__420unreachable_sentinelE)
_ZN57_INTERNAL_058b85fc_26_BinaryBitwiseOpsKernels_cu_f9fd63074cuda3std3__420unreachable_sentinelE:
	.zero		1
	.type		_ZN57_INTERNAL_058b85fc_26_BinaryBitwiseOpsKernels_cu_f9fd63076thrust23THRUST_300001_SM_900_NS6system6detail10sequential3seqE,@object
	.size		_ZN57_INTERNAL_058b85fc_26_BinaryBitwiseOpsKernels_cu_f9fd63076thrust23THRUST_300001_SM_900_NS6system6detail10sequential3seqE,(_ZN57_INTERNAL_058b85fc_26_BinaryBitwiseOpsKernels_cu_f9fd63074cuda3std3__45__cpo4cendE - _ZN57_INTERNAL_058b85fc_26_BinaryBitwiseOpsKernels_cu_f9fd63076thrust23THRUST_300001_SM_900_NS6system6detail10sequential3seqE)
_ZN57_INTERNAL_058b85fc_26_BinaryBitwiseOpsKernels_cu_f9fd63076thrust23THRUST_300001_SM_900_NS6system6detail10sequential3seqE:
	.zero		1
	.type		_ZN57_INTERNAL_058b85fc_26_BinaryBitwiseOpsKernels_cu_f9fd63074cuda3std3__45__cpo4cendE,@object
	.size		_ZN57_INTERNAL_058b85fc_26_BinaryBitwiseOpsKernels_cu_f9fd63074cuda3std3__45__cpo4cendE,(_ZN57_INTERNAL_058b85fc_26_BinaryBitwiseOpsKernels_cu_f9fd63074cuda3std6ranges3__45__cpo9iter_swapE - _ZN57_INTERNAL_058b85fc_26_BinaryBitwiseOpsKernels_cu_f9fd63074cuda3std3__45__cpo4cendE)
_ZN57_INTERNAL_058b85fc_26_BinaryBitwiseOpsKernels_cu_f9fd63074cuda3std3__45__cpo4cendE:
	.zero		1
	.type		_ZN57_INTERNAL_058b85fc_26_BinaryBitwiseOpsKernels_cu_f9fd63074cuda3std6ranges3__45__cpo9iter_swapE,@object
	.size		_ZN57_INTERNAL_058b85fc_26_BinaryBitwiseOpsKernels_cu_f9fd63074cuda3std6ranges3__45__cpo9iter_swapE,(_ZN57_INTERNAL_058b85fc_26_BinaryBitwiseOpsKernels_cu_f9fd63074cuda3std3__45__cpo5crendE - _ZN57_INTERNAL_058b85fc_26_BinaryBitwiseOpsKernels_cu_f9fd63074cuda3std6ranges3__45__cpo9iter_swapE)
_ZN57_INTERNAL_058b85fc_26_BinaryBitwiseOpsKernels_cu_f9fd63074cuda3std6ranges3__45__cpo9iter_swapE:
	.zero		1
	.type		_ZN57_INTERNAL_058b85fc_26_BinaryBitwiseOpsKernels_cu_f9fd63074cuda3std3__45__cpo5crendE,@object
	.size		_ZN57_INTERNAL_058b85fc_26_BinaryBitwiseOpsKernels_cu_f9fd63074cuda3std3__45__cpo5crendE,(_ZN57_INTERNAL_058b85fc_26_BinaryBitwiseOpsKernels_cu_f9fd63074cuda3std6ranges3__45__cpo5cdataE - _ZN57_INTERNAL_058b85fc_26_BinaryBitwiseOpsKernels_cu_f9fd63074cuda3std3__45__cpo5crendE)
_ZN57_INTERNAL_058b85fc_26_BinaryBitwiseOpsKernels_cu_f9fd63074cuda3std3__45__cpo5crendE:
	.zero		1
	.type		_ZN57_INTERNAL_058b85fc_26_BinaryBitwiseOpsKernels_cu_f9fd63074cuda3std6ranges3__45__cpo5cdataE,@object
	.size		_ZN57_INTERNAL_058b85fc_26_BinaryBitwiseOpsKernels_cu_f9fd63074cuda3std6ranges3__45__cpo5cdataE,(_ZN57_INTERNAL_058b85fc_26_BinaryBitwiseOpsKernels_cu_f9fd63074cuda3std6ranges3__45__cpo3endE - _ZN57_INTERNAL_058b85fc_26_BinaryBitwiseOpsKernels_cu_f9fd63074cuda3std6ranges3__45__cpo5cdataE)
_ZN57_INTERNAL_058b85fc_26_BinaryBitwiseOpsKernels_cu_f9fd63074cuda3std6ranges3__45__cpo5cdataE:
	.zero		1
	.type		_ZN57_INTERNAL_058b85fc_26_BinaryBitwiseOpsKernels_cu_f9fd63074cuda3std6ranges3__45__cpo3endE,@object
	.size		_ZN57_INTERNAL_058b85fc_26_BinaryBitwiseOpsKernels_cu_f9fd63074cuda3std6ranges3__45__cpo3endE,(_ZN57_INTERNAL_058b85fc_26_BinaryBitwiseOpsKernels_cu_f9fd63074cuda3std3__419piecewise_constructE - _ZN57_INTERNAL_058b85fc_26_BinaryBitwiseOpsKernels_cu_f9fd63074cuda3std6ranges3__45__cpo3endE)
_ZN57_INTERNAL_058b85fc_26_BinaryBitwiseOpsKernels_cu_f9fd63074cuda3std6ranges3__45__cpo3endE:
	.zero		1
	.type		_ZN57_INTERNAL_058b85fc_26_BinaryBitwiseOpsKernels_cu_f9fd63074cuda3std3__419piecewise_constructE,@object
	.size		_ZN57_INTERNAL_058b85fc_26_BinaryBitwiseOpsKernels_cu_f9fd63074cuda3std3__419piecewise_constructE,(_ZN57_INTERNAL_058b85fc_26_BinaryBitwiseOpsKernels_cu_f9fd63074cuda3std6ranges3__45__cpo5ssizeE - _ZN57_INTERNAL_058b85fc_26_BinaryBitwiseOpsKernels_cu_f9fd63074cuda3std3__419piecewise_constructE)
_ZN57_INTERNAL_058b85fc_26_BinaryBitwiseOpsKernels_cu_f9fd63074cuda3std3__419piecewise_constructE:
	.zero		1
	.type		_ZN57_INTERNAL_058b85fc_26_BinaryBitwiseOpsKernels_cu_f9fd63074cuda3std6ranges3__45__cpo5ssizeE,@object
	.size		_ZN57_INTERNAL_058b85fc_26_BinaryBitwiseOpsKernels_cu_f9fd63074cuda3std6ranges3__45__cpo5ssizeE,(_ZN57_INTERNAL_058b85fc_26_BinaryBitwiseOpsKernels_cu_f9fd63074cuda3std3__45__cpo3endE - _ZN57_INTERNAL_058b85fc_26_BinaryBitwiseOpsKernels_cu_f9fd63074cuda3std6ranges3__45__cpo5ssizeE)
_ZN57_INTERNAL_058b85fc_26_BinaryBitwiseOpsKernels_cu_f9fd63074cuda3std6ranges3__45__cpo5ssizeE:
	.zero		1
	.type		_ZN57_INTERNAL_058b85fc_26_BinaryBitwiseOpsKernels_cu_f9fd63074cuda3std3__45__cpo3endE,@object
	.size		_ZN57_INTERNAL_058b85fc_26_BinaryBitwiseOpsKernels_cu_f9fd63074cuda3std3__45__cpo3endE,(_ZN57_INTERNAL_058b85fc_26_BinaryBitwiseOpsKernels_cu_f9fd63074cuda3std6ranges3__45__cpo4cendE - _ZN57_INTERNAL_058b85fc_26_BinaryBitwiseOpsKernels_cu_f9fd63074cuda3std3__45__cpo3endE)
_ZN57_INTERNAL_058b85fc_26_BinaryBitwiseOpsKernels_cu_f9fd63074cuda3std3__45__cpo3endE:
	.zero		1
	.type		_ZN57_INTERNAL_058b85fc_26_BinaryBitwiseOpsKernels_cu_f9fd63074cuda3std6ranges3__45__cpo4cendE,@object
	.size		_ZN57_INTERNAL_058b85fc_26_BinaryBitwiseOpsKernels_cu_f9fd63074cuda3std6ranges3__45__cpo4cendE,(_ZN57_INTERNAL_058b85fc_26_BinaryBitwiseOpsKernels_cu_f9fd63074cuda3std3__45__cpo4rendE - _ZN57_INTERNAL_058b85fc_26_BinaryBitwiseOpsKernels_cu_f9fd63074cuda3std6ranges3__45__cpo4cendE)
_ZN57_INTERNAL_058b85fc_26_BinaryBitwiseOpsKernels_cu_f9fd63074cuda3std6ranges3__45__cpo4cendE:
	.zero		1
	.type		_ZN57_INTERNAL_058b85fc_26_BinaryBitwiseOpsKernels_cu_f9fd63074cuda3std3__45__cpo4rendE,@object
	.size		_ZN57_INTERNAL_058b85fc_26_BinaryBitwiseOpsKernels_cu_f9fd63074cuda3std3__45__cpo4rendE,(_ZN57_INTERNAL_058b85fc_26_BinaryBitwiseOpsKernels_cu_f9fd63074cuda3std6ranges3__45__cpo4prevE - _ZN57_INTERNAL_058b85fc_26_BinaryBitwiseOpsKernels_cu_f9fd63074cuda3std3__45__cpo4rendE)
_ZN57_INTERNAL_058b85fc_26_BinaryBitwiseOpsKernels_cu_f9fd63074cuda3std3__45__cpo4rendE:
	.zero		1
	.type		_ZN57_INTERNAL_058b85fc_26_BinaryBitwiseOpsKernels_cu_f9fd63074cuda3std6ranges3__45__cpo4prevE,@object
	.size		_ZN57_INTERNAL_058b85fc_26_BinaryBitwiseOpsKernels_cu_f9fd63074cuda3std6ranges3__45__cpo4prevE,(_ZN57_INTERNAL_058b85fc_26_BinaryBitwiseOpsKernels_cu_f9fd63074cuda3std6ranges3__45__cpo9iter_moveE - _ZN57_INTERNAL_058b85fc_26_BinaryBitwiseOpsKernels_cu_f9fd63074cuda3std6ranges3__45__cpo4prevE)
_ZN57_INTERNAL_058b85fc_26_BinaryBitwiseOpsKernels_cu_f9fd63074cuda3std6ranges3__45__cpo4prevE:
	.zero		1
	.type		_ZN57_INTERNAL_058b85fc_26_BinaryBitwiseOpsKernels_cu_f9fd63074cuda3std6ranges3__45__cpo9iter_moveE,@object
	.size		_ZN57_INTERNAL_058b85fc_26_BinaryBitwiseOpsKernels_cu_f9fd63074cuda3std6ranges3__45__cpo9iter_moveE,(.L_25 - _ZN57_INTERNAL_058b85fc_26_BinaryBitwiseOpsKernels_cu_f9fd63074cuda3std6ranges3__45__cpo9iter_moveE)
_ZN57_INTERNAL_058b85fc_26_BinaryBitwiseOpsKernels_cu_f9fd63074cuda3std6ranges3__45__cpo9iter_moveE:
	.zero		1
.L_25:


//--------------------- .nv.constant0._ZN2at6native18elementwise_kernelILi128ELi4EZNS0_15gpu_kernel_implINS0_13AUnaryFunctorIbbbNS0_17BitwiseXorFunctorIbEEEEEEvRNS_18TensorIteratorBaseERKT_EUliE_EEviT1_ --------------------------
	.section	.nv.constant0._ZN2at6native18elementwise_kernelILi128ELi4EZNS0_15gpu_kernel_implINS0_13AUnaryFunctorIbbbNS0_17BitwiseXorFunctorIbEEEEEEvRNS_18TensorIteratorBaseERKT_EUliE_EEviT1_,"a",@progbits
	.sectionflags	@""
	.align	4
.nv.constant0._ZN2at6native18elementwise_kernelILi128ELi4EZNS0_15gpu_kernel_implINS0_13AUnaryFunctorIbbbNS0_17BitwiseXorFunctorIbEEEEEEvRNS_18TensorIteratorBaseERKT_EUliE_EEviT1_:
	.zero		1072


//--------------------- .nv.constant0._ZN2at6native27unrolled_elementwise_kernelINS0_13AUnaryFunctorIbbbNS0_17BitwiseXorFunctorIbEEEESt5arrayIPcLm2EELi4E23TrivialOffsetCalculatorILi1EjESA_NS0_6memory12LoadWithCastILi1EEENSB_13StoreWithCastILi1EEEEEviT_T0_T2_T3_T4_T5_ --------------------------
	.section	.nv.constant0._ZN2at6native27unrolled_elementwise_kernelINS0_13AUnaryFunctorIbbbNS0_17BitwiseXorFunctorIbEEEESt5arrayIPcLm2EELi4E23TrivialOffsetCalculatorILi1EjESA_NS0_6memory12LoadWithCastILi1EEENSB_13StoreWithCastILi1EEEEEviT_T0_T2_T3_T4_T5_,"a",@progbits
	.sectionflags	@""
	.align	4
.nv.constant0._ZN2at6native27unrolled_elementwise_kernelINS0_13AUnaryFunctorIbbbNS0_17BitwiseXorFunctorIbEEEESt5arrayIPcLm2EELi4E23TrivialOffsetCalculatorILi1EjESA_NS0_6memory12LoadWithCastILi1EEENSB_13StoreWithCastILi1EEEEEviT_T0_T2_T3_T4_T5_:
	.zero		572


//--------------------- .nv.constant0._ZN2at6native18elementwise_kernelILi128ELi4EZNS0_22gpu_kernel_impl_nocastINS0_13AUnaryFunctorIbbbNS0_17BitwiseXorFunctorIbEEEEEEvRNS_18TensorIteratorBaseERKT_EUliE_EEviT1_ --------------------------
	.section	.nv.constant0._ZN2at6native18elementwise_kernelILi128ELi4EZNS0_22gpu_kernel_impl_nocastINS0_13AUnaryFunctorIbbbNS0_17BitwiseXorFunctorIbEEEEEEvRNS_18TensorIteratorBaseERKT_EUliE_EEviT1_,"a",@progbits
	.sectionflags	@""
	.align	4
.nv.constant0._ZN2at6native18elementwise_kernelILi128ELi4EZNS0_22gpu_kernel_impl_nocastINS0_13AUnaryFunctorIbbbNS0_17BitwiseXorFunctorIbEEEEEEvRNS_18TensorIteratorBaseERKT_EUliE_EEviT1_:
	.zero		1072


//--------------------- .nv.constant0._ZN2at6native27unrolled_elementwise_kernelINS0_13AUnaryFunctorIbbbNS0_17BitwiseXorFunctorIbEEEESt5arrayIPcLm2EELi4E23TrivialOffsetCalculatorILi1EjESA_NS0_6memory15LoadWithoutCastENSB_16StoreWithoutCastEEEviT_T0_T2_T3_T4_T5_ --------------------------
	.section	.nv.constant0._ZN2at6native27unrolled_elementwise_kernelINS0_13AUnaryFunctorIbbbNS0_17BitwiseXorFunctorIbEEEESt5arrayIPcLm2EELi4E23TrivialOffsetCalculatorILi1EjESA_NS0_6memory15LoadWithoutCastENSB_16StoreWithoutCastEEEviT_T0_T2_T3_T4_T5_,"a",@progbits
	.sectionflags	@""
	.align	4
.nv.constant0._ZN2at6native27unrolled_elementwise_kernelINS0_13AUnaryFunctorIbbbNS0_17BitwiseXorFunctorIbEEEESt5arrayIPcLm2EELi4E23TrivialOffsetCalculatorILi1EjESA_NS0_6memory15LoadWithoutCastENSB_16StoreWithoutCastEEEviT_T0_T2_T3_T4_T5_:
	.zero		556


//--------------------- .nv.constant0._ZN2at6native29vectorized_elementwise_kernelILi2ENS0_13AUnaryFunctorIbbbNS0_17BitwiseXorFunctorIbEEEESt5arrayIPcLm2EEEEviT0_T1_ --------------------------
	.section	.nv.constant0._ZN2at6native29vectorized_elementwise_kernelILi2ENS0_13AUnaryFunctorIbbbNS0_17BitwiseXorFunctorIbEEEESt5arrayIPcLm2EEEEviT0_T1_,"a",@progbits
	.sectionflags	@""
	.align	4
.nv.constant0._ZN2at6native29vectorized_elementwise_kernelILi2ENS0_13AUnaryFunctorIbbbNS0_17BitwiseXorFunctorIbEEEESt5arrayIPcLm2EEEEviT0_T1_:
	.zero		552


//--------------------- .nv.constant0._ZN2at6native29vectorized_elementwise_kernelILi4ENS0_13AUnaryFunctorIbbbNS0_17BitwiseXorFunctorIbEEEESt5arrayIPcLm2EEEEviT0_T1_ --------------------------
	.section	.nv.constant0._ZN2at6native29vectorized_elementwise_kernelILi4ENS0_13AUnaryFunctorIbbbNS0_17BitwiseXorFunctorIbEEEESt5arrayIPcLm2EEEEviT0_T1_,"a",@progbits
	.sectionflags	@""
	.align	4
.nv.constant0._ZN2at6native29vectorized_elementwise_kernelILi4ENS0_13AUnaryFunctorIbbbNS0_17BitwiseXorFunctorIbEEEESt5arrayIPcLm2EEEEviT0_T1_:
	.zero		552


//--------------------- .nv.constant0._ZN2at6native29vectorized_elementwise_kernelILi8ENS0_13AUnaryFunctorIbbbNS0_17BitwiseXorFunctorIbEEEESt5arrayIPcLm2EEEEviT0_T1_ --------------------------
	.section	.nv.constant0._ZN2at6native29vectorized_elementwise_kernelILi8ENS0_13AUnaryFunctorIbbbNS0_17BitwiseXorFunctorIbEEEESt5arrayIPcLm2EEEEviT0_T1_,"a",@progbits
	.sectionflags	@""
	.align	4
.nv.constant0._ZN2at6native29vectorized_elementwise_kernelILi8ENS0_13AUnaryFunctorIbbbNS0_17BitwiseXorFunctorIbEEEESt5arrayIPcLm2EEEEviT0_T1_:
	.zero		552


//--------------------- .nv.constant0._ZN2at6native18elementwise_kernelILi128ELi4EZNS0_15gpu_kernel_implINS0_13BinaryFunctorIbbbNS0_17BitwiseXorFunctorIbEEEEEEvRNS_18TensorIteratorBaseERKT_EUliE_EEviT1_ --------------------------
	.section	.nv.constant0._ZN2at6native18elementwise_kernelILi128ELi4EZNS0_15gpu_kernel_implINS0_13BinaryFunctorIbbbNS0_17BitwiseXorFunctorIbEEEEEEvRNS_18TensorIteratorBaseERKT_EUliE_EEviT1_,"a",@progbits
	.sectionflags	@""
	.align	4
.nv.constant0._ZN2at6native18elementwise_kernelILi128ELi4EZNS0_15gpu_kernel_implINS0_13BinaryFunctorIbbbNS0_17BitwiseXorFunctorIbEEEEEEvRNS_18TensorIteratorBaseERKT_EUliE_EEviT1_:
	.zero		1184


//--------------------- .nv.constant0._ZN2at6native27unrolled_elementwise_kernelINS0_13BinaryFunctorIbbbNS0_17BitwiseXorFunctorIbEEEESt5arrayIPcLm3EELi4E23TrivialOffsetCalculatorILi2EjES9_ILi1EjENS0_6memory12LoadWithCastILi2EEENSC_13StoreWithCastILi1EEEEEviT_T0_T2_T3_T4_T5_ --------------------------
	.section	.nv.constant0._ZN2at6native27unrolled_elementwise_kernelINS0_13BinaryFunctorIbbbNS0_17BitwiseXorFunctorIbEEEESt5arrayIPcLm3EELi4E23TrivialOffsetCalculatorILi2EjES9_ILi1EjENS0_6memory12LoadWithCastILi2EEENSC_13StoreWithCastILi1EEEEEviT_T0_T2_T3_T4_T5_,"a",@progbits
	.sectionflags	@""
	.align	4
.nv.constant0._ZN2at6native27unrolled_elementwise_kernelINS0_13BinaryFunctorIbbbNS0_17BitwiseXorFunctorIbEEEESt5arrayIPcLm3EELi4E23TrivialOffsetCalculatorILi2EjES9_ILi1EjENS0_6memory12LoadWithCastILi2EEENSC_13StoreWithCastILi1EEEEEviT_T0_T2_T3_T4_T5_:
	.zero		584


//--------------------- .nv.constant0._ZN2at6native18elementwise_kernelILi128ELi4EZNS0_22gpu_kernel_impl_nocastINS0_13BinaryFunctorIbbbNS0_17BitwiseXorFunctorIbEEEEEEvRNS_18TensorIteratorBaseERKT_EUliE_EEviT1_ --------------------------
	.section	.nv.constant0._ZN2at6native18elementwise_kernelILi128ELi4EZNS0_22gpu_kernel_impl_nocastINS0_13BinaryFunctorIbbbNS0_17BitwiseXorFunctorIbEEEEEEvRNS_18TensorIteratorBaseERKT_EUliE_EEviT1_,"a",@progbits
	.sectionflags	@""
	.align	4
.nv.constant0._ZN2at6native18elementwise_kernelILi128ELi4EZNS0_22gpu_kernel_impl_nocastINS0_13BinaryFunctorIbbbNS0_17BitwiseXorFunctorIbEEEEEEvRNS_18TensorIteratorBaseERKT_EUliE_EEviT1_:
	.zero		1184


//--------------------- .nv.constant0._ZN2at6native27unrolled_elementwise_kernelINS0_13BinaryFunctorIbbbNS0_17BitwiseXorFunctorIbEEEESt5arrayIPcLm3EELi4E23TrivialOffsetCalculatorILi2EjES9_ILi1EjENS0_6memory15LoadWithoutCastENSC_16StoreWithoutCastEEEviT_T0_T2_T3_T4_T5_ --------------------------
	.section	.nv.constant0._ZN2at6native27unrolled_elementwise_kernelINS0_13BinaryFunctorIbbbNS0_17BitwiseXorFunctorIbEEEESt5arrayIPcLm3EELi4E23TrivialOffsetCalculatorILi2EjES9_ILi1EjENS0_6memory15LoadWithoutCastENSC_16StoreWithoutCastEEEviT_T0_T2_T3_T4_T5_,"a",@progbits
	.sectionflags	@""
	.align	4
.nv.constant0._ZN2at6native27unrolled_elementwise_kernelINS0_13BinaryFunctorIbbbNS0_17BitwiseXorFunctorIbEEEESt5arrayIPcLm3EELi4E23TrivialOffsetCalculatorILi2EjES9_ILi1EjENS0_6memory15LoadWithoutCastENSC_16StoreWithoutCastEEEviT_T0_T2_T3_T4_T5_:
	.zero		564


//--------------------- .nv.constant0._ZN2at6native29vectorized_elementwise_kernelILi2ENS0_13BinaryFunctorIbbbNS0_17BitwiseXorFunctorIbEEEESt5arrayIPcLm3EEEEviT0_T1_ --------------------------
	.section	.nv.constant0._ZN2at6native29vectorized_elementwise_kernelILi2ENS0_13BinaryFunctorIbbbNS0_17BitwiseXorFunctorIbEEEESt5arrayIPcLm3EEEEviT0_T1_,"a",@progbits
	.sectionflags	@""
	.align	4
.nv.constant0._ZN2at6native29vectorized_elementwise_kernelILi2ENS0_13BinaryFunctorIbbbNS0_17BitwiseXorFunctorIbEEEESt5arrayIPcLm3EEEEviT0_T1_:
	.zero		560


//--------------------- .nv.constant0._ZN2at6native29vectorized_elementwise_kernelILi4ENS0_13BinaryFunctorIbbbNS0_17BitwiseXorFunctorIbEEEESt5arrayIPcLm3EEEEviT0_T1_ --------------------------
	.section	.nv.constant0._ZN2at6native29vectorized_elementwise_kernelILi4ENS0_13BinaryFunctorIbbbNS0_17BitwiseXorFunctorIbEEEESt5arrayIPcLm3EEEEviT0_T1_,"a",@progbits
	.sectionflags	@""
	.align	4
.nv.constant0._ZN2at6native29vectorized_elementwise_kernelILi4ENS0_13BinaryFunctorIbbbNS0_17BitwiseXorFunctorIbEEEESt5arrayIPcLm3EEEEviT0_T1_:
	.zero		560


//--------------------- .nv.constant0._ZN2at6native29vectorized_elementwise_kernelILi8ENS0_13BinaryFunctorIbbbNS0_17BitwiseXorFunctorIbEEEESt5arrayIPcLm3EEEEviT0_T1_ --------------------------
	.section	.nv.constant0._ZN2at6native29vectorized_elementwise_kernelILi8ENS0_13BinaryFunctorIbbbNS0_17BitwiseXorFunctorIbEEEESt5arrayIPcLm3EEEEviT0_T1_,"a",@progbits
	.sectionflags	@""
	.align	4
.nv.constant0._ZN2at6native29vectorized_elementwise_kernelILi8ENS0_13BinaryFunctorIbbbNS0_17BitwiseXorFunctorIbEEEESt5arrayIPcLm3EEEEviT0_T1_:
	.zero		560


//--------------------- .nv.constant0._ZN2at6native18elementwise_kernelILi128ELi4EZNS0_15gpu_kernel_implINS0_13AUnaryFunctorIsssNS0_17BitwiseXorFunctorIsEEEEEEvRNS_18TensorIteratorBaseERKT_EUliE_EEviT1_ --------------------------
	.section	.nv.constant0._ZN2at6native18elementwise_kernelILi128ELi4EZNS0_15gpu_kernel_implINS0_13AUnaryFunctorIsssNS0_17BitwiseXorFunctorIsEEEEEEvRNS_18TensorIteratorBaseERKT_EUliE_EEviT1_,"a",@progbits
	.sectionflags	@""
	.align	4
.nv.constant0._ZN2at6native18elementwise_kernelILi128ELi4EZNS0_15gpu_kernel_implINS0_13AUnaryFunctorIsssNS0_17BitwiseXorFunctorIsEEEEEEvRNS_18TensorIteratorBaseERKT_EUliE_EEviT1_:
	.zero		1072


//--------------------- .nv.constant0._ZN2at6native27unrolled_elementwise_kernelINS0_13AUnaryFunctorIsssNS0_17BitwiseXorFunctorIsEEEESt5arrayIPcLm2EELi4E23TrivialOffsetCalculatorILi1EjESA_NS0_6memory12LoadWithCastILi1EEENSB_13StoreWithCastILi1EEEEEviT_T0_T2_T3_T4_T5_ --------------------------
	.section	.nv.constant0._ZN2at6native27unrolled_elementwise_kernelINS0_13AUnaryFunctorIsssNS0_17BitwiseXorFunctorIsEEEESt5arrayIPcLm2EELi4E23TrivialOffsetCalculatorILi1EjESA_NS0_6memory12LoadWithCastILi1EEENSB_13StoreWithCastILi1EEEEEviT_T0_T2_T3_T4_T5_,"a",@progbits
	.sectionflags	@""
	.align	4
.nv.constant0._ZN2at6native27unrolled_elementwise_kernelINS0_13AUnaryFunctorIsssNS0_17BitwiseXorFunctorIsEEEESt5arrayIPcLm2EELi4E23TrivialOffsetCalculatorILi1EjESA_NS0_6memory12LoadWithCastILi1EEENSB_13StoreWithCastILi1EEEEEviT_T0_T2_T3_T4_T5_:
	.zero		572


//--------------------- .nv.constant0._ZN2at6native18elementwise_kernelILi128ELi4EZNS0_22gpu_kernel_impl_nocastINS0_13AUnaryFunctorIsssNS0_17BitwiseXorFunctorIsEEEEEEvRNS_18TensorIteratorBaseERKT_EUliE_EEviT1_ --------------------------
	.section	.nv.constant0._ZN2at6native18elementwise_kernelILi128ELi4EZNS0_22gpu_kernel_impl_nocastINS0_13AUnaryFunctorIsssNS0_17BitwiseXorFunctorIsEEEEEEvRNS_18TensorIteratorBaseERKT_EUliE_EEviT1_,"a",@progbits
	.sectionflags	@""
	.align	4
.nv.constant0._ZN2at6native18elementwise_kernelILi128ELi4EZNS0_22gpu_kernel_impl_nocastINS0_13AUnaryFunctorIsssNS0_17BitwiseXorFunctorIsEEEEEEvRNS_18TensorIteratorBaseERKT_EUliE_EEviT1_:
	.zero		1072


//--------------------- .nv.constant0._ZN2at6native27unrolled_elementwise_kernelINS0_13AUnaryFunctorIsssNS0_17BitwiseXorFunctorIsEEEESt5arrayIPcLm2EELi4E23TrivialOffsetCalculatorILi1EjESA_NS0_6memory15LoadWithoutCastENSB_16StoreWithoutCastEEEviT_T0_T2_T3_T4_T5_ --------------------------
	.section	.nv.constant0._ZN2at6native27unrolled_elementwise_kernelINS0_13AUnaryFunctorIsssNS0_17BitwiseXorFunctorIsEEEESt5arrayIPcLm2EELi4E23TrivialOffsetCalculatorILi1EjESA_NS0_6memory15LoadWithoutCastENSB_16StoreWithoutCastEEEviT_T0_T2_T3_T4_T5_,"a",@progbits
	.sectionflags	@""
	.align	4
.nv.constant0._ZN2at6native27unrolled_elementwise_kernelINS0_13AUnaryFunctorIsssNS0_17BitwiseXorFunctorIsEEEESt5arrayIPcLm2EELi4E23TrivialOffsetCalculatorILi1EjESA_NS0_6memory15LoadWithoutCastENSB_16StoreWithoutCastEEEviT_T0_T2_T3_T4_T5_:
	.zero		556


//--------------------- .nv.constant0._ZN2at6native29vectorized_elementwise_kernelILi2ENS0_13AUnaryFunctorIsssNS0_17BitwiseXorFunctorIsEEEESt5arrayIPcLm2EEEEviT0_T1_ --------------------------
	.section	.nv.constant0._ZN2at6native29vectorized_elementwise_kernelILi2ENS0_13AUnaryFunctorIsssNS0_17BitwiseXorFunctorIsEEEESt5arrayIPcLm2EEEEviT0_T1_,"a",@progbits
	.sectionflags	@""
	.align	4
.nv.constant0._ZN2at6native29vectorized_elementwise_kernelILi2ENS0_13AUnaryFunctorIsssNS0_17BitwiseXorFunctorIsEEEESt5arrayIPcLm2EEEEviT0_T1_:
	.zero		552


//--------------------- .nv.constant0._ZN2at6native29vectorized_elementwise_kernelILi4ENS0_13AUnaryFunctorIsssNS0_17BitwiseXorFunctorIsEEEESt5arrayIPcLm2EEEEviT0_T1_ --------------------------
	.section	.nv.constant0._ZN2at6native29vectorized_elementwise_kernelILi4ENS0_13AUnaryFunctorIsssNS0_17BitwiseXorFunctorIsEEEESt5arrayIPcLm2EEEEviT0_T1_,"a",@progbits
	.sectionflags	@""
	.align	4
.nv.constant0._ZN2at6native29vectorized_elementwise_kernelILi4ENS0_13AUnaryFunctorIsssNS0_17BitwiseXorFunctorIsEEEESt5arrayIPcLm2EEEEviT0_T1_:
	.zero		552


//--------------------- .nv.constant0._ZN2at6native29vectorized_elementwise_kernelILi8ENS0_13AUnaryFunctorIsssNS0_17BitwiseXorFunctorIsEEEESt5arrayIPcLm2EEEEviT0_T1_ --------------------------
	.section	.nv.constant0._ZN2at6native29vectorized_elementwise_kernelILi8ENS0_13AUnaryFunctorIsssNS0_17BitwiseXorFunctorIsEEEESt5arrayIPcLm2EEEEviT0_T1_,"a",@progbits
	.sectionflags	@""
	.align	4
.nv.constant0._ZN2at6native29vectorized_elementwise_kernelILi8ENS0_13AUnaryFunctorIsssNS0_17BitwiseXorFunctorIsEEEESt5arrayIPcLm2EEEEviT0_T1_:
	.zero		552


//--------------------- .nv.constant0._ZN2at6native18elementwise_kernelILi128ELi4EZNS0_15gpu_kernel_implINS0_13BinaryFunctorIsssNS0_17BitwiseXorFunctorIsEEEEEEvRNS_18TensorIteratorBaseERKT_EUliE_EEviT1_ --------------------------
	.section	.nv.constant0._ZN2at6native18elementwise_kernelILi128ELi4EZNS0_15gpu_kernel_implINS0_13BinaryFunctorIsssNS0_17BitwiseXorFunctorIsEEEEEEvRNS_18TensorIteratorBaseERKT_EUliE_EEviT1_,"a",@progbits
	.sectionflags	@""
	.align	4
.nv.constant0._ZN2at6native18elementwise_kernelILi128ELi4EZNS0_15gpu_kernel_implINS0_13BinaryFunctorIsssNS0_17BitwiseXorFunctorIsEEEEEEvRNS_18TensorIteratorBaseERKT_EUliE_EEviT1_:
	.zero		1184


//--------------------- .nv.constant0._ZN2at6native27unrolled_elementwise_kernelINS0_13BinaryFunctorIsssNS0_17BitwiseXorFunctorIsEEEESt5arrayIPcLm3EELi4E23TrivialOffsetCalculatorILi2EjES9_ILi1EjENS0_6memory12LoadWithCastILi2EEENSC_13StoreWithCastILi1EEEEEviT_T0_T2_T3_T4_T5_ --------------------------
	.section	.nv.constant0._ZN2at6native27unrolled_elementwise_kernelINS0_13BinaryFunctorIsssNS0_17BitwiseXorFunctorIsEEEESt5arrayIPcLm3EELi4E23TrivialOffsetCalculatorILi2EjES9_ILi1EjENS0_6memory12LoadWithCastILi2EEENSC_13StoreWithCastILi1EEEEEviT_T0_T2_T3_T4_T5_,"a",@progbits
	.sectionflags	@""
	.align	4
.nv.constant0._ZN2at6native27unrolled_elementwise_kernelINS0_13BinaryFunctorIsssNS0_17BitwiseXorFunctorIsEEEESt5arrayIPcLm3EELi4E23TrivialOffsetCalculatorILi2EjES9_ILi1EjENS0_6memory12LoadWithCastILi2EEENSC_13StoreWithCastILi1EEEEEviT_T0_T2_T3_T4_T5_:
	.zero		584


//--------------------- .nv.constant0._ZN2at6native18elementwise_kernelILi128ELi4EZNS0_22gpu_kernel_impl_nocastINS0_13BinaryFunctorIsssNS0_17BitwiseXorFunctorIsEEEEEEvRNS_18TensorIteratorBaseERKT_EUliE_EEviT1_ --------------------------
	.section	.nv.constant0._ZN2at6native18elementwise_kernelILi128ELi4EZNS0_22gpu_kernel_impl_nocastINS0_13BinaryFunctorIsssNS0_17BitwiseXorFunctorIsEEEEEEvRNS_18TensorIteratorBaseERKT_EUliE_EEviT1_,"a",@progbits
	.sectionflags	@""
	.align	4
.nv.constant0._ZN2at6native18elementwise_kernelILi128ELi4EZNS0_22gpu_kernel_impl_nocastINS0_13BinaryFunctorIsssNS0_17BitwiseXorFunctorIsEEEEEEvRNS_18TensorIteratorBaseERKT_EUliE_EEviT1_:
	.zero		1184


//--------------------- .nv.constant0._ZN2at6native27unrolled_elementwise_kernelINS0_13BinaryFunctorIsssNS0_17BitwiseXorFunctorIsEEEESt5arrayIPcLm3EELi4E23TrivialOffsetCalculatorILi2EjES9_ILi1EjENS0_6memory15LoadWithoutCastENSC_16StoreWithoutCastEEEviT_T0_T2_T3_T4_T5_ --------------------------
	.section	.nv.constant0._ZN2at6native27unrolled_elementwise_kernelINS0_13BinaryFunctorIsssNS0_17BitwiseXorFunctorIsEEEESt5arrayIPcLm3EELi4E23TrivialOffsetCalculatorILi2EjES9_ILi1EjENS0_6memory15LoadWithoutCastENSC_16StoreWithoutCastEEEviT_T0_T2_T3_T4_T5_,"a",@progbits
	.sectionflags	@""
	.align	4
.nv.constant0._ZN2at6native27unrolled_elementwise_kernelINS0_13BinaryFunctorIsssNS0_17BitwiseXorFunctorIsEEEESt5arrayIPcLm3EELi4E23TrivialOffsetCalculatorILi2EjES9_ILi1EjENS0_6memory15LoadWithoutCastENSC_16StoreWithoutCastEEEviT_T0_T2_T3_T4_T5_:
	.zero		564


//--------------------- .nv.constant0._ZN2at6native29vectorized_elementwise_kernelILi2ENS0_13BinaryFunctorIsssNS0_17BitwiseXorFunctorIsEEEESt5arrayIPcLm3EEEEviT0_T1_ --------------------------
	.section	.nv.constant0._ZN2at6native29vectorized_elementwise_kernelILi2ENS0_13BinaryFunctorIsssNS0_17BitwiseXorFunctorIsEEEESt5arrayIPcLm3EEEEviT0_T1_,"a",@progbits
	.sectionflags	@""
	.align	4
.nv.constant0._ZN2at6native29vectorized_elementwise_kernelILi2ENS0_13BinaryFunctorIsssNS0_17BitwiseXorFunctorIsEEEESt5arrayIPcLm3EEEEviT0_T1_:
	.zero		560


//--------------------- .nv.constant0._ZN2at6native29vectorized_elementwise_kernelILi4ENS0_13BinaryFunctorIsssNS0_17BitwiseXorFunctorIsEEEESt5arrayIPcLm3EEEEviT0_T1_ --------------------------
	.section	.nv.constant0._ZN2at6native29vectorized_elementwise_kernelILi4ENS0_13BinaryFunctorIsssNS0_17BitwiseXorFunctorIsEEEESt5arrayIPcLm3EEEEviT0_T1_,"a",@progbits
	.sectionflags	@""
	.align	4
.nv.constant0._ZN2at6native29vectorized_elementwise_kernelILi4ENS0_13BinaryFunctorIsssNS0_17BitwiseXorFunctorIsEEEESt5arrayIPcLm3EEEEviT0_T1_:
	.zero		560


//--------------------- .nv.constant0._ZN2at6native29vectorized_elementwise_kernelILi8ENS0_13BinaryFunctorIsssNS0_17BitwiseXorFunctorIsEEEESt5arrayIPcLm3EEEEviT0_T1_ --------------------------
	.section	.nv.constant0._ZN2at6native29vectorized_elementwise_kernelILi8ENS0_13BinaryFunctorIsssNS0_17BitwiseXorFunctorIsEEEESt5arrayIPcLm3EEEEviT0_T1_,"a",@progbits
	.sectionflags	@""
	.align	4
.nv.constant0._ZN2at6native29vectorized_elementwise_kernelILi8ENS0_13BinaryFunctorIsssNS0_17BitwiseXorFunctorIsEEEESt5arrayIPcLm3EEEEviT0_T1_:
	.zero		560


//--------------------- .nv.constant0._ZN2at6native18elementwise_kernelILi128ELi4EZNS0_15gpu_kernel_implINS0_13AUnaryFunctorIlllNS0_17BitwiseXorFunctorIlEEEEEEvRNS_18TensorIteratorBaseERKT_EUliE_EEviT1_ --------------------------
	.section	.nv.constant0._ZN2at6native18elementwise_kernelILi128ELi4EZNS0_15gpu_kernel_implINS0_13AUnaryFunctorIlllNS0_17BitwiseXorFunctorIlEEEEEEvRNS_18TensorIteratorBaseERKT_EUliE_EEviT1_,"a",@progbits
	.sectionflags	@""
	.align	4
.nv.constant0._ZN2at6native18elementwise_kernelILi128ELi4EZNS0_15gpu_kernel_implINS0_13AUnaryFunctorIlllNS0_17BitwiseXorFunctorIlEEEEEEvRNS_18TensorIteratorBaseERKT_EUliE_EEviT1_:
	.zero		1088


//--------------------- .nv.constant0._ZN2at6native27unrolled_elementwise_kernelINS0_13AUnaryFunctorIlllNS0_17BitwiseXorFunctorIlEEEESt5arrayIPcLm2EELi4E23TrivialOffsetCalculatorILi1EjESA_NS0_6memory12LoadWithCastILi1EEENSB_13StoreWithCastILi1EEEEEviT_T0_T2_T3_T4_T5_ --------------------------
	.section	.nv.constant0._ZN2at6native27unrolled_elementwise_kernelINS0_13AUnaryFunctorIlllNS0_17BitwiseXorFunctorIlEEEESt5arrayIPcLm2EELi4E23TrivialOffsetCalculatorILi1EjESA_NS0_6memory12LoadWithCastILi1EEENSB_13StoreWithCastILi1EEEEEviT_T0_T2_T3_T4_T5_,"a",@progbits
	.sectionflags	@""
	.align	4
.nv.constant0._ZN2at6native27unrolled_elementwise_kernelINS0_13AUnaryFunctorIlllNS0_17BitwiseXorFunctorIlEEEESt5arrayIPcLm2EELi4E23TrivialOffsetCalculatorILi1EjESA_NS0_6memory12LoadWithCastILi1EEENSB_13StoreWithCastILi1EEEEEviT_T0_T2_T3_T4_T5_:
	.zero		588


//--------------------- .nv.constant0._ZN2at6native18elementwise_kernelILi128ELi2EZNS0_22gpu_kernel_impl_nocastINS0_13AUnaryFunctorIlllNS0_17BitwiseXorFunctorIlEEEEEEvRNS_18TensorIteratorBaseERKT_EUliE_EEviT1_ --------------------------
	.section	.nv.constant0._ZN2at6native18elementwise_kernelILi128ELi2EZNS0_22gpu_kernel_impl_nocastINS0_13AUnaryFunctorIlllNS0_17BitwiseXorFunctorIlEEEEEEvRNS_18TensorIteratorBaseERKT_EUliE_EEviT1_,"a",@progbits
	.sectionflags	@""
	.align	4
.nv.constant0._ZN2at6native18elementwise_kernelILi128ELi2EZNS0_22gpu_kernel_impl_nocastINS0_13AUnaryFunctorIlllNS0_17BitwiseXorFunctorIlEEEEEEvRNS_18TensorIteratorBaseERKT_EUliE_EEviT1_:
	.zero		1080


//--------------------- .nv.constant0._ZN2at6native27unrolled_elementwise_kernelINS0_13AUnaryFunctorIlllNS0_17BitwiseXorFunctorIlEEEESt5arrayIPcLm2EELi4E23TrivialOffsetCalculatorILi1EjESA_NS0_6memory15LoadWithoutCastENSB_16StoreWithoutCastEEEviT_T0_T2_T3_T4_T5_ --------------------------
	.section	.nv.constant0._ZN2at6native27unrolled_elementwise_kernelINS0_13AUnaryFunctorIlllNS0_17BitwiseXorFunctorIlEEEESt5arrayIPcLm2EELi4E23TrivialOffsetCalculatorILi1EjESA_NS0_6memory15LoadWithoutCastENSB_16StoreWithoutCastEEEviT_T0_T2_T3_T4_T5_,"a",@progbits
	.sectionflags	@""
	.align	4
.nv.constant0._ZN2at6native27unrolled_elementwise_kernelINS0_13AUnaryFunctorIlllNS0_17BitwiseXorFunctorIlEEEESt5arrayIPcLm2EELi4E23TrivialOffsetCalculatorILi1EjESA_NS0_6memory15LoadWithoutCastENSB_16StoreWithoutCastEEEviT_T0_T2_T3_T4_T5_:
	.zero		572


//--------------------- .nv.constant0._ZN2at6native29vectorized_elementwise_kernelILi2ENS0_13AUnaryFunctorIlllNS0_17BitwiseXorFunctorIlEEEESt5arrayIPcLm2EEEEviT0_T1_ --------------------------
	.section	.nv.constant0._ZN2at6native29vectorized_elementwise_kernelILi2ENS0_13AUnaryFunctorIlllNS0_17BitwiseXorFunctorIlEEEESt5arrayIPcLm2EEEEviT0_T1_,"a",@progbits
	.sectionflags	@""
	.align	4
.nv.constant0._ZN2at6native29vectorized_elementwise_kernelILi2ENS0_13AUnaryFunctorIlllNS0_17BitwiseXorFunctorIlEEEESt5arrayIPcLm2EEEEviT0_T1_:
	.zero		568


//--------------------- .nv.constant0._ZN2at6native29vectorized_elementwise_kernelILi4ENS0_13AUnaryFunctorIlllNS0_17BitwiseXorFunctorIlEEEESt5arrayIPcLm2EEEEviT0_T1_ --------------------------
	.section	.nv.constant0._ZN2at6native29vectorized_elementwise_kernelILi4ENS0_13AUnaryFunctorIlllNS0_17BitwiseXorFunctorIlEEEESt5arrayIPcLm2EEEEviT0_T1_,"a",@progbits
	.sectionflags	@""
	.align	4
.nv.constant0._ZN2at6native29vectorized_elementwise_kernelILi4ENS0_13AUnaryFunctorIlllNS0_17BitwiseXorFunctorIlEEEESt5arrayIPcLm2EEEEviT0_T1_:
	.zero		568


//--------------------- .nv.constant0._ZN2at6native29vectorized_elementwise_kernelILi8ENS0_13AUnaryFunctorIlllNS0_17BitwiseXorFunctorIlEEEESt5arrayIPcLm2EEEEviT0_T1_ --------------------------
	.section	.nv.constant0._ZN2at6native29vectorized_elementwise_kernelILi8ENS0_13AUnaryFunctorIlllNS0_17BitwiseXorFunctorIlEEEESt5arrayIPcLm2EEEEviT0_T1_,"a",@progbits
	.sectionflags	@""
	.align	4
.nv.constant0._ZN2at6native29vectorized_elementwise_kernelILi8ENS0_13AUnaryFunctorIlllNS0_17BitwiseXorFunctorIlEEEESt5arrayIPcLm2EEEEviT0_T1_:
	.zero		568


//--------------------- .nv.constant0._ZN2at6native18elementwise_kernelILi128ELi4EZNS0_15gpu_kernel_implINS0_13BinaryFunctorIlllNS0_17BitwiseXorFunctorIlEEEEEEvRNS_18TensorIteratorBaseERKT_EUliE_EEviT1_ --------------------------
	.section	.nv.constant0._ZN2at6native18elementwise_kernelILi128ELi4EZNS0_15gpu_kernel_implINS0_13BinaryFunctorIlllNS0_17BitwiseXorFunctorIlEEEEEEvRNS_18TensorIteratorBaseERKT_EUliE_EEviT1_,"a",@progbits
	.sectionflags	@""
	.align	4
.nv.constant0._ZN2at6native18elementwise_kernelILi128ELi4EZNS0_15gpu_kernel_implINS0_13BinaryFunctorIlllNS0_17BitwiseXorFunctorIlEEEEEEvRNS_18TensorIteratorBaseERKT_EUliE_EEviT1_:
	.zero		1184


//--------------------- .nv.constant0._ZN2at6native27unrolled_elementwise_kernelINS0_13BinaryFunctorIlllNS0_17BitwiseXorFunctorIlEEEESt5arrayIPcLm3EELi4E23TrivialOffsetCalculatorILi2EjES9_ILi1EjENS0_6memory12LoadWithCastILi2EEENSC_13StoreWithCastILi1EEEEEviT_T0_T2_T3_T4_T5_ --------------------------
	.section	.nv.constant0._ZN2at6native27unrolled_elementwise_kernelINS0_13BinaryFunctorIlllNS0_17BitwiseXorFunctorIlEEEESt5arrayIPcLm3EELi4E23TrivialOffsetCalculatorILi2EjES9_ILi1EjENS0_6memory12LoadWithCastILi2EEENSC_13StoreWithCastILi1EEEEEviT_T0_T2_T3_T4_T5_,"a",@progbits
	.sectionflags	@""
	.align	4
.nv.constant0._ZN2at6native27unrolled_elementwise_kernelINS0_13BinaryFunctorIlllNS0_17BitwiseXorFunctorIlEEEESt5arrayIPcLm3EELi4E23TrivialOffsetCalculatorILi2EjES9_ILi1EjENS0_6memory12LoadWithCastILi2EEENSC_13StoreWithCastILi1EEEEEviT_T0_T2_T3_T4_T5_:
	.zero		584


//--------------------- .nv.constant0._ZN2at6native18elementwise_kernelILi128ELi2EZNS0_22gpu_kernel_impl_nocastINS0_13BinaryFunctorIlllNS0_17BitwiseXorFunctorIlEEEEEEvRNS_18TensorIteratorBaseERKT_EUliE_EEviT1_ --------------------------
	.section	.nv.constant0._ZN2at6native18elementwise_kernelILi128ELi2EZNS0_22gpu_kernel_impl_nocastINS0_13BinaryFunctorIlllNS0_17BitwiseXorFunctorIlEEEEEEvRNS_18TensorIteratorBaseERKT_EUliE_EEviT1_,"a",@progbits
	.sectionflags	@""
	.align	4
.nv.constant0._ZN2at6native18elementwise_kernelILi128ELi2EZNS0_22gpu_kernel_impl_nocastINS0_13BinaryFunctorIlllNS0_17BitwiseXorFunctorIlEEEEEEvRNS_18TensorIteratorBaseERKT_EUliE_EEviT1_:
	.zero		1184


//--------------------- .nv.constant0._ZN2at6native27unrolled_elementwise_kernelINS0_13BinaryFunctorIlllNS0_17BitwiseXorFunctorIlEEEESt5arrayIPcLm3EELi4E23TrivialOffsetCalculatorILi2EjES9_ILi1EjENS0_6memory15LoadWithoutCastENSC_16StoreWithoutCastEEEviT_T0_T2_T3_T4_T5_ --------------------------
	.section	.nv.constant0._ZN2at6native27unrolled_elementwise_kernelINS0_13BinaryFunctorIlllNS0_17BitwiseXorFunctorIlEEEESt5arrayIPcLm3EELi4E23TrivialOffsetCalculatorILi2EjES9_ILi1EjENS0_6memory15LoadWithoutCastENSC_16StoreWithoutCastEEEviT_T0_T2_T3_T4_T5_,"a",@progbits
	.sectionflags	@""
	.align	4
.nv.constant0._ZN2at6native27unrolled_elementwise_kernelINS0_13BinaryFunctorIlllNS0_17BitwiseXorFunctorIlEEEESt5arrayIPcLm3EELi4E23TrivialOffsetCalculatorILi2EjES9_ILi1EjENS0_6memory15LoadWithoutCastENSC_16StoreWithoutCastEEEviT_T0_T2_T3_T4_T5_:
	.zero		564


//--------------------- .nv.constant0._ZN2at6native29vectorized_elementwise_kernelILi2ENS0_13BinaryFunctorIlllNS0_17BitwiseXorFunctorIlEEEESt5arrayIPcLm3EEEEviT0_T1_ --------------------------
	.section	.nv.constant0._ZN2at6native29vectorized_elementwise_kernelILi2ENS0_13BinaryFunctorIlllNS0_17BitwiseXorFunctorIlEEEESt5arrayIPcLm3EEEEviT0_T1_,"a",@progbits
	.sectionflags	@""
	.align	4
.nv.constant0._ZN2at6native29vectorized_elementwise_kernelILi2ENS0_13BinaryFunctorIlllNS0_17BitwiseXorFunctorIlEEEESt5arrayIPcLm3EEEEviT0_T1_:
	.zero		560


//--------------------- .nv.constant0._ZN2at6native29vectorized_elementwise_kernelILi4ENS0_13BinaryFunctorIlllNS0_17BitwiseXorFunctorIlEEEESt5arrayIPcLm3EEEEviT0_T1_ --------------------------
	.section	.nv.constant0._ZN2at6native29vectorized_elementwise_kernelILi4ENS0_13BinaryFunctorIlllNS0_17BitwiseXorFunctorIlEEEESt5arrayIPcLm3EEEEviT0_T1_,"a",@progbits
	.sectionflags	@""
	.align	4
.nv.constant0._ZN2at6native29vectorized_elementwise_kernelILi4ENS0_13BinaryFunctorIlllNS0_17BitwiseXorFunctorIlEEEESt5arrayIPcLm3EEEEviT0_T1_:
	.zero		560


//--------------------- .nv.constant0._ZN2at6native29vectorized_elementwise_kernelILi8ENS0_13BinaryFunctorIlllNS0_17BitwiseXorFunctorIlEEEESt5arrayIPcLm3EEEEviT0_T1_ --------------------------
	.section	.nv.constant0._ZN2at6native29vectorized_elementwise_kernelILi8ENS0_13BinaryFunctorIlllNS0_17BitwiseXorFunctorIlEEEESt5arrayIPcLm3EEEEviT0_T1_,"a",@progbits
	.sectionflags	@""
	.align	4
.nv.constant0._ZN2at6native29vectorized_elementwise_kernelILi8ENS0_13BinaryFunctorIlllNS0_17BitwiseXorFunctorIlEEEESt5arrayIPcLm3EEEEviT0_T1_:
	.zero		560


//--------------------- .nv.constant0._ZN2at6native18elementwise_kernelILi128ELi4EZNS0_15gpu_kernel_implINS0_13AUnaryFunctorIiiiNS0_17BitwiseXorFunctorIiEEEEEEvRNS_18TensorIteratorBaseERKT_EUliE_EEviT1_ --------------------------
	.section	.nv.constant0._ZN2at6native18elementwise_kernelILi128ELi4EZNS0_15gpu_kernel_implINS0_13AUnaryFunctorIiiiNS0_17BitwiseXorFunctorIiEEEEEEvRNS_18TensorIteratorBaseERKT_EUliE_EEviT1_,"a",@progbits
	.sectionflags	@""
	.align	4
.nv.constant0._ZN2at6native18elementwise_kernelILi128ELi4EZNS0_15gpu_kernel_implINS0_13AUnaryFunctorIiiiNS0_17BitwiseXorFunctorIiEEEEEEvRNS_18TensorIteratorBaseERKT_EUliE_EEviT1_:
	.zero		1080


//--------------------- .nv.constant0._ZN2at6native27unrolled_elementwise_kernelINS0_13AUnaryFunctorIiiiNS0_17BitwiseXorFunctorIiEEEESt5arrayIPcLm2EELi4E23TrivialOffsetCalculatorILi1EjESA_NS0_6memory12LoadWithCastILi1EEENSB_13StoreWithCastILi1EEEEEviT_T0_T2_T3_T4_T5_ --------------------------
	.section	.nv.constant0._ZN2at6native27unrolled_elementwise_kernelINS0_13AUnaryFunctorIiiiNS0_17BitwiseXorFunctorIiEEEESt5arrayIPcLm2EELi4E23TrivialOffsetCalculatorILi1EjESA_NS0_6memory12LoadWithCastILi1EEENSB_13StoreWithCastILi1EEEEEviT_T0_T2_T3_T4_T5_,"a",@progbits
	.sectionflags	@""
	.align	4
.nv.constant0._ZN2at6native27unrolled_elementwise_kernelINS0_13AUnaryFunctorIiiiNS0_17BitwiseXorFunctorIiEEEESt5arrayIPcLm2EELi4E23TrivialOffsetCalculatorILi1EjESA_NS0_6memory12LoadWithCastILi1EEENSB_13StoreWithCastILi1EEEEEviT_T0_T2_T3_T4_T5_:
	.zero		580


//--------------------- .nv.constant0._ZN2at6native18elementwise_kernelILi128ELi2EZNS0_22gpu_kernel_impl_nocastINS0_13AUnaryFunctorIiiiNS0_17BitwiseXorFunctorIiEEEEEEvRNS_18TensorIteratorBaseERKT_EUliE_EEviT1_ --------------------------
	.section	.nv.constant0._ZN2at6native18elementwise_kernelILi128ELi2EZNS0_22gpu_kernel_impl_nocastINS0_13AUnaryFunctorIiiiNS0_17BitwiseXorFunctorIiEEEEEEvRNS_18TensorIteratorBaseERKT_EUliE_EEviT1_,"a",@progbits
	.sectionflags	@""
	.align	4
.nv.constant0._ZN2at6native18elementwise_kernelILi128ELi2EZNS0_22gpu_kernel_impl_nocastINS0_13AUnaryFunctorIiiiNS0_17BitwiseXorFunctorIiEEEEEEvRNS_18TensorIteratorBaseERKT_EUliE_EEviT1_:
	.zero		1072


//--------------------- .nv.constant0._ZN2at6native27unrolled_elementwise_kernelINS0_13AUnaryFunctorIiiiNS0_17BitwiseXorFunctorIiEEEESt5arrayIPcLm2EELi4E23TrivialOffsetCalculatorILi1EjESA_NS0_6memory15LoadWithoutCastENSB_16StoreWithoutCastEEEviT_T0_T2_T3_T4_T5_ --------------------------
	.section	.nv.constant0._ZN2at6native27unrolled_elementwise_kernelINS0_13AUnaryFunctorIiiiNS0_17BitwiseXorFunctorIiEEEESt5arrayIPcLm2EELi4E23TrivialOffsetCalculatorILi1EjESA_NS0_6memory15LoadWithoutCastENSB_16StoreWithoutCastEEEviT_T0_T2_T3_T4_T5_,"a",@progbits
	.sectionflags	@""
	.align	4
.nv.constant0._ZN2at6native27unrolled_elementwise_kernelINS0_13AUnaryFunctorIiiiNS0_17BitwiseXorFunctorIiEEEESt5arrayIPcLm2EELi4E23TrivialOffsetCalculatorILi1EjESA_NS0_6memory15LoadWithoutCastENSB_16StoreWithoutCastEEEviT_T0_T2_T3_T4_T5_:
	.zero		564


//--------------------- .nv.constant0._ZN2at6native29vectorized_elementwise_kernelILi2ENS0_13AUnaryFunctorIiiiNS0_17BitwiseXorFunctorIiEEEESt5arrayIPcLm2EEEEviT0_T1_ --------------------------
	.section	.nv.constant0._ZN2at6native29vectorized_elementwise_kernelILi2ENS0_13AUnaryFunctorIiiiNS0_17BitwiseXorFunctorIiEEEESt5arrayIPcLm2EEEEviT0_T1_,"a",@progbits
	.sectionflags	@""
	.align	4
.nv.constant0._ZN2at6native29vectorized_elementwise_kernelILi2ENS0_13AUnaryFunctorIiiiNS0_17BitwiseXorFunctorIiEEEESt5arrayIPcLm2EEEEviT0_T1_:
	.zero		560


//--------------------- .nv.constant0._ZN2at6native29vectorized_elementwise_kernelILi4ENS0_13AUnaryFunctorIiiiNS0_17BitwiseXorFunctorIiEEEESt5arrayIPcLm2EEEEviT0_T1_ --------------------------
	.section	.nv.constant0._ZN2at6native29vectorized_elementwise_kernelILi4ENS0_13AUnaryFunctorIiiiNS0_17BitwiseXorFunctorIiEEEESt5arrayIPcLm2EEEEviT0_T1_,"a",@progbits
	.sectionflags	@""
	.align	4
.nv.constant0._ZN2at6native29vectorized_elementwise_kernelILi4ENS0_13AUnaryFunctorIiiiNS0_17BitwiseXorFunctorIiEEEESt5arrayIPcLm2EEEEviT0_T1_:
	.zero		560


//--------------------- .nv.constant0._ZN2at6native29vectorized_elementwise_kernelILi8ENS0_13AUnaryFunctorIiiiNS0_17BitwiseXorFunctorIiEEEESt5arrayIPcLm2EEEEviT0_T1_ --------------------------
	.section	.nv.constant0._ZN2at6native29vectorized_elementwise_kernelILi8ENS0_13AUnaryFunctorIiiiNS0_17BitwiseXorFunctorIiEEEESt5arrayIPcLm2EEEEviT0_T1_,"a",@progbits
	.sectionflags	@""
	.align	4
.nv.constant0._ZN2at6native29vectorized_elementwise_kernelILi8ENS0_13AUnaryFunctorIiiiNS0_17BitwiseXorFunctorIiEEEESt5arrayIPcLm2EEEEviT0_T1_:
	.zero		560


//--------------------- .nv.constant0._ZN2at6native18elementwise_kernelILi128ELi4EZNS0_15gpu_kernel_implINS0_13BinaryFunctorIiiiNS0_17BitwiseXorFunctorIiEEEEEEvRNS_18TensorIteratorBaseERKT_EUliE_EEviT1_ --------------------------
	.section	.nv.constant0._ZN2at6native18elementwise_kernelILi128ELi4EZNS0_15gpu_kernel_implINS0_13BinaryFunctorIiiiNS0_17BitwiseXorFunctorIiEEEEEEvRNS_18TensorIteratorBaseERKT_EUliE_EEviT1_,"a",@progbits
	.sectionflags	@""
	.align	4
.nv.constant0._ZN2at6native18elementwise_kernelILi128ELi4EZNS0_15gpu_kernel_implINS0_13BinaryFunctorIiiiNS0_17BitwiseXorFunctorIiEEEEEEvRNS_18TensorIteratorBaseERKT_EUliE_EEviT1_:
	.zero		1184


//--------------------- .nv.constant0._ZN2at6native27unrolled_elementwise_kernelINS0_13BinaryFunctorIiiiNS0_17BitwiseXorFunctorIiEEEESt5arrayIPcLm3EELi4E23TrivialOffsetCalculatorILi2EjES9_ILi1EjENS0_6memory12LoadWithCastILi2EEENSC_13StoreWithCastILi1EEEEEviT_T0_T2_T3_T4_T5_ --------------------------
	.section	.nv.constant0._ZN2at6native27unrolled_elementwise_kernelINS0_13BinaryFunctorIiiiNS0_17BitwiseXorFunctorIiEEEESt5arrayIPcLm3EELi4E23TrivialOffsetCalculatorILi2EjES9_ILi1EjENS0_6memory12LoadWithCastILi2EEENSC_13StoreWithCastILi1EEEEEviT_T0_T2_T3_T4_T5_,"a",@progbits
	.sectionflags	@""
	.align	4
.nv.constant0._ZN2at6native27unrolled_elementwise_kernelINS0_13BinaryFunctorIiiiNS0_17BitwiseXorFunctorIiEEEESt5arrayIPcLm3EELi4E23TrivialOffsetCalculatorILi2EjES9_ILi1EjENS0_6memory12LoadWithCastILi2EEENSC_13StoreWithCastILi1EEEEEviT_T0_T2_T3_T4_T5_:
	.zero		584


//--------------------- .nv.constant0._ZN2at6native18elementwise_kernelILi128ELi2EZNS0_22gpu_kernel_impl_nocastINS0_13BinaryFunctorIiiiNS0_17BitwiseXorFunctorIiEEEEEEvRNS_18TensorIteratorBaseERKT_EUliE_EEviT1_ --------------------------
	.section	.nv.constant0._ZN2at6native18elementwise_kernelILi128ELi2EZNS0_22gpu_kernel_impl_nocastINS0_13BinaryFunctorIiiiNS0_17BitwiseXorFunctorIiEEEEEEvRNS_18TensorIteratorBaseERKT_EUliE_EEviT1_,"a",@progbits
	.sectionflags	@""
	.align	4
.nv.constant0._ZN2at6native18elementwise_kernelILi128ELi2EZNS0_22gpu_kernel_impl_nocastINS0_13BinaryFunctorIiiiNS0_17BitwiseXorFunctorIiEEEEEEvRNS_18TensorIteratorBaseERKT_EUliE_EEviT1_:
	.zero		1184


//--------------------- .nv.constant0._ZN2at6native27unrolled_elementwise_kernelINS0_13BinaryFunctorIiiiNS0_17BitwiseXorFunctorIiEEEESt5arrayIPcLm3EELi4E23TrivialOffsetCalculatorILi2EjES9_ILi1EjENS0_6memory15LoadWithoutCastENSC_16StoreWithoutCastEEEviT_T0_T2_T3_T4_T5_ --------------------------
	.section	.nv.constant0._ZN2at6native27unrolled_elementwise_kernelINS0_13BinaryFunctorIiiiNS0_17BitwiseXorFunctorIiEEEESt5arrayIPcLm3EELi4E23TrivialOffsetCalculatorILi2EjES9_ILi1EjENS0_6memory15LoadWithoutCastENSC_16StoreWithoutCastEEEviT_T0_T2_T3_T4_T5_,"a",@progbits
	.sectionflags	@""
	.align	4
.nv.constant0._ZN2at6native27unrolled_elementwise_kernelINS0_13BinaryFunctorIiiiNS0_17BitwiseXorFunctorIiEEEESt5arrayIPcLm3EELi4E23TrivialOffsetCalculatorILi2EjES9_ILi1EjENS0_6memory15LoadWithoutCastENSC_16StoreWithoutCastEEEviT_T0_T2_T3_T4_T5_:
	.zero		564


//--------------------- .nv.constant0._ZN2at6native29vectorized_elementwise_kernelILi2ENS0_13BinaryFunctorIiiiNS0_17BitwiseXorFunctorIiEEEESt5arrayIPcLm3EEEEviT0_T1_ --------------------------
	.section	.nv.constant0._ZN2at6native29vectorized_elementwise_kernelILi2ENS0_13BinaryFunctorIiiiNS0_17BitwiseXorFunctorIiEEEESt5arrayIPcLm3EEEEviT0_T1_,"a",@progbits
	.sectionflags	@""
	.align	4
.nv.constant0._ZN2at6native29vectorized_elementwise_kernelILi2ENS0_13BinaryFunctorIiiiNS0_17BitwiseXorFunctorIiEEEESt5arrayIPcLm3EEEEviT0_T1_:
	.zero		560


//--------------------- .nv.constant0._ZN2at6native29vectorized_elementwise_kernelILi4ENS0_13BinaryFunctorIiiiNS0_17BitwiseXorFunctorIiEEEESt5arrayIPcLm3EEEEviT0_T1_ --------------------------
	.section	.nv.constant0._ZN2at6native29vectorized_elementwise_kernelILi4ENS0_13BinaryFunctorIiiiNS0_17BitwiseXorFunctorIiEEEESt5arrayIPcLm3EEEEviT0_T1_,"a",@progbits
	.sectionflags	@""
	.align	4
.nv.constant0._ZN2at6native29vectorized_elementwise_kernelILi4ENS0_13BinaryFunctorIiiiNS0_17BitwiseXorFunctorIiEEEESt5arrayIPcLm3EEEEviT0_T1_:
	.zero		560


//--------------------- .nv.constant0._ZN2at6native29vectorized_elementwise_kernelILi8ENS0_13BinaryFunctorIiiiNS0_17BitwiseXorFunctorIiEEEESt5arrayIPcLm3EEEEviT0_T1_ --------------------------
	.section	.nv.constant0._ZN2at6native29vectorized_elementwise_kernelILi8ENS0_13BinaryFunctorIiiiNS0_17BitwiseXorFunctorIiEEEESt5arrayIPcLm3EEEEviT0_T1_,"a",@progbits
	.sectionflags	@""
	.align	4
.nv.constant0._ZN2at6native29vectorized_elementwise_kernelILi8ENS0_13BinaryFunctorIiiiNS0_17BitwiseXorFunctorIiEEEESt5arrayIPcLm3EEEEviT0_T1_:
	.zero		560


//--------------------- .nv.constant0._ZN2at6native18elementwise_kernelILi128ELi4EZNS0_15gpu_kernel_implINS0_13AUnaryFunctorIaaaNS0_17BitwiseXorFunctorIaEEEEEEvRNS_18TensorIteratorBaseERKT_EUliE_EEviT1_ --------------------------
	.section	.nv.constant0._ZN2at6native18elementwise_kernelILi128ELi4EZNS0_15gpu_kernel_implINS0_13AUnaryFunctorIaaaNS0_17BitwiseXorFunctorIaEEEEEEvRNS_18TensorIteratorBaseERKT_EUliE_EEviT1_,"a",@progbits
	.sectionflags	@""
	.align	4
.nv.constant0._ZN2at6native18elementwise_kernelILi128ELi4EZNS0_15gpu_kernel_implINS0_13AUnaryFunctorIaaaNS0_17BitwiseXorFunctorIaEEEEEEvRNS_18TensorIteratorBaseERKT_EUliE_EEviT1_:
	.zero		1072


//--------------------- .nv.constant0._ZN2at6native27unrolled_elementwise_kernelINS0_13AUnaryFunctorIaaaNS0_17BitwiseXorFunctorIaEEEESt5arrayIPcLm2EELi4E23TrivialOffsetCalculatorILi1EjESA_NS0_6memory12LoadWithCastILi1EEENSB_13StoreWithCastILi1EEEEEviT_T0_T2_T3_T4_T5_ --------------------------
	.section	.nv.constant0._ZN2at6native27unrolled_elementwise_kernelINS0_13AUnaryFunctorIaaaNS0_17BitwiseXorFunctorIaEEEESt5arrayIPcLm2EELi4E23TrivialOffsetCalculatorILi1EjESA_NS0_6memory12LoadWithCastILi1EEENSB_13StoreWithCastILi1EEEEEviT_T0_T2_T3_T4_T5_,"a",@progbits
	.sectionflags	@""
	.align	4
.nv.constant0._ZN2at6native27unrolled_elementwise_kernelINS0_13AUnaryFunctorIaaaNS0_17BitwiseXorFunctorIaEEEESt5arrayIPcLm2EELi4E23TrivialOffsetCalculatorILi1EjESA_NS0_6memory12LoadWithCastILi1EEENSB_13StoreWithCastILi1EEEEEviT_T0_T2_T3_T4_T5_:
	.zero		572


//--------------------- .nv.constant0._ZN2at6native18elementwise_kernelILi128ELi4EZNS0_22gpu_kernel_impl_nocastINS0_13AUnaryFunctorIaaaNS0_17BitwiseXorFunctorIaEEEEEEvRNS_18TensorIteratorBaseERKT_EUliE_EEviT1_ --------------------------
	.section	.nv.constant0._ZN2at6native18elementwise_kernelILi128ELi4EZNS0_22gpu_kernel_impl_nocastINS0_13AUnaryFunctorIaaaNS0_17BitwiseXorFunctorIaEEEEEEvRNS_18TensorIteratorBaseERKT_EUliE_EEviT1_,"a",@progbits
	.sectionflags	@""
	.align	4
.nv.constant0._ZN2at6native18elementwise_kernelILi128ELi4EZNS0_22gpu_kernel_impl_nocastINS0_13AUnaryFunctorIaaaNS0_17BitwiseXorFunctorIaEEEEEEvRNS_18TensorIteratorBaseERKT_EUliE_EEviT1_:
	.zero		1072


//--------------------- .nv.constant0._ZN2at6native27unrolled_elementwise_kernelINS0_13AUnaryFunctorIaaaNS0_17BitwiseXorFunctorIaEEEESt5arrayIPcLm2EELi4E23TrivialOffsetCalculatorILi1EjESA_NS0_6memory15LoadWithoutCastENSB_16StoreWithoutCastEEEviT_T0_T2_T3_T4_T5_ --------------------------
	.section	.nv.constant0._ZN2at6native27unrolled_elementwise_kernelINS0_13AUnaryFunctorIaaaNS0_17BitwiseXorFunctorIaEEEESt5arrayIPcLm2EELi4E23TrivialOffsetCalculatorILi1EjESA_NS0_6memory15LoadWithoutCastENSB_16StoreWithoutCastEEEviT_T0_T2_T3_T4_T5_,"a",@progbits
	.sectionflags	@""
	.align	4
.nv.constant0._ZN2at6native27unrolled_elementwise_kernelINS0_13AUnaryFunctorIaaaNS0_17BitwiseXorFunctorIaEEEESt5arrayIPcLm2EELi4E23TrivialOffsetCalculatorILi1EjESA_NS0_6memory15LoadWithoutCastENSB_16StoreWithoutCastEEEviT_T0_T2_T3_T4_T5_:
	.zero		556


//--------------------- .nv.constant0._ZN2at6native29vectorized_elementwise_kernelILi2ENS0_13AUnaryFunctorIaaaNS0_17BitwiseXorFunctorIaEEEESt5arrayIPcLm2EEEEviT0_T1_ --------------------------
	.section	.nv.constant0._ZN2at6native29vectorized_elementwise_kernelILi2ENS0_13AUnaryFunctorIaaaNS0_17BitwiseXorFunctorIaEEEESt5arrayIPcLm2EEEEviT0_T1_,"a",@progbits
	.sectionflags	@""
	.align	4
.nv.constant0._ZN2at6native29vectorized_elementwise_kernelILi2ENS0_13AUnaryFunctorIaaaNS0_17BitwiseXorFunctorIaEEEESt5arrayIPcLm2EEEEviT0_T1_:
	.zero		552


//--------------------- .nv.constant0._ZN2at6native29vectorized_elementwise_kernelILi4ENS0_13AUnaryFunctorIaaaNS0_17BitwiseXorFunctorIaEEEESt5arrayIPcLm2EEEEviT0_T1_ --------------------------
	.section	.nv.constant0._ZN2at6native29vectorized_elementwise_kernelILi4ENS0_13AUnaryFunctorIaaaNS0_17BitwiseXorFunctorIaEEEESt5arrayIPcLm2EEEEviT0_T1_,"a",@progbits
	.sectionflags	@""
	.align	4
.nv.constant0._ZN2at6native29vectorized_elementwise_kernelILi4ENS0_13AUnaryFunctorIaaaNS0_17BitwiseXorFunctorIaEEEESt5arrayIPcLm2EEEEviT0_T1_:
	.zero		552


//--------------------- .nv.constant0._ZN2at6native29vectorized_elementwise_kernelILi8ENS0_13AUnaryFunctorIaaaNS0_17BitwiseXorFunctorIaEEEESt5arrayIPcLm2EEEEviT0_T1_ --------------------------
	.section	.nv.constant0._ZN2at6native29vectorized_elementwise_kernelILi8ENS0_13AUnaryFunctorIaaaNS0_17BitwiseXorFunctorIaEEEESt5arrayIPcLm2EEEEviT0_T1_,"a",@progbits
	.sectionflags	@""
	.align	4
.nv.constant0._ZN2at6native29vectorized_elementwise_kernelILi8ENS0_13AUnaryFunctorIaaaNS0_17BitwiseXorFunctorIaEEEESt5arrayIPcLm2EEEEviT0_T1_:
	.zero		552


//--------------------- .nv.constant0._ZN2at6native18elementwise_kernelILi128ELi4EZNS0_15gpu_kernel_implINS0_13BinaryFunctorIaaaNS0_17BitwiseXorFunctorIaEEEEEEvRNS_18TensorIteratorBaseERKT_EUliE_EEviT1_ --------------------------
	.section	.nv.constant0._ZN2at6native18elementwise_kernelILi128ELi4EZNS0_15gpu_kernel_implINS0_13BinaryFunctorIaaaNS0_17BitwiseXorFunctorIaEEEEEEvRNS_18TensorIteratorBaseERKT_EUliE_EEviT1_,"a",@progbits
	.sectionflags	@""
	.align	4
.nv.constant0._ZN2at6native18elementwise_kernelILi128ELi4EZNS0_15gpu_kernel_implINS0_13BinaryFunctorIaaaNS0_17BitwiseXorFunctorIaEEEEEEvRNS_18TensorIteratorBaseERKT_EUliE_EEviT1_:
	.zero		1184


//--------------------- .nv.constant0._ZN2at6native27unrolled_elementwise_kernelINS0_13BinaryFunctorIaaaNS0_17BitwiseXorFunctorIaEEEESt5arrayIPcLm3EELi4E23TrivialOffsetCalculatorILi2EjES9_ILi1EjENS0_6memory12LoadWithCastILi2EEENSC_13StoreWithCastILi1EEEEEviT_T0_T2_T3_T4_T5_ --------------------------
	.section	.nv.constant0._ZN2at6native27unrolled_elementwise_kernelINS0_13BinaryFunctorIaaaNS0_17BitwiseXorFunctorIaEEEESt5arrayIPcLm3EELi4E23TrivialOffsetCalculatorILi2EjES9_ILi1EjENS0_6memory12LoadWithCastILi2EEENSC_13StoreWithCastILi1EEEEEviT_T0_T2_T3_T4_T5_,"a",@progbits
	.sectionflags	@""
	.align	4
.nv.constant0._ZN2at6native27unrolled_elementwise_kernelINS0_13BinaryFunctorIaaaNS0_17BitwiseXorFunctorIaEEEESt5arrayIPcLm3EELi4E23TrivialOffsetCalculatorILi2EjES9_ILi1EjENS0_6memory12LoadWithCastILi2EEENSC_13StoreWithCastILi1EEEEEviT_T0_T2_T3_T4_T5_:
	.zero		584


//--------------------- .nv.constant0._ZN2at6native18elementwise_kernelILi128ELi4EZNS0_22gpu_kernel_impl_nocastINS0_13BinaryFunctorIaaaNS0_17BitwiseXorFunctorIaEEEEEEvRNS_18TensorIteratorBaseERKT_EUliE_EEviT1_ --------------------------
	.section	.nv.constant0._ZN2at6native18elementwise_kernelILi128ELi4EZNS0_22gpu_kernel_impl_nocastINS0_13BinaryFunctorIaaaNS0_17BitwiseXorFunctorIaEEEEEEvRNS_18TensorIteratorBaseERKT_EUliE_EEviT1_,"a",@progbits
	.sectionflags	@""
	.align	4
.nv.constant0._ZN2at6native18elementwise_kernelILi128ELi4EZNS0_22gpu_kernel_impl_nocastINS0_13BinaryFunctorIaaaNS0_17BitwiseXorFunctorIaEEEEEEvRNS_18TensorIteratorBaseERKT_EUliE_EEviT1_:
	.zero		1184


//--------------------- .nv.constant0._ZN2at6native27unrolled_elementwise_kernelINS0_13BinaryFunctorIaaaNS0_17BitwiseXorFunctorIaEEEESt5arrayIPcLm3EELi4E23TrivialOffsetCalculatorILi2EjES9_ILi1EjENS0_6memory15LoadWithoutCastENSC_16StoreWithoutCastEEEviT_T0_T2_T3_T4_T5_ --------------------------
	.section	.nv.constant0._ZN2at6native27unrolled_elementwise_kernelINS0_13BinaryFunctorIaaaNS0_17BitwiseXorFunctorIaEEEESt5arrayIPcLm3EELi4E23TrivialOffsetCalculatorILi2EjES9_ILi1EjENS0_6memory15LoadWithoutCastENSC_16StoreWithoutCastEEEviT_T0_T2_T3_T4_T5_,"a",@progbits
	.sectionflags	@""
	.align	4
.nv.constant0._ZN2at6native27unrolled_elementwise_kernelINS0_13BinaryFunctorIaaaNS0_17BitwiseXorFunctorIaEEEESt5arrayIPcLm3EELi4E23TrivialOffsetCalculatorILi2EjES9_ILi1EjENS0_6memory15LoadWithoutCastENSC_16StoreWithoutCastEEEviT_T0_T2_T3_T4_T5_:
	.zero		564


//--------------------- .nv.constant0._ZN2at6native29vectorized_elementwise_kernelILi2ENS0_13BinaryFunctorIaaaNS0_17BitwiseXorFunctorIaEEEESt5arrayIPcLm3EEEEviT0_T1_ --------------------------
	.section	.nv.constant0._ZN2at6native29vectorized_elementwise_kernelILi2ENS0_13BinaryFunctorIaaaNS0_17BitwiseXorFunctorIaEEEESt5arrayIPcLm3EEEEviT0_T1_,"a",@progbits
	.sectionflags	@""
	.align	4
.nv.constant0._ZN2at6native29vectorized_elementwise_kernelILi2ENS0_13BinaryFunctorIaaaNS0_17BitwiseXorFunctorIaEEEESt5arrayIPcLm3EEEEviT0_T1_:
	.zero		560


//--------------------- .nv.constant0._ZN2at6native29vectorized_elementwise_kernelILi4ENS0_13BinaryFunctorIaaaNS0_17BitwiseXorFunctorIaEEEESt5arrayIPcLm3EEEEviT0_T1_ --------------------------
	.section	.nv.constant0._ZN2at6native29vectorized_elementwise_kernelILi4ENS0_13BinaryFunctorIaaaNS0_17BitwiseXorFunctorIaEEEESt5arrayIPcLm3EEEEviT0_T1_,"a",@progbits
	.sectionflags	@""
	.align	4
.nv.constant0._ZN2at6native29vectorized_elementwise_kernelILi4ENS0_13BinaryFunctorIaaaNS0_17BitwiseXorFunctorIaEEEESt5arrayIPcLm3EEEEviT0_T1_:
	.zero		560


//--------------------- .nv.constant0._ZN2at6native29vectorized_elementwise_kernelILi8ENS0_13BinaryFunctorIaaaNS0_17BitwiseXorFunctorIaEEEESt5arrayIPcLm3EEEEviT0_T1_ --------------------------
	.section	.nv.constant0._ZN2at6native29vectorized_elementwise_kernelILi8ENS0_13BinaryFunctorIaaaNS0_17BitwiseXorFunctorIaEEEESt5arrayIPcLm3EEEEviT0_T1_,"a",@progbits
	.sectionflags	@""
	.align	4
.nv.constant0._ZN2at6native29vectorized_elementwise_kernelILi8ENS0_13BinaryFunctorIaaaNS0_17BitwiseXorFunctorIaEEEESt5arrayIPcLm3EEEEviT0_T1_:
	.zero		560


//--------------------- .nv.constant0._ZN2at6native18elementwise_kernelILi128ELi4EZNS0_15gpu_kernel_implINS0_13AUnaryFunctorIhhhNS0_17BitwiseXorFunctorIhEEEEEEvRNS_18TensorIteratorBaseERKT_EUliE_EEviT1_ --------------------------
	.section	.nv.constant0._ZN2at6native18elementwise_kernelILi128ELi4EZNS0_15gpu_kernel_implINS0_13AUnaryFunctorIhhhNS0_17BitwiseXorFunctorIhEEEEEEvRNS_18TensorIteratorBaseERKT_EUliE_EEviT1_,"a",@progbits
	.sectionflags	@""
	.align	4
.nv.constant0._ZN2at6native18elementwise_kernelILi128ELi4EZNS0_15gpu_kernel_implINS0_13AUnaryFunctorIhhhNS0_17BitwiseXorFunctorIhEEEEEEvRNS_18TensorIteratorBaseERKT_EUliE_EEviT1_:
	.zero		1072


//--------------------- .nv.constant0._ZN2at6native27unrolled_elementwise_kernelINS0_13AUnaryFunctorIhhhNS0_17BitwiseXorFunctorIhEEEESt5arrayIPcLm2EELi4E23TrivialOffsetCalculatorILi1EjESA_NS0_6memory12LoadWithCastILi1EEENSB_13StoreWithCastILi1EEEEEviT_T0_T2_T3_T4_T5_ --------------------------
	.section	.nv.constant0._ZN2at6native27unrolled_elementwise_kernelINS0_13AUnaryFunctorIhhhNS0_17BitwiseXorFunctorIhEEEESt5arrayIPcLm2EELi4E23TrivialOffsetCalculatorILi1EjESA_NS0_6memory12LoadWithCastILi1EEENSB_13StoreWithCastILi1EEEEEviT_T0_T2_T3_T4_T5_,"a",@progbits
	.sectionflags	@""
	.align	4
.nv.constant0._ZN2at6native27unrolled_elementwise_kernelINS0_13AUnaryFunctorIhhhNS0_17BitwiseXorFunctorIhEEEESt5arrayIPcLm2EELi4E23TrivialOffsetCalculatorILi1EjESA_NS0_6memory12LoadWithCastILi1EEENSB_13StoreWithCastILi1EEEEEviT_T0_T2_T3_T4_T5_:
	.zero		572


//--------------------- .nv.constant0._ZN2at6native18elementwise_kernelILi128ELi4EZNS0_22gpu_kernel_impl_nocastINS0_13AUnaryFunctorIhhhNS0_17BitwiseXorFunctorIhEEEEEEvRNS_18TensorIteratorBaseERKT_EUliE_EEviT1_ --------------------------
	.section	.nv.constant0._ZN2at6native18elementwise_kernelILi128ELi4EZNS0_22gpu_kernel_impl_nocastINS0_13AUnaryFunctorIhhhNS0_17BitwiseXorFunctorIhEEEEEEvRNS_18TensorIteratorBaseERKT_EUliE_EEviT1_,"a",@progbits
	.sectionflags	@""
	.align	4
.nv.constant0._ZN2at6native18elementwise_kernelILi128ELi4EZNS0_22gpu_kernel_impl_nocastINS0_13AUnaryFunctorIhhhNS0_17BitwiseXorFunctorIhEEEEEEvRNS_18TensorIteratorBaseERKT_EUliE_EEviT1_:
	.zero		1072


//--------------------- .nv.constant0._ZN2at6native27unrolled_elementwise_kernelINS0_13AUnaryFunctorIhhhNS0_17BitwiseXorFunctorIhEEEESt5arrayIPcLm2EELi4E23TrivialOffsetCalculatorILi1EjESA_NS0_6memory15LoadWithoutCastENSB_16StoreWithoutCastEEEviT_T0_T2_T3_T4_T5_ --------------------------
	.section	.nv.constant0._ZN2at6native27unrolled_elementwise_kernelINS0_13AUnaryFunctorIhhhNS0_17BitwiseXorFunctorIhEEEESt5arrayIPcLm2EELi4E23TrivialOffsetCalculatorILi1EjESA_NS0_6memory15LoadWithoutCastENSB_16StoreWithoutCastEEEviT_T0_T2_T3_T4_T5_,"a",@progbits
	.sectionflags	@""
	.align	4
.nv.constant0._ZN2at6native27unrolled_elementwise_kernelINS0_13AUnaryFunctorIhhhNS0_17BitwiseXorFunctorIhEEEESt5arrayIPcLm2EELi4E23TrivialOffsetCalculatorILi1EjESA_NS0_6memory15LoadWithoutCastENSB_16StoreWithoutCastEEEviT_T0_T2_T3_T4_T5_:
	.zero		556


//--------------------- .nv.constant0._ZN2at6native29vectorized_elementwise_kernelILi2ENS0_13AUnaryFunctorIhhhNS0_17BitwiseXorFunctorIhEEEESt5arrayIPcLm2EEEEviT0_T1_ --------------------------
	.section	.nv.constant0._ZN2at6native29vectorized_elementwise_kernelILi2ENS0_13AUnaryFunctorIhhhNS0_17BitwiseXorFunctorIhEEEESt5arrayIPcLm2EEEEviT0_T1_,"a",@progbits
	.sectionflags	@""
	.align	4
.nv.constant0._ZN2at6native29vectorized_elementwise_kernelILi2ENS0_13AUnaryFunctorIhhhNS0_17BitwiseXorFunctorIhEEEESt5arrayIPcLm2EEEEviT0_T1_:
	.zero		552


//--------------------- .nv.constant0._ZN2at6native29vectorized_elementwise_kernelILi4ENS0_13AUnaryFunctorIhhhNS0_17BitwiseXorFunctorIhEEEESt5arrayIPcLm2EEEEviT0_T1_ --------------------------
	.section	.nv.constant0._ZN2at6native29vectorized_elementwise_kernelILi4ENS0_13AUnaryFunctorIhhhNS0_17BitwiseXorFunctorIhEEEESt5arrayIPcLm2EEEEviT0_T1_,"a",@progbits
	.sectionflags	@""
	.align	4
.nv.constant0._ZN2at6native29vectorized_elementwise_kernelILi4ENS0_13AUnaryFunctorIhhhNS0_17BitwiseXorFunctorIhEEEESt5arrayIPcLm2EEEEviT0_T1_:
	.zero		552


//--------------------- .nv.constant0._ZN2at6native29vectorized_elementwise_kernelILi8ENS0_13AUnaryFunctorIhhhNS0_17BitwiseXorFunctorIhEEEESt5arrayIPcLm2EEEEviT0_T1_ --------------------------
	.section	.nv.constant0._ZN2at6native29vectorized_elementwise_kernelILi8ENS0_13AUnaryFunctorIhhhNS0_17BitwiseXorFunctorIhEEEESt5arrayIPcLm2EEEEviT0_T1_,"a",@progbits
	.sectionflags	@""
	.align	4
.nv.constant0._ZN2at6native29vectorized_elementwise_kernelILi8ENS0_13AUnaryFunctorIhhhNS0_17BitwiseXorFunctorIhEEEESt5arrayIPcLm2EEEEviT0_T1_:
	.zero		552


//--------------------- .nv.constant0._ZN2at6native18elementwise_kernelILi128ELi4EZNS0_15gpu_kernel_implINS0_13BinaryFunctorIhhhNS0_17BitwiseXorFunctorIhEEEEEEvRNS_18TensorIteratorBaseERKT_EUliE_EEviT1_ --------------------------
	.section	.nv.constant0._ZN2at6native18elementwise_kernelILi128ELi4EZNS0_15gpu_kernel_implINS0_13BinaryFunctorIhhhNS0_17BitwiseXorFunctorIhEEEEEEvRNS_18TensorIteratorBaseERKT_EUliE_EEviT1_,"a",@progbits
	.sectionflags	@""
	.align	4
.nv.constant0._ZN2at6native18elementwise_kernelILi128ELi4EZNS0_15gpu_kernel_implINS0_13BinaryFunctorIhhhNS0_17BitwiseXorFunctorIhEEEEEEvRNS_18TensorIteratorBaseERKT_EUliE_EEviT1_:
	.zero		1184


//--------------------- .nv.constant0._ZN2at6native27unrolled_elementwise_kernelINS0_13BinaryFunctorIhhhNS0_17BitwiseXorFunctorIhEEEESt5arrayIPcLm3EELi4E23TrivialOffsetCalculatorILi2EjES9_ILi1EjENS0_6memory12LoadWithCastILi2EEENSC_13StoreWithCastILi1EEEEEviT_T0_T2_T3_T4_T5_ --------------------------
	.section	.nv.constant0._ZN2at6native27unrolled_elementwise_kernelINS0_13BinaryFunctorIhhhNS0_17BitwiseXorFunctorIhEEEESt5arrayIPcLm3EELi4E23TrivialOffsetCalculatorILi2EjES9_ILi1EjENS0_6memory12LoadWithCastILi2EEENSC_13StoreWithCastILi1EEEEEviT_T0_T2_T3_T4_T5_,"a",@progbits
	.sectionflags	@""
	.align	4
.nv.constant0._ZN2at6native27unrolled_elementwise_kernelINS0_13BinaryFunctorIhhhNS0_17BitwiseXorFunctorIhEEEESt5arrayIPcLm3EELi4E23TrivialOffsetCalculatorILi2EjES9_ILi1EjENS0_6memory12LoadWithCastILi2EEENSC_13StoreWithCastILi1EEEEEviT_T0_T2_T3_T4_T5_:
	.zero		584


//--------------------- .nv.constant0._ZN2at6native18elementwise_kernelILi128ELi4EZNS0_22gpu_kernel_impl_nocastINS0_13BinaryFunctorIhhhNS0_17BitwiseXorFunctorIhEEEEEEvRNS_18TensorIteratorBaseERKT_EUliE_EEviT1_ --------------------------
	.section	.nv.constant0._ZN2at6native18elementwise_kernelILi128ELi4EZNS0_22gpu_kernel_impl_nocastINS0_13BinaryFunctorIhhhNS0_17BitwiseXorFunctorIhEEEEEEvRNS_18TensorIteratorBaseERKT_EUliE_EEviT1_,"a",@progbits
	.sectionflags	@""
	.align	4
.nv.constant0._ZN2at6native18elementwise_kernelILi128ELi4EZNS0_22gpu_kernel_impl_nocastINS0_13BinaryFunctorIhhhNS0_17BitwiseXorFunctorIhEEEEEEvRNS_18TensorIteratorBaseERKT_EUliE_EEviT1_:
	.zero		1184


//--------------------- .nv.constant0._ZN2at6native27unrolled_elementwise_kernelINS0_13BinaryFunctorIhhhNS0_17BitwiseXorFunctorIhEEEESt5arrayIPcLm3EELi4E23TrivialOffsetCalculatorILi2EjES9_ILi1EjENS0_6memory15LoadWithoutCastENSC_16StoreWithoutCastEEEviT_T0_T2_T3_T4_T5_ --------------------------
	.section	.nv.constant0._ZN2at6native27unrolled_elementwise_kernelINS0_13BinaryFunctorIhhhNS0_17BitwiseXorFunctorIhEEEESt5arrayIPcLm3EELi4E23TrivialOffsetCalculatorILi2EjES9_ILi1EjENS0_6memory15LoadWithoutCastENSC_16StoreWithoutCastEEEviT_T0_T2_T3_T4_T5_,"a",@progbits
	.sectionflags	@""
	.align	4
.nv.constant0._ZN2at6native27unrolled_elementwise_kernelINS0_13BinaryFunctorIhhhNS0_17BitwiseXorFunctorIhEEEESt5arrayIPcLm3EELi4E23TrivialOffsetCalculatorILi2EjES9_ILi1EjENS0_6memory15LoadWithoutCastENSC_16StoreWithoutCastEEEviT_T0_T2_T3_T4_T5_:
	.zero		564


//--------------------- .nv.constant0._ZN2at6native29vectorized_elementwise_kernelILi2ENS0_13BinaryFunctorIhhhNS0_17BitwiseXorFunctorIhEEEESt5arrayIPcLm3EEEEviT0_T1_ --------------------------
	.section	.nv.constant0._ZN2at6native29vectorized_elementwise_kernelILi2ENS0_13BinaryFunctorIhhhNS0_17BitwiseXorFunctorIhEEEESt5arrayIPcLm3EEEEviT0_T1_,"a",@progbits
	.sectionflags	@""
	.align	4
.nv.constant0._ZN2at6native29vectorized_elementwise_kernelILi2ENS0_13BinaryFunctorIhhhNS0_17BitwiseXorFunctorIhEEEESt5arrayIPcLm3EEEEviT0_T1_:
	.zero		560


//--------------------- .nv.constant0._ZN2at6native29vectorized_elementwise_kernelILi4ENS0_13BinaryFunctorIhhhNS0_17BitwiseXorFunctorIhEEEESt5arrayIPcLm3EEEEviT0_T1_ --------------------------
	.section	.nv.constant0._ZN2at6native29vectorized_elementwise_kernelILi4ENS0_13BinaryFunctorIhhhNS0_17BitwiseXorFunctorIhEEEESt5arrayIPcLm3EEEEviT0_T1_,"a",@progbits
	.sectionflags	@""
	.align	4
.nv.constant0._ZN2at6native29vectorized_elementwise_kernelILi4ENS0_13BinaryFunctorIhhhNS0_17BitwiseXorFunctorIhEEEESt5arrayIPcLm3EEEEviT0_T1_:
	.zero		560


//--------------------- .nv.constant0._ZN2at6native29vectorized_elementwise_kernelILi8ENS0_13BinaryFunctorIhhhNS0_17BitwiseXorFunctorIhEEEESt5arrayIPcLm3EEEEviT0_T1_ --------------------------
	.section	.nv.constant0._ZN2at6native29vectorized_elementwise_kernelILi8ENS0_13BinaryFunctorIhhhNS0_17BitwiseXorFunctorIhEEEESt5arrayIPcLm3EEEEviT0_T1_,"a",@progbits
	.sectionflags	@""
	.align	4
.nv.constant0._ZN2at6native29vectorized_elementwise_kernelILi8ENS0_13BinaryFunctorIhhhNS0_17BitwiseXorFunctorIhEEEESt5arrayIPcLm3EEEEviT0_T1_:
	.zero		560


//--------------------- .nv.constant0._ZN2at6native18elementwise_kernelILi128ELi4EZNS0_15gpu_kernel_implINS0_13AUnaryFunctorIbbbNS0_16BitwiseOrFunctorIbEEEEEEvRNS_18TensorIteratorBaseERKT_EUliE_EEviT1_ --------------------------
	.section	.nv.constant0._ZN2at6native18elementwise_kernelILi128ELi4EZNS0_15gpu_kernel_implINS0_13AUnaryFunctorIbbbNS0_16BitwiseOrFunctorIbEEEEEEvRNS_18TensorIteratorBaseERKT_EUliE_EEviT1_,"a",@progbits
	.sectionflags	@""
	.align	4
.nv.constant0._ZN2at6native18elementwise_kernelILi128ELi4EZNS0_15gpu_kernel_implINS0_13AUnaryFunctorIbbbNS0_16BitwiseOrFunctorIbEEEEEEvRNS_18TensorIteratorBaseERKT_EUliE_EEviT1_:
	.zero		1072


//--------------------- .nv.constant0._ZN2at6native27unrolled_elementwise_kernelINS0_13AUnaryFunctorIbbbNS0_16BitwiseOrFunctorIbEEEESt5arrayIPcLm2EELi4E23TrivialOffsetCalculatorILi1EjESA_NS0_6memory12LoadWithCastILi1EEENSB_13StoreWithCastILi1EEEEEviT_T0_T2_T3_T4_T5_ --------------------------
	.section	.nv.constant0._ZN2at6native27unrolled_elementwise_kernelINS0_13AUnaryFunctorIbbbNS0_16BitwiseOrFunctorIbEEEESt5arrayIPcLm2EELi4E23TrivialOffsetCalculatorILi1EjESA_NS0_6memory12LoadWithCastILi1EEENSB_13StoreWithCastILi1EEEEEviT_T0_T2_T3_T4_T5_,"a",@progbits
	.sectionflags	@""
	.align	4
.nv.constant0._ZN2at6native27unrolled_elementwise_kernelINS0_13AUnaryFunctorIbbbNS0_16BitwiseOrFunctorIbEEEESt5arrayIPcLm2EELi4E23TrivialOffsetCalculatorILi1EjESA_NS0_6memory12LoadWithCastILi1EEENSB_13StoreWithCastILi1EEEEEviT_T0_T2_T3_T4_T5_:
	.zero		572


//--------------------- .nv.constant0._ZN2at6native18elementwise_kernelILi128ELi4EZNS0_22gpu_kernel_impl_nocastINS0_13AUnaryFunctorIbbbNS0_16BitwiseOrFunctorIbEEEEEEvRNS_18TensorIteratorBaseERKT_EUliE_EEviT1_ --------------------------
	.section	.nv.constant0._ZN2at6native18elementwise_kernelILi128ELi4EZNS0_22gpu_kernel_impl_nocastINS0_13AUnaryFunctorIbbbNS0_16BitwiseOrFunctorIbEEEEEEvRNS_18TensorIteratorBaseERKT_EUliE_EEviT1_,"a",@progbits
	.sectionflags	@""
	.align	4
.nv.constant0._ZN2at6native18elementwise_kernelILi128ELi4EZNS0_22gpu_kernel_impl_nocastINS0_13AUnaryFunctorIbbbNS0_16BitwiseOrFunctorIbEEEEEEvRNS_18TensorIteratorBaseERKT_EUliE_EEviT1_:
	.zero		1072


//--------------------- .nv.constant0._ZN2at6native27unrolled_elementwise_kernelINS0_13AUnaryFunctorIbbbNS0_16BitwiseOrFunctorIbEEEESt5arrayIPcLm2EELi4E23TrivialOffsetCalculatorILi1EjESA_NS0_6memory15LoadWithoutCastENSB_16StoreWithoutCastEEEviT_T0_T2_T3_T4_T5_ --------------------------
	.section	.nv.constant0._ZN2at6native27unrolled_elementwise_kernelINS0_13AUnaryFunctorIbbbNS0_16BitwiseOrFunctorIbEEEESt5arrayIPcLm2EELi4E23TrivialOffsetCalculatorILi1EjESA_NS0_6memory15LoadWithoutCastENSB_16StoreWithoutCastEEEviT_T0_T2_T3_T4_T5_,"a",@progbits
	.sectionflags	@""
	.align	4
.nv.constant0._ZN2at6native27unrolled_elementwise_kernelINS0_13AUnaryFunctorIbbbNS0_16BitwiseOrFunctorIbEEEESt5arrayIPcLm2EELi4E23TrivialOffsetCalculatorILi1EjESA_NS0_6memory15LoadWithoutCastENSB_16StoreWithoutCastEEEviT_T0_T2_T3_T4_T5_:
	.zero		556


//--------------------- .nv.constant0._ZN2at6native29vectorized_elementwise_kernelILi2ENS0_13AUnaryFunctorIbbbNS0_16BitwiseOrFunctorIbEEEESt5arrayIPcLm2EEEEviT0_T1_ --------------------------
	.section	.nv.constant0._ZN2at6native29vectorized_elementwise_kernelILi2ENS0_13AUnaryFunctorIbbbNS0_16BitwiseOrFunctorIbEEEESt5arrayIPcLm2EEEEviT0_T1_,"a",@progbits
	.sectionflags	@""
	.align	4
.nv.constant0._ZN2at6native29vectorized_elementwise_kernelILi2ENS0_13AUnaryFunctorIbbbNS0_16BitwiseOrFunctorIbEEEESt5arrayIPcLm2EEEEviT0_T1_:
	.zero		552


//--------------------- .nv.constant0._ZN2at6native29vectorized_elementwise_kernelILi4ENS0_13AUnaryFunctorIbbbNS0_16BitwiseOrFunctorIbEEEESt5arrayIPcLm2EEEEviT0_T1_ --------------------------
	.section	.nv.constant0._ZN2at6native29vectorized_elementwise_kernelILi4ENS0_13AUnaryFunctorIbbbNS0_16BitwiseOrFunctorIbEEEESt5arrayIPcLm2EEEEviT0_T1_,"a",@progbits
	.sectionflags	@""
	.align	4
.nv.constant0._ZN2at6native29vectorized_elementwise_kernelILi4ENS0_13AUnaryFunctorIbbbNS0_16BitwiseOrFunctorIbEEEESt5arrayIPcLm2EEEEviT0_T1_:
	.zero		552


//--------------------- .nv.constant0._ZN2at6native29vectorized_elementwise_kernelILi8ENS0_13AUnaryFunctorIbbbNS0_16BitwiseOrFunctorIbEEEESt5arrayIPcLm2EEEEviT0_T1_ --------------------------
	.section	.nv.constant0._ZN2at6native29vectorized_elementwise_kernelILi8ENS0_13AUnaryFunctorIbbbNS0_16BitwiseOrFunctorIbEEEESt5arrayIPcLm2EEEEviT0_T1_,"a",@progbits
	.sectionflags	@""
	.align	4
.nv.constant0._ZN2at6native29vectorized_elementwise_kernelILi8ENS0_13AUnaryFunctorIbbbNS0_16BitwiseOrFunctorIbEEEESt5arrayIPcLm2EEEEviT0_T1_:
	.zero		552


//--------------------- .nv.constant0._ZN2at6native18elementwise_kernelILi128ELi4EZNS0_15gpu_kernel_implINS0_13BinaryFunctorIbbbNS0_16BitwiseOrFunctorIbEEEEEEvRNS_18TensorIteratorBaseERKT_EUliE_EEviT1_ --------------------------
	.section	.nv.constant0._ZN2at6native18elementwise_kernelILi128ELi4EZNS0_15gpu_kernel_implINS0_13BinaryFunctorIbbbNS0_16BitwiseOrFunctorIbEEEEEEvRNS_18TensorIteratorBaseERKT_EUliE_EEviT1_,"a",@progbits
	.sectionflags	@""
	.align	4
.nv.constant0._ZN2at6native18elementwise_kernelILi128ELi4EZNS0_15gpu_kernel_implINS0_13BinaryFunctorIbbbNS0_16BitwiseOrFunctorIbEEEEEEvRNS_18TensorIteratorBaseERKT_EUliE_EEviT1_:
	.zero		1184


//--------------------- .nv.constant0._ZN2at6native27unrolled_elementwise_kernelINS0_13BinaryFunctorIbbbNS0_16BitwiseOrFunctorIbEEEESt5arrayIPcLm3EELi4E23TrivialOffsetCalculatorILi2EjES9_ILi1EjENS0_6memory12LoadWithCastILi2EEENSC_13StoreWithCastILi1EEEEEviT_T0_T2_T3_T4_T5_ --------------------------
	.section	.nv.constant0._ZN2at6native27unrolled_elementwise_kernelINS0_13BinaryFunctorIbbbNS0_16BitwiseOrFunctorIbEEEESt5arrayIPcLm3EELi4E23TrivialOffsetCalculatorILi2EjES9_ILi1EjENS0_6memory12LoadWithCastILi2EEENSC_13StoreWithCastILi1EEEEEviT_T0_T2_T3_T4_T5_,"a",@progbits
	.sectionflags	@""
	.align	4
.nv.constant0._ZN2at6native27unrolled_elementwise_kernelINS0_13BinaryFunctorIbbbNS0_16BitwiseOrFunctorIbEEEESt5arrayIPcLm3EELi4E23TrivialOffsetCalculatorILi2EjES9_ILi1EjENS0_6memory12LoadWithCastILi2EEENSC_13StoreWithCastILi1EEEEEviT_T0_T2_T3_T4_T5_:
	.zero		584


//--------------------- .nv.constant0._ZN2at6native18elementwise_kernelILi128ELi4EZNS0_22gpu_kernel_impl_nocastINS0_13BinaryFunctorIbbbNS0_16BitwiseOrFunctorIbEEEEEEvRNS_18TensorIteratorBaseERKT_EUliE_EEviT1_ --------------------------
	.section	.nv.constant0._ZN2at6native18elementwise_kernelILi128ELi4EZNS0_22gpu_kernel_impl_nocastINS0_13BinaryFunctorIbbbNS0_16BitwiseOrFunctorIbEEEEEEvRNS_18TensorIteratorBaseERKT_EUliE_EEviT1_,"a",@progbits
	.sectionflags	@""
	.align	4
.nv.constant0._ZN2at6native18elementwise_kernelILi128ELi4EZNS0_22gpu_kernel_impl_nocastINS0_13BinaryFunctorIbbbNS0_16BitwiseOrFunctorIbEEEEEEvRNS_18TensorIteratorBaseERKT_EUliE_EEviT1_:
	.zero		1184


//--------------------- .nv.constant0._ZN2at6native27unrolled_elementwise_kernelINS0_13BinaryFunctorIbbbNS0_16BitwiseOrFunctorIbEEEESt5arrayIPcLm3EELi4E23TrivialOffsetCalculatorILi2EjES9_ILi1EjENS0_6memory15LoadWithoutCastENSC_16StoreWithoutCastEEEviT_T0_T2_T3_T4_T5_ --------------------------
	.section	.nv.constant0._ZN2at6native27unrolled_elementwise_kernelINS0_13BinaryFunctorIbbbNS0_16BitwiseOrFunctorIbEEEESt5arrayIPcLm3EELi4E23TrivialOffsetCalculatorILi2EjES9_ILi1EjENS0_6memory15LoadWithoutCastENSC_16StoreWithoutCastEEEviT_T0_T2_T3_T4_T5_,"a",@progbits
	.sectionflags	@""
	.align	4
.nv.constant0._ZN2at6native27unrolled_elementwise_kernelINS0_13BinaryFunctorIbbbNS0_16BitwiseOrFunctorIbEEEESt5arrayIPcLm3EELi4E23TrivialOffsetCalculatorILi2EjES9_ILi1EjENS0_6memory15LoadWithoutCastENSC_16StoreWithoutCastEEEviT_T0_T2_T3_T4_T5_:
	.zero		564


//--------------------- .nv.constant0._ZN2at6native29vectorized_elementwise_kernelILi2ENS0_13BinaryFunctorIbbbNS0_16BitwiseOrFunctorIbEEEESt5arrayIPcLm3EEEEviT0_T1_ --------------------------
	.section	.nv.constant0._ZN2at6native29vectorized_elementwise_kernelILi2ENS0_13BinaryFunctorIbbbNS0_16BitwiseOrFunctorIbEEEESt5arrayIPcLm3EEEEviT0_T1_,"a",@progbits
	.sectionflags	@""
	.align	4
.nv.constant0._ZN2at6native29vectorized_elementwise_kernelILi2ENS0_13BinaryFunctorIbbbNS0_16BitwiseOrFunctorIbEEEESt5arrayIPcLm3EEEEviT0_T1_:
	.zero		560


//--------------------- .nv.constant0._ZN2at6native29vectorized_elementwise_kernelILi4ENS0_13BinaryFunctorIbbbNS0_16BitwiseOrFunctorIbEEEESt5arrayIPcLm3EEEEviT0_T1_ --------------------------
	.section	.nv.constant0._ZN2at6native29vectorized_elementwise_kernelILi4ENS0_13BinaryFunctorIbbbNS0_16BitwiseOrFunctorIbEEEESt5arrayIPcLm3EEEEviT0_T1_,"a",@progbits
	.sectionflags	@""
	.align	4
.nv.constant0._ZN2at6native29vectorized_elementwise_kernelILi4ENS0_13BinaryFunctorIbbbNS0_16BitwiseOrFunctorIbEEEESt5arrayIPcLm3EEEEviT0_T1_:
	.zero		560


//--------------------- .nv.constant0._ZN2at6native29vectorized_elementwise_kernelILi8ENS0_13BinaryFunctorIbbbNS0_16BitwiseOrFunctorIbEEEESt5arrayIPcLm3EEEEviT0_T1_ --------------------------
	.section	.nv.constant0._ZN2at6native29vectorized_elementwise_kernelILi8ENS0_13BinaryFunctorIbbbNS0_16BitwiseOrFunctorIbEEEESt5arrayIPcLm3EEEEviT0_T1_,"a",@progbits
	.sectionflags	@""
	.align	4
.nv.constant0._ZN2at6native29vectorized_elementwise_kernelILi8ENS0_13BinaryFunctorIbbbNS0_16BitwiseOrFunctorIbEEEESt5arrayIPcLm3EEEEviT0_T1_:
	.zero		560


//--------------------- .nv.constant0._ZN2at6native18elementwise_kernelILi128ELi4EZNS0_15gpu_kernel_implINS0_13AUnaryFunctorIsssNS0_16BitwiseOrFunctorIsEEEEEEvRNS_18TensorIteratorBaseERKT_EUliE_EEviT1_ --------------------------
	.section	.nv.constant0._ZN2at6native18elementwise_kernelILi128ELi4EZNS0_15gpu_kernel_implINS0_13AUnaryFunctorIsssNS0_16BitwiseOrFunctorIsEEEEEEvRNS_18TensorIteratorBaseERKT_EUliE_EEviT1_,"a",@progbits
	.sectionflags	@""
	.align	4
.nv.constant0._ZN2at6native18elementwise_kernelILi128ELi4EZNS0_15gpu_kernel_implINS0_13AUnaryFunctorIsssNS0_16BitwiseOrFunctorIsEEEEEEvRNS_18TensorIteratorBaseERKT_EUliE_EEviT1_:
	.zero		1072


//--------------------- .nv.constant0._ZN2at6native27unrolled_elementwise_kernelINS0_13AUnaryFunctorIsssNS0_16BitwiseOrFunctorIsEEEESt5arrayIPcLm2EELi4E23TrivialOffsetCalculatorILi1EjESA_NS0_6memory12LoadWithCastILi1EEENSB_13StoreWithCastILi1EEEEEviT_T0_T2_T3_T4_T5_ --------------------------
	.section	.nv.constant0._ZN2at6native27unrolled_elementwise_kernelINS0_13AUnaryFunctorIsssNS0_16BitwiseOrFunctorIsEEEESt5arrayIPcLm2EELi4E23TrivialOffsetCalculatorILi1EjESA_NS0_6memory12LoadWithCastILi1EEENSB_13StoreWithCastILi1EEEEEviT_T0_T2_T3_T4_T5_,"a",@progbits
	.sectionflags	@""
	.align	4
.nv.constant0._ZN2at6native27unrolled_elementwise_kernelINS0_13AUnaryFunctorIsssNS0_16BitwiseOrFunctorIsEEEESt5arrayIPcLm2EELi4E23TrivialOffsetCalculatorILi1EjESA_NS0_6memory12LoadWithCastILi1EEENSB_13StoreWithCastILi1EEEEEviT_T0_T2_T3_T4_T5_:
	.zero		572


//--------------------- .nv.constant0._ZN2at6native18elementwise_kernelILi128ELi4EZNS0_22gpu_kernel_impl_nocastINS0_13AUnaryFunctorIsssNS0_16BitwiseOrFunctorIsEEEEEEvRNS_18TensorIteratorBaseERKT_EUliE_EEviT1_ --------------------------
	.section	.nv.constant0._ZN2at6native18elementwise_kernelILi128ELi4EZNS0_22gpu_kernel_impl_nocastINS0_13AUnaryFunctorIsssNS0_16BitwiseOrFunctorIsEEEEEEvRNS_18TensorIteratorBaseERKT_EUliE_EEviT1_,"a",@progbits
	.sectionflags	@""
	.align	4
.nv.constant0._ZN2at6native18elementwise_kernelILi128ELi4EZNS0_22gpu_kernel_impl_nocastINS0_13AUnaryFunctorIsssNS0_16BitwiseOrFunctorIsEEEEEEvRNS_18TensorIteratorBaseERKT_EUliE_EEviT1_:
	.zero		1072


//--------------------- .nv.constant0._ZN2at6native27unrolled_elementwise_kernelINS0_13AUnaryFunctorIsssNS0_16BitwiseOrFunctorIsEEEESt5arrayIPcLm2EELi4E23TrivialOffsetCalculatorILi1EjESA_NS0_6memory15LoadWithoutCastENSB_16StoreWithoutCastEEEviT_T0_T2_T3_T4_T5_ --------------------------
	.section	.nv.constant0._ZN2at6native27unrolled_elementwise_kernelINS0_13AUnaryFunctorIsssNS0_16BitwiseOrFunctorIsEEEESt5arrayIPcLm2EELi4E23TrivialOffsetCalculatorILi1EjESA_NS0_6memory15LoadWithoutCastENSB_16StoreWithoutCastEEEviT_T0_T2_T3_T4_T5_,"a",@progbits
	.sectionflags	@""
	.align	4
.nv.constant0._ZN2at6native27unrolled_elementwise_kernelINS0_13AUnaryFunctorIsssNS0_16BitwiseOrFunctorIsEEEESt5arrayIPcLm2EELi4E23TrivialOffsetCalculatorILi1EjESA_NS0_6memory15LoadWithoutCastENSB_16StoreWithoutCastEEEviT_T0_T2_T3_T4_T5_:
	.zero		556


//--------------------- .nv.constant0._ZN2at6native29vectorized_elementwise_kernelILi2ENS0_13AUnaryFunctorIsssNS0_16BitwiseOrFunctorIsEEEESt5arrayIPcLm2EEEEviT0_T1_ --------------------------
	.section	.nv.constant0._ZN2at6native29vectorized_elementwise_kernelILi2ENS0_13AUnaryFunctorIsssNS0_16BitwiseOrFunctorIsEEEESt5arrayIPcLm2EEEEviT0_T1_,"a",@progbits
	.sectionflags	@""
	.align	4
.nv.constant0._ZN2at6native29vectorized_elementwise_kernelILi2ENS0_13AUnaryFunctorIsssNS0_16BitwiseOrFunctorIsEEEESt5arrayIPcLm2EEEEviT0_T1_:
	.zero		552


//--------------------- .nv.constant0._ZN2at6native29vectorized_elementwise_kernelILi4ENS0_13AUnaryFunctorIsssNS0_16BitwiseOrFunctorIsEEEESt5arrayIPcLm2EEEEviT0_T1_ --------------------------
	.section	.nv.constant0._ZN2at6native29vectorized_elementwise_kernelILi4ENS0_13AUnaryFunctorIsssNS0_16BitwiseOrFunctorIsEEEESt5arrayIPcLm2EEEEviT0_T1_,"a",@progbits
	.sectionflags	@""
	.align	4
.nv.constant0._ZN2at6native29vectorized_elementwise_kernelILi4ENS0_13AUnaryFunctorIsssNS0_16BitwiseOrFunctorIsEEEESt5arrayIPcLm2EEEEviT0_T1_:
	.zero		552


//--------------------- .nv.constant0._ZN2at6native29vectorized_elementwise_kernelILi8ENS0_13AUnaryFunctorIsssNS0_16BitwiseOrFunctorIsEEEESt5arrayIPcLm2EEEEviT0_T1_ --------------------------
	.section	.nv.constant0._ZN2at6native29vectorized_elementwise_kernelILi8ENS0_13AUnaryFunctorIsssNS0_16BitwiseOrFunctorIsEEEESt5arrayIPcLm2EEEEviT0_T1_,"a",@progbits
	.sectionflags	@""
	.align	4
.nv.constant0._ZN2at6native29vectorized_elementwise_kernelILi8ENS0_13AUnaryFunctorIsssNS0_16BitwiseOrFunctorIsEEEESt5arrayIPcLm2EEEEviT0_T1_:
	.zero		552


//--------------------- .nv.constant0._ZN2at6native18elementwise_kernelILi128ELi4EZNS0_15gpu_kernel_implINS0_13BinaryFunctorIsssNS0_16BitwiseOrFunctorIsEEEEEEvRNS_18TensorIteratorBaseERKT_EUliE_EEviT1_ --------------------------
	.section	.nv.constant0._ZN2at6native18elementwise_kernelILi128ELi4EZNS0_15gpu_kernel_implINS0_13BinaryFunctorIsssNS0_16BitwiseOrFunctorIsEEEEEEvRNS_18TensorIteratorBaseERKT_EUliE_EEviT1_,"a",@progbits
	.sectionflags	@""
	.align	4
.nv.constant0._ZN2at6native18elementwise_kernelILi128ELi4EZNS0_15gpu_kernel_implINS0_13BinaryFunctorIsssNS0_16BitwiseOrFunctorIsEEEEEEvRNS_18TensorIteratorBaseERKT_EUliE_EEviT1_:
	.zero		1184


//--------------------- .nv.constant0._ZN2at6native27unrolled_elementwise_kernelINS0_13BinaryFunctorIsssNS0_16BitwiseOrFunctorIsEEEESt5arrayIPcLm3EELi4E23TrivialOffsetCalculatorILi2EjES9_ILi1EjENS0_6memory12LoadWithCastILi2EEENSC_13StoreWithCastILi1EEEEEviT_T0_T2_T3_T4_T5_ --------------------------
	.section	.nv.constant0._ZN2at6native27unrolled_elementwise_kernelINS0_13BinaryFunctorIsssNS0_16BitwiseOrFunctorIsEEEESt5arrayIPcLm3EELi4E23TrivialOffsetCalculatorILi2EjES9_ILi1EjENS0_6memory12LoadWithCastILi2EEENSC_13StoreWithCastILi1EEEEEviT_T0_T2_T3_T4_T5_,"a",@progbits
	.sectionflags	@""
	.align	4
.nv.constant0._ZN2at6native27unrolled_elementwise_kernelINS0_13BinaryFunctorIsssNS0_16BitwiseOrFunctorIsEEEESt5arrayIPcLm3EELi4E23TrivialOffsetCalculatorILi2EjES9_ILi1EjENS0_6memory12LoadWithCastILi2EEENSC_13StoreWithCastILi1EEEEEviT_T0_T2_T3_T4_T5_:
	.zero		584


//--------------------- .nv.constant0._ZN2at6native18elementwise_kernelILi128ELi4EZNS0_22gpu_kernel_impl_nocastINS0_13BinaryFunctorIsssNS0_16BitwiseOrFunctorIsEEEEEEvRNS_18TensorIteratorBaseERKT_EUliE_EEviT1_ --------------------------
	.section	.nv.constant0._ZN2at6native18elementwise_kernelILi128ELi4EZNS0_22gpu_kernel_impl_nocastINS0_13BinaryFunctorIsssNS0_16BitwiseOrFunctorIsEEEEEEvRNS_18TensorIteratorBaseERKT_EUliE_EEviT1_,"a",@progbits
	.sectionflags	@""
	.align	4
.nv.constant0._ZN2at6native18elementwise_kernelILi128ELi4EZNS0_22gpu_kernel_impl_nocastINS0_13BinaryFunctorIsssNS0_16BitwiseOrFunctorIsEEEEEEvRNS_18TensorIteratorBaseERKT_EUliE_EEviT1_:
	.zero		1184


//--------------------- .nv.constant0._ZN2at6native27unrolled_elementwise_kernelINS0_13BinaryFunctorIsssNS0_16BitwiseOrFunctorIsEEEESt5arrayIPcLm3EELi4E23TrivialOffsetCalculatorILi2EjES9_ILi1EjENS0_6memory15LoadWithoutCastENSC_16StoreWithoutCastEEEviT_T0_T2_T3_T4_T5_ --------------------------
	.section	.nv.constant0._ZN2at6native27unrolled_elementwise_kernelINS0_13BinaryFunctorIsssNS0_16BitwiseOrFunctorIsEEEESt5arrayIPcLm3EELi4E23TrivialOffsetCalculatorILi2EjES9_ILi1EjENS0_6memory15LoadWithoutCastENSC_16StoreWithoutCastEEEviT_T0_T2_T3_T4_T5_,"a",@progbits
	.sectionflags	@""
	.align	4
.nv.constant0._ZN2at6native27unrolled_elementwise_kernelINS0_13BinaryFunctorIsssNS0_16BitwiseOrFunctorIsEEEESt5arrayIPcLm3EELi4E23TrivialOffsetCalculatorILi2EjES9_ILi1EjENS0_6memory15LoadWithoutCastENSC_16StoreWithoutCastEEEviT_T0_T2_T3_T4_T5_:
	.zero		564


//--------------------- .nv.constant0._ZN2at6native29vectorized_elementwise_kernelILi2ENS0_13BinaryFunctorIsssNS0_16BitwiseOrFunctorIsEEEESt5arrayIPcLm3EEEEviT0_T1_ --------------------------
	.section	.nv.constant0._ZN2at6native29vectorized_elementwise_kernelILi2ENS0_13BinaryFunctorIsssNS0_16BitwiseOrFunctorIsEEEESt5arrayIPcLm3EEEEviT0_T1_,"a",@progbits
	.sectionflags	@""
	.align	4
.nv.constant0._ZN2at6native29vectorized_elementwise_kernelILi2ENS0_13BinaryFunctorIsssNS0_16BitwiseOrFunctorIsEEEESt5arrayIPcLm3EEEEviT0_T1_:
	.zero		560


//--------------------- .nv.constant0._ZN2at6native29vectorized_elementwise_kernelILi4ENS0_13BinaryFunctorIsssNS0_16BitwiseOrFunctorIsEEEESt5arrayIPcLm3EEEEviT0_T1_ --------------------------
	.section	.nv.constant0._ZN2at6native29vectorized_elementwise_kernelILi4ENS0_13BinaryFunctorIsssNS0_16BitwiseOrFunctorIsEEEESt5arrayIPcLm3EEEEviT0_T1_,"a",@progbits
	.sectionflags	@""
	.align	4
.nv.constant0._ZN2at6native29vectorized_elementwise_kernelILi4ENS0_13BinaryFunctorIsssNS0_16BitwiseOrFunctorIsEEEESt5arrayIPcLm3EEEEviT0_T1_:
	.zero		560


//--------------------- .nv.constant0._ZN2at6native29vectorized_elementwise_kernelILi8ENS0_13BinaryFunctorIsssNS0_16BitwiseOrFunctorIsEEEESt5arrayIPcLm3EEEEviT0_T1_ --------------------------
	.section	.nv.constant0._ZN2at6native29vectorized_elementwise_kernelILi8ENS0_13BinaryFunctorIsssNS0_16BitwiseOrFunctorIsEEEESt5arrayIPcLm3EEEEviT0_T1_,"a",@progbits
	.sectionflags	@""
	.align	4
.nv.constant0._ZN2at6native29vectorized_elementwise_kernelILi8ENS0_13BinaryFunctorIsssNS0_16BitwiseOrFunctorIsEEEESt5arrayIPcLm3EEEEviT0_T1_:
	.zero		560


//--------------------- .nv.constant0._ZN2at6native18elementwise_kernelILi128ELi4EZNS0_15gpu_kernel_implINS0_13AUnaryFunctorIlllNS0_16BitwiseOrFunctorIlEEEEEEvRNS_18TensorIteratorBaseERKT_EUliE_EEviT1_ --------------------------
	.section	.nv.constant0._ZN2at6native18elementwise_kernelILi128ELi4EZNS0_15gpu_kernel_implINS0_13AUnaryFunctorIlllNS0_16BitwiseOrFunctorIlEEEEEEvRNS_18TensorIteratorBaseERKT_EUliE_EEviT1_,"a",@progbits
	.sectionflags	@""
	.align	4
.nv.constant0._ZN2at6native18elementwise_kernelILi128ELi4EZNS0_15gpu_kernel_implINS0_13AUnaryFunctorIlllNS0_16BitwiseOrFunctorIlEEEEEEvRNS_18TensorIteratorBaseERKT_EUliE_EEviT1_:
	.zero		1088


//--------------------- .nv.constant0._ZN2at6native27unrolled_elementwise_kernelINS0_13AUnaryFunctorIlllNS0_16BitwiseOrFunctorIlEEEESt5arrayIPcLm2EELi4E23TrivialOffsetCalculatorILi1EjESA_NS0_6memory12LoadWithCastILi1EEENSB_13StoreWithCastILi1EEEEEviT_T0_T2_T3_T4_T5_ --------------------------
	.section	.nv.constant0._ZN2at6native27unrolled_elementwise_kernelINS0_13AUnaryFunctorIlllNS0_16BitwiseOrFunctorIlEEEESt5arrayIPcLm2EELi4E23TrivialOffsetCalculatorILi1EjESA_NS0_6memory12LoadWithCastILi1EEENSB_13StoreWithCastILi1EEEEEviT_T0_T2_T3_T4_T5_,"a",@progbits
	.sectionflags	@""
	.align	4
.nv.constant0._ZN2at6native27unrolled_elementwise_kernelINS0_13AUnaryFunctorIlllNS0_16BitwiseOrFunctorIlEEEESt5arrayIPcLm2EELi4E23TrivialOffsetCalculatorILi1EjESA_NS0_6memory12LoadWithCastILi1EEENSB_13StoreWithCastILi1EEEEEviT_T0_T2_T3_T4_T5_:
	.zero		588


//--------------------- .nv.constant0._ZN2at6native18elementwise_kernelILi128ELi2EZNS0_22gpu_kernel_impl_nocastINS0_13AUnaryFunctorIlllNS0_16BitwiseOrFunctorIlEEEEEEvRNS_18TensorIteratorBaseERKT_EUliE_EEviT1_ --------------------------
	.section	.nv.constant0._ZN2at6native18elementwise_kernelILi128ELi2EZNS0_22gpu_kernel_impl_nocastINS0_13AUnaryFunctorIlllNS0_16BitwiseOrFunctorIlEEEEEEvRNS_18TensorIteratorBaseERKT_EUliE_EEviT1_,"a",@progbits
	.sectionflags	@""
	.align	4
.nv.constant0._ZN2at6native18elementwise_kernelILi128ELi2EZNS0_22gpu_kernel_impl_nocastINS0_13AUnaryFunctorIlllNS0_16BitwiseOrFunctorIlEEEEEEvRNS_18TensorIteratorBaseERKT_EUliE_EEviT1_:
	.zero		1080


//--------------------- .nv.constant0._ZN2at6native27unrolled_elementwise_kernelINS0_13AUnaryFunctorIlllNS0_16BitwiseOrFunctorIlEEEESt5arrayIPcLm2EELi4E23TrivialOffsetCalculatorILi1EjESA_NS0_6memory15LoadWithoutCastENSB_16StoreWithoutCastEEEviT_T0_T2_T3_T4_T5_ --------------------------
	.section	.nv.constant0._ZN2at6native27unrolled_elementwise_kernelINS0_13AUnaryFunctorIlllNS0_16BitwiseOrFunctorIlEEEESt5arrayIPcLm2EELi4E23TrivialOffsetCalculatorILi1EjESA_NS0_6memory15LoadWithoutCastENSB_16StoreWithoutCastEEEviT_T0_T2_T3_T4_T5_,"a",@progbits
	.sectionflags	@""
	.align	4
.nv.constant0._ZN2at6native27unrolled_elementwise_kernelINS0_13AUnaryFunctorIlllNS0_16BitwiseOrFunctorIlEEEESt5arrayIPcLm2EELi4E23TrivialOffsetCalculatorILi1EjESA_NS0_6memory15LoadWithoutCastENSB_16StoreWithoutCastEEEviT_T0_T2_T3_T4_T5_:
	.zero		572


//--------------------- .nv.constant0._ZN2at6native29vectorized_elementwise_kernelILi2ENS0_13AUnaryFunctorIlllNS0_16BitwiseOrFunctorIlEEEESt5arrayIPcLm2EEEEviT0_T1_ --------------------------
	.section	.nv.constant0._ZN2at6native29vectorized_elementwise_kernelILi2ENS0_13AUnaryFunctorIlllNS0_16BitwiseOrFunctorIlEEEESt5arrayIPcLm2EEEEviT0_T1_,"a",@progbits
	.sectionflags	@""
	.align	4
.nv.constant0._ZN2at6native29vectorized_elementwise_kernelILi2ENS0_13AUnaryFunctorIlllNS0_16BitwiseOrFunctorIlEEEESt5arrayIPcLm2EEEEviT0_T1_:
	.zero		568


//--------------------- .nv.constant0._ZN2at6native29vectorized_elementwise_kernelILi4ENS0_13AUnaryFunctorIlllNS0_16BitwiseOrFunctorIlEEEESt5arrayIPcLm2EEEEviT0_T1_ --------------------------
	.section	.nv.constant0._ZN2at6native29vectorized_elementwise_kernelILi4ENS0_13AUnaryFunctorIlllNS0_16BitwiseOrFunctorIlEEEESt5arrayIPcLm2EEEEviT0_T1_,"a",@progbits
	.sectionflags	@""
	.align	4
.nv.constant0._ZN2at6native29vectorized_elementwise_kernelILi4ENS0_13AUnaryFunctorIlllNS0_16BitwiseOrFunctorIlEEEESt5arrayIPcLm2EEEEviT0_T1_:
	.zero		568


//--------------------- .nv.constant0._ZN2at6native29vectorized_elementwise_kernelILi8ENS0_13AUnaryFunctorIlllNS0_16BitwiseOrFunctorIlEEEESt5arrayIPcLm2EEEEviT0_T1_ --------------------------
	.section	.nv.constant0._ZN2at6native29vectorized_elementwise_kernelILi8ENS0_13AUnaryFunctorIlllNS0_16BitwiseOrFunctorIlEEEESt5arrayIPcLm2EEEEviT0_T1_,"a",@progbits
	.sectionflags	@""
	.align	4
.nv.constant0._ZN2at6native29vectorized_elementwise_kernelILi8ENS0_13AUnaryFunctorIlllNS0_16BitwiseOrFunctorIlEEEESt5arrayIPcLm2EEEEviT0_T1_:
	.zero		568


//--------------------- .nv.constant0._ZN2at6native18elementwise_kernelILi128ELi4EZNS0_15gpu_kernel_implINS0_13BinaryFunctorIlllNS0_16BitwiseOrFunctorIlEEEEEEvRNS_18TensorIteratorBaseERKT_EUliE_EEviT1_ --------------------------
	.section	.nv.constant0._ZN2at6native18elementwise_kernelILi128ELi4EZNS0_15gpu_kernel_implINS0_13BinaryFunctorIlllNS0_16BitwiseOrFunctorIlEEEEEEvRNS_18TensorIteratorBaseERKT_EUliE_EEviT1_,"a",@progbits
	.sectionflags	@""
	.align	4
.nv.constant0._ZN2at6native18elementwise_kernelILi128ELi4EZNS0_15gpu_kernel_implINS0_13BinaryFunctorIlllNS0_16BitwiseOrFunctorIlEEEEEEvRNS_18TensorIteratorBaseERKT_EUliE_EEviT1_:
	.zero		1184


//--------------------- .nv.constant0._ZN2at6native27unrolled_elementwise_kernelINS0_13BinaryFunctorIlllNS0_16BitwiseOrFunctorIlEEEESt5arrayIPcLm3EELi4E23TrivialOffsetCalculatorILi2EjES9_ILi1EjENS0_6memory12LoadWithCastILi2EEENSC_13StoreWithCastILi1EEEEEviT_T0_T2_T3_T4_T5_ --------------------------
	.section	.nv.constant0._ZN2at6native27unrolled_elementwise_kernelINS0_13BinaryFunctorIlllNS0_16BitwiseOrFunctorIlEEEESt5arrayIPcLm3EELi4E23TrivialOffsetCalculatorILi2EjES9_ILi1EjENS0_6memory12LoadWithCastILi2EEENSC_13StoreWithCastILi1EEEEEviT_T0_T2_T3_T4_T5_,"a",@progbits
	.sectionflags	@""
	.align	4
.nv.constant0._ZN2at6native27unrolled_elementwise_kernelINS0_13BinaryFunctorIlllNS0_16BitwiseOrFunctorIlEEEESt5arrayIPcLm3EELi4E23TrivialOffsetCalculatorILi2EjES9_ILi1EjENS0_6memory12LoadWithCastILi2EEENSC_13StoreWithCastILi1EEEEEviT_T0_T2_T3_T4_T5_:
	.zero		584


//--------------------- .nv.constant0._ZN2at6native18elementwise_kernelILi128ELi2EZNS0_22gpu_kernel_impl_nocastINS0_13BinaryFunctorIlllNS0_16BitwiseOrFunctorIlEEEEEEvRNS_18TensorIteratorBaseERKT_EUliE_EEviT1_ --------------------------
	.section	.nv.constant0._ZN2at6native18elementwise_kernelILi128ELi2EZNS0_22gpu_kernel_impl_nocastINS0_13BinaryFunctorIlllNS0_16BitwiseOrFunctorIlEEEEEEvRNS_18TensorIteratorBaseERKT_EUliE_EEviT1_,"a",@progbits
	.sectionflags	@""
	.align	4
.nv.constant0._ZN2at6native18elementwise_kernelILi128ELi2EZNS0_22gpu_kernel_impl_nocastINS0_13BinaryFunctorIlllNS0_16BitwiseOrFunctorIlEEEEEEvRNS_18TensorIteratorBaseERKT_EUliE_EEviT1_:
	.zero		1184


//--------------------- .nv.constant0._ZN2at6native27unrolled_elementwise_kernelINS0_13BinaryFunctorIlllNS0_16BitwiseOrFunctorIlEEEESt5arrayIPcLm3EELi4E23TrivialOffsetCalculatorILi2EjES9_ILi1EjENS0_6memory15LoadWithoutCastENSC_16StoreWithoutCastEEEviT_T0_T2_T3_T4_T5_ --------------------------
	.section	.nv.constant0._ZN2at6native27unrolled_elementwise_kernelINS0_13BinaryFunctorIlllNS0_16BitwiseOrFunctorIlEEEESt5arrayIPcLm3EELi4E23TrivialOffsetCalculatorILi2EjES9_ILi1EjENS0_6memory15LoadWithoutCastENSC_16StoreWithoutCastEEEviT_T0_T2_T3_T4_T5_,"a",@progbits
	.sectionflags	@""
	.align	4
.nv.constant0._ZN2at6native27unrolled_elementwise_kernelINS0_13BinaryFunctorIlllNS0_16BitwiseOrFunctorIlEEEESt5arrayIPcLm3EELi4E23TrivialOffsetCalculatorILi2EjES9_ILi1EjENS0_6memory15LoadWithoutCastENSC_16StoreWithoutCastEEEviT_T0_T2_T3_T4_T5_:
	.zero		564


//--------------------- .nv.constant0._ZN2at6native29vectorized_elementwise_kernelILi2ENS0_13BinaryFunctorIlllNS0_16BitwiseOrFunctorIlEEEESt5arrayIPcLm3EEEEviT0_T1_ --------------------------
	.section	.nv.constant0._ZN2at6native29vectorized_elementwise_kernelILi2ENS0_13BinaryFunctorIlllNS0_16BitwiseOrFunctorIlEEEESt5arrayIPcLm3EEEEviT0_T1_,"a",@progbits
	.sectionflags	@""
	.align	4
.nv.constant0._ZN2at6native29vectorized_elementwise_kernelILi2ENS0_13BinaryFunctorIlllNS0_16BitwiseOrFunctorIlEEEESt5arrayIPcLm3EEEEviT0_T1_:
	.zero		560


//--------------------- .nv.constant0._ZN2at6native29vectorized_elementwise_kernelILi4ENS0_13BinaryFunctorIlllNS0_16BitwiseOrFunctorIlEEEESt5arrayIPcLm3EEEEviT0_T1_ --------------------------
	.section	.nv.constant0._ZN2at6native29vectorized_elementwise_kernelILi4ENS0_13BinaryFunctorIlllNS0_16BitwiseOrFunctorIlEEEESt5arrayIPcLm3EEEEviT0_T1_,"a",@progbits
	.sectionflags	@""
	.align	4
.nv.constant0._ZN2at6native29vectorized_elementwise_kernelILi4ENS0_13BinaryFunctorIlllNS0_16BitwiseOrFunctorIlEEEESt5arrayIPcLm3EEEEviT0_T1_:
	.zero		560


//--------------------- .nv.constant0._ZN2at6native29vectorized_elementwise_kernelILi8ENS0_13BinaryFunctorIlllNS0_16BitwiseOrFunctorIlEEEESt5arrayIPcLm3EEEEviT0_T1_ --------------------------
	.section	.nv.constant0._ZN2at6native29vectorized_elementwise_kernelILi8ENS0_13BinaryFunctorIlllNS0_16BitwiseOrFunctorIlEEEESt5arrayIPcLm3EEEEviT0_T1_,"a",@progbits
	.sectionflags	@""
	.align	4
.nv.constant0._ZN2at6native29vectorized_elementwise_kernelILi8ENS0_13BinaryFunctorIlllNS0_16BitwiseOrFunctorIlEEEESt5arrayIPcLm3EEEEviT0_T1_:
	.zero		560


//--------------------- .nv.constant0._ZN2at6native18elementwise_kernelILi128ELi4EZNS0_15gpu_kernel_implINS0_13AUnaryFunctorIiiiNS0_16BitwiseOrFunctorIiEEEEEEvRNS_18TensorIteratorBaseERKT_EUliE_EEviT1_ --------------------------
	.section	.nv.constant0._ZN2at6native18elementwise_kernelILi128ELi4EZNS0_15gpu_kernel_implINS0_13AUnaryFunctorIiiiNS0_16BitwiseOrFunctorIiEEEEEEvRNS_18TensorIteratorBaseERKT_EUliE_EEviT1_,"a",@progbits
	.sectionflags	@""
	.align	4
.nv.constant0._ZN2at6native18elementwise_kernelILi128ELi4EZNS0_15gpu_kernel_implINS0_13AUnaryFunctorIiiiNS0_16BitwiseOrFunctorIiEEEEEEvRNS_18TensorIteratorBaseERKT_EUliE_EEviT1_:
	.zero		1080


//--------------------- .nv.constant0._ZN2at6native27unrolled_elementwise_kernelINS0_13AUnaryFunctorIiiiNS0_16BitwiseOrFunctorIiEEEESt5arrayIPcLm2EELi4E23TrivialOffsetCalculatorILi1EjESA_NS0_6memory12LoadWithCastILi1EEENSB_13StoreWithCastILi1EEEEEviT_T0_T2_T3_T4_T5_ --------------------------
	.section	.nv.constant0._ZN2at6native27unrolled_elementwise_kernelINS0_13AUnaryFunctorIiiiNS0_16BitwiseOrFunctorIiEEEESt5arrayIPcLm2EELi4E23TrivialOffsetCalculatorILi1EjESA_NS0_6memory12LoadWithCastILi1EEENSB_13StoreWithCastILi1EEEEEviT_T0_T2_T3_T4_T5_,"a",@progbits
	.sectionflags	@""
	.align	4
.nv.constant0._ZN2at6native27unrolled_elementwise_kernelINS0_13AUnaryFunctorIiiiNS0_16BitwiseOrFunctorIiEEEESt5arrayIPcLm2EELi4E23TrivialOffsetCalculatorILi1EjESA_NS0_6memory12LoadWithCastILi1EEENSB_13StoreWithCastILi1EEEEEviT_T0_T2_T3_T4_T5_:
	.zero		580


//--------------------- .nv.constant0._ZN2at6native18elementwise_kernelILi128ELi2EZNS0_22gpu_kernel_impl_nocastINS0_13AUnaryFunctorIiiiNS0_16BitwiseOrFunctorIiEEEEEEvRNS_18TensorIteratorBaseERKT_EUliE_EEviT1_ --------------------------
	.section	.nv.constant0._ZN2at6native18elementwise_kernelILi128ELi2EZNS0_22gpu_kernel_impl_nocastINS0_13AUnaryFunctorIiiiNS0_16BitwiseOrFunctorIiEEEEEEvRNS_18TensorIteratorBaseERKT_EUliE_EEviT1_,"a",@progbits
	.sectionflags	@""
	.align	4
.nv.constant0._ZN2at6native18elementwise_kernelILi128ELi2EZNS0_22gpu_kernel_impl_nocastINS0_13AUnaryFunctorIiiiNS0_16BitwiseOrFunctorIiEEEEEEvRNS_18TensorIteratorBaseERKT_EUliE_EEviT1_:
	.zero		1072


//--------------------- .nv.constant0._ZN2at6native27unrolled_elementwise_kernelINS0_13AUnaryFunctorIiiiNS0_16BitwiseOrFunctorIiEEEESt5arrayIPcLm2EELi4E23TrivialOffsetCalculatorILi1EjESA_NS0_6memory15LoadWithoutCastENSB_16StoreWithoutCastEEEviT_T0_T2_T3_T4_T5_ --------------------------
	.section	.nv.constant0._ZN2at6native27unrolled_elementwise_kernelINS0_13AUnaryFunctorIiiiNS0_16BitwiseOrFunctorIiEEEESt5arrayIPcLm2EELi4E23TrivialOffsetCalculatorILi1EjESA_NS0_6memory15LoadWithoutCastENSB_16StoreWithoutCastEEEviT_T0_T2_T3_T4_T5_,"a",@progbits
	.sectionflags	@""
	.align	4
.nv.constant0._ZN2at6native27unrolled_elementwise_kernelINS0_13AUnaryFunctorIiiiNS0_16BitwiseOrFunctorIiEEEESt5arrayIPcLm2EELi4E23TrivialOffsetCalculatorILi1EjESA_NS0_6memory15LoadWithoutCastENSB_16StoreWithoutCastEEEviT_T0_T2_T3_T4_T5_:
	.zero		564


//--------------------- .nv.constant0._ZN2at6native29vectorized_elementwise_kernelILi2ENS0_13AUnaryFunctorIiiiNS0_16BitwiseOrFunctorIiEEEESt5arrayIPcLm2EEEEviT0_T1_ --------------------------
	.section	.nv.constant0._ZN2at6native29vectorized_elementwise_kernelILi2ENS0_13AUnaryFunctorIiiiNS0_16BitwiseOrFunctorIiEEEESt5arrayIPcLm2EEEEviT0_T1_,"a",@progbits
	.sectionflags	@""
	.align	4
.nv.constant0._ZN2at6native29vectorized_elementwise_kernelILi2ENS0_13AUnaryFunctorIiiiNS0_16BitwiseOrFunctorIiEEEESt5arrayIPcLm2EEEEviT0_T1_:
	.zero		560


//--------------------- .nv.constant0._ZN2at6native29vectorized_elementwise_kernelILi4ENS0_13AUnaryFunctorIiiiNS0_16BitwiseOrFunctorIiEEEESt5arrayIPcLm2EEEEviT0_T1_ --------------------------
	.section	.nv.constant0._ZN2at6native29vectorized_elementwise_kernelILi4ENS0_13AUnaryFunctorIiiiNS0_16BitwiseOrFunctorIiEEEESt5arrayIPcLm2EEEEviT0_T1_,"a",@progbits
	.sectionflags	@""
	.align	4
.nv.constant0._ZN2at6native29vectorized_elementwise_kernelILi4ENS0_13AUnaryFunctorIiiiNS0_16BitwiseOrFunctorIiEEEESt5arrayIPcLm2EEEEviT0_T1_:
	.zero		560


//--------------------- .nv.constant0._ZN2at6native29vectorized_elementwise_kernelILi8ENS0_13AUnaryFunctorIiiiNS0_16BitwiseOrFunctorIiEEEESt5arrayIPcLm2EEEEviT0_T1_ --------------------------
	.section	.nv.constant0._ZN2at6native29vectorized_elementwise_kernelILi8ENS0_13AUnaryFunctorIiiiNS0_16BitwiseOrFunctorIiEEEESt5arrayIPcLm2EEEEviT0_T1_,"a",@progbits
	.sectionflags	@""
	.align	4
.nv.constant0._ZN2at6native29vectorized_elementwise_kernelILi8ENS0_13AUnaryFunctorIiiiNS0_16BitwiseOrFunctorIiEEEESt5arrayIPcLm2EEEEviT0_T1_:
	.zero		560


//--------------------- .nv.constant0._ZN2at6native18elementwise_kernelILi128ELi4EZNS0_15gpu_kernel_implINS0_13BinaryFunctorIiiiNS0_16BitwiseOrFunctorIiEEEEEEvRNS_18TensorIteratorBaseERKT_EUliE_EEviT1_ --------------------------
	.section	.nv.constant0._ZN2at6native18elementwise_kernelILi128ELi4EZNS0_15gpu_kernel_implINS0_13BinaryFunctorIiiiNS0_16BitwiseOrFunctorIiEEEEEEvRNS_18TensorIteratorBaseERKT_EUliE_EEviT1_,"a",@progbits
	.sectionflags	@""
	.align	4
.nv.constant0._ZN2at6native18elementwise_kernelILi128ELi4EZNS0_15gpu_kernel_implINS0_13BinaryFunctorIiiiNS0_16BitwiseOrFunctorIiEEEEEEvRNS_18TensorIteratorBaseERKT_EUliE_EEviT1_:
	.zero		1184


//--------------------- .nv.constant0._ZN2at6native27unrolled_elementwise_kernelINS0_13BinaryFunctorIiiiNS0_16BitwiseOrFunctorIiEEEESt5arrayIPcLm3EELi4E23TrivialOffsetCalculatorILi2EjES9_ILi1EjENS0_6memory12LoadWithCastILi2EEENSC_13StoreWithCastILi1EEEEEviT_T0_T2_T3_T4_T5_ --------------------------
	.section	.nv.constant0._ZN2at6native27unrolled_elementwise_kernelINS0_13BinaryFunctorIiiiNS0_16BitwiseOrFunctorIiEEEESt5arrayIPcLm3EELi4E23TrivialOffsetCalculatorILi2EjES9_ILi1EjENS0_6memory12LoadWithCastILi2EEENSC_13StoreWithCastILi1EEEEEviT_T0_T2_T3_T4_T5_,"a",@progbits
	.sectionflags	@""
	.align	4
.nv.constant0._ZN2at6native27unrolled_elementwise_kernelINS0_13BinaryFunctorIiiiNS0_16BitwiseOrFunctorIiEEEESt5arrayIPcLm3EELi4E23TrivialOffsetCalculatorILi2EjES9_ILi1EjENS0_6memory12LoadWithCastILi2EEENSC_13StoreWithCastILi1EEEEEviT_T0_T2_T3_T4_T5_:
	.zero		584


//--------------------- .nv.constant0._ZN2at6native18elementwise_kernelILi128ELi2EZNS0_22gpu_kernel_impl_nocastINS0_13BinaryFunctorIiiiNS0_16BitwiseOrFunctorIiEEEEEEvRNS_18TensorIteratorBaseERKT_EUliE_EEviT1_ --------------------------
	.section	.nv.constant0._ZN2at6native18elementwise_kernelILi128ELi2EZNS0_22gpu_kernel_impl_nocastINS0_13BinaryFunctorIiiiNS0_16BitwiseOrFunctorIiEEEEEEvRNS_18TensorIteratorBaseERKT_EUliE_EEviT1_,"a",@progbits
	.sectionflags	@""
	.align	4
.nv.constant0._ZN2at6native18elementwise_kernelILi128ELi2EZNS0_22gpu_kernel_impl_nocastINS0_13BinaryFunctorIiiiNS0_16BitwiseOrFunctorIiEEEEEEvRNS_18TensorIteratorBaseERKT_EUliE_EEviT1_:
	.zero		1184


//--------------------- .nv.constant0._ZN2at6native27unrolled_elementwise_kernelINS0_13BinaryFunctorIiiiNS0_16BitwiseOrFunctorIiEEEESt5arrayIPcLm3EELi4E23TrivialOffsetCalculatorILi2EjES9_ILi1EjENS0_6memory15LoadWithoutCastENSC_16StoreWithoutCastEEEviT_T0_T2_T3_T4_T5_ --------------------------
	.section	.nv.constant0._ZN2at6native27unrolled_elementwise_kernelINS0_13BinaryFunctorIiiiNS0_16BitwiseOrFunctorIiEEEESt5arrayIPcLm3EELi4E23TrivialOffsetCalculatorILi2EjES9_ILi1EjENS0_6memory15LoadWithoutCastENSC_16StoreWithoutCastEEEviT_T0_T2_T3_T4_T5_,"a",@progbits
	.sectionflags	@""
	.align	4
.nv.constant0._ZN2at6native27unrolled_elementwise_kernelINS0_13BinaryFunctorIiiiNS0_16BitwiseOrFunctorIiEEEESt5arrayIPcLm3EELi4E23TrivialOffsetCalculatorILi2EjES9_ILi1EjENS0_6memory15LoadWithoutCastENSC_16StoreWithoutCastEEEviT_T0_T2_T3_T4_T5_:
	.zero		564


//--------------------- .nv.constant0._ZN2at6native29vectorized_elementwise_kernelILi2ENS0_13BinaryFunctorIiiiNS0_16BitwiseOrFunctorIiEEEESt5arrayIPcLm3EEEEviT0_T1_ --------------------------
	.section	.nv.constant0._ZN2at6native29vectorized_elementwise_kernelILi2ENS0_13BinaryFunctorIiiiNS0_16BitwiseOrFunctorIiEEEESt5arrayIPcLm3EEEEviT0_T1_,"a",@progbits
	.sectionflags	@""
	.align	4
.nv.constant0._ZN2at6native29vectorized_elementwise_kernelILi2ENS0_13BinaryFunctorIiiiNS0_16BitwiseOrFunctorIiEEEESt5arrayIPcLm3EEEEviT0_T1_:
	.zero		560


//--------------------- .nv.constant0._ZN2at6native29vectorized_elementwise_kernelILi4ENS0_13BinaryFunctorIiiiNS0_16BitwiseOrFunctorIiEEEESt5arrayIPcLm3EEEEviT0_T1_ --------------------------
	.section	.nv.constant0._ZN2at6native29vectorized_elementwise_kernelILi4ENS0_13BinaryFunctorIiiiNS0_16BitwiseOrFunctorIiEEEESt5arrayIPcLm3EEEEviT0_T1_,"a",@progbits
	.sectionflags	@""
	.align	4
.nv.constant0._ZN2at6native29vectorized_elementwise_kernelILi4ENS0_13BinaryFunctorIiiiNS0_16BitwiseOrFunctorIiEEEESt5arrayIPcLm3EEEEviT0_T1_:
	.zero		560


//--------------------- .nv.constant0._ZN2at6native29vectorized_elementwise_kernelILi8ENS0_13BinaryFunctorIiiiNS0_16BitwiseOrFunctorIiEEEESt5arrayIPcLm3EEEEviT0_T1_ --------------------------
	.section	.nv.constant0._ZN2at6native29vectorized_elementwise_kernelILi8ENS0_13BinaryFunctorIiiiNS0_16BitwiseOrFunctorIiEEEESt5arrayIPcLm3EEEEviT0_T1_,"a",@progbits
	.sectionflags	@""
	.align	4
.nv.constant0._ZN2at6native29vectorized_elementwise_kernelILi8ENS0_13BinaryFunctorIiiiNS0_16BitwiseOrFunctorIiEEEESt5arrayIPcLm3EEEEviT0_T1_:
	.zero		560


//--------------------- .nv.constant0._ZN2at6native18elementwise_kernelILi128ELi4EZNS0_15gpu_kernel_implINS0_13AUnaryFunctorIaaaNS0_16BitwiseOrFunctorIaEEEEEEvRNS_18TensorIteratorBaseERKT_EUliE_EEviT1_ --------------------------
	.section	.nv.constant0._ZN2at6native18elementwise_kernelILi128ELi4EZNS0_15gpu_kernel_implINS0_13AUnaryFunctorIaaaNS0_16BitwiseOrFunctorIaEEEEEEvRNS_18TensorIteratorBaseERKT_EUliE_EEviT1_,"a",@progbits
	.sectionflags	@""
	.align	4
.nv.constant0._ZN2at6native18elementwise_kernelILi128ELi4EZNS0_15gpu_kernel_implINS0_13AUnaryFunctorIaaaNS0_16BitwiseOrFunctorIaEEEEEEvRNS_18TensorIteratorBaseERKT_EUliE_EEviT1_:
	.zero		1072


//--------------------- .nv.constant0._ZN2at6native27unrolled_elementwise_kernelINS0_13AUnaryFunctorIaaaNS0_16BitwiseOrFunctorIaEEEESt5arrayIPcLm2EELi4E23TrivialOffsetCalculatorILi1EjESA_NS0_6memory12LoadWithCastILi1EEENSB_13StoreWithCastILi1EEEEEviT_T0_T2_T3_T4_T5_ --------------------------
	.section	.nv.constant0._ZN2at6native27unrolled_elementwise_kernelINS0_13AUnaryFunctorIaaaNS0_16BitwiseOrFunctorIaEEEESt5arrayIPcLm2EELi4E23TrivialOffsetCalculatorILi1EjESA_NS0_6memory12LoadWithCastILi1EEENSB_13StoreWithCastILi1EEEEEviT_T0_T2_T3_T4_T5_,"a",@progbits
	.sectionflags	@""
	.align	4
.nv.constant0._ZN2at6native27unrolled_elementwise_kernelINS0_13AUnaryFunctorIaaaNS0_16BitwiseOrFunctorIaEEEESt5arrayIPcLm2EELi4E23TrivialOffsetCalculatorILi1EjESA_NS0_6memory12LoadWithCastILi1EEENSB_13StoreWithCastILi1EEEEEviT_T0_T2_T3_T4_T5_:
	.zero		572


//--------------------- .nv.constant0._ZN2at6native18elementwise_kernelILi128ELi4EZNS0_22gpu_kernel_impl_nocastINS0_13AUnaryFunctorIaaaNS0_16BitwiseOrFunctorIaEEEEEEvRNS_18TensorIteratorBaseERKT_EUliE_EEviT1_ --------------------------
	.section	.nv.constant0._ZN2at6native18elementwise_kernelILi128ELi4EZNS0_22gpu_kernel_impl_nocastINS0_13AUnaryFunctorIaaaNS0_16BitwiseOrFunctorIaEEEEEEvRNS_18TensorIteratorBaseERKT_EUliE_EEviT1_,"a",@progbits
	.sectionflags	@""
	.align	4
.nv.constant0._ZN2at6native18elementwise_kernelILi128ELi4EZNS0_22gpu_kernel_impl_nocastINS0_13AUnaryFunctorIaaaNS0_16BitwiseOrFunctorIaEEEEEEvRNS_18TensorIteratorBaseERKT_EUliE_EEviT1_:
	.zero		1072


//--------------------- .nv.constant0._ZN2at6native27unrolled_elementwise_kernelINS0_13AUnaryFunctorIaaaNS0_16BitwiseOrFunctorIaEEEESt5arrayIPcLm2EELi4E23TrivialOffsetCalculatorILi1EjESA_NS0_6memory15LoadWithoutCastENSB_16StoreWithoutCastEEEviT_T0_T2_T3_T4_T5_ --------------------------
	.section	.nv.constant0._ZN2at6native27unrolled_elementwise_kernelINS0_13AUnaryFunctorIaaaNS0_16BitwiseOrFunctorIaEEEESt5arrayIPcLm2EELi4E23TrivialOffsetCalculatorILi1EjESA_NS0_6memory15LoadWithoutCastENSB_16StoreWithoutCastEEEviT_T0_T2_T3_T4_T5_,"a",@progbits
	.sectionflags	@""
	.align	4
.nv.constant0._ZN2at6native27unrolled_elementwise_kernelINS0_13AUnaryFunctorIaaaNS0_16BitwiseOrFunctorIaEEEESt5arrayIPcLm2EELi4E23TrivialOffsetCalculatorILi1EjESA_NS0_6memory15LoadWithoutCastENSB_16StoreWithoutCastEEEviT_T0_T2_T3_T4_T5_:
	.zero		556


//--------------------- .nv.constant0._ZN2at6native29vectorized_elementwise_kernelILi2ENS0_13AUnaryFunctorIaaaNS0_16BitwiseOrFunctorIaEEEESt5arrayIPcLm2EEEEviT0_T1_ --------------------------
	.section	.nv.constant0._ZN2at6native29vectorized_elementwise_kernelILi2ENS0_13AUnaryFunctorIaaaNS0_16BitwiseOrFunctorIaEEEESt5arrayIPcLm2EEEEviT0_T1_,"a",@progbits
	.sectionflags	@""
	.align	4
.nv.constant0._ZN2at6native29vectorized_elementwise_kernelILi2ENS0_13AUnaryFunctorIaaaNS0_16BitwiseOrFunctorIaEEEESt5arrayIPcLm2EEEEviT0_T1_:
	.zero		552


//--------------------- .nv.constant0._ZN2at6native29vectorized_elementwise_kernelILi4ENS0_13AUnaryFunctorIaaaNS0_16BitwiseOrFunctorIaEEEESt5arrayIPcLm2EEEEviT0_T1_ --------------------------
	.section	.nv.constant0._ZN2at6native29vectorized_elementwise_kernelILi4ENS0_13AUnaryFunctorIaaaNS0_16BitwiseOrFunctorIaEEEESt5arrayIPcLm2EEEEviT0_T1_,"a",@progbits
	.sectionflags	@""
	.align	4
.nv.constant0._ZN2at6native29vectorized_elementwise_kernelILi4ENS0_13AUnaryFunctorIaaaNS0_16BitwiseOrFunctorIaEEEESt5arrayIPcLm2EEEEviT0_T1_:
	.zero		552


//--------------------- .nv.constant0._ZN2at6native29vectorized_elementwise_kernelILi8ENS0_13AUnaryFunctorIaaaNS0_16BitwiseOrFunctorIaEEEESt5arrayIPcLm2EEEEviT0_T1_ --------------------------
	.section	.nv.constant0._ZN2at6native29vectorized_elementwise_kernelILi8ENS0_13AUnaryFunctorIaaaNS0_16BitwiseOrFunctorIaEEEESt5arrayIPcLm2EEEEviT0_T1_,"a",@progbits
	.sectionflags	@""
	.align	4
.nv.constant0._ZN2at6native29vectorized_elementwise_kernelILi8ENS0_13AUnaryFunctorIaaaNS0_16BitwiseOrFunctorIaEEEESt5arrayIPcLm2EEEEviT0_T1_:
	.zero		552


//--------------------- .nv.constant0._ZN2at6native18elementwise_kernelILi128ELi4EZNS0_15gpu_kernel_implINS0_13BinaryFunctorIaaaNS0_16BitwiseOrFunctorIaEEEEEEvRNS_18TensorIteratorBaseERKT_EUliE_EEviT1_ --------------------------
	.section	.nv.constant0._ZN2at6native18elementwise_kernelILi128ELi4EZNS0_15gpu_kernel_implINS0_13BinaryFunctorIaaaNS0_16BitwiseOrFunctorIaEEEEEEvRNS_18TensorIteratorBaseERKT_EUliE_EEviT1_,"a",@progbits
	.sectionflags	@""
	.align	4
.nv.constant0._ZN2at6native18elementwise_kernelILi128ELi4EZNS0_15gpu_kernel_implINS0_13BinaryFunctorIaaaNS0_16BitwiseOrFunctorIaEEEEEEvRNS_18TensorIteratorBaseERKT_EUliE_EEviT1_:
	.zero		1184


//--------------------- .nv.constant0._ZN2at6native27unrolled_elementwise_kernelINS0_13BinaryFunctorIaaaNS0_16BitwiseOrFunctorIaEEEESt5arrayIPcLm3EELi4E23TrivialOffsetCalculatorILi2EjES9_ILi1EjENS0_6memory12LoadWithCastILi2EEENSC_13StoreWithCastILi1EEEEEviT_T0_T2_T3_T4_T5_ --------------------------
	.section	.nv.constant0._ZN2at6native27unrolled_elementwise_kernelINS0_13BinaryFunctorIaaaNS0_16BitwiseOrFunctorIaEEEESt5arrayIPcLm3EELi4E23TrivialOffsetCalculatorILi2EjES9_ILi1EjENS0_6memory12LoadWithCastILi2EEENSC_13StoreWithCastILi1EEEEEviT_T0_T2_T3_T4_T5_,"a",@progbits
	.sectionflags	@""
	.align	4
.nv.constant0._ZN2at6native27unrolled_elementwise_kernelINS0_13BinaryFunctorIaaaNS0_16BitwiseOrFunctorIaEEEESt5arrayIPcLm3EELi4E23TrivialOffsetCalculatorILi2EjES9_ILi1EjENS0_6memory12LoadWithCastILi2EEENSC_13StoreWithCastILi1EEEEEviT_T0_T2_T3_T4_T5_:
	.zero		584


//--------------------- .nv.constant0._ZN2at6native18elementwise_kernelILi128ELi4EZNS0_22gpu_kernel_impl_nocastINS0_13BinaryFunctorIaaaNS0_16BitwiseOrFunctorIaEEEEEEvRNS_18TensorIteratorBaseERKT_EUliE_EEviT1_ --------------------------
	.section	.nv.constant0._ZN2at6native18elementwise_kernelILi128ELi4EZNS0_22gpu_kernel_impl_nocastINS0_13BinaryFunctorIaaaNS0_16BitwiseOrFunctorIaEEEEEEvRNS_18TensorIteratorBaseERKT_EUliE_EEviT1_,"a",@progbits
	.sectionflags	@""
	.align	4
.nv.constant0._ZN2at6native18elementwise_kernelILi128ELi4EZNS0_22gpu_kernel_impl_nocastINS0_13BinaryFunctorIaaaNS0_16BitwiseOrFunctorIaEEEEEEvRNS_18TensorIteratorBaseERKT_EUliE_EEviT1_:
	.zero		1184


//--------------------- .nv.constant0._ZN2at6native27unrolled_elementwise_kernelINS0_13BinaryFunctorIaaaNS0_16BitwiseOrFunctorIaEEEESt5arrayIPcLm3EELi4E23TrivialOffsetCalculatorILi2EjES9_ILi1EjENS0_6memory15LoadWithoutCastENSC_16StoreWithoutCastEEEviT_T0_T2_T3_T4_T5_ --------------------------
	.section	.nv.constant0._ZN2at6native27unrolled_elementwise_kernelINS0_13BinaryFunctorIaaaNS0_16BitwiseOrFunctorIaEEEESt5arrayIPcLm3EELi4E23TrivialOffsetCalculatorILi2EjES9_ILi1EjENS0_6memory15LoadWithoutCastENSC_16StoreWithoutCastEEEviT_T0_T2_T3_T4_T5_,"a",@progbits
	.sectionflags	@""
	.align	4
.nv.constant0._ZN2at6native27unrolled_elementwise_kernelINS0_13BinaryFunctorIaaaNS0_16BitwiseOrFunctorIaEEEESt5arrayIPcLm3EELi4E23TrivialOffsetCalculatorILi2EjES9_ILi1EjENS0_6memory15LoadWithoutCastENSC_16StoreWithoutCastEEEviT_T0_T2_T3_T4_T5_:
	.zero		564


//--------------------- .nv.constant0._ZN2at6native29vectorized_elementwise_kernelILi2ENS0_13BinaryFunctorIaaaNS0_16BitwiseOrFunctorIaEEEESt5arrayIPcLm3EEEEviT0_T1_ --------------------------
	.section	.nv.constant0._ZN2at6native29vectorized_elementwise_kernelILi2ENS0_13BinaryFunctorIaaaNS0_16BitwiseOrFunctorIaEEEESt5arrayIPcLm3EEEEviT0_T1_,"a",@progbits
	.sectionflags	@""
	.align	4
.nv.constant0._ZN2at6native29vectorized_elementwise_kernelILi2ENS0_13BinaryFunctorIaaaNS0_16BitwiseOrFunctorIaEEEESt5arrayIPcLm3EEEEviT0_T1_:
	.zero		560


//--------------------- .nv.constant0._ZN2at6native29vectorized_elementwise_kernelILi4ENS0_13BinaryFunctorIaaaNS0_16BitwiseOrFunctorIaEEEESt5arrayIPcLm3EEEEviT0_T1_ --------------------------
	.section	.nv.constant0._ZN2at6native29vectorized_elementwise_kernelILi4ENS0_13BinaryFunctorIaaaNS0_16BitwiseOrFunctorIaEEEESt5arrayIPcLm3EEEEviT0_T1_,"a",@progbits
	.sectionflags	@""
	.align	4
.nv.constant0._ZN2at6native29vectorized_elementwise_kernelILi4ENS0_13BinaryFunctorIaaaNS0_16BitwiseOrFunctorIaEEEESt5arrayIPcLm3EEEEviT0_T1_:
	.zero		560


//--------------------- .nv.constant0._ZN2at6native29vectorized_elementwise_kernelILi8ENS0_13BinaryFunctorIaaaNS0_16BitwiseOrFunctorIaEEEESt5arrayIPcLm3EEEEviT0_T1_ --------------------------
	.section	.nv.constant0._ZN2at6native29vectorized_elementwise_kernelILi8ENS0_13BinaryFunctorIaaaNS0_16BitwiseOrFunctorIaEEEESt5arrayIPcLm3EEEEviT0_T1_,"a",@progbits
	.sectionflags	@""
	.align	4
.nv.constant0._ZN2at6native29vectorized_elementwise_kernelILi8ENS0_13BinaryFunctorIaaaNS0_16BitwiseOrFunctorIaEEEESt5arrayIPcLm3EEEEviT0_T1_:
	.zero		560


//--------------------- .nv.constant0._ZN2at6native18elementwise_kernelILi128ELi4EZNS0_15gpu_kernel_implINS0_13AUnaryFunctorIhhhNS0_16BitwiseOrFunctorIhEEEEEEvRNS_18TensorIteratorBaseERKT_EUliE_EEviT1_ --------------------------
	.section	.nv.constant0._ZN2at6native18elementwise_kernelILi128ELi4EZNS0_15gpu_kernel_implINS0_13AUnaryFunctorIhhhNS0_16BitwiseOrFunctorIhEEEEEEvRNS_18TensorIteratorBaseERKT_EUliE_EEviT1_,"a",@progbits
	.sectionflags	@""
	.align	4
.nv.constant0._ZN2at6native18elementwise_kernelILi128ELi4EZNS0_15gpu_kernel_implINS0_13AUnaryFunctorIhhhNS0_16BitwiseOrFunctorIhEEEEEEvRNS_18TensorIteratorBaseERKT_EUliE_EEviT1_:
	.zero		1072


//--------------------- .nv.constant0._ZN2at6native27unrolled_elementwise_kernelINS0_13AUnaryFunctorIhhhNS0_16BitwiseOrFunctorIhEEEESt5arrayIPcLm2EELi4E23TrivialOffsetCalculatorILi1EjESA_NS0_6memory12LoadWithCastILi1EEENSB_13StoreWithCastILi1EEEEEviT_T0_T2_T3_T4_T5_ --------------------------
	.section	.nv.constant0._ZN2at6native27unrolled_elementwise_kernelINS0_13AUnaryFunctorIhhhNS0_16BitwiseOrFunctorIhEEEESt5arrayIPcLm2EELi4E23TrivialOffsetCalculatorILi1EjESA_NS0_6memory12LoadWithCastILi1EEENSB_13StoreWithCastILi1EEEEEviT_T0_T2_T3_T4_T5_,"a",@progbits
	.sectionflags	@""
	.align	4
.nv.constant0._ZN2at6native27unrolled_elementwise_kernelINS0_13AUnaryFunctorIhhhNS0_16BitwiseOrFunctorIhEEEESt5arrayIPcLm2EELi4E23TrivialOffsetCalculatorILi1EjESA_NS0_6memory12LoadWithCastILi1EEENSB_13StoreWithCastILi1EEEEEviT_T0_T2_T3_T4_T5_:
	.zero		572


//--------------------- .nv.constant0._ZN2at6native18elementwise_kernelILi128ELi4EZNS0_22gpu_kernel_impl_nocastINS0_13AUnaryFunctorIhhhNS0_16BitwiseOrFunctorIhEEEEEEvRNS_18TensorIteratorBaseERKT_EUliE_EEviT1_ --------------------------
	.section	.nv.constant0._ZN2at6native18elementwise_kernelILi128ELi4EZNS0_22gpu_kernel_impl_nocastINS0_13AUnaryFunctorIhhhNS0_16BitwiseOrFunctorIhEEEEEEvRNS_18TensorIteratorBaseERKT_EUliE_EEviT1_,"a",@progbits
	.sectionflags	@""
	.align	4
.nv.constant0._ZN2at6native18elementwise_kernelILi128ELi4EZNS0_22gpu_kernel_impl_nocastINS0_13AUnaryFunctorIhhhNS0_16BitwiseOrFunctorIhEEEEEEvRNS_18TensorIteratorBaseERKT_EUliE_EEviT1_:
	.zero		1072


//--------------------- .nv.constant0._ZN2at6native27unrolled_elementwise_kernelINS0_13AUnaryFunctorIhhhNS0_16BitwiseOrFunctorIhEEEESt5arrayIPcLm2EELi4E23TrivialOffsetCalculatorILi1EjESA_NS0_6memory15LoadWithoutCastENSB_16StoreWithoutCastEEEviT_T0_T2_T3_T4_T5_ --------------------------
	.section	.nv.constant0._ZN2at6native27unrolled_elementwise_kernelINS0_13AUnaryFunctorIhhhNS0_16BitwiseOrFunctorIhEEEESt5arrayIPcLm2EELi4E23TrivialOffsetCalculatorILi1EjESA_NS0_6memory15LoadWithoutCastENSB_16StoreWithoutCastEEEviT_T0_T2_T3_T4_T5_,"a",@progbits
	.sectionflags	@""
	.align	4
.nv.constant0._ZN2at6native27unrolled_elementwise_kernelINS0_13AUnaryFunctorIhhhNS0_16BitwiseOrFunctorIhEEEESt5arrayIPcLm2EELi4E23TrivialOffsetCalculatorILi1EjESA_NS0_6memory15LoadWithoutCastENSB_16StoreWithoutCastEEEviT_T0_T2_T3_T4_T5_:
	.zero		556


//--------------------- .nv.constant0._ZN2at6native29vectorized_elementwise_kernelILi2ENS0_13AUnaryFunctorIhhhNS0_16BitwiseOrFunctorIhEEEESt5arrayIPcLm2EEEEviT0_T1_ --------------------------
	.section	.nv.constant0._ZN2at6native29vectorized_elementwise_kernelILi2ENS0_13AUnaryFunctorIhhhNS0_16BitwiseOrFunctorIhEEEESt5arrayIPcLm2EEEEviT0_T1_,"a",@progbits
	.sectionflags	@""
	.align	4
.nv.constant0._ZN2at6native29vectorized_elementwise_kernelILi2ENS0_13AUnaryFunctorIhhhNS0_16BitwiseOrFunctorIhEEEESt5arrayIPcLm2EEEEviT0_T1_:
	.zero		552


//--------------------- .nv.constant0._ZN2at6native29vectorized_elementwise_kernelILi4ENS0_13AUnaryFunctorIhhhNS0_16BitwiseOrFunctorIhEEEESt5arrayIPcLm2EEEEviT0_T1_ --------------------------
	.section	.nv.constant0._ZN2at6native29vectorized_elementwise_kernelILi4ENS0_13AUnaryFunctorIhhhNS0_16BitwiseOrFunctorIhEEEESt5arrayIPcLm2EEEEviT0_T1_,"a",@progbits
	.sectionflags	@""
	.align	4
.nv.constant0._ZN2at6native29vectorized_elementwise_kernelILi4ENS0_13AUnaryFunctorIhhhNS0_16BitwiseOrFunctorIhEEEESt5arrayIPcLm2EEEEviT0_T1_:
	.zero		552


//--------------------- .nv.constant0._ZN2at6native29vectorized_elementwise_kernelILi8ENS0_13AUnaryFunctorIhhhNS0_16BitwiseOrFunctorIhEEEESt5arrayIPcLm2EEEEviT0_T1_ --------------------------
	.section	.nv.constant0._ZN2at6native29vectorized_elementwise_kernelILi8ENS0_13AUnaryFunctorIhhhNS0_16BitwiseOrFunctorIhEEEESt5arrayIPcLm2EEEEviT0_T1_,"a",@progbits
	.sectionflags	@""
	.align	4
.nv.constant0._ZN2at6native29vectorized_elementwise_kernelILi8ENS0_13AUnaryFunctorIhhhNS0_16BitwiseOrFunctorIhEEEESt5arrayIPcLm2EEEEviT0_T1_:
	.zero		552


//--------------------- .nv.constant0._ZN2at6native18elementwise_kernelILi128ELi4EZNS0_15gpu_kernel_implINS0_13BinaryFunctorIhhhNS0_16BitwiseOrFunctorIhEEEEEEvRNS_18TensorIteratorBaseERKT_EUliE_EEviT1_ --------------------------
	.section	.nv.constant0._ZN2at6native18elementwise_kernelILi128ELi4EZNS0_15gpu_kernel_implINS0_13BinaryFunctorIhhhNS0_16BitwiseOrFunctorIhEEEEEEvRNS_18TensorIteratorBaseERKT_EUliE_EEviT1_,"a",@progbits
	.sectionflags	@""
	.align	4
.nv.constant0._ZN2at6native18elementwise_kernelILi128ELi4EZNS0_15gpu_kernel_implINS0_13BinaryFunctorIhhhNS0_16BitwiseOrFunctorIhEEEEEEvRNS_18TensorIteratorBaseERKT_EUliE_EEviT1_:
	.zero		1184


//--------------------- .nv.constant0._ZN2at6native27unrolled_elementwise_kernelINS0_13BinaryFunctorIhhhNS0_16BitwiseOrFunctorIhEEEESt5arrayIPcLm3EELi4E23TrivialOffsetCalculatorILi2EjES9_ILi1EjENS0_6memory12LoadWithCastILi2EEENSC_13StoreWithCastILi1EEEEEviT_T0_T2_T3_T4_T5_ --------------------------
	.section	.nv.constant0._ZN2at6native27unrolled_elementwise_kernelINS0_13BinaryFunctorIhhhNS0_16BitwiseOrFunctorIhEEEESt5arrayIPcLm3EELi4E23TrivialOffsetCalculatorILi2EjES9_ILi1EjENS0_6memory12LoadWithCastILi2EEENSC_13StoreWithCastILi1EEEEEviT_T0_T2_T3_T4_T5_,"a",@progbits
	.sectionflags	@""
	.align	4
.nv.constant0._ZN2at6native27unrolled_elementwise_kernelINS0_13BinaryFunctorIhhhNS0_16BitwiseOrFunctorIhEEEESt5arrayIPcLm3EELi4E23TrivialOffsetCalculatorILi2EjES9_ILi1EjENS0_6memory12LoadWithCastILi2EEENSC_13StoreWithCastILi1EEEEEviT_T0_T2_T3_T4_T5_:
	.zero		584


//--------------------- .nv.constant0._ZN2at6native18elementwise_kernelILi128ELi4EZNS0_22gpu_kernel_impl_nocastINS0_13BinaryFunctorIhhhNS0_16BitwiseOrFunctorIhEEEEEEvRNS_18TensorIteratorBaseERKT_EUliE_EEviT1_ --------------------------
	.section	.nv.constant0._ZN2at6native18elementwise_kernelILi128ELi4EZNS0_22gpu_kernel_impl_nocastINS0_13BinaryFunctorIhhhNS0_16BitwiseOrFunctorIhEEEEEEvRNS_18TensorIteratorBaseERKT_EUliE_EEviT1_,"a",@progbits
	.sectionflags	@""
	.align	4
.nv.constant0._ZN2at6native18elementwise_kernelILi128ELi4EZNS0_22gpu_kernel_impl_nocastINS0_13BinaryFunctorIhhhNS0_16BitwiseOrFunctorIhEEEEEEvRNS_18TensorIteratorBaseERKT_EUliE_EEviT1_:
	.zero		1184


//--------------------- .nv.constant0._ZN2at6native27unrolled_elementwise_kernelINS0_13BinaryFunctorIhhhNS0_16BitwiseOrFunctorIhEEEESt5arrayIPcLm3EELi4E23TrivialOffsetCalculatorILi2EjES9_ILi1EjENS0_6memory15LoadWithoutCastENSC_16StoreWithoutCastEEEviT_T0_T2_T3_T4_T5_ --------------------------
	.section	.nv.constant0._ZN2at6native27unrolled_elementwise_kernelINS0_13BinaryFunctorIhhhNS0_16BitwiseOrFunctorIhEEEESt5arrayIPcLm3EELi4E23TrivialOffsetCalculatorILi2EjES9_ILi1EjENS0_6memory15LoadWithoutCastENSC_16StoreWithoutCastEEEviT_T0_T2_T3_T4_T5_,"a",@progbits
	.sectionflags	@""
	.align	4
.nv.constant0._ZN2at6native27unrolled_elementwise_kernelINS0_13BinaryFunctorIhhhNS0_16BitwiseOrFunctorIhEEEESt5arrayIPcLm3EELi4E23TrivialOffsetCalculatorILi2EjES9_ILi1EjENS0_6memory15LoadWithoutCastENSC_16StoreWithoutCastEEEviT_T0_T2_T3_T4_T5_:
	.zero		564


//--------------------- .nv.constant0._ZN2at6native29vectorized_elementwise_kernelILi2ENS0_13BinaryFunctorIhhhNS0_16BitwiseOrFunctorIhEEEESt5arrayIPcLm3EEEEviT0_T1_ --------------------------
	.section	.nv.constant0._ZN2at6native29vectorized_elementwise_kernelILi2ENS0_13BinaryFunctorIhhhNS0_16BitwiseOrFunctorIhEEEESt5arrayIPcLm3EEEEviT0_T1_,"a",@progbits
	.sectionflags	@""
	.align	4
.nv.constant0._ZN2at6native29vectorized_elementwise_kernelILi2ENS0_13BinaryFunctorIhhhNS0_16BitwiseOrFunctorIhEEEESt5arrayIPcLm3EEEEviT0_T1_:
	.zero		560


//--------------------- .nv.constant0._ZN2at6native29vectorized_elementwise_kernelILi4ENS0_13BinaryFunctorIhhhNS0_16BitwiseOrFunctorIhEEEESt5arrayIPcLm3EEEEviT0_T1_ --------------------------
	.section	.nv.constant0._ZN2at6native29vectorized_elementwise_kernelILi4ENS0_13BinaryFunctorIhhhNS0_16BitwiseOrFunctorIhEEEESt5arrayIPcLm3EEEEviT0_T1_,"a",@progbits
	.sectionflags	@""
	.align	4
.nv.constant0._ZN2at6native29vectorized_elementwise_kernelILi4ENS0_13BinaryFunctorIhhhNS0_16BitwiseOrFunctorIhEEEESt5arrayIPcLm3EEEEviT0_T1_:
	.zero		560


//--------------------- .nv.constant0._ZN2at6native29vectorized_elementwise_kernelILi8ENS0_13BinaryFunctorIhhhNS0_16BitwiseOrFunctorIhEEEESt5arrayIPcLm3EEEEviT0_T1_ --------------------------
	.section	.nv.constant0._ZN2at6native29vectorized_elementwise_kernelILi8ENS0_13BinaryFunctorIhhhNS0_16BitwiseOrFunctorIhEEEESt5arrayIPcLm3EEEEviT0_T1_,"a",@progbits
	.sectionflags	@""
	.align	4
.nv.constant0._ZN2at6native29vectorized_elementwise_kernelILi8ENS0_13BinaryFunctorIhhhNS0_16BitwiseOrFunctorIhEEEESt5arrayIPcLm3EEEEviT0_T1_:
	.zero		560


//--------------------- .nv.constant0._ZN2at6native18elementwise_kernelILi128ELi4EZNS0_15gpu_kernel_implINS0_13AUnaryFunctorIbbbNS0_17BitwiseAndFunctorIbEEEEEEvRNS_18TensorIteratorBaseERKT_EUliE_EEviT1_ --------------------------
	.section	.nv.constant0._ZN2at6native18elementwise_kernelILi128ELi4EZNS0_15gpu_kernel_implINS0_13AUnaryFunctorIbbbNS0_17BitwiseAndFunctorIbEEEEEEvRNS_18TensorIteratorBaseERKT_EUliE_EEviT1_,"a",@progbits
	.sectionflags	@""
	.align	4
.nv.constant0._ZN2at6native18elementwise_kernelILi128ELi4EZNS0_15gpu_kernel_implINS0_13AUnaryFunctorIbbbNS0_17BitwiseAndFunctorIbEEEEEEvRNS_18TensorIteratorBaseERKT_EUliE_EEviT1_:
	.zero		1072


//--------------------- .nv.constant0._ZN2at6native27unrolled_elementwise_kernelINS0_13AUnaryFunctorIbbbNS0_17BitwiseAndFunctorIbEEEESt5arrayIPcLm2EELi4E23TrivialOffsetCalculatorILi1EjESA_NS0_6memory12LoadWithCastILi1EEENSB_13StoreWithCastILi1EEEEEviT_T0_T2_T3_T4_T5_ --------------------------
	.section	.nv.constant0._ZN2at6native27unrolled_elementwise_kernelINS0_13AUnaryFunctorIbbbNS0_17BitwiseAndFunctorIbEEEESt5arrayIPcLm2EELi4E23TrivialOffsetCalculatorILi1EjESA_NS0_6memory12LoadWithCastILi1EEENSB_13StoreWithCastILi1EEEEEviT_T0_T2_T3_T4_T5_,"a",@progbits
	.sectionflags	@""
	.align	4
.nv.constant0._ZN2at6native27unrolled_elementwise_kernelINS0_13AUnaryFunctorIbbbNS0_17BitwiseAndFunctorIbEEEESt5arrayIPcLm2EELi4E23TrivialOffsetCalculatorILi1EjESA_NS0_6memory12LoadWithCastILi1EEENSB_13StoreWithCastILi1EEEEEviT_T0_T2_T3_T4_T5_:
	.zero		572


//--------------------- .nv.constant0._ZN2at6native18elementwise_kernelILi128ELi4EZNS0_22gpu_kernel_impl_nocastINS0_13AUnaryFunctorIbbbNS0_17BitwiseAndFunctorIbEEEEEEvRNS_18TensorIteratorBaseERKT_EUliE_EEviT1_ --------------------------
	.section	.nv.constant0._ZN2at6native18elementwise_kernelILi128ELi4EZNS0_22gpu_kernel_impl_nocastINS0_13AUnaryFunctorIbbbNS0_17BitwiseAndFunctorIbEEEEEEvRNS_18TensorIteratorBaseERKT_EUliE_EEviT1_,"a",@progbits
	.sectionflags	@""
	.align	4
.nv.constant0._ZN2at6native18elementwise_kernelILi128ELi4EZNS0_22gpu_kernel_impl_nocastINS0_13AUnaryFunctorIbbbNS0_17BitwiseAndFunctorIbEEEEEEvRNS_18TensorIteratorBaseERKT_EUliE_EEviT1_:
	.zero		1072


//--------------------- .nv.constant0._ZN2at6native27unrolled_elementwise_kernelINS0_13AUnaryFunctorIbbbNS0_17BitwiseAndFunctorIbEEEESt5arrayIPcLm2EELi4E23TrivialOffsetCalculatorILi1EjESA_NS0_6memory15LoadWithoutCastENSB_16StoreWithoutCastEEEviT_T0_T2_T3_T4_T5_ --------------------------
	.section	.nv.constant0._ZN2at6native27unrolled_elementwise_kernelINS0_13AUnaryFunctorIbbbNS0_17BitwiseAndFunctorIbEEEESt5arrayIPcLm2EELi4E23TrivialOffsetCalculatorILi1EjESA_NS0_6memory15LoadWithoutCastENSB_16StoreWithoutCastEEEviT_T0_T2_T3_T4_T5_,"a",@progbits
	.sectionflags	@""
	.align	4
.nv.constant0._ZN2at6native27unrolled_elementwise_kernelINS0_13AUnaryFunctorIbbbNS0_17BitwiseAndFunctorIbEEEESt5arrayIPcLm2EELi4E23TrivialOffsetCalculatorILi1EjESA_NS0_6memory15LoadWithoutCastENSB_16StoreWithoutCastEEEviT_T0_T2_T3_T4_T5_:
	.zero		556


//--------------------- .nv.constant0._ZN2at6native29vectorized_elementwise_kernelILi2ENS0_13AUnaryFunctorIbbbNS0_17BitwiseAndFunctorIbEEEESt5arrayIPcLm2EEEEviT0_T1_ --------------------------
	.section	.nv.constant0._ZN2at6native29vectorized_elementwise_kernelILi2ENS0_13AUnaryFunctorIbbbNS0_17BitwiseAndFunctorIbEEEESt5arrayIPcLm2EEEEviT0_T1_,"a",@progbits
	.sectionflags	@""
	.align	4
.nv.constant0._ZN2at6native29vectorized_elementwise_kernelILi2ENS0_13AUnaryFunctorIbbbNS0_17BitwiseAndFunctorIbEEEESt5arrayIPcLm2EEEEviT0_T1_:
	.zero		552


//--------------------- .nv.constant0._ZN2at6native29vectorized_elementwise_kernelILi4ENS0_13AUnaryFunctorIbbbNS0_17BitwiseAndFunctorIbEEEESt5arrayIPcLm2EEEEviT0_T1_ --------------------------
	.section	.nv.constant0._ZN2at6native29vectorized_elementwise_kernelILi4ENS0_13AUnaryFunctorIbbbNS0_17BitwiseAndFunctorIbEEEESt5arrayIPcLm2EEEEviT0_T1_,"a",@progbits
	.sectionflags	@""
	.align	4
.nv.constant0._ZN2at6native29vectorized_elementwise_kernelILi4ENS0_13AUnaryFunctorIbbbNS0_17BitwiseAndFunctorIbEEEESt5arrayIPcLm2EEEEviT0_T1_:
	.zero		552


//--------------------- .nv.constant0._ZN2at6native29vectorized_elementwise_kernelILi8ENS0_13AUnaryFunctorIbbbNS0_17BitwiseAndFunctorIbEEEESt5arrayIPcLm2EEEEviT0_T1_ --------------------------
	.section	.nv.constant0._ZN2at6native29vectorized_elementwise_kernelILi8ENS0_13AUnaryFunctorIbbbNS0_17BitwiseAndFunctorIbEEEESt5arrayIPcLm2EEEEviT0_T1_,"a",@progbits
	.sectionflags	@""
	.align	4
.nv.constant0._ZN2at6native29vectorized_elementwise_kernelILi8ENS0_13AUnaryFunctorIbbbNS0_17BitwiseAndFunctorIbEEEESt5arrayIPcLm2EEEEviT0_T1_:
	.zero		552


//--------------------- .nv.constant0._ZN2at6native18elementwise_kernelILi128ELi4EZNS0_15gpu_kernel_implINS0_13BinaryFunctorIbbbNS0_17BitwiseAndFunctorIbEEEEEEvRNS_18TensorIteratorBaseERKT_EUliE_EEviT1_ --------------------------
	.section	.nv.constant0._ZN2at6native18elementwise_kernelILi128ELi4EZNS0_15gpu_kernel_implINS0_13BinaryFunctorIbbbNS0_17BitwiseAndFunctorIbEEEEEEvRNS_18TensorIteratorBaseERKT_EUliE_EEviT1_,"a",@progbits
	.sectionflags	@""
	.align	4
.nv.constant0._ZN2at6native18elementwise_kernelILi128ELi4EZNS0_15gpu_kernel_implINS0_13BinaryFunctorIbbbNS0_17BitwiseAndFunctorIbEEEEEEvRNS_18TensorIteratorBaseERKT_EUliE_EEviT1_:
	.zero		1184


//--------------------- .nv.constant0._ZN2at6native27unrolled_elementwise_kernelINS0_13BinaryFunctorIbbbNS0_17BitwiseAndFunctorIbEEEESt5arrayIPcLm3EELi4E23TrivialOffsetCalculatorILi2EjES9_ILi1EjENS0_6memory12LoadWithCastILi2EEENSC_13StoreWithCastILi1EEEEEviT_T0_T2_T3_T4_T5_ --------------------------
	.section	.nv.constant0._ZN2at6native27unrolled_elementwise_kernelINS0_13BinaryFunctorIbbbNS0_17BitwiseAndFunctorIbEEEESt5arrayIPcLm3EELi4E23TrivialOffsetCalculatorILi2EjES9_ILi1EjENS0_6memory12LoadWithCastILi2EEENSC_13StoreWithCastILi1EEEEEviT_T0_T2_T3_T4_T5_,"a",@progbits
	.sectionflags	@""
	.align	4
.nv.constant0._ZN2at6native27unrolled_elementwise_kernelINS0_13BinaryFunctorIbbbNS0_17BitwiseAndFunctorIbEEEESt5arrayIPcLm3EELi4E23TrivialOffsetCalculatorILi2EjES9_ILi1EjENS0_6memory12LoadWithCastILi2EEENSC_13StoreWithCastILi1EEEEEviT_T0_T2_T3_T4_T5_:
	.zero		584


//--------------------- .nv.constant0._ZN2at6native18elementwise_kernelILi128ELi4EZNS0_22gpu_kernel_impl_nocastINS0_13BinaryFunctorIbbbNS0_17BitwiseAndFunctorIbEEEEEEvRNS_18TensorIteratorBaseERKT_EUliE_EEviT1_ --------------------------
	.section	.nv.constant0._ZN2at6native18elementwise_kernelILi128ELi4EZNS0_22gpu_kernel_impl_nocastINS0_13BinaryFunctorIbbbNS0_17BitwiseAndFunctorIbEEEEEEvRNS_18TensorIteratorBaseERKT_EUliE_EEviT1_,"a",@progbits
	.sectionflags	@""
	.align	4
.nv.constant0._ZN2at6native18elementwise_kernelILi128ELi4EZNS0_22gpu_kernel_impl_nocastINS0_13BinaryFunctorIbbbNS0_17BitwiseAndFunctorIbEEEEEEvRNS_18TensorIteratorBaseERKT_EUliE_EEviT1_:
	.zero		1184


//--------------------- .nv.constant0._ZN2at6native27unrolled_elementwise_kernelINS0_13BinaryFunctorIbbbNS0_17BitwiseAndFunctorIbEEEESt5arrayIPcLm3EELi4E23TrivialOffsetCalculatorILi2EjES9_ILi1EjENS0_6memory15LoadWithoutCastENSC_16StoreWithoutCastEEEviT_T0_T2_T3_T4_T5_ --------------------------
	.section	.nv.constant0._ZN2at6native27unrolled_elementwise_kernelINS0_13BinaryFunctorIbbbNS0_17BitwiseAndFunctorIbEEEESt5arrayIPcLm3EELi4E23TrivialOffsetCalculatorILi2EjES9_ILi1EjENS0_6memory15LoadWithoutCastENSC_16StoreWithoutCastEEEviT_T0_T2_T3_T4_T5_,"a",@progbits
	.sectionflags	@""
	.align	4
.nv.constant0._ZN2at6native27unrolled_elementwise_kernelINS0_13BinaryFunctorIbbbNS0_17BitwiseAndFunctorIbEEEESt5arrayIPcLm3EELi4E23TrivialOffsetCalculatorILi2EjES9_ILi1EjENS0_6memory15LoadWithoutCastENSC_16StoreWithoutCastEEEviT_T0_T2_T3_T4_T5_:
	.zero		564


//--------------------- .nv.constant0._ZN2at6native29vectorized_elementwise_kernelILi2ENS0_13BinaryFunctorIbbbNS0_17BitwiseAndFunctorIbEEEESt5arrayIPcLm3EEEEviT0_T1_ --------------------------
	.section	.nv.constant0._ZN2at6native29vectorized_elementwise_kernelILi2ENS0_13BinaryFunctorIbbbNS0_17BitwiseAndFunctorIbEEEESt5arrayIPcLm3EEEEviT0_T1_,"a",@progbits
	.sectionflags	@""
	.align	4
.nv.constant0._ZN2at6native29vectorized_elementwise_kernelILi2ENS0_13BinaryFunctorIbbbNS0_17BitwiseAndFunctorIbEEEESt5arrayIPcLm3EEEEviT0_T1_:
	.zero		560


//--------------------- .nv.constant0._ZN2at6native29vectorized_elementwise_kernelILi4ENS0_13BinaryFunctorIbbbNS0_17BitwiseAndFunctorIbEEEESt5arrayIPcLm3EEEEviT0_T1_ --------------------------
	.section	.nv.constant0._ZN2at6native29vectorized_elementwise_kernelILi4ENS0_13BinaryFunctorIbbbNS0_17BitwiseAndFunctorIbEEEESt5arrayIPcLm3EEEEviT0_T1_,"a",@progbits
	.sectionflags	@""
	.align	4
.nv.constant0._ZN2at6native29vectorized_elementwise_kernelILi4ENS0_13BinaryFunctorIbbbNS0_17BitwiseAndFunctorIbEEEESt5arrayIPcLm3EEEEviT0_T1_:
	.zero		560


//--------------------- .nv.constant0._ZN2at6native29vectorized_elementwise_kernelILi8ENS0_13BinaryFunctorIbbbNS0_17BitwiseAndFunctorIbEEEESt5arrayIPcLm3EEEEviT0_T1_ --------------------------
	.section	.nv.constant0._ZN2at6native29vectorized_elementwise_kernelILi8ENS0_13BinaryFunctorIbbbNS0_17BitwiseAndFunctorIbEEEESt5arrayIPcLm3EEEEviT0_T1_,"a",@progbits
	.sectionflags	@""
	.align	4
.nv.constant0._ZN2at6native29vectorized_elementwise_kernelILi8ENS0_13BinaryFunctorIbbbNS0_17BitwiseAndFunctorIbEEEESt5arrayIPcLm3EEEEviT0_T1_:
	.zero		560


//--------------------- .nv.constant0._ZN2at6native18elementwise_kernelILi128ELi4EZNS0_15gpu_kernel_implINS0_13AUnaryFunctorIsssNS0_17BitwiseAndFunctorIsEEEEEEvRNS_18TensorIteratorBaseERKT_EUliE_EEviT1_ --------------------------
	.section	.nv.constant0._ZN2at6native18elementwise_kernelILi128ELi4EZNS0_15gpu_kernel_implINS0_13AUnaryFunctorIsssNS0_17BitwiseAndFunctorIsEEEEEEvRNS_18TensorIteratorBaseERKT_EUliE_EEviT1_,"a",@progbits
	.sectionflags	@""
	.align	4
.nv.constant0._ZN2at6native18elementwise_kernelILi128ELi4EZNS0_15gpu_kernel_implINS0_13AUnaryFunctorIsssNS0_17BitwiseAndFunctorIsEEEEEEvRNS_18TensorIteratorBaseERKT_EUliE_EEviT1_:
	.zero		1072


//--------------------- .nv.constant0._ZN2at6native27unrolled_elementwise_kernelINS0_13AUnaryFunctorIsssNS0_17BitwiseAndFunctorIsEEEESt5arrayIPcLm2EELi4E23TrivialOffsetCalculatorILi1EjESA_NS0_6memory12LoadWithCastILi1EEENSB_13StoreWithCastILi1EEEEEviT_T0_T2_T3_T4_T5_ --------------------------
	.section	.nv.constant0._ZN2at6native27unrolled_elementwise_kernelINS0_13AUnaryFunctorIsssNS0_17BitwiseAndFunctorIsEEEESt5arrayIPcLm2EELi4E23TrivialOffsetCalculatorILi1EjESA_NS0_6memory12LoadWithCastILi1EEENSB_13StoreWithCastILi1EEEEEviT_T0_T2_T3_T4_T5_,"a",@progbits
	.sectionflags	@""
	.align	4
.nv.constant0._ZN2at6native27unrolled_elementwise_kernelINS0_13AUnaryFunctorIsssNS0_17BitwiseAndFunctorIsEEEESt5arrayIPcLm2EELi4E23TrivialOffsetCalculatorILi1EjESA_NS0_6memory12LoadWithCastILi1EEENSB_13StoreWithCastILi1EEEEEviT_T0_T2_T3_T4_T5_:
	.zero		572


//--------------------- .nv.constant0._ZN2at6native18elementwise_kernelILi128ELi4EZNS0_22gpu_kernel_impl_nocastINS0_13AUnaryFunctorIsssNS0_17BitwiseAndFunctorIsEEEEEEvRNS_18TensorIteratorBaseERKT_EUliE_EEviT1_ --------------------------
	.section	.nv.constant0._ZN2at6native18elementwise_kernelILi128ELi4EZNS0_22gpu_kernel_impl_nocastINS0_13AUnaryFunctorIsssNS0_17BitwiseAndFunctorIsEEEEEEvRNS_18TensorIteratorBaseERKT_EUliE_EEviT1_,"a",@progbits
	.sectionflags	@""
	.align	4
.nv.constant0._ZN2at6native18elementwise_kernelILi128ELi4EZNS0_22gpu_kernel_impl_nocastINS0_13AUnaryFunctorIsssNS0_17BitwiseAndFunctorIsEEEEEEvRNS_18TensorIteratorBaseERKT_EUliE_EEviT1_:
	.zero		1072


//--------------------- .nv.constant0._ZN2at6native27unrolled_elementwise_kernelINS0_13AUnaryFunctorIsssNS0_17BitwiseAndFunctorIsEEEESt5arrayIPcLm2EELi4E23TrivialOffsetCalculatorILi1EjESA_NS0_6memory15LoadWithoutCastENSB_16StoreWithoutCastEEEviT_T0_T2_T3_T4_T5_ --------------------------
	.section	.nv.constant0._ZN2at6native27unrolled_elementwise_kernelINS0_13AUnaryFunctorIsssNS0_17BitwiseAndFunctorIsEEEESt5arrayIPcLm2EELi4E23TrivialOffsetCalculatorILi1EjESA_NS0_6memory15LoadWithoutCastENSB_16StoreWithoutCastEEEviT_T0_T2_T3_T4_T5_,"a",@progbits
	.sectionflags	@""
	.align	4
.nv.constant0._ZN2at6native27unrolled_elementwise_kernelINS0_13AUnaryFunctorIsssNS0_17BitwiseAndFunctorIsEEEESt5arrayIPcLm2EELi4E23TrivialOffsetCalculatorILi1EjESA_NS0_6memory15LoadWithoutCastENSB_16StoreWithoutCastEEEviT_T0_T2_T3_T4_T5_:
	.zero		556


//--------------------- .nv.constant0._ZN2at6native29vectorized_elementwise_kernelILi2ENS0_13AUnaryFunctorIsssNS0_17BitwiseAndFunctorIsEEEESt5arrayIPcLm2EEEEviT0_T1_ --------------------------
	.section	.nv.constant0._ZN2at6native29vectorized_elementwise_kernelILi2ENS0_13AUnaryFunctorIsssNS0_17BitwiseAndFunctorIsEEEESt5arrayIPcLm2EEEEviT0_T1_,"a",@progbits
	.sectionflags	@""
	.align	4
.nv.constant0._ZN2at6native29vectorized_elementwise_kernelILi2ENS0_13AUnaryFunctorIsssNS0_17BitwiseAndFunctorIsEEEESt5arrayIPcLm2EEEEviT0_T1_:
	.zero		552


//--------------------- .nv.constant0._ZN2at6native29vectorized_elementwise_kernelILi4ENS0_13AUnaryFunctorIsssNS0_17BitwiseAndFunctorIsEEEESt5arrayIPcLm2EEEEviT0_T1_ --------------------------
	.section	.nv.constant0._ZN2at6native29vectorized_elementwise_kernelILi4ENS0_13AUnaryFunctorIsssNS0_17BitwiseAndFunctorIsEEEESt5arrayIPcLm2EEEEviT0_T1_,"a",@progbits
	.sectionflags	@""
	.align	4
.nv.constant0._ZN2at6native29vectorized_elementwise_kernelILi4ENS0_13AUnaryFunctorIsssNS0_17BitwiseAndFunctorIsEEEESt5arrayIPcLm2EEEEviT0_T1_:
	.zero		552


//--------------------- .nv.constant0._ZN2at6native29vectorized_elementwise_kernelILi8ENS0_13AUnaryFunctorIsssNS0_17BitwiseAndFunctorIsEEEESt5arrayIPcLm2EEEEviT0_T1_ --------------------------
	.section	.nv.constant0._ZN2at6native29vectorized_elementwise_kernelILi8ENS0_13AUnaryFunctorIsssNS0_17BitwiseAndFunctorIsEEEESt5arrayIPcLm2EEEEviT0_T1_,"a",@progbits
	.sectionflags	@""
	.align	4
.nv.constant0._ZN2at6native29vectorized_elementwise_kernelILi8ENS0_13AUnaryFunctorIsssNS0_17BitwiseAndFunctorIsEEEESt5arrayIPcLm2EEEEviT0_T1_:
	.zero		552


//--------------------- .nv.constant0._ZN2at6native18elementwise_kernelILi128ELi4EZNS0_15gpu_kernel_implINS0_13BinaryFunctorIsssNS0_17BitwiseAndFunctorIsEEEEEEvRNS_18TensorIteratorBaseERKT_EUliE_EEviT1_ --------------------------
	.section	.nv.constant0._ZN2at6native18elementwise_kernelILi128ELi4EZNS0_15gpu_kernel_implINS0_13BinaryFunctorIsssNS0_17BitwiseAndFunctorIsEEEEEEvRNS_18TensorIteratorBaseERKT_EUliE_EEviT1_,"a",@progbits
	.sectionflags	@""
	.align	4
.nv.constant0._ZN2at6native18elementwise_kernelILi128ELi4EZNS0_15gpu_kernel_implINS0_13BinaryFunctorIsssNS0_17BitwiseAndFunctorIsEEEEEEvRNS_18TensorIteratorBaseERKT_EUliE_EEviT1_:
	.zero		1184


//--------------------- .nv.constant0._ZN2at6native27unrolled_elementwise_kernelINS0_13BinaryFunctorIsssNS0_17BitwiseAndFunctorIsEEEESt5arrayIPcLm3EELi4E23TrivialOffsetCalculatorILi2EjES9_ILi1EjENS0_6memory12LoadWithCastILi2EEENSC_13StoreWithCastILi1EEEEEviT_T0_T2_T3_T4_T5_ --------------------------
	.section	.nv.constant0._ZN2at6native27unrolled_elementwise_kernelINS0_13BinaryFunctorIsssNS0_17BitwiseAndFunctorIsEEEESt5arrayIPcLm3EELi4E23TrivialOffsetCalculatorILi2EjES9_ILi1EjENS0_6memory12LoadWithCastILi2EEENSC_13StoreWithCastILi1EEEEEviT_T0_T2_T3_T4_T5_,"a",@progbits
	.sectionflags	@""
	.align	4
.nv.constant0._ZN2at6native27unrolled_elementwise_kernelINS0_13BinaryFunctorIsssNS0_17BitwiseAndFunctorIsEEEESt5arrayIPcLm3EELi4E23TrivialOffsetCalculatorILi2EjES9_ILi1EjENS0_6memory12LoadWithCastILi2EEENSC_13StoreWithCastILi1EEEEEviT_T0_T2_T3_T4_T5_:
	.zero		584


//--------------------- .nv.constant0._ZN2at6native18elementwise_kernelILi128ELi4EZNS0_22gpu_kernel_impl_nocastINS0_13BinaryFunctorIsssNS0_17BitwiseAndFunctorIsEEEEEEvRNS_18TensorIteratorBaseERKT_EUliE_EEviT1_ --------------------------
	.section	.nv.constant0._ZN2at6native18elementwise_kernelILi128ELi4EZNS0_22gpu_kernel_impl_nocastINS0_13BinaryFunctorIsssNS0_17BitwiseAndFunctorIsEEEEEEvRNS_18TensorIteratorBaseERKT_EUliE_EEviT1_,"a",@progbits
	.sectionflags	@""
	.align	4
.nv.constant0._ZN2at6native18elementwise_kernelILi128ELi4EZNS0_22gpu_kernel_impl_nocastINS0_13BinaryFunctorIsssNS0_17BitwiseAndFunctorIsEEEEEEvRNS_18TensorIteratorBaseERKT_EUliE_EEviT1_:
	.zero		1184


//--------------------- .nv.constant0._ZN2at6native27unrolled_elementwise_kernelINS0_13BinaryFunctorIsssNS0_17BitwiseAndFunctorIsEEEESt5arrayIPcLm3EELi4E23TrivialOffsetCalculatorILi2EjES9_ILi1EjENS0_6memory15LoadWithoutCastENSC_16StoreWithoutCastEEEviT_T0_T2_T3_T4_T5_ --------------------------
	.section	.nv.constant0._ZN2at6native27unrolled_elementwise_kernelINS0_13BinaryFunctorIsssNS0_17BitwiseAndFunctorIsEEEESt5arrayIPcLm3EELi4E23TrivialOffsetCalculatorILi2EjES9_ILi1EjENS0_6memory15LoadWithoutCastENSC_16StoreWithoutCastEEEviT_T0_T2_T3_T4_T5_,"a",@progbits
	.sectionflags	@""
	.align	4
.nv.constant0._ZN2at6native27unrolled_elementwise_kernelINS0_13BinaryFunctorIsssNS0_17BitwiseAndFunctorIsEEEESt5arrayIPcLm3EELi4E23TrivialOffsetCalculatorILi2EjES9_ILi1EjENS0_6memory15LoadWithoutCastENSC_16StoreWithoutCastEEEviT_T0_T2_T3_T4_T5_:
	.zero		564


//--------------------- .nv.constant0._ZN2at6native29vectorized_elementwise_kernelILi2ENS0_13BinaryFunctorIsssNS0_17BitwiseAndFunctorIsEEEESt5arrayIPcLm3EEEEviT0_T1_ --------------------------
	.section	.nv.constant0._ZN2at6native29vectorized_elementwise_kernelILi2ENS0_13BinaryFunctorIsssNS0_17BitwiseAndFunctorIsEEEESt5arrayIPcLm3EEEEviT0_T1_,"a",@progbits
	.sectionflags	@""
	.align	4
.nv.constant0._ZN2at6native29vectorized_elementwise_kernelILi2ENS0_13BinaryFunctorIsssNS0_17BitwiseAndFunctorIsEEEESt5arrayIPcLm3EEEEviT0_T1_:
	.zero		560


//--------------------- .nv.constant0._ZN2at6native29vectorized_elementwise_kernelILi4ENS0_13BinaryFunctorIsssNS0_17BitwiseAndFunctorIsEEEESt5arrayIPcLm3EEEEviT0_T1_ --------------------------
	.section	.nv.constant0._ZN2at6native29vectorized_elementwise_kernelILi4ENS0_13BinaryFunctorIsssNS0_17BitwiseAndFunctorIsEEEESt5arrayIPcLm3EEEEviT0_T1_,"a",@progbits
	.sectionflags	@""
	.align	4
.nv.constant0._ZN2at6native29vectorized_elementwise_kernelILi4ENS0_13BinaryFunctorIsssNS0_17BitwiseAndFunctorIsEEEESt5arrayIPcLm3EEEEviT0_T1_:
	.zero		560


//--------------------- .nv.constant0._ZN2at6native29vectorized_elementwise_kernelILi8ENS0_13BinaryFunctorIsssNS0_17BitwiseAndFunctorIsEEEESt5arrayIPcLm3EEEEviT0_T1_ --------------------------
	.section	.nv.constant0._ZN2at6native29vectorized_elementwise_kernelILi8ENS0_13BinaryFunctorIsssNS0_17BitwiseAndFunctorIsEEEESt5arrayIPcLm3EEEEviT0_T1_,"a",@progbits
	.sectionflags	@""
	.align	4
.nv.constant0._ZN2at6native29vectorized_elementwise_kernelILi8ENS0_13BinaryFunctorIsssNS0_17BitwiseAndFunctorIsEEEESt5arrayIPcLm3EEEEviT0_T1_:
	.zero		560


//--------------------- .nv.constant0._ZN2at6native18elementwise_kernelILi128ELi4EZNS0_15gpu_kernel_implINS0_13AUnaryFunctorIlllNS0_17BitwiseAndFunctorIlEEEEEEvRNS_18TensorIteratorBaseERKT_EUliE_EEviT1_ --------------------------
	.section	.nv.constant0._ZN2at6native18elementwise_kernelILi128ELi4EZNS0_15gpu_kernel_implINS0_13AUnaryFunctorIlllNS0_17BitwiseAndFunctorIlEEEEEEvRNS_18TensorIteratorBaseERKT_EUliE_EEviT1_,"a",@progbits
	.sectionflags	@""
	.align	4
.nv.constant0._ZN2at6native18elementwise_kernelILi128ELi4EZNS0_15gpu_kernel_implINS0_13AUnaryFunctorIlllNS0_17BitwiseAndFunctorIlEEEEEEvRNS_18TensorIteratorBaseERKT_EUliE_EEviT1_:
	.zero		1088


//--------------------- .nv.constant0._ZN2at6native27unrolled_elementwise_kernelINS0_13AUnaryFunctorIlllNS0_17BitwiseAndFunctorIlEEEESt5arrayIPcLm2EELi4E23TrivialOffsetCalculatorILi1EjESA_NS0_6memory12LoadWithCastILi1EEENSB_13StoreWithCastILi1EEEEEviT_T0_T2_T3_T4_T5_ --------------------------
	.section	.nv.constant0._ZN2at6native27unrolled_elementwise_kernelINS0_13AUnaryFunctorIlllNS0_17BitwiseAndFunctorIlEEEESt5arrayIPcLm2EELi4E23TrivialOffsetCalculatorILi1EjESA_NS0_6memory12LoadWithCastILi1EEENSB_13StoreWithCastILi1EEEEEviT_T0_T2_T3_T4_T5_,"a",@progbits
	.sectionflags	@""
	.align	4
.nv.constant0._ZN2at6native27unrolled_elementwise_kernelINS0_13AUnaryFunctorIlllNS0_17BitwiseAndFunctorIlEEEESt5arrayIPcLm2EELi4E23TrivialOffsetCalculatorILi1EjESA_NS0_6memory12LoadWithCastILi1EEENSB_13StoreWithCastILi1EEEEEviT_T0_T2_T3_T4_T5_:
	.zero		588


//--------------------- .nv.constant0._ZN2at6native18elementwise_kernelILi128ELi2EZNS0_22gpu_kernel_impl_nocastINS0_13AUnaryFunctorIlllNS0_17BitwiseAndFunctorIlEEEEEEvRNS_18TensorIteratorBaseERKT_EUliE_EEviT1_ --------------------------
	.section	.nv.constant0._ZN2at6native18elementwise_kernelILi128ELi2EZNS0_22gpu_kernel_impl_nocastINS0_13AUnaryFunctorIlllNS0_17BitwiseAndFunctorIlEEEEEEvRNS_18TensorIteratorBaseERKT_EUliE_EEviT1_,"a",@progbits
	.sectionflags	@""
	.align	4
.nv.constant0._ZN2at6native18elementwise_kernelILi128ELi2EZNS0_22gpu_kernel_impl_nocastINS0_13AUnaryFunctorIlllNS0_17BitwiseAndFunctorIlEEEEEEvRNS_18TensorIteratorBaseERKT_EUliE_EEviT1_:
	.zero		1080


//--------------------- .nv.constant0._ZN2at6native27unrolled_elementwise_kernelINS0_13AUnaryFunctorIlllNS0_17BitwiseAndFunctorIlEEEESt5arrayIPcLm2EELi4E23TrivialOffsetCalculatorILi1EjESA_NS0_6memory15LoadWithoutCastENSB_16StoreWithoutCastEEEviT_T0_T2_T3_T4_T5_ --------------------------
	.section	.nv.constant0._ZN2at6native27unrolled_elementwise_kernelINS0_13AUnaryFunctorIlllNS0_17BitwiseAndFunctorIlEEEESt5arrayIPcLm2EELi4E23TrivialOffsetCalculatorILi1EjESA_NS0_6memory15LoadWithoutCastENSB_16StoreWithoutCastEEEviT_T0_T2_T3_T4_T5_,"a",@progbits
	.sectionflags	@""
	.align	4
.nv.constant0._ZN2at6native27unrolled_elementwise_kernelINS0_13AUnaryFunctorIlllNS0_17BitwiseAndFunctorIlEEEESt5arrayIPcLm2EELi4E23TrivialOffsetCalculatorILi1EjESA_NS0_6memory15LoadWithoutCastENSB_16StoreWithoutCastEEEviT_T0_T2_T3_T4_T5_:
	.zero		572


//--------------------- .nv.constant0._ZN2at6native29vectorized_elementwise_kernelILi2ENS0_13AUnaryFunctorIlllNS0_17BitwiseAndFunctorIlEEEESt5arrayIPcLm2EEEEviT0_T1_ --------------------------
	.section	.nv.constant0._ZN2at6native29vectorized_elementwise_kernelILi2ENS0_13AUnaryFunctorIlllNS0_17BitwiseAndFunctorIlEEEESt5arrayIPcLm2EEEEviT0_T1_,"a",@progbits
	.sectionflags	@""
	.align	4
.nv.constant0._ZN2at6native29vectorized_elementwise_kernelILi2ENS0_13AUnaryFunctorIlllNS0_17BitwiseAndFunctorIlEEEESt5arrayIPcLm2EEEEviT0_T1_:
	.zero		568


//--------------------- .nv.constant0._ZN2at6native29vectorized_elementwise_kernelILi4ENS0_13AUnaryFunctorIlllNS0_17BitwiseAndFunctorIlEEEESt5arrayIPcLm2EEEEviT0_T1_ --------------------------
	.section	.nv.constant0._ZN2at6native29vectorized_elementwise_kernelILi4ENS0_13AUnaryFunctorIlllNS0_17BitwiseAndFunctorIlEEEESt5arrayIPcLm2EEEEviT0_T1_,"a",@progbits
	.sectionflags	@""
	.align	4
.nv.constant0._ZN2at6native29vectorized_elementwise_kernelILi4ENS0_13AUnaryFunctorIlllNS0_17BitwiseAndFunctorIlEEEESt5arrayIPcLm2EEEEviT0_T1_:
	.zero		568


//--------------------- .nv.constant0._ZN2at6native29vectorized_elementwise_kernelILi8ENS0_13AUnaryFunctorIlllNS0_17BitwiseAndFunctorIlEEEESt5arrayIPcLm2EEEEviT0_T1_ --------------------------
	.section	.nv.constant0._ZN2at6native29vectorized_elementwise_kernelILi8ENS0_13AUnaryFunctorIlllNS0_17BitwiseAndFunctorIlEEEESt5arrayIPcLm2EEEEviT0_T1_,"a",@progbits
	.sectionflags	@""
	.align	4
.nv.constant0._ZN2at6native29vectorized_elementwise_kernelILi8ENS0_13AUnaryFunctorIlllNS0_17BitwiseAndFunctorIlEEEESt5arrayIPcLm2EEEEviT0_T1_:
	.zero		568


//--------------------- .nv.constant0._ZN2at6native18elementwise_kernelILi128ELi4EZNS0_15gpu_kernel_implINS0_13BinaryFunctorIlllNS0_17BitwiseAndFunctorIlEEEEEEvRNS_18TensorIteratorBaseERKT_EUliE_EEviT1_ --------------------------
	.section	.nv.constant0._ZN2at6native18elementwise_kernelILi128ELi4EZNS0_15gpu_kernel_implINS0_13BinaryFunctorIlllNS0_17BitwiseAndFunctorIlEEEEEEvRNS_18TensorIteratorBaseERKT_EUliE_EEviT1_,"a",@progbits
	.sectionflags	@""
	.align	4
.nv.constant0._ZN2at6native18elementwise_kernelILi128ELi4EZNS0_15gpu_kernel_implINS0_13BinaryFunctorIlllNS0_17BitwiseAndFunctorIlEEEEEEvRNS_18TensorIteratorBaseERKT_EUliE_EEviT1_:
	.zero		1184


//--------------------- .nv.constant0._ZN2at6native27unrolled_elementwise_kernelINS0_13BinaryFunctorIlllNS0_17BitwiseAndFunctorIlEEEESt5arrayIPcLm3EELi4E23TrivialOffsetCalculatorILi2EjES9_ILi1EjENS0_6memory12LoadWithCastILi2EEENSC_13StoreWithCastILi1EEEEEviT_T0_T2_T3_T4_T5_ --------------------------
	.section	.nv.constant0._ZN2at6native27unrolled_elementwise_kernelINS0_13BinaryFunctorIlllNS0_17BitwiseAndFunctorIlEEEESt5arrayIPcLm3EELi4E23TrivialOffsetCalculatorILi2EjES9_ILi1EjENS0_6memory12LoadWithCastILi2EEENSC_13StoreWithCastILi1EEEEEviT_T0_T2_T3_T4_T5_,"a",@progbits
	.sectionflags	@""
	.align	4
.nv.constant0._ZN2at6native27unrolled_elementwise_kernelINS0_13BinaryFunctorIlllNS0_17BitwiseAndFunctorIlEEEESt5arrayIPcLm3EELi4E23TrivialOffsetCalculatorILi2EjES9_ILi1EjENS0_6memory12LoadWithCastILi2EEENSC_13StoreWithCastILi1EEEEEviT_T0_T2_T3_T4_T5_:
	.zero		584


//--------------------- .nv.constant0._ZN2at6native18elementwise_kernelILi128ELi2EZNS0_22gpu_kernel_impl_nocastINS0_13BinaryFunctorIlllNS0_17BitwiseAndFunctorIlEEEEEEvRNS_18TensorIteratorBaseERKT_EUliE_EEviT1_ --------------------------
	.section	.nv.constant0._ZN2at6native18elementwise_kernelILi128ELi2EZNS0_22gpu_kernel_impl_nocastINS0_13BinaryFunctorIlllNS0_17BitwiseAndFunctorIlEEEEEEvRNS_18TensorIteratorBaseERKT_EUliE_EEviT1_,"a",@progbits
	.sectionflags	@""
	.align	4
.nv.constant0._ZN2at6native18elementwise_kernelILi128ELi2EZNS0_22gpu_kernel_impl_nocastINS0_13BinaryFunctorIlllNS0_17BitwiseAndFunctorIlEEEEEEvRNS_18TensorIteratorBaseERKT_EUliE_EEviT1_:
	.zero		1184


//--------------------- .nv.constant0._ZN2at6native27unrolled_elementwise_kernelINS0_13BinaryFunctorIlllNS0_17BitwiseAndFunctorIlEEEESt5arrayIPcLm3EELi4E23TrivialOffsetCalculatorILi2EjES9_ILi1EjENS0_6memory15LoadWithoutCastENSC_16StoreWithoutCastEEEviT_T0_T2_T3_T4_T5_ --------------------------
	.section	.nv.constant0._ZN2at6native27unrolled_elementwise_kernelINS0_13BinaryFunctorIlllNS0_17BitwiseAndFunctorIlEEEESt5arrayIPcLm3EELi4E23TrivialOffsetCalculatorILi2EjES9_ILi1EjENS0_6memory15LoadWithoutCastENSC_16StoreWithoutCastEEEviT_T0_T2_T3_T4_T5_,"a",@progbits
	.sectionflags	@""
	.align	4
.nv.constant0._ZN2at6native27unrolled_elementwise_kernelINS0_13BinaryFunctorIlllNS0_17BitwiseAndFunctorIlEEEESt5arrayIPcLm3EELi4E23TrivialOffsetCalculatorILi2EjES9_ILi1EjENS0_6memory15LoadWithoutCastENSC_16StoreWithoutCastEEEviT_T0_T2_T3_T4_T5_:
	.zero		564


//--------------------- .nv.constant0._ZN2at6native29vectorized_elementwise_kernelILi2ENS0_13BinaryFunctorIlllNS0_17BitwiseAndFunctorIlEEEESt5arrayIPcLm3EEEEviT0_T1_ --------------------------
	.section	.nv.constant0._ZN2at6native29vectorized_elementwise_kernelILi2ENS0_13BinaryFunctorIlllNS0_17BitwiseAndFunctorIlEEEESt5arrayIPcLm3EEEEviT0_T1_,"a",@progbits
	.sectionflags	@""
	.align	4
.nv.constant0._ZN2at6native29vectorized_elementwise_kernelILi2ENS0_13BinaryFunctorIlllNS0_17BitwiseAndFunctorIlEEEESt5arrayIPcLm3EEEEviT0_T1_:
	.zero		560


//--------------------- .nv.constant0._ZN2at6native29vectorized_elementwise_kernelILi4ENS0_13BinaryFunctorIlllNS0_17BitwiseAndFunctorIlEEEESt5arrayIPcLm3EEEEviT0_T1_ --------------------------
	.section	.nv.constant0._ZN2at6native29vectorized_elementwise_kernelILi4ENS0_13BinaryFunctorIlllNS0_17BitwiseAndFunctorIlEEEESt5arrayIPcLm3EEEEviT0_T1_,"a",@progbits
	.sectionflags	@""
	.align	4
.nv.constant0._ZN2at6native29vectorized_elementwise_kernelILi4ENS0_13BinaryFunctorIlllNS0_17BitwiseAndFunctorIlEEEESt5arrayIPcLm3EEEEviT0_T1_:
	.zero		560


//--------------------- .nv.constant0._ZN2at6native29vectorized_elementwise_kernelILi8ENS0_13BinaryFunctorIlllNS0_17BitwiseAndFunctorIlEEEESt5arrayIPcLm3EEEEviT0_T1_ --------------------------
	.section	.nv.constant0._ZN2at6native29vectorized_elementwise_kernelILi8ENS0_13BinaryFunctorIlllNS0_17BitwiseAndFunctorIlEEEESt5arrayIPcLm3EEEEviT0_T1_,"a",@progbits
	.sectionflags	@""
	.align	4
.nv.constant0._ZN2at6native29vectorized_elementwise_kernelILi8ENS0_13BinaryFunctorIlllNS0_17BitwiseAndFunctorIlEEEESt5arrayIPcLm3EEEEviT0_T1_:
	.zero		560


//--------------------- .nv.constant0._ZN2at6native18elementwise_kernelILi128ELi4EZNS0_15gpu_kernel_implINS0_13AUnaryFunctorIiiiNS0_17BitwiseAndFunctorIiEEEEEEvRNS_18TensorIteratorBaseERKT_EUliE_EEviT1_ --------------------------
	.section	.nv.constant0._ZN2at6native18elementwise_kernelILi128ELi4EZNS0_15gpu_kernel_implINS0_13AUnaryFunctorIiiiNS0_17BitwiseAndFunctorIiEEEEEEvRNS_18TensorIteratorBaseERKT_EUliE_EEviT1_,"a",@progbits
	.sectionflags	@""
	.align	4
.nv.constant0._ZN2at6native18elementwise_kernelILi128ELi4EZNS0_15gpu_kernel_implINS0_13AUnaryFunctorIiiiNS0_17BitwiseAndFunctorIiEEEEEEvRNS_18TensorIteratorBaseERKT_EUliE_EEviT1_:
	.zero		1080


//--------------------- .nv.constant0._ZN2at6native27unrolled_elementwise_kernelINS0_13AUnaryFunctorIiiiNS0_17BitwiseAndFunctorIiEEEESt5arrayIPcLm2EELi4E23TrivialOffsetCalculatorILi1EjESA_NS0_6memory12LoadWithCastILi1EEENSB_13StoreWithCastILi1EEEEEviT_T0_T2_T3_T4_T5_ --------------------------
	.section	.nv.constant0._ZN2at6native27unrolled_elementwise_kernelINS0_13AUnaryFunctorIiiiNS0_17BitwiseAndFunctorIiEEEESt5arrayIPcLm2EELi4E23TrivialOffsetCalculatorILi1EjESA_NS0_6memory12LoadWithCastILi1EEENSB_13StoreWithCastILi1EEEEEviT_T0_T2_T3_T4_T5_,"a",@progbits
	.sectionflags	@""
	.align	4
.nv.constant0._ZN2at6native27unrolled_elementwise_kernelINS0_13AUnaryFunctorIiiiNS0_17BitwiseAndFunctorIiEEEESt5arrayIPcLm2EELi4E23TrivialOffsetCalculatorILi1EjESA_NS0_6memory12LoadWithCastILi1EEENSB_13StoreWithCastILi1EEEEEviT_T0_T2_T3_T4_T5_:
	.zero		580


//--------------------- .nv.constant0._ZN2at6native18elementwise_kernelILi128ELi2EZNS0_22gpu_kernel_impl_nocastINS0_13AUnaryFunctorIiiiNS0_17BitwiseAndFunctorIiEEEEEEvRNS_18TensorIteratorBaseERKT_EUliE_EEviT1_ --------------------------
	.section	.nv.constant0._ZN2at6native18elementwise_kernelILi128ELi2EZNS0_22gpu_kernel_impl_nocastINS0_13AUnaryFunctorIiiiNS0_17BitwiseAndFunctorIiEEEEEEvRNS_18TensorIteratorBaseERKT_EUliE_EEviT1_,"a",@progbits
	.sectionflags	@""
	.align	4
.nv.constant0._ZN2at6native18elementwise_kernelILi128ELi2EZNS0_22gpu_kernel_impl_nocastINS0_13AUnaryFunctorIiiiNS0_17BitwiseAndFunctorIiEEEEEEvRNS_18TensorIteratorBaseERKT_EUliE_EEviT1_:
	.zero		1072


//--------------------- .nv.constant0._ZN2at6native27unrolled_elementwise_kernelINS0_13AUnaryFunctorIiiiNS0_17BitwiseAndFunctorIiEEEESt5arrayIPcLm2EELi4E23TrivialOffsetCalculatorILi1EjESA_NS0_6memory15LoadWithoutCastENSB_16StoreWithoutCastEEEviT_T0_T2_T3_T4_T5_ --------------------------
	.section	.nv.constant0._ZN2at6native27unrolled_elementwise_kernelINS0_13AUnaryFunctorIiiiNS0_17BitwiseAndFunctorIiEEEESt5arrayIPcLm2EELi4E23TrivialOffsetCalculatorILi1EjESA_NS0_6memory15LoadWithoutCastENSB_16StoreWithoutCastEEEviT_T0_T2_T3_T4_T5_,"a",@progbits
	.sectionflags	@""
	.align	4
.nv.constant0._ZN2at6native27unrolled_elementwise_kernelINS0_13AUnaryFunctorIiiiNS0_17BitwiseAndFunctorIiEEEESt5arrayIPcLm2EELi4E23TrivialOffsetCalculatorILi1EjESA_NS0_6memory15LoadWithoutCastENSB_16StoreWithoutCastEEEviT_T0_T2_T3_T4_T5_:
	.zero		564


//--------------------- .nv.constant0._ZN2at6native29vectorized_elementwise_kernelILi2ENS0_13AUnaryFunctorIiiiNS0_17BitwiseAndFunctorIiEEEESt5arrayIPcLm2EEEEviT0_T1_ --------------------------
	.section	.nv.constant0._ZN2at6native29vectorized_elementwise_kernelILi2ENS0_13AUnaryFunctorIiiiNS0_17BitwiseAndFunctorIiEEEESt5arrayIPcLm2EEEEviT0_T1_,"a",@progbits
	.sectionflags	@""
	.align	4
.nv.constant0._ZN2at6native29vectorized_elementwise_kernelILi2ENS0_13AUnaryFunctorIiiiNS0_17BitwiseAndFunctorIiEEEESt5arrayIPcLm2EEEEviT0_T1_:
	.zero		560


//--------------------- .nv.constant0._ZN2at6native29vectorized_elementwise_kernelILi4ENS0_13AUnaryFunctorIiiiNS0_17BitwiseAndFunctorIiEEEESt5arrayIPcLm2EEEEviT0_T1_ --------------------------
	.section	.nv.constant0._ZN2at6native29vectorized_elementwise_kernelILi4ENS0_13AUnaryFunctorIiiiNS0_17BitwiseAndFunctorIiEEEESt5arrayIPcLm2EEEEviT0_T1_,"a",@progbits
	.sectionflags	@""
	.align	4
.nv.constant0._ZN2at6native29vectorized_elementwise_kernelILi4ENS0_13AUnaryFunctorIiiiNS0_17BitwiseAndFunctorIiEEEESt5arrayIPcLm2EEEEviT0_T1_:
	.zero		560


//--------------------- .nv.constant0._ZN2at6native29vectorized_elementwise_kernelILi8ENS0_13AUnaryFunctorIiiiNS0_17BitwiseAndFunctorIiEEEESt5arrayIPcLm2EEEEviT0_T1_ --------------------------
	.section	.nv.constant0._ZN2at6native29vectorized_elementwise_kernelILi8ENS0_13AUnaryFunctorIiiiNS0_17BitwiseAndFunctorIiEEEESt5arrayIPcLm2EEEEviT0_T1_,"a",@progbits
	.sectionflags	@""
	.align	4
.nv.constant0._ZN2at6native29vectorized_elementwise_kernelILi8ENS0_13AUnaryFunctorIiiiNS0_17BitwiseAndFunctorIiEEEESt5arrayIPcLm2EEEEviT0_T1_:
	.zero		560


//--------------------- .nv.constant0._ZN2at6native18elementwise_kernelILi128ELi4EZNS0_15gpu_kernel_implINS0_13BinaryFunctorIiiiNS0_17BitwiseAndFunctorIiEEEEEEvRNS_18TensorIteratorBaseERKT_EUliE_EEviT1_ --------------------------
	.section	.nv.constant0._ZN2at6native18elementwise_kernelILi128ELi4EZNS0_15gpu_kernel_implINS0_13BinaryFunctorIiiiNS0_17BitwiseAndFunctorIiEEEEEEvRNS_18TensorIteratorBaseERKT_EUliE_EEviT1_,"a",@progbits
	.sectionflags	@""
	.align	4
.nv.constant0._ZN2at6native18elementwise_kernelILi128ELi4EZNS0_15gpu_kernel_implINS0_13BinaryFunctorIiiiNS0_17BitwiseAndFunctorIiEEEEEEvRNS_18TensorIteratorBaseERKT_EUliE_EEviT1_:
	.zero		1184


//--------------------- .nv.constant0._ZN2at6native27unrolled_elementwise_kernelINS0_13BinaryFunctorIiiiNS0_17BitwiseAndFunctorIiEEEESt5arrayIPcLm3EELi4E23TrivialOffsetCalculatorILi2EjES9_ILi1EjENS0_6memory12LoadWithCastILi2EEENSC_13StoreWithCastILi1EEEEEviT_T0_T2_T3_T4_T5_ --------------------------
	.section	.nv.constant0._ZN2at6native27unrolled_elementwise_kernelINS0_13BinaryFunctorIiiiNS0_17BitwiseAndFunctorIiEEEESt5arrayIPcLm3EELi4E23TrivialOffsetCalculatorILi2EjES9_ILi1EjENS0_6memory12LoadWithCastILi2EEENSC_13StoreWithCastILi1EEEEEviT_T0_T2_T3_T4_T5_,"a",@progbits
	.sectionflags	@""
	.align	4
.nv.constant0._ZN2at6native27unrolled_elementwise_kernelINS0_13BinaryFunctorIiiiNS0_17BitwiseAndFunctorIiEEEESt5arrayIPcLm3EELi4E23TrivialOffsetCalculatorILi2EjES9_ILi1EjENS0_6memory12LoadWithCastILi2EEENSC_13StoreWithCastILi1EEEEEviT_T0_T2_T3_T4_T5_:
	.zero		584


//--------------------- .nv.constant0._ZN2at6native18elementwise_kernelILi128ELi2EZNS0_22gpu_kernel_impl_nocastINS0_13BinaryFunctorIiiiNS0_17BitwiseAndFunctorIiEEEEEEvRNS_18TensorIteratorBaseERKT_EUliE_EEviT1_ --------------------------
	.section	.nv.constant0._ZN2at6native18elementwise_kernelILi128ELi2EZNS0_22gpu_kernel_impl_nocastINS0_13BinaryFunctorIiiiNS0_17BitwiseAndFunctorIiEEEEEEvRNS_18TensorIteratorBaseERKT_EUliE_EEviT1_,"a",@progbits
	.sectionflags	@""
	.align	4
.nv.constant0._ZN2at6native18elementwise_kernelILi128ELi2EZNS0_22gpu_kernel_impl_nocastINS0_13BinaryFunctorIiiiNS0_17BitwiseAndFunctorIiEEEEEEvRNS_18TensorIteratorBaseERKT_EUliE_EEviT1_:
	.zero		1184


//--------------------- .nv.constant0._ZN2at6native27unrolled_elementwise_kernelINS0_13BinaryFunctorIiiiNS0_17BitwiseAndFunctorIiEEEESt5arrayIPcLm3EELi4E23TrivialOffsetCalculatorILi2EjES9_ILi1EjENS0_6memory15LoadWithoutCastENSC_16StoreWithoutCastEEEviT_T0_T2_T3_T4_T5_ --------------------------
	.section	.nv.constant0._ZN2at6native27unrolled_elementwise_kernelINS0_13BinaryFunctorIiiiNS0_17BitwiseAndFunctorIiEEEESt5arrayIPcLm3EELi4E23TrivialOffsetCalculatorILi2EjES9_ILi1EjENS0_6memory15LoadWithoutCastENSC_16StoreWithoutCastEEEviT_T0_T2_T3_T4_T5_,"a",@progbits
	.sectionflags	@""
	.align	4
.nv.constant0._ZN2at6native27unrolled_elementwise_kernelINS0_13BinaryFunctorIiiiNS0_17BitwiseAndFunctorIiEEEESt5arrayIPcLm3EELi4E23TrivialOffsetCalculatorILi2EjES9_ILi1EjENS0_6memory15LoadWithoutCastENSC_16StoreWithoutCastEEEviT_T0_T2_T3_T4_T5_:
	.zero		564


//--------------------- .nv.constant0._ZN2at6native29vectorized_elementwise_kernelILi2ENS0_13BinaryFunctorIiiiNS0_17BitwiseAndFunctorIiEEEESt5arrayIPcLm3EEEEviT0_T1_ --------------------------
	.section	.nv.constant0._ZN2at6native29vectorized_elementwise_kernelILi2ENS0_13BinaryFunctorIiiiNS0_17BitwiseAndFunctorIiEEEESt5arrayIPcLm3EEEEviT0_T1_,"a",@progbits
	.sectionflags	@""
	.align	4
.nv.constant0._ZN2at6native29vectorized_elementwise_kernelILi2ENS0_13BinaryFunctorIiiiNS0_17BitwiseAndFunctorIiEEEESt5arrayIPcLm3EEEEviT0_T1_:
	.zero		560


//--------------------- .nv.constant0._ZN2at6native29vectorized_elementwise_kernelILi4ENS0_13BinaryFunctorIiiiNS0_17BitwiseAndFunctorIiEEEESt5arrayIPcLm3EEEEviT0_T1_ --------------------------
	.section	.nv.constant0._ZN2at6native29vectorized_elementwise_kernelILi4ENS0_13BinaryFunctorIiiiNS0_17BitwiseAndFunctorIiEEEESt5arrayIPcLm3EEEEviT0_T1_,"a",@progbits
	.sectionflags	@""
	.align	4
.nv.constant0._ZN2at6native29vectorized_elementwise_kernelILi4ENS0_13BinaryFunctorIiiiNS0_17BitwiseAndFunctorIiEEEESt5arrayIPcLm3EEEEviT0_T1_:
	.zero		560


//--------------------- .nv.constant0._ZN2at6native29vectorized_elementwise_kernelILi8ENS0_13BinaryFunctorIiiiNS0_17BitwiseAndFunctorIiEEEESt5arrayIPcLm3EEEEviT0_T1_ --------------------------
	.section	.nv.constant0._ZN2at6native29vectorized_elementwise_kernelILi8ENS0_13BinaryFunctorIiiiNS0_17BitwiseAndFunctorIiEEEESt5arrayIPcLm3EEEEviT0_T1_,"a",@progbits
	.sectionflags	@""
	.align	4
.nv.constant0._ZN2at6native29vectorized_elementwise_kernelILi8ENS0_13BinaryFunctorIiiiNS0_17BitwiseAndFunctorIiEEEESt5arrayIPcLm3EEEEviT0_T1_:
	.zero		560


//--------------------- .nv.constant0._ZN2at6native18elementwise_kernelILi128ELi4EZNS0_15gpu_kernel_implINS0_13AUnaryFunctorIaaaNS0_17BitwiseAndFunctorIaEEEEEEvRNS_18TensorIteratorBaseERKT_EUliE_EEviT1_ --------------------------
	.section	.nv.constant0._ZN2at6native18elementwise_kernelILi128ELi4EZNS0_15gpu_kernel_implINS0_13AUnaryFunctorIaaaNS0_17BitwiseAndFunctorIaEEEEEEvRNS_18TensorIteratorBaseERKT_EUliE_EEviT1_,"a",@progbits
	.sectionflags	@""
	.align	4
.nv.constant0._ZN2at6native18elementwise_kernelILi128ELi4EZNS0_15gpu_kernel_implINS0_13AUnaryFunctorIaaaNS0_17BitwiseAndFunctorIaEEEEEEvRNS_18TensorIteratorBaseERKT_EUliE_EEviT1_:
	.zero		1072


//--------------------- .nv.constant0._ZN2at6native27unrolled_elementwise_kernelINS0_13AUnaryFunctorIaaaNS0_17BitwiseAndFunctorIaEEEESt5arrayIPcLm2EELi4E23TrivialOffsetCalculatorILi1EjESA_NS0_6memory12LoadWithCastILi1EEENSB_13StoreWithCastILi1EEEEEviT_T0_T2_T3_T4_T5_ --------------------------
	.section	.nv.constant0._ZN2at6native27unrolled_elementwise_kernelINS0_13AUnaryFunctorIaaaNS0_17BitwiseAndFunctorIaEEEESt5arrayIPcLm2EELi4E23TrivialOffsetCalculatorILi1EjESA_NS0_6memory12LoadWithCastILi1EEENSB_13StoreWithCastILi1EEEEEviT_T0_T2_T3_T4_T5_,"a",@progbits
	.sectionflags	@""
	.align	4
.nv.constant0._ZN2at6native27unrolled_elementwise_kernelINS0_13AUnaryFunctorIaaaNS0_17BitwiseAndFunctorIaEEEESt5arrayIPcLm2EELi4E23TrivialOffsetCalculatorILi1EjESA_NS0_6memory12LoadWithCastILi1EEENSB_13StoreWithCastILi1EEEEEviT_T0_T2_T3_T4_T5_:
	.zero		572


//--------------------- .nv.constant0._ZN2at6native18elementwise_kernelILi128ELi4EZNS0_22gpu_kernel_impl_nocastINS0_13AUnaryFunctorIaaaNS0_17BitwiseAndFunctorIaEEEEEEvRNS_18TensorIteratorBaseERKT_EUliE_EEviT1_ --------------------------
	.section	.nv.constant0._ZN2at6native18elementwise_kernelILi128ELi4EZNS0_22gpu_kernel_impl_nocastINS0_13AUnaryFunctorIaaaNS0_17BitwiseAndFunctorIaEEEEEEvRNS_18TensorIteratorBaseERKT_EUliE_EEviT1_,"a",@progbits
	.sectionflags	@""
	.align	4
.nv.constant0._ZN2at6native18elementwise_kernelILi128ELi4EZNS0_22gpu_kernel_impl_nocastINS0_13AUnaryFunctorIaaaNS0_17BitwiseAndFunctorIaEEEEEEvRNS_18TensorIteratorBaseERKT_EUliE_EEviT1_:
	.zero		1072


//--------------------- .nv.constant0._ZN2at6native27unrolled_elementwise_kernelINS0_13AUnaryFunctorIaaaNS0_17BitwiseAndFunctorIaEEEESt5arrayIPcLm2EELi4E23TrivialOffsetCalculatorILi1EjESA_NS0_6memory15LoadWithoutCastENSB_16StoreWithoutCastEEEviT_T0_T2_T3_T4_T5_ --------------------------
	.section	.nv.constant0._ZN2at6native27unrolled_elementwise_kernelINS0_13AUnaryFunctorIaaaNS0_17BitwiseAndFunctorIaEEEESt5arrayIPcLm2EELi4E23TrivialOffsetCalculatorILi1EjESA_NS0_6memory15LoadWithoutCastENSB_16StoreWithoutCastEEEviT_T0_T2_T3_T4_T5_,"a",@progbits
	.sectionflags	@""
	.align	4
.nv.constant0._ZN2at6native27unrolled_elementwise_kernelINS0_13AUnaryFunctorIaaaNS0_17BitwiseAndFunctorIaEEEESt5arrayIPcLm2EELi4E23TrivialOffsetCalculatorILi1EjESA_NS0_6memory15LoadWithoutCastENSB_16StoreWithoutCastEEEviT_T0_T2_T3_T4_T5_:
	.zero		556


//--------------------- .nv.constant0._ZN2at6native29vectorized_elementwise_kernelILi2ENS0_13AUnaryFunctorIaaaNS0_17BitwiseAndFunctorIaEEEESt5arrayIPcLm2EEEEviT0_T1_ --------------------------
	.section	.nv.constant0._ZN2at6native29vectorized_elementwise_kernelILi2ENS0_13AUnaryFunctorIaaaNS0_17BitwiseAndFunctorIaEEEESt5arrayIPcLm2EEEEviT0_T1_,"a",@progbits
	.sectionflags	@""
	.align	4
.nv.constant0._ZN2at6native29vectorized_elementwise_kernelILi2ENS0_13AUnaryFunctorIaaaNS0_17BitwiseAndFunctorIaEEEESt5arrayIPcLm2EEEEviT0_T1_:
	.zero		552


//--------------------- .nv.constant0._ZN2at6native29vectorized_elementwise_kernelILi4ENS0_13AUnaryFunctorIaaaNS0_17BitwiseAndFunctorIaEEEESt5arrayIPcLm2EEEEviT0_T1_ --------------------------
	.section	.nv.constant0._ZN2at6native29vectorized_elementwise_kernelILi4ENS0_13AUnaryFunctorIaaaNS0_17BitwiseAndFunctorIaEEEESt5arrayIPcLm2EEEEviT0_T1_,"a",@progbits
	.sectionflags	@""
	.align	4
.nv.constant0._ZN2at6native29vectorized_elementwise_kernelILi4ENS0_13AUnaryFunctorIaaaNS0_17BitwiseAndFunctorIaEEEESt5arrayIPcLm2EEEEviT0_T1_:
	.zero		552


//--------------------- .nv.constant0._ZN2at6native29vectorized_elementwise_kernelILi8ENS0_13AUnaryFunctorIaaaNS0_17BitwiseAndFunctorIaEEEESt5arrayIPcLm2EEEEviT0_T1_ --------------------------
	.section	.nv.constant0._ZN2at6native29vectorized_elementwise_kernelILi8ENS0_13AUnaryFunctorIaaaNS0_17BitwiseAndFunctorIaEEEESt5arrayIPcLm2EEEEviT0_T1_,"a",@progbits
	.sectionflags	@""
	.align	4
.nv.constant0._ZN2at6native29vectorized_elementwise_kernelILi8ENS0_13AUnaryFunctorIaaaNS0_17BitwiseAndFunctorIaEEEESt5arrayIPcLm2EEEEviT0_T1_:
	.zero		552


//--------------------- .nv.constant0._ZN2at6native18elementwise_kernelILi128ELi4EZNS0_15gpu_kernel_implINS0_13BinaryFunctorIaaaNS0_17BitwiseAndFunctorIaEEEEEEvRNS_18TensorIteratorBaseERKT_EUliE_EEviT1_ --------------------------
	.section	.nv.constant0._ZN2at6native18elementwise_kernelILi128ELi4EZNS0_15gpu_kernel_implINS0_13BinaryFunctorIaaaNS0_17BitwiseAndFunctorIaEEEEEEvRNS_18TensorIteratorBaseERKT_EUliE_EEviT1_,"a",@progbits
	.sectionflags	@""
	.align	4
.nv.constant0._ZN2at6native18elementwise_kernelILi128ELi4EZNS0_15gpu_kernel_implINS0_13BinaryFunctorIaaaNS0_17BitwiseAndFunctorIaEEEEEEvRNS_18TensorIteratorBaseERKT_EUliE_EEviT1_:
	.zero		1184


//--------------------- .nv.constant0._ZN2at6native27unrolled_elementwise_kernelINS0_13BinaryFunctorIaaaNS0_17BitwiseAndFunctorIaEEEESt5arrayIPcLm3EELi4E23TrivialOffsetCalculatorILi2EjES9_ILi1EjENS0_6memory12LoadWithCastILi2EEENSC_13StoreWithCastILi1EEEEEviT_T0_T2_T3_T4_T5_ --------------------------
	.section	.nv.constant0._ZN2at6native27unrolled_elementwise_kernelINS0_13BinaryFunctorIaaaNS0_17BitwiseAndFunctorIaEEEESt5arrayIPcLm3EELi4E23TrivialOffsetCalculatorILi2EjES9_ILi1EjENS0_6memory12LoadWithCastILi2EEENSC_13StoreWithCastILi1EEEEEviT_T0_T2_T3_T4_T5_,"a",@progbits
	.sectionflags	@""
	.align	4
.nv.constant0._ZN2at6native27unrolled_elementwise_kernelINS0_13BinaryFunctorIaaaNS0_17BitwiseAndFunctorIaEEEESt5arrayIPcLm3EELi4E23TrivialOffsetCalculatorILi2EjES9_ILi1EjENS0_6memory12LoadWithCastILi2EEENSC_13StoreWithCastILi1EEEEEviT_T0_T2_T3_T4_T5_:
	.zero		584


//--------------------- .nv.constant0._ZN2at6native18elementwise_kernelILi128ELi4EZNS0_22gpu_kernel_impl_nocastINS0_13BinaryFunctorIaaaNS0_17BitwiseAndFunctorIaEEEEEEvRNS_18TensorIteratorBaseERKT_EUliE_EEviT1_ --------------------------
	.section	.nv.constant0._ZN2at6native18elementwise_kernelILi128ELi4EZNS0_22gpu_kernel_impl_nocastINS0_13BinaryFunctorIaaaNS0_17BitwiseAndFunctorIaEEEEEEvRNS_18TensorIteratorBaseERKT_EUliE_EEviT1_,"a",@progbits
	.sectionflags	@""
	.align	4
.nv.constant0._ZN2at6native18elementwise_kernelILi128ELi4EZNS0_22gpu_kernel_impl_nocastINS0_13BinaryFunctorIaaaNS0_17BitwiseAndFunctorIaEEEEEEvRNS_18TensorIteratorBaseERKT_EUliE_EEviT1_:
	.zero		1184


//--------------------- .nv.constant0._ZN2at6native27unrolled_elementwise_kernelINS0_13BinaryFunctorIaaaNS0_17BitwiseAndFunctorIaEEEESt5arrayIPcLm3EELi4E23TrivialOffsetCalculatorILi2EjES9_ILi1EjENS0_6memory15LoadWithoutCastENSC_16StoreWithoutCastEEEviT_T0_T2_T3_T4_T5_ --------------------------
	.section	.nv.constant0._ZN2at6native27unrolled_elementwise_kernelINS0_13BinaryFunctorIaaaNS0_17BitwiseAndFunctorIaEEEESt5arrayIPcLm3EELi4E23TrivialOffsetCalculatorILi2EjES9_ILi1EjENS0_6memory15LoadWithoutCastENSC_16StoreWithoutCastEEEviT_T0_T2_T3_T4_T5_,"a",@progbits
	.sectionflags	@""
	.align	4
.nv.constant0._ZN2at6native27unrolled_elementwise_kernelINS0_13BinaryFunctorIaaaNS0_17BitwiseAndFunctorIaEEEESt5arrayIPcLm3EELi4E23TrivialOffsetCalculatorILi2EjES9_ILi1EjENS0_6memory15LoadWithoutCastENSC_16StoreWithoutCastEEEviT_T0_T2_T3_T4_T5_:
	.zero		564


//--------------------- .nv.constant0._ZN2at6native29vectorized_elementwise_kernelILi2ENS0_13BinaryFunctorIaaaNS0_17BitwiseAndFunctorIaEEEESt5arrayIPcLm3EEEEviT0_T1_ --------------------------
	.section	.nv.constant0._ZN2at6native29vectorized_elementwise_kernelILi2ENS0_13BinaryFunctorIaaaNS0_17BitwiseAndFunctorIaEEEESt5arrayIPcLm3EEEEviT0_T1_,"a",@progbits
	.sectionflags	@""
	.align	4
.nv.constant0._ZN2at6native29vectorized_elementwise_kernelILi2ENS0_13BinaryFunctorIaaaNS0_17BitwiseAndFunctorIaEEEESt5arrayIPcLm3EEEEviT0_T1_:
	.zero		560


//--------------------- .nv.constant0._ZN2at6native29vectorized_elementwise_kernelILi4ENS0_13BinaryFunctorIaaaNS0_17BitwiseAndFunctorIaEEEESt5arrayIPcLm3EEEEviT0_T1_ --------------------------
	.section	.nv.constant0._ZN2at6native29vectorized_elementwise_kernelILi4ENS0_13BinaryFunctorIaaaNS0_17BitwiseAndFunctorIaEEEESt5arrayIPcLm3EEEEviT0_T1_,"a",@progbits
	.sectionflags	@""
	.align	4
.nv.constant0._ZN2at6native29vectorized_elementwise_kernelILi4ENS0_13BinaryFunctorIaaaNS0_17BitwiseAndFunctorIaEEEESt5arrayIPcLm3EEEEviT0_T1_:
	.zero		560


//--------------------- .nv.constant0._ZN2at6native29vectorized_elementwise_kernelILi8ENS0_13BinaryFunctorIaaaNS0_17BitwiseAndFunctorIaEEEESt5arrayIPcLm3EEEEviT0_T1_ --------------------------
	.section	.nv.constant0._ZN2at6native29vectorized_elementwise_kernelILi8ENS0_13BinaryFunctorIaaaNS0_17BitwiseAndFunctorIaEEEESt5arrayIPcLm3EEEEviT0_T1_,"a",@progbits
	.sectionflags	@""
	.align	4
.nv.constant0._ZN2at6native29vectorized_elementwise_kernelILi8ENS0_13BinaryFunctorIaaaNS0_17BitwiseAndFunctorIaEEEESt5arrayIPcLm3EEEEviT0_T1_:
	.zero		560


//--------------------- .nv.constant0._ZN2at6native18elementwise_kernelILi128ELi4EZNS0_15gpu_kernel_implINS0_13AUnaryFunctorIhhhNS0_17BitwiseAndFunctorIhEEEEEEvRNS_18TensorIteratorBaseERKT_EUliE_EEviT1_ --------------------------
	.section	.nv.constant0._ZN2at6native18elementwise_kernelILi128ELi4EZNS0_15gpu_kernel_implINS0_13AUnaryFunctorIhhhNS0_17BitwiseAndFunctorIhEEEEEEvRNS_18TensorIteratorBaseERKT_EUliE_EEviT1_,"a",@progbits
	.sectionflags	@""
	.align	4
.nv.constant0._ZN2at6native18elementwise_kernelILi128ELi4EZNS0_15gpu_kernel_implINS0_13AUnaryFunctorIhhhNS0_17BitwiseAndFunctorIhEEEEEEvRNS_18TensorIteratorBaseERKT_EUliE_EEviT1_:
	.zero		1072


//--------------------- .nv.constant0._ZN2at6native27unrolled_elementwise_kernelINS0_13AUnaryFunctorIhhhNS0_17BitwiseAndFunctorIhEEEESt5arrayIPcLm2EELi4E23TrivialOffsetCalculatorILi1EjESA_NS0_6memory12LoadWithCastILi1EEENSB_13StoreWithCastILi1EEEEEviT_T0_T2_T3_T4_T5_ --------------------------
	.section	.nv.constant0._ZN2at6native27unrolled_elementwise_kernelINS0_13AUnaryFunctorIhhhNS0_17BitwiseAndFunctorIhEEEESt5arrayIPcLm2EELi4E23TrivialOffsetCalculatorILi1EjESA_NS0_6memory12LoadWithCastILi1EEENSB_13StoreWithCastILi1EEEEEviT_T0_T2_T3_T4_T5_,"a",@progbits
	.sectionflags	@""
	.align	4
.nv.constant0._ZN2at6native27unrolled_elementwise_kernelINS0_13AUnaryFunctorIhhhNS0_17BitwiseAndFunctorIhEEEESt5arrayIPcLm2EELi4E23TrivialOffsetCalculatorILi1EjESA_NS0_6memory12LoadWithCastILi1EEENSB_13StoreWithCastILi1EEEEEviT_T0_T2_T3_T4_T5_:
	.zero		572


//--------------------- .nv.constant0._ZN2at6native18elementwise_kernelILi128ELi4EZNS0_22gpu_kernel_impl_nocastINS0_13AUnaryFunctorIhhhNS0_17BitwiseAndFunctorIhEEEEEEvRNS_18TensorIteratorBaseERKT_EUliE_EEviT1_ --------------------------
	.section	.nv.constant0._ZN2at6native18elementwise_kernelILi128ELi4EZNS0_22gpu_kernel_impl_nocastINS0_13AUnaryFunctorIhhhNS0_17BitwiseAndFunctorIhEEEEEEvRNS_18TensorIteratorBaseERKT_EUliE_EEviT1_,"a",@progbits
	.sectionflags	@""
	.align	4
.nv.constant0._ZN2at6native18elementwise_kernelILi128ELi4EZNS0_22gpu_kernel_impl_nocastINS0_13AUnaryFunctorIhhhNS0_17BitwiseAndFunctorIhEEEEEEvRNS_18TensorIteratorBaseERKT_EUliE_EEviT1_:
	.zero		1072


//--------------------- .nv.constant0._ZN2at6native27unrolled_elementwise_kernelINS0_13AUnaryFunctorIhhhNS0_17BitwiseAndFunctorIhEEEESt5arrayIPcLm2EELi4E23TrivialOffsetCalculatorILi1EjESA_NS0_6memory15LoadWithoutCastENSB_16StoreWithoutCastEEEviT_T0_T2_T3_T4_T5_ --------------------------
	.section	.nv.constant0._ZN2at6native27unrolled_elementwise_kernelINS0_13AUnaryFunctorIhhhNS0_17BitwiseAndFunctorIhEEEESt5arrayIPcLm2EELi4E23TrivialOffsetCalculatorILi1EjESA_NS0_6memory15LoadWithoutCastENSB_16StoreWithoutCastEEEviT_T0_T2_T3_T4_T5_,"a",@progbits
	.sectionflags	@""
	.align	4
.nv.constant0._ZN2at6native27unrolled_elementwise_kernelINS0_13AUnaryFunctorIhhhNS0_17BitwiseAndFunctorIhEEEESt5arrayIPcLm2EELi4E23TrivialOffsetCalculatorILi1EjESA_NS0_6memory15LoadWithoutCastENSB_16StoreWithoutCastEEEviT_T0_T2_T3_T4_T5_:
	.zero		556


//--------------------- .nv.constant0._ZN2at6native29vectorized_elementwise_kernelILi2ENS0_13AUnaryFunctorIhhhNS0_17BitwiseAndFunctorIhEEEESt5arrayIPcLm2EEEEviT0_T1_ --------------------------
	.section	.nv.constant0._ZN2at6native29vectorized_elementwise_kernelILi2ENS0_13AUnaryFunctorIhhhNS0_17BitwiseAndFunctorIhEEEESt5arrayIPcLm2EEEEviT0_T1_,"a",@progbits
	.sectionflags	@""
	.align	4
.nv.constant0._ZN2at6native29vectorized_elementwise_kernelILi2ENS0_13AUnaryFunctorIhhhNS0_17BitwiseAndFunctorIhEEEESt5arrayIPcLm2EEEEviT0_T1_:
	.zero		552


//--------------------- .nv.constant0._ZN2at6native29vectorized_elementwise_kernelILi4ENS0_13AUnaryFunctorIhhhNS0_17BitwiseAndFunctorIhEEEESt5arrayIPcLm2EEEEviT0_T1_ --------------------------
	.section	.nv.constant0._ZN2at6native29vectorized_elementwise_kernelILi4ENS0_13AUnaryFunctorIhhhNS0_17BitwiseAndFunctorIhEEEESt5arrayIPcLm2EEEEviT0_T1_,"a",@progbits
	.sectionflags	@""
	.align	4
.nv.constant0._ZN2at6native29vectorized_elementwise_kernelILi4ENS0_13AUnaryFunctorIhhhNS0_17BitwiseAndFunctorIhEEEESt5arrayIPcLm2EEEEviT0_T1_:
	.zero		552


//--------------------- .nv.constant0._ZN2at6native29vectorized_elementwise_kernelILi8ENS0_13AUnaryFunctorIhhhNS0_17BitwiseAndFunctorIhEEEESt5arrayIPcLm2EEEEviT0_T1_ --------------------------
	.section	.nv.constant0._ZN2at6native29vectorized_elementwise_kernelILi8ENS0_13AUnaryFunctorIhhhNS0_17BitwiseAndFunctorIhEEEESt5arrayIPcLm2EEEEviT0_T1_,"a",@progbits
	.sectionflags	@""
	.align	4
.nv.constant0._ZN2at6native29vectorized_elementwise_kernelILi8ENS0_13AUnaryFunctorIhhhNS0_17BitwiseAndFunctorIhEEEESt5arrayIPcLm2EEEEviT0_T1_:
	.zero		552


//--------------------- .nv.constant0._ZN2at6native18elementwise_kernelILi128ELi4EZNS0_15gpu_kernel_implINS0_13BinaryFunctorIhhhNS0_17BitwiseAndFunctorIhEEEEEEvRNS_18TensorIteratorBaseERKT_EUliE_EEviT1_ --------------------------
	.section	.nv.constant0._ZN2at6native18elementwise_kernelILi128ELi4EZNS0_15gpu_kernel_implINS0_13BinaryFunctorIhhhNS0_17BitwiseAndFunctorIhEEEEEEvRNS_18TensorIteratorBaseERKT_EUliE_EEviT1_,"a",@progbits
	.sectionflags	@""
	.align	4
.nv.constant0._ZN2at6native18elementwise_kernelILi128ELi4EZNS0_15gpu_kernel_implINS0_13BinaryFunctorIhhhNS0_17BitwiseAndFunctorIhEEEEEEvRNS_18TensorIteratorBaseERKT_EUliE_EEviT1_:
	.zero		1184


//--------------------- .nv.constant0._ZN2at6native27unrolled_elementwise_kernelINS0_13BinaryFunctorIhhhNS0_17BitwiseAndFunctorIhEEEESt5arrayIPcLm3EELi4E23TrivialOffsetCalculatorILi2EjES9_ILi1EjENS0_6memory12LoadWithCastILi2EEENSC_13StoreWithCastILi1EEEEEviT_T0_T2_T3_T4_T5_ --------------------------
	.section	.nv.constant0._ZN2at6native27unrolled_elementwise_kernelINS0_13BinaryFunctorIhhhNS0_17BitwiseAndFunctorIhEEEESt5arrayIPcLm3EELi4E23TrivialOffsetCalculatorILi2EjES9_ILi1EjENS0_6memory12LoadWithCastILi2EEENSC_13StoreWithCastILi1EEEEEviT_T0_T2_T3_T4_T5_,"a",@progbits
	.sectionflags	@""
	.align	4
.nv.constant0._ZN2at6native27unrolled_elementwise_kernelINS0_13BinaryFunctorIhhhNS0_17BitwiseAndFunctorIhEEEESt5arrayIPcLm3EELi4E23TrivialOffsetCalculatorILi2EjES9_ILi1EjENS0_6memory12LoadWithCastILi2EEENSC_13StoreWithCastILi1EEEEEviT_T0_T2_T3_T4_T5_:
	.zero		584


//--------------------- .nv.constant0._ZN2at6native18elementwise_kernelILi128ELi4EZNS0_22gpu_kernel_impl_nocastINS0_13BinaryFunctorIhhhNS0_17BitwiseAndFunctorIhEEEEEEvRNS_18TensorIteratorBaseERKT_EUliE_EEviT1_ --------------------------
	.section	.nv.constant0._ZN2at6native18elementwise_kernelILi128ELi4EZNS0_22gpu_kernel_impl_nocastINS0_13BinaryFunctorIhhhNS0_17BitwiseAndFunctorIhEEEEEEvRNS_18TensorIteratorBaseERKT_EUliE_EEviT1_,"a",@progbits
	.sectionflags	@""
	.align	4
.nv.constant0._ZN2at6native18elementwise_kernelILi128ELi4EZNS0_22gpu_kernel_impl_nocastINS0_13BinaryFunctorIhhhNS0_17BitwiseAndFunctorIhEEEEEEvRNS_18TensorIteratorBaseERKT_EUliE_EEviT1_:
	.zero		1184


//--------------------- .nv.constant0._ZN2at6native27unrolled_elementwise_kernelINS0_13BinaryFunctorIhhhNS0_17BitwiseAndFunctorIhEEEESt5arrayIPcLm3EELi4E23TrivialOffsetCalculatorILi2EjES9_ILi1EjENS0_6memory15LoadWithoutCastENSC_16StoreWithoutCastEEEviT_T0_T2_T3_T4_T5_ --------------------------
	.section	.nv.constant0._ZN2at6native27unrolled_elementwise_kernelINS0_13BinaryFunctorIhhhNS0_17BitwiseAndFunctorIhEEEESt5arrayIPcLm3EELi4E23TrivialOffsetCalculatorILi2EjES9_ILi1EjENS0_6memory15LoadWithoutCastENSC_16StoreWithoutCastEEEviT_T0_T2_T3_T4_T5_,"a",@progbits
	.sectionflags	@""
	.align	4
.nv.constant0._ZN2at6native27unrolled_elementwise_kernelINS0_13BinaryFunctorIhhhNS0_17BitwiseAndFunctorIhEEEESt5arrayIPcLm3EELi4E23TrivialOffsetCalculatorILi2EjES9_ILi1EjENS0_6memory15LoadWithoutCastENSC_16StoreWithoutCastEEEviT_T0_T2_T3_T4_T5_:
	.zero		564


//--------------------- .nv.constant0._ZN2at6native29vectorized_elementwise_kernelILi2ENS0_13BinaryFunctorIhhhNS0_17BitwiseAndFunctorIhEEEESt5arrayIPcLm3EEEEviT0_T1_ --------------------------
	.section	.nv.constant0._ZN2at6native29vectorized_elementwise_kernelILi2ENS0_13BinaryFunctorIhhhNS0_17BitwiseAndFunctorIhEEEESt5arrayIPcLm3EEEEviT0_T1_,"a",@progbits
	.sectionflags	@""
	.align	4
.nv.constant0._ZN2at6native29vectorized_elementwise_kernelILi2ENS0_13BinaryFunctorIhhhNS0_17BitwiseAndFunctorIhEEEESt5arrayIPcLm3EEEEviT0_T1_:
	.zero		560


//--------------------- .nv.constant0._ZN2at6native29vectorized_elementwise_kernelILi4ENS0_13BinaryFunctorIhhhNS0_17BitwiseAndFunctorIhEEEESt5arrayIPcLm3EEEEviT0_T1_ --------------------------
	.section	.nv.constant0._ZN2at6native29vectorized_elementwise_kernelILi4ENS0_13BinaryFunctorIhhhNS0_17BitwiseAndFunctorIhEEEESt5arrayIPcLm3EEEEviT0_T1_,"a",@progbits
	.sectionflags	@""
	.align	4
.nv.constant0._ZN2at6native29vectorized_elementwise_kernelILi4ENS0_13BinaryFunctorIhhhNS0_17BitwiseAndFunctorIhEEEESt5arrayIPcLm3EEEEviT0_T1_:
	.zero		560


//--------------------- .nv.constant0._ZN2at6native29vectorized_elementwise_kernelILi8ENS0_13BinaryFunctorIhhhNS0_17BitwiseAndFunctorIhEEEESt5arrayIPcLm3EEEEviT0_T1_ --------------------------
	.section	.nv.constant0._ZN2at6native29vectorized_elementwise_kernelILi8ENS0_13BinaryFunctorIhhhNS0_17BitwiseAndFunctorIhEEEESt5arrayIPcLm3EEEEviT0_T1_,"a",@progbits
	.sectionflags	@""
	.align	4
.nv.constant0._ZN2at6native29vectorized_elementwise_kernelILi8ENS0_13BinaryFunctorIhhhNS0_17BitwiseAndFunctorIhEEEESt5arrayIPcLm3EEEEviT0_T1_:
	.zero		560


//--------------------- SYMBOLS --------------------------

	.type		.nv.reservedSmem.offset0,@object
	.size		.nv.reservedSmem.offset0,0x4
	.type		__assertfail,@function
